	.target	sm_103a

	.elftype	@"ET_EXEC"


//--------------------- .note.nv.tkinfo           --------------------------
	.section	.note.nv.tkinfo,"",@"SHT_NOTE"
	.sectionflags	@"SHF_NOTE_NV_TKINFO"
	.tkinfo
        /*0018*/ 	.word	0x00000002
        /*0030*/ 	.string	""
        /*0030*/ 	.string	"ptxas"
        /*0030*/ 	.string	"Cuda compilation tools, release 13.0, V13.0.88"
        /*0030*/ 	.string	"Build cuda_13.0.r13.0/compiler.36424714_0"
        /*0030*/ 	.string	"-arch sm_103a -m 64 "



//--------------------- .note.nv.cuinfo           --------------------------
	.section	.note.nv.cuinfo,"",@"SHT_NOTE"
	.sectionflags	@"SHF_NOTE_NV_CUINFO"
        /*0018*/ 	.short	0x0002
        /*001a*/ 	.short	0x0067
        /*001c*/ 	.short	0x0082
	.zero		2


//--------------------- .nv.info                  --------------------------
	.section	.nv.info,"",@"SHT_CUDA_INFO"
	.align	4


	//----- nvinfo : EIATTR_REGCOUNT
	.align		4
        /*0000*/ 	.byte	0x04, 0x2f
        /*0002*/ 	.short	(.L_70 - .L_69)
	.align		4
.L_69:
        /*0004*/ 	.word	index@(_ZN2at6native29vectorized_elementwise_kernelILi8EZNS0_54_GLOBAL__N__d8c5977b_16_LinearAlgebra_cu_9e10b42f_324316addr_kernel_cudaERNS_14TensorIteratorERKN3c106ScalarES8_EUlbbbE_St5arrayIPcLm4EEEEviT0_T1_)
        /*0008*/ 	.word	0x00000004


	//----- nvinfo : EIATTR_FRAME_SIZE
	.align		4
.L_70:
        /*000c*/ 	.byte	0x04, 0x11
        /*000e*/ 	.short	(.L_72 - .L_71)
	.align		4
.L_71:
        /*0010*/ 	.word	index@(_ZN2at6native29vectorized_elementwise_kernelILi8EZNS0_54_GLOBAL__N__d8c5977b_16_LinearAlgebra_cu_9e10b42f_324316addr_kernel_cudaERNS_14TensorIteratorERKN3c106ScalarES8_EUlbbbE_St5arrayIPcLm4EEEEviT0_T1_)
        /*0014*/ 	.word	0x00000000


	//----- nvinfo : EIATTR_REGCOUNT
	.align		4
.L_72:
        /*0018*/ 	.byte	0x04, 0x2f
        /*001a*/ 	.short	(.L_74 - .L_73)
	.align		4
.L_73:
        /*001c*/ 	.word	index@(_ZN2at6native29vectorized_elementwise_kernelILi4EZNS0_54_GLOBAL__N__d8c5977b_16_LinearAlgebra_cu_9e10b42f_324316addr_kernel_cudaERNS_14TensorIteratorERKN3c106ScalarES8_EUlbbbE_St5arrayIPcLm4EEEEviT0_T1_)
        /*0020*/ 	.word	0x00000026


	//----- nvinfo : EIATTR_FRAME_SIZE
	.align		4
.L_74:
        /*0024*/ 	.byte	0x04, 0x11
        /*0026*/ 	.short	(.L_76 - .L_75)
	.align		4
.L_75:
        /*0028*/ 	.word	index@(_ZN2at6native29vectorized_elementwise_kernelILi4EZNS0_54_GLOBAL__N__d8c5977b_16_LinearAlgebra_cu_9e10b42f_324316addr_kernel_cudaERNS_14TensorIteratorERKN3c106ScalarES8_EUlbbbE_St5arrayIPcLm4EEEEviT0_T1_)
        /*002c*/ 	.word	0x00000000


	//----- nvinfo : EIATTR_REGCOUNT
	.align		4
.L_76:
        /*0030*/ 	.byte	0x04, 0x2f
        /*0032*/ 	.short	(.L_78 - .L_77)
	.align		4
.L_77:
        /*0034*/ 	.word	index@(_ZN2at6native29vectorized_elementwise_kernelILi2EZNS0_54_GLOBAL__N__d8c5977b_16_LinearAlgebra_cu_9e10b42f_324316addr_kernel_cudaERNS_14TensorIteratorERKN3c106ScalarES8_EUlbbbE_St5arrayIPcLm4EEEEviT0_T1_)
        /*0038*/ 	.word	0x00000026


	//----- nvinfo : EIATTR_FRAME_SIZE
	.align		4
.L_78:
        /*003c*/ 	.byte	0x04, 0x11
        /*003e*/ 	.short	(.L_80 - .L_79)
	.align		4
.L_79:
        /*0040*/ 	.word	index@(_ZN2at6native29vectorized_elementwise_kernelILi2EZNS0_54_GLOBAL__N__d8c5977b_16_LinearAlgebra_cu_9e10b42f_324316addr_kernel_cudaERNS_14TensorIteratorERKN3c106ScalarES8_EUlbbbE_St5arrayIPcLm4EEEEviT0_T1_)
        /*0044*/ 	.word	0x00000000


	//----- nvinfo : EIATTR_REGCOUNT
	.align		4
.L_80:
        /*0048*/ 	.byte	0x04, 0x2f
        /*004a*/ 	.short	(.L_82 - .L_81)
	.align		4
.L_81:
        /*004c*/ 	.word	index@(_ZN2at6native27unrolled_elementwise_kernelIZNS0_54_GLOBAL__N__d8c5977b_16_LinearAlgebra_cu_9e10b42f_324316addr_kernel_cudaERNS_14TensorIteratorERKN3c106ScalarES8_EUlbbbE_St5arrayIPcLm4EELi4E23TrivialOffsetCalculatorILi3EjESD_ILi1EjENS0_6memory15LoadWithoutCastENSG_16StoreWithoutCastEEEviT_T0_T2_T3_T4_T5_)
        /*0050*/ 	.word	0x0000001e


	//----- nvinfo : EIATTR_FRAME_SIZE
	.align		4
.L_82:
        /*0054*/ 	.byte	0x04, 0x11
        /*0056*/ 	.short	(.L_84 - .L_83)
	.align		4
.L_83:
        /*0058*/ 	.word	index@(_ZN2at6native27unrolled_elementwise_kernelIZNS0_54_GLOBAL__N__d8c5977b_16_LinearAlgebra_cu_9e10b42f_324316addr_kernel_cudaERNS_14TensorIteratorERKN3c106ScalarES8_EUlbbbE_St5arrayIPcLm4EELi4E23TrivialOffsetCalculatorILi3EjESD_ILi1EjENS0_6memory15LoadWithoutCastENSG_16StoreWithoutCastEEEviT_T0_T2_T3_T4_T5_)
        /*005c*/ 	.word	0x00000000


	//----- nvinfo : EIATTR_REGCOUNT
	.align		4
.L_84:
        /*0060*/ 	.byte	0x04, 0x2f
        /*0062*/ 	.short	(.L_86 - .L_85)
	.align		4
.L_85:
        /*0064*/ 	.word	index@(_ZN2at6native18elementwise_kernelILi128ELi4EZNS0_22gpu_kernel_impl_nocastIZNS0_54_GLOBAL__N__d8c5977b_16_LinearAlgebra_cu_9e10b42f_324316addr_kernel_cudaERNS_14TensorIteratorERKN3c106ScalarES9_EUlbbbE_EEvRNS_18TensorIteratorBaseERKT_EUliE_EEviT1_)
        /*0068*/ 	.word	0x00000014


	//----- nvinfo : EIATTR_FRAME_SIZE
	.align		4
.L_86:
        /*006c*/ 	.byte	0x04, 0x11
        /*006e*/ 	.short	(.L_88 - .L_87)
	.align		4
.L_87:
        /*0070*/ 	.word	index@(_ZN2at6native18elementwise_kernelILi128ELi4EZNS0_22gpu_kernel_impl_nocastIZNS0_54_GLOBAL__N__d8c5977b_16_LinearAlgebra_cu_9e10b42f_324316addr_kernel_cudaERNS_14TensorIteratorERKN3c106ScalarES9_EUlbbbE_EEvRNS_18TensorIteratorBaseERKT_EUliE_EEviT1_)
        /*0074*/ 	.word	0x00000000


	//----- nvinfo : EIATTR_REGCOUNT
	.align		4
.L_88:
        /*0078*/ 	.byte	0x04, 0x2f
        /*007a*/ 	.short	(.L_90 - .L_89)
	.align		4
.L_89:
        /*007c*/ 	.word	index@(_ZN2at6native27unrolled_elementwise_kernelIZNS0_54_GLOBAL__N__d8c5977b_16_LinearAlgebra_cu_9e10b42f_324316addr_kernel_cudaERNS_14TensorIteratorERKN3c106ScalarES8_EUlbbbE_St5arrayIPcLm4EELi4E23TrivialOffsetCalculatorILi3EjESD_ILi1EjENS0_6memory12LoadWithCastILi3EEENSG_13StoreWithCastILi1EEEEEviT_T0_T2_T3_T4_T5_)
        /*0080*/ 	.word	0x00000020


	//----- nvinfo : EIATTR_FRAME_SIZE
	.align		4
.L_90:
        /*0084*/ 	.byte	0x04, 0x11
        /*0086*/ 	.short	(.L_92 - .L_91)
	.align		4
.L_91:
        /*0088*/ 	.word	index@(_ZN2at6native27unrolled_elementwise_kernelIZNS0_54_GLOBAL__N__d8c5977b_16_LinearAlgebra_cu_9e10b42f_324316addr_kernel_cudaERNS_14TensorIteratorERKN3c106ScalarES8_EUlbbbE_St5arrayIPcLm4EELi4E23TrivialOffsetCalculatorILi3EjESD_ILi1EjENS0_6memory12LoadWithCastILi3EEENSG_13StoreWithCastILi1EEEEEviT_T0_T2_T3_T4_T5_)
        /*008c*/ 	.word	0x00000000


	//----- nvinfo : EIATTR_REGCOUNT
	.align		4
.L_92:
        /*0090*/ 	.byte	0x04, 0x2f
        /*0092*/ 	.short	(.L_94 - .L_93)
	.align		4
.L_93:
        /*0094*/ 	.word	index@(_ZN2at6native18elementwise_kernelILi128ELi4EZNS0_15gpu_kernel_implIZNS0_54_GLOBAL__N__d8c5977b_16_LinearAlgebra_cu_9e10b42f_324316addr_kernel_cudaERNS_14TensorIteratorERKN3c106ScalarES9_EUlbbbE_EEvRNS_18TensorIteratorBaseERKT_EUliE_EEviT1_)
        /*0098*/ 	.word	0x0000001c


	//----- nvinfo : EIATTR_FRAME_SIZE
	.align		4
.L_94:
        /*009c*/ 	.byte	0x04, 0x11
        /*009e*/ 	.short	(.L_96 - .L_95)
	.align		4
.L_95:
        /*00a0*/ 	.word	index@(_ZN2at6native18elementwise_kernelILi128ELi4EZNS0_15gpu_kernel_implIZNS0_54_GLOBAL__N__d8c5977b_16_LinearAlgebra_cu_9e10b42f_324316addr_kernel_cudaERNS_14TensorIteratorERKN3c106ScalarES9_EUlbbbE_EEvRNS_18TensorIteratorBaseERKT_EUliE_EEviT1_)
        /*00a4*/ 	.word	0x00000000


	//----- nvinfo : EIATTR_REGCOUNT
	.align		4
.L_96:
        /*00a8*/ 	.byte	0x04, 0x2f
        /*00aa*/ 	.short	(.L_98 - .L_97)
	.align		4
.L_97:
        /*00ac*/ 	.word	index@(_ZN2at6native29vectorized_elementwise_kernelILi8EZNS0_54_GLOBAL__N__d8c5977b_16_LinearAlgebra_cu_9e10b42f_324316addr_kernel_cudaERNS_14TensorIteratorERKN3c106ScalarES8_EUlbbbE0_St5arrayIPcLm4EEEEviT0_T1_)
        /*00b0*/ 	.word	0x00000004


	//----- nvinfo : EIATTR_FRAME_SIZE
	.align		4
.L_98:
        /*00b4*/ 	.byte	0x04, 0x11
        /*00b6*/ 	.short	(.L_100 - .L_99)
	.align		4
.L_99:
        /*00b8*/ 	.word	index@(_ZN2at6native29vectorized_elementwise_kernelILi8EZNS0_54_GLOBAL__N__d8c5977b_16_LinearAlgebra_cu_9e10b42f_324316addr_kernel_cudaERNS_14TensorIteratorERKN3c106ScalarES8_EUlbbbE0_St5arrayIPcLm4EEEEviT0_T1_)
        /*00bc*/ 	.word	0x00000000


	//----- nvinfo : EIATTR_REGCOUNT
	.align		4
.L_100:
        /*00c0*/ 	.byte	0x04, 0x2f
        /*00c2*/ 	.short	(.L_102 - .L_101)
	.align		4
.L_101:
        /*00c4*/ 	.word	index@(_ZN2at6native29vectorized_elementwise_kernelILi4EZNS0_54_GLOBAL__N__d8c5977b_16_LinearAlgebra_cu_9e10b42f_324316addr_kernel_cudaERNS_14TensorIteratorERKN3c106ScalarES8_EUlbbbE0_St5arrayIPcLm4EEEEviT0_T1_)
        /*00c8*/ 	.word	0x00000022


	//----- nvinfo : EIATTR_FRAME_SIZE
	.align		4
.L_102:
        /*00cc*/ 	.byte	0x04, 0x11
        /*00ce*/ 	.short	(.L_104 - .L_103)
	.align		4
.L_103:
        /*00d0*/ 	.word	index@(_ZN2at6native29vectorized_elementwise_kernelILi4EZNS0_54_GLOBAL__N__d8c5977b_16_LinearAlgebra_cu_9e10b42f_324316addr_kernel_cudaERNS_14TensorIteratorERKN3c106ScalarES8_EUlbbbE0_St5arrayIPcLm4EEEEviT0_T1_)
        /*00d4*/ 	.word	0x00000000


	//----- nvinfo : EIATTR_REGCOUNT
	.align		4
.L_104:
        /*00d8*/ 	.byte	0x04, 0x2f
        /*00da*/ 	.short	(.L_106 - .L_105)
	.align		4
.L_105:
        /*00dc*/ 	.word	index@(_ZN2at6native29vectorized_elementwise_kernelILi2EZNS0_54_GLOBAL__N__d8c5977b_16_LinearAlgebra_cu_9e10b42f_324316addr_kernel_cudaERNS_14TensorIteratorERKN3c106ScalarES8_EUlbbbE0_St5arrayIPcLm4EEEEviT0_T1_)
        /*00e0*/ 	.word	0x00000022


	//----- nvinfo : EIATTR_FRAME_SIZE
	.align		4
.L_106:
        /*00e4*/ 	.byte	0x04, 0x11
        /*00e6*/ 	.short	(.L_108 - .L_107)
	.align		4
.L_107:
        /*00e8*/ 	.word	index@(_ZN2at6native29vectorized_elementwise_kernelILi2EZNS0_54_GLOBAL__N__d8c5977b_16_LinearAlgebra_cu_9e10b42f_324316addr_kernel_cudaERNS_14TensorIteratorERKN3c106ScalarES8_EUlbbbE0_St5arrayIPcLm4EEEEviT0_T1_)
        /*00ec*/ 	.word	0x00000000


	//----- nvinfo : EIATTR_REGCOUNT
	.align		4
.L_108:
        /*00f0*/ 	.byte	0x04, 0x2f
        /*00f2*/ 	.short	(.L_110 - .L_109)
	.align		4
.L_109:
        /*00f4*/ 	.word	index@(_ZN2at6native27unrolled_elementwise_kernelIZNS0_54_GLOBAL__N__d8c5977b_16_LinearAlgebra_cu_9e10b42f_324316addr_kernel_cudaERNS_14TensorIteratorERKN3c106ScalarES8_EUlbbbE0_St5arrayIPcLm4EELi4E23TrivialOffsetCalculatorILi3EjESD_ILi1EjENS0_6memory15LoadWithoutCastENSG_16StoreWithoutCastEEEviT_T0_T2_T3_T4_T5_)
        /*00f8*/ 	.word	0x00000020


	//----- nvinfo : EIATTR_FRAME_SIZE
	.align		4
.L_110:
        /*00fc*/ 	.byte	0x04, 0x11
        /*00fe*/ 	.short	(.L_112 - .L_111)
	.align		4
.L_111:
        /*0100*/ 	.word	index@(_ZN2at6native27unrolled_elementwise_kernelIZNS0_54_GLOBAL__N__d8c5977b_16_LinearAlgebra_cu_9e10b42f_324316addr_kernel_cudaERNS_14TensorIteratorERKN3c106ScalarES8_EUlbbbE0_St5arrayIPcLm4EELi4E23TrivialOffsetCalculatorILi3EjESD_ILi1EjENS0_6memory15LoadWithoutCastENSG_16StoreWithoutCastEEEviT_T0_T2_T3_T4_T5_)
        /*0104*/ 	.word	0x00000000


	//----- nvinfo : EIATTR_REGCOUNT
	.align		4
.L_112:
        /*0108*/ 	.byte	0x04, 0x2f
        /*010a*/ 	.short	(.L_114 - .L_113)
	.align		4
.L_113:
        /*010c*/ 	.word	index@(_ZN2at6native18elementwise_kernelILi128ELi4EZNS0_22gpu_kernel_impl_nocastIZNS0_54_GLOBAL__N__d8c5977b_16_LinearAlgebra_cu_9e10b42f_324316addr_kernel_cudaERNS_14TensorIteratorERKN3c106ScalarES9_EUlbbbE0_EEvRNS_18TensorIteratorBaseERKT_EUliE_EEviT1_)
        /*0110*/ 	.word	0x00000016


	//----- nvinfo : EIATTR_FRAME_SIZE
	.align		4
.L_114:
        /*0114*/ 	.byte	0x04, 0x11
        /*0116*/ 	.short	(.L_116 - .L_115)
	.align		4
.L_115:
        /*0118*/ 	.word	index@(_ZN2at6native18elementwise_kernelILi128ELi4EZNS0_22gpu_kernel_impl_nocastIZNS0_54_GLOBAL__N__d8c5977b_16_LinearAlgebra_cu_9e10b42f_324316addr_kernel_cudaERNS_14TensorIteratorERKN3c106ScalarES9_EUlbbbE0_EEvRNS_18TensorIteratorBaseERKT_EUliE_EEviT1_)
        /*011c*/ 	.word	0x00000000


	//----- nvinfo : EIATTR_REGCOUNT
	.align		4
.L_116:
        /*0120*/ 	.byte	0x04, 0x2f
        /*0122*/ 	.short	(.L_118 - .L_117)
	.align		4
.L_117:
        /*0124*/ 	.word	index@(_ZN2at6native27unrolled_elementwise_kernelIZNS0_54_GLOBAL__N__d8c5977b_16_LinearAlgebra_cu_9e10b42f_324316addr_kernel_cudaERNS_14TensorIteratorERKN3c106ScalarES8_EUlbbbE0_St5arrayIPcLm4EELi4E23TrivialOffsetCalculatorILi3EjESD_ILi1EjENS0_6memory12LoadWithCastILi3EEENSG_13StoreWithCastILi1EEEEEviT_T0_T2_T3_T4_T5_)
        /*0128*/ 	.word	0x00000022


	//----- nvinfo : EIATTR_FRAME_SIZE
	.align		4
.L_118:
        /*012c*/ 	.byte	0x04, 0x11
        /*012e*/ 	.short	(.L_120 - .L_119)
	.align		4
.L_119:
        /*0130*/ 	.word	index@(_ZN2at6native27unrolled_elementwise_kernelIZNS0_54_GLOBAL__N__d8c5977b_16_LinearAlgebra_cu_9e10b42f_324316addr_kernel_cudaERNS_14TensorIteratorERKN3c106ScalarES8_EUlbbbE0_St5arrayIPcLm4EELi4E23TrivialOffsetCalculatorILi3EjESD_ILi1EjENS0_6memory12LoadWithCastILi3EEENSG_13StoreWithCastILi1EEEEEviT_T0_T2_T3_T4_T5_)
        /*0134*/ 	.word	0x00000000


	//----- nvinfo : EIATTR_REGCOUNT
	.align		4
.L_120:
        /*0138*/ 	.byte	0x04, 0x2f
        /*013a*/ 	.short	(.L_122 - .L_121)
	.align		4
.L_121:
        /*013c*/ 	.word	index@(_ZN2at6native18elementwise_kernelILi128ELi4EZNS0_15gpu_kernel_implIZNS0_54_GLOBAL__N__d8c5977b_16_LinearAlgebra_cu_9e10b42f_324316addr_kernel_cudaERNS_14TensorIteratorERKN3c106ScalarES9_EUlbbbE0_EEvRNS_18TensorIteratorBaseERKT_EUliE_EEviT1_)
        /*0140*/ 	.word	0x00000019


	//----- nvinfo : EIATTR_FRAME_SIZE
	.align		4
.L_122:
        /*0144*/ 	.byte	0x04, 0x11
        /*0146*/ 	.short	(.L_124 - .L_123)
	.align		4
.L_123:
        /*0148*/ 	.word	index@(_ZN2at6native18elementwise_kernelILi128ELi4EZNS0_15gpu_kernel_implIZNS0_54_GLOBAL__N__d8c5977b_16_LinearAlgebra_cu_9e10b42f_324316addr_kernel_cudaERNS_14TensorIteratorERKN3c106ScalarES9_EUlbbbE0_EEvRNS_18TensorIteratorBaseERKT_EUliE_EEviT1_)
        /*014c*/ 	.word	0x00000000


	//----- nvinfo : EIATTR_REGCOUNT
	.align		4
.L_124:
        /*0150*/ 	.byte	0x04, 0x2f
        /*0152*/ 	.short	(.L_126 - .L_125)
	.align		4
.L_125:
        /*0154*/ 	.word	index@(_ZN2at6native29vectorized_elementwise_kernelILi8EZZZNS0_54_GLOBAL__N__d8c5977b_16_LinearAlgebra_cu_9e10b42f_324316addr_kernel_cudaERNS_14TensorIteratorERKN3c106ScalarES8_ENKUlvE_clEvENKUlvE_clEvEUlhhhE_St5arrayIPcLm4EEEEviT0_T1_)
        /*0158*/ 	.word	0x00000004


	//----- nvinfo : EIATTR_FRAME_SIZE
	.align		4
.L_126:
        /*015c*/ 	.byte	0x04, 0x11
        /*015e*/ 	.short	(.L_128 - .L_127)
	.align		4
.L_127:
        /*0160*/ 	.word	index@(_ZN2at6native29vectorized_elementwise_kernelILi8EZZZNS0_54_GLOBAL__N__d8c5977b_16_LinearAlgebra_cu_9e10b42f_324316addr_kernel_cudaERNS_14TensorIteratorERKN3c106ScalarES8_ENKUlvE_clEvENKUlvE_clEvEUlhhhE_St5arrayIPcLm4EEEEviT0_T1_)
        /*0164*/ 	.word	0x00000000


	//----- nvinfo : EIATTR_REGCOUNT
	.align		4
.L_128:
        /*0168*/ 	.byte	0x04, 0x2f
        /*016a*/ 	.short	(.L_130 - .L_129)
	.align		4
.L_129:
        /*016c*/ 	.word	index@(_ZN2at6native29vectorized_elementwise_kernelILi4EZZZNS0_54_GLOBAL__N__d8c5977b_16_LinearAlgebra_cu_9e10b42f_324316addr_kernel_cudaERNS_14TensorIteratorERKN3c106ScalarES8_ENKUlvE_clEvENKUlvE_clEvEUlhhhE_St5arrayIPcLm4EEEEviT0_T1_)
        /*0170*/ 	.word	0x00000020


	//----- nvinfo : EIATTR_FRAME_SIZE
	.align		4
.L_130:
        /*0174*/ 	.byte	0x04, 0x11
        /*0176*/ 	.short	(.L_132 - .L_131)
	.align		4
.L_131:
        /*0178*/ 	.word	index@(_ZN2at6native29vectorized_elementwise_kernelILi4EZZZNS0_54_GLOBAL__N__d8c5977b_16_LinearAlgebra_cu_9e10b42f_324316addr_kernel_cudaERNS_14TensorIteratorERKN3c106ScalarES8_ENKUlvE_clEvENKUlvE_clEvEUlhhhE_St5arrayIPcLm4EEEEviT0_T1_)
        /*017c*/ 	.word	0x00000000


	//----- nvinfo : EIATTR_REGCOUNT
	.align		4
.L_132:
        /*0180*/ 	.byte	0x04, 0x2f
        /*0182*/ 	.short	(.L_134 - .L_133)
	.align		4
.L_133:
        /*0184*/ 	.word	index@(_ZN2at6native29vectorized_elementwise_kernelILi2EZZZNS0_54_GLOBAL__N__d8c5977b_16_LinearAlgebra_cu_9e10b42f_324316addr_kernel_cudaERNS_14TensorIteratorERKN3c106ScalarES8_ENKUlvE_clEvENKUlvE_clEvEUlhhhE_St5arrayIPcLm4EEEEviT0_T1_)
        /*0188*/ 	.word	0x00000020


	//----- nvinfo : EIATTR_FRAME_SIZE
	.align		4
.L_134:
        /*018c*/ 	.byte	0x04, 0x11
        /*018e*/ 	.short	(.L_136 - .L_135)
	.align		4
.L_135:
        /*0190*/ 	.word	index@(_ZN2at6native29vectorized_elementwise_kernelILi2EZZZNS0_54_GLOBAL__N__d8c5977b_16_LinearAlgebra_cu_9e10b42f_324316addr_kernel_cudaERNS_14TensorIteratorERKN3c106ScalarES8_ENKUlvE_clEvENKUlvE_clEvEUlhhhE_St5arrayIPcLm4EEEEviT0_T1_)
        /*0194*/ 	.word	0x00000000


	//----- nvinfo : EIATTR_REGCOUNT
	.align		4
.L_136:
        /*0198*/ 	.byte	0x04, 0x2f
        /*019a*/ 	.short	(.L_138 - .L_137)
	.align		4
.L_137:
        /*019c*/ 	.word	index@(_ZN2at6native27unrolled_elementwise_kernelIZZZNS0_54_GLOBAL__N__d8c5977b_16_LinearAlgebra_cu_9e10b42f_324316addr_kernel_cudaERNS_14TensorIteratorERKN3c106ScalarES8_ENKUlvE_clEvENKUlvE_clEvEUlhhhE_St5arrayIPcLm4EELi4E23TrivialOffsetCalculatorILi3EjESF_ILi1EjENS0_6memory15LoadWithoutCastENSI_16StoreWithoutCastEEEviT_T0_T2_T3_T4_T5_)
        /*01a0*/ 	.word	0x0000001c


	//----- nvinfo : EIATTR_FRAME_SIZE
	.align		4
.L_138:
        /*01a4*/ 	.byte	0x04, 0x11
        /*01a6*/ 	.short	(.L_140 - .L_139)
	.align		4
.L_139:
        /*01a8*/ 	.word	index@(_ZN2at6native27unrolled_elementwise_kernelIZZZNS0_54_GLOBAL__N__d8c5977b_16_LinearAlgebra_cu_9e10b42f_324316addr_kernel_cudaERNS_14TensorIteratorERKN3c106ScalarES8_ENKUlvE_clEvENKUlvE_clEvEUlhhhE_St5arrayIPcLm4EELi4E23TrivialOffsetCalculatorILi3EjESF_ILi1EjENS0_6memory15LoadWithoutCastENSI_16StoreWithoutCastEEEviT_T0_T2_T3_T4_T5_)
        /*01ac*/ 	.word	0x00000000


	//----- nvinfo : EIATTR_REGCOUNT
	.align		4
.L_140:
        /*01b0*/ 	.byte	0x04, 0x2f
        /*01b2*/ 	.short	(.L_142 - .L_141)
	.align		4
.L_141:
        /*01b4*/ 	.word	index@(_ZN2at6native18elementwise_kernelILi128ELi4EZNS0_22gpu_kernel_impl_nocastIZZZNS0_54_GLOBAL__N__d8c5977b_16_LinearAlgebra_cu_9e10b42f_324316addr_kernel_cudaERNS_14TensorIteratorERKN3c106ScalarES9_ENKUlvE_clEvENKUlvE_clEvEUlhhhE_EEvRNS_18TensorIteratorBaseERKT_EUliE_EEviT1_)
        /*01b8*/ 	.word	0x00000014


	//----- nvinfo : EIATTR_FRAME_SIZE
	.align		4
.L_142:
        /*01bc*/ 	.byte	0x04, 0x11
        /*01be*/ 	.short	(.L_144 - .L_143)
	.align		4
.L_143:
        /*01c0*/ 	.word	index@(_ZN2at6native18elementwise_kernelILi128ELi4EZNS0_22gpu_kernel_impl_nocastIZZZNS0_54_GLOBAL__N__d8c5977b_16_LinearAlgebra_cu_9e10b42f_324316addr_kernel_cudaERNS_14TensorIteratorERKN3c106ScalarES9_ENKUlvE_clEvENKUlvE_clEvEUlhhhE_EEvRNS_18TensorIteratorBaseERKT_EUliE_EEviT1_)
        /*01c4*/ 	.word	0x00000000


	//----- nvinfo : EIATTR_REGCOUNT
	.align		4
.L_144:
        /*01c8*/ 	.byte	0x04, 0x2f
        /*01ca*/ 	.short	(.L_146 - .L_145)
	.align		4
.L_145:
        /*01cc*/ 	.word	index@(_ZN2at6native27unrolled_elementwise_kernelIZZZNS0_54_GLOBAL__N__d8c5977b_16_LinearAlgebra_cu_9e10b42f_324316addr_kernel_cudaERNS_14TensorIteratorERKN3c106ScalarES8_ENKUlvE_clEvENKUlvE_clEvEUlhhhE_St5arrayIPcLm4EELi4E23TrivialOffsetCalculatorILi3EjESF_ILi1EjENS0_6memory12LoadWithCastILi3EEENSI_13StoreWithCastILi1EEEEEviT_T0_T2_T3_T4_T5_)
        /*01d0*/ 	.word	0x00000020


	//----- nvinfo : EIATTR_FRAME_SIZE
	.align		4
.L_146:
        /*01d4*/ 	.byte	0x04, 0x11
        /*01d6*/ 	.short	(.L_148 - .L_147)
	.align		4
.L_147:
        /*01d8*/ 	.word	index@(_ZN2at6native27unrolled_elementwise_kernelIZZZNS0_54_GLOBAL__N__d8c5977b_16_LinearAlgebra_cu_9e10b42f_324316addr_kernel_cudaERNS_14TensorIteratorERKN3c106ScalarES8_ENKUlvE_clEvENKUlvE_clEvEUlhhhE_St5arrayIPcLm4EELi4E23TrivialOffsetCalculatorILi3EjESF_ILi1EjENS0_6memory12LoadWithCastILi3EEENSI_13StoreWithCastILi1EEEEEviT_T0_T2_T3_T4_T5_)
        /*01dc*/ 	.word	0x00000000


	//----- nvinfo : EIATTR_REGCOUNT
	.align		4
.L_148:
        /*01e0*/ 	.byte	0x04, 0x2f
        /*01e2*/ 	.short	(.L_150 - .L_149)
	.align		4
.L_149:
        /*01e4*/ 	.word	index@(_ZN2at6native18elementwise_kernelILi128ELi4EZNS0_15gpu_kernel_implIZZZNS0_54_GLOBAL__N__d8c5977b_16_LinearAlgebra_cu_9e10b42f_324316addr_kernel_cudaERNS_14TensorIteratorERKN3c106ScalarES9_ENKUlvE_clEvENKUlvE_clEvEUlhhhE_EEvRNS_18TensorIteratorBaseERKT_EUliE_EEviT1_)
        /*01e8*/ 	.word	0x0000001c


	//----- nvinfo : EIATTR_FRAME_SIZE
	.align		4
.L_150:
        /*01ec*/ 	.byte	0x04, 0x11
        /*01ee*/ 	.short	(.L_152 - .L_151)
	.align		4
.L_151:
        /*01f0*/ 	.word	index@(_ZN2at6native18elementwise_kernelILi128ELi4EZNS0_15gpu_kernel_implIZZZNS0_54_GLOBAL__N__d8c5977b_16_LinearAlgebra_cu_9e10b42f_324316addr_kernel_cudaERNS_14TensorIteratorERKN3c106ScalarES9_ENKUlvE_clEvENKUlvE_clEvEUlhhhE_EEvRNS_18TensorIteratorBaseERKT_EUliE_EEviT1_)
        /*01f4*/ 	.word	0x00000000


	//----- nvinfo : EIATTR_REGCOUNT
	.align		4
.L_152:
        /*01f8*/ 	.byte	0x04, 0x2f
        /*01fa*/ 	.short	(.L_154 - .L_153)
	.align		4
.L_153:
        /*01fc*/ 	.word	index@(_ZN2at6native29vectorized_elementwise_kernelILi8EZZZNS0_54_GLOBAL__N__d8c5977b_16_LinearAlgebra_cu_9e10b42f_324316addr_kernel_cudaERNS_14TensorIteratorERKN3c106ScalarES8_ENKUlvE_clEvENKUlvE_clEvEUlhhhE0_St5arrayIPcLm4EEEEviT0_T1_)
        /*0200*/ 	.word	0x00000004


	//----- nvinfo : EIATTR_FRAME_SIZE
	.align		4
.L_154:
        /*0204*/ 	.byte	0x04, 0x11
        /*0206*/ 	.short	(.L_156 - .L_155)
	.align		4
.L_155:
        /*0208*/ 	.word	index@(_ZN2at6native29vectorized_elementwise_kernelILi8EZZZNS0_54_GLOBAL__N__d8c5977b_16_LinearAlgebra_cu_9e10b42f_324316addr_kernel_cudaERNS_14TensorIteratorERKN3c106ScalarES8_ENKUlvE_clEvENKUlvE_clEvEUlhhhE0_St5arrayIPcLm4EEEEviT0_T1_)
        /*020c*/ 	.word	0x00000000


	//----- nvinfo : EIATTR_REGCOUNT
	.align		4
.L_156:
        /*0210*/ 	.byte	0x04, 0x2f
        /*0212*/ 	.short	(.L_158 - .L_157)
	.align		4
.L_157:
        /*0214*/ 	.word	index@(_ZN2at6native29vectorized_elementwise_kernelILi4EZZZNS0_54_GLOBAL__N__d8c5977b_16_LinearAlgebra_cu_9e10b42f_324316addr_kernel_cudaERNS_14TensorIteratorERKN3c106ScalarES8_ENKUlvE_clEvENKUlvE_clEvEUlhhhE0_St5arrayIPcLm4EEEEviT0_T1_)
        /*0218*/ 	.word	0x00000020


	//----- nvinfo : EIATTR_FRAME_SIZE
	.align		4
.L_158:
        /*021c*/ 	.byte	0x04, 0x11
        /*021e*/ 	.short	(.L_160 - .L_159)
	.align		4
.L_159:
        /*0220*/ 	.word	index@(_ZN2at6native29vectorized_elementwise_kernelILi4EZZZNS0_54_GLOBAL__N__d8c5977b_16_LinearAlgebra_cu_9e10b42f_324316addr_kernel_cudaERNS_14TensorIteratorERKN3c106ScalarES8_ENKUlvE_clEvENKUlvE_clEvEUlhhhE0_St5arrayIPcLm4EEEEviT0_T1_)
        /*0224*/ 	.word	0x00000000


	//----- nvinfo : EIATTR_REGCOUNT
	.align		4
.L_160:
        /*0228*/ 	.byte	0x04, 0x2f
        /*022a*/ 	.short	(.L_162 - .L_161)
	.align		4
.L_161:
        /*022c*/ 	.word	index@(_ZN2at6native29vectorized_elementwise_kernelILi2EZZZNS0_54_GLOBAL__N__d8c5977b_16_LinearAlgebra_cu_9e10b42f_324316addr_kernel_cudaERNS_14TensorIteratorERKN3c106ScalarES8_ENKUlvE_clEvENKUlvE_clEvEUlhhhE0_St5arrayIPcLm4EEEEviT0_T1_)
        /*0230*/ 	.word	0x00000020


	//----- nvinfo : EIATTR_FRAME_SIZE
	.align		4
.L_162:
        /*0234*/ 	.byte	0x04, 0x11
        /*0236*/ 	.short	(.L_164 - .L_163)
	.align		4
.L_163:
        /*0238*/ 	.word	index@(_ZN2at6native29vectorized_elementwise_kernelILi2EZZZNS0_54_GLOBAL__N__d8c5977b_16_LinearAlgebra_cu_9e10b42f_324316addr_kernel_cudaERNS_14TensorIteratorERKN3c106ScalarES8_ENKUlvE_clEvENKUlvE_clEvEUlhhhE0_St5arrayIPcLm4EEEEviT0_T1_)
        /*023c*/ 	.word	0x00000000


	//----- nvinfo : EIATTR_REGCOUNT
	.align		4
.L_164:
        /*0240*/ 	.byte	0x04, 0x2f
        /*0242*/ 	.short	(.L_166 - .L_165)
	.align		4
.L_165:
        /*0244*/ 	.word	index@(_ZN2at6native27unrolled_elementwise_kernelIZZZNS0_54_GLOBAL__N__d8c5977b_16_LinearAlgebra_cu_9e10b42f_324316addr_kernel_cudaERNS_14TensorIteratorERKN3c106ScalarES8_ENKUlvE_clEvENKUlvE_clEvEUlhhhE0_St5arrayIPcLm4EELi4E23TrivialOffsetCalculatorILi3EjESF_ILi1EjENS0_6memory15LoadWithoutCastENSI_16StoreWithoutCastEEEviT_T0_T2_T3_T4_T5_)
        /*0248*/ 	.word	0x00000020


	//----- nvinfo : EIATTR_FRAME_SIZE
	.align		4
.L_166:
        /*024c*/ 	.byte	0x04, 0x11
        /*024e*/ 	.short	(.L_168 - .L_167)
	.align		4
.L_167:
        /*0250*/ 	.word	index@(_ZN2at6native27unrolled_elementwise_kernelIZZZNS0_54_GLOBAL__N__d8c5977b_16_LinearAlgebra_cu_9e10b42f_324316addr_kernel_cudaERNS_14TensorIteratorERKN3c106ScalarES8_ENKUlvE_clEvENKUlvE_clEvEUlhhhE0_St5arrayIPcLm4EELi4E23TrivialOffsetCalculatorILi3EjESF_ILi1EjENS0_6memory15LoadWithoutCastENSI_16StoreWithoutCastEEEviT_T0_T2_T3_T4_T5_)
        /*0254*/ 	.word	0x00000000


	//----- nvinfo : EIATTR_REGCOUNT
	.align		4
.L_168:
        /*0258*/ 	.byte	0x04, 0x2f
        /*025a*/ 	.short	(.L_170 - .L_169)
	.align		4
.L_169:
        /*025c*/ 	.word	index@(_ZN2at6native18elementwise_kernelILi128ELi4EZNS0_22gpu_kernel_impl_nocastIZZZNS0_54_GLOBAL__N__d8c5977b_16_LinearAlgebra_cu_9e10b42f_324316addr_kernel_cudaERNS_14TensorIteratorERKN3c106ScalarES9_ENKUlvE_clEvENKUlvE_clEvEUlhhhE0_EEvRNS_18TensorIteratorBaseERKT_EUliE_EEviT1_)
        /*0260*/ 	.word	0x00000016


	//----- nvinfo : EIATTR_FRAME_SIZE
	.align		4
.L_170:
        /*0264*/ 	.byte	0x04, 0x11
        /*0266*/ 	.short	(.L_172 - .L_171)
	.align		4
.L_171:
        /*0268*/ 	.word	index@(_ZN2at6native18elementwise_kernelILi128ELi4EZNS0_22gpu_kernel_impl_nocastIZZZNS0_54_GLOBAL__N__d8c5977b_16_LinearAlgebra_cu_9e10b42f_324316addr_kernel_cudaERNS_14TensorIteratorERKN3c106ScalarES9_ENKUlvE_clEvENKUlvE_clEvEUlhhhE0_EEvRNS_18TensorIteratorBaseERKT_EUliE_EEviT1_)
        /*026c*/ 	.word	0x00000000


	//----- nvinfo : EIATTR_REGCOUNT
	.align		4
.L_172:
        /*0270*/ 	.byte	0x04, 0x2f
        /*0272*/ 	.short	(.L_174 - .L_173)
	.align		4
.L_173:
        /*0274*/ 	.word	index@(_ZN2at6native27unrolled_elementwise_kernelIZZZNS0_54_GLOBAL__N__d8c5977b_16_LinearAlgebra_cu_9e10b42f_324316addr_kernel_cudaERNS_14TensorIteratorERKN3c106ScalarES8_ENKUlvE_clEvENKUlvE_clEvEUlhhhE0_St5arrayIPcLm4EELi4E23TrivialOffsetCalculatorILi3EjESF_ILi1EjENS0_6memory12LoadWithCastILi3EEENSI_13StoreWithCastILi1EEEEEviT_T0_T2_T3_T4_T5_)
        /*0278*/ 	.word	0x00000022


	//----- nvinfo : EIATTR_FRAME_SIZE
	.align		4
.L_174:
        /*027c*/ 	.byte	0x04, 0x11
        /*027e*/ 	.short	(.L_176 - .L_175)
	.align		4
.L_175:
        /*0280*/ 	.word	index@(_ZN2at6native27unrolled_elementwise_kernelIZZZNS0_54_GLOBAL__N__d8c5977b_16_LinearAlgebra_cu_9e10b42f_324316addr_kernel_cudaERNS_14TensorIteratorERKN3c106ScalarES8_ENKUlvE_clEvENKUlvE_clEvEUlhhhE0_St5arrayIPcLm4EELi4E23TrivialOffsetCalculatorILi3EjESF_ILi1EjENS0_6memory12LoadWithCastILi3EEENSI_13StoreWithCastILi1EEEEEviT_T0_T2_T3_T4_T5_)
        /*0284*/ 	.word	0x00000000


	//----- nvinfo : EIATTR_REGCOUNT
	.align		4
.L_176:
        /*0288*/ 	.byte	0x04, 0x2f
        /*028a*/ 	.short	(.L_178 - .L_177)
	.align		4
.L_177:
        /*028c*/ 	.word	index@(_ZN2at6native18elementwise_kernelILi128ELi4EZNS0_15gpu_kernel_implIZZZNS0_54_GLOBAL__N__d8c5977b_16_LinearAlgebra_cu_9e10b42f_324316addr_kernel_cudaERNS_14TensorIteratorERKN3c106ScalarES9_ENKUlvE_clEvENKUlvE_clEvEUlhhhE0_EEvRNS_18TensorIteratorBaseERKT_EUliE_EEviT1_)
        /*0290*/ 	.word	0x00000019


	//----- nvinfo : EIATTR_FRAME_SIZE
	.align		4
.L_178:
        /*0294*/ 	.byte	0x04, 0x11
        /*0296*/ 	.short	(.L_180 - .L_179)
	.align		4
.L_179:
        /*0298*/ 	.word	index@(_ZN2at6native18elementwise_kernelILi128ELi4EZNS0_15gpu_kernel_implIZZZNS0_54_GLOBAL__N__d8c5977b_16_LinearAlgebra_cu_9e10b42f_324316addr_kernel_cudaERNS_14TensorIteratorERKN3c106ScalarES9_ENKUlvE_clEvENKUlvE_clEvEUlhhhE0_EEvRNS_18TensorIteratorBaseERKT_EUliE_EEviT1_)
        /*029c*/ 	.word	0x00000000


	//----- nvinfo : EIATTR_REGCOUNT
	.align		4
.L_180:
        /*02a0*/ 	.byte	0x04, 0x2f
        /*02a2*/ 	.short	(.L_182 - .L_181)
	.align		4
.L_181:
        /*02a4*/ 	.word	index@(_ZN2at6native29vectorized_elementwise_kernelILi8EZZZNS0_54_GLOBAL__N__d8c5977b_16_LinearAlgebra_cu_9e10b42f_324316addr_kernel_cudaERNS_14TensorIteratorERKN3c106ScalarES8_ENKUlvE_clEvENKUlvE0_clEvEUlaaaE_St5arrayIPcLm4EEEEviT0_T1_)
        /*02a8*/ 	.word	0x00000004


	//----- nvinfo : EIATTR_FRAME_SIZE
	.align		4
.L_182:
        /*02ac*/ 	.byte	0x04, 0x11
        /*02ae*/ 	.short	(.L_184 - .L_183)
	.align		4
.L_183:
        /*02b0*/ 	.word	index@(_ZN2at6native29vectorized_elementwise_kernelILi8EZZZNS0_54_GLOBAL__N__d8c5977b_16_LinearAlgebra_cu_9e10b42f_324316addr_kernel_cudaERNS_14TensorIteratorERKN3c106ScalarES8_ENKUlvE_clEvENKUlvE0_clEvEUlaaaE_St5arrayIPcLm4EEEEviT0_T1_)
        /*02b4*/ 	.word	0x00000000


	//----- nvinfo : EIATTR_REGCOUNT
	.align		4
.L_184:
        /*02b8*/ 	.byte	0x04, 0x2f
        /*02ba*/ 	.short	(.L_186 - .L_185)
	.align		4
.L_185:
        /*02bc*/ 	.word	index@(_ZN2at6native29vectorized_elementwise_kernelILi4EZZZNS0_54_GLOBAL__N__d8c5977b_16_LinearAlgebra_cu_9e10b42f_324316addr_kernel_cudaERNS_14TensorIteratorERKN3c106ScalarES8_ENKUlvE_clEvENKUlvE0_clEvEUlaaaE_St5arrayIPcLm4EEEEviT0_T1_)
        /*02c0*/ 	.word	0x00000020


	//----- nvinfo : EIATTR_FRAME_SIZE
	.align		4
.L_186:
        /*02c4*/ 	.byte	0x04, 0x11
        /*02c6*/ 	.short	(.L_188 - .L_187)
	.align		4
.L_187:
        /*02c8*/ 	.word	index@(_ZN2at6native29vectorized_elementwise_kernelILi4EZZZNS0_54_GLOBAL__N__d8c5977b_16_LinearAlgebra_cu_9e10b42f_324316addr_kernel_cudaERNS_14TensorIteratorERKN3c106ScalarES8_ENKUlvE_clEvENKUlvE0_clEvEUlaaaE_St5arrayIPcLm4EEEEviT0_T1_)
        /*02cc*/ 	.word	0x00000000


	//----- nvinfo : EIATTR_REGCOUNT
	.align		4
.L_188:
        /*02d0*/ 	.byte	0x04, 0x2f
        /*02d2*/ 	.short	(.L_190 - .L_189)
	.align		4
.L_189:
        /*02d4*/ 	.word	index@(_ZN2at6native29vectorized_elementwise_kernelILi2EZZZNS0_54_GLOBAL__N__d8c5977b_16_LinearAlgebra_cu_9e10b42f_324316addr_kernel_cudaERNS_14TensorIteratorERKN3c106ScalarES8_ENKUlvE_clEvENKUlvE0_clEvEUlaaaE_St5arrayIPcLm4EEEEviT0_T1_)
        /*02d8*/ 	.word	0x00000020


	//----- nvinfo : EIATTR_FRAME_SIZE
	.align		4
.L_190:
        /*02dc*/ 	.byte	0x04, 0x11
        /*02de*/ 	.short	(.L_192 - .L_191)
	.align		4
.L_191:
        /*02e0*/ 	.word	index@(_ZN2at6native29vectorized_elementwise_kernelILi2EZZZNS0_54_GLOBAL__N__d8c5977b_16_LinearAlgebra_cu_9e10b42f_324316addr_kernel_cudaERNS_14TensorIteratorERKN3c106ScalarES8_ENKUlvE_clEvENKUlvE0_clEvEUlaaaE_St5arrayIPcLm4EEEEviT0_T1_)
        /*02e4*/ 	.word	0x00000000


	//----- nvinfo : EIATTR_REGCOUNT
	.align		4
.L_192:
        /*02e8*/ 	.byte	0x04, 0x2f
        /*02ea*/ 	.short	(.L_194 - .L_193)
	.align		4
.L_193:
        /*02ec*/ 	.word	index@(_ZN2at6native27unrolled_elementwise_kernelIZZZNS0_54_GLOBAL__N__d8c5977b_16_LinearAlgebra_cu_9e10b42f_324316addr_kernel_cudaERNS_14TensorIteratorERKN3c106ScalarES8_ENKUlvE_clEvENKUlvE0_clEvEUlaaaE_St5arrayIPcLm4EELi4E23TrivialOffsetCalculatorILi3EjESF_ILi1EjENS0_6memory15LoadWithoutCastENSI_16StoreWithoutCastEEEviT_T0_T2_T3_T4_T5_)
        /*02f0*/ 	.word	0x0000001c


	//----- nvinfo : EIATTR_FRAME_SIZE
	.align		4
.L_194:
        /*02f4*/ 	.byte	0x04, 0x11
        /*02f6*/ 	.short	(.L_196 - .L_195)
	.align		4
.L_195:
        /*02f8*/ 	.word	index@(_ZN2at6native27unrolled_elementwise_kernelIZZZNS0_54_GLOBAL__N__d8c5977b_16_LinearAlgebra_cu_9e10b42f_324316addr_kernel_cudaERNS_14TensorIteratorERKN3c106ScalarES8_ENKUlvE_clEvENKUlvE0_clEvEUlaaaE_St5arrayIPcLm4EELi4E23TrivialOffsetCalculatorILi3EjESF_ILi1EjENS0_6memory15LoadWithoutCastENSI_16StoreWithoutCastEEEviT_T0_T2_T3_T4_T5_)
        /*02fc*/ 	.word	0x00000000


	//----- nvinfo : EIATTR_REGCOUNT
	.align		4
.L_196:
        /*0300*/ 	.byte	0x04, 0x2f
        /*0302*/ 	.short	(.L_198 - .L_197)
	.align		4
.L_197:
        /*0304*/ 	.word	index@(_ZN2at6native18elementwise_kernelILi128ELi4EZNS0_22gpu_kernel_impl_nocastIZZZNS0_54_GLOBAL__N__d8c5977b_16_LinearAlgebra_cu_9e10b42f_324316addr_kernel_cudaERNS_14TensorIteratorERKN3c106ScalarES9_ENKUlvE_clEvENKUlvE0_clEvEUlaaaE_EEvRNS_18TensorIteratorBaseERKT_EUliE_EEviT1_)
        /*0308*/ 	.word	0x00000014


	//----- nvinfo : EIATTR_FRAME_SIZE
	.align		4
.L_198:
        /*030c*/ 	.byte	0x04, 0x11
        /*030e*/ 	.short	(.L_200 - .L_199)
	.align		4
.L_199:
        /*0310*/ 	.word	index@(_ZN2at6native18elementwise_kernelILi128ELi4EZNS0_22gpu_kernel_impl_nocastIZZZNS0_54_GLOBAL__N__d8c5977b_16_LinearAlgebra_cu_9e10b42f_324316addr_kernel_cudaERNS_14TensorIteratorERKN3c106ScalarES9_ENKUlvE_clEvENKUlvE0_clEvEUlaaaE_EEvRNS_18TensorIteratorBaseERKT_EUliE_EEviT1_)
        /*0314*/ 	.word	0x00000000


	//----- nvinfo : EIATTR_REGCOUNT
	.align		4
.L_200:
        /*0318*/ 	.byte	0x04, 0x2f
        /*031a*/ 	.short	(.L_202 - .L_201)
	.align		4
.L_201:
        /*031c*/ 	.word	index@(_ZN2at6native27unrolled_elementwise_kernelIZZZNS0_54_GLOBAL__N__d8c5977b_16_LinearAlgebra_cu_9e10b42f_324316addr_kernel_cudaERNS_14TensorIteratorERKN3c106ScalarES8_ENKUlvE_clEvENKUlvE0_clEvEUlaaaE_St5arrayIPcLm4EELi4E23TrivialOffsetCalculatorILi3EjESF_ILi1EjENS0_6memory12LoadWithCastILi3EEENSI_13StoreWithCastILi1EEEEEviT_T0_T2_T3_T4_T5_)
        /*0320*/ 	.word	0x00000020


	//----- nvinfo : EIATTR_FRAME_SIZE
	.align		4
.L_202:
        /*0324*/ 	.byte	0x04, 0x11
        /*0326*/ 	.short	(.L_204 - .L_203)
	.align		4
.L_203:
        /*0328*/ 	.word	index@(_ZN2at6native27unrolled_elementwise_kernelIZZZNS0_54_GLOBAL__N__d8c5977b_16_LinearAlgebra_cu_9e10b42f_324316addr_kernel_cudaERNS_14TensorIteratorERKN3c106ScalarES8_ENKUlvE_clEvENKUlvE0_clEvEUlaaaE_St5arrayIPcLm4EELi4E23TrivialOffsetCalculatorILi3EjESF_ILi1EjENS0_6memory12LoadWithCastILi3EEENSI_13StoreWithCastILi1EEEEEviT_T0_T2_T3_T4_T5_)
        /*032c*/ 	.word	0x00000000


	//----- nvinfo : EIATTR_REGCOUNT
	.align		4
.L_204:
        /*0330*/ 	.byte	0x04, 0x2f
        /*0332*/ 	.short	(.L_206 - .L_205)
	.align		4
.L_205:
        /*0334*/ 	.word	index@(_ZN2at6native18elementwise_kernelILi128ELi4EZNS0_15gpu_kernel_implIZZZNS0_54_GLOBAL__N__d8c5977b_16_LinearAlgebra_cu_9e10b42f_324316addr_kernel_cudaERNS_14TensorIteratorERKN3c106ScalarES9_ENKUlvE_clEvENKUlvE0_clEvEUlaaaE_EEvRNS_18TensorIteratorBaseERKT_EUliE_EEviT1_)
        /*0338*/ 	.word	0x0000001c


	//----- nvinfo : EIATTR_FRAME_SIZE
	.align		4
.L_206:
        /*033c*/ 	.byte	0x04, 0x11
        /*033e*/ 	.short	(.L_208 - .L_207)
	.align		4
.L_207:
        /*0340*/ 	.word	index@(_ZN2at6native18elementwise_kernelILi128ELi4EZNS0_15gpu_kernel_implIZZZNS0_54_GLOBAL__N__d8c5977b_16_LinearAlgebra_cu_9e10b42f_324316addr_kernel_cudaERNS_14TensorIteratorERKN3c106ScalarES9_ENKUlvE_clEvENKUlvE0_clEvEUlaaaE_EEvRNS_18TensorIteratorBaseERKT_EUliE_EEviT1_)
        /*0344*/ 	.word	0x00000000


	//----- nvinfo : EIATTR_REGCOUNT
	.align		4
.L_208:
        /*0348*/ 	.byte	0x04, 0x2f
        /*034a*/ 	.short	(.L_210 - .L_209)
	.align		4
.L_209:
        /*034c*/ 	.word	index@(_ZN2at6native29vectorized_elementwise_kernelILi8EZZZNS0_54_GLOBAL__N__d8c5977b_16_LinearAlgebra_cu_9e10b42f_324316addr_kernel_cudaERNS_14TensorIteratorERKN3c106ScalarES8_ENKUlvE_clEvENKUlvE0_clEvEUlaaaE0_St5arrayIPcLm4EEEEviT0_T1_)
        /*0350*/ 	.word	0x00000004


	//----- nvinfo : EIATTR_FRAME_SIZE
	.align		4
.L_210:
        /*0354*/ 	.byte	0x04, 0x11
        /*0356*/ 	.short	(.L_212 - .L_211)
	.align		4
.L_211:
        /*0358*/ 	.word	index@(_ZN2at6native29vectorized_elementwise_kernelILi8EZZZNS0_54_GLOBAL__N__d8c5977b_16_LinearAlgebra_cu_9e10b42f_324316addr_kernel_cudaERNS_14TensorIteratorERKN3c106ScalarES8_ENKUlvE_clEvENKUlvE0_clEvEUlaaaE0_St5arrayIPcLm4EEEEviT0_T1_)
        /*035c*/ 	.word	0x00000000


	//----- nvinfo : EIATTR_REGCOUNT
	.align		4
.L_212:
        /*0360*/ 	.byte	0x04, 0x2f
        /*0362*/ 	.short	(.L_214 - .L_213)
	.align		4
.L_213:
        /*0364*/ 	.word	index@(_ZN2at6native29vectorized_elementwise_kernelILi4EZZZNS0_54_GLOBAL__N__d8c5977b_16_LinearAlgebra_cu_9e10b42f_324316addr_kernel_cudaERNS_14TensorIteratorERKN3c106ScalarES8_ENKUlvE_clEvENKUlvE0_clEvEUlaaaE0_St5arrayIPcLm4EEEEviT0_T1_)
        /*0368*/ 	.word	0x00000020


	//----- nvinfo : EIATTR_FRAME_SIZE
	.align		4
.L_214:
        /*036c*/ 	.byte	0x04, 0x11
        /*036e*/ 	.short	(.L_216 - .L_215)
	.align		4
.L_215:
        /*0370*/ 	.word	index@(_ZN2at6native29vectorized_elementwise_kernelILi4EZZZNS0_54_GLOBAL__N__d8c5977b_16_LinearAlgebra_cu_9e10b42f_324316addr_kernel_cudaERNS_14TensorIteratorERKN3c106ScalarES8_ENKUlvE_clEvENKUlvE0_clEvEUlaaaE0_St5arrayIPcLm4EEEEviT0_T1_)
        /*0374*/ 	.word	0x00000000


	//----- nvinfo : EIATTR_REGCOUNT
	.align		4
.L_216:
        /*0378*/ 	.byte	0x04, 0x2f
        /*037a*/ 	.short	(.L_218 - .L_217)
	.align		4
.L_217:
        /*037c*/ 	.word	index@(_ZN2at6native29vectorized_elementwise_kernelILi2EZZZNS0_54_GLOBAL__N__d8c5977b_16_LinearAlgebra_cu_9e10b42f_324316addr_kernel_cudaERNS_14TensorIteratorERKN3c106ScalarES8_ENKUlvE_clEvENKUlvE0_clEvEUlaaaE0_St5arrayIPcLm4EEEEviT0_T1_)
        /*0380*/ 	.word	0x00000020


	//----- nvinfo : EIATTR_FRAME_SIZE
	.align		4
.L_218:
        /*0384*/ 	.byte	0x04, 0x11
        /*0386*/ 	.short	(.L_220 - .L_219)
	.align		4
.L_219:
        /*0388*/ 	.word	index@(_ZN2at6native29vectorized_elementwise_kernelILi2EZZZNS0_54_GLOBAL__N__d8c5977b_16_LinearAlgebra_cu_9e10b42f_324316addr_kernel_cudaERNS_14TensorIteratorERKN3c106ScalarES8_ENKUlvE_clEvENKUlvE0_clEvEUlaaaE0_St5arrayIPcLm4EEEEviT0_T1_)
        /*038c*/ 	.word	0x00000000


	//----- nvinfo : EIATTR_REGCOUNT
	.align		4
.L_220:
        /*0390*/ 	.byte	0x04, 0x2f
        /*0392*/ 	.short	(.L_222 - .L_221)
	.align		4
.L_221:
        /*0394*/ 	.word	index@(_ZN2at6native27unrolled_elementwise_kernelIZZZNS0_54_GLOBAL__N__d8c5977b_16_LinearAlgebra_cu_9e10b42f_324316addr_kernel_cudaERNS_14TensorIteratorERKN3c106ScalarES8_ENKUlvE_clEvENKUlvE0_clEvEUlaaaE0_St5arrayIPcLm4EELi4E23TrivialOffsetCalculatorILi3EjESF_ILi1EjENS0_6memory15LoadWithoutCastENSI_16StoreWithoutCastEEEviT_T0_T2_T3_T4_T5_)
        /*0398*/ 	.word	0x00000020


	//----- nvinfo : EIATTR_FRAME_SIZE
	.align		4
.L_222:
        /*039c*/ 	.byte	0x04, 0x11
        /*039e*/ 	.short	(.L_224 - .L_223)
	.align		4
.L_223:
        /*03a0*/ 	.word	index@(_ZN2at6native27unrolled_elementwise_kernelIZZZNS0_54_GLOBAL__N__d8c5977b_16_LinearAlgebra_cu_9e10b42f_324316addr_kernel_cudaERNS_14TensorIteratorERKN3c106ScalarES8_ENKUlvE_clEvENKUlvE0_clEvEUlaaaE0_St5arrayIPcLm4EELi4E23TrivialOffsetCalculatorILi3EjESF_ILi1EjENS0_6memory15LoadWithoutCastENSI_16StoreWithoutCastEEEviT_T0_T2_T3_T4_T5_)
        /*03a4*/ 	.word	0x00000000


	//----- nvinfo : EIATTR_REGCOUNT
	.align		4
.L_224:
        /*03a8*/ 	.byte	0x04, 0x2f
        /*03aa*/ 	.short	(.L_226 - .L_225)
	.align		4
.L_225:
        /*03ac*/ 	.word	index@(_ZN2at6native18elementwise_kernelILi128ELi4EZNS0_22gpu_kernel_impl_nocastIZZZNS0_54_GLOBAL__N__d8c5977b_16_LinearAlgebra_cu_9e10b42f_324316addr_kernel_cudaERNS_14TensorIteratorERKN3c106ScalarES9_ENKUlvE_clEvENKUlvE0_clEvEUlaaaE0_EEvRNS_18TensorIteratorBaseERKT_EUliE_EEviT1_)
        /*03b0*/ 	.word	0x00000016


	//----- nvinfo : EIATTR_FRAME_SIZE
	.align		4
.L_226:
        /*03b4*/ 	.byte	0x04, 0x11
        /*03b6*/ 	.short	(.L_228 - .L_227)
	.align		4
.L_227:
        /*03b8*/ 	.word	index@(_ZN2at6native18elementwise_kernelILi128ELi4EZNS0_22gpu_kernel_impl_nocastIZZZNS0_54_GLOBAL__N__d8c5977b_16_LinearAlgebra_cu_9e10b42f_324316addr_kernel_cudaERNS_14TensorIteratorERKN3c106ScalarES9_ENKUlvE_clEvENKUlvE0_clEvEUlaaaE0_EEvRNS_18TensorIteratorBaseERKT_EUliE_EEviT1_)
        /*03bc*/ 	.word	0x00000000


	//----- nvinfo : EIATTR_REGCOUNT
	.align		4
.L_228:
        /*03c0*/ 	.byte	0x04, 0x2f
        /*03c2*/ 	.short	(.L_230 - .L_229)
	.align		4
.L_229:
        /*03c4*/ 	.word	index@(_ZN2at6native27unrolled_elementwise_kernelIZZZNS0_54_GLOBAL__N__d8c5977b_16_LinearAlgebra_cu_9e10b42f_324316addr_kernel_cudaERNS_14TensorIteratorERKN3c106ScalarES8_ENKUlvE_clEvENKUlvE0_clEvEUlaaaE0_St5arrayIPcLm4EELi4E23TrivialOffsetCalculatorILi3EjESF_ILi1EjENS0_6memory12LoadWithCastILi3EEENSI_13StoreWithCastILi1EEEEEviT_T0_T2_T3_T4_T5_)
        /*03c8*/ 	.word	0x00000022


	//----- nvinfo : EIATTR_FRAME_SIZE
	.align		4
.L_230:
        /*03cc*/ 	.byte	0x04, 0x11
        /*03ce*/ 	.short	(.L_232 - .L_231)
	.align		4
.L_231:
        /*03d0*/ 	.word	index@(_ZN2at6native27unrolled_elementwise_kernelIZZZNS0_54_GLOBAL__N__d8c5977b_16_LinearAlgebra_cu_9e10b42f_324316addr_kernel_cudaERNS_14TensorIteratorERKN3c106ScalarES8_ENKUlvE_clEvENKUlvE0_clEvEUlaaaE0_St5arrayIPcLm4EELi4E23TrivialOffsetCalculatorILi3EjESF_ILi1EjENS0_6memory12LoadWithCastILi3EEENSI_13StoreWithCastILi1EEEEEviT_T0_T2_T3_T4_T5_)
        /*03d4*/ 	.word	0x00000000


	//----- nvinfo : EIATTR_REGCOUNT
	.align		4
.L_232:
        /*03d8*/ 	.byte	0x04, 0x2f
        /*03da*/ 	.short	(.L_234 - .L_233)
	.align		4
.L_233:
        /*03dc*/ 	.word	index@(_ZN2at6native18elementwise_kernelILi128ELi4EZNS0_15gpu_kernel_implIZZZNS0_54_GLOBAL__N__d8c5977b_16_LinearAlgebra_cu_9e10b42f_324316addr_kernel_cudaERNS_14TensorIteratorERKN3c106ScalarES9_ENKUlvE_clEvENKUlvE0_clEvEUlaaaE0_EEvRNS_18TensorIteratorBaseERKT_EUliE_EEviT1_)
        /*03e0*/ 	.word	0x00000019


	//----- nvinfo : EIATTR_FRAME_SIZE
	.align		4
.L_234:
        /*03e4*/ 	.byte	0x04, 0x11
        /*03e6*/ 	.short	(.L_236 - .L_235)
	.align		4
.L_235:
        /*03e8*/ 	.word	index@(_ZN2at6native18elementwise_kernelILi128ELi4EZNS0_15gpu_kernel_implIZZZNS0_54_GLOBAL__N__d8c5977b_16_LinearAlgebra_cu_9e10b42f_324316addr_kernel_cudaERNS_14TensorIteratorERKN3c106ScalarES9_ENKUlvE_clEvENKUlvE0_clEvEUlaaaE0_EEvRNS_18TensorIteratorBaseERKT_EUliE_EEviT1_)
        /*03ec*/ 	.word	0x00000000


	//----- nvinfo : EIATTR_REGCOUNT
	.align		4
.L_236:
        /*03f0*/ 	.byte	0x04, 0x2f
        /*03f2*/ 	.short	(.L_238 - .L_237)
	.align		4
.L_237:
        /*03f4*/ 	.word	index@(_ZN2at6native29vectorized_elementwise_kernelILi8EZZZNS0_54_GLOBAL__N__d8c5977b_16_LinearAlgebra_cu_9e10b42f_324316addr_kernel_cudaERNS_14TensorIteratorERKN3c106ScalarES8_ENKUlvE_clEvENKUlvE1_clEvEUliiiE_St5arrayIPcLm4EEEEviT0_T1_)
        /*03f8*/ 	.word	0x00000004


	//----- nvinfo : EIATTR_FRAME_SIZE
	.align		4
.L_238:
        /*03fc*/ 	.byte	0x04, 0x11
        /*03fe*/ 	.short	(.L_240 - .L_239)
	.align		4
.L_239:
        /*0400*/ 	.word	index@(_ZN2at6native29vectorized_elementwise_kernelILi8EZZZNS0_54_GLOBAL__N__d8c5977b_16_LinearAlgebra_cu_9e10b42f_324316addr_kernel_cudaERNS_14TensorIteratorERKN3c106ScalarES8_ENKUlvE_clEvENKUlvE1_clEvEUliiiE_St5arrayIPcLm4EEEEviT0_T1_)
        /*0404*/ 	.word	0x00000000


	//----- nvinfo : EIATTR_REGCOUNT
	.align		4
.L_240:
        /*0408*/ 	.byte	0x04, 0x2f
        /*040a*/ 	.short	(.L_242 - .L_241)
	.align		4
.L_241:
        /*040c*/ 	.word	index@(_ZN2at6native29vectorized_elementwise_kernelILi4EZZZNS0_54_GLOBAL__N__d8c5977b_16_LinearAlgebra_cu_9e10b42f_324316addr_kernel_cudaERNS_14TensorIteratorERKN3c106ScalarES8_ENKUlvE_clEvENKUlvE1_clEvEUliiiE_St5arrayIPcLm4EEEEviT0_T1_)
        /*0410*/ 	.word	0x00000020


	//----- nvinfo : EIATTR_FRAME_SIZE
	.align		4
.L_242:
        /*0414*/ 	.byte	0x04, 0x11
        /*0416*/ 	.short	(.L_244 - .L_243)
	.align		4
.L_243:
        /*0418*/ 	.word	index@(_ZN2at6native29vectorized_elementwise_kernelILi4EZZZNS0_54_GLOBAL__N__d8c5977b_16_LinearAlgebra_cu_9e10b42f_324316addr_kernel_cudaERNS_14TensorIteratorERKN3c106ScalarES8_ENKUlvE_clEvENKUlvE1_clEvEUliiiE_St5arrayIPcLm4EEEEviT0_T1_)
        /*041c*/ 	.word	0x00000000


	//----- nvinfo : EIATTR_REGCOUNT
	.align		4
.L_244:
        /*0420*/ 	.byte	0x04, 0x2f
        /*0422*/ 	.short	(.L_246 - .L_245)
	.align		4
.L_245:
        /*0424*/ 	.word	index@(_ZN2at6native29vectorized_elementwise_kernelILi2EZZZNS0_54_GLOBAL__N__d8c5977b_16_LinearAlgebra_cu_9e10b42f_324316addr_kernel_cudaERNS_14TensorIteratorERKN3c106ScalarES8_ENKUlvE_clEvENKUlvE1_clEvEUliiiE_St5arrayIPcLm4EEEEviT0_T1_)
        /*0428*/ 	.word	0x00000020


	//----- nvinfo : EIATTR_FRAME_SIZE
	.align		4
.L_246:
        /*042c*/ 	.byte	0x04, 0x11
        /*042e*/ 	.short	(.L_248 - .L_247)
	.align		4
.L_247:
        /*0430*/ 	.word	index@(_ZN2at6native29vectorized_elementwise_kernelILi2EZZZNS0_54_GLOBAL__N__d8c5977b_16_LinearAlgebra_cu_9e10b42f_324316addr_kernel_cudaERNS_14TensorIteratorERKN3c106ScalarES8_ENKUlvE_clEvENKUlvE1_clEvEUliiiE_St5arrayIPcLm4EEEEviT0_T1_)
        /*0434*/ 	.word	0x00000000


	//----- nvinfo : EIATTR_REGCOUNT
	.align		4
.L_248:
        /*0438*/ 	.byte	0x04, 0x2f
        /*043a*/ 	.short	(.L_250 - .L_249)
	.align		4
.L_249:
        /*043c*/ 	.word	index@(_ZN2at6native27unrolled_elementwise_kernelIZZZNS0_54_GLOBAL__N__d8c5977b_16_LinearAlgebra_cu_9e10b42f_324316addr_kernel_cudaERNS_14TensorIteratorERKN3c106ScalarES8_ENKUlvE_clEvENKUlvE1_clEvEUliiiE_St5arrayIPcLm4EELi4E23TrivialOffsetCalculatorILi3EjESF_ILi1EjENS0_6memory15LoadWithoutCastENSI_16StoreWithoutCastEEEviT_T0_T2_T3_T4_T5_)
        /*0440*/ 	.word	0x0000001d


	//----- nvinfo : EIATTR_FRAME_SIZE
	.align		4
.L_250:
        /*0444*/ 	.byte	0x04, 0x11
        /*0446*/ 	.short	(.L_252 - .L_251)
	.align		4
.L_251:
        /*0448*/ 	.word	index@(_ZN2at6native27unrolled_elementwise_kernelIZZZNS0_54_GLOBAL__N__d8c5977b_16_LinearAlgebra_cu_9e10b42f_324316addr_kernel_cudaERNS_14TensorIteratorERKN3c106ScalarES8_ENKUlvE_clEvENKUlvE1_clEvEUliiiE_St5arrayIPcLm4EELi4E23TrivialOffsetCalculatorILi3EjESF_ILi1EjENS0_6memory15LoadWithoutCastENSI_16StoreWithoutCastEEEviT_T0_T2_T3_T4_T5_)
        /*044c*/ 	.word	0x00000000


	//----- nvinfo : EIATTR_REGCOUNT
	.align		4
.L_252:
        /*0450*/ 	.byte	0x04, 0x2f
        /*0452*/ 	.short	(.L_254 - .L_253)
	.align		4
.L_253:
        /*0454*/ 	.word	index@(_ZN2at6native18elementwise_kernelILi128ELi2EZNS0_22gpu_kernel_impl_nocastIZZZNS0_54_GLOBAL__N__d8c5977b_16_LinearAlgebra_cu_9e10b42f_324316addr_kernel_cudaERNS_14TensorIteratorERKN3c106ScalarES9_ENKUlvE_clEvENKUlvE1_clEvEUliiiE_EEvRNS_18TensorIteratorBaseERKT_EUliE_EEviT1_)
        /*0458*/ 	.word	0x00000014


	//----- nvinfo : EIATTR_FRAME_SIZE
	.align		4
.L_254:
        /*045c*/ 	.byte	0x04, 0x11
        /*045e*/ 	.short	(.L_256 - .L_255)
	.align		4
.L_255:
        /*0460*/ 	.word	index@(_ZN2at6native18elementwise_kernelILi128ELi2EZNS0_22gpu_kernel_impl_nocastIZZZNS0_54_GLOBAL__N__d8c5977b_16_LinearAlgebra_cu_9e10b42f_324316addr_kernel_cudaERNS_14TensorIteratorERKN3c106ScalarES9_ENKUlvE_clEvENKUlvE1_clEvEUliiiE_EEvRNS_18TensorIteratorBaseERKT_EUliE_EEviT1_)
        /*0464*/ 	.word	0x00000000


	//----- nvinfo : EIATTR_REGCOUNT
	.align		4
.L_256:
        /*0468*/ 	.byte	0x04, 0x2f
        /*046a*/ 	.short	(.L_258 - .L_257)
	.align		4
.L_257:
        /*046c*/ 	.word	index@(_ZN2at6native27unrolled_elementwise_kernelIZZZNS0_54_GLOBAL__N__d8c5977b_16_LinearAlgebra_cu_9e10b42f_324316addr_kernel_cudaERNS_14TensorIteratorERKN3c106ScalarES8_ENKUlvE_clEvENKUlvE1_clEvEUliiiE_St5arrayIPcLm4EELi4E23TrivialOffsetCalculatorILi3EjESF_ILi1EjENS0_6memory12LoadWithCastILi3EEENSI_13StoreWithCastILi1EEEEEviT_T0_T2_T3_T4_T5_)
        /*0470*/ 	.word	0x00000020


	//----- nvinfo : EIATTR_FRAME_SIZE
	.align		4
.L_258:
        /*0474*/ 	.byte	0x04, 0x11
        /*0476*/ 	.short	(.L_260 - .L_259)
	.align		4
.L_259:
        /*0478*/ 	.word	index@(_ZN2at6native27unrolled_elementwise_kernelIZZZNS0_54_GLOBAL__N__d8c5977b_16_LinearAlgebra_cu_9e10b42f_324316addr_kernel_cudaERNS_14TensorIteratorERKN3c106ScalarES8_ENKUlvE_clEvENKUlvE1_clEvEUliiiE_St5arrayIPcLm4EELi4E23TrivialOffsetCalculatorILi3EjESF_ILi1EjENS0_6memory12LoadWithCastILi3EEENSI_13StoreWithCastILi1EEEEEviT_T0_T2_T3_T4_T5_)
        /*047c*/ 	.word	0x00000000


	//----- nvinfo : EIATTR_REGCOUNT
	.align		4
.L_260:
        /*0480*/ 	.byte	0x04, 0x2f
        /*0482*/ 	.short	(.L_262 - .L_261)
	.align		4
.L_261:
        /*0484*/ 	.word	index@(_ZN2at6native18elementwise_kernelILi128ELi4EZNS0_15gpu_kernel_implIZZZNS0_54_GLOBAL__N__d8c5977b_16_LinearAlgebra_cu_9e10b42f_324316addr_kernel_cudaERNS_14TensorIteratorERKN3c106ScalarES9_ENKUlvE_clEvENKUlvE1_clEvEUliiiE_EEvRNS_18TensorIteratorBaseERKT_EUliE_EEviT1_)
        /*0488*/ 	.word	0x0000001c


	//----- nvinfo : EIATTR_FRAME_SIZE
	.align		4
.L_262:
        /*048c*/ 	.byte	0x04, 0x11
        /*048e*/ 	.short	(.L_264 - .L_263)
	.align		4
.L_263:
        /*0490*/ 	.word	index@(_ZN2at6native18elementwise_kernelILi128ELi4EZNS0_15gpu_kernel_implIZZZNS0_54_GLOBAL__N__d8c5977b_16_LinearAlgebra_cu_9e10b42f_324316addr_kernel_cudaERNS_14TensorIteratorERKN3c106ScalarES9_ENKUlvE_clEvENKUlvE1_clEvEUliiiE_EEvRNS_18TensorIteratorBaseERKT_EUliE_EEviT1_)
        /*0494*/ 	.word	0x00000000


	//----- nvinfo : EIATTR_REGCOUNT
	.align		4
.L_264:
        /*0498*/ 	.byte	0x04, 0x2f
        /*049a*/ 	.short	(.L_266 - .L_265)
	.align		4
.L_265:
        /*049c*/ 	.word	index@(_ZN2at6native29vectorized_elementwise_kernelILi8EZZZNS0_54_GLOBAL__N__d8c5977b_16_LinearAlgebra_cu_9e10b42f_324316addr_kernel_cudaERNS_14TensorIteratorERKN3c106ScalarES8_ENKUlvE_clEvENKUlvE1_clEvEUliiiE0_St5arrayIPcLm4EEEEviT0_T1_)
        /*04a0*/ 	.word	0x00000004


	//----- nvinfo : EIATTR_FRAME_SIZE
	.align		4
.L_266:
        /*04a4*/ 	.byte	0x04, 0x11
        /*04a6*/ 	.short	(.L_268 - .L_267)
	.align		4
.L_267:
        /*04a8*/ 	.word	index@(_ZN2at6native29vectorized_elementwise_kernelILi8EZZZNS0_54_GLOBAL__N__d8c5977b_16_LinearAlgebra_cu_9e10b42f_324316addr_kernel_cudaERNS_14TensorIteratorERKN3c106ScalarES8_ENKUlvE_clEvENKUlvE1_clEvEUliiiE0_St5arrayIPcLm4EEEEviT0_T1_)
        /*04ac*/ 	.word	0x00000000


	//----- nvinfo : EIATTR_REGCOUNT
	.align		4
.L_268:
        /*04b0*/ 	.byte	0x04, 0x2f
        /*04b2*/ 	.short	(.L_270 - .L_269)
	.align		4
.L_269:
        /*04b4*/ 	.word	index@(_ZN2at6native29vectorized_elementwise_kernelILi4EZZZNS0_54_GLOBAL__N__d8c5977b_16_LinearAlgebra_cu_9e10b42f_324316addr_kernel_cudaERNS_14TensorIteratorERKN3c106ScalarES8_ENKUlvE_clEvENKUlvE1_clEvEUliiiE0_St5arrayIPcLm4EEEEviT0_T1_)
        /*04b8*/ 	.word	0x00000020


	//----- nvinfo : EIATTR_FRAME_SIZE
	.align		4
.L_270:
        /*04bc*/ 	.byte	0x04, 0x11
        /*04be*/ 	.short	(.L_272 - .L_271)
	.align		4
.L_271:
        /*04c0*/ 	.word	index@(_ZN2at6native29vectorized_elementwise_kernelILi4EZZZNS0_54_GLOBAL__N__d8c5977b_16_LinearAlgebra_cu_9e10b42f_324316addr_kernel_cudaERNS_14TensorIteratorERKN3c106ScalarES8_ENKUlvE_clEvENKUlvE1_clEvEUliiiE0_St5arrayIPcLm4EEEEviT0_T1_)
        /*04c4*/ 	.word	0x00000000


	//----- nvinfo : EIATTR_REGCOUNT
	.align		4
.L_272:
        /*04c8*/ 	.byte	0x04, 0x2f
        /*04ca*/ 	.short	(.L_274 - .L_273)
	.align		4
.L_273:
        /*04cc*/ 	.word	index@(_ZN2at6native29vectorized_elementwise_kernelILi2EZZZNS0_54_GLOBAL__N__d8c5977b_16_LinearAlgebra_cu_9e10b42f_324316addr_kernel_cudaERNS_14TensorIteratorERKN3c106ScalarES8_ENKUlvE_clEvENKUlvE1_clEvEUliiiE0_St5arrayIPcLm4EEEEviT0_T1_)
        /*04d0*/ 	.word	0x00000020


	//----- nvinfo : EIATTR_FRAME_SIZE
	.align		4
.L_274:
        /*04d4*/ 	.byte	0x04, 0x11
        /*04d6*/ 	.short	(.L_276 - .L_275)
	.align		4
.L_275:
        /*04d8*/ 	.word	index@(_ZN2at6native29vectorized_elementwise_kernelILi2EZZZNS0_54_GLOBAL__N__d8c5977b_16_LinearAlgebra_cu_9e10b42f_324316addr_kernel_cudaERNS_14TensorIteratorERKN3c106ScalarES8_ENKUlvE_clEvENKUlvE1_clEvEUliiiE0_St5arrayIPcLm4EEEEviT0_T1_)
        /*04dc*/ 	.word	0x00000000


	//----- nvinfo : EIATTR_REGCOUNT
	.align		4
.L_276:
        /*04e0*/ 	.byte	0x04, 0x2f
        /*04e2*/ 	.short	(.L_278 - .L_277)
	.align		4
.L_277:
        /*04e4*/ 	.word	index@(_ZN2at6native27unrolled_elementwise_kernelIZZZNS0_54_GLOBAL__N__d8c5977b_16_LinearAlgebra_cu_9e10b42f_324316addr_kernel_cudaERNS_14TensorIteratorERKN3c106ScalarES8_ENKUlvE_clEvENKUlvE1_clEvEUliiiE0_St5arrayIPcLm4EELi4E23TrivialOffsetCalculatorILi3EjESF_ILi1EjENS0_6memory15LoadWithoutCastENSI_16StoreWithoutCastEEEviT_T0_T2_T3_T4_T5_)
        /*04e8*/ 	.word	0x00000020


	//----- nvinfo : EIATTR_FRAME_SIZE
	.align		4
.L_278:
        /*04ec*/ 	.byte	0x04, 0x11
        /*04ee*/ 	.short	(.L_280 - .L_279)
	.align		4
.L_279:
        /*04f0*/ 	.word	index@(_ZN2at6native27unrolled_elementwise_kernelIZZZNS0_54_GLOBAL__N__d8c5977b_16_LinearAlgebra_cu_9e10b42f_324316addr_kernel_cudaERNS_14TensorIteratorERKN3c106ScalarES8_ENKUlvE_clEvENKUlvE1_clEvEUliiiE0_St5arrayIPcLm4EELi4E23TrivialOffsetCalculatorILi3EjESF_ILi1EjENS0_6memory15LoadWithoutCastENSI_16StoreWithoutCastEEEviT_T0_T2_T3_T4_T5_)
        /*04f4*/ 	.word	0x00000000


	//----- nvinfo : EIATTR_REGCOUNT
	.align		4
.L_280:
        /*04f8*/ 	.byte	0x04, 0x2f
        /*04fa*/ 	.short	(.L_282 - .L_281)
	.align		4
.L_281:
        /*04fc*/ 	.word	index@(_ZN2at6native18elementwise_kernelILi128ELi2EZNS0_22gpu_kernel_impl_nocastIZZZNS0_54_GLOBAL__N__d8c5977b_16_LinearAlgebra_cu_9e10b42f_324316addr_kernel_cudaERNS_14TensorIteratorERKN3c106ScalarES9_ENKUlvE_clEvENKUlvE1_clEvEUliiiE0_EEvRNS_18TensorIteratorBaseERKT_EUliE_EEviT1_)
        /*0500*/ 	.word	0x00000016


	//----- nvinfo : EIATTR_FRAME_SIZE
	.align		4
.L_282:
        /*0504*/ 	.byte	0x04, 0x11
        /*0506*/ 	.short	(.L_284 - .L_283)
	.align		4
.L_283:
        /*0508*/ 	.word	index@(_ZN2at6native18elementwise_kernelILi128ELi2EZNS0_22gpu_kernel_impl_nocastIZZZNS0_54_GLOBAL__N__d8c5977b_16_LinearAlgebra_cu_9e10b42f_324316addr_kernel_cudaERNS_14TensorIteratorERKN3c106ScalarES9_ENKUlvE_clEvENKUlvE1_clEvEUliiiE0_EEvRNS_18TensorIteratorBaseERKT_EUliE_EEviT1_)
        /*050c*/ 	.word	0x00000000


	//----- nvinfo : EIATTR_REGCOUNT
	.align		4
.L_284:
        /*0510*/ 	.byte	0x04, 0x2f
        /*0512*/ 	.short	(.L_286 - .L_285)
	.align		4
.L_285:
        /*0514*/ 	.word	index@(_ZN2at6native27unrolled_elementwise_kernelIZZZNS0_54_GLOBAL__N__d8c5977b_16_LinearAlgebra_cu_9e10b42f_324316addr_kernel_cudaERNS_14TensorIteratorERKN3c106ScalarES8_ENKUlvE_clEvENKUlvE1_clEvEUliiiE0_St5arrayIPcLm4EELi4E23TrivialOffsetCalculatorILi3EjESF_ILi1EjENS0_6memory12LoadWithCastILi3EEENSI_13StoreWithCastILi1EEEEEviT_T0_T2_T3_T4_T5_)
        /*0518*/ 	.word	0x00000022


	//----- nvinfo : EIATTR_FRAME_SIZE
	.align		4
.L_286:
        /*051c*/ 	.byte	0x04, 0x11
        /*051e*/ 	.short	(.L_288 - .L_287)
	.align		4
.L_287:
        /*0520*/ 	.word	index@(_ZN2at6native27unrolled_elementwise_kernelIZZZNS0_54_GLOBAL__N__d8c5977b_16_LinearAlgebra_cu_9e10b42f_324316addr_kernel_cudaERNS_14TensorIteratorERKN3c106ScalarES8_ENKUlvE_clEvENKUlvE1_clEvEUliiiE0_St5arrayIPcLm4EELi4E23TrivialOffsetCalculatorILi3EjESF_ILi1EjENS0_6memory12LoadWithCastILi3EEENSI_13StoreWithCastILi1EEEEEviT_T0_T2_T3_T4_T5_)
        /*0524*/ 	.word	0x00000000


	//----- nvinfo : EIATTR_REGCOUNT
	.align		4
.L_288:
        /*0528*/ 	.byte	0x04, 0x2f
        /*052a*/ 	.short	(.L_290 - .L_289)
	.align		4
.L_289:
        /*052c*/ 	.word	index@(_ZN2at6native18elementwise_kernelILi128ELi4EZNS0_15gpu_kernel_implIZZZNS0_54_GLOBAL__N__d8c5977b_16_LinearAlgebra_cu_9e10b42f_324316addr_kernel_cudaERNS_14TensorIteratorERKN3c106ScalarES9_ENKUlvE_clEvENKUlvE1_clEvEUliiiE0_EEvRNS_18TensorIteratorBaseERKT_EUliE_EEviT1_)
        /*0530*/ 	.word	0x0000001a


	//----- nvinfo : EIATTR_FRAME_SIZE
	.align		4
.L_290:
        /*0534*/ 	.byte	0x04, 0x11
        /*0536*/ 	.short	(.L_292 - .L_291)
	.align		4
.L_291:
        /*0538*/ 	.word	index@(_ZN2at6native18elementwise_kernelILi128ELi4EZNS0_15gpu_kernel_implIZZZNS0_54_GLOBAL__N__d8c5977b_16_LinearAlgebra_cu_9e10b42f_324316addr_kernel_cudaERNS_14TensorIteratorERKN3c106ScalarES9_ENKUlvE_clEvENKUlvE1_clEvEUliiiE0_EEvRNS_18TensorIteratorBaseERKT_EUliE_EEviT1_)
        /*053c*/ 	.word	0x00000000


	//----- nvinfo : EIATTR_REGCOUNT
	.align		4
.L_292:
        /*0540*/ 	.byte	0x04, 0x2f
        /*0542*/ 	.short	(.L_294 - .L_293)
	.align		4
.L_293:
        /*0544*/ 	.word	index@(_ZN2at6native29vectorized_elementwise_kernelILi8EZZZNS0_54_GLOBAL__N__d8c5977b_16_LinearAlgebra_cu_9e10b42f_324316addr_kernel_cudaERNS_14TensorIteratorERKN3c106ScalarES8_ENKUlvE_clEvENKUlvE2_clEvEUllllE_St5arrayIPcLm4EEEEviT0_T1_)
        /*0548*/ 	.word	0x00000004


	//----- nvinfo : EIATTR_FRAME_SIZE
	.align		4
.L_294:
        /*054c*/ 	.byte	0x04, 0x11
        /*054e*/ 	.short	(.L_296 - .L_295)
	.align		4
.L_295:
        /*0550*/ 	.word	index@(_ZN2at6native29vectorized_elementwise_kernelILi8EZZZNS0_54_GLOBAL__N__d8c5977b_16_LinearAlgebra_cu_9e10b42f_324316addr_kernel_cudaERNS_14TensorIteratorERKN3c106ScalarES8_ENKUlvE_clEvENKUlvE2_clEvEUllllE_St5arrayIPcLm4EEEEviT0_T1_)
        /*0554*/ 	.word	0x00000000


	//----- nvinfo : EIATTR_REGCOUNT
	.align		4
.L_296:
        /*0558*/ 	.byte	0x04, 0x2f
        /*055a*/ 	.short	(.L_298 - .L_297)
	.align		4
.L_297:
        /*055c*/ 	.word	index@(_ZN2at6native29vectorized_elementwise_kernelILi4EZZZNS0_54_GLOBAL__N__d8c5977b_16_LinearAlgebra_cu_9e10b42f_324316addr_kernel_cudaERNS_14TensorIteratorERKN3c106ScalarES8_ENKUlvE_clEvENKUlvE2_clEvEUllllE_St5arrayIPcLm4EEEEviT0_T1_)
        /*0560*/ 	.word	0x0000002c


	//----- nvinfo : EIATTR_FRAME_SIZE
	.align		4
.L_298:
        /*0564*/ 	.byte	0x04, 0x11
        /*0566*/ 	.short	(.L_300 - .L_299)
	.align		4
.L_299:
        /*0568*/ 	.word	index@(_ZN2at6native29vectorized_elementwise_kernelILi4EZZZNS0_54_GLOBAL__N__d8c5977b_16_LinearAlgebra_cu_9e10b42f_324316addr_kernel_cudaERNS_14TensorIteratorERKN3c106ScalarES8_ENKUlvE_clEvENKUlvE2_clEvEUllllE_St5arrayIPcLm4EEEEviT0_T1_)
        /*056c*/ 	.word	0x00000000


	//----- nvinfo : EIATTR_REGCOUNT
	.align		4
.L_300:
        /*0570*/ 	.byte	0x04, 0x2f
        /*0572*/ 	.short	(.L_302 - .L_301)
	.align		4
.L_301:
        /*0574*/ 	.word	index@(_ZN2at6native29vectorized_elementwise_kernelILi2EZZZNS0_54_GLOBAL__N__d8c5977b_16_LinearAlgebra_cu_9e10b42f_324316addr_kernel_cudaERNS_14TensorIteratorERKN3c106ScalarES8_ENKUlvE_clEvENKUlvE2_clEvEUllllE_St5arrayIPcLm4EEEEviT0_T1_)
        /*0578*/ 	.word	0x0000002c


	//----- nvinfo : EIATTR_FRAME_SIZE
	.align		4
.L_302:
        /*057c*/ 	.byte	0x04, 0x11
        /*057e*/ 	.short	(.L_304 - .L_303)
	.align		4
.L_303:
        /*0580*/ 	.word	index@(_ZN2at6native29vectorized_elementwise_kernelILi2EZZZNS0_54_GLOBAL__N__d8c5977b_16_LinearAlgebra_cu_9e10b42f_324316addr_kernel_cudaERNS_14TensorIteratorERKN3c106ScalarES8_ENKUlvE_clEvENKUlvE2_clEvEUllllE_St5arrayIPcLm4EEEEviT0_T1_)
        /*0584*/ 	.word	0x00000000


	//----- nvinfo : EIATTR_REGCOUNT
	.align		4
.L_304:
        /*0588*/ 	.byte	0x04, 0x2f
        /*058a*/ 	.short	(.L_306 - .L_305)
	.align		4
.L_305:
        /*058c*/ 	.word	index@(_ZN2at6native27unrolled_elementwise_kernelIZZZNS0_54_GLOBAL__N__d8c5977b_16_LinearAlgebra_cu_9e10b42f_324316addr_kernel_cudaERNS_14TensorIteratorERKN3c106ScalarES8_ENKUlvE_clEvENKUlvE2_clEvEUllllE_St5arrayIPcLm4EELi4E23TrivialOffsetCalculatorILi3EjESF_ILi1EjENS0_6memory15LoadWithoutCastENSI_16StoreWithoutCastEEEviT_T0_T2_T3_T4_T5_)
        /*0590*/ 	.word	0x00000020


	//----- nvinfo : EIATTR_FRAME_SIZE
	.align		4
.L_306:
        /*0594*/ 	.byte	0x04, 0x11
        /*0596*/ 	.short	(.L_308 - .L_307)
	.align		4
.L_307:
        /*0598*/ 	.word	index@(_ZN2at6native27unrolled_elementwise_kernelIZZZNS0_54_GLOBAL__N__d8c5977b_16_LinearAlgebra_cu_9e10b42f_324316addr_kernel_cudaERNS_14TensorIteratorERKN3c106ScalarES8_ENKUlvE_clEvENKUlvE2_clEvEUllllE_St5arrayIPcLm4EELi4E23TrivialOffsetCalculatorILi3EjESF_ILi1EjENS0_6memory15LoadWithoutCastENSI_16StoreWithoutCastEEEviT_T0_T2_T3_T4_T5_)
        /*059c*/ 	.word	0x00000000


	//----- nvinfo : EIATTR_REGCOUNT
	.align		4
.L_308:
        /*05a0*/ 	.byte	0x04, 0x2f
        /*05a2*/ 	.short	(.L_310 - .L_309)
	.align		4
.L_309:
        /*05a4*/ 	.word	index@(_ZN2at6native18elementwise_kernelILi128ELi2EZNS0_22gpu_kernel_impl_nocastIZZZNS0_54_GLOBAL__N__d8c5977b_16_LinearAlgebra_cu_9e10b42f_324316addr_kernel_cudaERNS_14TensorIteratorERKN3c106ScalarES9_ENKUlvE_clEvENKUlvE2_clEvEUllllE_EEvRNS_18TensorIteratorBaseERKT_EUliE_EEviT1_)
        /*05a8*/ 	.word	0x00000014


	//----- nvinfo : EIATTR_FRAME_SIZE
	.align		4
.L_310:
        /*05ac*/ 	.byte	0x04, 0x11
        /*05ae*/ 	.short	(.L_312 - .L_311)
	.align		4
.L_311:
        /*05b0*/ 	.word	index@(_ZN2at6native18elementwise_kernelILi128ELi2EZNS0_22gpu_kernel_impl_nocastIZZZNS0_54_GLOBAL__N__d8c5977b_16_LinearAlgebra_cu_9e10b42f_324316addr_kernel_cudaERNS_14TensorIteratorERKN3c106ScalarES9_ENKUlvE_clEvENKUlvE2_clEvEUllllE_EEvRNS_18TensorIteratorBaseERKT_EUliE_EEviT1_)
        /*05b4*/ 	.word	0x00000000


	//----- nvinfo : EIATTR_REGCOUNT
	.align		4
.L_312:
        /*05b8*/ 	.byte	0x04, 0x2f
        /*05ba*/ 	.short	(.L_314 - .L_313)
	.align		4
.L_313:
        /*05bc*/ 	.word	index@(_ZN2at6native27unrolled_elementwise_kernelIZZZNS0_54_GLOBAL__N__d8c5977b_16_LinearAlgebra_cu_9e10b42f_324316addr_kernel_cudaERNS_14TensorIteratorERKN3c106ScalarES8_ENKUlvE_clEvENKUlvE2_clEvEUllllE_St5arrayIPcLm4EELi4E23TrivialOffsetCalculatorILi3EjESF_ILi1EjENS0_6memory12LoadWithCastILi3EEENSI_13StoreWithCastILi1EEEEEviT_T0_T2_T3_T4_T5_)
        /*05c0*/ 	.word	0x00000028


	//----- nvinfo : EIATTR_FRAME_SIZE
	.align		4
.L_314:
        /*05c4*/ 	.byte	0x04, 0x11
        /*05c6*/ 	.short	(.L_316 - .L_315)
	.align		4
.L_315:
        /*05c8*/ 	.word	index@(_ZN2at6native27unrolled_elementwise_kernelIZZZNS0_54_GLOBAL__N__d8c5977b_16_LinearAlgebra_cu_9e10b42f_324316addr_kernel_cudaERNS_14TensorIteratorERKN3c106ScalarES8_ENKUlvE_clEvENKUlvE2_clEvEUllllE_St5arrayIPcLm4EELi4E23TrivialOffsetCalculatorILi3EjESF_ILi1EjENS0_6memory12LoadWithCastILi3EEENSI_13StoreWithCastILi1EEEEEviT_T0_T2_T3_T4_T5_)
        /*05cc*/ 	.word	0x00000000


	//----- nvinfo : EIATTR_REGCOUNT
	.align		4
.L_316:
        /*05d0*/ 	.byte	0x04, 0x2f
        /*05d2*/ 	.short	(.L_318 - .L_317)
	.align		4
.L_317:
        /*05d4*/ 	.word	index@(_ZN2at6native18elementwise_kernelILi128ELi4EZNS0_15gpu_kernel_implIZZZNS0_54_GLOBAL__N__d8c5977b_16_LinearAlgebra_cu_9e10b42f_324316addr_kernel_cudaERNS_14TensorIteratorERKN3c106ScalarES9_ENKUlvE_clEvENKUlvE2_clEvEUllllE_EEvRNS_18TensorIteratorBaseERKT_EUliE_EEviT1_)
        /*05d8*/ 	.word	0x0000001e


	//----- nvinfo : EIATTR_FRAME_SIZE
	.align		4
.L_318:
        /*05dc*/ 	.byte	0x04, 0x11
        /*05de*/ 	.short	(.L_320 - .L_319)
	.align		4
.L_319:
        /*05e0*/ 	.word	index@(_ZN2at6native18elementwise_kernelILi128ELi4EZNS0_15gpu_kernel_implIZZZNS0_54_GLOBAL__N__d8c5977b_16_LinearAlgebra_cu_9e10b42f_324316addr_kernel_cudaERNS_14TensorIteratorERKN3c106ScalarES9_ENKUlvE_clEvENKUlvE2_clEvEUllllE_EEvRNS_18TensorIteratorBaseERKT_EUliE_EEviT1_)
        /*05e4*/ 	.word	0x00000000


	//----- nvinfo : EIATTR_REGCOUNT
	.align		4
.L_320:
        /*05e8*/ 	.byte	0x04, 0x2f
        /*05ea*/ 	.short	(.L_322 - .L_321)
	.align		4
.L_321:
        /*05ec*/ 	.word	index@(_ZN2at6native29vectorized_elementwise_kernelILi8EZZZNS0_54_GLOBAL__N__d8c5977b_16_LinearAlgebra_cu_9e10b42f_324316addr_kernel_cudaERNS_14TensorIteratorERKN3c106ScalarES8_ENKUlvE_clEvENKUlvE2_clEvEUllllE0_St5arrayIPcLm4EEEEviT0_T1_)
        /*05f0*/ 	.word	0x00000004


	//----- nvinfo : EIATTR_FRAME_SIZE
	.align		4
.L_322:
        /*05f4*/ 	.byte	0x04, 0x11
        /*05f6*/ 	.short	(.L_324 - .L_323)
	.align		4
.L_323:
        /*05f8*/ 	.word	index@(_ZN2at6native29vectorized_elementwise_kernelILi8EZZZNS0_54_GLOBAL__N__d8c5977b_16_LinearAlgebra_cu_9e10b42f_324316addr_kernel_cudaERNS_14TensorIteratorERKN3c106ScalarES8_ENKUlvE_clEvENKUlvE2_clEvEUllllE0_St5arrayIPcLm4EEEEviT0_T1_)
        /*05fc*/ 	.word	0x00000000


	//----- nvinfo : EIATTR_REGCOUNT
	.align		4
.L_324:
        /*0600*/ 	.byte	0x04, 0x2f
        /*0602*/ 	.short	(.L_326 - .L_325)
	.align		4
.L_325:
        /*0604*/ 	.word	index@(_ZN2at6native29vectorized_elementwise_kernelILi4EZZZNS0_54_GLOBAL__N__d8c5977b_16_LinearAlgebra_cu_9e10b42f_324316addr_kernel_cudaERNS_14TensorIteratorERKN3c106ScalarES8_ENKUlvE_clEvENKUlvE2_clEvEUllllE0_St5arrayIPcLm4EEEEviT0_T1_)
        /*0608*/ 	.word	0x00000038


	//----- nvinfo : EIATTR_FRAME_SIZE
	.align		4
.L_326:
        /*060c*/ 	.byte	0x04, 0x11
        /*060e*/ 	.short	(.L_328 - .L_327)
	.align		4
.L_327:
        /*0610*/ 	.word	index@(_ZN2at6native29vectorized_elementwise_kernelILi4EZZZNS0_54_GLOBAL__N__d8c5977b_16_LinearAlgebra_cu_9e10b42f_324316addr_kernel_cudaERNS_14TensorIteratorERKN3c106ScalarES8_ENKUlvE_clEvENKUlvE2_clEvEUllllE0_St5arrayIPcLm4EEEEviT0_T1_)
        /*0614*/ 	.word	0x00000000


	//----- nvinfo : EIATTR_REGCOUNT
	.align		4
.L_328:
        /*0618*/ 	.byte	0x04, 0x2f
        /*061a*/ 	.short	(.L_330 - .L_329)
	.align		4
.L_329:
        /*061c*/ 	.word	index@(_ZN2at6native29vectorized_elementwise_kernelILi2EZZZNS0_54_GLOBAL__N__d8c5977b_16_LinearAlgebra_cu_9e10b42f_324316addr_kernel_cudaERNS_14TensorIteratorERKN3c106ScalarES8_ENKUlvE_clEvENKUlvE2_clEvEUllllE0_St5arrayIPcLm4EEEEviT0_T1_)
        /*0620*/ 	.word	0x00000038


	//----- nvinfo : EIATTR_FRAME_SIZE
	.align		4
.L_330:
        /*0624*/ 	.byte	0x04, 0x11
        /*0626*/ 	.short	(.L_332 - .L_331)
	.align		4
.L_331:
        /*0628*/ 	.word	index@(_ZN2at6native29vectorized_elementwise_kernelILi2EZZZNS0_54_GLOBAL__N__d8c5977b_16_LinearAlgebra_cu_9e10b42f_324316addr_kernel_cudaERNS_14TensorIteratorERKN3c106ScalarES8_ENKUlvE_clEvENKUlvE2_clEvEUllllE0_St5arrayIPcLm4EEEEviT0_T1_)
        /*062c*/ 	.word	0x00000000


	//----- nvinfo : EIATTR_REGCOUNT
	.align		4
.L_332:
        /*0630*/ 	.byte	0x04, 0x2f
        /*0632*/ 	.short	(.L_334 - .L_333)
	.align		4
.L_333:
        /*0634*/ 	.word	index@(_ZN2at6native27unrolled_elementwise_kernelIZZZNS0_54_GLOBAL__N__d8c5977b_16_LinearAlgebra_cu_9e10b42f_324316addr_kernel_cudaERNS_14TensorIteratorERKN3c106ScalarES8_ENKUlvE_clEvENKUlvE2_clEvEUllllE0_St5arrayIPcLm4EELi4E23TrivialOffsetCalculatorILi3EjESF_ILi1EjENS0_6memory15LoadWithoutCastENSI_16StoreWithoutCastEEEviT_T0_T2_T3_T4_T5_)
        /*0638*/ 	.word	0x00000028


	//----- nvinfo : EIATTR_FRAME_SIZE
	.align		4
.L_334:
        /*063c*/ 	.byte	0x04, 0x11
        /*063e*/ 	.short	(.L_336 - .L_335)
	.align		4
.L_335:
        /*0640*/ 	.word	index@(_ZN2at6native27unrolled_elementwise_kernelIZZZNS0_54_GLOBAL__N__d8c5977b_16_LinearAlgebra_cu_9e10b42f_324316addr_kernel_cudaERNS_14TensorIteratorERKN3c106ScalarES8_ENKUlvE_clEvENKUlvE2_clEvEUllllE0_St5arrayIPcLm4EELi4E23TrivialOffsetCalculatorILi3EjESF_ILi1EjENS0_6memory15LoadWithoutCastENSI_16StoreWithoutCastEEEviT_T0_T2_T3_T4_T5_)
        /*0644*/ 	.word	0x00000000


	//----- nvinfo : EIATTR_REGCOUNT
	.align		4
.L_336:
        /*0648*/ 	.byte	0x04, 0x2f
        /*064a*/ 	.short	(.L_338 - .L_337)
	.align		4
.L_337:
        /*064c*/ 	.word	index@(_ZN2at6native18elementwise_kernelILi128ELi2EZNS0_22gpu_kernel_impl_nocastIZZZNS0_54_GLOBAL__N__d8c5977b_16_LinearAlgebra_cu_9e10b42f_324316addr_kernel_cudaERNS_14TensorIteratorERKN3c106ScalarES9_ENKUlvE_clEvENKUlvE2_clEvEUllllE0_EEvRNS_18TensorIteratorBaseERKT_EUliE_EEviT1_)
        /*0650*/ 	.word	0x00000016


	//----- nvinfo : EIATTR_FRAME_SIZE
	.align		4
.L_338:
        /*0654*/ 	.byte	0x04, 0x11
        /*0656*/ 	.short	(.L_340 - .L_339)
	.align		4
.L_339:
        /*0658*/ 	.word	index@(_ZN2at6native18elementwise_kernelILi128ELi2EZNS0_22gpu_kernel_impl_nocastIZZZNS0_54_GLOBAL__N__d8c5977b_16_LinearAlgebra_cu_9e10b42f_324316addr_kernel_cudaERNS_14TensorIteratorERKN3c106ScalarES9_ENKUlvE_clEvENKUlvE2_clEvEUllllE0_EEvRNS_18TensorIteratorBaseERKT_EUliE_EEviT1_)
        /*065c*/ 	.word	0x00000000


	//----- nvinfo : EIATTR_REGCOUNT
	.align		4
.L_340:
        /*0660*/ 	.byte	0x04, 0x2f
        /*0662*/ 	.short	(.L_342 - .L_341)
	.align		4
.L_341:
        /*0664*/ 	.word	index@(_ZN2at6native27unrolled_elementwise_kernelIZZZNS0_54_GLOBAL__N__d8c5977b_16_LinearAlgebra_cu_9e10b42f_324316addr_kernel_cudaERNS_14TensorIteratorERKN3c106ScalarES8_ENKUlvE_clEvENKUlvE2_clEvEUllllE0_St5arrayIPcLm4EELi4E23TrivialOffsetCalculatorILi3EjESF_ILi1EjENS0_6memory12LoadWithCastILi3EEENSI_13StoreWithCastILi1EEEEEviT_T0_T2_T3_T4_T5_)
        /*0668*/ 	.word	0x00000030


	//----- nvinfo : EIATTR_FRAME_SIZE
	.align		4
.L_342:
        /*066c*/ 	.byte	0x04, 0x11
        /*066e*/ 	.short	(.L_344 - .L_343)
	.align		4
.L_343:
        /*0670*/ 	.word	index@(_ZN2at6native27unrolled_elementwise_kernelIZZZNS0_54_GLOBAL__N__d8c5977b_16_LinearAlgebra_cu_9e10b42f_324316addr_kernel_cudaERNS_14TensorIteratorERKN3c106ScalarES8_ENKUlvE_clEvENKUlvE2_clEvEUllllE0_St5arrayIPcLm4EELi4E23TrivialOffsetCalculatorILi3EjESF_ILi1EjENS0_6memory12LoadWithCastILi3EEENSI_13StoreWithCastILi1EEEEEviT_T0_T2_T3_T4_T5_)
        /*0674*/ 	.word	0x00000000


	//----- nvinfo : EIATTR_REGCOUNT
	.align		4
.L_344:
        /*0678*/ 	.byte	0x04, 0x2f
        /*067a*/ 	.short	(.L_346 - .L_345)
	.align		4
.L_345:
        /*067c*/ 	.word	index@(_ZN2at6native18elementwise_kernelILi128ELi4EZNS0_15gpu_kernel_implIZZZNS0_54_GLOBAL__N__d8c5977b_16_LinearAlgebra_cu_9e10b42f_324316addr_kernel_cudaERNS_14TensorIteratorERKN3c106ScalarES9_ENKUlvE_clEvENKUlvE2_clEvEUllllE0_EEvRNS_18TensorIteratorBaseERKT_EUliE_EEviT1_)
        /*0680*/ 	.word	0x0000001c


	//----- nvinfo : EIATTR_FRAME_SIZE
	.align		4
.L_346:
        /*0684*/ 	.byte	0x04, 0x11
        /*0686*/ 	.short	(.L_348 - .L_347)
	.align		4
.L_347:
        /*0688*/ 	.word	index@(_ZN2at6native18elementwise_kernelILi128ELi4EZNS0_15gpu_kernel_implIZZZNS0_54_GLOBAL__N__d8c5977b_16_LinearAlgebra_cu_9e10b42f_324316addr_kernel_cudaERNS_14TensorIteratorERKN3c106ScalarES9_ENKUlvE_clEvENKUlvE2_clEvEUllllE0_EEvRNS_18TensorIteratorBaseERKT_EUliE_EEviT1_)
        /*068c*/ 	.word	0x00000000


	//----- nvinfo : EIATTR_REGCOUNT
	.align		4
.L_348:
        /*0690*/ 	.byte	0x04, 0x2f
        /*0692*/ 	.short	(.L_350 - .L_349)
	.align		4
.L_349:
        /*0694*/ 	.word	index@(_ZN2at6native29vectorized_elementwise_kernelILi8EZZZNS0_54_GLOBAL__N__d8c5977b_16_LinearAlgebra_cu_9e10b42f_324316addr_kernel_cudaERNS_14TensorIteratorERKN3c106ScalarES8_ENKUlvE_clEvENKUlvE3_clEvEUlsssE_St5arrayIPcLm4EEEEviT0_T1_)
        /*0698*/ 	.word	0x00000004


	//----- nvinfo : EIATTR_FRAME_SIZE
	.align		4
.L_350:
        /*069c*/ 	.byte	0x04, 0x11
        /*069e*/ 	.short	(.L_352 - .L_351)
	.align		4
.L_351:
        /*06a0*/ 	.word	index@(_ZN2at6native29vectorized_elementwise_kernelILi8EZZZNS0_54_GLOBAL__N__d8c5977b_16_LinearAlgebra_cu_9e10b42f_324316addr_kernel_cudaERNS_14TensorIteratorERKN3c106ScalarES8_ENKUlvE_clEvENKUlvE3_clEvEUlsssE_St5arrayIPcLm4EEEEviT0_T1_)
        /*06a4*/ 	.word	0x00000000


	//----- nvinfo : EIATTR_REGCOUNT
	.align		4
.L_352:
        /*06a8*/ 	.byte	0x04, 0x2f
        /*06aa*/ 	.short	(.L_354 - .L_353)
	.align		4
.L_353:
        /*06ac*/ 	.word	index@(_ZN2at6native29vectorized_elementwise_kernelILi4EZZZNS0_54_GLOBAL__N__d8c5977b_16_LinearAlgebra_cu_9e10b42f_324316addr_kernel_cudaERNS_14TensorIteratorERKN3c106ScalarES8_ENKUlvE_clEvENKUlvE3_clEvEUlsssE_St5arrayIPcLm4EEEEviT0_T1_)
        /*06b0*/ 	.word	0x00000020


	//----- nvinfo : EIATTR_FRAME_SIZE
	.align		4
.L_354:
        /*06b4*/ 	.byte	0x04, 0x11
        /*06b6*/ 	.short	(.L_356 - .L_355)
	.align		4
.L_355:
        /*06b8*/ 	.word	index@(_ZN2at6native29vectorized_elementwise_kernelILi4EZZZNS0_54_GLOBAL__N__d8c5977b_16_LinearAlgebra_cu_9e10b42f_324316addr_kernel_cudaERNS_14TensorIteratorERKN3c106ScalarES8_ENKUlvE_clEvENKUlvE3_clEvEUlsssE_St5arrayIPcLm4EEEEviT0_T1_)
        /*06bc*/ 	.word	0x00000000


	//----- nvinfo : EIATTR_REGCOUNT
	.align		4
.L_356:
        /*06c0*/ 	.byte	0x04, 0x2f
        /*06c2*/ 	.short	(.L_358 - .L_357)
	.align		4
.L_357:
        /*06c4*/ 	.word	index@(_ZN2at6native29vectorized_elementwise_kernelILi2EZZZNS0_54_GLOBAL__N__d8c5977b_16_LinearAlgebra_cu_9e10b42f_324316addr_kernel_cudaERNS_14TensorIteratorERKN3c106ScalarES8_ENKUlvE_clEvENKUlvE3_clEvEUlsssE_St5arrayIPcLm4EEEEviT0_T1_)
        /*06c8*/ 	.word	0x00000020


	//----- nvinfo : EIATTR_FRAME_SIZE
	.align		4
.L_358:
        /*06cc*/ 	.byte	0x04, 0x11
        /*06ce*/ 	.short	(.L_360 - .L_359)
	.align		4
.L_359:
        /*06d0*/ 	.word	index@(_ZN2at6native29vectorized_elementwise_kernelILi2EZZZNS0_54_GLOBAL__N__d8c5977b_16_LinearAlgebra_cu_9e10b42f_324316addr_kernel_cudaERNS_14TensorIteratorERKN3c106ScalarES8_ENKUlvE_clEvENKUlvE3_clEvEUlsssE_St5arrayIPcLm4EEEEviT0_T1_)
        /*06d4*/ 	.word	0x00000000


	//----- nvinfo : EIATTR_REGCOUNT
	.align		4
.L_360:
        /*06d8*/ 	.byte	0x04, 0x2f
        /*06da*/ 	.short	(.L_362 - .L_361)
	.align		4
.L_361:
        /*06dc*/ 	.word	index@(_ZN2at6native27unrolled_elementwise_kernelIZZZNS0_54_GLOBAL__N__d8c5977b_16_LinearAlgebra_cu_9e10b42f_324316addr_kernel_cudaERNS_14TensorIteratorERKN3c106ScalarES8_ENKUlvE_clEvENKUlvE3_clEvEUlsssE_St5arrayIPcLm4EELi4E23TrivialOffsetCalculatorILi3EjESF_ILi1EjENS0_6memory15LoadWithoutCastENSI_16StoreWithoutCastEEEviT_T0_T2_T3_T4_T5_)
        /*06e0*/ 	.word	0x0000001e


	//----- nvinfo : EIATTR_FRAME_SIZE
	.align		4
.L_362:
        /*06e4*/ 	.byte	0x04, 0x11
        /*06e6*/ 	.short	(.L_364 - .L_363)
	.align		4
.L_363:
        /*06e8*/ 	.word	index@(_ZN2at6native27unrolled_elementwise_kernelIZZZNS0_54_GLOBAL__N__d8c5977b_16_LinearAlgebra_cu_9e10b42f_324316addr_kernel_cudaERNS_14TensorIteratorERKN3c106ScalarES8_ENKUlvE_clEvENKUlvE3_clEvEUlsssE_St5arrayIPcLm4EELi4E23TrivialOffsetCalculatorILi3EjESF_ILi1EjENS0_6memory15LoadWithoutCastENSI_16StoreWithoutCastEEEviT_T0_T2_T3_T4_T5_)
        /*06ec*/ 	.word	0x00000000


	//----- nvinfo : EIATTR_REGCOUNT
	.align		4
.L_364:
        /*06f0*/ 	.byte	0x04, 0x2f
        /*06f2*/ 	.short	(.L_366 - .L_365)
	.align		4
.L_365:
        /*06f4*/ 	.word	index@(_ZN2at6native18elementwise_kernelILi128ELi4EZNS0_22gpu_kernel_impl_nocastIZZZNS0_54_GLOBAL__N__d8c5977b_16_LinearAlgebra_cu_9e10b42f_324316addr_kernel_cudaERNS_14TensorIteratorERKN3c106ScalarES9_ENKUlvE_clEvENKUlvE3_clEvEUlsssE_EEvRNS_18TensorIteratorBaseERKT_EUliE_EEviT1_)
        /*06f8*/ 	.word	0x00000014


	//----- nvinfo : EIATTR_FRAME_SIZE
	.align		4
.L_366:
        /*06fc*/ 	.byte	0x04, 0x11
        /*06fe*/ 	.short	(.L_368 - .L_367)
	.align		4
.L_367:
        /*0700*/ 	.word	index@(_ZN2at6native18elementwise_kernelILi128ELi4EZNS0_22gpu_kernel_impl_nocastIZZZNS0_54_GLOBAL__N__d8c5977b_16_LinearAlgebra_cu_9e10b42f_324316addr_kernel_cudaERNS_14TensorIteratorERKN3c106ScalarES9_ENKUlvE_clEvENKUlvE3_clEvEUlsssE_EEvRNS_18TensorIteratorBaseERKT_EUliE_EEviT1_)
        /*0704*/ 	.word	0x00000000


	//----- nvinfo : EIATTR_REGCOUNT
	.align		4
.L_368:
        /*0708*/ 	.byte	0x04, 0x2f
        /*070a*/ 	.short	(.L_370 - .L_369)
	.align		4
.L_369:
        /*070c*/ 	.word	index@(_ZN2at6native27unrolled_elementwise_kernelIZZZNS0_54_GLOBAL__N__d8c5977b_16_LinearAlgebra_cu_9e10b42f_324316addr_kernel_cudaERNS_14TensorIteratorERKN3c106ScalarES8_ENKUlvE_clEvENKUlvE3_clEvEUlsssE_St5arrayIPcLm4EELi4E23TrivialOffsetCalculatorILi3EjESF_ILi1EjENS0_6memory12LoadWithCastILi3EEENSI_13StoreWithCastILi1EEEEEviT_T0_T2_T3_T4_T5_)
        /*0710*/ 	.word	0x00000020


	//----- nvinfo : EIATTR_FRAME_SIZE
	.align		4
.L_370:
        /*0714*/ 	.byte	0x04, 0x11
        /*0716*/ 	.short	(.L_372 - .L_371)
	.align		4
.L_371:
        /*0718*/ 	.word	index@(_ZN2at6native27unrolled_elementwise_kernelIZZZNS0_54_GLOBAL__N__d8c5977b_16_LinearAlgebra_cu_9e10b42f_324316addr_kernel_cudaERNS_14TensorIteratorERKN3c106ScalarES8_ENKUlvE_clEvENKUlvE3_clEvEUlsssE_St5arrayIPcLm4EELi4E23TrivialOffsetCalculatorILi3EjESF_ILi1EjENS0_6memory12LoadWithCastILi3EEENSI_13StoreWithCastILi1EEEEEviT_T0_T2_T3_T4_T5_)
        /*071c*/ 	.word	0x00000000


	//----- nvinfo : EIATTR_REGCOUNT
	.align		4
.L_372:
        /*0720*/ 	.byte	0x04, 0x2f
        /*0722*/ 	.short	(.L_374 - .L_373)
	.align		4
.L_373:
        /*0724*/ 	.word	index@(_ZN2at6native18elementwise_kernelILi128ELi4EZNS0_15gpu_kernel_implIZZZNS0_54_GLOBAL__N__d8c5977b_16_LinearAlgebra_cu_9e10b42f_324316addr_kernel_cudaERNS_14TensorIteratorERKN3c106ScalarES9_ENKUlvE_clEvENKUlvE3_clEvEUlsssE_EEvRNS_18TensorIteratorBaseERKT_EUliE_EEviT1_)
        /*0728*/ 	.word	0x0000001c


	//----- nvinfo : EIATTR_FRAME_SIZE
	.align		4
.L_374:
        /*072c*/ 	.byte	0x04, 0x11
        /*072e*/ 	.short	(.L_376 - .L_375)
	.align		4
.L_375:
        /*0730*/ 	.word	index@(_ZN2at6native18elementwise_kernelILi128ELi4EZNS0_15gpu_kernel_implIZZZNS0_54_GLOBAL__N__d8c5977b_16_LinearAlgebra_cu_9e10b42f_324316addr_kernel_cudaERNS_14TensorIteratorERKN3c106ScalarES9_ENKUlvE_clEvENKUlvE3_clEvEUlsssE_EEvRNS_18TensorIteratorBaseERKT_EUliE_EEviT1_)
        /*0734*/ 	.word	0x00000000


	//----- nvinfo : EIATTR_REGCOUNT
	.align		4
.L_376:
        /*0738*/ 	.byte	0x04, 0x2f
        /*073a*/ 	.short	(.L_378 - .L_377)
	.align		4
.L_377:
        /*073c*/ 	.word	index@(_ZN2at6native29vectorized_elementwise_kernelILi8EZZZNS0_54_GLOBAL__N__d8c5977b_16_LinearAlgebra_cu_9e10b42f_324316addr_kernel_cudaERNS_14TensorIteratorERKN3c106ScalarES8_ENKUlvE_clEvENKUlvE3_clEvEUlsssE0_St5arrayIPcLm4EEEEviT0_T1_)
        /*0740*/ 	.word	0x00000004


	//----- nvinfo : EIATTR_FRAME_SIZE
	.align		4
.L_378:
        /*0744*/ 	.byte	0x04, 0x11
        /*0746*/ 	.short	(.L_380 - .L_379)
	.align		4
.L_379:
        /*0748*/ 	.word	index@(_ZN2at6native29vectorized_elementwise_kernelILi8EZZZNS0_54_GLOBAL__N__d8c5977b_16_LinearAlgebra_cu_9e10b42f_324316addr_kernel_cudaERNS_14TensorIteratorERKN3c106ScalarES8_ENKUlvE_clEvENKUlvE3_clEvEUlsssE0_St5arrayIPcLm4EEEEviT0_T1_)
        /*074c*/ 	.word	0x00000000


	//----- nvinfo : EIATTR_REGCOUNT
	.align		4
.L_380:
        /*0750*/ 	.byte	0x04, 0x2f
        /*0752*/ 	.short	(.L_382 - .L_381)
	.align		4
.L_381:
        /*0754*/ 	.word	index@(_ZN2at6native29vectorized_elementwise_kernelILi4EZZZNS0_54_GLOBAL__N__d8c5977b_16_LinearAlgebra_cu_9e10b42f_324316addr_kernel_cudaERNS_14TensorIteratorERKN3c106ScalarES8_ENKUlvE_clEvENKUlvE3_clEvEUlsssE0_St5arrayIPcLm4EEEEviT0_T1_)
        /*0758*/ 	.word	0x00000020


	//----- nvinfo : EIATTR_FRAME_SIZE
	.align		4
.L_382:
        /*075c*/ 	.byte	0x04, 0x11
        /*075e*/ 	.short	(.L_384 - .L_383)
	.align		4
.L_383:
        /*0760*/ 	.word	index@(_ZN2at6native29vectorized_elementwise_kernelILi4EZZZNS0_54_GLOBAL__N__d8c5977b_16_LinearAlgebra_cu_9e10b42f_324316addr_kernel_cudaERNS_14TensorIteratorERKN3c106ScalarES8_ENKUlvE_clEvENKUlvE3_clEvEUlsssE0_St5arrayIPcLm4EEEEviT0_T1_)
        /*0764*/ 	.word	0x00000000


	//----- nvinfo : EIATTR_REGCOUNT
	.align		4
.L_384:
        /*0768*/ 	.byte	0x04, 0x2f
        /*076a*/ 	.short	(.L_386 - .L_385)
	.align		4
.L_385:
        /*076c*/ 	.word	index@(_ZN2at6native29vectorized_elementwise_kernelILi2EZZZNS0_54_GLOBAL__N__d8c5977b_16_LinearAlgebra_cu_9e10b42f_324316addr_kernel_cudaERNS_14TensorIteratorERKN3c106ScalarES8_ENKUlvE_clEvENKUlvE3_clEvEUlsssE0_St5arrayIPcLm4EEEEviT0_T1_)
        /*0770*/ 	.word	0x00000020


	//----- nvinfo : EIATTR_FRAME_SIZE
	.align		4
.L_386:
        /*0774*/ 	.byte	0x04, 0x11
        /*0776*/ 	.short	(.L_388 - .L_387)
	.align		4
.L_387:
        /*0778*/ 	.word	index@(_ZN2at6native29vectorized_elementwise_kernelILi2EZZZNS0_54_GLOBAL__N__d8c5977b_16_LinearAlgebra_cu_9e10b42f_324316addr_kernel_cudaERNS_14TensorIteratorERKN3c106ScalarES8_ENKUlvE_clEvENKUlvE3_clEvEUlsssE0_St5arrayIPcLm4EEEEviT0_T1_)
        /*077c*/ 	.word	0x00000000


	//----- nvinfo : EIATTR_REGCOUNT
	.align		4
.L_388:
        /*0780*/ 	.byte	0x04, 0x2f
        /*0782*/ 	.short	(.L_390 - .L_389)
	.align		4
.L_389:
        /*0784*/ 	.word	index@(_ZN2at6native27unrolled_elementwise_kernelIZZZNS0_54_GLOBAL__N__d8c5977b_16_LinearAlgebra_cu_9e10b42f_324316addr_kernel_cudaERNS_14TensorIteratorERKN3c106ScalarES8_ENKUlvE_clEvENKUlvE3_clEvEUlsssE0_St5arrayIPcLm4EELi4E23TrivialOffsetCalculatorILi3EjESF_ILi1EjENS0_6memory15LoadWithoutCastENSI_16StoreWithoutCastEEEviT_T0_T2_T3_T4_T5_)
        /*0788*/ 	.word	0x00000020


	//----- nvinfo : EIATTR_FRAME_SIZE
	.align		4
.L_390:
        /*078c*/ 	.byte	0x04, 0x11
        /*078e*/ 	.short	(.L_392 - .L_391)
	.align		4
.L_391:
        /*0790*/ 	.word	index@(_ZN2at6native27unrolled_elementwise_kernelIZZZNS0_54_GLOBAL__N__d8c5977b_16_LinearAlgebra_cu_9e10b42f_324316addr_kernel_cudaERNS_14TensorIteratorERKN3c106ScalarES8_ENKUlvE_clEvENKUlvE3_clEvEUlsssE0_St5arrayIPcLm4EELi4E23TrivialOffsetCalculatorILi3EjESF_ILi1EjENS0_6memory15LoadWithoutCastENSI_16StoreWithoutCastEEEviT_T0_T2_T3_T4_T5_)
        /*0794*/ 	.word	0x00000000


	//----- nvinfo : EIATTR_REGCOUNT
	.align		4
.L_392:
        /*0798*/ 	.byte	0x04, 0x2f
        /*079a*/ 	.short	(.L_394 - .L_393)
	.align		4
.L_393:
        /*079c*/ 	.word	index@(_ZN2at6native18elementwise_kernelILi128ELi4EZNS0_22gpu_kernel_impl_nocastIZZZNS0_54_GLOBAL__N__d8c5977b_16_LinearAlgebra_cu_9e10b42f_324316addr_kernel_cudaERNS_14TensorIteratorERKN3c106ScalarES9_ENKUlvE_clEvENKUlvE3_clEvEUlsssE0_EEvRNS_18TensorIteratorBaseERKT_EUliE_EEviT1_)
        /*07a0*/ 	.word	0x00000016


	//----- nvinfo : EIATTR_FRAME_SIZE
	.align		4
.L_394:
        /*07a4*/ 	.byte	0x04, 0x11
        /*07a6*/ 	.short	(.L_396 - .L_395)
	.align		4
.L_395:
        /*07a8*/ 	.word	index@(_ZN2at6native18elementwise_kernelILi128ELi4EZNS0_22gpu_kernel_impl_nocastIZZZNS0_54_GLOBAL__N__d8c5977b_16_LinearAlgebra_cu_9e10b42f_324316addr_kernel_cudaERNS_14TensorIteratorERKN3c106ScalarES9_ENKUlvE_clEvENKUlvE3_clEvEUlsssE0_EEvRNS_18TensorIteratorBaseERKT_EUliE_EEviT1_)
        /*07ac*/ 	.word	0x00000000


	//----- nvinfo : EIATTR_REGCOUNT
	.align		4
.L_396:
        /*07b0*/ 	.byte	0x04, 0x2f
        /*07b2*/ 	.short	(.L_398 - .L_397)
	.align		4
.L_397:
        /*07b4*/ 	.word	index@(_ZN2at6native27unrolled_elementwise_kernelIZZZNS0_54_GLOBAL__N__d8c5977b_16_LinearAlgebra_cu_9e10b42f_324316addr_kernel_cudaERNS_14TensorIteratorERKN3c106ScalarES8_ENKUlvE_clEvENKUlvE3_clEvEUlsssE0_St5arrayIPcLm4EELi4E23TrivialOffsetCalculatorILi3EjESF_ILi1EjENS0_6memory12LoadWithCastILi3EEENSI_13StoreWithCastILi1EEEEEviT_T0_T2_T3_T4_T5_)
        /*07b8*/ 	.word	0x00000020


	//----- nvinfo : EIATTR_FRAME_SIZE
	.align		4
.L_398:
        /*07bc*/ 	.byte	0x04, 0x11
        /*07be*/ 	.short	(.L_400 - .L_399)
	.align		4
.L_399:
        /*07c0*/ 	.word	index@(_ZN2at6native27unrolled_elementwise_kernelIZZZNS0_54_GLOBAL__N__d8c5977b_16_LinearAlgebra_cu_9e10b42f_324316addr_kernel_cudaERNS_14TensorIteratorERKN3c106ScalarES8_ENKUlvE_clEvENKUlvE3_clEvEUlsssE0_St5arrayIPcLm4EELi4E23TrivialOffsetCalculatorILi3EjESF_ILi1EjENS0_6memory12LoadWithCastILi3EEENSI_13StoreWithCastILi1EEEEEviT_T0_T2_T3_T4_T5_)
        /*07c4*/ 	.word	0x00000000


	//----- nvinfo : EIATTR_REGCOUNT
	.align		4
.L_400:
        /*07c8*/ 	.byte	0x04, 0x2f
        /*07ca*/ 	.short	(.L_402 - .L_401)
	.align		4
.L_401:
        /*07cc*/ 	.word	index@(_ZN2at6native18elementwise_kernelILi128ELi4EZNS0_15gpu_kernel_implIZZZNS0_54_GLOBAL__N__d8c5977b_16_LinearAlgebra_cu_9e10b42f_324316addr_kernel_cudaERNS_14TensorIteratorERKN3c106ScalarES9_ENKUlvE_clEvENKUlvE3_clEvEUlsssE0_EEvRNS_18TensorIteratorBaseERKT_EUliE_EEviT1_)
        /*07d0*/ 	.word	0x00000019


	//----- nvinfo : EIATTR_FRAME_SIZE
	.align		4
.L_402:
        /*07d4*/ 	.byte	0x04, 0x11
        /*07d6*/ 	.short	(.L_404 - .L_403)
	.align		4
.L_403:
        /*07d8*/ 	.word	index@(_ZN2at6native18elementwise_kernelILi128ELi4EZNS0_15gpu_kernel_implIZZZNS0_54_GLOBAL__N__d8c5977b_16_LinearAlgebra_cu_9e10b42f_324316addr_kernel_cudaERNS_14TensorIteratorERKN3c106ScalarES9_ENKUlvE_clEvENKUlvE3_clEvEUlsssE0_EEvRNS_18TensorIteratorBaseERKT_EUliE_EEviT1_)
        /*07dc*/ 	.word	0x00000000


	//----- nvinfo : EIATTR_REGCOUNT
	.align		4
.L_404:
        /*07e0*/ 	.byte	0x04, 0x2f
        /*07e2*/ 	.short	(.L_406 - .L_405)
	.align		4
.L_405:
        /*07e4*/ 	.word	index@(_ZN2at6native29vectorized_elementwise_kernelILi8EZZZNS0_54_GLOBAL__N__d8c5977b_16_LinearAlgebra_cu_9e10b42f_324316addr_kernel_cudaERNS_14TensorIteratorERKN3c106ScalarES8_ENKUlvE_clEvENKUlvE4_clEvEUldddE_St5arrayIPcLm4EEEEviT0_T1_)
        /*07e8*/ 	.word	0x00000004


	//----- nvinfo : EIATTR_FRAME_SIZE
	.align		4
.L_406:
        /*07ec*/ 	.byte	0x04, 0x11
        /*07ee*/ 	.short	(.L_408 - .L_407)
	.align		4
.L_407:
        /*07f0*/ 	.word	index@(_ZN2at6native29vectorized_elementwise_kernelILi8EZZZNS0_54_GLOBAL__N__d8c5977b_16_LinearAlgebra_cu_9e10b42f_324316addr_kernel_cudaERNS_14TensorIteratorERKN3c106ScalarES8_ENKUlvE_clEvENKUlvE4_clEvEUldddE_St5arrayIPcLm4EEEEviT0_T1_)
        /*07f4*/ 	.word	0x00000000


	//----- nvinfo : EIATTR_REGCOUNT
	.align		4
.L_408:
        /*07f8*/ 	.byte	0x04, 0x2f
        /*07fa*/ 	.short	(.L_410 - .L_409)
	.align		4
.L_409:
        /*07fc*/ 	.word	index@(_ZN2at6native29vectorized_elementwise_kernelILi4EZZZNS0_54_GLOBAL__N__d8c5977b_16_LinearAlgebra_cu_9e10b42f_324316addr_kernel_cudaERNS_14TensorIteratorERKN3c106ScalarES8_ENKUlvE_clEvENKUlvE4_clEvEUldddE_St5arrayIPcLm4EEEEviT0_T1_)
        /*0800*/ 	.word	0x00000026


	//----- nvinfo : EIATTR_FRAME_SIZE
	.align		4
.L_410:
        /*0804*/ 	.byte	0x04, 0x11
        /*0806*/ 	.short	(.L_412 - .L_411)
	.align		4
.L_411:
        /*0808*/ 	.word	index@(_ZN2at6native29vectorized_elementwise_kernelILi4EZZZNS0_54_GLOBAL__N__d8c5977b_16_LinearAlgebra_cu_9e10b42f_324316addr_kernel_cudaERNS_14TensorIteratorERKN3c106ScalarES8_ENKUlvE_clEvENKUlvE4_clEvEUldddE_St5arrayIPcLm4EEEEviT0_T1_)
        /*080c*/ 	.word	0x00000000


	//----- nvinfo : EIATTR_REGCOUNT
	.align		4
.L_412:
        /*0810*/ 	.byte	0x04, 0x2f
        /*0812*/ 	.short	(.L_414 - .L_413)
	.align		4
.L_413:
        /*0814*/ 	.word	index@(_ZN2at6native29vectorized_elementwise_kernelILi2EZZZNS0_54_GLOBAL__N__d8c5977b_16_LinearAlgebra_cu_9e10b42f_324316addr_kernel_cudaERNS_14TensorIteratorERKN3c106ScalarES8_ENKUlvE_clEvENKUlvE4_clEvEUldddE_St5arrayIPcLm4EEEEviT0_T1_)
        /*0818*/ 	.word	0x00000020


	//----- nvinfo : EIATTR_FRAME_SIZE
	.align		4
.L_414:
        /*081c*/ 	.byte	0x04, 0x11
        /*081e*/ 	.short	(.L_416 - .L_415)
	.align		4
.L_415:
        /*0820*/ 	.word	index@(_ZN2at6native29vectorized_elementwise_kernelILi2EZZZNS0_54_GLOBAL__N__d8c5977b_16_LinearAlgebra_cu_9e10b42f_324316addr_kernel_cudaERNS_14TensorIteratorERKN3c106ScalarES8_ENKUlvE_clEvENKUlvE4_clEvEUldddE_St5arrayIPcLm4EEEEviT0_T1_)
        /*0824*/ 	.word	0x00000000


	//----- nvinfo : EIATTR_REGCOUNT
	.align		4
.L_416:
        /*0828*/ 	.byte	0x04, 0x2f
        /*082a*/ 	.short	(.L_418 - .L_417)
	.align		4
.L_417:
        /*082c*/ 	.word	index@(_ZN2at6native27unrolled_elementwise_kernelIZZZNS0_54_GLOBAL__N__d8c5977b_16_LinearAlgebra_cu_9e10b42f_324316addr_kernel_cudaERNS_14TensorIteratorERKN3c106ScalarES8_ENKUlvE_clEvENKUlvE4_clEvEUldddE_St5arrayIPcLm4EELi4E23TrivialOffsetCalculatorILi3EjESF_ILi1EjENS0_6memory15LoadWithoutCastENSI_16StoreWithoutCastEEEviT_T0_T2_T3_T4_T5_)
        /*0830*/ 	.word	0x00000020


	//----- nvinfo : EIATTR_FRAME_SIZE
	.align		4
.L_418:
        /*0834*/ 	.byte	0x04, 0x11
        /*0836*/ 	.short	(.L_420 - .L_419)
	.align		4
.L_419:
        /*0838*/ 	.word	index@(_ZN2at6native27unrolled_elementwise_kernelIZZZNS0_54_GLOBAL__N__d8c5977b_16_LinearAlgebra_cu_9e10b42f_324316addr_kernel_cudaERNS_14TensorIteratorERKN3c106ScalarES8_ENKUlvE_clEvENKUlvE4_clEvEUldddE_St5arrayIPcLm4EELi4E23TrivialOffsetCalculatorILi3EjESF_ILi1EjENS0_6memory15LoadWithoutCastENSI_16StoreWithoutCastEEEviT_T0_T2_T3_T4_T5_)
        /*083c*/ 	.word	0x00000000


	//----- nvinfo : EIATTR_REGCOUNT
	.align		4
.L_420:
        /*0840*/ 	.byte	0x04, 0x2f
        /*0842*/ 	.short	(.L_422 - .L_421)
	.align		4
.L_421:
        /*0844*/ 	.word	index@(_ZN2at6native18elementwise_kernelILi128ELi2EZNS0_22gpu_kernel_impl_nocastIZZZNS0_54_GLOBAL__N__d8c5977b_16_LinearAlgebra_cu_9e10b42f_324316addr_kernel_cudaERNS_14TensorIteratorERKN3c106ScalarES9_ENKUlvE_clEvENKUlvE4_clEvEUldddE_EEvRNS_18TensorIteratorBaseERKT_EUliE_EEviT1_)
        /*0848*/ 	.word	0x00000014


	//----- nvinfo : EIATTR_FRAME_SIZE
	.align		4
.L_422:
        /*084c*/ 	.byte	0x04, 0x11
        /*084e*/ 	.short	(.L_424 - .L_423)
	.align		4
.L_423:
        /*0850*/ 	.word	index@(_ZN2at6native18elementwise_kernelILi128ELi2EZNS0_22gpu_kernel_impl_nocastIZZZNS0_54_GLOBAL__N__d8c5977b_16_LinearAlgebra_cu_9e10b42f_324316addr_kernel_cudaERNS_14TensorIteratorERKN3c106ScalarES9_ENKUlvE_clEvENKUlvE4_clEvEUldddE_EEvRNS_18TensorIteratorBaseERKT_EUliE_EEviT1_)
        /*0854*/ 	.word	0x00000000


	//----- nvinfo : EIATTR_REGCOUNT
	.align		4
.L_424:
        /*0858*/ 	.byte	0x04, 0x2f
        /*085a*/ 	.short	(.L_426 - .L_425)
	.align		4
.L_425:
        /*085c*/ 	.word	index@(_ZN2at6native27unrolled_elementwise_kernelIZZZNS0_54_GLOBAL__N__d8c5977b_16_LinearAlgebra_cu_9e10b42f_324316addr_kernel_cudaERNS_14TensorIteratorERKN3c106ScalarES8_ENKUlvE_clEvENKUlvE4_clEvEUldddE_St5arrayIPcLm4EELi4E23TrivialOffsetCalculatorILi3EjESF_ILi1EjENS0_6memory12LoadWithCastILi3EEENSI_13StoreWithCastILi1EEEEEviT_T0_T2_T3_T4_T5_)
        /*0860*/ 	.word	0x00000028


	//----- nvinfo : EIATTR_FRAME_SIZE
	.align		4
.L_426:
        /*0864*/ 	.byte	0x04, 0x11
        /*0866*/ 	.short	(.L_428 - .L_427)
	.align		4
.L_427:
        /*0868*/ 	.word	index@(_ZN2at6native27unrolled_elementwise_kernelIZZZNS0_54_GLOBAL__N__d8c5977b_16_LinearAlgebra_cu_9e10b42f_324316addr_kernel_cudaERNS_14TensorIteratorERKN3c106ScalarES8_ENKUlvE_clEvENKUlvE4_clEvEUldddE_St5arrayIPcLm4EELi4E23TrivialOffsetCalculatorILi3EjESF_ILi1EjENS0_6memory12LoadWithCastILi3EEENSI_13StoreWithCastILi1EEEEEviT_T0_T2_T3_T4_T5_)
        /*086c*/ 	.word	0x00000000


	//----- nvinfo : EIATTR_REGCOUNT
	.align		4
.L_428:
        /*0870*/ 	.byte	0x04, 0x2f
        /*0872*/ 	.short	(.L_430 - .L_429)
	.align		4
.L_429:
        /*0874*/ 	.word	index@(_ZN2at6native18elementwise_kernelILi128ELi4EZNS0_15gpu_kernel_implIZZZNS0_54_GLOBAL__N__d8c5977b_16_LinearAlgebra_cu_9e10b42f_324316addr_kernel_cudaERNS_14TensorIteratorERKN3c106ScalarES9_ENKUlvE_clEvENKUlvE4_clEvEUldddE_EEvRNS_18TensorIteratorBaseERKT_EUliE_EEviT1_)
        /*0878*/ 	.word	0x0000001e


	//----- nvinfo : EIATTR_FRAME_SIZE
	.align		4
.L_430:
        /*087c*/ 	.byte	0x04, 0x11
        /*087e*/ 	.short	(.L_432 - .L_431)
	.align		4
.L_431:
        /*0880*/ 	.word	index@(_ZN2at6native18elementwise_kernelILi128ELi4EZNS0_15gpu_kernel_implIZZZNS0_54_GLOBAL__N__d8c5977b_16_LinearAlgebra_cu_9e10b42f_324316addr_kernel_cudaERNS_14TensorIteratorERKN3c106ScalarES9_ENKUlvE_clEvENKUlvE4_clEvEUldddE_EEvRNS_18TensorIteratorBaseERKT_EUliE_EEviT1_)
        /*0884*/ 	.word	0x00000000


	//----- nvinfo : EIATTR_REGCOUNT
	.align		4
.L_432:
        /*0888*/ 	.byte	0x04, 0x2f
        /*088a*/ 	.short	(.L_434 - .L_433)
	.align		4
.L_433:
        /*088c*/ 	.word	index@(_ZN2at6native29vectorized_elementwise_kernelILi8EZZZNS0_54_GLOBAL__N__d8c5977b_16_LinearAlgebra_cu_9e10b42f_324316addr_kernel_cudaERNS_14TensorIteratorERKN3c106ScalarES8_ENKUlvE_clEvENKUlvE4_clEvEUldddE0_St5arrayIPcLm4EEEEviT0_T1_)
        /*0890*/ 	.word	0x00000004


	//----- nvinfo : EIATTR_FRAME_SIZE
	.align		4
.L_434:
        /*0894*/ 	.byte	0x04, 0x11
        /*0896*/ 	.short	(.L_436 - .L_435)
	.align		4
.L_435:
        /*0898*/ 	.word	index@(_ZN2at6native29vectorized_elementwise_kernelILi8EZZZNS0_54_GLOBAL__N__d8c5977b_16_LinearAlgebra_cu_9e10b42f_324316addr_kernel_cudaERNS_14TensorIteratorERKN3c106ScalarES8_ENKUlvE_clEvENKUlvE4_clEvEUldddE0_St5arrayIPcLm4EEEEviT0_T1_)
        /*089c*/ 	.word	0x00000000


	//----- nvinfo : EIATTR_REGCOUNT
	.align		4
.L_436:
        /*08a0*/ 	.byte	0x04, 0x2f
        /*08a2*/ 	.short	(.L_438 - .L_437)
	.align		4
.L_437:
        /*08a4*/ 	.word	index@(_ZN2at6native29vectorized_elementwise_kernelILi4EZZZNS0_54_GLOBAL__N__d8c5977b_16_LinearAlgebra_cu_9e10b42f_324316addr_kernel_cudaERNS_14TensorIteratorERKN3c106ScalarES8_ENKUlvE_clEvENKUlvE4_clEvEUldddE0_St5arrayIPcLm4EEEEviT0_T1_)
        /*08a8*/ 	.word	0x00000038


	//----- nvinfo : EIATTR_FRAME_SIZE
	.align		4
.L_438:
        /*08ac*/ 	.byte	0x04, 0x11
        /*08ae*/ 	.short	(.L_440 - .L_439)
	.align		4
.L_439:
        /*08b0*/ 	.word	index@(_ZN2at6native29vectorized_elementwise_kernelILi4EZZZNS0_54_GLOBAL__N__d8c5977b_16_LinearAlgebra_cu_9e10b42f_324316addr_kernel_cudaERNS_14TensorIteratorERKN3c106ScalarES8_ENKUlvE_clEvENKUlvE4_clEvEUldddE0_St5arrayIPcLm4EEEEviT0_T1_)
        /*08b4*/ 	.word	0x00000000


	//----- nvinfo : EIATTR_REGCOUNT
	.align		4
.L_440:
        /*08b8*/ 	.byte	0x04, 0x2f
        /*08ba*/ 	.short	(.L_442 - .L_441)
	.align		4
.L_441:
        /*08bc*/ 	.word	index@(_ZN2at6native29vectorized_elementwise_kernelILi2EZZZNS0_54_GLOBAL__N__d8c5977b_16_LinearAlgebra_cu_9e10b42f_324316addr_kernel_cudaERNS_14TensorIteratorERKN3c106ScalarES8_ENKUlvE_clEvENKUlvE4_clEvEUldddE0_St5arrayIPcLm4EEEEviT0_T1_)
        /*08c0*/ 	.word	0x00000038


	//----- nvinfo : EIATTR_FRAME_SIZE
	.align		4
.L_442:
        /*08c4*/ 	.byte	0x04, 0x11
        /*08c6*/ 	.short	(.L_444 - .L_443)
	.align		4
.L_443:
        /*08c8*/ 	.word	index@(_ZN2at6native29vectorized_elementwise_kernelILi2EZZZNS0_54_GLOBAL__N__d8c5977b_16_LinearAlgebra_cu_9e10b42f_324316addr_kernel_cudaERNS_14TensorIteratorERKN3c106ScalarES8_ENKUlvE_clEvENKUlvE4_clEvEUldddE0_St5arrayIPcLm4EEEEviT0_T1_)
        /*08cc*/ 	.word	0x00000000


	//----- nvinfo : EIATTR_REGCOUNT
	.align		4
.L_444:
        /*08d0*/ 	.byte	0x04, 0x2f
        /*08d2*/ 	.short	(.L_446 - .L_445)
	.align		4
.L_445:
        /*08d4*/ 	.word	index@(_ZN2at6native27unrolled_elementwise_kernelIZZZNS0_54_GLOBAL__N__d8c5977b_16_LinearAlgebra_cu_9e10b42f_324316addr_kernel_cudaERNS_14TensorIteratorERKN3c106ScalarES8_ENKUlvE_clEvENKUlvE4_clEvEUldddE0_St5arrayIPcLm4EELi4E23TrivialOffsetCalculatorILi3EjESF_ILi1EjENS0_6memory15LoadWithoutCastENSI_16StoreWithoutCastEEEviT_T0_T2_T3_T4_T5_)
        /*08d8*/ 	.word	0x00000020


	//----- nvinfo : EIATTR_FRAME_SIZE
	.align		4
.L_446:
        /*08dc*/ 	.byte	0x04, 0x11
        /*08de*/ 	.short	(.L_448 - .L_447)
	.align		4
.L_447:
        /*08e0*/ 	.word	index@(_ZN2at6native27unrolled_elementwise_kernelIZZZNS0_54_GLOBAL__N__d8c5977b_16_LinearAlgebra_cu_9e10b42f_324316addr_kernel_cudaERNS_14TensorIteratorERKN3c106ScalarES8_ENKUlvE_clEvENKUlvE4_clEvEUldddE0_St5arrayIPcLm4EELi4E23TrivialOffsetCalculatorILi3EjESF_ILi1EjENS0_6memory15LoadWithoutCastENSI_16StoreWithoutCastEEEviT_T0_T2_T3_T4_T5_)
        /*08e4*/ 	.word	0x00000000


	//----- nvinfo : EIATTR_REGCOUNT
	.align		4
.L_448:
        /*08e8*/ 	.byte	0x04, 0x2f
        /*08ea*/ 	.short	(.L_450 - .L_449)
	.align		4
.L_449:
        /*08ec*/ 	.word	index@(_ZN2at6native18elementwise_kernelILi128ELi2EZNS0_22gpu_kernel_impl_nocastIZZZNS0_54_GLOBAL__N__d8c5977b_16_LinearAlgebra_cu_9e10b42f_324316addr_kernel_cudaERNS_14TensorIteratorERKN3c106ScalarES9_ENKUlvE_clEvENKUlvE4_clEvEUldddE0_EEvRNS_18TensorIteratorBaseERKT_EUliE_EEviT1_)
        /*08f0*/ 	.word	0x00000016


	//----- nvinfo : EIATTR_FRAME_SIZE
	.align		4
.L_450:
        /*08f4*/ 	.byte	0x04, 0x11
        /*08f6*/ 	.short	(.L_452 - .L_451)
	.align		4
.L_451:
        /*08f8*/ 	.word	index@(_ZN2at6native18elementwise_kernelILi128ELi2EZNS0_22gpu_kernel_impl_nocastIZZZNS0_54_GLOBAL__N__d8c5977b_16_LinearAlgebra_cu_9e10b42f_324316addr_kernel_cudaERNS_14TensorIteratorERKN3c106ScalarES9_ENKUlvE_clEvENKUlvE4_clEvEUldddE0_EEvRNS_18TensorIteratorBaseERKT_EUliE_EEviT1_)
        /*08fc*/ 	.word	0x00000000


	//----- nvinfo : EIATTR_REGCOUNT
	.align		4
.L_452:
        /*0900*/ 	.byte	0x04, 0x2f
        /*0902*/ 	.short	(.L_454 - .L_453)
	.align		4
.L_453:
        /*0904*/ 	.word	index@(_ZN2at6native27unrolled_elementwise_kernelIZZZNS0_54_GLOBAL__N__d8c5977b_16_LinearAlgebra_cu_9e10b42f_324316addr_kernel_cudaERNS_14TensorIteratorERKN3c106ScalarES8_ENKUlvE_clEvENKUlvE4_clEvEUldddE0_St5arrayIPcLm4EELi4E23TrivialOffsetCalculatorILi3EjESF_ILi1EjENS0_6memory12LoadWithCastILi3EEENSI_13StoreWithCastILi1EEEEEviT_T0_T2_T3_T4_T5_)
        /*0908*/ 	.word	0x00000030


	//----- nvinfo : EIATTR_FRAME_SIZE
	.align		4
.L_454:
        /*090c*/ 	.byte	0x04, 0x11
        /*090e*/ 	.short	(.L_456 - .L_455)
	.align		4
.L_455:
        /*0910*/ 	.word	index@(_ZN2at6native27unrolled_elementwise_kernelIZZZNS0_54_GLOBAL__N__d8c5977b_16_LinearAlgebra_cu_9e10b42f_324316addr_kernel_cudaERNS_14TensorIteratorERKN3c106ScalarES8_ENKUlvE_clEvENKUlvE4_clEvEUldddE0_St5arrayIPcLm4EELi4E23TrivialOffsetCalculatorILi3EjESF_ILi1EjENS0_6memory12LoadWithCastILi3EEENSI_13StoreWithCastILi1EEEEEviT_T0_T2_T3_T4_T5_)
        /*0914*/ 	.word	0x00000000


	//----- nvinfo : EIATTR_REGCOUNT
	.align		4
.L_456:
        /*0918*/ 	.byte	0x04, 0x2f
        /*091a*/ 	.short	(.L_458 - .L_457)
	.align		4
.L_457:
        /*091c*/ 	.word	index@(_ZN2at6native18elementwise_kernelILi128ELi4EZNS0_15gpu_kernel_implIZZZNS0_54_GLOBAL__N__d8c5977b_16_LinearAlgebra_cu_9e10b42f_324316addr_kernel_cudaERNS_14TensorIteratorERKN3c106ScalarES9_ENKUlvE_clEvENKUlvE4_clEvEUldddE0_EEvRNS_18TensorIteratorBaseERKT_EUliE_EEviT1_)
        /*0920*/ 	.word	0x0000001c


	//----- nvinfo : EIATTR_FRAME_SIZE
	.align		4
.L_458:
        /*0924*/ 	.byte	0x04, 0x11
        /*0926*/ 	.short	(.L_460 - .L_459)
	.align		4
.L_459:
        /*0928*/ 	.word	index@(_ZN2at6native18elementwise_kernelILi128ELi4EZNS0_15gpu_kernel_implIZZZNS0_54_GLOBAL__N__d8c5977b_16_LinearAlgebra_cu_9e10b42f_324316addr_kernel_cudaERNS_14TensorIteratorERKN3c106ScalarES9_ENKUlvE_clEvENKUlvE4_clEvEUldddE0_EEvRNS_18TensorIteratorBaseERKT_EUliE_EEviT1_)
        /*092c*/ 	.word	0x00000000


	//----- nvinfo : EIATTR_REGCOUNT
	.align		4
.L_460:
        /*0930*/ 	.byte	0x04, 0x2f
        /*0932*/ 	.short	(.L_462 - .L_461)
	.align		4
.L_461:
        /*0934*/ 	.word	index@(_ZN2at6native29vectorized_elementwise_kernelILi8EZZZNS0_54_GLOBAL__N__d8c5977b_16_LinearAlgebra_cu_9e10b42f_324316addr_kernel_cudaERNS_14TensorIteratorERKN3c106ScalarES8_ENKUlvE_clEvENKUlvE5_clEvEUlfffE_St5arrayIPcLm4EEEEviT0_T1_)
        /*0938*/ 	.word	0x00000004


	//----- nvinfo : EIATTR_FRAME_SIZE
	.align		4
.L_462:
        /*093c*/ 	.byte	0x04, 0x11
        /*093e*/ 	.short	(.L_464 - .L_463)
	.align		4
.L_463:
        /*0940*/ 	.word	index@(_ZN2at6native29vectorized_elementwise_kernelILi8EZZZNS0_54_GLOBAL__N__d8c5977b_16_LinearAlgebra_cu_9e10b42f_324316addr_kernel_cudaERNS_14TensorIteratorERKN3c106ScalarES8_ENKUlvE_clEvENKUlvE5_clEvEUlfffE_St5arrayIPcLm4EEEEviT0_T1_)
        /*0944*/ 	.word	0x00000000


	//----- nvinfo : EIATTR_REGCOUNT
	.align		4
.L_464:
        /*0948*/ 	.byte	0x04, 0x2f
        /*094a*/ 	.short	(.L_466 - .L_465)
	.align		4
.L_465:
        /*094c*/ 	.word	index@(_ZN2at6native29vectorized_elementwise_kernelILi4EZZZNS0_54_GLOBAL__N__d8c5977b_16_LinearAlgebra_cu_9e10b42f_324316addr_kernel_cudaERNS_14TensorIteratorERKN3c106ScalarES8_ENKUlvE_clEvENKUlvE5_clEvEUlfffE_St5arrayIPcLm4EEEEviT0_T1_)
        /*0950*/ 	.word	0x00000020


	//----- nvinfo : EIATTR_FRAME_SIZE
	.align		4
.L_466:
        /*0954*/ 	.byte	0x04, 0x11
        /*0956*/ 	.short	(.L_468 - .L_467)
	.align		4
.L_467:
        /*0958*/ 	.word	index@(_ZN2at6native29vectorized_elementwise_kernelILi4EZZZNS0_54_GLOBAL__N__d8c5977b_16_LinearAlgebra_cu_9e10b42f_324316addr_kernel_cudaERNS_14TensorIteratorERKN3c106ScalarES8_ENKUlvE_clEvENKUlvE5_clEvEUlfffE_St5arrayIPcLm4EEEEviT0_T1_)
        /*095c*/ 	.word	0x00000000


	//----- nvinfo : EIATTR_REGCOUNT
	.align		4
.L_468:
        /*0960*/ 	.byte	0x04, 0x2f
        /*0962*/ 	.short	(.L_470 - .L_469)
	.align		4
.L_469:
        /*0964*/ 	.word	index@(_ZN2at6native29vectorized_elementwise_kernelILi2EZZZNS0_54_GLOBAL__N__d8c5977b_16_LinearAlgebra_cu_9e10b42f_324316addr_kernel_cudaERNS_14TensorIteratorERKN3c106ScalarES8_ENKUlvE_clEvENKUlvE5_clEvEUlfffE_St5arrayIPcLm4EEEEviT0_T1_)
        /*0968*/ 	.word	0x00000020


	//----- nvinfo : EIATTR_FRAME_SIZE
	.align		4
.L_470:
        /*096c*/ 	.byte	0x04, 0x11
        /*096e*/ 	.short	(.L_472 - .L_471)
	.align		4
.L_471:
        /*0970*/ 	.word	index@(_ZN2at6native29vectorized_elementwise_kernelILi2EZZZNS0_54_GLOBAL__N__d8c5977b_16_LinearAlgebra_cu_9e10b42f_324316addr_kernel_cudaERNS_14TensorIteratorERKN3c106ScalarES8_ENKUlvE_clEvENKUlvE5_clEvEUlfffE_St5arrayIPcLm4EEEEviT0_T1_)
        /*0974*/ 	.word	0x00000000


	//----- nvinfo : EIATTR_REGCOUNT
	.align		4
.L_472:
        /*0978*/ 	.byte	0x04, 0x2f
        /*097a*/ 	.short	(.L_474 - .L_473)
	.align		4
.L_473:
        /*097c*/ 	.word	index@(_ZN2at6native27unrolled_elementwise_kernelIZZZNS0_54_GLOBAL__N__d8c5977b_16_LinearAlgebra_cu_9e10b42f_324316addr_kernel_cudaERNS_14TensorIteratorERKN3c106ScalarES8_ENKUlvE_clEvENKUlvE5_clEvEUlfffE_St5arrayIPcLm4EELi4E23TrivialOffsetCalculatorILi3EjESF_ILi1EjENS0_6memory15LoadWithoutCastENSI_16StoreWithoutCastEEEviT_T0_T2_T3_T4_T5_)
        /*0980*/ 	.word	0x0000001d


	//----- nvinfo : EIATTR_FRAME_SIZE
	.align		4
.L_474:
        /*0984*/ 	.byte	0x04, 0x11
        /*0986*/ 	.short	(.L_476 - .L_475)
	.align		4
.L_475:
        /*0988*/ 	.word	index@(_ZN2at6native27unrolled_elementwise_kernelIZZZNS0_54_GLOBAL__N__d8c5977b_16_LinearAlgebra_cu_9e10b42f_324316addr_kernel_cudaERNS_14TensorIteratorERKN3c106ScalarES8_ENKUlvE_clEvENKUlvE5_clEvEUlfffE_St5arrayIPcLm4EELi4E23TrivialOffsetCalculatorILi3EjESF_ILi1EjENS0_6memory15LoadWithoutCastENSI_16StoreWithoutCastEEEviT_T0_T2_T3_T4_T5_)
        /*098c*/ 	.word	0x00000000


	//----- nvinfo : EIATTR_REGCOUNT
	.align		4
.L_476:
        /*0990*/ 	.byte	0x04, 0x2f
        /*0992*/ 	.short	(.L_478 - .L_477)
	.align		4
.L_477:
        /*0994*/ 	.word	index@(_ZN2at6native18elementwise_kernelILi128ELi2EZNS0_22gpu_kernel_impl_nocastIZZZNS0_54_GLOBAL__N__d8c5977b_16_LinearAlgebra_cu_9e10b42f_324316addr_kernel_cudaERNS_14TensorIteratorERKN3c106ScalarES9_ENKUlvE_clEvENKUlvE5_clEvEUlfffE_EEvRNS_18TensorIteratorBaseERKT_EUliE_EEviT1_)
        /*0998*/ 	.word	0x00000014


	//----- nvinfo : EIATTR_FRAME_SIZE
	.align		4
.L_478:
        /*099c*/ 	.byte	0x04, 0x11
        /*099e*/ 	.short	(.L_480 - .L_479)
	.align		4
.L_479:
        /*09a0*/ 	.word	index@(_ZN2at6native18elementwise_kernelILi128ELi2EZNS0_22gpu_kernel_impl_nocastIZZZNS0_54_GLOBAL__N__d8c5977b_16_LinearAlgebra_cu_9e10b42f_324316addr_kernel_cudaERNS_14TensorIteratorERKN3c106ScalarES9_ENKUlvE_clEvENKUlvE5_clEvEUlfffE_EEvRNS_18TensorIteratorBaseERKT_EUliE_EEviT1_)
        /*09a4*/ 	.word	0x00000000


	//----- nvinfo : EIATTR_REGCOUNT
	.align		4
.L_480:
        /*09a8*/ 	.byte	0x04, 0x2f
        /*09aa*/ 	.short	(.L_482 - .L_481)
	.align		4
.L_481:
        /*09ac*/ 	.word	index@(_ZN2at6native27unrolled_elementwise_kernelIZZZNS0_54_GLOBAL__N__d8c5977b_16_LinearAlgebra_cu_9e10b42f_324316addr_kernel_cudaERNS_14TensorIteratorERKN3c106ScalarES8_ENKUlvE_clEvENKUlvE5_clEvEUlfffE_St5arrayIPcLm4EELi4E23TrivialOffsetCalculatorILi3EjESF_ILi1EjENS0_6memory12LoadWithCastILi3EEENSI_13StoreWithCastILi1EEEEEviT_T0_T2_T3_T4_T5_)
        /*09b0*/ 	.word	0x00000020


	//----- nvinfo : EIATTR_FRAME_SIZE
	.align		4
.L_482:
        /*09b4*/ 	.byte	0x04, 0x11
        /*09b6*/ 	.short	(.L_484 - .L_483)
	.align		4
.L_483:
        /*09b8*/ 	.word	index@(_ZN2at6native27unrolled_elementwise_kernelIZZZNS0_54_GLOBAL__N__d8c5977b_16_LinearAlgebra_cu_9e10b42f_324316addr_kernel_cudaERNS_14TensorIteratorERKN3c106ScalarES8_ENKUlvE_clEvENKUlvE5_clEvEUlfffE_St5arrayIPcLm4EELi4E23TrivialOffsetCalculatorILi3EjESF_ILi1EjENS0_6memory12LoadWithCastILi3EEENSI_13StoreWithCastILi1EEEEEviT_T0_T2_T3_T4_T5_)
        /*09bc*/ 	.word	0x00000000


	//----- nvinfo : EIATTR_REGCOUNT
	.align		4
.L_484:
        /*09c0*/ 	.byte	0x04, 0x2f
        /*09c2*/ 	.short	(.L_486 - .L_485)
	.align		4
.L_485:
        /*09c4*/ 	.word	index@(_ZN2at6native18elementwise_kernelILi128ELi4EZNS0_15gpu_kernel_implIZZZNS0_54_GLOBAL__N__d8c5977b_16_LinearAlgebra_cu_9e10b42f_324316addr_kernel_cudaERNS_14TensorIteratorERKN3c106ScalarES9_ENKUlvE_clEvENKUlvE5_clEvEUlfffE_EEvRNS_18TensorIteratorBaseERKT_EUliE_EEviT1_)
        /*09c8*/ 	.word	0x0000001c


	//----- nvinfo : EIATTR_FRAME_SIZE
	.align		4
.L_486:
        /*09cc*/ 	.byte	0x04, 0x11
        /*09ce*/ 	.short	(.L_488 - .L_487)
	.align		4
.L_487:
        /*09d0*/ 	.word	index@(_ZN2at6native18elementwise_kernelILi128ELi4EZNS0_15gpu_kernel_implIZZZNS0_54_GLOBAL__N__d8c5977b_16_LinearAlgebra_cu_9e10b42f_324316addr_kernel_cudaERNS_14TensorIteratorERKN3c106ScalarES9_ENKUlvE_clEvENKUlvE5_clEvEUlfffE_EEvRNS_18TensorIteratorBaseERKT_EUliE_EEviT1_)
        /*09d4*/ 	.word	0x00000000


	//----- nvinfo : EIATTR_REGCOUNT
	.align		4
.L_488:
        /*09d8*/ 	.byte	0x04, 0x2f
        /*09da*/ 	.short	(.L_490 - .L_489)
	.align		4
.L_489:
        /*09dc*/ 	.word	index@(_ZN2at6native29vectorized_elementwise_kernelILi8EZZZNS0_54_GLOBAL__N__d8c5977b_16_LinearAlgebra_cu_9e10b42f_324316addr_kernel_cudaERNS_14TensorIteratorERKN3c106ScalarES8_ENKUlvE_clEvENKUlvE5_clEvEUlfffE0_St5arrayIPcLm4EEEEviT0_T1_)
        /*09e0*/ 	.word	0x00000004


	//----- nvinfo : EIATTR_FRAME_SIZE
	.align		4
.L_490:
        /*09e4*/ 	.byte	0x04, 0x11
        /*09e6*/ 	.short	(.L_492 - .L_491)
	.align		4
.L_491:
        /*09e8*/ 	.word	index@(_ZN2at6native29vectorized_elementwise_kernelILi8EZZZNS0_54_GLOBAL__N__d8c5977b_16_LinearAlgebra_cu_9e10b42f_324316addr_kernel_cudaERNS_14TensorIteratorERKN3c106ScalarES8_ENKUlvE_clEvENKUlvE5_clEvEUlfffE0_St5arrayIPcLm4EEEEviT0_T1_)
        /*09ec*/ 	.word	0x00000000


	//----- nvinfo : EIATTR_REGCOUNT
	.align		4
.L_492:
        /*09f0*/ 	.byte	0x04, 0x2f
        /*09f2*/ 	.short	(.L_494 - .L_493)
	.align		4
.L_493:
        /*09f4*/ 	.word	index@(_ZN2at6native29vectorized_elementwise_kernelILi4EZZZNS0_54_GLOBAL__N__d8c5977b_16_LinearAlgebra_cu_9e10b42f_324316addr_kernel_cudaERNS_14TensorIteratorERKN3c106ScalarES8_ENKUlvE_clEvENKUlvE5_clEvEUlfffE0_St5arrayIPcLm4EEEEviT0_T1_)
        /*09f8*/ 	.word	0x00000026


	//----- nvinfo : EIATTR_FRAME_SIZE
	.align		4
.L_494:
        /*09fc*/ 	.byte	0x04, 0x11
        /*09fe*/ 	.short	(.L_496 - .L_495)
	.align		4
.L_495:
        /*0a00*/ 	.word	index@(_ZN2at6native29vectorized_elementwise_kernelILi4EZZZNS0_54_GLOBAL__N__d8c5977b_16_LinearAlgebra_cu_9e10b42f_324316addr_kernel_cudaERNS_14TensorIteratorERKN3c106ScalarES8_ENKUlvE_clEvENKUlvE5_clEvEUlfffE0_St5arrayIPcLm4EEEEviT0_T1_)
        /*0a04*/ 	.word	0x00000000


	//----- nvinfo : EIATTR_REGCOUNT
	.align		4
.L_496:
        /*0a08*/ 	.byte	0x04, 0x2f
        /*0a0a*/ 	.short	(.L_498 - .L_497)
	.align		4
.L_497:
        /*0a0c*/ 	.word	index@(_ZN2at6native29vectorized_elementwise_kernelILi2EZZZNS0_54_GLOBAL__N__d8c5977b_16_LinearAlgebra_cu_9e10b42f_324316addr_kernel_cudaERNS_14TensorIteratorERKN3c106ScalarES8_ENKUlvE_clEvENKUlvE5_clEvEUlfffE0_St5arrayIPcLm4EEEEviT0_T1_)
        /*0a10*/ 	.word	0x00000026


	//----- nvinfo : EIATTR_FRAME_SIZE
	.align		4
.L_498:
        /*0a14*/ 	.byte	0x04, 0x11
        /*0a16*/ 	.short	(.L_500 - .L_499)
	.align		4
.L_499:
        /*0a18*/ 	.word	index@(_ZN2at6native29vectorized_elementwise_kernelILi2EZZZNS0_54_GLOBAL__N__d8c5977b_16_LinearAlgebra_cu_9e10b42f_324316addr_kernel_cudaERNS_14TensorIteratorERKN3c106ScalarES8_ENKUlvE_clEvENKUlvE5_clEvEUlfffE0_St5arrayIPcLm4EEEEviT0_T1_)
        /*0a1c*/ 	.word	0x00000000


	//----- nvinfo : EIATTR_REGCOUNT
	.align		4
.L_500:
        /*0a20*/ 	.byte	0x04, 0x2f
        /*0a22*/ 	.short	(.L_502 - .L_501)
	.align		4
.L_501:
        /*0a24*/ 	.word	index@(_ZN2at6native27unrolled_elementwise_kernelIZZZNS0_54_GLOBAL__N__d8c5977b_16_LinearAlgebra_cu_9e10b42f_324316addr_kernel_cudaERNS_14TensorIteratorERKN3c106ScalarES8_ENKUlvE_clEvENKUlvE5_clEvEUlfffE0_St5arrayIPcLm4EELi4E23TrivialOffsetCalculatorILi3EjESF_ILi1EjENS0_6memory15LoadWithoutCastENSI_16StoreWithoutCastEEEviT_T0_T2_T3_T4_T5_)
        /*0a28*/ 	.word	0x00000020


	//----- nvinfo : EIATTR_FRAME_SIZE
	.align		4
.L_502:
        /*0a2c*/ 	.byte	0x04, 0x11
        /*0a2e*/ 	.short	(.L_504 - .L_503)
	.align		4
.L_503:
        /*0a30*/ 	.word	index@(_ZN2at6native27unrolled_elementwise_kernelIZZZNS0_54_GLOBAL__N__d8c5977b_16_LinearAlgebra_cu_9e10b42f_324316addr_kernel_cudaERNS_14TensorIteratorERKN3c106ScalarES8_ENKUlvE_clEvENKUlvE5_clEvEUlfffE0_St5arrayIPcLm4EELi4E23TrivialOffsetCalculatorILi3EjESF_ILi1EjENS0_6memory15LoadWithoutCastENSI_16StoreWithoutCastEEEviT_T0_T2_T3_T4_T5_)
        /*0a34*/ 	.word	0x00000000


	//----- nvinfo : EIATTR_REGCOUNT
	.align		4
.L_504:
        /*0a38*/ 	.byte	0x04, 0x2f
        /*0a3a*/ 	.short	(.L_506 - .L_505)
	.align		4
.L_505:
        /*0a3c*/ 	.word	index@(_ZN2at6native18elementwise_kernelILi128ELi2EZNS0_22gpu_kernel_impl_nocastIZZZNS0_54_GLOBAL__N__d8c5977b_16_LinearAlgebra_cu_9e10b42f_324316addr_kernel_cudaERNS_14TensorIteratorERKN3c106ScalarES9_ENKUlvE_clEvENKUlvE5_clEvEUlfffE0_EEvRNS_18TensorIteratorBaseERKT_EUliE_EEviT1_)
        /*0a40*/ 	.word	0x00000016


	//----- nvinfo : EIATTR_FRAME_SIZE
	.align		4
.L_506:
        /*0a44*/ 	.byte	0x04, 0x11
        /*0a46*/ 	.short	(.L_508 - .L_507)
	.align		4
.L_507:
        /*0a48*/ 	.word	index@(_ZN2at6native18elementwise_kernelILi128ELi2EZNS0_22gpu_kernel_impl_nocastIZZZNS0_54_GLOBAL__N__d8c5977b_16_LinearAlgebra_cu_9e10b42f_324316addr_kernel_cudaERNS_14TensorIteratorERKN3c106ScalarES9_ENKUlvE_clEvENKUlvE5_clEvEUlfffE0_EEvRNS_18TensorIteratorBaseERKT_EUliE_EEviT1_)
        /*0a4c*/ 	.word	0x00000000


	//----- nvinfo : EIATTR_REGCOUNT
	.align		4
.L_508:
        /*0a50*/ 	.byte	0x04, 0x2f
        /*0a52*/ 	.short	(.L_510 - .L_509)
	.align		4
.L_509:
        /*0a54*/ 	.word	index@(_ZN2at6native27unrolled_elementwise_kernelIZZZNS0_54_GLOBAL__N__d8c5977b_16_LinearAlgebra_cu_9e10b42f_324316addr_kernel_cudaERNS_14TensorIteratorERKN3c106ScalarES8_ENKUlvE_clEvENKUlvE5_clEvEUlfffE0_St5arrayIPcLm4EELi4E23TrivialOffsetCalculatorILi3EjESF_ILi1EjENS0_6memory12LoadWithCastILi3EEENSI_13StoreWithCastILi1EEEEEviT_T0_T2_T3_T4_T5_)
        /*0a58*/ 	.word	0x00000025


	//----- nvinfo : EIATTR_FRAME_SIZE
	.align		4
.L_510:
        /*0a5c*/ 	.byte	0x04, 0x11
        /*0a5e*/ 	.short	(.L_512 - .L_511)
	.align		4
.L_511:
        /*0a60*/ 	.word	index@(_ZN2at6native27unrolled_elementwise_kernelIZZZNS0_54_GLOBAL__N__d8c5977b_16_LinearAlgebra_cu_9e10b42f_324316addr_kernel_cudaERNS_14TensorIteratorERKN3c106ScalarES8_ENKUlvE_clEvENKUlvE5_clEvEUlfffE0_St5arrayIPcLm4EELi4E23TrivialOffsetCalculatorILi3EjESF_ILi1EjENS0_6memory12LoadWithCastILi3EEENSI_13StoreWithCastILi1EEEEEviT_T0_T2_T3_T4_T5_)
        /*0a64*/ 	.word	0x00000000


	//----- nvinfo : EIATTR_REGCOUNT
	.align		4
.L_512:
        /*0a68*/ 	.byte	0x04, 0x2f
        /*0a6a*/ 	.short	(.L_514 - .L_513)
	.align		4
.L_513:
        /*0a6c*/ 	.word	index@(_ZN2at6native18elementwise_kernelILi128ELi4EZNS0_15gpu_kernel_implIZZZNS0_54_GLOBAL__N__d8c5977b_16_LinearAlgebra_cu_9e10b42f_324316addr_kernel_cudaERNS_14TensorIteratorERKN3c106ScalarES9_ENKUlvE_clEvENKUlvE5_clEvEUlfffE0_EEvRNS_18TensorIteratorBaseERKT_EUliE_EEviT1_)
        /*0a70*/ 	.word	0x0000001a


	//----- nvinfo : EIATTR_FRAME_SIZE
	.align		4
.L_514:
        /*0a74*/ 	.byte	0x04, 0x11
        /*0a76*/ 	.short	(.L_516 - .L_515)
	.align		4
.L_515:
        /*0a78*/ 	.word	index@(_ZN2at6native18elementwise_kernelILi128ELi4EZNS0_15gpu_kernel_implIZZZNS0_54_GLOBAL__N__d8c5977b_16_LinearAlgebra_cu_9e10b42f_324316addr_kernel_cudaERNS_14TensorIteratorERKN3c106ScalarES9_ENKUlvE_clEvENKUlvE5_clEvEUlfffE0_EEvRNS_18TensorIteratorBaseERKT_EUliE_EEviT1_)
        /*0a7c*/ 	.word	0x00000000


	//----- nvinfo : EIATTR_REGCOUNT
	.align		4
.L_516:
        /*0a80*/ 	.byte	0x04, 0x2f
        /*0a82*/ 	.short	(.L_518 - .L_517)
	.align		4
.L_517:
        /*0a84*/ 	.word	index@(_ZN2at6native29vectorized_elementwise_kernelILi8EZZZNS0_54_GLOBAL__N__d8c5977b_16_LinearAlgebra_cu_9e10b42f_324316addr_kernel_cudaERNS_14TensorIteratorERKN3c106ScalarES8_ENKUlvE_clEvENKUlvE6_clEvEUlNS5_7complexIdEESC_SC_E_St5arrayIPcLm4EEEEviT0_T1_)
        /*0a88*/ 	.word	0x00000004


	//----- nvinfo : EIATTR_FRAME_SIZE
	.align		4
.L_518:
        /*0a8c*/ 	.byte	0x04, 0x11
        /*0a8e*/ 	.short	(.L_520 - .L_519)
	.align		4
.L_519:
        /*0a90*/ 	.word	index@(_ZN2at6native29vectorized_elementwise_kernelILi8EZZZNS0_54_GLOBAL__N__d8c5977b_16_LinearAlgebra_cu_9e10b42f_324316addr_kernel_cudaERNS_14TensorIteratorERKN3c106ScalarES8_ENKUlvE_clEvENKUlvE6_clEvEUlNS5_7complexIdEESC_SC_E_St5arrayIPcLm4EEEEviT0_T1_)
        /*0a94*/ 	.word	0x00000000


	//----- nvinfo : EIATTR_REGCOUNT
	.align		4
.L_520:
        /*0a98*/ 	.byte	0x04, 0x2f
        /*0a9a*/ 	.short	(.L_522 - .L_521)
	.align		4
.L_521:
        /*0a9c*/ 	.word	index@(_ZN2at6native29vectorized_elementwise_kernelILi4EZZZNS0_54_GLOBAL__N__d8c5977b_16_LinearAlgebra_cu_9e10b42f_324316addr_kernel_cudaERNS_14TensorIteratorERKN3c106ScalarES8_ENKUlvE_clEvENKUlvE6_clEvEUlNS5_7complexIdEESC_SC_E_St5arrayIPcLm4EEEEviT0_T1_)
        /*0aa0*/ 	.word	0x00000048


	//----- nvinfo : EIATTR_FRAME_SIZE
	.align		4
.L_522:
        /*0aa4*/ 	.byte	0x04, 0x11
        /*0aa6*/ 	.short	(.L_524 - .L_523)
	.align		4
.L_523:
        /*0aa8*/ 	.word	index@(_ZN2at6native29vectorized_elementwise_kernelILi4EZZZNS0_54_GLOBAL__N__d8c5977b_16_LinearAlgebra_cu_9e10b42f_324316addr_kernel_cudaERNS_14TensorIteratorERKN3c106ScalarES8_ENKUlvE_clEvENKUlvE6_clEvEUlNS5_7complexIdEESC_SC_E_St5arrayIPcLm4EEEEviT0_T1_)
        /*0aac*/ 	.word	0x00000000


	//----- nvinfo : EIATTR_REGCOUNT
	.align		4
.L_524:
        /*0ab0*/ 	.byte	0x04, 0x2f
        /*0ab2*/ 	.short	(.L_526 - .L_525)
	.align		4
.L_525:
        /*0ab4*/ 	.word	index@(_ZN2at6native29vectorized_elementwise_kernelILi2EZZZNS0_54_GLOBAL__N__d8c5977b_16_LinearAlgebra_cu_9e10b42f_324316addr_kernel_cudaERNS_14TensorIteratorERKN3c106ScalarES8_ENKUlvE_clEvENKUlvE6_clEvEUlNS5_7complexIdEESC_SC_E_St5arrayIPcLm4EEEEviT0_T1_)
        /*0ab8*/ 	.word	0x00000048


	//----- nvinfo : EIATTR_FRAME_SIZE
	.align		4
.L_526:
        /*0abc*/ 	.byte	0x04, 0x11
        /*0abe*/ 	.short	(.L_528 - .L_527)
	.align		4
.L_527:
        /*0ac0*/ 	.word	index@(_ZN2at6native29vectorized_elementwise_kernelILi2EZZZNS0_54_GLOBAL__N__d8c5977b_16_LinearAlgebra_cu_9e10b42f_324316addr_kernel_cudaERNS_14TensorIteratorERKN3c106ScalarES8_ENKUlvE_clEvENKUlvE6_clEvEUlNS5_7complexIdEESC_SC_E_St5arrayIPcLm4EEEEviT0_T1_)
        /*0ac4*/ 	.word	0x00000000


	//----- nvinfo : EIATTR_REGCOUNT
	.align		4
.L_528:
        /*0ac8*/ 	.byte	0x04, 0x2f
        /*0aca*/ 	.short	(.L_530 - .L_529)
	.align		4
.L_529:
        /*0acc*/ 	.word	index@(_ZN2at6native27unrolled_elementwise_kernelIZZZNS0_54_GLOBAL__N__d8c5977b_16_LinearAlgebra_cu_9e10b42f_324316addr_kernel_cudaERNS_14TensorIteratorERKN3c106ScalarES8_ENKUlvE_clEvENKUlvE6_clEvEUlNS5_7complexIdEESC_SC_E_St5arrayIPcLm4EELi4E23TrivialOffsetCalculatorILi3EjESH_ILi1EjENS0_6memory15LoadWithoutCastENSK_16StoreWithoutCastEEEviT_T0_T2_T3_T4_T5_)
        /*0ad0*/ 	.word	0x00000028


	//----- nvinfo : EIATTR_FRAME_SIZE
	.align		4
.L_530:
        /*0ad4*/ 	.byte	0x04, 0x11
        /*0ad6*/ 	.short	(.L_532 - .L_531)
	.align		4
.L_531:
        /*0ad8*/ 	.word	index@(_ZN2at6native27unrolled_elementwise_kernelIZZZNS0_54_GLOBAL__N__d8c5977b_16_LinearAlgebra_cu_9e10b42f_324316addr_kernel_cudaERNS_14TensorIteratorERKN3c106ScalarES8_ENKUlvE_clEvENKUlvE6_clEvEUlNS5_7complexIdEESC_SC_E_St5arrayIPcLm4EELi4E23TrivialOffsetCalculatorILi3EjESH_ILi1EjENS0_6memory15LoadWithoutCastENSK_16StoreWithoutCastEEEviT_T0_T2_T3_T4_T5_)
        /*0adc*/ 	.word	0x00000000


	//----- nvinfo : EIATTR_REGCOUNT
	.align		4
.L_532:
        /*0ae0*/ 	.byte	0x04, 0x2f
        /*0ae2*/ 	.short	(.L_534 - .L_533)
	.align		4
.L_533:
        /*0ae4*/ 	.word	index@(_ZN2at6native18elementwise_kernelILi128ELi2EZNS0_22gpu_kernel_impl_nocastIZZZNS0_54_GLOBAL__N__d8c5977b_16_LinearAlgebra_cu_9e10b42f_324316addr_kernel_cudaERNS_14TensorIteratorERKN3c106ScalarES9_ENKUlvE_clEvENKUlvE6_clEvEUlNS6_7complexIdEESD_SD_E_EEvRNS_18TensorIteratorBaseERKT_EUliE_EEviT1_)
        /*0ae8*/ 	.word	0x00000016


	//----- nvinfo : EIATTR_FRAME_SIZE
	.align		4
.L_534:
        /*0aec*/ 	.byte	0x04, 0x11
        /*0aee*/ 	.short	(.L_536 - .L_535)
	.align		4
.L_535:
        /*0af0*/ 	.word	index@(_ZN2at6native18elementwise_kernelILi128ELi2EZNS0_22gpu_kernel_impl_nocastIZZZNS0_54_GLOBAL__N__d8c5977b_16_LinearAlgebra_cu_9e10b42f_324316addr_kernel_cudaERNS_14TensorIteratorERKN3c106ScalarES9_ENKUlvE_clEvENKUlvE6_clEvEUlNS6_7complexIdEESD_SD_E_EEvRNS_18TensorIteratorBaseERKT_EUliE_EEviT1_)
        /*0af4*/ 	.word	0x00000000


	//----- nvinfo : EIATTR_REGCOUNT
	.align		4
.L_536:
        /*0af8*/ 	.byte	0x04, 0x2f
        /*0afa*/ 	.short	(.L_538 - .L_537)
	.align		4
.L_537:
        /*0afc*/ 	.word	index@(_ZN2at6native27unrolled_elementwise_kernelIZZZNS0_54_GLOBAL__N__d8c5977b_16_LinearAlgebra_cu_9e10b42f_324316addr_kernel_cudaERNS_14TensorIteratorERKN3c106ScalarES8_ENKUlvE_clEvENKUlvE6_clEvEUlNS5_7complexIdEESC_SC_E_St5arrayIPcLm4EELi4E23TrivialOffsetCalculatorILi3EjESH_ILi1EjENS0_6memory12LoadWithCastILi3EEENSK_13StoreWithCastILi1EEEEEviT_T0_T2_T3_T4_T5_)
        /*0b00*/ 	.word	0x00000038


	//----- nvinfo : EIATTR_FRAME_SIZE
	.align		4
.L_538:
        /*0b04*/ 	.byte	0x04, 0x11
        /*0b06*/ 	.short	(.L_540 - .L_539)
	.align		4
.L_539:
        /*0b08*/ 	.word	index@(_ZN2at6native27unrolled_elementwise_kernelIZZZNS0_54_GLOBAL__N__d8c5977b_16_LinearAlgebra_cu_9e10b42f_324316addr_kernel_cudaERNS_14TensorIteratorERKN3c106ScalarES8_ENKUlvE_clEvENKUlvE6_clEvEUlNS5_7complexIdEESC_SC_E_St5arrayIPcLm4EELi4E23TrivialOffsetCalculatorILi3EjESH_ILi1EjENS0_6memory12LoadWithCastILi3EEENSK_13StoreWithCastILi1EEEEEviT_T0_T2_T3_T4_T5_)
        /*0b0c*/ 	.word	0x00000000


	//----- nvinfo : EIATTR_REGCOUNT
	.align		4
.L_540:
        /*0b10*/ 	.byte	0x04, 0x2f
        /*0b12*/ 	.short	(.L_542 - .L_541)
	.align		4
.L_541:
        /*0b14*/ 	.word	index@(_ZN2at6native18elementwise_kernelILi128ELi4EZNS0_15gpu_kernel_implIZZZNS0_54_GLOBAL__N__d8c5977b_16_LinearAlgebra_cu_9e10b42f_324316addr_kernel_cudaERNS_14TensorIteratorERKN3c106ScalarES9_ENKUlvE_clEvENKUlvE6_clEvEUlNS6_7complexIdEESD_SD_E_EEvRNS_18TensorIteratorBaseERKT_EUliE_EEviT1_)
        /*0b18*/ 	.word	0x00000020


	//----- nvinfo : EIATTR_FRAME_SIZE
	.align		4
.L_542:
        /*0b1c*/ 	.byte	0x04, 0x11
        /*0b1e*/ 	.short	(.L_544 - .L_543)
	.align		4
.L_543:
        /*0b20*/ 	.word	index@(_ZN2at6native18elementwise_kernelILi128ELi4EZNS0_15gpu_kernel_implIZZZNS0_54_GLOBAL__N__d8c5977b_16_LinearAlgebra_cu_9e10b42f_324316addr_kernel_cudaERNS_14TensorIteratorERKN3c106ScalarES9_ENKUlvE_clEvENKUlvE6_clEvEUlNS6_7complexIdEESD_SD_E_EEvRNS_18TensorIteratorBaseERKT_EUliE_EEviT1_)
        /*0b24*/ 	.word	0x00000000


	//----- nvinfo : EIATTR_REGCOUNT
	.align		4
.L_544:
        /*0b28*/ 	.byte	0x04, 0x2f
        /*0b2a*/ 	.short	(.L_546 - .L_545)
	.align		4
.L_545:
        /*0b2c*/ 	.word	index@(_ZN2at6native29vectorized_elementwise_kernelILi8EZZZNS0_54_GLOBAL__N__d8c5977b_16_LinearAlgebra_cu_9e10b42f_324316addr_kernel_cudaERNS_14TensorIteratorERKN3c106ScalarES8_ENKUlvE_clEvENKUlvE6_clEvEUlNS5_7complexIdEESC_SC_E0_St5arrayIPcLm4EEEEviT0_T1_)
        /*0b30*/ 	.word	0x00000004


	//----- nvinfo : EIATTR_FRAME_SIZE
	.align		4
.L_546:
        /*0b34*/ 	.byte	0x04, 0x11
        /*0b36*/ 	.short	(.L_548 - .L_547)
	.align		4
.L_547:
        /*0b38*/ 	.word	index@(_ZN2at6native29vectorized_elementwise_kernelILi8EZZZNS0_54_GLOBAL__N__d8c5977b_16_LinearAlgebra_cu_9e10b42f_324316addr_kernel_cudaERNS_14TensorIteratorERKN3c106ScalarES8_ENKUlvE_clEvENKUlvE6_clEvEUlNS5_7complexIdEESC_SC_E0_St5arrayIPcLm4EEEEviT0_T1_)
        /*0b3c*/ 	.word	0x00000000


	//----- nvinfo : EIATTR_REGCOUNT
	.align		4
.L_548:
        /*0b40*/ 	.byte	0x04, 0x2f
        /*0b42*/ 	.short	(.L_550 - .L_549)
	.align		4
.L_549:
        /*0b44*/ 	.word	index@(_ZN2at6native29vectorized_elementwise_kernelILi4EZZZNS0_54_GLOBAL__N__d8c5977b_16_LinearAlgebra_cu_9e10b42f_324316addr_kernel_cudaERNS_14TensorIteratorERKN3c106ScalarES8_ENKUlvE_clEvENKUlvE6_clEvEUlNS5_7complexIdEESC_SC_E0_St5arrayIPcLm4EEEEviT0_T1_)
        /*0b48*/ 	.word	0x00000074


	//----- nvinfo : EIATTR_FRAME_SIZE
	.align		4
.L_550:
        /*0b4c*/ 	.byte	0x04, 0x11
        /*0b4e*/ 	.short	(.L_552 - .L_551)
	.align		4
.L_551:
        /*0b50*/ 	.word	index@(_ZN2at6native29vectorized_elementwise_kernelILi4EZZZNS0_54_GLOBAL__N__d8c5977b_16_LinearAlgebra_cu_9e10b42f_324316addr_kernel_cudaERNS_14TensorIteratorERKN3c106ScalarES8_ENKUlvE_clEvENKUlvE6_clEvEUlNS5_7complexIdEESC_SC_E0_St5arrayIPcLm4EEEEviT0_T1_)
        /*0b54*/ 	.word	0x00000000


	//----- nvinfo : EIATTR_REGCOUNT
	.align		4
.L_552:
        /*0b58*/ 	.byte	0x04, 0x2f
        /*0b5a*/ 	.short	(.L_554 - .L_553)
	.align		4
.L_553:
        /*0b5c*/ 	.word	index@(_ZN2at6native29vectorized_elementwise_kernelILi2EZZZNS0_54_GLOBAL__N__d8c5977b_16_LinearAlgebra_cu_9e10b42f_324316addr_kernel_cudaERNS_14TensorIteratorERKN3c106ScalarES8_ENKUlvE_clEvENKUlvE6_clEvEUlNS5_7complexIdEESC_SC_E0_St5arrayIPcLm4EEEEviT0_T1_)
        /*0b60*/ 	.word	0x00000074


	//----- nvinfo : EIATTR_FRAME_SIZE
	.align		4
.L_554:
        /*0b64*/ 	.byte	0x04, 0x11
        /*0b66*/ 	.short	(.L_556 - .L_555)
	.align		4
.L_555:
        /*0b68*/ 	.word	index@(_ZN2at6native29vectorized_elementwise_kernelILi2EZZZNS0_54_GLOBAL__N__d8c5977b_16_LinearAlgebra_cu_9e10b42f_324316addr_kernel_cudaERNS_14TensorIteratorERKN3c106ScalarES8_ENKUlvE_clEvENKUlvE6_clEvEUlNS5_7complexIdEESC_SC_E0_St5arrayIPcLm4EEEEviT0_T1_)
        /*0b6c*/ 	.word	0x00000000


	//----- nvinfo : EIATTR_REGCOUNT
	.align		4
.L_556:
        /*0b70*/ 	.byte	0x04, 0x2f
        /*0b72*/ 	.short	(.L_558 - .L_557)
	.align		4
.L_557:
        /*0b74*/ 	.word	index@(_ZN2at6native27unrolled_elementwise_kernelIZZZNS0_54_GLOBAL__N__d8c5977b_16_LinearAlgebra_cu_9e10b42f_324316addr_kernel_cudaERNS_14TensorIteratorERKN3c106ScalarES8_ENKUlvE_clEvENKUlvE6_clEvEUlNS5_7complexIdEESC_SC_E0_St5arrayIPcLm4EELi4E23TrivialOffsetCalculatorILi3EjESH_ILi1EjENS0_6memory15LoadWithoutCastENSK_16StoreWithoutCastEEEviT_T0_T2_T3_T4_T5_)
        /*0b78*/ 	.word	0x00000040


	//----- nvinfo : EIATTR_FRAME_SIZE
	.align		4
.L_558:
        /*0b7c*/ 	.byte	0x04, 0x11
        /*0b7e*/ 	.short	(.L_560 - .L_559)
	.align		4
.L_559:
        /*0b80*/ 	.word	index@(_ZN2at6native27unrolled_elementwise_kernelIZZZNS0_54_GLOBAL__N__d8c5977b_16_LinearAlgebra_cu_9e10b42f_324316addr_kernel_cudaERNS_14TensorIteratorERKN3c106ScalarES8_ENKUlvE_clEvENKUlvE6_clEvEUlNS5_7complexIdEESC_SC_E0_St5arrayIPcLm4EELi4E23TrivialOffsetCalculatorILi3EjESH_ILi1EjENS0_6memory15LoadWithoutCastENSK_16StoreWithoutCastEEEviT_T0_T2_T3_T4_T5_)
        /*0b84*/ 	.word	0x00000000


	//----- nvinfo : EIATTR_REGCOUNT
	.align		4
.L_560:
        /*0b88*/ 	.byte	0x04, 0x2f
        /*0b8a*/ 	.short	(.L_562 - .L_561)
	.align		4
.L_561:
        /*0b8c*/ 	.word	index@(_ZN2at6native18elementwise_kernelILi128ELi2EZNS0_22gpu_kernel_impl_nocastIZZZNS0_54_GLOBAL__N__d8c5977b_16_LinearAlgebra_cu_9e10b42f_324316addr_kernel_cudaERNS_14TensorIteratorERKN3c106ScalarES9_ENKUlvE_clEvENKUlvE6_clEvEUlNS6_7complexIdEESD_SD_E0_EEvRNS_18TensorIteratorBaseERKT_EUliE_EEviT1_)
        /*0b90*/ 	.word	0x00000018


	//----- nvinfo : EIATTR_FRAME_SIZE
	.align		4
.L_562:
        /*0b94*/ 	.byte	0x04, 0x11
        /*0b96*/ 	.short	(.L_564 - .L_563)
	.align		4
.L_563:
        /*0b98*/ 	.word	index@(_ZN2at6native18elementwise_kernelILi128ELi2EZNS0_22gpu_kernel_impl_nocastIZZZNS0_54_GLOBAL__N__d8c5977b_16_LinearAlgebra_cu_9e10b42f_324316addr_kernel_cudaERNS_14TensorIteratorERKN3c106ScalarES9_ENKUlvE_clEvENKUlvE6_clEvEUlNS6_7complexIdEESD_SD_E0_EEvRNS_18TensorIteratorBaseERKT_EUliE_EEviT1_)
        /*0b9c*/ 	.word	0x00000000


	//----- nvinfo : EIATTR_REGCOUNT
	.align		4
.L_564:
        /*0ba0*/ 	.byte	0x04, 0x2f
        /*0ba2*/ 	.short	(.L_566 - .L_565)
	.align		4
.L_565:
        /*0ba4*/ 	.word	index@(_ZN2at6native27unrolled_elementwise_kernelIZZZNS0_54_GLOBAL__N__d8c5977b_16_LinearAlgebra_cu_9e10b42f_324316addr_kernel_cudaERNS_14TensorIteratorERKN3c106ScalarES8_ENKUlvE_clEvENKUlvE6_clEvEUlNS5_7complexIdEESC_SC_E0_St5arrayIPcLm4EELi4E23TrivialOffsetCalculatorILi3EjESH_ILi1EjENS0_6memory12LoadWithCastILi3EEENSK_13StoreWithCastILi1EEEEEviT_T0_T2_T3_T4_T5_)
        /*0ba8*/ 	.word	0x00000045


	//----- nvinfo : EIATTR_FRAME_SIZE
	.align		4
.L_566:
        /*0bac*/ 	.byte	0x04, 0x11
        /*0bae*/ 	.short	(.L_568 - .L_567)
	.align		4
.L_567:
        /*0bb0*/ 	.word	index@(_ZN2at6native27unrolled_elementwise_kernelIZZZNS0_54_GLOBAL__N__d8c5977b_16_LinearAlgebra_cu_9e10b42f_324316addr_kernel_cudaERNS_14TensorIteratorERKN3c106ScalarES8_ENKUlvE_clEvENKUlvE6_clEvEUlNS5_7complexIdEESC_SC_E0_St5arrayIPcLm4EELi4E23TrivialOffsetCalculatorILi3EjESH_ILi1EjENS0_6memory12LoadWithCastILi3EEENSK_13StoreWithCastILi1EEEEEviT_T0_T2_T3_T4_T5_)
        /*0bb4*/ 	.word	0x00000000


	//----- nvinfo : EIATTR_REGCOUNT
	.align		4
.L_568:
        /*0bb8*/ 	.byte	0x04, 0x2f
        /*0bba*/ 	.short	(.L_570 - .L_569)
	.align		4
.L_569:
        /*0bbc*/ 	.word	index@(_ZN2at6native18elementwise_kernelILi128ELi4EZNS0_15gpu_kernel_implIZZZNS0_54_GLOBAL__N__d8c5977b_16_LinearAlgebra_cu_9e10b42f_324316addr_kernel_cudaERNS_14TensorIteratorERKN3c106ScalarES9_ENKUlvE_clEvENKUlvE6_clEvEUlNS6_7complexIdEESD_SD_E0_EEvRNS_18TensorIteratorBaseERKT_EUliE_EEviT1_)
        /*0bc0*/ 	.word	0x0000001e


	//----- nvinfo : EIATTR_FRAME_SIZE
	.align		4
.L_570:
        /*0bc4*/ 	.byte	0x04, 0x11
        /*0bc6*/ 	.short	(.L_572 - .L_571)
	.align		4
.L_571:
        /*0bc8*/ 	.word	index@(_ZN2at6native18elementwise_kernelILi128ELi4EZNS0_15gpu_kernel_implIZZZNS0_54_GLOBAL__N__d8c5977b_16_LinearAlgebra_cu_9e10b42f_324316addr_kernel_cudaERNS_14TensorIteratorERKN3c106ScalarES9_ENKUlvE_clEvENKUlvE6_clEvEUlNS6_7complexIdEESD_SD_E0_EEvRNS_18TensorIteratorBaseERKT_EUliE_EEviT1_)
        /*0bcc*/ 	.word	0x00000000


	//----- nvinfo : EIATTR_REGCOUNT
	.align		4
.L_572:
        /*0bd0*/ 	.byte	0x04, 0x2f
        /*0bd2*/ 	.short	(.L_574 - .L_573)
	.align		4
.L_573:
        /*0bd4*/ 	.word	index@(_ZN2at6native29vectorized_elementwise_kernelILi8EZZZNS0_54_GLOBAL__N__d8c5977b_16_LinearAlgebra_cu_9e10b42f_324316addr_kernel_cudaERNS_14TensorIteratorERKN3c106ScalarES8_ENKUlvE_clEvENKUlvE7_clEvEUlNS5_7complexIfEESC_SC_E_St5arrayIPcLm4EEEEviT0_T1_)
        /*0bd8*/ 	.word	0x00000004


	//----- nvinfo : EIATTR_FRAME_SIZE
	.align		4
.L_574:
        /*0bdc*/ 	.byte	0x04, 0x11
        /*0bde*/ 	.short	(.L_576 - .L_575)
	.align		4
.L_575:
        /*0be0*/ 	.word	index@(_ZN2at6native29vectorized_elementwise_kernelILi8EZZZNS0_54_GLOBAL__N__d8c5977b_16_LinearAlgebra_cu_9e10b42f_324316addr_kernel_cudaERNS_14TensorIteratorERKN3c106ScalarES8_ENKUlvE_clEvENKUlvE7_clEvEUlNS5_7complexIfEESC_SC_E_St5arrayIPcLm4EEEEviT0_T1_)
        /*0be4*/ 	.word	0x00000000


	//----- nvinfo : EIATTR_REGCOUNT
	.align		4
.L_576:
        /*0be8*/ 	.byte	0x04, 0x2f
        /*0bea*/ 	.short	(.L_578 - .L_577)
	.align		4
.L_577:
        /*0bec*/ 	.word	index@(_ZN2at6native29vectorized_elementwise_kernelILi4EZZZNS0_54_GLOBAL__N__d8c5977b_16_LinearAlgebra_cu_9e10b42f_324316addr_kernel_cudaERNS_14TensorIteratorERKN3c106ScalarES8_ENKUlvE_clEvENKUlvE7_clEvEUlNS5_7complexIfEESC_SC_E_St5arrayIPcLm4EEEEviT0_T1_)
        /*0bf0*/ 	.word	0x00000028


	//----- nvinfo : EIATTR_FRAME_SIZE
	.align		4
.L_578:
        /*0bf4*/ 	.byte	0x04, 0x11
        /*0bf6*/ 	.short	(.L_580 - .L_579)
	.align		4
.L_579:
        /*0bf8*/ 	.word	index@(_ZN2at6native29vectorized_elementwise_kernelILi4EZZZNS0_54_GLOBAL__N__d8c5977b_16_LinearAlgebra_cu_9e10b42f_324316addr_kernel_cudaERNS_14TensorIteratorERKN3c106ScalarES8_ENKUlvE_clEvENKUlvE7_clEvEUlNS5_7complexIfEESC_SC_E_St5arrayIPcLm4EEEEviT0_T1_)
        /*0bfc*/ 	.word	0x00000000


	//----- nvinfo : EIATTR_REGCOUNT
	.align		4
.L_580:
        /*0c00*/ 	.byte	0x04, 0x2f
        /*0c02*/ 	.short	(.L_582 - .L_581)
	.align		4
.L_581:
        /*0c04*/ 	.word	index@(_ZN2at6native29vectorized_elementwise_kernelILi2EZZZNS0_54_GLOBAL__N__d8c5977b_16_LinearAlgebra_cu_9e10b42f_324316addr_kernel_cudaERNS_14TensorIteratorERKN3c106ScalarES8_ENKUlvE_clEvENKUlvE7_clEvEUlNS5_7complexIfEESC_SC_E_St5arrayIPcLm4EEEEviT0_T1_)
        /*0c08*/ 	.word	0x00000028


	//----- nvinfo : EIATTR_FRAME_SIZE
	.align		4
.L_582:
        /*0c0c*/ 	.byte	0x04, 0x11
        /*0c0e*/ 	.short	(.L_584 - .L_583)
	.align		4
.L_583:
        /*0c10*/ 	.word	index@(_ZN2at6native29vectorized_elementwise_kernelILi2EZZZNS0_54_GLOBAL__N__d8c5977b_16_LinearAlgebra_cu_9e10b42f_324316addr_kernel_cudaERNS_14TensorIteratorERKN3c106ScalarES8_ENKUlvE_clEvENKUlvE7_clEvEUlNS5_7complexIfEESC_SC_E_St5arrayIPcLm4EEEEviT0_T1_)
        /*0c14*/ 	.word	0x00000000


	//----- nvinfo : EIATTR_REGCOUNT
	.align		4
.L_584:
        /*0c18*/ 	.byte	0x04, 0x2f
        /*0c1a*/ 	.short	(.L_586 - .L_585)
	.align		4
.L_585:
        /*0c1c*/ 	.word	index@(_ZN2at6native27unrolled_elementwise_kernelIZZZNS0_54_GLOBAL__N__d8c5977b_16_LinearAlgebra_cu_9e10b42f_324316addr_kernel_cudaERNS_14TensorIteratorERKN3c106ScalarES8_ENKUlvE_clEvENKUlvE7_clEvEUlNS5_7complexIfEESC_SC_E_St5arrayIPcLm4EELi4E23TrivialOffsetCalculatorILi3EjESH_ILi1EjENS0_6memory15LoadWithoutCastENSK_16StoreWithoutCastEEEviT_T0_T2_T3_T4_T5_)
        /*0c20*/ 	.word	0x00000020


	//----- nvinfo : EIATTR_FRAME_SIZE
	.align		4
.L_586:
        /*0c24*/ 	.byte	0x04, 0x11
        /*0c26*/ 	.short	(.L_588 - .L_587)
	.align		4
.L_587:
        /*0c28*/ 	.word	index@(_ZN2at6native27unrolled_elementwise_kernelIZZZNS0_54_GLOBAL__N__d8c5977b_16_LinearAlgebra_cu_9e10b42f_324316addr_kernel_cudaERNS_14TensorIteratorERKN3c106ScalarES8_ENKUlvE_clEvENKUlvE7_clEvEUlNS5_7complexIfEESC_SC_E_St5arrayIPcLm4EELi4E23TrivialOffsetCalculatorILi3EjESH_ILi1EjENS0_6memory15LoadWithoutCastENSK_16StoreWithoutCastEEEviT_T0_T2_T3_T4_T5_)
        /*0c2c*/ 	.word	0x00000000


	//----- nvinfo : EIATTR_REGCOUNT
	.align		4
.L_588:
        /*0c30*/ 	.byte	0x04, 0x2f
        /*0c32*/ 	.short	(.L_590 - .L_589)
	.align		4
.L_589:
        /*0c34*/ 	.word	index@(_ZN2at6native18elementwise_kernelILi128ELi2EZNS0_22gpu_kernel_impl_nocastIZZZNS0_54_GLOBAL__N__d8c5977b_16_LinearAlgebra_cu_9e10b42f_324316addr_kernel_cudaERNS_14TensorIteratorERKN3c106ScalarES9_ENKUlvE_clEvENKUlvE7_clEvEUlNS6_7complexIfEESD_SD_E_EEvRNS_18TensorIteratorBaseERKT_EUliE_EEviT1_)
        /*0c38*/ 	.word	0x00000014


	//----- nvinfo : EIATTR_FRAME_SIZE
	.align		4
.L_590:
        /*0c3c*/ 	.byte	0x04, 0x11
        /*0c3e*/ 	.short	(.L_592 - .L_591)
	.align		4
.L_591:
        /*0c40*/ 	.word	index@(_ZN2at6native18elementwise_kernelILi128ELi2EZNS0_22gpu_kernel_impl_nocastIZZZNS0_54_GLOBAL__N__d8c5977b_16_LinearAlgebra_cu_9e10b42f_324316addr_kernel_cudaERNS_14TensorIteratorERKN3c106ScalarES9_ENKUlvE_clEvENKUlvE7_clEvEUlNS6_7complexIfEESD_SD_E_EEvRNS_18TensorIteratorBaseERKT_EUliE_EEviT1_)
        /*0c44*/ 	.word	0x00000000


	//----- nvinfo : EIATTR_REGCOUNT
	.align		4
.L_592:
        /*0c48*/ 	.byte	0x04, 0x2f
        /*0c4a*/ 	.short	(.L_594 - .L_593)
	.align		4
.L_593:
        /*0c4c*/ 	.word	index@(_ZN2at6native27unrolled_elementwise_kernelIZZZNS0_54_GLOBAL__N__d8c5977b_16_LinearAlgebra_cu_9e10b42f_324316addr_kernel_cudaERNS_14TensorIteratorERKN3c106ScalarES8_ENKUlvE_clEvENKUlvE7_clEvEUlNS5_7complexIfEESC_SC_E_St5arrayIPcLm4EELi4E23TrivialOffsetCalculatorILi3EjESH_ILi1EjENS0_6memory12LoadWithCastILi3EEENSK_13StoreWithCastILi1EEEEEviT_T0_T2_T3_T4_T5_)
        /*0c50*/ 	.word	0x00000028


	//----- nvinfo : EIATTR_FRAME_SIZE
	.align		4
.L_594:
        /*0c54*/ 	.byte	0x04, 0x11
        /*0c56*/ 	.short	(.L_596 - .L_595)
	.align		4
.L_595:
        /*0c58*/ 	.word	index@(_ZN2at6native27unrolled_elementwise_kernelIZZZNS0_54_GLOBAL__N__d8c5977b_16_LinearAlgebra_cu_9e10b42f_324316addr_kernel_cudaERNS_14TensorIteratorERKN3c106ScalarES8_ENKUlvE_clEvENKUlvE7_clEvEUlNS5_7complexIfEESC_SC_E_St5arrayIPcLm4EELi4E23TrivialOffsetCalculatorILi3EjESH_ILi1EjENS0_6memory12LoadWithCastILi3EEENSK_13StoreWithCastILi1EEEEEviT_T0_T2_T3_T4_T5_)
        /*0c5c*/ 	.word	0x00000000


	//----- nvinfo : EIATTR_REGCOUNT
	.align		4
.L_596:
        /*0c60*/ 	.byte	0x04, 0x2f
        /*0c62*/ 	.short	(.L_598 - .L_597)
	.align		4
.L_597:
        /*0c64*/ 	.word	index@(_ZN2at6native18elementwise_kernelILi128ELi4EZNS0_15gpu_kernel_implIZZZNS0_54_GLOBAL__N__d8c5977b_16_LinearAlgebra_cu_9e10b42f_324316addr_kernel_cudaERNS_14TensorIteratorERKN3c106ScalarES9_ENKUlvE_clEvENKUlvE7_clEvEUlNS6_7complexIfEESD_SD_E_EEvRNS_18TensorIteratorBaseERKT_EUliE_EEviT1_)
        /*0c68*/ 	.word	0x0000001e


	//----- nvinfo : EIATTR_FRAME_SIZE
	.align		4
.L_598:
        /*0c6c*/ 	.byte	0x04, 0x11
        /*0c6e*/ 	.short	(.L_600 - .L_599)
	.align		4
.L_599:
        /*0c70*/ 	.word	index@(_ZN2at6native18elementwise_kernelILi128ELi4EZNS0_15gpu_kernel_implIZZZNS0_54_GLOBAL__N__d8c5977b_16_LinearAlgebra_cu_9e10b42f_324316addr_kernel_cudaERNS_14TensorIteratorERKN3c106ScalarES9_ENKUlvE_clEvENKUlvE7_clEvEUlNS6_7complexIfEESD_SD_E_EEvRNS_18TensorIteratorBaseERKT_EUliE_EEviT1_)
        /*0c74*/ 	.word	0x00000000


	//----- nvinfo : EIATTR_REGCOUNT
	.align		4
.L_600:
        /*0c78*/ 	.byte	0x04, 0x2f
        /*0c7a*/ 	.short	(.L_602 - .L_601)
	.align		4
.L_601:
        /*0c7c*/ 	.word	index@(_ZN2at6native29vectorized_elementwise_kernelILi8EZZZNS0_54_GLOBAL__N__d8c5977b_16_LinearAlgebra_cu_9e10b42f_324316addr_kernel_cudaERNS_14TensorIteratorERKN3c106ScalarES8_ENKUlvE_clEvENKUlvE7_clEvEUlNS5_7complexIfEESC_SC_E0_St5arrayIPcLm4EEEEviT0_T1_)
        /*0c80*/ 	.word	0x00000004


	//----- nvinfo : EIATTR_FRAME_SIZE
	.align		4
.L_602:
        /*0c84*/ 	.byte	0x04, 0x11
        /*0c86*/ 	.short	(.L_604 - .L_603)
	.align		4
.L_603:
        /*0c88*/ 	.word	index@(_ZN2at6native29vectorized_elementwise_kernelILi8EZZZNS0_54_GLOBAL__N__d8c5977b_16_LinearAlgebra_cu_9e10b42f_324316addr_kernel_cudaERNS_14TensorIteratorERKN3c106ScalarES8_ENKUlvE_clEvENKUlvE7_clEvEUlNS5_7complexIfEESC_SC_E0_St5arrayIPcLm4EEEEviT0_T1_)
        /*0c8c*/ 	.word	0x00000000


	//----- nvinfo : EIATTR_REGCOUNT
	.align		4
.L_604:
        /*0c90*/ 	.byte	0x04, 0x2f
        /*0c92*/ 	.short	(.L_606 - .L_605)
	.align		4
.L_605:
        /*0c94*/ 	.word	index@(_ZN2at6native29vectorized_elementwise_kernelILi4EZZZNS0_54_GLOBAL__N__d8c5977b_16_LinearAlgebra_cu_9e10b42f_324316addr_kernel_cudaERNS_14TensorIteratorERKN3c106ScalarES8_ENKUlvE_clEvENKUlvE7_clEvEUlNS5_7complexIfEESC_SC_E0_St5arrayIPcLm4EEEEviT0_T1_)
        /*0c98*/ 	.word	0x00000038


	//----- nvinfo : EIATTR_FRAME_SIZE
	.align		4
.L_606:
        /*0c9c*/ 	.byte	0x04, 0x11
        /*0c9e*/ 	.short	(.L_608 - .L_607)
	.align		4
.L_607:
        /*0ca0*/ 	.word	index@(_ZN2at6native29vectorized_elementwise_kernelILi4EZZZNS0_54_GLOBAL__N__d8c5977b_16_LinearAlgebra_cu_9e10b42f_324316addr_kernel_cudaERNS_14TensorIteratorERKN3c106ScalarES8_ENKUlvE_clEvENKUlvE7_clEvEUlNS5_7complexIfEESC_SC_E0_St5arrayIPcLm4EEEEviT0_T1_)
        /*0ca4*/ 	.word	0x00000000


	//----- nvinfo : EIATTR_REGCOUNT
	.align		4
.L_608:
        /*0ca8*/ 	.byte	0x04, 0x2f
        /*0caa*/ 	.short	(.L_610 - .L_609)
	.align		4
.L_609:
        /*0cac*/ 	.word	index@(_ZN2at6native29vectorized_elementwise_kernelILi2EZZZNS0_54_GLOBAL__N__d8c5977b_16_LinearAlgebra_cu_9e10b42f_324316addr_kernel_cudaERNS_14TensorIteratorERKN3c106ScalarES8_ENKUlvE_clEvENKUlvE7_clEvEUlNS5_7complexIfEESC_SC_E0_St5arrayIPcLm4EEEEviT0_T1_)
        /*0cb0*/ 	.word	0x00000038


	//----- nvinfo : EIATTR_FRAME_SIZE
	.align		4
.L_610:
        /*0cb4*/ 	.byte	0x04, 0x11
        /*0cb6*/ 	.short	(.L_612 - .L_611)
	.align		4
.L_611:
        /*0cb8*/ 	.word	index@(_ZN2at6native29vectorized_elementwise_kernelILi2EZZZNS0_54_GLOBAL__N__d8c5977b_16_LinearAlgebra_cu_9e10b42f_324316addr_kernel_cudaERNS_14TensorIteratorERKN3c106ScalarES8_ENKUlvE_clEvENKUlvE7_clEvEUlNS5_7complexIfEESC_SC_E0_St5arrayIPcLm4EEEEviT0_T1_)
        /*0cbc*/ 	.word	0x00000000


	//----- nvinfo : EIATTR_REGCOUNT
	.align		4
.L_612:
        /*0cc0*/ 	.byte	0x04, 0x2f
        /*0cc2*/ 	.short	(.L_614 - .L_613)
	.align		4
.L_613:
        /*0cc4*/ 	.word	index@(_ZN2at6native27unrolled_elementwise_kernelIZZZNS0_54_GLOBAL__N__d8c5977b_16_LinearAlgebra_cu_9e10b42f_324316addr_kernel_cudaERNS_14TensorIteratorERKN3c106ScalarES8_ENKUlvE_clEvENKUlvE7_clEvEUlNS5_7complexIfEESC_SC_E0_St5arrayIPcLm4EELi4E23TrivialOffsetCalculatorILi3EjESH_ILi1EjENS0_6memory15LoadWithoutCastENSK_16StoreWithoutCastEEEviT_T0_T2_T3_T4_T5_)
        /*0cc8*/ 	.word	0x00000020


	//----- nvinfo : EIATTR_FRAME_SIZE
	.align		4
.L_614:
        /*0ccc*/ 	.byte	0x04, 0x11
        /*0cce*/ 	.short	(.L_616 - .L_615)
	.align		4
.L_615:
        /*0cd0*/ 	.word	index@(_ZN2at6native27unrolled_elementwise_kernelIZZZNS0_54_GLOBAL__N__d8c5977b_16_LinearAlgebra_cu_9e10b42f_324316addr_kernel_cudaERNS_14TensorIteratorERKN3c106ScalarES8_ENKUlvE_clEvENKUlvE7_clEvEUlNS5_7complexIfEESC_SC_E0_St5arrayIPcLm4EELi4E23TrivialOffsetCalculatorILi3EjESH_ILi1EjENS0_6memory15LoadWithoutCastENSK_16StoreWithoutCastEEEviT_T0_T2_T3_T4_T5_)
        /*0cd4*/ 	.word	0x00000000


	//----- nvinfo : EIATTR_REGCOUNT
	.align		4
.L_616:
        /*0cd8*/ 	.byte	0x04, 0x2f
        /*0cda*/ 	.short	(.L_618 - .L_617)
	.align		4
.L_617:
        /*0cdc*/ 	.word	index@(_ZN2at6native18elementwise_kernelILi128ELi2EZNS0_22gpu_kernel_impl_nocastIZZZNS0_54_GLOBAL__N__d8c5977b_16_LinearAlgebra_cu_9e10b42f_324316addr_kernel_cudaERNS_14TensorIteratorERKN3c106ScalarES9_ENKUlvE_clEvENKUlvE7_clEvEUlNS6_7complexIfEESD_SD_E0_EEvRNS_18TensorIteratorBaseERKT_EUliE_EEviT1_)
        /*0ce0*/ 	.word	0x00000016


	//----- nvinfo : EIATTR_FRAME_SIZE
	.align		4
.L_618:
        /*0ce4*/ 	.byte	0x04, 0x11
        /*0ce6*/ 	.short	(.L_620 - .L_619)
	.align		4
.L_619:
        /*0ce8*/ 	.word	index@(_ZN2at6native18elementwise_kernelILi128ELi2EZNS0_22gpu_kernel_impl_nocastIZZZNS0_54_GLOBAL__N__d8c5977b_16_LinearAlgebra_cu_9e10b42f_324316addr_kernel_cudaERNS_14TensorIteratorERKN3c106ScalarES9_ENKUlvE_clEvENKUlvE7_clEvEUlNS6_7complexIfEESD_SD_E0_EEvRNS_18TensorIteratorBaseERKT_EUliE_EEviT1_)
        /*0cec*/ 	.word	0x00000000


	//----- nvinfo : EIATTR_REGCOUNT
	.align		4
.L_620:
        /*0cf0*/ 	.byte	0x04, 0x2f
        /*0cf2*/ 	.short	(.L_622 - .L_621)
	.align		4
.L_621:
        /*0cf4*/ 	.word	index@(_ZN2at6native27unrolled_elementwise_kernelIZZZNS0_54_GLOBAL__N__d8c5977b_16_LinearAlgebra_cu_9e10b42f_324316addr_kernel_cudaERNS_14TensorIteratorERKN3c106ScalarES8_ENKUlvE_clEvENKUlvE7_clEvEUlNS5_7complexIfEESC_SC_E0_St5arrayIPcLm4EELi4E23TrivialOffsetCalculatorILi3EjESH_ILi1EjENS0_6memory12LoadWithCastILi3EEENSK_13StoreWithCastILi1EEEEEviT_T0_T2_T3_T4_T5_)
        /*0cf8*/ 	.word	0x00000030


	//----- nvinfo : EIATTR_FRAME_SIZE
	.align		4
.L_622:
        /*0cfc*/ 	.byte	0x04, 0x11
        /*0cfe*/ 	.short	(.L_624 - .L_623)
	.align		4
.L_623:
        /*0d00*/ 	.word	index@(_ZN2at6native27unrolled_elementwise_kernelIZZZNS0_54_GLOBAL__N__d8c5977b_16_LinearAlgebra_cu_9e10b42f_324316addr_kernel_cudaERNS_14TensorIteratorERKN3c106ScalarES8_ENKUlvE_clEvENKUlvE7_clEvEUlNS5_7complexIfEESC_SC_E0_St5arrayIPcLm4EELi4E23TrivialOffsetCalculatorILi3EjESH_ILi1EjENS0_6memory12LoadWithCastILi3EEENSK_13StoreWithCastILi1EEEEEviT_T0_T2_T3_T4_T5_)
        /*0d04*/ 	.word	0x00000000


	//----- nvinfo : EIATTR_REGCOUNT
	.align		4
.L_624:
        /*0d08*/ 	.byte	0x04, 0x2f
        /*0d0a*/ 	.short	(.L_626 - .L_625)
	.align		4
.L_625:
        /*0d0c*/ 	.word	index@(_ZN2at6native18elementwise_kernelILi128ELi4EZNS0_15gpu_kernel_implIZZZNS0_54_GLOBAL__N__d8c5977b_16_LinearAlgebra_cu_9e10b42f_324316addr_kernel_cudaERNS_14TensorIteratorERKN3c106ScalarES9_ENKUlvE_clEvENKUlvE7_clEvEUlNS6_7complexIfEESD_SD_E0_EEvRNS_18TensorIteratorBaseERKT_EUliE_EEviT1_)
        /*0d10*/ 	.word	0x0000001c


	//----- nvinfo : EIATTR_FRAME_SIZE
	.align		4
.L_626:
        /*0d14*/ 	.byte	0x04, 0x11
        /*0d16*/ 	.short	(.L_628 - .L_627)
	.align		4
.L_627:
        /*0d18*/ 	.word	index@(_ZN2at6native18elementwise_kernelILi128ELi4EZNS0_15gpu_kernel_implIZZZNS0_54_GLOBAL__N__d8c5977b_16_LinearAlgebra_cu_9e10b42f_324316addr_kernel_cudaERNS_14TensorIteratorERKN3c106ScalarES9_ENKUlvE_clEvENKUlvE7_clEvEUlNS6_7complexIfEESD_SD_E0_EEvRNS_18TensorIteratorBaseERKT_EUliE_EEviT1_)
        /*0d1c*/ 	.word	0x00000000


	//----- nvinfo : EIATTR_REGCOUNT
	.align		4
.L_628:
        /*0d20*/ 	.byte	0x04, 0x2f
        /*0d22*/ 	.short	(.L_630 - .L_629)
	.align		4
.L_629:
        /*0d24*/ 	.word	index@(_ZN2at6native29vectorized_elementwise_kernelILi8EZZZNS0_54_GLOBAL__N__d8c5977b_16_LinearAlgebra_cu_9e10b42f_324316addr_kernel_cudaERNS_14TensorIteratorERKN3c106ScalarES8_ENKUlvE_clEvENKUlvE8_clEvEUlNS5_8BFloat16ESB_SB_E_St5arrayIPcLm4EEEEviT0_T1_)
        /*0d28*/ 	.word	0x00000004


	//----- nvinfo : EIATTR_FRAME_SIZE
	.align		4
.L_630:
        /*0d2c*/ 	.byte	0x04, 0x11
        /*0d2e*/ 	.short	(.L_632 - .L_631)
	.align		4
.L_631:
        /*0d30*/ 	.word	index@(_ZN2at6native29vectorized_elementwise_kernelILi8EZZZNS0_54_GLOBAL__N__d8c5977b_16_LinearAlgebra_cu_9e10b42f_324316addr_kernel_cudaERNS_14TensorIteratorERKN3c106ScalarES8_ENKUlvE_clEvENKUlvE8_clEvEUlNS5_8BFloat16ESB_SB_E_St5arrayIPcLm4EEEEviT0_T1_)
        /*0d34*/ 	.word	0x00000000


	//----- nvinfo : EIATTR_REGCOUNT
	.align		4
.L_632:
        /*0d38*/ 	.byte	0x04, 0x2f
        /*0d3a*/ 	.short	(.L_634 - .L_633)
	.align		4
.L_633:
        /*0d3c*/ 	.word	index@(_ZN2at6native29vectorized_elementwise_kernelILi4EZZZNS0_54_GLOBAL__N__d8c5977b_16_LinearAlgebra_cu_9e10b42f_324316addr_kernel_cudaERNS_14TensorIteratorERKN3c106ScalarES8_ENKUlvE_clEvENKUlvE8_clEvEUlNS5_8BFloat16ESB_SB_E_St5arrayIPcLm4EEEEviT0_T1_)
        /*0d40*/ 	.word	0x00000028


	//----- nvinfo : EIATTR_FRAME_SIZE
	.align		4
.L_634:
        /*0d44*/ 	.byte	0x04, 0x11
        /*0d46*/ 	.short	(.L_636 - .L_635)
	.align		4
.L_635:
        /*0d48*/ 	.word	index@(_ZN2at6native29vectorized_elementwise_kernelILi4EZZZNS0_54_GLOBAL__N__d8c5977b_16_LinearAlgebra_cu_9e10b42f_324316addr_kernel_cudaERNS_14TensorIteratorERKN3c106ScalarES8_ENKUlvE_clEvENKUlvE8_clEvEUlNS5_8BFloat16ESB_SB_E_St5arrayIPcLm4EEEEviT0_T1_)
        /*0d4c*/ 	.word	0x00000000


	//----- nvinfo : EIATTR_REGCOUNT
	.align		4
.L_636:
        /*0d50*/ 	.byte	0x04, 0x2f
        /*0d52*/ 	.short	(.L_638 - .L_637)
	.align		4
.L_637:
        /*0d54*/ 	.word	index@(_ZN2at6native29vectorized_elementwise_kernelILi2EZZZNS0_54_GLOBAL__N__d8c5977b_16_LinearAlgebra_cu_9e10b42f_324316addr_kernel_cudaERNS_14TensorIteratorERKN3c106ScalarES8_ENKUlvE_clEvENKUlvE8_clEvEUlNS5_8BFloat16ESB_SB_E_St5arrayIPcLm4EEEEviT0_T1_)
        /*0d58*/ 	.word	0x00000028


	//----- nvinfo : EIATTR_FRAME_SIZE
	.align		4
.L_638:
        /*0d5c*/ 	.byte	0x04, 0x11
        /*0d5e*/ 	.short	(.L_640 - .L_639)
	.align		4
.L_639:
        /*0d60*/ 	.word	index@(_ZN2at6native29vectorized_elementwise_kernelILi2EZZZNS0_54_GLOBAL__N__d8c5977b_16_LinearAlgebra_cu_9e10b42f_324316addr_kernel_cudaERNS_14TensorIteratorERKN3c106ScalarES8_ENKUlvE_clEvENKUlvE8_clEvEUlNS5_8BFloat16ESB_SB_E_St5arrayIPcLm4EEEEviT0_T1_)
        /*0d64*/ 	.word	0x00000000


	//----- nvinfo : EIATTR_REGCOUNT
	.align		4
.L_640:
        /*0d68*/ 	.byte	0x04, 0x2f
        /*0d6a*/ 	.short	(.L_642 - .L_641)
	.align		4
.L_641:
        /*0d6c*/ 	.word	index@(_ZN2at6native27unrolled_elementwise_kernelIZZZNS0_54_GLOBAL__N__d8c5977b_16_LinearAlgebra_cu_9e10b42f_324316addr_kernel_cudaERNS_14TensorIteratorERKN3c106ScalarES8_ENKUlvE_clEvENKUlvE8_clEvEUlNS5_8BFloat16ESB_SB_E_St5arrayIPcLm4EELi4E23TrivialOffsetCalculatorILi3EjESG_ILi1EjENS0_6memory15LoadWithoutCastENSJ_16StoreWithoutCastEEEviT_T0_T2_T3_T4_T5_)
        /*0d70*/ 	.word	0x00000020


	//----- nvinfo : EIATTR_FRAME_SIZE
	.align		4
.L_642:
        /*0d74*/ 	.byte	0x04, 0x11
        /*0d76*/ 	.short	(.L_644 - .L_643)
	.align		4
.L_643:
        /*0d78*/ 	.word	index@(_ZN2at6native27unrolled_elementwise_kernelIZZZNS0_54_GLOBAL__N__d8c5977b_16_LinearAlgebra_cu_9e10b42f_324316addr_kernel_cudaERNS_14TensorIteratorERKN3c106ScalarES8_ENKUlvE_clEvENKUlvE8_clEvEUlNS5_8BFloat16ESB_SB_E_St5arrayIPcLm4EELi4E23TrivialOffsetCalculatorILi3EjESG_ILi1EjENS0_6memory15LoadWithoutCastENSJ_16StoreWithoutCastEEEviT_T0_T2_T3_T4_T5_)
        /*0d7c*/ 	.word	0x00000000


	//----- nvinfo : EIATTR_REGCOUNT
	.align		4
.L_644:
        /*0d80*/ 	.byte	0x04, 0x2f
        /*0d82*/ 	.short	(.L_646 - .L_645)
	.align		4
.L_645:
        /*0d84*/ 	.word	index@(_ZN2at6native18elementwise_kernelILi128ELi4EZNS0_22gpu_kernel_impl_nocastIZZZNS0_54_GLOBAL__N__d8c5977b_16_LinearAlgebra_cu_9e10b42f_324316addr_kernel_cudaERNS_14TensorIteratorERKN3c106ScalarES9_ENKUlvE_clEvENKUlvE8_clEvEUlNS6_8BFloat16ESC_SC_E_EEvRNS_18TensorIteratorBaseERKT_EUliE_EEviT1_)
        /*0d88*/ 	.word	0x00000014


	//----- nvinfo : EIATTR_FRAME_SIZE
	.align		4
.L_646:
        /*0d8c*/ 	.byte	0x04, 0x11
        /*0d8e*/ 	.short	(.L_648 - .L_647)
	.align		4
.L_647:
        /*0d90*/ 	.word	index@(_ZN2at6native18elementwise_kernelILi128ELi4EZNS0_22gpu_kernel_impl_nocastIZZZNS0_54_GLOBAL__N__d8c5977b_16_LinearAlgebra_cu_9e10b42f_324316addr_kernel_cudaERNS_14TensorIteratorERKN3c106ScalarES9_ENKUlvE_clEvENKUlvE8_clEvEUlNS6_8BFloat16ESC_SC_E_EEvRNS_18TensorIteratorBaseERKT_EUliE_EEviT1_)
        /*0d94*/ 	.word	0x00000000


	//----- nvinfo : EIATTR_REGCOUNT
	.align		4
.L_648:
        /*0d98*/ 	.byte	0x04, 0x2f
        /*0d9a*/ 	.short	(.L_650 - .L_649)
	.align		4
.L_649:
        /*0d9c*/ 	.word	index@(_ZN2at6native27unrolled_elementwise_kernelIZZZNS0_54_GLOBAL__N__d8c5977b_16_LinearAlgebra_cu_9e10b42f_324316addr_kernel_cudaERNS_14TensorIteratorERKN3c106ScalarES8_ENKUlvE_clEvENKUlvE8_clEvEUlNS5_8BFloat16ESB_SB_E_St5arrayIPcLm4EELi4E23TrivialOffsetCalculatorILi3EjESG_ILi1EjENS0_6memory12LoadWithCastILi3EEENSJ_13StoreWithCastILi1EEEEEviT_T0_T2_T3_T4_T5_)
        /*0da0*/ 	.word	0x00000020


	//----- nvinfo : EIATTR_FRAME_SIZE
	.align		4
.L_650:
        /*0da4*/ 	.byte	0x04, 0x11
        /*0da6*/ 	.short	(.L_652 - .L_651)
	.align		4
.L_651:
        /*0da8*/ 	.word	index@(_ZN2at6native27unrolled_elementwise_kernelIZZZNS0_54_GLOBAL__N__d8c5977b_16_LinearAlgebra_cu_9e10b42f_324316addr_kernel_cudaERNS_14TensorIteratorERKN3c106ScalarES8_ENKUlvE_clEvENKUlvE8_clEvEUlNS5_8BFloat16ESB_SB_E_St5arrayIPcLm4EELi4E23TrivialOffsetCalculatorILi3EjESG_ILi1EjENS0_6memory12LoadWithCastILi3EEENSJ_13StoreWithCastILi1EEEEEviT_T0_T2_T3_T4_T5_)
        /*0dac*/ 	.word	0x00000000


	//----- nvinfo : EIATTR_REGCOUNT
	.align		4
.L_652:
        /*0db0*/ 	.byte	0x04, 0x2f
        /*0db2*/ 	.short	(.L_654 - .L_653)
	.align		4
.L_653:
        /*0db4*/ 	.word	index@(_ZN2at6native18elementwise_kernelILi128ELi4EZNS0_15gpu_kernel_implIZZZNS0_54_GLOBAL__N__d8c5977b_16_LinearAlgebra_cu_9e10b42f_324316addr_kernel_cudaERNS_14TensorIteratorERKN3c106ScalarES9_ENKUlvE_clEvENKUlvE8_clEvEUlNS6_8BFloat16ESC_SC_E_EEvRNS_18TensorIteratorBaseERKT_EUliE_EEviT1_)
        /*0db8*/ 	.word	0x0000001c


	//----- nvinfo : EIATTR_FRAME_SIZE
	.align		4
.L_654:
        /*0dbc*/ 	.byte	0x04, 0x11
        /*0dbe*/ 	.short	(.L_656 - .L_655)
	.align		4
.L_655:
        /*0dc0*/ 	.word	index@(_ZN2at6native18elementwise_kernelILi128ELi4EZNS0_15gpu_kernel_implIZZZNS0_54_GLOBAL__N__d8c5977b_16_LinearAlgebra_cu_9e10b42f_324316addr_kernel_cudaERNS_14TensorIteratorERKN3c106ScalarES9_ENKUlvE_clEvENKUlvE8_clEvEUlNS6_8BFloat16ESC_SC_E_EEvRNS_18TensorIteratorBaseERKT_EUliE_EEviT1_)
        /*0dc4*/ 	.word	0x00000000


	//----- nvinfo : EIATTR_REGCOUNT
	.align		4
.L_656:
        /*0dc8*/ 	.byte	0x04, 0x2f
        /*0dca*/ 	.short	(.L_658 - .L_657)
	.align		4
.L_657:
        /*0dcc*/ 	.word	index@(_ZN2at6native29vectorized_elementwise_kernelILi8EZZZNS0_54_GLOBAL__N__d8c5977b_16_LinearAlgebra_cu_9e10b42f_324316addr_kernel_cudaERNS_14TensorIteratorERKN3c106ScalarES8_ENKUlvE_clEvENKUlvE8_clEvEUlNS5_8BFloat16ESB_SB_E0_St5arrayIPcLm4EEEEviT0_T1_)
        /*0dd0*/ 	.word	0x00000004


	//----- nvinfo : EIATTR_FRAME_SIZE
	.align		4
.L_658:
        /*0dd4*/ 	.byte	0x04, 0x11
        /*0dd6*/ 	.short	(.L_660 - .L_659)
	.align		4
.L_659:
        /*0dd8*/ 	.word	index@(_ZN2at6native29vectorized_elementwise_kernelILi8EZZZNS0_54_GLOBAL__N__d8c5977b_16_LinearAlgebra_cu_9e10b42f_324316addr_kernel_cudaERNS_14TensorIteratorERKN3c106ScalarES8_ENKUlvE_clEvENKUlvE8_clEvEUlNS5_8BFloat16ESB_SB_E0_St5arrayIPcLm4EEEEviT0_T1_)
        /*0ddc*/ 	.word	0x00000000


	//----- nvinfo : EIATTR_REGCOUNT
	.align		4
.L_660:
        /*0de0*/ 	.byte	0x04, 0x2f
        /*0de2*/ 	.short	(.L_662 - .L_661)
	.align		4
.L_661:
        /*0de4*/ 	.word	index@(_ZN2at6native29vectorized_elementwise_kernelILi4EZZZNS0_54_GLOBAL__N__d8c5977b_16_LinearAlgebra_cu_9e10b42f_324316addr_kernel_cudaERNS_14TensorIteratorERKN3c106ScalarES8_ENKUlvE_clEvENKUlvE8_clEvEUlNS5_8BFloat16ESB_SB_E0_St5arrayIPcLm4EEEEviT0_T1_)
        /*0de8*/ 	.word	0x00000020


	//----- nvinfo : EIATTR_FRAME_SIZE
	.align		4
.L_662:
        /*0dec*/ 	.byte	0x04, 0x11
        /*0dee*/ 	.short	(.L_664 - .L_663)
	.align		4
.L_663:
        /*0df0*/ 	.word	index@(_ZN2at6native29vectorized_elementwise_kernelILi4EZZZNS0_54_GLOBAL__N__d8c5977b_16_LinearAlgebra_cu_9e10b42f_324316addr_kernel_cudaERNS_14TensorIteratorERKN3c106ScalarES8_ENKUlvE_clEvENKUlvE8_clEvEUlNS5_8BFloat16ESB_SB_E0_St5arrayIPcLm4EEEEviT0_T1_)
        /*0df4*/ 	.word	0x00000000


	//----- nvinfo : EIATTR_REGCOUNT
	.align		4
.L_664:
        /*0df8*/ 	.byte	0x04, 0x2f
        /*0dfa*/ 	.short	(.L_666 - .L_665)
	.align		4
.L_665:
        /*0dfc*/ 	.word	index@(_ZN2at6native29vectorized_elementwise_kernelILi2EZZZNS0_54_GLOBAL__N__d8c5977b_16_LinearAlgebra_cu_9e10b42f_324316addr_kernel_cudaERNS_14TensorIteratorERKN3c106ScalarES8_ENKUlvE_clEvENKUlvE8_clEvEUlNS5_8BFloat16ESB_SB_E0_St5arrayIPcLm4EEEEviT0_T1_)
        /*0e00*/ 	.word	0x00000020


	//----- nvinfo : EIATTR_FRAME_SIZE
	.align		4
.L_666:
        /*0e04*/ 	.byte	0x04, 0x11
        /*0e06*/ 	.short	(.L_668 - .L_667)
	.align		4
.L_667:
        /*0e08*/ 	.word	index@(_ZN2at6native29vectorized_elementwise_kernelILi2EZZZNS0_54_GLOBAL__N__d8c5977b_16_LinearAlgebra_cu_9e10b42f_324316addr_kernel_cudaERNS_14TensorIteratorERKN3c106ScalarES8_ENKUlvE_clEvENKUlvE8_clEvEUlNS5_8BFloat16ESB_SB_E0_St5arrayIPcLm4EEEEviT0_T1_)
        /*0e0c*/ 	.word	0x00000000


	//----- nvinfo : EIATTR_REGCOUNT
	.align		4
.L_668:
        /*0e10*/ 	.byte	0x04, 0x2f
        /*0e12*/ 	.short	(.L_670 - .L_669)
	.align		4
.L_669:
        /*0e14*/ 	.word	index@(_ZN2at6native27unrolled_elementwise_kernelIZZZNS0_54_GLOBAL__N__d8c5977b_16_LinearAlgebra_cu_9e10b42f_324316addr_kernel_cudaERNS_14TensorIteratorERKN3c106ScalarES8_ENKUlvE_clEvENKUlvE8_clEvEUlNS5_8BFloat16ESB_SB_E0_St5arrayIPcLm4EELi4E23TrivialOffsetCalculatorILi3EjESG_ILi1EjENS0_6memory15LoadWithoutCastENSJ_16StoreWithoutCastEEEviT_T0_T2_T3_T4_T5_)
        /*0e18*/ 	.word	0x00000020


	//----- nvinfo : EIATTR_FRAME_SIZE
	.align		4
.L_670:
        /*0e1c*/ 	.byte	0x04, 0x11
        /*0e1e*/ 	.short	(.L_672 - .L_671)
	.align		4
.L_671:
        /*0e20*/ 	.word	index@(_ZN2at6native27unrolled_elementwise_kernelIZZZNS0_54_GLOBAL__N__d8c5977b_16_LinearAlgebra_cu_9e10b42f_324316addr_kernel_cudaERNS_14TensorIteratorERKN3c106ScalarES8_ENKUlvE_clEvENKUlvE8_clEvEUlNS5_8BFloat16ESB_SB_E0_St5arrayIPcLm4EELi4E23TrivialOffsetCalculatorILi3EjESG_ILi1EjENS0_6memory15LoadWithoutCastENSJ_16StoreWithoutCastEEEviT_T0_T2_T3_T4_T5_)
        /*0e24*/ 	.word	0x00000000


	//----- nvinfo : EIATTR_REGCOUNT
	.align		4
.L_672:
        /*0e28*/ 	.byte	0x04, 0x2f
        /*0e2a*/ 	.short	(.L_674 - .L_673)
	.align		4
.L_673:
        /*0e2c*/ 	.word	index@(_ZN2at6native18elementwise_kernelILi128ELi4EZNS0_22gpu_kernel_impl_nocastIZZZNS0_54_GLOBAL__N__d8c5977b_16_LinearAlgebra_cu_9e10b42f_324316addr_kernel_cudaERNS_14TensorIteratorERKN3c106ScalarES9_ENKUlvE_clEvENKUlvE8_clEvEUlNS6_8BFloat16ESC_SC_E0_EEvRNS_18TensorIteratorBaseERKT_EUliE_EEviT1_)
        /*0e30*/ 	.word	0x00000016


	//----- nvinfo : EIATTR_FRAME_SIZE
	.align		4
.L_674:
        /*0e34*/ 	.byte	0x04, 0x11
        /*0e36*/ 	.short	(.L_676 - .L_675)
	.align		4
.L_675:
        /*0e38*/ 	.word	index@(_ZN2at6native18elementwise_kernelILi128ELi4EZNS0_22gpu_kernel_impl_nocastIZZZNS0_54_GLOBAL__N__d8c5977b_16_LinearAlgebra_cu_9e10b42f_324316addr_kernel_cudaERNS_14TensorIteratorERKN3c106ScalarES9_ENKUlvE_clEvENKUlvE8_clEvEUlNS6_8BFloat16ESC_SC_E0_EEvRNS_18TensorIteratorBaseERKT_EUliE_EEviT1_)
        /*0e3c*/ 	.word	0x00000000


	//----- nvinfo : EIATTR_REGCOUNT
	.align		4
.L_676:
        /*0e40*/ 	.byte	0x04, 0x2f
        /*0e42*/ 	.short	(.L_678 - .L_677)
	.align		4
.L_677:
        /*0e44*/ 	.word	index@(_ZN2at6native27unrolled_elementwise_kernelIZZZNS0_54_GLOBAL__N__d8c5977b_16_LinearAlgebra_cu_9e10b42f_324316addr_kernel_cudaERNS_14TensorIteratorERKN3c106ScalarES8_ENKUlvE_clEvENKUlvE8_clEvEUlNS5_8BFloat16ESB_SB_E0_St5arrayIPcLm4EELi4E23TrivialOffsetCalculatorILi3EjESG_ILi1EjENS0_6memory12LoadWithCastILi3EEENSJ_13StoreWithCastILi1EEEEEviT_T0_T2_T3_T4_T5_)
        /*0e48*/ 	.word	0x00000020


	//----- nvinfo : EIATTR_FRAME_SIZE
	.align		4
.L_678:
        /*0e4c*/ 	.byte	0x04, 0x11
        /*0e4e*/ 	.short	(.L_680 - .L_679)
	.align		4
.L_679:
        /*0e50*/ 	.word	index@(_ZN2at6native27unrolled_elementwise_kernelIZZZNS0_54_GLOBAL__N__d8c5977b_16_LinearAlgebra_cu_9e10b42f_324316addr_kernel_cudaERNS_14TensorIteratorERKN3c106ScalarES8_ENKUlvE_clEvENKUlvE8_clEvEUlNS5_8BFloat16ESB_SB_E0_St5arrayIPcLm4EELi4E23TrivialOffsetCalculatorILi3EjESG_ILi1EjENS0_6memory12LoadWithCastILi3EEENSJ_13StoreWithCastILi1EEEEEviT_T0_T2_T3_T4_T5_)
        /*0e54*/ 	.word	0x00000000


	//----- nvinfo : EIATTR_REGCOUNT
	.align		4
.L_680:
        /*0e58*/ 	.byte	0x04, 0x2f
        /*0e5a*/ 	.short	(.L_682 - .L_681)
	.align		4
.L_681:
        /*0e5c*/ 	.word	index@(_ZN2at6native18elementwise_kernelILi128ELi4EZNS0_15gpu_kernel_implIZZZNS0_54_GLOBAL__N__d8c5977b_16_LinearAlgebra_cu_9e10b42f_324316addr_kernel_cudaERNS_14TensorIteratorERKN3c106ScalarES9_ENKUlvE_clEvENKUlvE8_clEvEUlNS6_8BFloat16ESC_SC_E0_EEvRNS_18TensorIteratorBaseERKT_EUliE_EEviT1_)
        /*0e60*/ 	.word	0x00000019


	//----- nvinfo : EIATTR_FRAME_SIZE
	.align		4
.L_682:
        /*0e64*/ 	.byte	0x04, 0x11
        /*0e66*/ 	.short	(.L_684 - .L_683)
	.align		4
.L_683:
        /*0e68*/ 	.word	index@(_ZN2at6native18elementwise_kernelILi128ELi4EZNS0_15gpu_kernel_implIZZZNS0_54_GLOBAL__N__d8c5977b_16_LinearAlgebra_cu_9e10b42f_324316addr_kernel_cudaERNS_14TensorIteratorERKN3c106ScalarES9_ENKUlvE_clEvENKUlvE8_clEvEUlNS6_8BFloat16ESC_SC_E0_EEvRNS_18TensorIteratorBaseERKT_EUliE_EEviT1_)
        /*0e6c*/ 	.word	0x00000000


	//----- nvinfo : EIATTR_REGCOUNT
	.align		4
.L_684:
        /*0e70*/ 	.byte	0x04, 0x2f
        /*0e72*/ 	.short	(.L_686 - .L_685)
	.align		4
.L_685:
        /*0e74*/ 	.word	index@(_ZN2at6native29vectorized_elementwise_kernelILi8EZZZNS0_54_GLOBAL__N__d8c5977b_16_LinearAlgebra_cu_9e10b42f_324316addr_kernel_cudaERNS_14TensorIteratorERKN3c106ScalarES8_ENKUlvE_clEvENKUlvE9_clEvEUlNS5_4HalfESB_SB_E_St5arrayIPcLm4EEEEviT0_T1_)
        /*0e78*/ 	.word	0x00000004


	//----- nvinfo : EIATTR_FRAME_SIZE
	.align		4
.L_686:
        /*0e7c*/ 	.byte	0x04, 0x11
        /*0e7e*/ 	.short	(.L_688 - .L_687)
	.align		4
.L_687:
        /*0e80*/ 	.word	index@(_ZN2at6native29vectorized_elementwise_kernelILi8EZZZNS0_54_GLOBAL__N__d8c5977b_16_LinearAlgebra_cu_9e10b42f_324316addr_kernel_cudaERNS_14TensorIteratorERKN3c106ScalarES8_ENKUlvE_clEvENKUlvE9_clEvEUlNS5_4HalfESB_SB_E_St5arrayIPcLm4EEEEviT0_T1_)
        /*0e84*/ 	.word	0x00000000


	//----- nvinfo : EIATTR_REGCOUNT
	.align		4
.L_688:
        /*0e88*/ 	.byte	0x04, 0x2f
        /*0e8a*/ 	.short	(.L_690 - .L_689)
	.align		4
.L_689:
        /*0e8c*/ 	.word	index@(_ZN2at6native29vectorized_elementwise_kernelILi4EZZZNS0_54_GLOBAL__N__d8c5977b_16_LinearAlgebra_cu_9e10b42f_324316addr_kernel_cudaERNS_14TensorIteratorERKN3c106ScalarES8_ENKUlvE_clEvENKUlvE9_clEvEUlNS5_4HalfESB_SB_E_St5arrayIPcLm4EEEEviT0_T1_)
        /*0e90*/ 	.word	0x00000020


	//----- nvinfo : EIATTR_FRAME_SIZE
	.align		4
.L_690:
        /*0e94*/ 	.byte	0x04, 0x11
        /*0e96*/ 	.short	(.L_692 - .L_691)
	.align		4
.L_691:
        /*0e98*/ 	.word	index@(_ZN2at6native29vectorized_elementwise_kernelILi4EZZZNS0_54_GLOBAL__N__d8c5977b_16_LinearAlgebra_cu_9e10b42f_324316addr_kernel_cudaERNS_14TensorIteratorERKN3c106ScalarES8_ENKUlvE_clEvENKUlvE9_clEvEUlNS5_4HalfESB_SB_E_St5arrayIPcLm4EEEEviT0_T1_)
        /*0e9c*/ 	.word	0x00000000


	//----- nvinfo : EIATTR_REGCOUNT
	.align		4
.L_692:
        /*0ea0*/ 	.byte	0x04, 0x2f
        /*0ea2*/ 	.short	(.L_694 - .L_693)
	.align		4
.L_693:
        /*0ea4*/ 	.word	index@(_ZN2at6native29vectorized_elementwise_kernelILi2EZZZNS0_54_GLOBAL__N__d8c5977b_16_LinearAlgebra_cu_9e10b42f_324316addr_kernel_cudaERNS_14TensorIteratorERKN3c106ScalarES8_ENKUlvE_clEvENKUlvE9_clEvEUlNS5_4HalfESB_SB_E_St5arrayIPcLm4EEEEviT0_T1_)
        /*0ea8*/ 	.word	0x00000020


	//----- nvinfo : EIATTR_FRAME_SIZE
	.align		4
.L_694:
        /*0eac*/ 	.byte	0x04, 0x11
        /*0eae*/ 	.short	(.L_696 - .L_695)
	.align		4
.L_695:
        /*0eb0*/ 	.word	index@(_ZN2at6native29vectorized_elementwise_kernelILi2EZZZNS0_54_GLOBAL__N__d8c5977b_16_LinearAlgebra_cu_9e10b42f_324316addr_kernel_cudaERNS_14TensorIteratorERKN3c106ScalarES8_ENKUlvE_clEvENKUlvE9_clEvEUlNS5_4HalfESB_SB_E_St5arrayIPcLm4EEEEviT0_T1_)
        /*0eb4*/ 	.word	0x00000000


	//----- nvinfo : EIATTR_REGCOUNT
	.align		4
.L_696:
        /*0eb8*/ 	.byte	0x04, 0x2f
        /*0eba*/ 	.short	(.L_698 - .L_697)
	.align		4
.L_697:
        /*0ebc*/ 	.word	index@(_ZN2at6native27unrolled_elementwise_kernelIZZZNS0_54_GLOBAL__N__d8c5977b_16_LinearAlgebra_cu_9e10b42f_324316addr_kernel_cudaERNS_14TensorIteratorERKN3c106ScalarES8_ENKUlvE_clEvENKUlvE9_clEvEUlNS5_4HalfESB_SB_E_St5arrayIPcLm4EELi4E23TrivialOffsetCalculatorILi3EjESG_ILi1EjENS0_6memory15LoadWithoutCastENSJ_16StoreWithoutCastEEEviT_T0_T2_T3_T4_T5_)
        /*0ec0*/ 	.word	0x0000001c


	//----- nvinfo : EIATTR_FRAME_SIZE
	.align		4
.L_698:
        /*0ec4*/ 	.byte	0x04, 0x11
        /*0ec6*/ 	.short	(.L_700 - .L_699)
	.align		4
.L_699:
        /*0ec8*/ 	.word	index@(_ZN2at6native27unrolled_elementwise_kernelIZZZNS0_54_GLOBAL__N__d8c5977b_16_LinearAlgebra_cu_9e10b42f_324316addr_kernel_cudaERNS_14TensorIteratorERKN3c106ScalarES8_ENKUlvE_clEvENKUlvE9_clEvEUlNS5_4HalfESB_SB_E_St5arrayIPcLm4EELi4E23TrivialOffsetCalculatorILi3EjESG_ILi1EjENS0_6memory15LoadWithoutCastENSJ_16StoreWithoutCastEEEviT_T0_T2_T3_T4_T5_)
        /*0ecc*/ 	.word	0x00000000


	//----- nvinfo : EIATTR_REGCOUNT
	.align		4
.L_700:
        /*0ed0*/ 	.byte	0x04, 0x2f
        /*0ed2*/ 	.short	(.L_702 - .L_701)
	.align		4
.L_701:
        /*0ed4*/ 	.word	index@(_ZN2at6native18elementwise_kernelILi128ELi4EZNS0_22gpu_kernel_impl_nocastIZZZNS0_54_GLOBAL__N__d8c5977b_16_LinearAlgebra_cu_9e10b42f_324316addr_kernel_cudaERNS_14TensorIteratorERKN3c106ScalarES9_ENKUlvE_clEvENKUlvE9_clEvEUlNS6_4HalfESC_SC_E_EEvRNS_18TensorIteratorBaseERKT_EUliE_EEviT1_)
        /*0ed8*/ 	.word	0x00000014


	//----- nvinfo : EIATTR_FRAME_SIZE
	.align		4
.L_702:
        /*0edc*/ 	.byte	0x04, 0x11
        /*0ede*/ 	.short	(.L_704 - .L_703)
	.align		4
.L_703:
        /*0ee0*/ 	.word	index@(_ZN2at6native18elementwise_kernelILi128ELi4EZNS0_22gpu_kernel_impl_nocastIZZZNS0_54_GLOBAL__N__d8c5977b_16_LinearAlgebra_cu_9e10b42f_324316addr_kernel_cudaERNS_14TensorIteratorERKN3c106ScalarES9_ENKUlvE_clEvENKUlvE9_clEvEUlNS6_4HalfESC_SC_E_EEvRNS_18TensorIteratorBaseERKT_EUliE_EEviT1_)
        /*0ee4*/ 	.word	0x00000000


	//----- nvinfo : EIATTR_REGCOUNT
	.align		4
.L_704:
        /*0ee8*/ 	.byte	0x04, 0x2f
        /*0eea*/ 	.short	(.L_706 - .L_705)
	.align		4
.L_705:
        /*0eec*/ 	.word	index@(_ZN2at6native27unrolled_elementwise_kernelIZZZNS0_54_GLOBAL__N__d8c5977b_16_LinearAlgebra_cu_9e10b42f_324316addr_kernel_cudaERNS_14TensorIteratorERKN3c106ScalarES8_ENKUlvE_clEvENKUlvE9_clEvEUlNS5_4HalfESB_SB_E_St5arrayIPcLm4EELi4E23TrivialOffsetCalculatorILi3EjESG_ILi1EjENS0_6memory12LoadWithCastILi3EEENSJ_13StoreWithCastILi1EEEEEviT_T0_T2_T3_T4_T5_)
        /*0ef0*/ 	.word	0x0000001f


	//----- nvinfo : EIATTR_FRAME_SIZE
	.align		4
.L_706:
        /*0ef4*/ 	.byte	0x04, 0x11
        /*0ef6*/ 	.short	(.L_708 - .L_707)
	.align		4
.L_707:
        /*0ef8*/ 	.word	index@(_ZN2at6native27unrolled_elementwise_kernelIZZZNS0_54_GLOBAL__N__d8c5977b_16_LinearAlgebra_cu_9e10b42f_324316addr_kernel_cudaERNS_14TensorIteratorERKN3c106ScalarES8_ENKUlvE_clEvENKUlvE9_clEvEUlNS5_4HalfESB_SB_E_St5arrayIPcLm4EELi4E23TrivialOffsetCalculatorILi3EjESG_ILi1EjENS0_6memory12LoadWithCastILi3EEENSJ_13StoreWithCastILi1EEEEEviT_T0_T2_T3_T4_T5_)
        /*0efc*/ 	.word	0x00000000


	//----- nvinfo : EIATTR_REGCOUNT
	.align		4
.L_708:
        /*0f00*/ 	.byte	0x04, 0x2f
        /*0f02*/ 	.short	(.L_710 - .L_709)
	.align		4
.L_709:
        /*0f04*/ 	.word	index@(_ZN2at6native18elementwise_kernelILi128ELi4EZNS0_15gpu_kernel_implIZZZNS0_54_GLOBAL__N__d8c5977b_16_LinearAlgebra_cu_9e10b42f_324316addr_kernel_cudaERNS_14TensorIteratorERKN3c106ScalarES9_ENKUlvE_clEvENKUlvE9_clEvEUlNS6_4HalfESC_SC_E_EEvRNS_18TensorIteratorBaseERKT_EUliE_EEviT1_)
        /*0f08*/ 	.word	0x0000001c


	//----- nvinfo : EIATTR_FRAME_SIZE
	.align		4
.L_710:
        /*0f0c*/ 	.byte	0x04, 0x11
        /*0f0e*/ 	.short	(.L_712 - .L_711)
	.align		4
.L_711:
        /*0f10*/ 	.word	index@(_ZN2at6native18elementwise_kernelILi128ELi4EZNS0_15gpu_kernel_implIZZZNS0_54_GLOBAL__N__d8c5977b_16_LinearAlgebra_cu_9e10b42f_324316addr_kernel_cudaERNS_14TensorIteratorERKN3c106ScalarES9_ENKUlvE_clEvENKUlvE9_clEvEUlNS6_4HalfESC_SC_E_EEvRNS_18TensorIteratorBaseERKT_EUliE_EEviT1_)
        /*0f14*/ 	.word	0x00000000


	//----- nvinfo : EIATTR_REGCOUNT
	.align		4
.L_712:
        /*0f18*/ 	.byte	0x04, 0x2f
        /*0f1a*/ 	.short	(.L_714 - .L_713)
	.align		4
.L_713:
        /*0f1c*/ 	.word	index@(_ZN2at6native29vectorized_elementwise_kernelILi8EZZZNS0_54_GLOBAL__N__d8c5977b_16_LinearAlgebra_cu_9e10b42f_324316addr_kernel_cudaERNS_14TensorIteratorERKN3c106ScalarES8_ENKUlvE_clEvENKUlvE9_clEvEUlNS5_4HalfESB_SB_E0_St5arrayIPcLm4EEEEviT0_T1_)
        /*0f20*/ 	.word	0x00000004


	//----- nvinfo : EIATTR_FRAME_SIZE
	.align		4
.L_714:
        /*0f24*/ 	.byte	0x04, 0x11
        /*0f26*/ 	.short	(.L_716 - .L_715)
	.align		4
.L_715:
        /*0f28*/ 	.word	index@(_ZN2at6native29vectorized_elementwise_kernelILi8EZZZNS0_54_GLOBAL__N__d8c5977b_16_LinearAlgebra_cu_9e10b42f_324316addr_kernel_cudaERNS_14TensorIteratorERKN3c106ScalarES8_ENKUlvE_clEvENKUlvE9_clEvEUlNS5_4HalfESB_SB_E0_St5arrayIPcLm4EEEEviT0_T1_)
        /*0f2c*/ 	.word	0x00000000


	//----- nvinfo : EIATTR_REGCOUNT
	.align		4
.L_716:
        /*0f30*/ 	.byte	0x04, 0x2f
        /*0f32*/ 	.short	(.L_718 - .L_717)
	.align		4
.L_717:
        /*0f34*/ 	.word	index@(_ZN2at6native29vectorized_elementwise_kernelILi4EZZZNS0_54_GLOBAL__N__d8c5977b_16_LinearAlgebra_cu_9e10b42f_324316addr_kernel_cudaERNS_14TensorIteratorERKN3c106ScalarES8_ENKUlvE_clEvENKUlvE9_clEvEUlNS5_4HalfESB_SB_E0_St5arrayIPcLm4EEEEviT0_T1_)
        /*0f38*/ 	.word	0x00000020


	//----- nvinfo : EIATTR_FRAME_SIZE
	.align		4
.L_718:
        /*0f3c*/ 	.byte	0x04, 0x11
        /*0f3e*/ 	.short	(.L_720 - .L_719)
	.align		4
.L_719:
        /*0f40*/ 	.word	index@(_ZN2at6native29vectorized_elementwise_kernelILi4EZZZNS0_54_GLOBAL__N__d8c5977b_16_LinearAlgebra_cu_9e10b42f_324316addr_kernel_cudaERNS_14TensorIteratorERKN3c106ScalarES8_ENKUlvE_clEvENKUlvE9_clEvEUlNS5_4HalfESB_SB_E0_St5arrayIPcLm4EEEEviT0_T1_)
        /*0f44*/ 	.word	0x00000000


	//----- nvinfo : EIATTR_REGCOUNT
	.align		4
.L_720:
        /*0f48*/ 	.byte	0x04, 0x2f
        /*0f4a*/ 	.short	(.L_722 - .L_721)
	.align		4
.L_721:
        /*0f4c*/ 	.word	index@(_ZN2at6native29vectorized_elementwise_kernelILi2EZZZNS0_54_GLOBAL__N__d8c5977b_16_LinearAlgebra_cu_9e10b42f_324316addr_kernel_cudaERNS_14TensorIteratorERKN3c106ScalarES8_ENKUlvE_clEvENKUlvE9_clEvEUlNS5_4HalfESB_SB_E0_St5arrayIPcLm4EEEEviT0_T1_)
        /*0f50*/ 	.word	0x00000020


	//----- nvinfo : EIATTR_FRAME_SIZE
	.align		4
.L_722:
        /*0f54*/ 	.byte	0x04, 0x11
        /*0f56*/ 	.short	(.L_724 - .L_723)
	.align		4
.L_723:
        /*0f58*/ 	.word	index@(_ZN2at6native29vectorized_elementwise_kernelILi2EZZZNS0_54_GLOBAL__N__d8c5977b_16_LinearAlgebra_cu_9e10b42f_324316addr_kernel_cudaERNS_14TensorIteratorERKN3c106ScalarES8_ENKUlvE_clEvENKUlvE9_clEvEUlNS5_4HalfESB_SB_E0_St5arrayIPcLm4EEEEviT0_T1_)
        /*0f5c*/ 	.word	0x00000000


	//----- nvinfo : EIATTR_REGCOUNT
	.align		4
.L_724:
        /*0f60*/ 	.byte	0x04, 0x2f
        /*0f62*/ 	.short	(.L_726 - .L_725)
	.align		4
.L_725:
        /*0f64*/ 	.word	index@(_ZN2at6native27unrolled_elementwise_kernelIZZZNS0_54_GLOBAL__N__d8c5977b_16_LinearAlgebra_cu_9e10b42f_324316addr_kernel_cudaERNS_14TensorIteratorERKN3c106ScalarES8_ENKUlvE_clEvENKUlvE9_clEvEUlNS5_4HalfESB_SB_E0_St5arrayIPcLm4EELi4E23TrivialOffsetCalculatorILi3EjESG_ILi1EjENS0_6memory15LoadWithoutCastENSJ_16StoreWithoutCastEEEviT_T0_T2_T3_T4_T5_)
        /*0f68*/ 	.word	0x00000020


	//----- nvinfo : EIATTR_FRAME_SIZE
	.align		4
.L_726:
        /*0f6c*/ 	.byte	0x04, 0x11
        /*0f6e*/ 	.short	(.L_728 - .L_727)
	.align		4
.L_727:
        /*0f70*/ 	.word	index@(_ZN2at6native27unrolled_elementwise_kernelIZZZNS0_54_GLOBAL__N__d8c5977b_16_LinearAlgebra_cu_9e10b42f_324316addr_kernel_cudaERNS_14TensorIteratorERKN3c106ScalarES8_ENKUlvE_clEvENKUlvE9_clEvEUlNS5_4HalfESB_SB_E0_St5arrayIPcLm4EELi4E23TrivialOffsetCalculatorILi3EjESG_ILi1EjENS0_6memory15LoadWithoutCastENSJ_16StoreWithoutCastEEEviT_T0_T2_T3_T4_T5_)
        /*0f74*/ 	.word	0x00000000


	//----- nvinfo : EIATTR_REGCOUNT
	.align		4
.L_728:
        /*0f78*/ 	.byte	0x04, 0x2f
        /*0f7a*/ 	.short	(.L_730 - .L_729)
	.align		4
.L_729:
        /*0f7c*/ 	.word	index@(_ZN2at6native18elementwise_kernelILi128ELi4EZNS0_22gpu_kernel_impl_nocastIZZZNS0_54_GLOBAL__N__d8c5977b_16_LinearAlgebra_cu_9e10b42f_324316addr_kernel_cudaERNS_14TensorIteratorERKN3c106ScalarES9_ENKUlvE_clEvENKUlvE9_clEvEUlNS6_4HalfESC_SC_E0_EEvRNS_18TensorIteratorBaseERKT_EUliE_EEviT1_)
        /*0f80*/ 	.word	0x00000016


	//----- nvinfo : EIATTR_FRAME_SIZE
	.align		4
.L_730:
        /*0f84*/ 	.byte	0x04, 0x11
        /*0f86*/ 	.short	(.L_732 - .L_731)
	.align		4
.L_731:
        /*0f88*/ 	.word	index@(_ZN2at6native18elementwise_kernelILi128ELi4EZNS0_22gpu_kernel_impl_nocastIZZZNS0_54_GLOBAL__N__d8c5977b_16_LinearAlgebra_cu_9e10b42f_324316addr_kernel_cudaERNS_14TensorIteratorERKN3c106ScalarES9_ENKUlvE_clEvENKUlvE9_clEvEUlNS6_4HalfESC_SC_E0_EEvRNS_18TensorIteratorBaseERKT_EUliE_EEviT1_)
        /*0f8c*/ 	.word	0x00000000


	//----- nvinfo : EIATTR_REGCOUNT
	.align		4
.L_732:
        /*0f90*/ 	.byte	0x04, 0x2f
        /*0f92*/ 	.short	(.L_734 - .L_733)
	.align		4
.L_733:
        /*0f94*/ 	.word	index@(_ZN2at6native27unrolled_elementwise_kernelIZZZNS0_54_GLOBAL__N__d8c5977b_16_LinearAlgebra_cu_9e10b42f_324316addr_kernel_cudaERNS_14TensorIteratorERKN3c106ScalarES8_ENKUlvE_clEvENKUlvE9_clEvEUlNS5_4HalfESB_SB_E0_St5arrayIPcLm4EELi4E23TrivialOffsetCalculatorILi3EjESG_ILi1EjENS0_6memory12LoadWithCastILi3EEENSJ_13StoreWithCastILi1EEEEEviT_T0_T2_T3_T4_T5_)
        /*0f98*/ 	.word	0x00000020


	//----- nvinfo : EIATTR_FRAME_SIZE
	.align		4
.L_734:
        /*0f9c*/ 	.byte	0x04, 0x11
        /*0f9e*/ 	.short	(.L_736 - .L_735)
	.align		4
.L_735:
        /*0fa0*/ 	.word	index@(_ZN2at6native27unrolled_elementwise_kernelIZZZNS0_54_GLOBAL__N__d8c5977b_16_LinearAlgebra_cu_9e10b42f_324316addr_kernel_cudaERNS_14TensorIteratorERKN3c106ScalarES8_ENKUlvE_clEvENKUlvE9_clEvEUlNS5_4HalfESB_SB_E0_St5arrayIPcLm4EELi4E23TrivialOffsetCalculatorILi3EjESG_ILi1EjENS0_6memory12LoadWithCastILi3EEENSJ_13StoreWithCastILi1EEEEEviT_T0_T2_T3_T4_T5_)
        /*0fa4*/ 	.word	0x00000000


	//----- nvinfo : EIATTR_REGCOUNT
	.align		4
.L_736:
        /*0fa8*/ 	.byte	0x04, 0x2f
        /*0faa*/ 	.short	(.L_738 - .L_737)
	.align		4
.L_737:
        /*0fac*/ 	.word	index@(_ZN2at6native18elementwise_kernelILi128ELi4EZNS0_15gpu_kernel_implIZZZNS0_54_GLOBAL__N__d8c5977b_16_LinearAlgebra_cu_9e10b42f_324316addr_kernel_cudaERNS_14TensorIteratorERKN3c106ScalarES9_ENKUlvE_clEvENKUlvE9_clEvEUlNS6_4HalfESC_SC_E0_EEvRNS_18TensorIteratorBaseERKT_EUliE_EEviT1_)
        /*0fb0*/ 	.word	0x00000019


	//----- nvinfo : EIATTR_FRAME_SIZE
	.align		4
.L_738:
        /*0fb4*/ 	.byte	0x04, 0x11
        /*0fb6*/ 	.short	(.L_740 - .L_739)
	.align		4
.L_739:
        /*0fb8*/ 	.word	index@(_ZN2at6native18elementwise_kernelILi128ELi4EZNS0_15gpu_kernel_implIZZZNS0_54_GLOBAL__N__d8c5977b_16_LinearAlgebra_cu_9e10b42f_324316addr_kernel_cudaERNS_14TensorIteratorERKN3c106ScalarES9_ENKUlvE_clEvENKUlvE9_clEvEUlNS6_4HalfESC_SC_E0_EEvRNS_18TensorIteratorBaseERKT_EUliE_EEviT1_)
        /*0fbc*/ 	.word	0x00000000


	//----- nvinfo : EIATTR_REGCOUNT
	.align		4
.L_740:
        /*0fc0*/ 	.byte	0x04, 0x2f
        /*0fc2*/ 	.short	(.L_742 - .L_741)
	.align		4
.L_741:
        /*0fc4*/ 	.word	index@(_ZN2at6native54_GLOBAL__N__d8c5977b_16_LinearAlgebra_cu_9e10b42f_324319_elementwise_kernelILi128ELi8EZNS1_25unpack_pivots_cuda_kernelERNS_14TensorIteratorEllEUliE_EEviT1_)
        /*0fc8*/ 	.word	0x00000020


	//----- nvinfo : EIATTR_FRAME_SIZE
	.align		4
.L_742:
        /*0fcc*/ 	.byte	0x04, 0x11
        /*0fce*/ 	.short	(.L_744 - .L_743)
	.align		4
.L_743:
        /*0fd0*/ 	.word	index@(_ZN2at6native54_GLOBAL__N__d8c5977b_16_LinearAlgebra_cu_9e10b42f_324319_elementwise_kernelILi128ELi8EZNS1_25unpack_pivots_cuda_kernelERNS_14TensorIteratorEllEUliE_EEviT1_)
        /*0fd4*/ 	.word	0x00000000


	//----- nvinfo : EIATTR_REGCOUNT
	.align		4
.L_744:
        /*0fd8*/ 	.byte	0x04, 0x2f
        /*0fda*/ 	.short	(.L_746 - .L_745)
	.align		4
.L_745:
        /*0fdc*/ 	.word	index@(_ZN3cub18CUB_300001_SM_10306detail11EmptyKernelIvEEvv)
        /*0fe0*/ 	.word	0x00000004


	//----- nvinfo : EIATTR_FRAME_SIZE
	.align		4
.L_746:
        /*0fe4*/ 	.byte	0x04, 0x11
        /*0fe6*/ 	.short	(.L_748 - .L_747)
	.align		4
.L_747:
        /*0fe8*/ 	.word	index@(_ZN3cub18CUB_300001_SM_10306detail11EmptyKernelIvEEvv)
        /*0fec*/ 	.word	0x00000000


	//----- nvinfo : EIATTR_MIN_STACK_SIZE
	.align		4
.L_748:
        /*0ff0*/ 	.byte	0x04, 0x12
        /*0ff2*/ 	.short	(.L_750 - .L_749)
	.align		4
.L_749:
        /*0ff4*/ 	.word	index@(_ZN2at6native54_GLOBAL__N__d8c5977b_16_LinearAlgebra_cu_9e10b42f_324319_elementwise_kernelILi128ELi8EZNS1_25unpack_pivots_cuda_kernelERNS_14TensorIteratorEllEUliE_EEviT1_)
        /*0ff8*/ 	.word	0x00000000


	//----- nvinfo : EIATTR_MIN_STACK_SIZE
	.align		4
.L_750:
        /*0ffc*/ 	.byte	0x04, 0x12
        /*0ffe*/ 	.short	(.L_752 - .L_751)
	.align		4
.L_751:
        /*1000*/ 	.word	index@(_ZN3cub18CUB_300001_SM_10306detail11EmptyKernelIvEEvv)
        /*1004*/ 	.word	0x00000000


	//----- nvinfo : EIATTR_MIN_STACK_SIZE
	.align		4
.L_752:
        /*1008*/ 	.byte	0x04, 0x12
        /*100a*/ 	.short	(.L_754 - .L_753)
	.align		4
.L_753:
        /*100c*/ 	.word	index@(_ZN2at6native18elementwise_kernelILi128ELi4EZNS0_15gpu_kernel_implIZZZNS0_54_GLOBAL__N__d8c5977b_16_LinearAlgebra_cu_9e10b42f_324316addr_kernel_cudaERNS_14TensorIteratorERKN3c106ScalarES9_ENKUlvE_clEvENKUlvE9_clEvEUlNS6_4HalfESC_SC_E0_EEvRNS_18TensorIteratorBaseERKT_EUliE_EEviT1_)
        /*1010*/ 	.word	0x00000000


	//----- nvinfo : EIATTR_MIN_STACK_SIZE
	.align		4
.L_754:
        /*1014*/ 	.byte	0x04, 0x12
        /*1016*/ 	.short	(.L_756 - .L_755)
	.align		4
.L_755:
        /*1018*/ 	.word	index@(_ZN2at6native27unrolled_elementwise_kernelIZZZNS0_54_GLOBAL__N__d8c5977b_16_LinearAlgebra_cu_9e10b42f_324316addr_kernel_cudaERNS_14TensorIteratorERKN3c106ScalarES8_ENKUlvE_clEvENKUlvE9_clEvEUlNS5_4HalfESB_SB_E0_St5arrayIPcLm4EELi4E23TrivialOffsetCalculatorILi3EjESG_ILi1EjENS0_6memory12LoadWithCastILi3EEENSJ_13StoreWithCastILi1EEEEEviT_T0_T2_T3_T4_T5_)
        /*101c*/ 	.word	0x00000000


	//----- nvinfo : EIATTR_MIN_STACK_SIZE
	.align		4
.L_756:
        /*1020*/ 	.byte	0x04, 0x12
        /*1022*/ 	.short	(.L_758 - .L_757)
	.align		4
.L_757:
        /*1024*/ 	.word	index@(_ZN2at6native18elementwise_kernelILi128ELi4EZNS0_22gpu_kernel_impl_nocastIZZZNS0_54_GLOBAL__N__d8c5977b_16_LinearAlgebra_cu_9e10b42f_324316addr_kernel_cudaERNS_14TensorIteratorERKN3c106ScalarES9_ENKUlvE_clEvENKUlvE9_clEvEUlNS6_4HalfESC_SC_E0_EEvRNS_18TensorIteratorBaseERKT_EUliE_EEviT1_)
        /*1028*/ 	.word	0x00000000


	//----- nvinfo : EIATTR_MIN_STACK_SIZE
	.align		4
.L_758:
        /*102c*/ 	.byte	0x04, 0x12
        /*102e*/ 	.short	(.L_760 - .L_759)
	.align		4
.L_759:
        /*1030*/ 	.word	index@(_ZN2at6native27unrolled_elementwise_kernelIZZZNS0_54_GLOBAL__N__d8c5977b_16_LinearAlgebra_cu_9e10b42f_324316addr_kernel_cudaERNS_14TensorIteratorERKN3c106ScalarES8_ENKUlvE_clEvENKUlvE9_clEvEUlNS5_4HalfESB_SB_E0_St5arrayIPcLm4EELi4E23TrivialOffsetCalculatorILi3EjESG_ILi1EjENS0_6memory15LoadWithoutCastENSJ_16StoreWithoutCastEEEviT_T0_T2_T3_T4_T5_)
        /*1034*/ 	.word	0x00000000


	//----- nvinfo : EIATTR_MIN_STACK_SIZE
	.align		4
.L_760:
        /*1038*/ 	.byte	0x04, 0x12
        /*103a*/ 	.short	(.L_762 - .L_761)
	.align		4
.L_761:
        /*103c*/ 	.word	index@(_ZN2at6native29vectorized_elementwise_kernelILi2EZZZNS0_54_GLOBAL__N__d8c5977b_16_LinearAlgebra_cu_9e10b42f_324316addr_kernel_cudaERNS_14TensorIteratorERKN3c106ScalarES8_ENKUlvE_clEvENKUlvE9_clEvEUlNS5_4HalfESB_SB_E0_St5arrayIPcLm4EEEEviT0_T1_)
        /*1040*/ 	.word	0x00000000


	//----- nvinfo : EIATTR_MIN_STACK_SIZE
	.align		4
.L_762:
        /*1044*/ 	.byte	0x04, 0x12
        /*1046*/ 	.short	(.L_764 - .L_763)
	.align		4
.L_763:
        /*1048*/ 	.word	index@(_ZN2at6native29vectorized_elementwise_kernelILi4EZZZNS0_54_GLOBAL__N__d8c5977b_16_LinearAlgebra_cu_9e10b42f_324316addr_kernel_cudaERNS_14TensorIteratorERKN3c106ScalarES8_ENKUlvE_clEvENKUlvE9_clEvEUlNS5_4HalfESB_SB_E0_St5arrayIPcLm4EEEEviT0_T1_)
        /*104c*/ 	.word	0x00000000


	//----- nvinfo : EIATTR_MIN_STACK_SIZE
	.align		4
.L_764:
        /*1050*/ 	.byte	0x04, 0x12
        /*1052*/ 	.short	(.L_766 - .L_765)
	.align		4
.L_765:
        /*1054*/ 	.word	index@(_ZN2at6native29vectorized_elementwise_kernelILi8EZZZNS0_54_GLOBAL__N__d8c5977b_16_LinearAlgebra_cu_9e10b42f_324316addr_kernel_cudaERNS_14TensorIteratorERKN3c106ScalarES8_ENKUlvE_clEvENKUlvE9_clEvEUlNS5_4HalfESB_SB_E0_St5arrayIPcLm4EEEEviT0_T1_)
        /*1058*/ 	.word	0x00000000


	//----- nvinfo : EIATTR_MIN_STACK_SIZE
	.align		4
.L_766:
        /*105c*/ 	.byte	0x04, 0x12
        /*105e*/ 	.short	(.L_768 - .L_767)
	.align		4
.L_767:
        /*1060*/ 	.word	index@(_ZN2at6native18elementwise_kernelILi128ELi4EZNS0_15gpu_kernel_implIZZZNS0_54_GLOBAL__N__d8c5977b_16_LinearAlgebra_cu_9e10b42f_324316addr_kernel_cudaERNS_14TensorIteratorERKN3c106ScalarES9_ENKUlvE_clEvENKUlvE9_clEvEUlNS6_4HalfESC_SC_E_EEvRNS_18TensorIteratorBaseERKT_EUliE_EEviT1_)
        /*1064*/ 	.word	0x00000000


	//----- nvinfo : EIATTR_MIN_STACK_SIZE
	.align		4
.L_768:
        /*1068*/ 	.byte	0x04, 0x12
        /*106a*/ 	.short	(.L_770 - .L_769)
	.align		4
.L_769:
        /*106c*/ 	.word	index@(_ZN2at6native27unrolled_elementwise_kernelIZZZNS0_54_GLOBAL__N__d8c5977b_16_LinearAlgebra_cu_9e10b42f_324316addr_kernel_cudaERNS_14TensorIteratorERKN3c106ScalarES8_ENKUlvE_clEvENKUlvE9_clEvEUlNS5_4HalfESB_SB_E_St5arrayIPcLm4EELi4E23TrivialOffsetCalculatorILi3EjESG_ILi1EjENS0_6memory12LoadWithCastILi3EEENSJ_13StoreWithCastILi1EEEEEviT_T0_T2_T3_T4_T5_)
        /*1070*/ 	.word	0x00000000


	//----- nvinfo : EIATTR_MIN_STACK_SIZE
	.align		4
.L_770:
        /*1074*/ 	.byte	0x04, 0x12
        /*1076*/ 	.short	(.L_772 - .L_771)
	.align		4
.L_771:
        /*1078*/ 	.word	index@(_ZN2at6native18elementwise_kernelILi128ELi4EZNS0_22gpu_kernel_impl_nocastIZZZNS0_54_GLOBAL__N__d8c5977b_16_LinearAlgebra_cu_9e10b42f_324316addr_kernel_cudaERNS_14TensorIteratorERKN3c106ScalarES9_ENKUlvE_clEvENKUlvE9_clEvEUlNS6_4HalfESC_SC_E_EEvRNS_18TensorIteratorBaseERKT_EUliE_EEviT1_)
        /*107c*/ 	.word	0x00000000


	//----- nvinfo : EIATTR_MIN_STACK_SIZE
	.align		4
.L_772:
        /*1080*/ 	.byte	0x04, 0x12
        /*1082*/ 	.short	(.L_774 - .L_773)
	.align		4
.L_773:
        /*1084*/ 	.word	index@(_ZN2at6native27unrolled_elementwise_kernelIZZZNS0_54_GLOBAL__N__d8c5977b_16_LinearAlgebra_cu_9e10b42f_324316addr_kernel_cudaERNS_14TensorIteratorERKN3c106ScalarES8_ENKUlvE_clEvENKUlvE9_clEvEUlNS5_4HalfESB_SB_E_St5arrayIPcLm4EELi4E23TrivialOffsetCalculatorILi3EjESG_ILi1EjENS0_6memory15LoadWithoutCastENSJ_16StoreWithoutCastEEEviT_T0_T2_T3_T4_T5_)
        /*1088*/ 	.word	0x00000000


	//----- nvinfo : EIATTR_MIN_STACK_SIZE
	.align		4
.L_774:
        /*108c*/ 	.byte	0x04, 0x12
        /*108e*/ 	.short	(.L_776 - .L_775)
	.align		4
.L_775:
        /*1090*/ 	.word	index@(_ZN2at6native29vectorized_elementwise_kernelILi2EZZZNS0_54_GLOBAL__N__d8c5977b_16_LinearAlgebra_cu_9e10b42f_324316addr_kernel_cudaERNS_14TensorIteratorERKN3c106ScalarES8_ENKUlvE_clEvENKUlvE9_clEvEUlNS5_4HalfESB_SB_E_St5arrayIPcLm4EEEEviT0_T1_)
        /*1094*/ 	.word	0x00000000


	//----- nvinfo : EIATTR_MIN_STACK_SIZE
	.align		4
.L_776:
        /*1098*/ 	.byte	0x04, 0x12
        /*109a*/ 	.short	(.L_778 - .L_777)
	.align		4
.L_777:
        /*109c*/ 	.word	index@(_ZN2at6native29vectorized_elementwise_kernelILi4EZZZNS0_54_GLOBAL__N__d8c5977b_16_LinearAlgebra_cu_9e10b42f_324316addr_kernel_cudaERNS_14TensorIteratorERKN3c106ScalarES8_ENKUlvE_clEvENKUlvE9_clEvEUlNS5_4HalfESB_SB_E_St5arrayIPcLm4EEEEviT0_T1_)
        /*10a0*/ 	.word	0x00000000


	//----- nvinfo : EIATTR_MIN_STACK_SIZE
	.align		4
.L_778:
        /*10a4*/ 	.byte	0x04, 0x12
        /*10a6*/ 	.short	(.L_780 - .L_779)
	.align		4
.L_779:
        /*10a8*/ 	.word	index@(_ZN2at6native29vectorized_elementwise_kernelILi8EZZZNS0_54_GLOBAL__N__d8c5977b_16_LinearAlgebra_cu_9e10b42f_324316addr_kernel_cudaERNS_14TensorIteratorERKN3c106ScalarES8_ENKUlvE_clEvENKUlvE9_clEvEUlNS5_4HalfESB_SB_E_St5arrayIPcLm4EEEEviT0_T1_)
        /*10ac*/ 	.word	0x00000000


	//----- nvinfo : EIATTR_MIN_STACK_SIZE
	.align		4
.L_780:
        /*10b0*/ 	.byte	0x04, 0x12
        /*10b2*/ 	.short	(.L_782 - .L_781)
	.align		4
.L_781:
        /*10b4*/ 	.word	index@(_ZN2at6native18elementwise_kernelILi128ELi4EZNS0_15gpu_kernel_implIZZZNS0_54_GLOBAL__N__d8c5977b_16_LinearAlgebra_cu_9e10b42f_324316addr_kernel_cudaERNS_14TensorIteratorERKN3c106ScalarES9_ENKUlvE_clEvENKUlvE8_clEvEUlNS6_8BFloat16ESC_SC_E0_EEvRNS_18TensorIteratorBaseERKT_EUliE_EEviT1_)
        /*10b8*/ 	.word	0x00000000


	//----- nvinfo : EIATTR_MIN_STACK_SIZE
	.align		4
.L_782:
        /*10bc*/ 	.byte	0x04, 0x12
        /*10be*/ 	.short	(.L_784 - .L_783)
	.align		4
.L_783:
        /*10c0*/ 	.word	index@(_ZN2at6native27unrolled_elementwise_kernelIZZZNS0_54_GLOBAL__N__d8c5977b_16_LinearAlgebra_cu_9e10b42f_324316addr_kernel_cudaERNS_14TensorIteratorERKN3c106ScalarES8_ENKUlvE_clEvENKUlvE8_clEvEUlNS5_8BFloat16ESB_SB_E0_St5arrayIPcLm4EELi4E23TrivialOffsetCalculatorILi3EjESG_ILi1EjENS0_6memory12LoadWithCastILi3EEENSJ_13StoreWithCastILi1EEEEEviT_T0_T2_T3_T4_T5_)
        /*10c4*/ 	.word	0x00000000


	//----- nvinfo : EIATTR_MIN_STACK_SIZE
	.align		4
.L_784:
        /*10c8*/ 	.byte	0x04, 0x12
        /*10ca*/ 	.short	(.L_786 - .L_785)
	.align		4
.L_785:
        /*10cc*/ 	.word	index@(_ZN2at6native18elementwise_kernelILi128ELi4EZNS0_22gpu_kernel_impl_nocastIZZZNS0_54_GLOBAL__N__d8c5977b_16_LinearAlgebra_cu_9e10b42f_324316addr_kernel_cudaERNS_14TensorIteratorERKN3c106ScalarES9_ENKUlvE_clEvENKUlvE8_clEvEUlNS6_8BFloat16ESC_SC_E0_EEvRNS_18TensorIteratorBaseERKT_EUliE_EEviT1_)
        /*10d0*/ 	.word	0x00000000


	//----- nvinfo : EIATTR_MIN_STACK_SIZE
	.align		4
.L_786:
        /*10d4*/ 	.byte	0x04, 0x12
        /*10d6*/ 	.short	(.L_788 - .L_787)
	.align		4
.L_787:
        /*10d8*/ 	.word	index@(_ZN2at6native27unrolled_elementwise_kernelIZZZNS0_54_GLOBAL__N__d8c5977b_16_LinearAlgebra_cu_9e10b42f_324316addr_kernel_cudaERNS_14TensorIteratorERKN3c106ScalarES8_ENKUlvE_clEvENKUlvE8_clEvEUlNS5_8BFloat16ESB_SB_E0_St5arrayIPcLm4EELi4E23TrivialOffsetCalculatorILi3EjESG_ILi1EjENS0_6memory15LoadWithoutCastENSJ_16StoreWithoutCastEEEviT_T0_T2_T3_T4_T5_)
        /*10dc*/ 	.word	0x00000000


	//----- nvinfo : EIATTR_MIN_STACK_SIZE
	.align		4
.L_788:
        /*10e0*/ 	.byte	0x04, 0x12
        /*10e2*/ 	.short	(.L_790 - .L_789)
	.align		4
.L_789:
        /*10e4*/ 	.word	index@(_ZN2at6native29vectorized_elementwise_kernelILi2EZZZNS0_54_GLOBAL__N__d8c5977b_16_LinearAlgebra_cu_9e10b42f_324316addr_kernel_cudaERNS_14TensorIteratorERKN3c106ScalarES8_ENKUlvE_clEvENKUlvE8_clEvEUlNS5_8BFloat16ESB_SB_E0_St5arrayIPcLm4EEEEviT0_T1_)
        /*10e8*/ 	.word	0x00000000


	//----- nvinfo : EIATTR_MIN_STACK_SIZE
	.align		4
.L_790:
        /*10ec*/ 	.byte	0x04, 0x12
        /*10ee*/ 	.short	(.L_792 - .L_791)
	.align		4
.L_791:
        /*10f0*/ 	.word	index@(_ZN2at6native29vectorized_elementwise_kernelILi4EZZZNS0_54_GLOBAL__N__d8c5977b_16_LinearAlgebra_cu_9e10b42f_324316addr_kernel_cudaERNS_14TensorIteratorERKN3c106ScalarES8_ENKUlvE_clEvENKUlvE8_clEvEUlNS5_8BFloat16ESB_SB_E0_St5arrayIPcLm4EEEEviT0_T1_)
        /*10f4*/ 	.word	0x00000000


	//----- nvinfo : EIATTR_MIN_STACK_SIZE
	.align		4
.L_792:
        /*10f8*/ 	.byte	0x04, 0x12
        /*10fa*/ 	.short	(.L_794 - .L_793)
	.align		4
.L_793:
        /*10fc*/ 	.word	index@(_ZN2at6native29vectorized_elementwise_kernelILi8EZZZNS0_54_GLOBAL__N__d8c5977b_16_LinearAlgebra_cu_9e10b42f_324316addr_kernel_cudaERNS_14TensorIteratorERKN3c106ScalarES8_ENKUlvE_clEvENKUlvE8_clEvEUlNS5_8BFloat16ESB_SB_E0_St5arrayIPcLm4EEEEviT0_T1_)
        /*1100*/ 	.word	0x00000000


	//----- nvinfo : EIATTR_MIN_STACK_SIZE
	.align		4
.L_794:
        /*1104*/ 	.byte	0x04, 0x12
        /*1106*/ 	.short	(.L_796 - .L_795)
	.align		4
.L_795:
        /*1108*/ 	.word	index@(_ZN2at6native18elementwise_kernelILi128ELi4EZNS0_15gpu_kernel_implIZZZNS0_54_GLOBAL__N__d8c5977b_16_LinearAlgebra_cu_9e10b42f_324316addr_kernel_cudaERNS_14TensorIteratorERKN3c106ScalarES9_ENKUlvE_clEvENKUlvE8_clEvEUlNS6_8BFloat16ESC_SC_E_EEvRNS_18TensorIteratorBaseERKT_EUliE_EEviT1_)
        /*110c*/ 	.word	0x00000000


	//----- nvinfo : EIATTR_MIN_STACK_SIZE
	.align		4
.L_796:
        /*1110*/ 	.byte	0x04, 0x12
        /*1112*/ 	.short	(.L_798 - .L_797)
	.align		4
.L_797:
        /*1114*/ 	.word	index@(_ZN2at6native27unrolled_elementwise_kernelIZZZNS0_54_GLOBAL__N__d8c5977b_16_LinearAlgebra_cu_9e10b42f_324316addr_kernel_cudaERNS_14TensorIteratorERKN3c106ScalarES8_ENKUlvE_clEvENKUlvE8_clEvEUlNS5_8BFloat16ESB_SB_E_St5arrayIPcLm4EELi4E23TrivialOffsetCalculatorILi3EjESG_ILi1EjENS0_6memory12LoadWithCastILi3EEENSJ_13StoreWithCastILi1EEEEEviT_T0_T2_T3_T4_T5_)
        /*1118*/ 	.word	0x00000000


	//----- nvinfo : EIATTR_MIN_STACK_SIZE
	.align		4
.L_798:
        /*111c*/ 	.byte	0x04, 0x12
        /*111e*/ 	.short	(.L_800 - .L_799)
	.align		4
.L_799:
        /*1120*/ 	.word	index@(_ZN2at6native18elementwise_kernelILi128ELi4EZNS0_22gpu_kernel_impl_nocastIZZZNS0_54_GLOBAL__N__d8c5977b_16_LinearAlgebra_cu_9e10b42f_324316addr_kernel_cudaERNS_14TensorIteratorERKN3c106ScalarES9_ENKUlvE_clEvENKUlvE8_clEvEUlNS6_8BFloat16ESC_SC_E_EEvRNS_18TensorIteratorBaseERKT_EUliE_EEviT1_)
        /*1124*/ 	.word	0x00000000


	//----- nvinfo : EIATTR_MIN_STACK_SIZE
	.align		4
.L_800:
        /*1128*/ 	.byte	0x04, 0x12
        /*112a*/ 	.short	(.L_802 - .L_801)
	.align		4
.L_801:
        /*112c*/ 	.word	index@(_ZN2at6native27unrolled_elementwise_kernelIZZZNS0_54_GLOBAL__N__d8c5977b_16_LinearAlgebra_cu_9e10b42f_324316addr_kernel_cudaERNS_14TensorIteratorERKN3c106ScalarES8_ENKUlvE_clEvENKUlvE8_clEvEUlNS5_8BFloat16ESB_SB_E_St5arrayIPcLm4EELi4E23TrivialOffsetCalculatorILi3EjESG_ILi1EjENS0_6memory15LoadWithoutCastENSJ_16StoreWithoutCastEEEviT_T0_T2_T3_T4_T5_)
        /*1130*/ 	.word	0x00000000


	//----- nvinfo : EIATTR_MIN_STACK_SIZE
	.align		4
.L_802:
        /*1134*/ 	.byte	0x04, 0x12
        /*1136*/ 	.short	(.L_804 - .L_803)
	.align		4
.L_803:
        /*1138*/ 	.word	index@(_ZN2at6native29vectorized_elementwise_kernelILi2EZZZNS0_54_GLOBAL__N__d8c5977b_16_LinearAlgebra_cu_9e10b42f_324316addr_kernel_cudaERNS_14TensorIteratorERKN3c106ScalarES8_ENKUlvE_clEvENKUlvE8_clEvEUlNS5_8BFloat16ESB_SB_E_St5arrayIPcLm4EEEEviT0_T1_)
        /*113c*/ 	.word	0x00000000


	//----- nvinfo : EIATTR_MIN_STACK_SIZE
	.align		4
.L_804:
        /*1140*/ 	.byte	0x04, 0x12
        /*1142*/ 	.short	(.L_806 - .L_805)
	.align		4
.L_805:
        /*1144*/ 	.word	index@(_ZN2at6native29vectorized_elementwise_kernelILi4EZZZNS0_54_GLOBAL__N__d8c5977b_16_LinearAlgebra_cu_9e10b42f_324316addr_kernel_cudaERNS_14TensorIteratorERKN3c106ScalarES8_ENKUlvE_clEvENKUlvE8_clEvEUlNS5_8BFloat16ESB_SB_E_St5arrayIPcLm4EEEEviT0_T1_)
        /*1148*/ 	.word	0x00000000


	//----- nvinfo : EIATTR_MIN_STACK_SIZE
	.align		4
.L_806:
        /*114c*/ 	.byte	0x04, 0x12
        /*114e*/ 	.short	(.L_808 - .L_807)
	.align		4
.L_807:
        /*1150*/ 	.word	index@(_ZN2at6native29vectorized_elementwise_kernelILi8EZZZNS0_54_GLOBAL__N__d8c5977b_16_LinearAlgebra_cu_9e10b42f_324316addr_kernel_cudaERNS_14TensorIteratorERKN3c106ScalarES8_ENKUlvE_clEvENKUlvE8_clEvEUlNS5_8BFloat16ESB_SB_E_St5arrayIPcLm4EEEEviT0_T1_)
        /*1154*/ 	.word	0x00000000


	//----- nvinfo : EIATTR_MIN_STACK_SIZE
	.align		4
.L_808:
        /*1158*/ 	.byte	0x04, 0x12
        /*115a*/ 	.short	(.L_810 - .L_809)
	.align		4
.L_809:
        /*115c*/ 	.word	index@(_ZN2at6native18elementwise_kernelILi128ELi4EZNS0_15gpu_kernel_implIZZZNS0_54_GLOBAL__N__d8c5977b_16_LinearAlgebra_cu_9e10b42f_324316addr_kernel_cudaERNS_14TensorIteratorERKN3c106ScalarES9_ENKUlvE_clEvENKUlvE7_clEvEUlNS6_7complexIfEESD_SD_E0_EEvRNS_18TensorIteratorBaseERKT_EUliE_EEviT1_)
        /*1160*/ 	.word	0x00000000


	//----- nvinfo : EIATTR_MIN_STACK_SIZE
	.align		4
.L_810:
        /*1164*/ 	.byte	0x04, 0x12
        /*1166*/ 	.short	(.L_812 - .L_811)
	.align		4
.L_811:
        /*1168*/ 	.word	index@(_ZN2at6native27unrolled_elementwise_kernelIZZZNS0_54_GLOBAL__N__d8c5977b_16_LinearAlgebra_cu_9e10b42f_324316addr_kernel_cudaERNS_14TensorIteratorERKN3c106ScalarES8_ENKUlvE_clEvENKUlvE7_clEvEUlNS5_7complexIfEESC_SC_E0_St5arrayIPcLm4EELi4E23TrivialOffsetCalculatorILi3EjESH_ILi1EjENS0_6memory12LoadWithCastILi3EEENSK_13StoreWithCastILi1EEEEEviT_T0_T2_T3_T4_T5_)
        /*116c*/ 	.word	0x00000000


	//----- nvinfo : EIATTR_MIN_STACK_SIZE
	.align		4
.L_812:
        /*1170*/ 	.byte	0x04, 0x12
        /*1172*/ 	.short	(.L_814 - .L_813)
	.align		4
.L_813:
        /*1174*/ 	.word	index@(_ZN2at6native18elementwise_kernelILi128ELi2EZNS0_22gpu_kernel_impl_nocastIZZZNS0_54_GLOBAL__N__d8c5977b_16_LinearAlgebra_cu_9e10b42f_324316addr_kernel_cudaERNS_14TensorIteratorERKN3c106ScalarES9_ENKUlvE_clEvENKUlvE7_clEvEUlNS6_7complexIfEESD_SD_E0_EEvRNS_18TensorIteratorBaseERKT_EUliE_EEviT1_)
        /*1178*/ 	.word	0x00000000


	//----- nvinfo : EIATTR_MIN_STACK_SIZE
	.align		4
.L_814:
        /*117c*/ 	.byte	0x04, 0x12
        /*117e*/ 	.short	(.L_816 - .L_815)
	.align		4
.L_815:
        /*1180*/ 	.word	index@(_ZN2at6native27unrolled_elementwise_kernelIZZZNS0_54_GLOBAL__N__d8c5977b_16_LinearAlgebra_cu_9e10b42f_324316addr_kernel_cudaERNS_14TensorIteratorERKN3c106ScalarES8_ENKUlvE_clEvENKUlvE7_clEvEUlNS5_7complexIfEESC_SC_E0_St5arrayIPcLm4EELi4E23TrivialOffsetCalculatorILi3EjESH_ILi1EjENS0_6memory15LoadWithoutCastENSK_16StoreWithoutCastEEEviT_T0_T2_T3_T4_T5_)
        /*1184*/ 	.word	0x00000000


	//----- nvinfo : EIATTR_MIN_STACK_SIZE
	.align		4
.L_816:
        /*1188*/ 	.byte	0x04, 0x12
        /*118a*/ 	.short	(.L_818 - .L_817)
	.align		4
.L_817:
        /*118c*/ 	.word	index@(_ZN2at6native29vectorized_elementwise_kernelILi2EZZZNS0_54_GLOBAL__N__d8c5977b_16_LinearAlgebra_cu_9e10b42f_324316addr_kernel_cudaERNS_14TensorIteratorERKN3c106ScalarES8_ENKUlvE_clEvENKUlvE7_clEvEUlNS5_7complexIfEESC_SC_E0_St5arrayIPcLm4EEEEviT0_T1_)
        /*1190*/ 	.word	0x00000000


	//----- nvinfo : EIATTR_MIN_STACK_SIZE
	.align		4
.L_818:
        /*1194*/ 	.byte	0x04, 0x12
        /*1196*/ 	.short	(.L_820 - .L_819)
	.align		4
.L_819:
        /*1198*/ 	.word	index@(_ZN2at6native29vectorized_elementwise_kernelILi4EZZZNS0_54_GLOBAL__N__d8c5977b_16_LinearAlgebra_cu_9e10b42f_324316addr_kernel_cudaERNS_14TensorIteratorERKN3c106ScalarES8_ENKUlvE_clEvENKUlvE7_clEvEUlNS5_7complexIfEESC_SC_E0_St5arrayIPcLm4EEEEviT0_T1_)
        /*119c*/ 	.word	0x00000000


	//----- nvinfo : EIATTR_MIN_STACK_SIZE
	.align		4
.L_820:
        /*11a0*/ 	.byte	0x04, 0x12
        /*11a2*/ 	.short	(.L_822 - .L_821)
	.align		4
.L_821:
        /*11a4*/ 	.word	index@(_ZN2at6native29vectorized_elementwise_kernelILi8EZZZNS0_54_GLOBAL__N__d8c5977b_16_LinearAlgebra_cu_9e10b42f_324316addr_kernel_cudaERNS_14TensorIteratorERKN3c106ScalarES8_ENKUlvE_clEvENKUlvE7_clEvEUlNS5_7complexIfEESC_SC_E0_St5arrayIPcLm4EEEEviT0_T1_)
        /*11a8*/ 	.word	0x00000000


	//----- nvinfo : EIATTR_MIN_STACK_SIZE
	.align		4
.L_822:
        /*11ac*/ 	.byte	0x04, 0x12
        /*11ae*/ 	.short	(.L_824 - .L_823)
	.align		4
.L_823:
        /*11b0*/ 	.word	index@(_ZN2at6native18elementwise_kernelILi128ELi4EZNS0_15gpu_kernel_implIZZZNS0_54_GLOBAL__N__d8c5977b_16_LinearAlgebra_cu_9e10b42f_324316addr_kernel_cudaERNS_14TensorIteratorERKN3c106ScalarES9_ENKUlvE_clEvENKUlvE7_clEvEUlNS6_7complexIfEESD_SD_E_EEvRNS_18TensorIteratorBaseERKT_EUliE_EEviT1_)
        /*11b4*/ 	.word	0x00000000


	//----- nvinfo : EIATTR_MIN_STACK_SIZE
	.align		4
.L_824:
        /*11b8*/ 	.byte	0x04, 0x12
        /*11ba*/ 	.short	(.L_826 - .L_825)
	.align		4
.L_825:
        /*11bc*/ 	.word	index@(_ZN2at6native27unrolled_elementwise_kernelIZZZNS0_54_GLOBAL__N__d8c5977b_16_LinearAlgebra_cu_9e10b42f_324316addr_kernel_cudaERNS_14TensorIteratorERKN3c106ScalarES8_ENKUlvE_clEvENKUlvE7_clEvEUlNS5_7complexIfEESC_SC_E_St5arrayIPcLm4EELi4E23TrivialOffsetCalculatorILi3EjESH_ILi1EjENS0_6memory12LoadWithCastILi3EEENSK_13StoreWithCastILi1EEEEEviT_T0_T2_T3_T4_T5_)
        /*11c0*/ 	.word	0x00000000


	//----- nvinfo : EIATTR_MIN_STACK_SIZE
	.align		4
.L_826:
        /*11c4*/ 	.byte	0x04, 0x12
        /*11c6*/ 	.short	(.L_828 - .L_827)
	.align		4
.L_827:
        /*11c8*/ 	.word	index@(_ZN2at6native18elementwise_kernelILi128ELi2EZNS0_22gpu_kernel_impl_nocastIZZZNS0_54_GLOBAL__N__d8c5977b_16_LinearAlgebra_cu_9e10b42f_324316addr_kernel_cudaERNS_14TensorIteratorERKN3c106ScalarES9_ENKUlvE_clEvENKUlvE7_clEvEUlNS6_7complexIfEESD_SD_E_EEvRNS_18TensorIteratorBaseERKT_EUliE_EEviT1_)
        /*11cc*/ 	.word	0x00000000


	//----- nvinfo : EIATTR_MIN_STACK_SIZE
	.align		4
.L_828:
        /*11d0*/ 	.byte	0x04, 0x12
        /*11d2*/ 	.short	(.L_830 - .L_829)
	.align		4
.L_829:
        /*11d4*/ 	.word	index@(_ZN2at6native27unrolled_elementwise_kernelIZZZNS0_54_GLOBAL__N__d8c5977b_16_LinearAlgebra_cu_9e10b42f_324316addr_kernel_cudaERNS_14TensorIteratorERKN3c106ScalarES8_ENKUlvE_clEvENKUlvE7_clEvEUlNS5_7complexIfEESC_SC_E_St5arrayIPcLm4EELi4E23TrivialOffsetCalculatorILi3EjESH_ILi1EjENS0_6memory15LoadWithoutCastENSK_16StoreWithoutCastEEEviT_T0_T2_T3_T4_T5_)
        /*11d8*/ 	.word	0x00000000


	//----- nvinfo : EIATTR_MIN_STACK_SIZE
	.align		4
.L_830:
        /*11dc*/ 	.byte	0x04, 0x12
        /*11de*/ 	.short	(.L_832 - .L_831)
	.align		4
.L_831:
        /*11e0*/ 	.word	index@(_ZN2at6native29vectorized_elementwise_kernelILi2EZZZNS0_54_GLOBAL__N__d8c5977b_16_LinearAlgebra_cu_9e10b42f_324316addr_kernel_cudaERNS_14TensorIteratorERKN3c106ScalarES8_ENKUlvE_clEvENKUlvE7_clEvEUlNS5_7complexIfEESC_SC_E_St5arrayIPcLm4EEEEviT0_T1_)
        /*11e4*/ 	.word	0x00000000


	//----- nvinfo : EIATTR_MIN_STACK_SIZE
	.align		4
.L_832:
        /*11e8*/ 	.byte	0x04, 0x12
        /*11ea*/ 	.short	(.L_834 - .L_833)
	.align		4
.L_833:
        /*11ec*/ 	.word	index@(_ZN2at6native29vectorized_elementwise_kernelILi4EZZZNS0_54_GLOBAL__N__d8c5977b_16_LinearAlgebra_cu_9e10b42f_324316addr_kernel_cudaERNS_14TensorIteratorERKN3c106ScalarES8_ENKUlvE_clEvENKUlvE7_clEvEUlNS5_7complexIfEESC_SC_E_St5arrayIPcLm4EEEEviT0_T1_)
        /*11f0*/ 	.word	0x00000000


	//----- nvinfo : EIATTR_MIN_STACK_SIZE
	.align		4
.L_834:
        /*11f4*/ 	.byte	0x04, 0x12
        /*11f6*/ 	.short	(.L_836 - .L_835)
	.align		4
.L_835:
        /*11f8*/ 	.word	index@(_ZN2at6native29vectorized_elementwise_kernelILi8EZZZNS0_54_GLOBAL__N__d8c5977b_16_LinearAlgebra_cu_9e10b42f_324316addr_kernel_cudaERNS_14TensorIteratorERKN3c106ScalarES8_ENKUlvE_clEvENKUlvE7_clEvEUlNS5_7complexIfEESC_SC_E_St5arrayIPcLm4EEEEviT0_T1_)
        /*11fc*/ 	.word	0x00000000


	//----- nvinfo : EIATTR_MIN_STACK_SIZE
	.align		4
.L_836:
        /*1200*/ 	.byte	0x04, 0x12
        /*1202*/ 	.short	(.L_838 - .L_837)
	.align		4
.L_837:
        /*1204*/ 	.word	index@(_ZN2at6native18elementwise_kernelILi128ELi4EZNS0_15gpu_kernel_implIZZZNS0_54_GLOBAL__N__d8c5977b_16_LinearAlgebra_cu_9e10b42f_324316addr_kernel_cudaERNS_14TensorIteratorERKN3c106ScalarES9_ENKUlvE_clEvENKUlvE6_clEvEUlNS6_7complexIdEESD_SD_E0_EEvRNS_18TensorIteratorBaseERKT_EUliE_EEviT1_)
        /*1208*/ 	.word	0x00000000


	//----- nvinfo : EIATTR_MIN_STACK_SIZE
	.align		4
.L_838:
        /*120c*/ 	.byte	0x04, 0x12
        /*120e*/ 	.short	(.L_840 - .L_839)
	.align		4
.L_839:
        /*1210*/ 	.word	index@(_ZN2at6native27unrolled_elementwise_kernelIZZZNS0_54_GLOBAL__N__d8c5977b_16_LinearAlgebra_cu_9e10b42f_324316addr_kernel_cudaERNS_14TensorIteratorERKN3c106ScalarES8_ENKUlvE_clEvENKUlvE6_clEvEUlNS5_7complexIdEESC_SC_E0_St5arrayIPcLm4EELi4E23TrivialOffsetCalculatorILi3EjESH_ILi1EjENS0_6memory12LoadWithCastILi3EEENSK_13StoreWithCastILi1EEEEEviT_T0_T2_T3_T4_T5_)
        /*1214*/ 	.word	0x00000000


	//----- nvinfo : EIATTR_MIN_STACK_SIZE
	.align		4
.L_840:
        /*1218*/ 	.byte	0x04, 0x12
        /*121a*/ 	.short	(.L_842 - .L_841)
	.align		4
.L_841:
        /*121c*/ 	.word	index@(_ZN2at6native18elementwise_kernelILi128ELi2EZNS0_22gpu_kernel_impl_nocastIZZZNS0_54_GLOBAL__N__d8c5977b_16_LinearAlgebra_cu_9e10b42f_324316addr_kernel_cudaERNS_14TensorIteratorERKN3c106ScalarES9_ENKUlvE_clEvENKUlvE6_clEvEUlNS6_7complexIdEESD_SD_E0_EEvRNS_18TensorIteratorBaseERKT_EUliE_EEviT1_)
        /*1220*/ 	.word	0x00000000


	//----- nvinfo : EIATTR_MIN_STACK_SIZE
	.align		4
.L_842:
        /*1224*/ 	.byte	0x04, 0x12
        /*1226*/ 	.short	(.L_844 - .L_843)
	.align		4
.L_843:
        /*1228*/ 	.word	index@(_ZN2at6native27unrolled_elementwise_kernelIZZZNS0_54_GLOBAL__N__d8c5977b_16_LinearAlgebra_cu_9e10b42f_324316addr_kernel_cudaERNS_14TensorIteratorERKN3c106ScalarES8_ENKUlvE_clEvENKUlvE6_clEvEUlNS5_7complexIdEESC_SC_E0_St5arrayIPcLm4EELi4E23TrivialOffsetCalculatorILi3EjESH_ILi1EjENS0_6memory15LoadWithoutCastENSK_16StoreWithoutCastEEEviT_T0_T2_T3_T4_T5_)
        /*122c*/ 	.word	0x00000000


	//----- nvinfo : EIATTR_MIN_STACK_SIZE
	.align		4
.L_844:
        /*1230*/ 	.byte	0x04, 0x12
        /*1232*/ 	.short	(.L_846 - .L_845)
	.align		4
.L_845:
        /*1234*/ 	.word	index@(_ZN2at6native29vectorized_elementwise_kernelILi2EZZZNS0_54_GLOBAL__N__d8c5977b_16_LinearAlgebra_cu_9e10b42f_324316addr_kernel_cudaERNS_14TensorIteratorERKN3c106ScalarES8_ENKUlvE_clEvENKUlvE6_clEvEUlNS5_7complexIdEESC_SC_E0_St5arrayIPcLm4EEEEviT0_T1_)
        /*1238*/ 	.word	0x00000000


	//----- nvinfo : EIATTR_MIN_STACK_SIZE
	.align		4
.L_846:
        /*123c*/ 	.byte	0x04, 0x12
        /*123e*/ 	.short	(.L_848 - .L_847)
	.align		4
.L_847:
        /*1240*/ 	.word	index@(_ZN2at6native29vectorized_elementwise_kernelILi4EZZZNS0_54_GLOBAL__N__d8c5977b_16_LinearAlgebra_cu_9e10b42f_324316addr_kernel_cudaERNS_14TensorIteratorERKN3c106ScalarES8_ENKUlvE_clEvENKUlvE6_clEvEUlNS5_7complexIdEESC_SC_E0_St5arrayIPcLm4EEEEviT0_T1_)
        /*1244*/ 	.word	0x00000000


	//----- nvinfo : EIATTR_MIN_STACK_SIZE
	.align		4
.L_848:
        /*1248*/ 	.byte	0x04, 0x12
        /*124a*/ 	.short	(.L_850 - .L_849)
	.align		4
.L_849:
        /*124c*/ 	.word	index@(_ZN2at6native29vectorized_elementwise_kernelILi8EZZZNS0_54_GLOBAL__N__d8c5977b_16_LinearAlgebra_cu_9e10b42f_324316addr_kernel_cudaERNS_14TensorIteratorERKN3c106ScalarES8_ENKUlvE_clEvENKUlvE6_clEvEUlNS5_7complexIdEESC_SC_E0_St5arrayIPcLm4EEEEviT0_T1_)
        /*1250*/ 	.word	0x00000000


	//----- nvinfo : EIATTR_MIN_STACK_SIZE
	.align		4
.L_850:
        /*1254*/ 	.byte	0x04, 0x12
        /*1256*/ 	.short	(.L_852 - .L_851)
	.align		4
.L_851:
        /*1258*/ 	.word	index@(_ZN2at6native18elementwise_kernelILi128ELi4EZNS0_15gpu_kernel_implIZZZNS0_54_GLOBAL__N__d8c5977b_16_LinearAlgebra_cu_9e10b42f_324316addr_kernel_cudaERNS_14TensorIteratorERKN3c106ScalarES9_ENKUlvE_clEvENKUlvE6_clEvEUlNS6_7complexIdEESD_SD_E_EEvRNS_18TensorIteratorBaseERKT_EUliE_EEviT1_)
        /*125c*/ 	.word	0x00000000


	//----- nvinfo : EIATTR_MIN_STACK_SIZE
	.align		4
.L_852:
        /*1260*/ 	.byte	0x04, 0x12
        /*1262*/ 	.short	(.L_854 - .L_853)
	.align		4
.L_853:
        /*1264*/ 	.word	index@(_ZN2at6native27unrolled_elementwise_kernelIZZZNS0_54_GLOBAL__N__d8c5977b_16_LinearAlgebra_cu_9e10b42f_324316addr_kernel_cudaERNS_14TensorIteratorERKN3c106ScalarES8_ENKUlvE_clEvENKUlvE6_clEvEUlNS5_7complexIdEESC_SC_E_St5arrayIPcLm4EELi4E23TrivialOffsetCalculatorILi3EjESH_ILi1EjENS0_6memory12LoadWithCastILi3EEENSK_13StoreWithCastILi1EEEEEviT_T0_T2_T3_T4_T5_)
        /*1268*/ 	.word	0x00000000


	//----- nvinfo : EIATTR_MIN_STACK_SIZE
	.align		4
.L_854:
        /*126c*/ 	.byte	0x04, 0x12
        /*126e*/ 	.short	(.L_856 - .L_855)
	.align		4
.L_855:
        /*1270*/ 	.word	index@(_ZN2at6native18elementwise_kernelILi128ELi2EZNS0_22gpu_kernel_impl_nocastIZZZNS0_54_GLOBAL__N__d8c5977b_16_LinearAlgebra_cu_9e10b42f_324316addr_kernel_cudaERNS_14TensorIteratorERKN3c106ScalarES9_ENKUlvE_clEvENKUlvE6_clEvEUlNS6_7complexIdEESD_SD_E_EEvRNS_18TensorIteratorBaseERKT_EUliE_EEviT1_)
        /*1274*/ 	.word	0x00000000


	//----- nvinfo : EIATTR_MIN_STACK_SIZE
	.align		4
.L_856:
        /*1278*/ 	.byte	0x04, 0x12
        /*127a*/ 	.short	(.L_858 - .L_857)
	.align		4
.L_857:
        /*127c*/ 	.word	index@(_ZN2at6native27unrolled_elementwise_kernelIZZZNS0_54_GLOBAL__N__d8c5977b_16_LinearAlgebra_cu_9e10b42f_324316addr_kernel_cudaERNS_14TensorIteratorERKN3c106ScalarES8_ENKUlvE_clEvENKUlvE6_clEvEUlNS5_7complexIdEESC_SC_E_St5arrayIPcLm4EELi4E23TrivialOffsetCalculatorILi3EjESH_ILi1EjENS0_6memory15LoadWithoutCastENSK_16StoreWithoutCastEEEviT_T0_T2_T3_T4_T5_)
        /*1280*/ 	.word	0x00000000


	//----- nvinfo : EIATTR_MIN_STACK_SIZE
	.align		4
.L_858:
        /*1284*/ 	.byte	0x04, 0x12
        /*1286*/ 	.short	(.L_860 - .L_859)
	.align		4
.L_859:
        /*1288*/ 	.word	index@(_ZN2at6native29vectorized_elementwise_kernelILi2EZZZNS0_54_GLOBAL__N__d8c5977b_16_LinearAlgebra_cu_9e10b42f_324316addr_kernel_cudaERNS_14TensorIteratorERKN3c106ScalarES8_ENKUlvE_clEvENKUlvE6_clEvEUlNS5_7complexIdEESC_SC_E_St5arrayIPcLm4EEEEviT0_T1_)
        /*128c*/ 	.word	0x00000000


	//----- nvinfo : EIATTR_MIN_STACK_SIZE
	.align		4
.L_860:
        /*1290*/ 	.byte	0x04, 0x12
        /*1292*/ 	.short	(.L_862 - .L_861)
	.align		4
.L_861:
        /*1294*/ 	.word	index@(_ZN2at6native29vectorized_elementwise_kernelILi4EZZZNS0_54_GLOBAL__N__d8c5977b_16_LinearAlgebra_cu_9e10b42f_324316addr_kernel_cudaERNS_14TensorIteratorERKN3c106ScalarES8_ENKUlvE_clEvENKUlvE6_clEvEUlNS5_7complexIdEESC_SC_E_St5arrayIPcLm4EEEEviT0_T1_)
        /*1298*/ 	.word	0x00000000


	//----- nvinfo : EIATTR_MIN_STACK_SIZE
	.align		4
.L_862:
        /*129c*/ 	.byte	0x04, 0x12
        /*129e*/ 	.short	(.L_864 - .L_863)
	.align		4
.L_863:
        /*12a0*/ 	.word	index@(_ZN2at6native29vectorized_elementwise_kernelILi8EZZZNS0_54_GLOBAL__N__d8c5977b_16_LinearAlgebra_cu_9e10b42f_324316addr_kernel_cudaERNS_14TensorIteratorERKN3c106ScalarES8_ENKUlvE_clEvENKUlvE6_clEvEUlNS5_7complexIdEESC_SC_E_St5arrayIPcLm4EEEEviT0_T1_)
        /*12a4*/ 	.word	0x00000000


	//----- nvinfo : EIATTR_MIN_STACK_SIZE
	.align		4
.L_864:
        /*12a8*/ 	.byte	0x04, 0x12
        /*12aa*/ 	.short	(.L_866 - .L_865)
	.align		4
.L_865:
        /*12ac*/ 	.word	index@(_ZN2at6native18elementwise_kernelILi128ELi4EZNS0_15gpu_kernel_implIZZZNS0_54_GLOBAL__N__d8c5977b_16_LinearAlgebra_cu_9e10b42f_324316addr_kernel_cudaERNS_14TensorIteratorERKN3c106ScalarES9_ENKUlvE_clEvENKUlvE5_clEvEUlfffE0_EEvRNS_18TensorIteratorBaseERKT_EUliE_EEviT1_)
        /*12b0*/ 	.word	0x00000000


	//----- nvinfo : EIATTR_MIN_STACK_SIZE
	.align		4
.L_866:
        /*12b4*/ 	.byte	0x04, 0x12
        /*12b6*/ 	.short	(.L_868 - .L_867)
	.align		4
.L_867:
        /*12b8*/ 	.word	index@(_ZN2at6native27unrolled_elementwise_kernelIZZZNS0_54_GLOBAL__N__d8c5977b_16_LinearAlgebra_cu_9e10b42f_324316addr_kernel_cudaERNS_14TensorIteratorERKN3c106ScalarES8_ENKUlvE_clEvENKUlvE5_clEvEUlfffE0_St5arrayIPcLm4EELi4E23TrivialOffsetCalculatorILi3EjESF_ILi1EjENS0_6memory12LoadWithCastILi3EEENSI_13StoreWithCastILi1EEEEEviT_T0_T2_T3_T4_T5_)
        /*12bc*/ 	.word	0x00000000


	//----- nvinfo : EIATTR_MIN_STACK_SIZE
	.align		4
.L_868:
        /*12c0*/ 	.byte	0x04, 0x12
        /*12c2*/ 	.short	(.L_870 - .L_869)
	.align		4
.L_869:
        /*12c4*/ 	.word	index@(_ZN2at6native18elementwise_kernelILi128ELi2EZNS0_22gpu_kernel_impl_nocastIZZZNS0_54_GLOBAL__N__d8c5977b_16_LinearAlgebra_cu_9e10b42f_324316addr_kernel_cudaERNS_14TensorIteratorERKN3c106ScalarES9_ENKUlvE_clEvENKUlvE5_clEvEUlfffE0_EEvRNS_18TensorIteratorBaseERKT_EUliE_EEviT1_)
        /*12c8*/ 	.word	0x00000000


	//----- nvinfo : EIATTR_MIN_STACK_SIZE
	.align		4
.L_870:
        /*12cc*/ 	.byte	0x04, 0x12
        /*12ce*/ 	.short	(.L_872 - .L_871)
	.align		4
.L_871:
        /*12d0*/ 	.word	index@(_ZN2at6native27unrolled_elementwise_kernelIZZZNS0_54_GLOBAL__N__d8c5977b_16_LinearAlgebra_cu_9e10b42f_324316addr_kernel_cudaERNS_14TensorIteratorERKN3c106ScalarES8_ENKUlvE_clEvENKUlvE5_clEvEUlfffE0_St5arrayIPcLm4EELi4E23TrivialOffsetCalculatorILi3EjESF_ILi1EjENS0_6memory15LoadWithoutCastENSI_16StoreWithoutCastEEEviT_T0_T2_T3_T4_T5_)
        /*12d4*/ 	.word	0x00000000


	//----- nvinfo : EIATTR_MIN_STACK_SIZE
	.align		4
.L_872:
        /*12d8*/ 	.byte	0x04, 0x12
        /*12da*/ 	.short	(.L_874 - .L_873)
	.align		4
.L_873:
        /*12dc*/ 	.word	index@(_ZN2at6native29vectorized_elementwise_kernelILi2EZZZNS0_54_GLOBAL__N__d8c5977b_16_LinearAlgebra_cu_9e10b42f_324316addr_kernel_cudaERNS_14TensorIteratorERKN3c106ScalarES8_ENKUlvE_clEvENKUlvE5_clEvEUlfffE0_St5arrayIPcLm4EEEEviT0_T1_)
        /*12e0*/ 	.word	0x00000000


	//----- nvinfo : EIATTR_MIN_STACK_SIZE
	.align		4
.L_874:
        /*12e4*/ 	.byte	0x04, 0x12
        /*12e6*/ 	.short	(.L_876 - .L_875)
	.align		4
.L_875:
        /*12e8*/ 	.word	index@(_ZN2at6native29vectorized_elementwise_kernelILi4EZZZNS0_54_GLOBAL__N__d8c5977b_16_LinearAlgebra_cu_9e10b42f_324316addr_kernel_cudaERNS_14TensorIteratorERKN3c106ScalarES8_ENKUlvE_clEvENKUlvE5_clEvEUlfffE0_St5arrayIPcLm4EEEEviT0_T1_)
        /*12ec*/ 	.word	0x00000000


	//----- nvinfo : EIATTR_MIN_STACK_SIZE
	.align		4
.L_876:
        /*12f0*/ 	.byte	0x04, 0x12
        /*12f2*/ 	.short	(.L_878 - .L_877)
	.align		4
.L_877:
        /*12f4*/ 	.word	index@(_ZN2at6native29vectorized_elementwise_kernelILi8EZZZNS0_54_GLOBAL__N__d8c5977b_16_LinearAlgebra_cu_9e10b42f_324316addr_kernel_cudaERNS_14TensorIteratorERKN3c106ScalarES8_ENKUlvE_clEvENKUlvE5_clEvEUlfffE0_St5arrayIPcLm4EEEEviT0_T1_)
        /*12f8*/ 	.word	0x00000000


	//----- nvinfo : EIATTR_MIN_STACK_SIZE
	.align		4
.L_878:
        /*12fc*/ 	.byte	0x04, 0x12
        /*12fe*/ 	.short	(.L_880 - .L_879)
	.align		4
.L_879:
        /*1300*/ 	.word	index@(_ZN2at6native18elementwise_kernelILi128ELi4EZNS0_15gpu_kernel_implIZZZNS0_54_GLOBAL__N__d8c5977b_16_LinearAlgebra_cu_9e10b42f_324316addr_kernel_cudaERNS_14TensorIteratorERKN3c106ScalarES9_ENKUlvE_clEvENKUlvE5_clEvEUlfffE_EEvRNS_18TensorIteratorBaseERKT_EUliE_EEviT1_)
        /*1304*/ 	.word	0x00000000


	//----- nvinfo : EIATTR_MIN_STACK_SIZE
	.align		4
.L_880:
        /*1308*/ 	.byte	0x04, 0x12
        /*130a*/ 	.short	(.L_882 - .L_881)
	.align		4
.L_881:
        /*130c*/ 	.word	index@(_ZN2at6native27unrolled_elementwise_kernelIZZZNS0_54_GLOBAL__N__d8c5977b_16_LinearAlgebra_cu_9e10b42f_324316addr_kernel_cudaERNS_14TensorIteratorERKN3c106ScalarES8_ENKUlvE_clEvENKUlvE5_clEvEUlfffE_St5arrayIPcLm4EELi4E23TrivialOffsetCalculatorILi3EjESF_ILi1EjENS0_6memory12LoadWithCastILi3EEENSI_13StoreWithCastILi1EEEEEviT_T0_T2_T3_T4_T5_)
        /*1310*/ 	.word	0x00000000


	//----- nvinfo : EIATTR_MIN_STACK_SIZE
	.align		4
.L_882:
        /*1314*/ 	.byte	0x04, 0x12
        /*1316*/ 	.short	(.L_884 - .L_883)
	.align		4
.L_883:
        /*1318*/ 	.word	index@(_ZN2at6native18elementwise_kernelILi128ELi2EZNS0_22gpu_kernel_impl_nocastIZZZNS0_54_GLOBAL__N__d8c5977b_16_LinearAlgebra_cu_9e10b42f_324316addr_kernel_cudaERNS_14TensorIteratorERKN3c106ScalarES9_ENKUlvE_clEvENKUlvE5_clEvEUlfffE_EEvRNS_18TensorIteratorBaseERKT_EUliE_EEviT1_)
        /*131c*/ 	.word	0x00000000


	//----- nvinfo : EIATTR_MIN_STACK_SIZE
	.align		4
.L_884:
        /*1320*/ 	.byte	0x04, 0x12
        /*1322*/ 	.short	(.L_886 - .L_885)
	.align		4
.L_885:
        /*1324*/ 	.word	index@(_ZN2at6native27unrolled_elementwise_kernelIZZZNS0_54_GLOBAL__N__d8c5977b_16_LinearAlgebra_cu_9e10b42f_324316addr_kernel_cudaERNS_14TensorIteratorERKN3c106ScalarES8_ENKUlvE_clEvENKUlvE5_clEvEUlfffE_St5arrayIPcLm4EELi4E23TrivialOffsetCalculatorILi3EjESF_ILi1EjENS0_6memory15LoadWithoutCastENSI_16StoreWithoutCastEEEviT_T0_T2_T3_T4_T5_)
        /*1328*/ 	.word	0x00000000


	//----- nvinfo : EIATTR_MIN_STACK_SIZE
	.align		4
.L_886:
        /*132c*/ 	.byte	0x04, 0x12
        /*132e*/ 	.short	(.L_888 - .L_887)
	.align		4
.L_887:
        /*1330*/ 	.word	index@(_ZN2at6native29vectorized_elementwise_kernelILi2EZZZNS0_54_GLOBAL__N__d8c5977b_16_LinearAlgebra_cu_9e10b42f_324316addr_kernel_cudaERNS_14TensorIteratorERKN3c106ScalarES8_ENKUlvE_clEvENKUlvE5_clEvEUlfffE_St5arrayIPcLm4EEEEviT0_T1_)
        /*1334*/ 	.word	0x00000000


	//----- nvinfo : EIATTR_MIN_STACK_SIZE
	.align		4
.L_888:
        /*1338*/ 	.byte	0x04, 0x12
        /*133a*/ 	.short	(.L_890 - .L_889)
	.align		4
.L_889:
        /*133c*/ 	.word	index@(_ZN2at6native29vectorized_elementwise_kernelILi4EZZZNS0_54_GLOBAL__N__d8c5977b_16_LinearAlgebra_cu_9e10b42f_324316addr_kernel_cudaERNS_14TensorIteratorERKN3c106ScalarES8_ENKUlvE_clEvENKUlvE5_clEvEUlfffE_St5arrayIPcLm4EEEEviT0_T1_)
        /*1340*/ 	.word	0x00000000


	//----- nvinfo : EIATTR_MIN_STACK_SIZE
	.align		4
.L_890:
        /*1344*/ 	.byte	0x04, 0x12
        /*1346*/ 	.short	(.L_892 - .L_891)
	.align		4
.L_891:
        /*1348*/ 	.word	index@(_ZN2at6native29vectorized_elementwise_kernelILi8EZZZNS0_54_GLOBAL__N__d8c5977b_16_LinearAlgebra_cu_9e10b42f_324316addr_kernel_cudaERNS_14TensorIteratorERKN3c106ScalarES8_ENKUlvE_clEvENKUlvE5_clEvEUlfffE_St5arrayIPcLm4EEEEviT0_T1_)
        /*134c*/ 	.word	0x00000000


	//----- nvinfo : EIATTR_MIN_STACK_SIZE
	.align		4
.L_892:
        /*1350*/ 	.byte	0x04, 0x12
        /*1352*/ 	.short	(.L_894 - .L_893)
	.align		4
.L_893:
        /*1354*/ 	.word	index@(_ZN2at6native18elementwise_kernelILi128ELi4EZNS0_15gpu_kernel_implIZZZNS0_54_GLOBAL__N__d8c5977b_16_LinearAlgebra_cu_9e10b42f_324316addr_kernel_cudaERNS_14TensorIteratorERKN3c106ScalarES9_ENKUlvE_clEvENKUlvE4_clEvEUldddE0_EEvRNS_18TensorIteratorBaseERKT_EUliE_EEviT1_)
        /*1358*/ 	.word	0x00000000


	//----- nvinfo : EIATTR_MIN_STACK_SIZE
	.align		4
.L_894:
        /*135c*/ 	.byte	0x04, 0x12
        /*135e*/ 	.short	(.L_896 - .L_895)
	.align		4
.L_895:
        /*1360*/ 	.word	index@(_ZN2at6native27unrolled_elementwise_kernelIZZZNS0_54_GLOBAL__N__d8c5977b_16_LinearAlgebra_cu_9e10b42f_324316addr_kernel_cudaERNS_14TensorIteratorERKN3c106ScalarES8_ENKUlvE_clEvENKUlvE4_clEvEUldddE0_St5arrayIPcLm4EELi4E23TrivialOffsetCalculatorILi3EjESF_ILi1EjENS0_6memory12LoadWithCastILi3EEENSI_13StoreWithCastILi1EEEEEviT_T0_T2_T3_T4_T5_)
        /*1364*/ 	.word	0x00000000


	//----- nvinfo : EIATTR_MIN_STACK_SIZE
	.align		4
.L_896:
        /*1368*/ 	.byte	0x04, 0x12
        /*136a*/ 	.short	(.L_898 - .L_897)
	.align		4
.L_897:
        /*136c*/ 	.word	index@(_ZN2at6native18elementwise_kernelILi128ELi2EZNS0_22gpu_kernel_impl_nocastIZZZNS0_54_GLOBAL__N__d8c5977b_16_LinearAlgebra_cu_9e10b42f_324316addr_kernel_cudaERNS_14TensorIteratorERKN3c106ScalarES9_ENKUlvE_clEvENKUlvE4_clEvEUldddE0_EEvRNS_18TensorIteratorBaseERKT_EUliE_EEviT1_)
        /*1370*/ 	.word	0x00000000


	//----- nvinfo : EIATTR_MIN_STACK_SIZE
	.align		4
.L_898:
        /*1374*/ 	.byte	0x04, 0x12
        /*1376*/ 	.short	(.L_900 - .L_899)
	.align		4
.L_899:
        /*1378*/ 	.word	index@(_ZN2at6native27unrolled_elementwise_kernelIZZZNS0_54_GLOBAL__N__d8c5977b_16_LinearAlgebra_cu_9e10b42f_324316addr_kernel_cudaERNS_14TensorIteratorERKN3c106ScalarES8_ENKUlvE_clEvENKUlvE4_clEvEUldddE0_St5arrayIPcLm4EELi4E23TrivialOffsetCalculatorILi3EjESF_ILi1EjENS0_6memory15LoadWithoutCastENSI_16StoreWithoutCastEEEviT_T0_T2_T3_T4_T5_)
        /*137c*/ 	.word	0x00000000


	//----- nvinfo : EIATTR_MIN_STACK_SIZE
	.align		4
.L_900:
        /*1380*/ 	.byte	0x04, 0x12
        /*1382*/ 	.short	(.L_902 - .L_901)
	.align		4
.L_901:
        /*1384*/ 	.word	index@(_ZN2at6native29vectorized_elementwise_kernelILi2EZZZNS0_54_GLOBAL__N__d8c5977b_16_LinearAlgebra_cu_9e10b42f_324316addr_kernel_cudaERNS_14TensorIteratorERKN3c106ScalarES8_ENKUlvE_clEvENKUlvE4_clEvEUldddE0_St5arrayIPcLm4EEEEviT0_T1_)
        /*1388*/ 	.word	0x00000000


	//----- nvinfo : EIATTR_MIN_STACK_SIZE
	.align		4
.L_902:
        /*138c*/ 	.byte	0x04, 0x12
        /*138e*/ 	.short	(.L_904 - .L_903)
	.align		4
.L_903:
        /*1390*/ 	.word	index@(_ZN2at6native29vectorized_elementwise_kernelILi4EZZZNS0_54_GLOBAL__N__d8c5977b_16_LinearAlgebra_cu_9e10b42f_324316addr_kernel_cudaERNS_14TensorIteratorERKN3c106ScalarES8_ENKUlvE_clEvENKUlvE4_clEvEUldddE0_St5arrayIPcLm4EEEEviT0_T1_)
        /*1394*/ 	.word	0x00000000


	//----- nvinfo : EIATTR_MIN_STACK_SIZE
	.align		4
.L_904:
        /*1398*/ 	.byte	0x04, 0x12
        /*139a*/ 	.short	(.L_906 - .L_905)
	.align		4
.L_905:
        /*139c*/ 	.word	index@(_ZN2at6native29vectorized_elementwise_kernelILi8EZZZNS0_54_GLOBAL__N__d8c5977b_16_LinearAlgebra_cu_9e10b42f_324316addr_kernel_cudaERNS_14TensorIteratorERKN3c106ScalarES8_ENKUlvE_clEvENKUlvE4_clEvEUldddE0_St5arrayIPcLm4EEEEviT0_T1_)
        /*13a0*/ 	.word	0x00000000


	//----- nvinfo : EIATTR_MIN_STACK_SIZE
	.align		4
.L_906:
        /*13a4*/ 	.byte	0x04, 0x12
        /*13a6*/ 	.short	(.L_908 - .L_907)
	.align		4
.L_907:
        /*13a8*/ 	.word	index@(_ZN2at6native18elementwise_kernelILi128ELi4EZNS0_15gpu_kernel_implIZZZNS0_54_GLOBAL__N__d8c5977b_16_LinearAlgebra_cu_9e10b42f_324316addr_kernel_cudaERNS_14TensorIteratorERKN3c106ScalarES9_ENKUlvE_clEvENKUlvE4_clEvEUldddE_EEvRNS_18TensorIteratorBaseERKT_EUliE_EEviT1_)
        /*13ac*/ 	.word	0x00000000


	//----- nvinfo : EIATTR_MIN_STACK_SIZE
	.align		4
.L_908:
        /*13b0*/ 	.byte	0x04, 0x12
        /*13b2*/ 	.short	(.L_910 - .L_909)
	.align		4
.L_909:
        /*13b4*/ 	.word	index@(_ZN2at6native27unrolled_elementwise_kernelIZZZNS0_54_GLOBAL__N__d8c5977b_16_LinearAlgebra_cu_9e10b42f_324316addr_kernel_cudaERNS_14TensorIteratorERKN3c106ScalarES8_ENKUlvE_clEvENKUlvE4_clEvEUldddE_St5arrayIPcLm4EELi4E23TrivialOffsetCalculatorILi3EjESF_ILi1EjENS0_6memory12LoadWithCastILi3EEENSI_13StoreWithCastILi1EEEEEviT_T0_T2_T3_T4_T5_)
        /*13b8*/ 	.word	0x00000000


	//----- nvinfo : EIATTR_MIN_STACK_SIZE
	.align		4
.L_910:
        /*13bc*/ 	.byte	0x04, 0x12
        /*13be*/ 	.short	(.L_912 - .L_911)
	.align		4
.L_911:
        /*13c0*/ 	.word	index@(_ZN2at6native18elementwise_kernelILi128ELi2EZNS0_22gpu_kernel_impl_nocastIZZZNS0_54_GLOBAL__N__d8c5977b_16_LinearAlgebra_cu_9e10b42f_324316addr_kernel_cudaERNS_14TensorIteratorERKN3c106ScalarES9_ENKUlvE_clEvENKUlvE4_clEvEUldddE_EEvRNS_18TensorIteratorBaseERKT_EUliE_EEviT1_)
        /*13c4*/ 	.word	0x00000000


	//----- nvinfo : EIATTR_MIN_STACK_SIZE
	.align		4
.L_912:
        /*13c8*/ 	.byte	0x04, 0x12
        /*13ca*/ 	.short	(.L_914 - .L_913)
	.align		4
.L_913:
        /*13cc*/ 	.word	index@(_ZN2at6native27unrolled_elementwise_kernelIZZZNS0_54_GLOBAL__N__d8c5977b_16_LinearAlgebra_cu_9e10b42f_324316addr_kernel_cudaERNS_14TensorIteratorERKN3c106ScalarES8_ENKUlvE_clEvENKUlvE4_clEvEUldddE_St5arrayIPcLm4EELi4E23TrivialOffsetCalculatorILi3EjESF_ILi1EjENS0_6memory15LoadWithoutCastENSI_16StoreWithoutCastEEEviT_T0_T2_T3_T4_T5_)
        /*13d0*/ 	.word	0x00000000


	//----- nvinfo : EIATTR_MIN_STACK_SIZE
	.align		4
.L_914:
        /*13d4*/ 	.byte	0x04, 0x12
        /*13d6*/ 	.short	(.L_916 - .L_915)
	.align		4
.L_915:
        /*13d8*/ 	.word	index@(_ZN2at6native29vectorized_elementwise_kernelILi2EZZZNS0_54_GLOBAL__N__d8c5977b_16_LinearAlgebra_cu_9e10b42f_324316addr_kernel_cudaERNS_14TensorIteratorERKN3c106ScalarES8_ENKUlvE_clEvENKUlvE4_clEvEUldddE_St5arrayIPcLm4EEEEviT0_T1_)
        /*13dc*/ 	.word	0x00000000


	//----- nvinfo : EIATTR_MIN_STACK_SIZE
	.align		4
.L_916:
        /*13e0*/ 	.byte	0x04, 0x12
        /*13e2*/ 	.short	(.L_918 - .L_917)
	.align		4
.L_917:
        /*13e4*/ 	.word	index@(_ZN2at6native29vectorized_elementwise_kernelILi4EZZZNS0_54_GLOBAL__N__d8c5977b_16_LinearAlgebra_cu_9e10b42f_324316addr_kernel_cudaERNS_14TensorIteratorERKN3c106ScalarES8_ENKUlvE_clEvENKUlvE4_clEvEUldddE_St5arrayIPcLm4EEEEviT0_T1_)
        /*13e8*/ 	.word	0x00000000


	//----- nvinfo : EIATTR_MIN_STACK_SIZE
	.align		4
.L_918:
        /*13ec*/ 	.byte	0x04, 0x12
        /*13ee*/ 	.short	(.L_920 - .L_919)
	.align		4
.L_919:
        /*13f0*/ 	.word	index@(_ZN2at6native29vectorized_elementwise_kernelILi8EZZZNS0_54_GLOBAL__N__d8c5977b_16_LinearAlgebra_cu_9e10b42f_324316addr_kernel_cudaERNS_14TensorIteratorERKN3c106ScalarES8_ENKUlvE_clEvENKUlvE4_clEvEUldddE_St5arrayIPcLm4EEEEviT0_T1_)
        /*13f4*/ 	.word	0x00000000


	//----- nvinfo : EIATTR_MIN_STACK_SIZE
	.align		4
.L_920:
        /*13f8*/ 	.byte	0x04, 0x12
        /*13fa*/ 	.short	(.L_922 - .L_921)
	.align		4
.L_921:
        /*13fc*/ 	.word	index@(_ZN2at6native18elementwise_kernelILi128ELi4EZNS0_15gpu_kernel_implIZZZNS0_54_GLOBAL__N__d8c5977b_16_LinearAlgebra_cu_9e10b42f_324316addr_kernel_cudaERNS_14TensorIteratorERKN3c106ScalarES9_ENKUlvE_clEvENKUlvE3_clEvEUlsssE0_EEvRNS_18TensorIteratorBaseERKT_EUliE_EEviT1_)
        /*1400*/ 	.word	0x00000000


	//----- nvinfo : EIATTR_MIN_STACK_SIZE
	.align		4
.L_922:
        /*1404*/ 	.byte	0x04, 0x12
        /*1406*/ 	.short	(.L_924 - .L_923)
	.align		4
.L_923:
        /*1408*/ 	.word	index@(_ZN2at6native27unrolled_elementwise_kernelIZZZNS0_54_GLOBAL__N__d8c5977b_16_LinearAlgebra_cu_9e10b42f_324316addr_kernel_cudaERNS_14TensorIteratorERKN3c106ScalarES8_ENKUlvE_clEvENKUlvE3_clEvEUlsssE0_St5arrayIPcLm4EELi4E23TrivialOffsetCalculatorILi3EjESF_ILi1EjENS0_6memory12LoadWithCastILi3EEENSI_13StoreWithCastILi1EEEEEviT_T0_T2_T3_T4_T5_)
        /*140c*/ 	.word	0x00000000


	//----- nvinfo : EIATTR_MIN_STACK_SIZE
	.align		4
.L_924:
        /*1410*/ 	.byte	0x04, 0x12
        /*1412*/ 	.short	(.L_926 - .L_925)
	.align		4
.L_925:
        /*1414*/ 	.word	index@(_ZN2at6native18elementwise_kernelILi128ELi4EZNS0_22gpu_kernel_impl_nocastIZZZNS0_54_GLOBAL__N__d8c5977b_16_LinearAlgebra_cu_9e10b42f_324316addr_kernel_cudaERNS_14TensorIteratorERKN3c106ScalarES9_ENKUlvE_clEvENKUlvE3_clEvEUlsssE0_EEvRNS_18TensorIteratorBaseERKT_EUliE_EEviT1_)
        /*1418*/ 	.word	0x00000000


	//----- nvinfo : EIATTR_MIN_STACK_SIZE
	.align		4
.L_926:
        /*141c*/ 	.byte	0x04, 0x12
        /*141e*/ 	.short	(.L_928 - .L_927)
	.align		4
.L_927:
        /*1420*/ 	.word	index@(_ZN2at6native27unrolled_elementwise_kernelIZZZNS0_54_GLOBAL__N__d8c5977b_16_LinearAlgebra_cu_9e10b42f_324316addr_kernel_cudaERNS_14TensorIteratorERKN3c106ScalarES8_ENKUlvE_clEvENKUlvE3_clEvEUlsssE0_St5arrayIPcLm4EELi4E23TrivialOffsetCalculatorILi3EjESF_ILi1EjENS0_6memory15LoadWithoutCastENSI_16StoreWithoutCastEEEviT_T0_T2_T3_T4_T5_)
        /*1424*/ 	.word	0x00000000


	//----- nvinfo : EIATTR_MIN_STACK_SIZE
	.align		4
.L_928:
        /*1428*/ 	.byte	0x04, 0x12
        /*142a*/ 	.short	(.L_930 - .L_929)
	.align		4
.L_929:
        /*142c*/ 	.word	index@(_ZN2at6native29vectorized_elementwise_kernelILi2EZZZNS0_54_GLOBAL__N__d8c5977b_16_LinearAlgebra_cu_9e10b42f_324316addr_kernel_cudaERNS_14TensorIteratorERKN3c106ScalarES8_ENKUlvE_clEvENKUlvE3_clEvEUlsssE0_St5arrayIPcLm4EEEEviT0_T1_)
        /*1430*/ 	.word	0x00000000


	//----- nvinfo : EIATTR_MIN_STACK_SIZE
	.align		4
.L_930:
        /*1434*/ 	.byte	0x04, 0x12
        /*1436*/ 	.short	(.L_932 - .L_931)
	.align		4
.L_931:
        /*1438*/ 	.word	index@(_ZN2at6native29vectorized_elementwise_kernelILi4EZZZNS0_54_GLOBAL__N__d8c5977b_16_LinearAlgebra_cu_9e10b42f_324316addr_kernel_cudaERNS_14TensorIteratorERKN3c106ScalarES8_ENKUlvE_clEvENKUlvE3_clEvEUlsssE0_St5arrayIPcLm4EEEEviT0_T1_)
        /*143c*/ 	.word	0x00000000


	//----- nvinfo : EIATTR_MIN_STACK_SIZE
	.align		4
.L_932:
        /*1440*/ 	.byte	0x04, 0x12
        /*1442*/ 	.short	(.L_934 - .L_933)
	.align		4
.L_933:
        /*1444*/ 	.word	index@(_ZN2at6native29vectorized_elementwise_kernelILi8EZZZNS0_54_GLOBAL__N__d8c5977b_16_LinearAlgebra_cu_9e10b42f_324316addr_kernel_cudaERNS_14TensorIteratorERKN3c106ScalarES8_ENKUlvE_clEvENKUlvE3_clEvEUlsssE0_St5arrayIPcLm4EEEEviT0_T1_)
        /*1448*/ 	.word	0x00000000


	//----- nvinfo : EIATTR_MIN_STACK_SIZE
	.align		4
.L_934:
        /*144c*/ 	.byte	0x04, 0x12
        /*144e*/ 	.short	(.L_936 - .L_935)
	.align		4
.L_935:
        /*1450*/ 	.word	index@(_ZN2at6native18elementwise_kernelILi128ELi4EZNS0_15gpu_kernel_implIZZZNS0_54_GLOBAL__N__d8c5977b_16_LinearAlgebra_cu_9e10b42f_324316addr_kernel_cudaERNS_14TensorIteratorERKN3c106ScalarES9_ENKUlvE_clEvENKUlvE3_clEvEUlsssE_EEvRNS_18TensorIteratorBaseERKT_EUliE_EEviT1_)
        /*1454*/ 	.word	0x00000000


	//----- nvinfo : EIATTR_MIN_STACK_SIZE
	.align		4
.L_936:
        /*1458*/ 	.byte	0x04, 0x12
        /*145a*/ 	.short	(.L_938 - .L_937)
	.align		4
.L_937:
        /*145c*/ 	.word	index@(_ZN2at6native27unrolled_elementwise_kernelIZZZNS0_54_GLOBAL__N__d8c5977b_16_LinearAlgebra_cu_9e10b42f_324316addr_kernel_cudaERNS_14TensorIteratorERKN3c106ScalarES8_ENKUlvE_clEvENKUlvE3_clEvEUlsssE_St5arrayIPcLm4EELi4E23TrivialOffsetCalculatorILi3EjESF_ILi1EjENS0_6memory12LoadWithCastILi3EEENSI_13StoreWithCastILi1EEEEEviT_T0_T2_T3_T4_T5_)
        /*1460*/ 	.word	0x00000000


	//----- nvinfo : EIATTR_MIN_STACK_SIZE
	.align		4
.L_938:
        /*1464*/ 	.byte	0x04, 0x12
        /*1466*/ 	.short	(.L_940 - .L_939)
	.align		4
.L_939:
        /*1468*/ 	.word	index@(_ZN2at6native18elementwise_kernelILi128ELi4EZNS0_22gpu_kernel_impl_nocastIZZZNS0_54_GLOBAL__N__d8c5977b_16_LinearAlgebra_cu_9e10b42f_324316addr_kernel_cudaERNS_14TensorIteratorERKN3c106ScalarES9_ENKUlvE_clEvENKUlvE3_clEvEUlsssE_EEvRNS_18TensorIteratorBaseERKT_EUliE_EEviT1_)
        /*146c*/ 	.word	0x00000000


	//----- nvinfo : EIATTR_MIN_STACK_SIZE
	.align		4
.L_940:
        /*1470*/ 	.byte	0x04, 0x12
        /*1472*/ 	.short	(.L_942 - .L_941)
	.align		4
.L_941:
        /*1474*/ 	.word	index@(_ZN2at6native27unrolled_elementwise_kernelIZZZNS0_54_GLOBAL__N__d8c5977b_16_LinearAlgebra_cu_9e10b42f_324316addr_kernel_cudaERNS_14TensorIteratorERKN3c106ScalarES8_ENKUlvE_clEvENKUlvE3_clEvEUlsssE_St5arrayIPcLm4EELi4E23TrivialOffsetCalculatorILi3EjESF_ILi1EjENS0_6memory15LoadWithoutCastENSI_16StoreWithoutCastEEEviT_T0_T2_T3_T4_T5_)
        /*1478*/ 	.word	0x00000000


	//----- nvinfo : EIATTR_MIN_STACK_SIZE
	.align		4
.L_942:
        /*147c*/ 	.byte	0x04, 0x12
        /*147e*/ 	.short	(.L_944 - .L_943)
	.align		4
.L_943:
        /*1480*/ 	.word	index@(_ZN2at6native29vectorized_elementwise_kernelILi2EZZZNS0_54_GLOBAL__N__d8c5977b_16_LinearAlgebra_cu_9e10b42f_324316addr_kernel_cudaERNS_14TensorIteratorERKN3c106ScalarES8_ENKUlvE_clEvENKUlvE3_clEvEUlsssE_St5arrayIPcLm4EEEEviT0_T1_)
        /*1484*/ 	.word	0x00000000


	//----- nvinfo : EIATTR_MIN_STACK_SIZE
	.align		4
.L_944:
        /*1488*/ 	.byte	0x04, 0x12
        /*148a*/ 	.short	(.L_946 - .L_945)
	.align		4
.L_945:
        /*148c*/ 	.word	index@(_ZN2at6native29vectorized_elementwise_kernelILi4EZZZNS0_54_GLOBAL__N__d8c5977b_16_LinearAlgebra_cu_9e10b42f_324316addr_kernel_cudaERNS_14TensorIteratorERKN3c106ScalarES8_ENKUlvE_clEvENKUlvE3_clEvEUlsssE_St5arrayIPcLm4EEEEviT0_T1_)
        /*1490*/ 	.word	0x00000000


	//----- nvinfo : EIATTR_MIN_STACK_SIZE
	.align		4
.L_946:
        /*1494*/ 	.byte	0x04, 0x12
        /*1496*/ 	.short	(.L_948 - .L_947)
	.align		4
.L_947:
        /*1498*/ 	.word	index@(_ZN2at6native29vectorized_elementwise_kernelILi8EZZZNS0_54_GLOBAL__N__d8c5977b_16_LinearAlgebra_cu_9e10b42f_324316addr_kernel_cudaERNS_14TensorIteratorERKN3c106ScalarES8_ENKUlvE_clEvENKUlvE3_clEvEUlsssE_St5arrayIPcLm4EEEEviT0_T1_)
        /*149c*/ 	.word	0x00000000


	//----- nvinfo : EIATTR_MIN_STACK_SIZE
	.align		4
.L_948:
        /*14a0*/ 	.byte	0x04, 0x12
        /*14a2*/ 	.short	(.L_950 - .L_949)
	.align		4
.L_949:
        /*14a4*/ 	.word	index@(_ZN2at6native18elementwise_kernelILi128ELi4EZNS0_15gpu_kernel_implIZZZNS0_54_GLOBAL__N__d8c5977b_16_LinearAlgebra_cu_9e10b42f_324316addr_kernel_cudaERNS_14TensorIteratorERKN3c106ScalarES9_ENKUlvE_clEvENKUlvE2_clEvEUllllE0_EEvRNS_18TensorIteratorBaseERKT_EUliE_EEviT1_)
        /*14a8*/ 	.word	0x00000000


	//----- nvinfo : EIATTR_MIN_STACK_SIZE
	.align		4
.L_950:
        /*14ac*/ 	.byte	0x04, 0x12
        /*14ae*/ 	.short	(.L_952 - .L_951)
	.align		4
.L_951:
        /*14b0*/ 	.word	index@(_ZN2at6native27unrolled_elementwise_kernelIZZZNS0_54_GLOBAL__N__d8c5977b_16_LinearAlgebra_cu_9e10b42f_324316addr_kernel_cudaERNS_14TensorIteratorERKN3c106ScalarES8_ENKUlvE_clEvENKUlvE2_clEvEUllllE0_St5arrayIPcLm4EELi4E23TrivialOffsetCalculatorILi3EjESF_ILi1EjENS0_6memory12LoadWithCastILi3EEENSI_13StoreWithCastILi1EEEEEviT_T0_T2_T3_T4_T5_)
        /*14b4*/ 	.word	0x00000000


	//----- nvinfo : EIATTR_MIN_STACK_SIZE
	.align		4
.L_952:
        /*14b8*/ 	.byte	0x04, 0x12
        /*14ba*/ 	.short	(.L_954 - .L_953)
	.align		4
.L_953:
        /*14bc*/ 	.word	index@(_ZN2at6native18elementwise_kernelILi128ELi2EZNS0_22gpu_kernel_impl_nocastIZZZNS0_54_GLOBAL__N__d8c5977b_16_LinearAlgebra_cu_9e10b42f_324316addr_kernel_cudaERNS_14TensorIteratorERKN3c106ScalarES9_ENKUlvE_clEvENKUlvE2_clEvEUllllE0_EEvRNS_18TensorIteratorBaseERKT_EUliE_EEviT1_)
        /*14c0*/ 	.word	0x00000000


	//----- nvinfo : EIATTR_MIN_STACK_SIZE
	.align		4
.L_954:
        /*14c4*/ 	.byte	0x04, 0x12
        /*14c6*/ 	.short	(.L_956 - .L_955)
	.align		4
.L_955:
        /*14c8*/ 	.word	index@(_ZN2at6native27unrolled_elementwise_kernelIZZZNS0_54_GLOBAL__N__d8c5977b_16_LinearAlgebra_cu_9e10b42f_324316addr_kernel_cudaERNS_14TensorIteratorERKN3c106ScalarES8_ENKUlvE_clEvENKUlvE2_clEvEUllllE0_St5arrayIPcLm4EELi4E23TrivialOffsetCalculatorILi3EjESF_ILi1EjENS0_6memory15LoadWithoutCastENSI_16StoreWithoutCastEEEviT_T0_T2_T3_T4_T5_)
        /*14cc*/ 	.word	0x00000000


	//----- nvinfo : EIATTR_MIN_STACK_SIZE
	.align		4
.L_956:
        /*14d0*/ 	.byte	0x04, 0x12
        /*14d2*/ 	.short	(.L_958 - .L_957)
	.align		4
.L_957:
        /*14d4*/ 	.word	index@(_ZN2at6native29vectorized_elementwise_kernelILi2EZZZNS0_54_GLOBAL__N__d8c5977b_16_LinearAlgebra_cu_9e10b42f_324316addr_kernel_cudaERNS_14TensorIteratorERKN3c106ScalarES8_ENKUlvE_clEvENKUlvE2_clEvEUllllE0_St5arrayIPcLm4EEEEviT0_T1_)
        /*14d8*/ 	.word	0x00000000


	//----- nvinfo : EIATTR_MIN_STACK_SIZE
	.align		4
.L_958:
        /*14dc*/ 	.byte	0x04, 0x12
        /*14de*/ 	.short	(.L_960 - .L_959)
	.align		4
.L_959:
        /*14e0*/ 	.word	index@(_ZN2at6native29vectorized_elementwise_kernelILi4EZZZNS0_54_GLOBAL__N__d8c5977b_16_LinearAlgebra_cu_9e10b42f_324316addr_kernel_cudaERNS_14TensorIteratorERKN3c106ScalarES8_ENKUlvE_clEvENKUlvE2_clEvEUllllE0_St5arrayIPcLm4EEEEviT0_T1_)
        /*14e4*/ 	.word	0x00000000


	//----- nvinfo : EIATTR_MIN_STACK_SIZE
	.align		4
.L_960:
        /*14e8*/ 	.byte	0x04, 0x12
        /*14ea*/ 	.short	(.L_962 - .L_961)
	.align		4
.L_961:
        /*14ec*/ 	.word	index@(_ZN2at6native29vectorized_elementwise_kernelILi8EZZZNS0_54_GLOBAL__N__d8c5977b_16_LinearAlgebra_cu_9e10b42f_324316addr_kernel_cudaERNS_14TensorIteratorERKN3c106ScalarES8_ENKUlvE_clEvENKUlvE2_clEvEUllllE0_St5arrayIPcLm4EEEEviT0_T1_)
        /*14f0*/ 	.word	0x00000000


	//----- nvinfo : EIATTR_MIN_STACK_SIZE
	.align		4
.L_962:
        /*14f4*/ 	.byte	0x04, 0x12
        /*14f6*/ 	.short	(.L_964 - .L_963)
	.align		4
.L_963:
        /*14f8*/ 	.word	index@(_ZN2at6native18elementwise_kernelILi128ELi4EZNS0_15gpu_kernel_implIZZZNS0_54_GLOBAL__N__d8c5977b_16_LinearAlgebra_cu_9e10b42f_324316addr_kernel_cudaERNS_14TensorIteratorERKN3c106ScalarES9_ENKUlvE_clEvENKUlvE2_clEvEUllllE_EEvRNS_18TensorIteratorBaseERKT_EUliE_EEviT1_)
        /*14fc*/ 	.word	0x00000000


	//----- nvinfo : EIATTR_MIN_STACK_SIZE
	.align		4
.L_964:
        /*1500*/ 	.byte	0x04, 0x12
        /*1502*/ 	.short	(.L_966 - .L_965)
	.align		4
.L_965:
        /*1504*/ 	.word	index@(_ZN2at6native27unrolled_elementwise_kernelIZZZNS0_54_GLOBAL__N__d8c5977b_16_LinearAlgebra_cu_9e10b42f_324316addr_kernel_cudaERNS_14TensorIteratorERKN3c106ScalarES8_ENKUlvE_clEvENKUlvE2_clEvEUllllE_St5arrayIPcLm4EELi4E23TrivialOffsetCalculatorILi3EjESF_ILi1EjENS0_6memory12LoadWithCastILi3EEENSI_13StoreWithCastILi1EEEEEviT_T0_T2_T3_T4_T5_)
        /*1508*/ 	.word	0x00000000


	//----- nvinfo : EIATTR_MIN_STACK_SIZE
	.align		4
.L_966:
        /*150c*/ 	.byte	0x04, 0x12
        /*150e*/ 	.short	(.L_968 - .L_967)
	.align		4
.L_967:
        /*1510*/ 	.word	index@(_ZN2at6native18elementwise_kernelILi128ELi2EZNS0_22gpu_kernel_impl_nocastIZZZNS0_54_GLOBAL__N__d8c5977b_16_LinearAlgebra_cu_9e10b42f_324316addr_kernel_cudaERNS_14TensorIteratorERKN3c106ScalarES9_ENKUlvE_clEvENKUlvE2_clEvEUllllE_EEvRNS_18TensorIteratorBaseERKT_EUliE_EEviT1_)
        /*1514*/ 	.word	0x00000000


	//----- nvinfo : EIATTR_MIN_STACK_SIZE
	.align		4
.L_968:
        /*1518*/ 	.byte	0x04, 0x12
        /*151a*/ 	.short	(.L_970 - .L_969)
	.align		4
.L_969:
        /*151c*/ 	.word	index@(_ZN2at6native27unrolled_elementwise_kernelIZZZNS0_54_GLOBAL__N__d8c5977b_16_LinearAlgebra_cu_9e10b42f_324316addr_kernel_cudaERNS_14TensorIteratorERKN3c106ScalarES8_ENKUlvE_clEvENKUlvE2_clEvEUllllE_St5arrayIPcLm4EELi4E23TrivialOffsetCalculatorILi3EjESF_ILi1EjENS0_6memory15LoadWithoutCastENSI_16StoreWithoutCastEEEviT_T0_T2_T3_T4_T5_)
        /*1520*/ 	.word	0x00000000


	//----- nvinfo : EIATTR_MIN_STACK_SIZE
	.align		4
.L_970:
        /*1524*/ 	.byte	0x04, 0x12
        /*1526*/ 	.short	(.L_972 - .L_971)
	.align		4
.L_971:
        /*1528*/ 	.word	index@(_ZN2at6native29vectorized_elementwise_kernelILi2EZZZNS0_54_GLOBAL__N__d8c5977b_16_LinearAlgebra_cu_9e10b42f_324316addr_kernel_cudaERNS_14TensorIteratorERKN3c106ScalarES8_ENKUlvE_clEvENKUlvE2_clEvEUllllE_St5arrayIPcLm4EEEEviT0_T1_)
        /*152c*/ 	.word	0x00000000


	//----- nvinfo : EIATTR_MIN_STACK_SIZE
	.align		4
.L_972:
        /*1530*/ 	.byte	0x04, 0x12
        /*1532*/ 	.short	(.L_974 - .L_973)
	.align		4
.L_973:
        /*1534*/ 	.word	index@(_ZN2at6native29vectorized_elementwise_kernelILi4EZZZNS0_54_GLOBAL__N__d8c5977b_16_LinearAlgebra_cu_9e10b42f_324316addr_kernel_cudaERNS_14TensorIteratorERKN3c106ScalarES8_ENKUlvE_clEvENKUlvE2_clEvEUllllE_St5arrayIPcLm4EEEEviT0_T1_)
        /*1538*/ 	.word	0x00000000


	//----- nvinfo : EIATTR_MIN_STACK_SIZE
	.align		4
.L_974:
        /*153c*/ 	.byte	0x04, 0x12
        /*153e*/ 	.short	(.L_976 - .L_975)
	.align		4
.L_975:
        /*1540*/ 	.word	index@(_ZN2at6native29vectorized_elementwise_kernelILi8EZZZNS0_54_GLOBAL__N__d8c5977b_16_LinearAlgebra_cu_9e10b42f_324316addr_kernel_cudaERNS_14TensorIteratorERKN3c106ScalarES8_ENKUlvE_clEvENKUlvE2_clEvEUllllE_St5arrayIPcLm4EEEEviT0_T1_)
        /*1544*/ 	.word	0x00000000


	//----- nvinfo : EIATTR_MIN_STACK_SIZE
	.align		4
.L_976:
        /*1548*/ 	.byte	0x04, 0x12
        /*154a*/ 	.short	(.L_978 - .L_977)
	.align		4
.L_977:
        /*154c*/ 	.word	index@(_ZN2at6native18elementwise_kernelILi128ELi4EZNS0_15gpu_kernel_implIZZZNS0_54_GLOBAL__N__d8c5977b_16_LinearAlgebra_cu_9e10b42f_324316addr_kernel_cudaERNS_14TensorIteratorERKN3c106ScalarES9_ENKUlvE_clEvENKUlvE1_clEvEUliiiE0_EEvRNS_18TensorIteratorBaseERKT_EUliE_EEviT1_)
        /*1550*/ 	.word	0x00000000


	//----- nvinfo : EIATTR_MIN_STACK_SIZE
	.align		4
.L_978:
        /*1554*/ 	.byte	0x04, 0x12
        /*1556*/ 	.short	(.L_980 - .L_979)
	.align		4
.L_979:
        /*1558*/ 	.word	index@(_ZN2at6native27unrolled_elementwise_kernelIZZZNS0_54_GLOBAL__N__d8c5977b_16_LinearAlgebra_cu_9e10b42f_324316addr_kernel_cudaERNS_14TensorIteratorERKN3c106ScalarES8_ENKUlvE_clEvENKUlvE1_clEvEUliiiE0_St5arrayIPcLm4EELi4E23TrivialOffsetCalculatorILi3EjESF_ILi1EjENS0_6memory12LoadWithCastILi3EEENSI_13StoreWithCastILi1EEEEEviT_T0_T2_T3_T4_T5_)
        /*155c*/ 	.word	0x00000000


	//----- nvinfo : EIATTR_MIN_STACK_SIZE
	.align		4
.L_980:
        /*1560*/ 	.byte	0x04, 0x12
        /*1562*/ 	.short	(.L_982 - .L_981)
	.align		4
.L_981:
        /*1564*/ 	.word	index@(_ZN2at6native18elementwise_kernelILi128ELi2EZNS0_22gpu_kernel_impl_nocastIZZZNS0_54_GLOBAL__N__d8c5977b_16_LinearAlgebra_cu_9e10b42f_324316addr_kernel_cudaERNS_14TensorIteratorERKN3c106ScalarES9_ENKUlvE_clEvENKUlvE1_clEvEUliiiE0_EEvRNS_18TensorIteratorBaseERKT_EUliE_EEviT1_)
        /*1568*/ 	.word	0x00000000


	//----- nvinfo : EIATTR_MIN_STACK_SIZE
	.align		4
.L_982:
        /*156c*/ 	.byte	0x04, 0x12
        /*156e*/ 	.short	(.L_984 - .L_983)
	.align		4
.L_983:
        /*1570*/ 	.word	index@(_ZN2at6native27unrolled_elementwise_kernelIZZZNS0_54_GLOBAL__N__d8c5977b_16_LinearAlgebra_cu_9e10b42f_324316addr_kernel_cudaERNS_14TensorIteratorERKN3c106ScalarES8_ENKUlvE_clEvENKUlvE1_clEvEUliiiE0_St5arrayIPcLm4EELi4E23TrivialOffsetCalculatorILi3EjESF_ILi1EjENS0_6memory15LoadWithoutCastENSI_16StoreWithoutCastEEEviT_T0_T2_T3_T4_T5_)
        /*1574*/ 	.word	0x00000000


	//----- nvinfo : EIATTR_MIN_STACK_SIZE
	.align		4
.L_984:
        /*1578*/ 	.byte	0x04, 0x12
        /*157a*/ 	.short	(.L_986 - .L_985)
	.align		4
.L_985:
        /*157c*/ 	.word	index@(_ZN2at6native29vectorized_elementwise_kernelILi2EZZZNS0_54_GLOBAL__N__d8c5977b_16_LinearAlgebra_cu_9e10b42f_324316addr_kernel_cudaERNS_14TensorIteratorERKN3c106ScalarES8_ENKUlvE_clEvENKUlvE1_clEvEUliiiE0_St5arrayIPcLm4EEEEviT0_T1_)
        /*1580*/ 	.word	0x00000000


	//----- nvinfo : EIATTR_MIN_STACK_SIZE
	.align		4
.L_986:
        /*1584*/ 	.byte	0x04, 0x12
        /*1586*/ 	.short	(.L_988 - .L_987)
	.align		4
.L_987:
        /*1588*/ 	.word	index@(_ZN2at6native29vectorized_elementwise_kernelILi4EZZZNS0_54_GLOBAL__N__d8c5977b_16_LinearAlgebra_cu_9e10b42f_324316addr_kernel_cudaERNS_14TensorIteratorERKN3c106ScalarES8_ENKUlvE_clEvENKUlvE1_clEvEUliiiE0_St5arrayIPcLm4EEEEviT0_T1_)
        /*158c*/ 	.word	0x00000000


	//----- nvinfo : EIATTR_MIN_STACK_SIZE
	.align		4
.L_988:
        /*1590*/ 	.byte	0x04, 0x12
        /*1592*/ 	.short	(.L_990 - .L_989)
	.align		4
.L_989:
        /*1594*/ 	.word	index@(_ZN2at6native29vectorized_elementwise_kernelILi8EZZZNS0_54_GLOBAL__N__d8c5977b_16_LinearAlgebra_cu_9e10b42f_324316addr_kernel_cudaERNS_14TensorIteratorERKN3c106ScalarES8_ENKUlvE_clEvENKUlvE1_clEvEUliiiE0_St5arrayIPcLm4EEEEviT0_T1_)
        /*1598*/ 	.word	0x00000000


	//----- nvinfo : EIATTR_MIN_STACK_SIZE
	.align		4
.L_990:
        /*159c*/ 	.byte	0x04, 0x12
        /*159e*/ 	.short	(.L_992 - .L_991)
	.align		4
.L_991:
        /*15a0*/ 	.word	index@(_ZN2at6native18elementwise_kernelILi128ELi4EZNS0_15gpu_kernel_implIZZZNS0_54_GLOBAL__N__d8c5977b_16_LinearAlgebra_cu_9e10b42f_324316addr_kernel_cudaERNS_14TensorIteratorERKN3c106ScalarES9_ENKUlvE_clEvENKUlvE1_clEvEUliiiE_EEvRNS_18TensorIteratorBaseERKT_EUliE_EEviT1_)
        /*15a4*/ 	.word	0x00000000


	//----- nvinfo : EIATTR_MIN_STACK_SIZE
	.align		4
.L_992:
        /*15a8*/ 	.byte	0x04, 0x12
        /*15aa*/ 	.short	(.L_994 - .L_993)
	.align		4
.L_993:
        /*15ac*/ 	.word	index@(_ZN2at6native27unrolled_elementwise_kernelIZZZNS0_54_GLOBAL__N__d8c5977b_16_LinearAlgebra_cu_9e10b42f_324316addr_kernel_cudaERNS_14TensorIteratorERKN3c106ScalarES8_ENKUlvE_clEvENKUlvE1_clEvEUliiiE_St5arrayIPcLm4EELi4E23TrivialOffsetCalculatorILi3EjESF_ILi1EjENS0_6memory12LoadWithCastILi3EEENSI_13StoreWithCastILi1EEEEEviT_T0_T2_T3_T4_T5_)
        /*15b0*/ 	.word	0x00000000


	//----- nvinfo : EIATTR_MIN_STACK_SIZE
	.align		4
.L_994:
        /*15b4*/ 	.byte	0x04, 0x12
        /*15b6*/ 	.short	(.L_996 - .L_995)
	.align		4
.L_995:
        /*15b8*/ 	.word	index@(_ZN2at6native18elementwise_kernelILi128ELi2EZNS0_22gpu_kernel_impl_nocastIZZZNS0_54_GLOBAL__N__d8c5977b_16_LinearAlgebra_cu_9e10b42f_324316addr_kernel_cudaERNS_14TensorIteratorERKN3c106ScalarES9_ENKUlvE_clEvENKUlvE1_clEvEUliiiE_EEvRNS_18TensorIteratorBaseERKT_EUliE_EEviT1_)
        /*15bc*/ 	.word	0x00000000


	//----- nvinfo : EIATTR_MIN_STACK_SIZE
	.align		4
.L_996:
        /*15c0*/ 	.byte	0x04, 0x12
        /*15c2*/ 	.short	(.L_998 - .L_997)
	.align		4
.L_997:
        /*15c4*/ 	.word	index@(_ZN2at6native27unrolled_elementwise_kernelIZZZNS0_54_GLOBAL__N__d8c5977b_16_LinearAlgebra_cu_9e10b42f_324316addr_kernel_cudaERNS_14TensorIteratorERKN3c106ScalarES8_ENKUlvE_clEvENKUlvE1_clEvEUliiiE_St5arrayIPcLm4EELi4E23TrivialOffsetCalculatorILi3EjESF_ILi1EjENS0_6memory15LoadWithoutCastENSI_16StoreWithoutCastEEEviT_T0_T2_T3_T4_T5_)
        /*15c8*/ 	.word	0x00000000


	//----- nvinfo : EIATTR_MIN_STACK_SIZE
	.align		4
.L_998:
        /*15cc*/ 	.byte	0x04, 0x12
        /*15ce*/ 	.short	(.L_1000 - .L_999)
	.align		4
.L_999:
        /*15d0*/ 	.word	index@(_ZN2at6native29vectorized_elementwise_kernelILi2EZZZNS0_54_GLOBAL__N__d8c5977b_16_LinearAlgebra_cu_9e10b42f_324316addr_kernel_cudaERNS_14TensorIteratorERKN3c106ScalarES8_ENKUlvE_clEvENKUlvE1_clEvEUliiiE_St5arrayIPcLm4EEEEviT0_T1_)
        /*15d4*/ 	.word	0x00000000


	//----- nvinfo : EIATTR_MIN_STACK_SIZE
	.align		4
.L_1000:
        /*15d8*/ 	.byte	0x04, 0x12
        /*15da*/ 	.short	(.L_1002 - .L_1001)
	.align		4
.L_1001:
        /*15dc*/ 	.word	index@(_ZN2at6native29vectorized_elementwise_kernelILi4EZZZNS0_54_GLOBAL__N__d8c5977b_16_LinearAlgebra_cu_9e10b42f_324316addr_kernel_cudaERNS_14TensorIteratorERKN3c106ScalarES8_ENKUlvE_clEvENKUlvE1_clEvEUliiiE_St5arrayIPcLm4EEEEviT0_T1_)
        /*15e0*/ 	.word	0x00000000


	//----- nvinfo : EIATTR_MIN_STACK_SIZE
	.align		4
.L_1002:
        /*15e4*/ 	.byte	0x04, 0x12
        /*15e6*/ 	.short	(.L_1004 - .L_1003)
	.align		4
.L_1003:
        /*15e8*/ 	.word	index@(_ZN2at6native29vectorized_elementwise_kernelILi8EZZZNS0_54_GLOBAL__N__d8c5977b_16_LinearAlgebra_cu_9e10b42f_324316addr_kernel_cudaERNS_14TensorIteratorERKN3c106ScalarES8_ENKUlvE_clEvENKUlvE1_clEvEUliiiE_St5arrayIPcLm4EEEEviT0_T1_)
        /*15ec*/ 	.word	0x00000000


	//----- nvinfo : EIATTR_MIN_STACK_SIZE
	.align		4
.L_1004:
        /*15f0*/ 	.byte	0x04, 0x12
        /*15f2*/ 	.short	(.L_1006 - .L_1005)
	.align		4
.L_1005:
        /*15f4*/ 	.word	index@(_ZN2at6native18elementwise_kernelILi128ELi4EZNS0_15gpu_kernel_implIZZZNS0_54_GLOBAL__N__d8c5977b_16_LinearAlgebra_cu_9e10b42f_324316addr_kernel_cudaERNS_14TensorIteratorERKN3c106ScalarES9_ENKUlvE_clEvENKUlvE0_clEvEUlaaaE0_EEvRNS_18TensorIteratorBaseERKT_EUliE_EEviT1_)
        /*15f8*/ 	.word	0x00000000


	//----- nvinfo : EIATTR_MIN_STACK_SIZE
	.align		4
.L_1006:
        /*15fc*/ 	.byte	0x04, 0x12
        /*15fe*/ 	.short	(.L_1008 - .L_1007)
	.align		4
.L_1007:
        /*1600*/ 	.word	index@(_ZN2at6native27unrolled_elementwise_kernelIZZZNS0_54_GLOBAL__N__d8c5977b_16_LinearAlgebra_cu_9e10b42f_324316addr_kernel_cudaERNS_14TensorIteratorERKN3c106ScalarES8_ENKUlvE_clEvENKUlvE0_clEvEUlaaaE0_St5arrayIPcLm4EELi4E23TrivialOffsetCalculatorILi3EjESF_ILi1EjENS0_6memory12LoadWithCastILi3EEENSI_13StoreWithCastILi1EEEEEviT_T0_T2_T3_T4_T5_)
        /*1604*/ 	.word	0x00000000


	//----- nvinfo : EIATTR_MIN_STACK_SIZE
	.align		4
.L_1008:
        /*1608*/ 	.byte	0x04, 0x12
        /*160a*/ 	.short	(.L_1010 - .L_1009)
	.align		4
.L_1009:
        /*160c*/ 	.word	index@(_ZN2at6native18elementwise_kernelILi128ELi4EZNS0_22gpu_kernel_impl_nocastIZZZNS0_54_GLOBAL__N__d8c5977b_16_LinearAlgebra_cu_9e10b42f_324316addr_kernel_cudaERNS_14TensorIteratorERKN3c106ScalarES9_ENKUlvE_clEvENKUlvE0_clEvEUlaaaE0_EEvRNS_18TensorIteratorBaseERKT_EUliE_EEviT1_)
        /*1610*/ 	.word	0x00000000


	//----- nvinfo : EIATTR_MIN_STACK_SIZE
	.align		4
.L_1010:
        /*1614*/ 	.byte	0x04, 0x12
        /*1616*/ 	.short	(.L_1012 - .L_1011)
	.align		4
.L_1011:
        /*1618*/ 	.word	index@(_ZN2at6native27unrolled_elementwise_kernelIZZZNS0_54_GLOBAL__N__d8c5977b_16_LinearAlgebra_cu_9e10b42f_324316addr_kernel_cudaERNS_14TensorIteratorERKN3c106ScalarES8_ENKUlvE_clEvENKUlvE0_clEvEUlaaaE0_St5arrayIPcLm4EELi4E23TrivialOffsetCalculatorILi3EjESF_ILi1EjENS0_6memory15LoadWithoutCastENSI_16StoreWithoutCastEEEviT_T0_T2_T3_T4_T5_)
        /*161c*/ 	.word	0x00000000


	//----- nvinfo : EIATTR_MIN_STACK_SIZE
	.align		4
.L_1012:
        /*1620*/ 	.byte	0x04, 0x12
        /*1622*/ 	.short	(.L_1014 - .L_1013)
	.align		4
.L_1013:
        /*1624*/ 	.word	index@(_ZN2at6native29vectorized_elementwise_kernelILi2EZZZNS0_54_GLOBAL__N__d8c5977b_16_LinearAlgebra_cu_9e10b42f_324316addr_kernel_cudaERNS_14TensorIteratorERKN3c106ScalarES8_ENKUlvE_clEvENKUlvE0_clEvEUlaaaE0_St5arrayIPcLm4EEEEviT0_T1_)
        /*1628*/ 	.word	0x00000000


	//----- nvinfo : EIATTR_MIN_STACK_SIZE
	.align		4
.L_1014:
        /*162c*/ 	.byte	0x04, 0x12
        /*162e*/ 	.short	(.L_1016 - .L_1015)
	.align		4
.L_1015:
        /*1630*/ 	.word	index@(_ZN2at6native29vectorized_elementwise_kernelILi4EZZZNS0_54_GLOBAL__N__d8c5977b_16_LinearAlgebra_cu_9e10b42f_324316addr_kernel_cudaERNS_14TensorIteratorERKN3c106ScalarES8_ENKUlvE_clEvENKUlvE0_clEvEUlaaaE0_St5arrayIPcLm4EEEEviT0_T1_)
        /*1634*/ 	.word	0x00000000


	//----- nvinfo : EIATTR_MIN_STACK_SIZE
	.align		4
.L_1016:
        /*1638*/ 	.byte	0x04, 0x12
        /*163a*/ 	.short	(.L_1018 - .L_1017)
	.align		4
.L_1017:
        /*163c*/ 	.word	index@(_ZN2at6native29vectorized_elementwise_kernelILi8EZZZNS0_54_GLOBAL__N__d8c5977b_16_LinearAlgebra_cu_9e10b42f_324316addr_kernel_cudaERNS_14TensorIteratorERKN3c106ScalarES8_ENKUlvE_clEvENKUlvE0_clEvEUlaaaE0_St5arrayIPcLm4EEEEviT0_T1_)
        /*1640*/ 	.word	0x00000000


	//----- nvinfo : EIATTR_MIN_STACK_SIZE
	.align		4
.L_1018:
        /*1644*/ 	.byte	0x04, 0x12
        /*1646*/ 	.short	(.L_1020 - .L_1019)
	.align		4
.L_1019:
        /*1648*/ 	.word	index@(_ZN2at6native18elementwise_kernelILi128ELi4EZNS0_15gpu_kernel_implIZZZNS0_54_GLOBAL__N__d8c5977b_16_LinearAlgebra_cu_9e10b42f_324316addr_kernel_cudaERNS_14TensorIteratorERKN3c106ScalarES9_ENKUlvE_clEvENKUlvE0_clEvEUlaaaE_EEvRNS_18TensorIteratorBaseERKT_EUliE_EEviT1_)
        /*164c*/ 	.word	0x00000000


	//----- nvinfo : EIATTR_MIN_STACK_SIZE
	.align		4
.L_1020:
        /*1650*/ 	.byte	0x04, 0x12
        /*1652*/ 	.short	(.L_1022 - .L_1021)
	.align		4
.L_1021:
        /*1654*/ 	.word	index@(_ZN2at6native27unrolled_elementwise_kernelIZZZNS0_54_GLOBAL__N__d8c5977b_16_LinearAlgebra_cu_9e10b42f_324316addr_kernel_cudaERNS_14TensorIteratorERKN3c106ScalarES8_ENKUlvE_clEvENKUlvE0_clEvEUlaaaE_St5arrayIPcLm4EELi4E23TrivialOffsetCalculatorILi3EjESF_ILi1EjENS0_6memory12LoadWithCastILi3EEENSI_13StoreWithCastILi1EEEEEviT_T0_T2_T3_T4_T5_)
        /*1658*/ 	.word	0x00000000


	//----- nvinfo : EIATTR_MIN_STACK_SIZE
	.align		4
.L_1022:
        /*165c*/ 	.byte	0x04, 0x12
        /*165e*/ 	.short	(.L_1024 - .L_1023)
	.align		4
.L_1023:
        /*1660*/ 	.word	index@(_ZN2at6native18elementwise_kernelILi128ELi4EZNS0_22gpu_kernel_impl_nocastIZZZNS0_54_GLOBAL__N__d8c5977b_16_LinearAlgebra_cu_9e10b42f_324316addr_kernel_cudaERNS_14TensorIteratorERKN3c106ScalarES9_ENKUlvE_clEvENKUlvE0_clEvEUlaaaE_EEvRNS_18TensorIteratorBaseERKT_EUliE_EEviT1_)
        /*1664*/ 	.word	0x00000000


	//----- nvinfo : EIATTR_MIN_STACK_SIZE
	.align		4
.L_1024:
        /*1668*/ 	.byte	0x04, 0x12
        /*166a*/ 	.short	(.L_1026 - .L_1025)
	.align		4
.L_1025:
        /*166c*/ 	.word	index@(_ZN2at6native27unrolled_elementwise_kernelIZZZNS0_54_GLOBAL__N__d8c5977b_16_LinearAlgebra_cu_9e10b42f_324316addr_kernel_cudaERNS_14TensorIteratorERKN3c106ScalarES8_ENKUlvE_clEvENKUlvE0_clEvEUlaaaE_St5arrayIPcLm4EELi4E23TrivialOffsetCalculatorILi3EjESF_ILi1EjENS0_6memory15LoadWithoutCastENSI_16StoreWithoutCastEEEviT_T0_T2_T3_T4_T5_)
        /*1670*/ 	.word	0x00000000


	//----- nvinfo : EIATTR_MIN_STACK_SIZE
	.align		4
.L_1026:
        /*1674*/ 	.byte	0x04, 0x12
        /*1676*/ 	.short	(.L_1028 - .L_1027)
	.align		4
.L_1027:
        /*1678*/ 	.word	index@(_ZN2at6native29vectorized_elementwise_kernelILi2EZZZNS0_54_GLOBAL__N__d8c5977b_16_LinearAlgebra_cu_9e10b42f_324316addr_kernel_cudaERNS_14TensorIteratorERKN3c106ScalarES8_ENKUlvE_clEvENKUlvE0_clEvEUlaaaE_St5arrayIPcLm4EEEEviT0_T1_)
        /*167c*/ 	.word	0x00000000


	//----- nvinfo : EIATTR_MIN_STACK_SIZE
	.align		4
.L_1028:
        /*1680*/ 	.byte	0x04, 0x12
        /*1682*/ 	.short	(.L_1030 - .L_1029)
	.align		4
.L_1029:
        /*1684*/ 	.word	index@(_ZN2at6native29vectorized_elementwise_kernelILi4EZZZNS0_54_GLOBAL__N__d8c5977b_16_LinearAlgebra_cu_9e10b42f_324316addr_kernel_cudaERNS_14TensorIteratorERKN3c106ScalarES8_ENKUlvE_clEvENKUlvE0_clEvEUlaaaE_St5arrayIPcLm4EEEEviT0_T1_)
        /*1688*/ 	.word	0x00000000


	//----- nvinfo : EIATTR_MIN_STACK_SIZE
	.align		4
.L_1030:
        /*168c*/ 	.byte	0x04, 0x12
        /*168e*/ 	.short	(.L_1032 - .L_1031)
	.align		4
.L_1031:
        /*1690*/ 	.word	index@(_ZN2at6native29vectorized_elementwise_kernelILi8EZZZNS0_54_GLOBAL__N__d8c5977b_16_LinearAlgebra_cu_9e10b42f_324316addr_kernel_cudaERNS_14TensorIteratorERKN3c106ScalarES8_ENKUlvE_clEvENKUlvE0_clEvEUlaaaE_St5arrayIPcLm4EEEEviT0_T1_)
        /*1694*/ 	.word	0x00000000


	//----- nvinfo : EIATTR_MIN_STACK_SIZE
	.align		4
.L_1032:
        /*1698*/ 	.byte	0x04, 0x12
        /*169a*/ 	.short	(.L_1034 - .L_1033)
	.align		4
.L_1033:
        /*169c*/ 	.word	index@(_ZN2at6native18elementwise_kernelILi128ELi4EZNS0_15gpu_kernel_implIZZZNS0_54_GLOBAL__N__d8c5977b_16_LinearAlgebra_cu_9e10b42f_324316addr_kernel_cudaERNS_14TensorIteratorERKN3c106ScalarES9_ENKUlvE_clEvENKUlvE_clEvEUlhhhE0_EEvRNS_18TensorIteratorBaseERKT_EUliE_EEviT1_)
        /*16a0*/ 	.word	0x00000000


	//----- nvinfo : EIATTR_MIN_STACK_SIZE
	.align		4
.L_1034:
        /*16a4*/ 	.byte	0x04, 0x12
        /*16a6*/ 	.short	(.L_1036 - .L_1035)
	.align		4
.L_1035:
        /*16a8*/ 	.word	index@(_ZN2at6native27unrolled_elementwise_kernelIZZZNS0_54_GLOBAL__N__d8c5977b_16_LinearAlgebra_cu_9e10b42f_324316addr_kernel_cudaERNS_14TensorIteratorERKN3c106ScalarES8_ENKUlvE_clEvENKUlvE_clEvEUlhhhE0_St5arrayIPcLm4EELi4E23TrivialOffsetCalculatorILi3EjESF_ILi1EjENS0_6memory12LoadWithCastILi3EEENSI_13StoreWithCastILi1EEEEEviT_T0_T2_T3_T4_T5_)
        /*16ac*/ 	.word	0x00000000


	//----- nvinfo : EIATTR_MIN_STACK_SIZE
	.align		4
.L_1036:
        /*16b0*/ 	.byte	0x04, 0x12
        /*16b2*/ 	.short	(.L_1038 - .L_1037)
	.align		4
.L_1037:
        /*16b4*/ 	.word	index@(_ZN2at6native18elementwise_kernelILi128ELi4EZNS0_22gpu_kernel_impl_nocastIZZZNS0_54_GLOBAL__N__d8c5977b_16_LinearAlgebra_cu_9e10b42f_324316addr_kernel_cudaERNS_14TensorIteratorERKN3c106ScalarES9_ENKUlvE_clEvENKUlvE_clEvEUlhhhE0_EEvRNS_18TensorIteratorBaseERKT_EUliE_EEviT1_)
        /*16b8*/ 	.word	0x00000000


	//----- nvinfo : EIATTR_MIN_STACK_SIZE
	.align		4
.L_1038:
        /*16bc*/ 	.byte	0x04, 0x12
        /*16be*/ 	.short	(.L_1040 - .L_1039)
	.align		4
.L_1039:
        /*16c0*/ 	.word	index@(_ZN2at6native27unrolled_elementwise_kernelIZZZNS0_54_GLOBAL__N__d8c5977b_16_LinearAlgebra_cu_9e10b42f_324316addr_kernel_cudaERNS_14TensorIteratorERKN3c106ScalarES8_ENKUlvE_clEvENKUlvE_clEvEUlhhhE0_St5arrayIPcLm4EELi4E23TrivialOffsetCalculatorILi3EjESF_ILi1EjENS0_6memory15LoadWithoutCastENSI_16StoreWithoutCastEEEviT_T0_T2_T3_T4_T5_)
        /*16c4*/ 	.word	0x00000000


	//----- nvinfo : EIATTR_MIN_STACK_SIZE
	.align		4
.L_1040:
        /*16c8*/ 	.byte	0x04, 0x12
        /*16ca*/ 	.short	(.L_1042 - .L_1041)
	.align		4
.L_1041:
        /*16cc*/ 	.word	index@(_ZN2at6native29vectorized_elementwise_kernelILi2EZZZNS0_54_GLOBAL__N__d8c5977b_16_LinearAlgebra_cu_9e10b42f_324316addr_kernel_cudaERNS_14TensorIteratorERKN3c106ScalarES8_ENKUlvE_clEvENKUlvE_clEvEUlhhhE0_St5arrayIPcLm4EEEEviT0_T1_)
        /*16d0*/ 	.word	0x00000000


	//----- nvinfo : EIATTR_MIN_STACK_SIZE
	.align		4
.L_1042:
        /*16d4*/ 	.byte	0x04, 0x12
        /*16d6*/ 	.short	(.L_1044 - .L_1043)
	.align		4
.L_1043:
        /*16d8*/ 	.word	index@(_ZN2at6native29vectorized_elementwise_kernelILi4EZZZNS0_54_GLOBAL__N__d8c5977b_16_LinearAlgebra_cu_9e10b42f_324316addr_kernel_cudaERNS_14TensorIteratorERKN3c106ScalarES8_ENKUlvE_clEvENKUlvE_clEvEUlhhhE0_St5arrayIPcLm4EEEEviT0_T1_)
        /*16dc*/ 	.word	0x00000000


	//----- nvinfo : EIATTR_MIN_STACK_SIZE
	.align		4
.L_1044:
        /*16e0*/ 	.byte	0x04, 0x12
        /*16e2*/ 	.short	(.L_1046 - .L_1045)
	.align		4
.L_1045:
        /*16e4*/ 	.word	index@(_ZN2at6native29vectorized_elementwise_kernelILi8EZZZNS0_54_GLOBAL__N__d8c5977b_16_LinearAlgebra_cu_9e10b42f_324316addr_kernel_cudaERNS_14TensorIteratorERKN3c106ScalarES8_ENKUlvE_clEvENKUlvE_clEvEUlhhhE0_St5arrayIPcLm4EEEEviT0_T1_)
        /*16e8*/ 	.word	0x00000000


	//----- nvinfo : EIATTR_MIN_STACK_SIZE
	.align		4
.L_1046:
        /*16ec*/ 	.byte	0x04, 0x12
        /*16ee*/ 	.short	(.L_1048 - .L_1047)
	.align		4
.L_1047:
        /*16f0*/ 	.word	index@(_ZN2at6native18elementwise_kernelILi128ELi4EZNS0_15gpu_kernel_implIZZZNS0_54_GLOBAL__N__d8c5977b_16_LinearAlgebra_cu_9e10b42f_324316addr_kernel_cudaERNS_14TensorIteratorERKN3c106ScalarES9_ENKUlvE_clEvENKUlvE_clEvEUlhhhE_EEvRNS_18TensorIteratorBaseERKT_EUliE_EEviT1_)
        /*16f4*/ 	.word	0x00000000


	//----- nvinfo : EIATTR_MIN_STACK_SIZE
	.align		4
.L_1048:
        /*16f8*/ 	.byte	0x04, 0x12
        /*16fa*/ 	.short	(.L_1050 - .L_1049)
	.align		4
.L_1049:
        /*16fc*/ 	.word	index@(_ZN2at6native27unrolled_elementwise_kernelIZZZNS0_54_GLOBAL__N__d8c5977b_16_LinearAlgebra_cu_9e10b42f_324316addr_kernel_cudaERNS_14TensorIteratorERKN3c106ScalarES8_ENKUlvE_clEvENKUlvE_clEvEUlhhhE_St5arrayIPcLm4EELi4E23TrivialOffsetCalculatorILi3EjESF_ILi1EjENS0_6memory12LoadWithCastILi3EEENSI_13StoreWithCastILi1EEEEEviT_T0_T2_T3_T4_T5_)
        /*1700*/ 	.word	0x00000000


	//----- nvinfo : EIATTR_MIN_STACK_SIZE
	.align		4
.L_1050:
        /*1704*/ 	.byte	0x04, 0x12
        /*1706*/ 	.short	(.L_1052 - .L_1051)
	.align		4
.L_1051:
        /*1708*/ 	.word	index@(_ZN2at6native18elementwise_kernelILi128ELi4EZNS0_22gpu_kernel_impl_nocastIZZZNS0_54_GLOBAL__N__d8c5977b_16_LinearAlgebra_cu_9e10b42f_324316addr_kernel_cudaERNS_14TensorIteratorERKN3c106ScalarES9_ENKUlvE_clEvENKUlvE_clEvEUlhhhE_EEvRNS_18TensorIteratorBaseERKT_EUliE_EEviT1_)
        /*170c*/ 	.word	0x00000000


	//----- nvinfo : EIATTR_MIN_STACK_SIZE
	.align		4
.L_1052:
        /*1710*/ 	.byte	0x04, 0x12
        /*1712*/ 	.short	(.L_1054 - .L_1053)
	.align		4
.L_1053:
        /*1714*/ 	.word	index@(_ZN2at6native27unrolled_elementwise_kernelIZZZNS0_54_GLOBAL__N__d8c5977b_16_LinearAlgebra_cu_9e10b42f_324316addr_kernel_cudaERNS_14TensorIteratorERKN3c106ScalarES8_ENKUlvE_clEvENKUlvE_clEvEUlhhhE_St5arrayIPcLm4EELi4E23TrivialOffsetCalculatorILi3EjESF_ILi1EjENS0_6memory15LoadWithoutCastENSI_16StoreWithoutCastEEEviT_T0_T2_T3_T4_T5_)
        /*1718*/ 	.word	0x00000000


	//----- nvinfo : EIATTR_MIN_STACK_SIZE
	.align		4
.L_1054:
        /*171c*/ 	.byte	0x04, 0x12
        /*171e*/ 	.short	(.L_1056 - .L_1055)
	.align		4
.L_1055:
        /*1720*/ 	.word	index@(_ZN2at6native29vectorized_elementwise_kernelILi2EZZZNS0_54_GLOBAL__N__d8c5977b_16_LinearAlgebra_cu_9e10b42f_324316addr_kernel_cudaERNS_14TensorIteratorERKN3c106ScalarES8_ENKUlvE_clEvENKUlvE_clEvEUlhhhE_St5arrayIPcLm4EEEEviT0_T1_)
        /*1724*/ 	.word	0x00000000


	//----- nvinfo : EIATTR_MIN_STACK_SIZE
	.align		4
.L_1056:
        /*1728*/ 	.byte	0x04, 0x12
        /*172a*/ 	.short	(.L_1058 - .L_1057)
	.align		4
.L_1057:
        /*172c*/ 	.word	index@(_ZN2at6native29vectorized_elementwise_kernelILi4EZZZNS0_54_GLOBAL__N__d8c5977b_16_LinearAlgebra_cu_9e10b42f_324316addr_kernel_cudaERNS_14TensorIteratorERKN3c106ScalarES8_ENKUlvE_clEvENKUlvE_clEvEUlhhhE_St5arrayIPcLm4EEEEviT0_T1_)
        /*1730*/ 	.word	0x00000000


	//----- nvinfo : EIATTR_MIN_STACK_SIZE
	.align		4
.L_1058:
        /*1734*/ 	.byte	0x04, 0x12
        /*1736*/ 	.short	(.L_1060 - .L_1059)
	.align		4
.L_1059:
        /*1738*/ 	.word	index@(_ZN2at6native29vectorized_elementwise_kernelILi8EZZZNS0_54_GLOBAL__N__d8c5977b_16_LinearAlgebra_cu_9e10b42f_324316addr_kernel_cudaERNS_14TensorIteratorERKN3c106ScalarES8_ENKUlvE_clEvENKUlvE_clEvEUlhhhE_St5arrayIPcLm4EEEEviT0_T1_)
        /*173c*/ 	.word	0x00000000


	//----- nvinfo : EIATTR_MIN_STACK_SIZE
	.align		4
.L_1060:
        /*1740*/ 	.byte	0x04, 0x12
        /*1742*/ 	.short	(.L_1062 - .L_1061)
	.align		4
.L_1061:
        /*1744*/ 	.word	index@(_ZN2at6native18elementwise_kernelILi128ELi4EZNS0_15gpu_kernel_implIZNS0_54_GLOBAL__N__d8c5977b_16_LinearAlgebra_cu_9e10b42f_324316addr_kernel_cudaERNS_14TensorIteratorERKN3c106ScalarES9_EUlbbbE0_EEvRNS_18TensorIteratorBaseERKT_EUliE_EEviT1_)
        /*1748*/ 	.word	0x00000000


	//----- nvinfo : EIATTR_MIN_STACK_SIZE
	.align		4
.L_1062:
        /*174c*/ 	.byte	0x04, 0x12
        /*174e*/ 	.short	(.L_1064 - .L_1063)
	.align		4
.L_1063:
        /*1750*/ 	.word	index@(_ZN2at6native27unrolled_elementwise_kernelIZNS0_54_GLOBAL__N__d8c5977b_16_LinearAlgebra_cu_9e10b42f_324316addr_kernel_cudaERNS_14TensorIteratorERKN3c106ScalarES8_EUlbbbE0_St5arrayIPcLm4EELi4E23TrivialOffsetCalculatorILi3EjESD_ILi1EjENS0_6memory12LoadWithCastILi3EEENSG_13StoreWithCastILi1EEEEEviT_T0_T2_T3_T4_T5_)
        /*1754*/ 	.word	0x00000000


	//----- nvinfo : EIATTR_MIN_STACK_SIZE
	.align		4
.L_1064:
        /*1758*/ 	.byte	0x04, 0x12
        /*175a*/ 	.short	(.L_1066 - .L_1065)
	.align		4
.L_1065:
        /*175c*/ 	.word	index@(_ZN2at6native18elementwise_kernelILi128ELi4EZNS0_22gpu_kernel_impl_nocastIZNS0_54_GLOBAL__N__d8c5977b_16_LinearAlgebra_cu_9e10b42f_324316addr_kernel_cudaERNS_14TensorIteratorERKN3c106ScalarES9_EUlbbbE0_EEvRNS_18TensorIteratorBaseERKT_EUliE_EEviT1_)
        /*1760*/ 	.word	0x00000000


	//----- nvinfo : EIATTR_MIN_STACK_SIZE
	.align		4
.L_1066:
        /*1764*/ 	.byte	0x04, 0x12
        /*1766*/ 	.short	(.L_1068 - .L_1067)
	.align		4
.L_1067:
        /*1768*/ 	.word	index@(_ZN2at6native27unrolled_elementwise_kernelIZNS0_54_GLOBAL__N__d8c5977b_16_LinearAlgebra_cu_9e10b42f_324316addr_kernel_cudaERNS_14TensorIteratorERKN3c106ScalarES8_EUlbbbE0_St5arrayIPcLm4EELi4E23TrivialOffsetCalculatorILi3EjESD_ILi1EjENS0_6memory15LoadWithoutCastENSG_16StoreWithoutCastEEEviT_T0_T2_T3_T4_T5_)
        /*176c*/ 	.word	0x00000000


	//----- nvinfo : EIATTR_MIN_STACK_SIZE
	.align		4
.L_1068:
        /*1770*/ 	.byte	0x04, 0x12
        /*1772*/ 	.short	(.L_1070 - .L_1069)
	.align		4
.L_1069:
        /*1774*/ 	.word	index@(_ZN2at6native29vectorized_elementwise_kernelILi2EZNS0_54_GLOBAL__N__d8c5977b_16_LinearAlgebra_cu_9e10b42f_324316addr_kernel_cudaERNS_14TensorIteratorERKN3c106ScalarES8_EUlbbbE0_St5arrayIPcLm4EEEEviT0_T1_)
        /*1778*/ 	.word	0x00000000


	//----- nvinfo : EIATTR_MIN_STACK_SIZE
	.align		4
.L_1070:
        /*177c*/ 	.byte	0x04, 0x12
        /*177e*/ 	.short	(.L_1072 - .L_1071)
	.align		4
.L_1071:
        /*1780*/ 	.word	index@(_ZN2at6native29vectorized_elementwise_kernelILi4EZNS0_54_GLOBAL__N__d8c5977b_16_LinearAlgebra_cu_9e10b42f_324316addr_kernel_cudaERNS_14TensorIteratorERKN3c106ScalarES8_EUlbbbE0_St5arrayIPcLm4EEEEviT0_T1_)
        /*1784*/ 	.word	0x00000000


	//----- nvinfo : EIATTR_MIN_STACK_SIZE
	.align		4
.L_1072:
        /*1788*/ 	.byte	0x04, 0x12
        /*178a*/ 	.short	(.L_1074 - .L_1073)
	.align		4
.L_1073:
        /*178c*/ 	.word	index@(_ZN2at6native29vectorized_elementwise_kernelILi8EZNS0_54_GLOBAL__N__d8c5977b_16_LinearAlgebra_cu_9e10b42f_324316addr_kernel_cudaERNS_14TensorIteratorERKN3c106ScalarES8_EUlbbbE0_St5arrayIPcLm4EEEEviT0_T1_)
        /*1790*/ 	.word	0x00000000


	//----- nvinfo : EIATTR_MIN_STACK_SIZE
	.align		4
.L_1074:
        /*1794*/ 	.byte	0x04, 0x12
        /*1796*/ 	.short	(.L_1076 - .L_1075)
	.align		4
.L_1075:
        /*1798*/ 	.word	index@(_ZN2at6native18elementwise_kernelILi128ELi4EZNS0_15gpu_kernel_implIZNS0_54_GLOBAL__N__d8c5977b_16_LinearAlgebra_cu_9e10b42f_324316addr_kernel_cudaERNS_14TensorIteratorERKN3c106ScalarES9_EUlbbbE_EEvRNS_18TensorIteratorBaseERKT_EUliE_EEviT1_)
        /*179c*/ 	.word	0x00000000


	//----- nvinfo : EIATTR_MIN_STACK_SIZE
	.align		4
.L_1076:
        /*17a0*/ 	.byte	0x04, 0x12
        /*17a2*/ 	.short	(.L_1078 - .L_1077)
	.align		4
.L_1077:
        /*17a4*/ 	.word	index@(_ZN2at6native27unrolled_elementwise_kernelIZNS0_54_GLOBAL__N__d8c5977b_16_LinearAlgebra_cu_9e10b42f_324316addr_kernel_cudaERNS_14TensorIteratorERKN3c106ScalarES8_EUlbbbE_St5arrayIPcLm4EELi4E23TrivialOffsetCalculatorILi3EjESD_ILi1EjENS0_6memory12LoadWithCastILi3EEENSG_13StoreWithCastILi1EEEEEviT_T0_T2_T3_T4_T5_)
        /*17a8*/ 	.word	0x00000000


	//----- nvinfo : EIATTR_MIN_STACK_SIZE
	.align		4
.L_1078:
        /*17ac*/ 	.byte	0x04, 0x12
        /*17ae*/ 	.short	(.L_1080 - .L_1079)
	.align		4
.L_1079:
        /*17b0*/ 	.word	index@(_ZN2at6native18elementwise_kernelILi128ELi4EZNS0_22gpu_kernel_impl_nocastIZNS0_54_GLOBAL__N__d8c5977b_16_LinearAlgebra_cu_9e10b42f_324316addr_kernel_cudaERNS_14TensorIteratorERKN3c106ScalarES9_EUlbbbE_EEvRNS_18TensorIteratorBaseERKT_EUliE_EEviT1_)
        /*17b4*/ 	.word	0x00000000


	//----- nvinfo : EIATTR_MIN_STACK_SIZE
	.align		4
.L_1080:
        /*17b8*/ 	.byte	0x04, 0x12
        /*17ba*/ 	.short	(.L_1082 - .L_1081)
	.align		4
.L_1081:
        /*17bc*/ 	.word	index@(_ZN2at6native27unrolled_elementwise_kernelIZNS0_54_GLOBAL__N__d8c5977b_16_LinearAlgebra_cu_9e10b42f_324316addr_kernel_cudaERNS_14TensorIteratorERKN3c106ScalarES8_EUlbbbE_St5arrayIPcLm4EELi4E23TrivialOffsetCalculatorILi3EjESD_ILi1EjENS0_6memory15LoadWithoutCastENSG_16StoreWithoutCastEEEviT_T0_T2_T3_T4_T5_)
        /*17c0*/ 	.word	0x00000000


	//----- nvinfo : EIATTR_MIN_STACK_SIZE
	.align		4
.L_1082:
        /*17c4*/ 	.byte	0x04, 0x12
        /*17c6*/ 	.short	(.L_1084 - .L_1083)
	.align		4
.L_1083:
        /*17c8*/ 	.word	index@(_ZN2at6native29vectorized_elementwise_kernelILi2EZNS0_54_GLOBAL__N__d8c5977b_16_LinearAlgebra_cu_9e10b42f_324316addr_kernel_cudaERNS_14TensorIteratorERKN3c106ScalarES8_EUlbbbE_St5arrayIPcLm4EEEEviT0_T1_)
        /*17cc*/ 	.word	0x00000000


	//----- nvinfo : EIATTR_MIN_STACK_SIZE
	.align		4
.L_1084:
        /*17d0*/ 	.byte	0x04, 0x12
        /*17d2*/ 	.short	(.L_1086 - .L_1085)
	.align		4
.L_1085:
        /*17d4*/ 	.word	index@(_ZN2at6native29vectorized_elementwise_kernelILi4EZNS0_54_GLOBAL__N__d8c5977b_16_LinearAlgebra_cu_9e10b42f_324316addr_kernel_cudaERNS_14TensorIteratorERKN3c106ScalarES8_EUlbbbE_St5arrayIPcLm4EEEEviT0_T1_)
        /*17d8*/ 	.word	0x00000000


	//----- nvinfo : EIATTR_MIN_STACK_SIZE
	.align		4
.L_1086:
        /*17dc*/ 	.byte	0x04, 0x12
        /*17de*/ 	.short	(.L_1088 - .L_1087)
	.align		4
.L_1087:
        /*17e0*/ 	.word	index@(_ZN2at6native29vectorized_elementwise_kernelILi8EZNS0_54_GLOBAL__N__d8c5977b_16_LinearAlgebra_cu_9e10b42f_324316addr_kernel_cudaERNS_14TensorIteratorERKN3c106ScalarES8_EUlbbbE_St5arrayIPcLm4EEEEviT0_T1_)
        /*17e4*/ 	.word	0x00000000
.L_1088:


//--------------------- .nv.compat                --------------------------
	.section	.nv.compat,"",@"SHT_CUDA_COMPAT_INFO"
	.align	4
        /*0000*/ 	.byte	0x02, 0x09, 0x01, 0x00, 0x02, 0x02, 0x01, 0x00, 0x02, 0x05, 0x05, 0x00, 0x03, 0x07, 0x01, 0x01
        /*0010*/ 	.byte	0x02, 0x03, 0x00, 0x00, 0x02, 0x06, 0x01, 0x00, 0x04, 0x0b, 0x08, 0x00, 0x00, 0x00, 0x00, 0x00
        /*0020*/ 	.byte	0x00, 0x00, 0x00, 0x00


//--------------------- .nv.info._ZN3cub18CUB_300001_SM_10306detail11EmptyKernelIvEEvv --------------------------
	.section	.nv.info._ZN3cub18CUB_300001_SM_10306detail11EmptyKernelIvEEvv,"",@"SHT_CUDA_INFO"
	.sectionflags	@""
	.align	4


	//----- nvinfo : EIATTR_CUDA_API_VERSION
	.align		4
        /*0000*/ 	.byte	0x04, 0x37
        /*0002*/ 	.short	(.L_1090 - .L_1089)
.L_1089:
        /*0004*/ 	.word	0x00000082


	//----- nvinfo : EIATTR_SPARSE_MMA_MASK
	.align		4
.L_1090:
        /*0008*/ 	.byte	0x03, 0x50
        /*000a*/ 	.short	0x0000


	//----- nvinfo : EIATTR_MAXREG_COUNT
	.align		4
        /*000c*/ 	.byte	0x03, 0x1b
        /*000e*/ 	.short	0x00ff


	//----- nvinfo : EIATTR_MERCURY_ISA_VERSION
	.align		4
        /*0010*/ 	.byte	0x03, 0x5f
        /*0012*/ 	.short	0x0101


	//----- nvinfo : EIATTR_VRC_CTA_INIT_COUNT
	.align		4
        /*0014*/ 	.byte	0x02, 0x4a
	.zero		1
	.zero		1


	//----- nvinfo : EIATTR_EXIT_INSTR_OFFSETS
	.align		4
        /*0018*/ 	.byte	0x04, 0x1c
        /*001a*/ 	.short	(.L_1092 - .L_1091)


	//   ....[0]....
.L_1091:
        /*001c*/ 	.word	0x00000010


	//----- nvinfo : EIATTR_SW_WAR
	.align		4
.L_1092:
        /*0020*/ 	.byte	0x04, 0x36
        /*0022*/ 	.short	(.L_1094 - .L_1093)
.L_1093:
        /*0024*/ 	.word	0x00000008
.L_1094:


//--------------------- .nv.info._ZN2at6native54_GLOBAL__N__d8c5977b_16_LinearAlgebra_cu_9e10b42f_324319_elementwise_kernelILi128ELi8EZNS1_25unpack_pivots_cuda_kernelERNS_14TensorIteratorEllEUliE_EEviT1_ --------------------------
	.section	.nv.info._ZN2at6native54_GLOBAL__N__d8c5977b_16_LinearAlgebra_cu_9e10b42f_324319_elementwise_kernelILi128ELi8EZNS1_25unpack_pivots_cuda_kernelERNS_14TensorIteratorEllEUliE_EEviT1_,"",@"SHT_CUDA_INFO"
	.sectionflags	@""
	.align	4


	//----- nvinfo : EIATTR_CUDA_API_VERSION
	.align		4
        /*0000*/ 	.byte	0x04, 0x37
        /*0002*/ 	.short	(.L_1096 - .L_1095)
.L_1095:
        /*0004*/ 	.word	0x00000082


	//----- nvinfo : EIATTR_KPARAM_INFO
	.align		4
.L_1096:
        /*0008*/ 	.byte	0x04, 0x17
        /*000a*/ 	.short	(.L_1098 - .L_1097)
.L_1097:
        /*000c*/ 	.word	0x00000000
        /*0010*/ 	.short	0x0001
        /*0012*/ 	.short	0x0008
        /*0014*/ 	.byte	0x00, 0xf0, 0x41, 0x08


	//----- nvinfo : EIATTR_KPARAM_INFO
	.align		4
.L_1098:
        /*0018*/ 	.byte	0x04, 0x17
        /*001a*/ 	.short	(.L_1100 - .L_1099)
.L_1099:
        /*001c*/ 	.word	0x00000000
        /*0020*/ 	.short	0x0000
        /*0022*/ 	.short	0x0000
        /*0024*/ 	.byte	0x00, 0xf0, 0x11, 0x00


	//----- nvinfo : EIATTR_SPARSE_MMA_MASK
	.align		4
.L_1100:
        /*0028*/ 	.byte	0x03, 0x50
        /*002a*/ 	.short	0x0000


	//----- nvinfo : EIATTR_MAXREG_COUNT
	.align		4
        /*002c*/ 	.byte	0x03, 0x1b
        /*002e*/ 	.short	0x0040


	//----- nvinfo : EIATTR_MERCURY_ISA_VERSION
	.align		4
        /*0030*/ 	.byte	0x03, 0x5f
        /*0032*/ 	.short	0x0101


	//----- nvinfo : EIATTR_VRC_CTA_INIT_COUNT
	.align		4
        /*0034*/ 	.byte	0x02, 0x4a
	.zero		1
	.zero		1


	//----- nvinfo : EIATTR_EXIT_INSTR_OFFSETS
	.align		4
        /*0038*/ 	.byte	0x04, 0x1c
        /*003a*/ 	.short	(.L_1102 - .L_1101)


	//   ....[0]....
.L_1101:
        /*003c*/ 	.word	0x000000c0


	//   ....[1]....
        /*0040*/ 	.word	0x000048c0


	//   ....[2]....
        /*0044*/ 	.word	0x00004dc0


	//   ....[3]....
        /*0048*/ 	.word	0x00005030


	//   ....[4]....
        /*004c*/ 	.word	0x000051f0


	//   ....[5]....
        /*0050*/ 	.word	0x000052d0


	//   ....[6]....
        /*0054*/ 	.word	0x00005310


	//   ....[7]....
        /*0058*/ 	.word	0x00011c00


	//   ....[8]....
        /*005c*/ 	.word	0x000133b0


	//   ....[9]....
        /*0060*/ 	.word	0x00013620


	//   ....[10]....
        /*0064*/ 	.word	0x000137a0


	//   ....[11]....
        /*0068*/ 	.word	0x00013850


	//----- nvinfo : EIATTR_MAX_THREADS
	.align		4
.L_1102:
        /*006c*/ 	.byte	0x04, 0x05
        /*006e*/ 	.short	(.L_1104 - .L_1103)
.L_1103:
        /*0070*/ 	.word	0x00000080
        /*0074*/ 	.word	0x00000001
        /*0078*/ 	.word	0x00000001


	//----- nvinfo : EIATTR_CRS_STACK_SIZE
	.align		4
.L_1104:
        /*007c*/ 	.byte	0x04, 0x1e
        /*007e*/ 	.short	(.L_1106 - .L_1105)
.L_1105:
        /*0080*/ 	.word	0x00000000


	//----- nvinfo : EIATTR_CBANK_PARAM_SIZE
	.align		4
.L_1106:
        /*0084*/ 	.byte	0x03, 0x19
        /*0086*/ 	.short	0x0218


	//----- nvinfo : EIATTR_PARAM_CBANK
	.align		4
        /*0088*/ 	.byte	0x04, 0x0a
        /*008a*/ 	.short	(.L_1108 - .L_1107)
	.align		4
.L_1107:
        /*008c*/ 	.word	index@(.nv.constant0._ZN2at6native54_GLOBAL__N__d8c5977b_16_LinearAlgebra_cu_9e10b42f_324319_elementwise_kernelILi128ELi8EZNS1_25unpack_pivots_cuda_kernelERNS_14TensorIteratorEllEUliE_EEviT1_)
        /*0090*/ 	.short	0x0380
        /*0092*/ 	.short	0x0218


	//----- nvinfo : EIATTR_SW_WAR
	.align		4
.L_1108:
        /*0094*/ 	.byte	0x04, 0x36
        /*0096*/ 	.short	(.L_1110 - .L_1109)
.L_1109:
        /*0098*/ 	.word	0x00000008
.L_1110:


//--------------------- .nv.info._ZN2at6native18elementwise_kernelILi128ELi4EZNS0_15gpu_kernel_implIZZZNS0_54_GLOBAL__N__d8c5977b_16_LinearAlgebra_cu_9e10b42f_324316addr_kernel_cudaERNS_14TensorIteratorERKN3c106ScalarES9_ENKUlvE_clEvENKUlvE9_clEvEUlNS6_4HalfESC_SC_E0_EEvRNS_18TensorIteratorBaseERKT_EUliE_EEviT1_ --------------------------
	.section	.nv.info._ZN2at6native18elementwise_kernelILi128ELi4EZNS0_15gpu_kernel_implIZZZNS0_54_GLOBAL__N__d8c5977b_16_LinearAlgebra_cu_9e10b42f_324316addr_kernel_cudaERNS_14TensorIteratorERKN3c106ScalarES9_ENKUlvE_clEvENKUlvE9_clEvEUlNS6_4HalfESC_SC_E0_EEvRNS_18TensorIteratorBaseERKT_EUliE_EEviT1_,"",@"SHT_CUDA_INFO"
	.sectionflags	@""
	.align	4


	//----- nvinfo : EIATTR_CUDA_API_VERSION
	.align		4
        /*0000*/ 	.byte	0x04, 0x37
        /*0002*/ 	.short	(.L_1112 - .L_1111)
.L_1111:
        /*0004*/ 	.word	0x00000082


	//----- nvinfo : EIATTR_KPARAM_INFO
	.align		4
.L_1112:
        /*0008*/ 	.byte	0x04, 0x17
        /*000a*/ 	.short	(.L_1114 - .L_1113)
.L_1113:
        /*000c*/ 	.word	0x00000000
        /*0010*/ 	.short	0x0001
        /*0012*/ 	.short	0x0008
        /*0014*/ 	.byte	0x00, 0xf0, 0x01, 0x0c


	//----- nvinfo : EIATTR_KPARAM_INFO
	.align		4
.L_1114:
        /*0018*/ 	.byte	0x04, 0x17
        /*001a*/ 	.short	(.L_1116 - .L_1115)
.L_1115:
        /*001c*/ 	.word	0x00000000
        /*0020*/ 	.short	0x0000
        /*0022*/ 	.short	0x0000
        /*0024*/ 	.byte	0x00, 0xf0, 0x11, 0x00


	//----- nvinfo : EIATTR_SPARSE_MMA_MASK
	.align		4
.L_1116:
        /*0028*/ 	.byte	0x03, 0x50
        /*002a*/ 	.short	0x0000


	//----- nvinfo : EIATTR_MAXREG_COUNT
	.align		4
        /*002c*/ 	.byte	0x03, 0x1b
        /*002e*/ 	.short	0x0080


	//----- nvinfo : EIATTR_EXTERNS
	.align		4
        /*0030*/ 	.byte	0x04, 0x0f
        /*0032*/ 	.short	(.L_1118 - .L_1117)


	//   ....[0]....
	.align		4
.L_1117:
        /*0034*/ 	.word	index@(__assertfail)


	//----- nvinfo : EIATTR_MERCURY_ISA_VERSION
	.align		4
.L_1118:
        /*0038*/ 	.byte	0x03, 0x5f
        /*003a*/ 	.short	0x0101


	//----- nvinfo : EIATTR_VRC_CTA_INIT_COUNT
	.align		4
        /*003c*/ 	.byte	0x02, 0x4a
	.zero		1
	.zero		1


	//----- nvinfo : EIATTR_SYSCALL_OFFSETS
	.align		4
        /*0040*/ 	.byte	0x04, 0x46
        /*0042*/ 	.short	(.L_1120 - .L_1119)


	//   ....[0]....
.L_1119:
        /*0044*/ 	.word	0x00002840


	//   ....[1]....
        /*0048*/ 	.word	0x00003910


	//   ....[2]....
        /*004c*/ 	.word	0x00004910


	//   ....[3]....
        /*0050*/ 	.word	0x00005900


	//   ....[4]....
        /*0054*/ 	.word	0x000082c0


	//   ....[5]....
        /*0058*/ 	.word	0x00009390


	//   ....[6]....
        /*005c*/ 	.word	0x0000a380


	//   ....[7]....
        /*0060*/ 	.word	0x0000b1a0


	//   ....[8]....
        /*0064*/ 	.word	0x0000dc70


	//   ....[9]....
        /*0068*/ 	.word	0x0000ed40


	//   ....[10]....
        /*006c*/ 	.word	0x0000fd30


	//   ....[11]....
        /*0070*/ 	.word	0x00010b50


	//   ....[12]....
        /*0074*/ 	.word	0x00013640


	//   ....[13]....
        /*0078*/ 	.word	0x00014710


	//   ....[14]....
        /*007c*/ 	.word	0x00015700


	//   ....[15]....
        /*0080*/ 	.word	0x000164f0


	//----- nvinfo : EIATTR_EXIT_INSTR_OFFSETS
	.align		4
.L_1120:
        /*0084*/ 	.byte	0x04, 0x1c
        /*0086*/ 	.short	(.L_1122 - .L_1121)


	//   ....[0]....
.L_1121:
        /*0088*/ 	.word	0x00010e30


	//   ....[1]....
        /*008c*/ 	.word	0x00015990


	//   ....[2]....
        /*0090*/ 	.word	0x000159d0


	//   ....[3]....
        /*0094*/ 	.word	0x00015a70


	//   ....[4]....
        /*0098*/ 	.word	0x00015ab0


	//   ....[5]....
        /*009c*/ 	.word	0x00015af0


	//   ....[6]....
        /*00a0*/ 	.word	0x00015b80


	//   ....[7]....
        /*00a4*/ 	.word	0x00015ba0


	//   ....[8]....
        /*00a8*/ 	.word	0x00015c40


	//   ....[9]....
        /*00ac*/ 	.word	0x00015c90


	//   ....[10]....
        /*00b0*/ 	.word	0x00015ce0


	//   ....[11]....
        /*00b4*/ 	.word	0x00015dc0


	//   ....[12]....
        /*00b8*/ 	.word	0x00015f30


	//   ....[13]....
        /*00bc*/ 	.word	0x000160a0


	//   ....[14]....
        /*00c0*/ 	.word	0x00016200


	//   ....[15]....
        /*00c4*/ 	.word	0x00016240


	//   ....[16]....
        /*00c8*/ 	.word	0x00016280


	//   ....[17]....
        /*00cc*/ 	.word	0x00016330


	//   ....[18]....
        /*00d0*/ 	.word	0x00016390


	//   ....[19]....
        /*00d4*/ 	.word	0x00016500


	//   ....[20]....
        /*00d8*/ 	.word	0x00016610


	//   ....[21]....
        /*00dc*/ 	.word	0x00016750


	//   ....[22]....
        /*00e0*/ 	.word	0x00016790


	//----- nvinfo : EIATTR_MAX_THREADS
	.align		4
.L_1122:
        /*00e4*/ 	.byte	0x04, 0x05
        /*00e6*/ 	.short	(.L_1124 - .L_1123)
.L_1123:
        /*00e8*/ 	.word	0x00000080
        /*00ec*/ 	.word	0x00000001
        /*00f0*/ 	.word	0x00000001


	//----- nvinfo : EIATTR_CRS_STACK_SIZE
	.align		4
.L_1124:
        /*00f4*/ 	.byte	0x04, 0x1e
        /*00f6*/ 	.short	(.L_1126 - .L_1125)
.L_1125:
        /*00f8*/ 	.word	0x00000000


	//----- nvinfo : EIATTR_CBANK_PARAM_SIZE
	.align		4
.L_1126:
        /*00fc*/ 	.byte	0x03, 0x19
        /*00fe*/ 	.short	0x0308


	//----- nvinfo : EIATTR_PARAM_CBANK
	.align		4
        /*0100*/ 	.byte	0x04, 0x0a
        /*0102*/ 	.short	(.L_1128 - .L_1127)
	.align		4
.L_1127:
        /*0104*/ 	.word	index@(.nv.constant0._ZN2at6native18elementwise_kernelILi128ELi4EZNS0_15gpu_kernel_implIZZZNS0_54_GLOBAL__N__d8c5977b_16_LinearAlgebra_cu_9e10b42f_324316addr_kernel_cudaERNS_14TensorIteratorERKN3c106ScalarES9_ENKUlvE_clEvENKUlvE9_clEvEUlNS6_4HalfESC_SC_E0_EEvRNS_18TensorIteratorBaseERKT_EUliE_EEviT1_)
        /*0108*/ 	.short	0x0380
        /*010a*/ 	.short	0x0308


	//----- nvinfo : EIATTR_SW_WAR
	.align		4
.L_1128:
        /*010c*/ 	.byte	0x04, 0x36
        /*010e*/ 	.short	(.L_1130 - .L_1129)
.L_1129:
        /*0110*/ 	.word	0x00000008
.L_1130:


//--------------------- .nv.info._ZN2at6native27unrolled_elementwise_kernelIZZZNS0_54_GLOBAL__N__d8c5977b_16_LinearAlgebra_cu_9e10b42f_324316addr_kernel_cudaERNS_14TensorIteratorERKN3c106ScalarES8_ENKUlvE_clEvENKUlvE9_clEvEUlNS5_4HalfESB_SB_E0_St5arrayIPcLm4EELi4E23TrivialOffsetCalculatorILi3EjESG_ILi1EjENS0_6memory12LoadWithCastILi3EEENSJ_13StoreWithCastILi1EEEEEviT_T0_T2_T3_T4_T5_ --------------------------
	.section	.nv.info._ZN2at6native27unrolled_elementwise_kernelIZZZNS0_54_GLOBAL__N__d8c5977b_16_LinearAlgebra_cu_9e10b42f_324316addr_kernel_cudaERNS_14TensorIteratorERKN3c106ScalarES8_ENKUlvE_clEvENKUlvE9_clEvEUlNS5_4HalfESB_SB_E0_St5arrayIPcLm4EELi4E23TrivialOffsetCalculatorILi3EjESG_ILi1EjENS0_6memory12LoadWithCastILi3EEENSJ_13StoreWithCastILi1EEEEEviT_T0_T2_T3_T4_T5_,"",@"SHT_CUDA_INFO"
	.sectionflags	@""
	.align	4


	//----- nvinfo : EIATTR_CUDA_API_VERSION
	.align		4
        /*0000*/ 	.byte	0x04, 0x37
        /*0002*/ 	.short	(.L_1132 - .L_1131)
.L_1131:
        /*0004*/ 	.word	0x00000082


	//----- nvinfo : EIATTR_KPARAM_INFO
	.align		4
.L_1132:
        /*0008*/ 	.byte	0x04, 0x17
        /*000a*/ 	.short	(.L_1134 - .L_1133)
.L_1133:
        /*000c*/ 	.word	0x00000000
        /*0010*/ 	.short	0x0006
        /*0012*/ 	.short	0x004c
        /*0014*/ 	.byte	0x00, 0xf0, 0x21, 0x00


	//----- nvinfo : EIATTR_KPARAM_INFO
	.align		4
.L_1134:
        /*0018*/ 	.byte	0x04, 0x17
        /*001a*/ 	.short	(.L_1136 - .L_1135)
.L_1135:
        /*001c*/ 	.word	0x00000000
        /*0020*/ 	.short	0x0005
        /*0022*/ 	.short	0x003c
        /*0024*/ 	.byte	0x00, 0xf0, 0x41, 0x00


	//----- nvinfo : EIATTR_KPARAM_INFO
	.align		4
.L_1136:
        /*0028*/ 	.byte	0x04, 0x17
        /*002a*/ 	.short	(.L_1138 - .L_1137)
.L_1137:
        /*002c*/ 	.word	0x00000000
        /*0030*/ 	.short	0x0004
        /*0032*/ 	.short	0x0039
        /*0034*/ 	.byte	0x00, 0xf0, 0x05, 0x00


	//----- nvinfo : EIATTR_KPARAM_INFO
	.align		4
.L_1138:
        /*0038*/ 	.byte	0x04, 0x17
        /*003a*/ 	.short	(.L_1140 - .L_1139)
.L_1139:
        /*003c*/ 	.word	0x00000000
        /*0040*/ 	.short	0x0003
        /*0042*/ 	.short	0x0038
        /*0044*/ 	.byte	0x00, 0xf0, 0x05, 0x00


	//----- nvinfo : EIATTR_KPARAM_INFO
	.align		4
.L_1140:
        /*0048*/ 	.byte	0x04, 0x17
        /*004a*/ 	.short	(.L_1142 - .L_1141)
.L_1141:
        /*004c*/ 	.word	0x00000000
        /*0050*/ 	.short	0x0002
        /*0052*/ 	.short	0x0018
        /*0054*/ 	.byte	0x00, 0xf0, 0x81, 0x00


	//----- nvinfo : EIATTR_KPARAM_INFO
	.align		4
.L_1142:
        /*0058*/ 	.byte	0x04, 0x17
        /*005a*/ 	.short	(.L_1144 - .L_1143)
.L_1143:
        /*005c*/ 	.word	0x00000000
        /*0060*/ 	.short	0x0001
        /*0062*/ 	.short	0x0008
        /*0064*/ 	.byte	0x00, 0xf0, 0x41, 0x00


	//----- nvinfo : EIATTR_KPARAM_INFO
	.align		4
.L_1144:
        /*0068*/ 	.byte	0x04, 0x17
        /*006a*/ 	.short	(.L_1146 - .L_1145)
.L_1145:
        /*006c*/ 	.word	0x00000000
        /*0070*/ 	.short	0x0000
        /*0072*/ 	.short	0x0000
        /*0074*/ 	.byte	0x00, 0xf0, 0x11, 0x00


	//----- nvinfo : EIATTR_SPARSE_MMA_MASK
	.align		4
.L_1146:
        /*0078*/ 	.byte	0x03, 0x50
        /*007a*/ 	.short	0x0000


	//----- nvinfo : EIATTR_MAXREG_COUNT
	.align		4
        /*007c*/ 	.byte	0x03, 0x1b
        /*007e*/ 	.short	0x00ff


	//----- nvinfo : EIATTR_EXTERNS
	.align		4
        /*0080*/ 	.byte	0x04, 0x0f
        /*0082*/ 	.short	(.L_1148 - .L_1147)


	//   ....[0]....
	.align		4
.L_1147:
        /*0084*/ 	.word	index@(__assertfail)


	//----- nvinfo : EIATTR_MERCURY_ISA_VERSION
	.align		4
.L_1148:
        /*0088*/ 	.byte	0x03, 0x5f
        /*008a*/ 	.short	0x0101


	//----- nvinfo : EIATTR_VRC_CTA_INIT_COUNT
	.align		4
        /*008c*/ 	.byte	0x02, 0x4a
	.zero		1
	.zero		1


	//----- nvinfo : EIATTR_SYSCALL_OFFSETS
	.align		4
        /*0090*/ 	.byte	0x04, 0x46
        /*0092*/ 	.short	(.L_1150 - .L_1149)


	//   ....[0]....
.L_1149:
        /*0094*/ 	.word	0x00001090


	//   ....[1]....
        /*0098*/ 	.word	0x00002190


	//   ....[2]....
        /*009c*/ 	.word	0x00003290


	//   ....[3]....
        /*00a0*/ 	.word	0x000044e0


	//   ....[4]....
        /*00a4*/ 	.word	0x000055e0


	//   ....[5]....
        /*00a8*/ 	.word	0x000066e0


	//   ....[6]....
        /*00ac*/ 	.word	0x00007870


	//   ....[7]....
        /*00b0*/ 	.word	0x00008980


	//   ....[8]....
        /*00b4*/ 	.word	0x00009a90


	//   ....[9]....
        /*00b8*/ 	.word	0x0000ac30


	//   ....[10]....
        /*00bc*/ 	.word	0x0000bd40


	//   ....[11]....
        /*00c0*/ 	.word	0x0000cd70


	//   ....[12]....
        /*00c4*/ 	.word	0x0000e2f0


	//   ....[13]....
        /*00c8*/ 	.word	0x0000f1f0


	//   ....[14]....
        /*00cc*/ 	.word	0x00010170


	//   ....[15]....
        /*00d0*/ 	.word	0x00011110


	//----- nvinfo : EIATTR_EXIT_INSTR_OFFSETS
	.align		4
.L_1150:
        /*00d4*/ 	.byte	0x04, 0x1c
        /*00d6*/ 	.short	(.L_1152 - .L_1151)


	//   ....[0]....
.L_1151:
        /*00d8*/ 	.word	0x00010440


	//   ....[1]....
        /*00dc*/ 	.word	0x000105b0


	//   ....[2]....
        /*00e0*/ 	.word	0x000105f0


	//   ....[3]....
        /*00e4*/ 	.word	0x00010690


	//   ....[4]....
        /*00e8*/ 	.word	0x000106d0


	//   ....[5]....
        /*00ec*/ 	.word	0x00010710


	//   ....[6]....
        /*00f0*/ 	.word	0x000107a0


	//   ....[7]....
        /*00f4*/ 	.word	0x000107c0


	//   ....[8]....
        /*00f8*/ 	.word	0x00010860


	//   ....[9]....
        /*00fc*/ 	.word	0x000108b0


	//   ....[10]....
        /*0100*/ 	.word	0x00010900


	//   ....[11]....
        /*0104*/ 	.word	0x000109e0


	//   ....[12]....
        /*0108*/ 	.word	0x00010b50


	//   ....[13]....
        /*010c*/ 	.word	0x00010cc0


	//   ....[14]....
        /*0110*/ 	.word	0x00010e20


	//   ....[15]....
        /*0114*/ 	.word	0x00010e60


	//   ....[16]....
        /*0118*/ 	.word	0x00010ea0


	//   ....[17]....
        /*011c*/ 	.word	0x00010f50


	//   ....[18]....
        /*0120*/ 	.word	0x00010fb0


	//   ....[19]....
        /*0124*/ 	.word	0x00011120


	//   ....[20]....
        /*0128*/ 	.word	0x00011230


	//   ....[21]....
        /*012c*/ 	.word	0x00011370


	//   ....[22]....
        /*0130*/ 	.word	0x000113b0


	//----- nvinfo : EIATTR_MAX_THREADS
	.align		4
.L_1152:
        /*0134*/ 	.byte	0x04, 0x05
        /*0136*/ 	.short	(.L_1154 - .L_1153)
.L_1153:
        /*0138*/ 	.word	0x00000080
        /*013c*/ 	.word	0x00000001
        /*0140*/ 	.word	0x00000001


	//----- nvinfo : EIATTR_CRS_STACK_SIZE
	.align		4
.L_1154:
        /*0144*/ 	.byte	0x04, 0x1e
        /*0146*/ 	.short	(.L_1156 - .L_1155)
.L_1155:
        /*0148*/ 	.word	0x00000000


	//----- nvinfo : EIATTR_CBANK_PARAM_SIZE
	.align		4
.L_1156:
        /*014c*/ 	.byte	0x03, 0x19
        /*014e*/ 	.short	0x0054


	//----- nvinfo : EIATTR_PARAM_CBANK
	.align		4
        /*0150*/ 	.byte	0x04, 0x0a
        /*0152*/ 	.short	(.L_1158 - .L_1157)
	.align		4
.L_1157:
        /*0154*/ 	.word	index@(.nv.constant0._ZN2at6native27unrolled_elementwise_kernelIZZZNS0_54_GLOBAL__N__d8c5977b_16_LinearAlgebra_cu_9e10b42f_324316addr_kernel_cudaERNS_14TensorIteratorERKN3c106ScalarES8_ENKUlvE_clEvENKUlvE9_clEvEUlNS5_4HalfESB_SB_E0_St5arrayIPcLm4EELi4E23TrivialOffsetCalculatorILi3EjESG_ILi1EjENS0_6memory12LoadWithCastILi3EEENSJ_13StoreWithCastILi1EEEEEviT_T0_T2_T3_T4_T5_)
        /*0158*/ 	.short	0x0380
        /*015a*/ 	.short	0x0054


	//----- nvinfo : EIATTR_SW_WAR
	.align		4
.L_1158:
        /*015c*/ 	.byte	0x04, 0x36
        /*015e*/ 	.short	(.L_1160 - .L_1159)
.L_1159:
        /*0160*/ 	.word	0x00000008
.L_1160:


//--------------------- .nv.info._ZN2at6native18elementwise_kernelILi128ELi4EZNS0_22gpu_kernel_impl_nocastIZZZNS0_54_GLOBAL__N__d8c5977b_16_LinearAlgebra_cu_9e10b42f_324316addr_kernel_cudaERNS_14TensorIteratorERKN3c106ScalarES9_ENKUlvE_clEvENKUlvE9_clEvEUlNS6_4HalfESC_SC_E0_EEvRNS_18TensorIteratorBaseERKT_EUliE_EEviT1_ --------------------------
	.section	.nv.info._ZN2at6native18elementwise_kernelILi128ELi4EZNS0_22gpu_kernel_impl_nocastIZZZNS0_54_GLOBAL__N__d8c5977b_16_LinearAlgebra_cu_9e10b42f_324316addr_kernel_cudaERNS_14TensorIteratorERKN3c106ScalarES9_ENKUlvE_clEvENKUlvE9_clEvEUlNS6_4HalfESC_SC_E0_EEvRNS_18TensorIteratorBaseERKT_EUliE_EEviT1_,"",@"SHT_CUDA_INFO"
	.sectionflags	@""
	.align	4


	//----- nvinfo : EIATTR_CUDA_API_VERSION
	.align		4
        /*0000*/ 	.byte	0x04, 0x37
        /*0002*/ 	.short	(.L_1162 - .L_1161)
.L_1161:
        /*0004*/ 	.word	0x00000082


	//----- nvinfo : EIATTR_KPARAM_INFO
	.align		4
.L_1162:
        /*0008*/ 	.byte	0x04, 0x17
        /*000a*/ 	.short	(.L_1164 - .L_1163)
.L_1163:
        /*000c*/ 	.word	0x00000000
        /*0010*/ 	.short	0x0001
        /*0012*/ 	.short	0x0008
        /*0014*/ 	.byte	0x00, 0xf0, 0xe1, 0x0b


	//----- nvinfo : EIATTR_KPARAM_INFO
	.align		4
.L_1164:
        /*0018*/ 	.byte	0x04, 0x17
        /*001a*/ 	.short	(.L_1166 - .L_1165)
.L_1165:
        /*001c*/ 	.word	0x00000000
        /*0020*/ 	.short	0x0000
        /*0022*/ 	.short	0x0000
        /*0024*/ 	.byte	0x00, 0xf0, 0x11, 0x00


	//----- nvinfo : EIATTR_SPARSE_MMA_MASK
	.align		4
.L_1166:
        /*0028*/ 	.byte	0x03, 0x50
        /*002a*/ 	.short	0x0000


	//----- nvinfo : EIATTR_MAXREG_COUNT
	.align		4
        /*002c*/ 	.byte	0x03, 0x1b
        /*002e*/ 	.short	0x0080


	//----- nvinfo : EIATTR_MERCURY_ISA_VERSION
	.align		4
        /*0030*/ 	.byte	0x03, 0x5f
        /*0032*/ 	.short	0x0101


	//----- nvinfo : EIATTR_VRC_CTA_INIT_COUNT
	.align		4
        /*0034*/ 	.byte	0x02, 0x4a
	.zero		1
	.zero		1


	//----- nvinfo : EIATTR_EXIT_INSTR_OFFSETS
	.align		4
        /*0038*/ 	.byte	0x04, 0x1c
        /*003a*/ 	.short	(.L_1168 - .L_1167)


	//   ....[0]....
.L_1167:
        /*003c*/ 	.word	0x00000660


	//   ....[1]....
        /*0040*/ 	.word	0x00000800


	//   ....[2]....
        /*0044*/ 	.word	0x00005550


	//   ....[3]....
        /*0048*/ 	.word	0x00006eb0


	//----- nvinfo : EIATTR_MAX_THREADS
	.align		4
.L_1168:
        /*004c*/ 	.byte	0x04, 0x05
        /*004e*/ 	.short	(.L_1170 - .L_1169)
.L_1169:
        /*0050*/ 	.word	0x00000080
        /*0054*/ 	.word	0x00000001
        /*0058*/ 	.word	0x00000001


	//----- nvinfo : EIATTR_CRS_STACK_SIZE
	.align		4
.L_1170:
        /*005c*/ 	.byte	0x04, 0x1e
        /*005e*/ 	.short	(.L_1172 - .L_1171)
.L_1171:
        /*0060*/ 	.word	0x00000000


	//----- nvinfo : EIATTR_CBANK_PARAM_SIZE
	.align		4
.L_1172:
        /*0064*/ 	.byte	0x03, 0x19
        /*0066*/ 	.short	0x0300


	//----- nvinfo : EIATTR_PARAM_CBANK
	.align		4
        /*0068*/ 	.byte	0x04, 0x0a
        /*006a*/ 	.short	(.L_1174 - .L_1173)
	.align		4
.L_1173:
        /*006c*/ 	.word	index@(.nv.constant0._ZN2at6native18elementwise_kernelILi128ELi4EZNS0_22gpu_kernel_impl_nocastIZZZNS0_54_GLOBAL__N__d8c5977b_16_LinearAlgebra_cu_9e10b42f_324316addr_kernel_cudaERNS_14TensorIteratorERKN3c106ScalarES9_ENKUlvE_clEvENKUlvE9_clEvEUlNS6_4HalfESC_SC_E0_EEvRNS_18TensorIteratorBaseERKT_EUliE_EEviT1_)
        /*0070*/ 	.short	0x0380
        /*0072*/ 	.short	0x0300


	//----- nvinfo : EIATTR_SW_WAR
	.align		4
.L_1174:
        /*0074*/ 	.byte	0x04, 0x36
        /*0076*/ 	.short	(.L_1176 - .L_1175)
.L_1175:
        /*0078*/ 	.word	0x00000008
.L_1176:


//--------------------- .nv.info._ZN2at6native27unrolled_elementwise_kernelIZZZNS0_54_GLOBAL__N__d8c5977b_16_LinearAlgebra_cu_9e10b42f_324316addr_kernel_cudaERNS_14TensorIteratorERKN3c106ScalarES8_ENKUlvE_clEvENKUlvE9_clEvEUlNS5_4HalfESB_SB_E0_St5arrayIPcLm4EELi4E23TrivialOffsetCalculatorILi3EjESG_ILi1EjENS0_6memory15LoadWithoutCastENSJ_16StoreWithoutCastEEEviT_T0_T2_T3_T4_T5_ --------------------------
	.section	.nv.info._ZN2at6native27unrolled_elementwise_kernelIZZZNS0_54_GLOBAL__N__d8c5977b_16_LinearAlgebra_cu_9e10b42f_324316addr_kernel_cudaERNS_14TensorIteratorERKN3c106ScalarES8_ENKUlvE_clEvENKUlvE9_clEvEUlNS5_4HalfESB_SB_E0_St5arrayIPcLm4EELi4E23TrivialOffsetCalculatorILi3EjESG_ILi1EjENS0_6memory15LoadWithoutCastENSJ_16StoreWithoutCastEEEviT_T0_T2_T3_T4_T5_,"",@"SHT_CUDA_INFO"
	.sectionflags	@""
	.align	4


	//----- nvinfo : EIATTR_CUDA_API_VERSION
	.align		4
        /*0000*/ 	.byte	0x04, 0x37
        /*0002*/ 	.short	(.L_1178 - .L_1177)
.L_1177:
        /*0004*/ 	.word	0x00000082


	//----- nvinfo : EIATTR_KPARAM_INFO
	.align		4
.L_1178:
        /*0008*/ 	.byte	0x04, 0x17
        /*000a*/ 	.short	(.L_1180 - .L_1179)
.L_1179:
        /*000c*/ 	.word	0x00000000
        /*0010*/ 	.short	0x0006
        /*0012*/ 	.short	0x003b
        /*0014*/ 	.byte	0x00, 0xf0, 0x05, 0x00


	//----- nvinfo : EIATTR_KPARAM_INFO
	.align		4
.L_1180:
        /*0018*/ 	.byte	0x04, 0x17
        /*001a*/ 	.short	(.L_1182 - .L_1181)
.L_1181:
        /*001c*/ 	.word	0x00000000
        /*0020*/ 	.short	0x0005
        /*0022*/ 	.short	0x003a
        /*0024*/ 	.byte	0x00, 0xf0, 0x05, 0x00


	//----- nvinfo : EIATTR_KPARAM_INFO
	.align		4
.L_1182:
        /*0028*/ 	.byte	0x04, 0x17
        /*002a*/ 	.short	(.L_1184 - .L_1183)
.L_1183:
        /*002c*/ 	.word	0x00000000
        /*0030*/ 	.short	0x0004
        /*0032*/ 	.short	0x0039
        /*0034*/ 	.byte	0x00, 0xf0, 0x05, 0x00


	//----- nvinfo : EIATTR_KPARAM_INFO
	.align		4
.L_1184:
        /*0038*/ 	.byte	0x04, 0x17
        /*003a*/ 	.short	(.L_1186 - .L_1185)
.L_1185:
        /*003c*/ 	.word	0x00000000
        /*0040*/ 	.short	0x0003
        /*0042*/ 	.short	0x0038
        /*0044*/ 	.byte	0x00, 0xf0, 0x05, 0x00


	//----- nvinfo : EIATTR_KPARAM_INFO
	.align		4
.L_1186:
        /*0048*/ 	.byte	0x04, 0x17
        /*004a*/ 	.short	(.L_1188 - .L_1187)
.L_1187:
        /*004c*/ 	.word	0x00000000
        /*0050*/ 	.short	0x0002
        /*0052*/ 	.short	0x0018
        /*0054*/ 	.byte	0x00, 0xf0, 0x81, 0x00


	//----- nvinfo : EIATTR_KPARAM_INFO
	.align		4
.L_1188:
        /*0058*/ 	.byte	0x04, 0x17
        /*005a*/ 	.short	(.L_1190 - .L_1189)
.L_1189:
        /*005c*/ 	.word	0x00000000
        /*0060*/ 	.short	0x0001
        /*0062*/ 	.short	0x0008
        /*0064*/ 	.byte	0x00, 0xf0, 0x41, 0x00


	//----- nvinfo : EIATTR_KPARAM_INFO
	.align		4
.L_1190:
        /*0068*/ 	.byte	0x04, 0x17
        /*006a*/ 	.short	(.L_1192 - .L_1191)
.L_1191:
        /*006c*/ 	.word	0x00000000
        /*0070*/ 	.short	0x0000
        /*0072*/ 	.short	0x0000
        /*0074*/ 	.byte	0x00, 0xf0, 0x11, 0x00


	//----- nvinfo : EIATTR_SPARSE_MMA_MASK
	.align		4
.L_1192:
        /*0078*/ 	.byte	0x03, 0x50
        /*007a*/ 	.short	0x0000


	//----- nvinfo : EIATTR_MAXREG_COUNT
	.align		4
        /*007c*/ 	.byte	0x03, 0x1b
        /*007e*/ 	.short	0x00ff


	//----- nvinfo : EIATTR_MERCURY_ISA_VERSION
	.align		4
        /*0080*/ 	.byte	0x03, 0x5f
        /*0082*/ 	.short	0x0101


	//----- nvinfo : EIATTR_VRC_CTA_INIT_COUNT
	.align		4
        /*0084*/ 	.byte	0x02, 0x4a
	.zero		1
	.zero		1


	//----- nvinfo : EIATTR_EXIT_INSTR_OFFSETS
	.align		4
        /*0088*/ 	.byte	0x04, 0x1c
        /*008a*/ 	.short	(.L_1194 - .L_1193)


	//   ....[0]....
.L_1193:
        /*008c*/ 	.word	0x00000ad0


	//   ....[1]....
        /*0090*/ 	.word	0x00000b20


	//----- nvinfo : EIATTR_MAX_THREADS
	.align		4
.L_1194:
        /*0094*/ 	.byte	0x04, 0x05
        /*0096*/ 	.short	(.L_1196 - .L_1195)
.L_1195:
        /*0098*/ 	.word	0x00000080
        /*009c*/ 	.word	0x00000001
        /*00a0*/ 	.word	0x00000001


	//----- nvinfo : EIATTR_CRS_STACK_SIZE
	.align		4
.L_1196:
        /*00a4*/ 	.byte	0x04, 0x1e
        /*00a6*/ 	.short	(.L_1198 - .L_1197)
.L_1197:
        /*00a8*/ 	.word	0x00000000


	//----- nvinfo : EIATTR_CBANK_PARAM_SIZE
	.align		4
.L_1198:
        /*00ac*/ 	.byte	0x03, 0x19
        /*00ae*/ 	.short	0x003c


	//----- nvinfo : EIATTR_PARAM_CBANK
	.align		4
        /*00b0*/ 	.byte	0x04, 0x0a
        /*00b2*/ 	.short	(.L_1200 - .L_1199)
	.align		4
.L_1199:
        /*00b4*/ 	.word	index@(.nv.constant0._ZN2at6native27unrolled_elementwise_kernelIZZZNS0_54_GLOBAL__N__d8c5977b_16_LinearAlgebra_cu_9e10b42f_324316addr_kernel_cudaERNS_14TensorIteratorERKN3c106ScalarES8_ENKUlvE_clEvENKUlvE9_clEvEUlNS5_4HalfESB_SB_E0_St5arrayIPcLm4EELi4E23TrivialOffsetCalculatorILi3EjESG_ILi1EjENS0_6memory15LoadWithoutCastENSJ_16StoreWithoutCastEEEviT_T0_T2_T3_T4_T5_)
        /*00b8*/ 	.short	0x0380
        /*00ba*/ 	.short	0x003c


	//----- nvinfo : EIATTR_SW_WAR
	.align		4
.L_1200:
        /*00bc*/ 	.byte	0x04, 0x36
        /*00be*/ 	.short	(.L_1202 - .L_1201)
.L_1201:
        /*00c0*/ 	.word	0x00000008
.L_1202:


//--------------------- .nv.info._ZN2at6native29vectorized_elementwise_kernelILi2EZZZNS0_54_GLOBAL__N__d8c5977b_16_LinearAlgebra_cu_9e10b42f_324316addr_kernel_cudaERNS_14TensorIteratorERKN3c106ScalarES8_ENKUlvE_clEvENKUlvE9_clEvEUlNS5_4HalfESB_SB_E0_St5arrayIPcLm4EEEEviT0_T1_ --------------------------
	.section	.nv.info._ZN2at6native29vectorized_elementwise_kernelILi2EZZZNS0_54_GLOBAL__N__d8c5977b_16_LinearAlgebra_cu_9e10b42f_324316addr_kernel_cudaERNS_14TensorIteratorERKN3c106ScalarES8_ENKUlvE_clEvENKUlvE9_clEvEUlNS5_4HalfESB_SB_E0_St5arrayIPcLm4EEEEviT0_T1_,"",@"SHT_CUDA_INFO"
	.sectionflags	@""
	.align	4


	//----- nvinfo : EIATTR_CUDA_API_VERSION
	.align		4
        /*0000*/ 	.byte	0x04, 0x37
        /*0002*/ 	.short	(.L_1204 - .L_1203)
.L_1203:
        /*0004*/ 	.word	0x00000082


	//----- nvinfo : EIATTR_KPARAM_INFO
	.align		4
.L_1204:
        /*0008*/ 	.byte	0x04, 0x17
        /*000a*/ 	.short	(.L_1206 - .L_1205)
.L_1205:
        /*000c*/ 	.word	0x00000000
        /*0010*/ 	.short	0x0002
        /*0012*/ 	.short	0x0018
        /*0014*/ 	.byte	0x00, 0xf0, 0x81, 0x00


	//----- nvinfo : EIATTR_KPARAM_INFO
	.align		4
.L_1206:
        /*0018*/ 	.byte	0x04, 0x17
        /*001a*/ 	.short	(.L_1208 - .L_1207)
.L_1207:
        /*001c*/ 	.word	0x00000000
        /*0020*/ 	.short	0x0001
        /*0022*/ 	.short	0x0008
        /*0024*/ 	.byte	0x00, 0xf0, 0x41, 0x00


	//----- nvinfo : EIATTR_KPARAM_INFO
	.align		4
.L_1208:
        /*0028*/ 	.byte	0x04, 0x17
        /*002a*/ 	.short	(.L_1210 - .L_1209)
.L_1209:
        /*002c*/ 	.word	0x00000000
        /*0030*/ 	.short	0x0000
        /*0032*/ 	.short	0x0000
        /*0034*/ 	.byte	0x00, 0xf0, 0x11, 0x00


	//----- nvinfo : EIATTR_SPARSE_MMA_MASK
	.align		4
.L_1210:
        /*0038*/ 	.byte	0x03, 0x50
        /*003a*/ 	.short	0x0000


	//----- nvinfo : EIATTR_MAXREG_COUNT
	.align		4
        /*003c*/ 	.byte	0x03, 0x1b
        /*003e*/ 	.short	0x00ff


	//----- nvinfo : EIATTR_MERCURY_ISA_VERSION
	.align		4
        /*0040*/ 	.byte	0x03, 0x5f
        /*0042*/ 	.short	0x0101


	//----- nvinfo : EIATTR_VRC_CTA_INIT_COUNT
	.align		4
        /*0044*/ 	.byte	0x02, 0x4a
	.zero		1
	.zero		1


	//----- nvinfo : EIATTR_EXIT_INSTR_OFFSETS
	.align		4
        /*0048*/ 	.byte	0x04, 0x1c
        /*004a*/ 	.short	(.L_1212 - .L_1211)


	//   ....[0]....
.L_1211:
        /*004c*/ 	.word	0x00001650


	//   ....[1]....
        /*0050*/ 	.word	0x000016a0


	//   ....[2]....
        /*0054*/ 	.word	0x00001f00


	//----- nvinfo : EIATTR_MAX_THREADS
	.align		4
.L_1212:
        /*0058*/ 	.byte	0x04, 0x05
        /*005a*/ 	.short	(.L_1214 - .L_1213)
.L_1213:
        /*005c*/ 	.word	0x00000080
        /*0060*/ 	.word	0x00000001
        /*0064*/ 	.word	0x00000001


	//----- nvinfo : EIATTR_CRS_STACK_SIZE
	.align		4
.L_1214:
        /*0068*/ 	.byte	0x04, 0x1e
        /*006a*/ 	.short	(.L_1216 - .L_1215)
.L_1215:
        /*006c*/ 	.word	0x00000000


	//----- nvinfo : EIATTR_CBANK_PARAM_SIZE
	.align		4
.L_1216:
        /*0070*/ 	.byte	0x03, 0x19
        /*0072*/ 	.short	0x0038


	//----- nvinfo : EIATTR_PARAM_CBANK
	.align		4
        /*0074*/ 	.byte	0x04, 0x0a
        /*0076*/ 	.short	(.L_1218 - .L_1217)
	.align		4
.L_1217:
        /*0078*/ 	.word	index@(.nv.constant0._ZN2at6native29vectorized_elementwise_kernelILi2EZZZNS0_54_GLOBAL__N__d8c5977b_16_LinearAlgebra_cu_9e10b42f_324316addr_kernel_cudaERNS_14TensorIteratorERKN3c106ScalarES8_ENKUlvE_clEvENKUlvE9_clEvEUlNS5_4HalfESB_SB_E0_St5arrayIPcLm4EEEEviT0_T1_)
        /*007c*/ 	.short	0x0380
        /*007e*/ 	.short	0x0038


	//----- nvinfo : EIATTR_SW_WAR
	.align		4
.L_1218:
        /*0080*/ 	.byte	0x04, 0x36
        /*0082*/ 	.short	(.L_1220 - .L_1219)
.L_1219:
        /*0084*/ 	.word	0x00000008
.L_1220:


//--------------------- .nv.info._ZN2at6native29vectorized_elementwise_kernelILi4EZZZNS0_54_GLOBAL__N__d8c5977b_16_LinearAlgebra_cu_9e10b42f_324316addr_kernel_cudaERNS_14TensorIteratorERKN3c106ScalarES8_ENKUlvE_clEvENKUlvE9_clEvEUlNS5_4HalfESB_SB_E0_St5arrayIPcLm4EEEEviT0_T1_ --------------------------
	.section	.nv.info._ZN2at6native29vectorized_elementwise_kernelILi4EZZZNS0_54_GLOBAL__N__d8c5977b_16_LinearAlgebra_cu_9e10b42f_324316addr_kernel_cudaERNS_14TensorIteratorERKN3c106ScalarES8_ENKUlvE_clEvENKUlvE9_clEvEUlNS5_4HalfESB_SB_E0_St5arrayIPcLm4EEEEviT0_T1_,"",@"SHT_CUDA_INFO"
	.sectionflags	@""
	.align	4


	//----- nvinfo : EIATTR_CUDA_API_VERSION
	.align		4
        /*0000*/ 	.byte	0x04, 0x37
        /*0002*/ 	.short	(.L_1222 - .L_1221)
.L_1221:
        /*0004*/ 	.word	0x00000082


	//----- nvinfo : EIATTR_KPARAM_INFO
	.align		4
.L_1222:
        /*0008*/ 	.byte	0x04, 0x17
        /*000a*/ 	.short	(.L_1224 - .L_1223)
.L_1223:
        /*000c*/ 	.word	0x00000000
        /*0010*/ 	.short	0x0002
        /*0012*/ 	.short	0x0018
        /*0014*/ 	.byte	0x00, 0xf0, 0x81, 0x00


	//----- nvinfo : EIATTR_KPARAM_INFO
	.align		4
.L_1224:
        /*0018*/ 	.byte	0x04, 0x17
        /*001a*/ 	.short	(.L_1226 - .L_1225)
.L_1225:
        /*001c*/ 	.word	0x00000000
        /*0020*/ 	.short	0x0001
        /*0022*/ 	.short	0x0008
        /*0024*/ 	.byte	0x00, 0xf0, 0x41, 0x00


	//----- nvinfo : EIATTR_KPARAM_INFO
	.align		4
.L_1226:
        /*0028*/ 	.byte	0x04, 0x17
        /*002a*/ 	.short	(.L_1228 - .L_1227)
.L_1227:
        /*002c*/ 	.word	0x00000000
        /*0030*/ 	.short	0x0000
        /*0032*/ 	.short	0x0000
        /*0034*/ 	.byte	0x00, 0xf0, 0x11, 0x00


	//----- nvinfo : EIATTR_SPARSE_MMA_MASK
	.align		4
.L_1228:
        /*0038*/ 	.byte	0x03, 0x50
        /*003a*/ 	.short	0x0000


	//----- nvinfo : EIATTR_MAXREG_COUNT
	.align		4
        /*003c*/ 	.byte	0x03, 0x1b
        /*003e*/ 	.short	0x00ff


	//----- nvinfo : EIATTR_MERCURY_ISA_VERSION
	.align		4
        /*0040*/ 	.byte	0x03, 0x5f
        /*0042*/ 	.short	0x0101


	//----- nvinfo : EIATTR_VRC_CTA_INIT_COUNT
	.align		4
        /*0044*/ 	.byte	0x02, 0x4a
	.zero		1
	.zero		1


	//----- nvinfo : EIATTR_EXIT_INSTR_OFFSETS
	.align		4
        /*0048*/ 	.byte	0x04, 0x1c
        /*004a*/ 	.short	(.L_1230 - .L_1229)


	//   ....[0]....
.L_1229:
        /*004c*/ 	.word	0x00001650


	//   ....[1]....
        /*0050*/ 	.word	0x000016a0


	//   ....[2]....
        /*0054*/ 	.word	0x00001e80


	//----- nvinfo : EIATTR_MAX_THREADS
	.align		4
.L_1230:
        /*0058*/ 	.byte	0x04, 0x05
        /*005a*/ 	.short	(.L_1232 - .L_1231)
.L_1231:
        /*005c*/ 	.word	0x00000080
        /*0060*/ 	.word	0x00000001
        /*0064*/ 	.word	0x00000001


	//----- nvinfo : EIATTR_CRS_STACK_SIZE
	.align		4
.L_1232:
        /*0068*/ 	.byte	0x04, 0x1e
        /*006a*/ 	.short	(.L_1234 - .L_1233)
.L_1233:
        /*006c*/ 	.word	0x00000000


	//----- nvinfo : EIATTR_CBANK_PARAM_SIZE
	.align		4
.L_1234:
        /*0070*/ 	.byte	0x03, 0x19
        /*0072*/ 	.short	0x0038


	//----- nvinfo : EIATTR_PARAM_CBANK
	.align		4
        /*0074*/ 	.byte	0x04, 0x0a
        /*0076*/ 	.short	(.L_1236 - .L_1235)
	.align		4
.L_1235:
        /*0078*/ 	.word	index@(.nv.constant0._ZN2at6native29vectorized_elementwise_kernelILi4EZZZNS0_54_GLOBAL__N__d8c5977b_16_LinearAlgebra_cu_9e10b42f_324316addr_kernel_cudaERNS_14TensorIteratorERKN3c106ScalarES8_ENKUlvE_clEvENKUlvE9_clEvEUlNS5_4HalfESB_SB_E0_St5arrayIPcLm4EEEEviT0_T1_)
        /*007c*/ 	.short	0x0380
        /*007e*/ 	.short	0x0038


	//----- nvinfo : EIATTR_SW_WAR
	.align		4
.L_1236:
        /*0080*/ 	.byte	0x04, 0x36
        /*0082*/ 	.short	(.L_1238 - .L_1237)
.L_1237:
        /*0084*/ 	.word	0x00000008
.L_1238:


//--------------------- .nv.info._ZN2at6native29vectorized_elementwise_kernelILi8EZZZNS0_54_GLOBAL__N__d8c5977b_16_LinearAlgebra_cu_9e10b42f_324316addr_kernel_cudaERNS_14TensorIteratorERKN3c106ScalarES8_ENKUlvE_clEvENKUlvE9_clEvEUlNS5_4HalfESB_SB_E0_St5arrayIPcLm4EEEEviT0_T1_ --------------------------
	.section	.nv.info._ZN2at6native29vectorized_elementwise_kernelILi8EZZZNS0_54_GLOBAL__N__d8c5977b_16_LinearAlgebra_cu_9e10b42f_324316addr_kernel_cudaERNS_14TensorIteratorERKN3c106ScalarES8_ENKUlvE_clEvENKUlvE9_clEvEUlNS5_4HalfESB_SB_E0_St5arrayIPcLm4EEEEviT0_T1_,"",@"SHT_CUDA_INFO"
	.sectionflags	@""
	.align	4


	//----- nvinfo : EIATTR_CUDA_API_VERSION
	.align		4
        /*0000*/ 	.byte	0x04, 0x37
        /*0002*/ 	.short	(.L_1240 - .L_1239)
.L_1239:
        /*0004*/ 	.word	0x00000082


	//----- nvinfo : EIATTR_KPARAM_INFO
	.align		4
.L_1240:
        /*0008*/ 	.byte	0x04, 0x17
        /*000a*/ 	.short	(.L_1242 - .L_1241)
.L_1241:
        /*000c*/ 	.word	0x00000000
        /*0010*/ 	.short	0x0002
        /*0012*/ 	.short	0x0018
        /*0014*/ 	.byte	0x00, 0xf0, 0x81, 0x00


	//----- nvinfo : EIATTR_KPARAM_INFO
	.align		4
.L_1242:
        /*0018*/ 	.byte	0x04, 0x17
        /*001a*/ 	.short	(.L_1244 - .L_1243)
.L_1243:
        /*001c*/ 	.word	0x00000000
        /*0020*/ 	.short	0x0001
        /*0022*/ 	.short	0x0008
        /*0024*/ 	.byte	0x00, 0xf0, 0x41, 0x00


	//----- nvinfo : EIATTR_KPARAM_INFO
	.align		4
.L_1244:
        /*0028*/ 	.byte	0x04, 0x17
        /*002a*/ 	.short	(.L_1246 - .L_1245)
.L_1245:
        /*002c*/ 	.word	0x00000000
        /*0030*/ 	.short	0x0000
        /*0032*/ 	.short	0x0000
        /*0034*/ 	.byte	0x00, 0xf0, 0x11, 0x00


	//----- nvinfo : EIATTR_SPARSE_MMA_MASK
	.align		4
.L_1246:
        /*0038*/ 	.byte	0x03, 0x50
        /*003a*/ 	.short	0x0000


	//----- nvinfo : EIATTR_MAXREG_COUNT
	.align		4
        /*003c*/ 	.byte	0x03, 0x1b
        /*003e*/ 	.short	0x00ff


	//----- nvinfo : EIATTR_MERCURY_ISA_VERSION
	.align		4
        /*0040*/ 	.byte	0x03, 0x5f
        /*0042*/ 	.short	0x0101


	//----- nvinfo : EIATTR_VRC_CTA_INIT_COUNT
	.align		4
        /*0044*/ 	.byte	0x02, 0x4a
	.zero		1
	.zero		1


	//----- nvinfo : EIATTR_EXIT_INSTR_OFFSETS
	.align		4
        /*0048*/ 	.byte	0x04, 0x1c
        /*004a*/ 	.short	(.L_1248 - .L_1247)


	//   ....[0]....
.L_1247:
        /*004c*/ 	.word	0x00000010


	//----- nvinfo : EIATTR_MAX_THREADS
	.align		4
.L_1248:
        /*0050*/ 	.byte	0x04, 0x05
        /*0052*/ 	.short	(.L_1250 - .L_1249)
.L_1249:
        /*0054*/ 	.word	0x00000080
        /*0058*/ 	.word	0x00000001
        /*005c*/ 	.word	0x00000001


	//----- nvinfo : EIATTR_CBANK_PARAM_SIZE
	.align		4
.L_1250:
        /*0060*/ 	.byte	0x03, 0x19
        /*0062*/ 	.short	0x0038


	//----- nvinfo : EIATTR_PARAM_CBANK
	.align		4
        /*0064*/ 	.byte	0x04, 0x0a
        /*0066*/ 	.short	(.L_1252 - .L_1251)
	.align		4
.L_1251:
        /*0068*/ 	.word	index@(.nv.constant0._ZN2at6native29vectorized_elementwise_kernelILi8EZZZNS0_54_GLOBAL__N__d8c5977b_16_LinearAlgebra_cu_9e10b42f_324316addr_kernel_cudaERNS_14TensorIteratorERKN3c106ScalarES8_ENKUlvE_clEvENKUlvE9_clEvEUlNS5_4HalfESB_SB_E0_St5arrayIPcLm4EEEEviT0_T1_)
        /*006c*/ 	.short	0x0380
        /*006e*/ 	.short	0x0038


	//----- nvinfo : EIATTR_SW_WAR
	.align		4
.L_1252:
        /*0070*/ 	.byte	0x04, 0x36
        /*0072*/ 	.short	(.L_1254 - .L_1253)
.L_1253:
        /*0074*/ 	.word	0x00000008
.L_1254:


//--------------------- .nv.info._ZN2at6native18elementwise_kernelILi128ELi4EZNS0_15gpu_kernel_implIZZZNS0_54_GLOBAL__N__d8c5977b_16_LinearAlgebra_cu_9e10b42f_324316addr_kernel_cudaERNS_14TensorIteratorERKN3c106ScalarES9_ENKUlvE_clEvENKUlvE9_clEvEUlNS6_4HalfESC_SC_E_EEvRNS_18TensorIteratorBaseERKT_EUliE_EEviT1_ --------------------------
	.section	.nv.info._ZN2at6native18elementwise_kernelILi128ELi4EZNS0_15gpu_kernel_implIZZZNS0_54_GLOBAL__N__d8c5977b_16_LinearAlgebra_cu_9e10b42f_324316addr_kernel_cudaERNS_14TensorIteratorERKN3c106ScalarES9_ENKUlvE_clEvENKUlvE9_clEvEUlNS6_4HalfESC_SC_E_EEvRNS_18TensorIteratorBaseERKT_EUliE_EEviT1_,"",@"SHT_CUDA_INFO"
	.sectionflags	@""
	.align	4


	//----- nvinfo : EIATTR_CUDA_API_VERSION
	.align		4
        /*0000*/ 	.byte	0x04, 0x37
        /*0002*/ 	.short	(.L_1256 - .L_1255)
.L_1255:
        /*0004*/ 	.word	0x00000082


	//----- nvinfo : EIATTR_KPARAM_INFO
	.align		4
.L_1256:
        /*0008*/ 	.byte	0x04, 0x17
        /*000a*/ 	.short	(.L_1258 - .L_1257)
.L_1257:
        /*000c*/ 	.word	0x00000000
        /*0010*/ 	.short	0x0001
        /*0012*/ 	.short	0x0008
        /*0014*/ 	.byte	0x00, 0xf0, 0x01, 0x0c


	//----- nvinfo : EIATTR_KPARAM_INFO
	.align		4
.L_1258:
        /*0018*/ 	.byte	0x04, 0x17
        /*001a*/ 	.short	(.L_1260 - .L_1259)
.L_1259:
        /*001c*/ 	.word	0x00000000
        /*0020*/ 	.short	0x0000
        /*0022*/ 	.short	0x0000
        /*0024*/ 	.byte	0x00, 0xf0, 0x11, 0x00


	//----- nvinfo : EIATTR_SPARSE_MMA_MASK
	.align		4
.L_1260:
        /*0028*/ 	.byte	0x03, 0x50
        /*002a*/ 	.short	0x0000


	//----- nvinfo : EIATTR_MAXREG_COUNT
	.align		4
        /*002c*/ 	.byte	0x03, 0x1b
        /*002e*/ 	.short	0x0080


	//----- nvinfo : EIATTR_EXTERNS
	.align		4
        /*0030*/ 	.byte	0x04, 0x0f
        /*0032*/ 	.short	(.L_1262 - .L_1261)


	//   ....[0]....
	.align		4
.L_1261:
        /*0034*/ 	.word	index@(__assertfail)


	//----- nvinfo : EIATTR_MERCURY_ISA_VERSION
	.align		4
.L_1262:
        /*0038*/ 	.byte	0x03, 0x5f
        /*003a*/ 	.short	0x0101


	//----- nvinfo : EIATTR_VRC_CTA_INIT_COUNT
	.align		4
        /*003c*/ 	.byte	0x02, 0x4a
	.zero		1
	.zero		1


	//----- nvinfo : EIATTR_SYSCALL_OFFSETS
	.align		4
        /*0040*/ 	.byte	0x04, 0x46
        /*0042*/ 	.short	(.L_1264 - .L_1263)


	//   ....[0]....
.L_1263:
        /*0044*/ 	.word	0x000018c0


	//   ....[1]....
        /*0048*/ 	.word	0x00002830


	//   ....[2]....
        /*004c*/ 	.word	0x00003840


	//   ....[3]....
        /*0050*/ 	.word	0x000047b0


	//   ....[4]....
        /*0054*/ 	.word	0x00006130


	//   ....[5]....
        /*0058*/ 	.word	0x00007160


	//   ....[6]....
        /*005c*/ 	.word	0x00008160


	//   ....[7]....
        /*0060*/ 	.word	0x00008f00


	//   ....[8]....
        /*0064*/ 	.word	0x0000a990


	//   ....[9]....
        /*0068*/ 	.word	0x0000b9c0


	//   ....[10]....
        /*006c*/ 	.word	0x0000c9c0


	//   ....[11]....
        /*0070*/ 	.word	0x0000d760


	//   ....[12]....
        /*0074*/ 	.word	0x0000f220


	//   ....[13]....
        /*0078*/ 	.word	0x00010250


	//   ....[14]....
        /*007c*/ 	.word	0x00011250


	//   ....[15]....
        /*0080*/ 	.word	0x00011fc0


	//----- nvinfo : EIATTR_EXIT_INSTR_OFFSETS
	.align		4
.L_1264:
        /*0084*/ 	.byte	0x04, 0x1c
        /*0086*/ 	.short	(.L_1266 - .L_1265)


	//   ....[0]....
.L_1265:
        /*0088*/ 	.word	0x0000da40


	//   ....[1]....
        /*008c*/ 	.word	0x00011460


	//   ....[2]....
        /*0090*/ 	.word	0x000114a0


	//   ....[3]....
        /*0094*/ 	.word	0x00011540


	//   ....[4]....
        /*0098*/ 	.word	0x00011580


	//   ....[5]....
        /*009c*/ 	.word	0x000115c0


	//   ....[6]....
        /*00a0*/ 	.word	0x00011650


	//   ....[7]....
        /*00a4*/ 	.word	0x00011670


	//   ....[8]....
        /*00a8*/ 	.word	0x00011710


	//   ....[9]....
        /*00ac*/ 	.word	0x00011760


	//   ....[10]....
        /*00b0*/ 	.word	0x000117b0


	//   ....[11]....
        /*00b4*/ 	.word	0x00011890


	//   ....[12]....
        /*00b8*/ 	.word	0x00011a00


	//   ....[13]....
        /*00bc*/ 	.word	0x00011b70


	//   ....[14]....
        /*00c0*/ 	.word	0x00011cd0


	//   ....[15]....
        /*00c4*/ 	.word	0x00011d10


	//   ....[16]....
        /*00c8*/ 	.word	0x00011d50


	//   ....[17]....
        /*00cc*/ 	.word	0x00011e00


	//   ....[18]....
        /*00d0*/ 	.word	0x00011e60


	//   ....[19]....
        /*00d4*/ 	.word	0x00011fd0


	//   ....[20]....
        /*00d8*/ 	.word	0x000120e0


	//   ....[21]....
        /*00dc*/ 	.word	0x00012220


	//   ....[22]....
        /*00e0*/ 	.word	0x00012260


	//----- nvinfo : EIATTR_MAX_THREADS
	.align		4
.L_1266:
        /*00e4*/ 	.byte	0x04, 0x05
        /*00e6*/ 	.short	(.L_1268 - .L_1267)
.L_1267:
        /*00e8*/ 	.word	0x00000080
        /*00ec*/ 	.word	0x00000001
        /*00f0*/ 	.word	0x00000001


	//----- nvinfo : EIATTR_CRS_STACK_SIZE
	.align		4
.L_1268:
        /*00f4*/ 	.byte	0x04, 0x1e
        /*00f6*/ 	.short	(.L_1270 - .L_1269)
.L_1269:
        /*00f8*/ 	.word	0x00000000


	//----- nvinfo : EIATTR_CBANK_PARAM_SIZE
	.align		4
.L_1270:
        /*00fc*/ 	.byte	0x03, 0x19
        /*00fe*/ 	.short	0x0308


	//----- nvinfo : EIATTR_PARAM_CBANK
	.align		4
        /*0100*/ 	.byte	0x04, 0x0a
        /*0102*/ 	.short	(.L_1272 - .L_1271)
	.align		4
.L_1271:
        /*0104*/ 	.word	index@(.nv.constant0._ZN2at6native18elementwise_kernelILi128ELi4EZNS0_15gpu_kernel_implIZZZNS0_54_GLOBAL__N__d8c5977b_16_LinearAlgebra_cu_9e10b42f_324316addr_kernel_cudaERNS_14TensorIteratorERKN3c106ScalarES9_ENKUlvE_clEvENKUlvE9_clEvEUlNS6_4HalfESC_SC_E_EEvRNS_18TensorIteratorBaseERKT_EUliE_EEviT1_)
        /*0108*/ 	.short	0x0380
        /*010a*/ 	.short	0x0308


	//----- nvinfo : EIATTR_SW_WAR
	.align		4
.L_1272:
        /*010c*/ 	.byte	0x04, 0x36
        /*010e*/ 	.short	(.L_1274 - .L_1273)
.L_1273:
        /*0110*/ 	.word	0x00000008
.L_1274:


//--------------------- .nv.info._ZN2at6native27unrolled_elementwise_kernelIZZZNS0_54_GLOBAL__N__d8c5977b_16_LinearAlgebra_cu_9e10b42f_324316addr_kernel_cudaERNS_14TensorIteratorERKN3c106ScalarES8_ENKUlvE_clEvENKUlvE9_clEvEUlNS5_4HalfESB_SB_E_St5arrayIPcLm4EELi4E23TrivialOffsetCalculatorILi3EjESG_ILi1EjENS0_6memory12LoadWithCastILi3EEENSJ_13StoreWithCastILi1EEEEEviT_T0_T2_T3_T4_T5_ --------------------------
	.section	.nv.info._ZN2at6native27unrolled_elementwise_kernelIZZZNS0_54_GLOBAL__N__d8c5977b_16_LinearAlgebra_cu_9e10b42f_324316addr_kernel_cudaERNS_14TensorIteratorERKN3c106ScalarES8_ENKUlvE_clEvENKUlvE9_clEvEUlNS5_4HalfESB_SB_E_St5arrayIPcLm4EELi4E23TrivialOffsetCalculatorILi3EjESG_ILi1EjENS0_6memory12LoadWithCastILi3EEENSJ_13StoreWithCastILi1EEEEEviT_T0_T2_T3_T4_T5_,"",@"SHT_CUDA_INFO"
	.sectionflags	@""
	.align	4


	//----- nvinfo : EIATTR_CUDA_API_VERSION
	.align		4
        /*0000*/ 	.byte	0x04, 0x37
        /*0002*/ 	.short	(.L_1276 - .L_1275)
.L_1275:
        /*0004*/ 	.word	0x00000082


	//----- nvinfo : EIATTR_KPARAM_INFO
	.align		4
.L_1276:
        /*0008*/ 	.byte	0x04, 0x17
        /*000a*/ 	.short	(.L_1278 - .L_1277)
.L_1277:
        /*000c*/ 	.word	0x00000000
        /*0010*/ 	.short	0x0006
        /*0012*/ 	.short	0x004c
        /*0014*/ 	.byte	0x00, 0xf0, 0x21, 0x00


	//----- nvinfo : EIATTR_KPARAM_INFO
	.align		4
.L_1278:
        /*0018*/ 	.byte	0x04, 0x17
        /*001a*/ 	.short	(.L_1280 - .L_1279)
.L_1279:
        /*001c*/ 	.word	0x00000000
        /*0020*/ 	.short	0x0005
        /*0022*/ 	.short	0x003c
        /*0024*/ 	.byte	0x00, 0xf0, 0x41, 0x00


	//----- nvinfo : EIATTR_KPARAM_INFO
	.align		4
.L_1280:
        /*0028*/ 	.byte	0x04, 0x17
        /*002a*/ 	.short	(.L_1282 - .L_1281)
.L_1281:
        /*002c*/ 	.word	0x00000000
        /*0030*/ 	.short	0x0004
        /*0032*/ 	.short	0x0039
        /*0034*/ 	.byte	0x00, 0xf0, 0x05, 0x00


	//----- nvinfo : EIATTR_KPARAM_INFO
	.align		4
.L_1282:
        /*0038*/ 	.byte	0x04, 0x17
        /*003a*/ 	.short	(.L_1284 - .L_1283)
.L_1283:
        /*003c*/ 	.word	0x00000000
        /*0040*/ 	.short	0x0003
        /*0042*/ 	.short	0x0038
        /*0044*/ 	.byte	0x00, 0xf0, 0x05, 0x00


	//----- nvinfo : EIATTR_KPARAM_INFO
	.align		4
.L_1284:
        /*0048*/ 	.byte	0x04, 0x17
        /*004a*/ 	.short	(.L_1286 - .L_1285)
.L_1285:
        /*004c*/ 	.word	0x00000000
        /*0050*/ 	.short	0x0002
        /*0052*/ 	.short	0x0018
        /*0054*/ 	.byte	0x00, 0xf0, 0x81, 0x00


	//----- nvinfo : EIATTR_KPARAM_INFO
	.align		4
.L_1286:
        /*0058*/ 	.byte	0x04, 0x17
        /*005a*/ 	.short	(.L_1288 - .L_1287)
.L_1287:
        /*005c*/ 	.word	0x00000000
        /*0060*/ 	.short	0x0001
        /*0062*/ 	.short	0x0008
        /*0064*/ 	.byte	0x00, 0xf0, 0x41, 0x00


	//----- nvinfo : EIATTR_KPARAM_INFO
	.align		4
.L_1288:
        /*0068*/ 	.byte	0x04, 0x17
        /*006a*/ 	.short	(.L_1290 - .L_1289)
.L_1289:
        /*006c*/ 	.word	0x00000000
        /*0070*/ 	.short	0x0000
        /*0072*/ 	.short	0x0000
        /*0074*/ 	.byte	0x00, 0xf0, 0x11, 0x00


	//----- nvinfo : EIATTR_SPARSE_MMA_MASK
	.align		4
.L_1290:
        /*0078*/ 	.byte	0x03, 0x50
        /*007a*/ 	.short	0x0000


	//----- nvinfo : EIATTR_MAXREG_COUNT
	.align		4
        /*007c*/ 	.byte	0x03, 0x1b
        /*007e*/ 	.short	0x00ff


	//----- nvinfo : EIATTR_EXTERNS
	.align		4
        /*0080*/ 	.byte	0x04, 0x0f
        /*0082*/ 	.short	(.L_1292 - .L_1291)


	//   ....[0]....
	.align		4
.L_1291:
        /*0084*/ 	.word	index@(__assertfail)


	//----- nvinfo : EIATTR_MERCURY_ISA_VERSION
	.align		4
.L_1292:
        /*0088*/ 	.byte	0x03, 0x5f
        /*008a*/ 	.short	0x0101


	//----- nvinfo : EIATTR_VRC_CTA_INIT_COUNT
	.align		4
        /*008c*/ 	.byte	0x02, 0x4a
	.zero		1
	.zero		1


	//----- nvinfo : EIATTR_SYSCALL_OFFSETS
	.align		4
        /*0090*/ 	.byte	0x04, 0x46
        /*0092*/ 	.short	(.L_1294 - .L_1293)


	//   ....[0]....
.L_1293:
        /*0094*/ 	.word	0x00000270


	//   ....[1]....
        /*0098*/ 	.word	0x00001200


	//   ....[2]....
        /*009c*/ 	.word	0x00002300


	//   ....[3]....
        /*00a0*/ 	.word	0x00002670


	//   ....[4]....
        /*00a4*/ 	.word	0x000036c0


	//   ....[5]....
        /*00a8*/ 	.word	0x000047c0


	//   ....[6]....
        /*00ac*/ 	.word	0x00004a70


	//   ....[7]....
        /*00b0*/ 	.word	0x00005ad0


	//   ....[8]....
        /*00b4*/ 	.word	0x00006be0


	//   ....[9]....
        /*00b8*/ 	.word	0x00006e90


	//   ....[10]....
        /*00bc*/ 	.word	0x00007ef0


	//   ....[11]....
        /*00c0*/ 	.word	0x00008f20


	//   ....[12]....
        /*00c4*/ 	.word	0x0000a260


	//   ....[13]....
        /*00c8*/ 	.word	0x0000b120


	//   ....[14]....
        /*00cc*/ 	.word	0x0000c0a0


	//   ....[15]....
        /*00d0*/ 	.word	0x0000d020


	//----- nvinfo : EIATTR_EXIT_INSTR_OFFSETS
	.align		4
.L_1294:
        /*00d4*/ 	.byte	0x04, 0x1c
        /*00d6*/ 	.short	(.L_1296 - .L_1295)


	//   ....[0]....
.L_1295:
        /*00d8*/ 	.word	0x0000c370


	//   ....[1]....
        /*00dc*/ 	.word	0x0000c4c0


	//   ....[2]....
        /*00e0*/ 	.word	0x0000c500


	//   ....[3]....
        /*00e4*/ 	.word	0x0000c5a0


	//   ....[4]....
        /*00e8*/ 	.word	0x0000c5e0


	//   ....[5]....
        /*00ec*/ 	.word	0x0000c620


	//   ....[6]....
        /*00f0*/ 	.word	0x0000c6b0


	//   ....[7]....
        /*00f4*/ 	.word	0x0000c6d0


	//   ....[8]....
        /*00f8*/ 	.word	0x0000c770


	//   ....[9]....
        /*00fc*/ 	.word	0x0000c7c0


	//   ....[10]....
        /*0100*/ 	.word	0x0000c810


	//   ....[11]....
        /*0104*/ 	.word	0x0000c8f0


	//   ....[12]....
        /*0108*/ 	.word	0x0000ca60


	//   ....[13]....
        /*010c*/ 	.word	0x0000cbd0


	//   ....[14]....
        /*0110*/ 	.word	0x0000cd30


	//   ....[15]....
        /*0114*/ 	.word	0x0000cd70


	//   ....[16]....
        /*0118*/ 	.word	0x0000cdb0


	//   ....[17]....
        /*011c*/ 	.word	0x0000ce60


	//   ....[18]....
        /*0120*/ 	.word	0x0000cec0


	//   ....[19]....
        /*0124*/ 	.word	0x0000d030


	//   ....[20]....
        /*0128*/ 	.word	0x0000d140


	//   ....[21]....
        /*012c*/ 	.word	0x0000d280


	//   ....[22]....
        /*0130*/ 	.word	0x0000d2c0


	//----- nvinfo : EIATTR_MAX_THREADS
	.align		4
.L_1296:
        /*0134*/ 	.byte	0x04, 0x05
        /*0136*/ 	.short	(.L_1298 - .L_1297)
.L_1297:
        /*0138*/ 	.word	0x00000080
        /*013c*/ 	.word	0x00000001
        /*0140*/ 	.word	0x00000001


	//----- nvinfo : EIATTR_CRS_STACK_SIZE
	.align		4
.L_1298:
        /*0144*/ 	.byte	0x04, 0x1e
        /*0146*/ 	.short	(.L_1300 - .L_1299)
.L_1299:
        /*0148*/ 	.word	0x00000000


	//----- nvinfo : EIATTR_CBANK_PARAM_SIZE
	.align		4
.L_1300:
        /*014c*/ 	.byte	0x03, 0x19
        /*014e*/ 	.short	0x0054


	//----- nvinfo : EIATTR_PARAM_CBANK
	.align		4
        /*0150*/ 	.byte	0x04, 0x0a
        /*0152*/ 	.short	(.L_1302 - .L_1301)
	.align		4
.L_1301:
        /*0154*/ 	.word	index@(.nv.constant0._ZN2at6native27unrolled_elementwise_kernelIZZZNS0_54_GLOBAL__N__d8c5977b_16_LinearAlgebra_cu_9e10b42f_324316addr_kernel_cudaERNS_14TensorIteratorERKN3c106ScalarES8_ENKUlvE_clEvENKUlvE9_clEvEUlNS5_4HalfESB_SB_E_St5arrayIPcLm4EELi4E23TrivialOffsetCalculatorILi3EjESG_ILi1EjENS0_6memory12LoadWithCastILi3EEENSJ_13StoreWithCastILi1EEEEEviT_T0_T2_T3_T4_T5_)
        /*0158*/ 	.short	0x0380
        /*015a*/ 	.short	0x0054


	//----- nvinfo : EIATTR_SW_WAR
	.align		4
.L_1302:
        /*015c*/ 	.byte	0x04, 0x36
        /*015e*/ 	.short	(.L_1304 - .L_1303)
.L_1303:
        /*0160*/ 	.word	0x00000008
.L_1304:


//--------------------- .nv.info._ZN2at6native18elementwise_kernelILi128ELi4EZNS0_22gpu_kernel_impl_nocastIZZZNS0_54_GLOBAL__N__d8c5977b_16_LinearAlgebra_cu_9e10b42f_324316addr_kernel_cudaERNS_14TensorIteratorERKN3c106ScalarES9_ENKUlvE_clEvENKUlvE9_clEvEUlNS6_4HalfESC_SC_E_EEvRNS_18TensorIteratorBaseERKT_EUliE_EEviT1_ --------------------------
	.section	.nv.info._ZN2at6native18elementwise_kernelILi128ELi4EZNS0_22gpu_kernel_impl_nocastIZZZNS0_54_GLOBAL__N__d8c5977b_16_LinearAlgebra_cu_9e10b42f_324316addr_kernel_cudaERNS_14TensorIteratorERKN3c106ScalarES9_ENKUlvE_clEvENKUlvE9_clEvEUlNS6_4HalfESC_SC_E_EEvRNS_18TensorIteratorBaseERKT_EUliE_EEviT1_,"",@"SHT_CUDA_INFO"
	.sectionflags	@""
	.align	4


	//----- nvinfo : EIATTR_CUDA_API_VERSION
	.align		4
        /*0000*/ 	.byte	0x04, 0x37
        /*0002*/ 	.short	(.L_1306 - .L_1305)
.L_1305:
        /*0004*/ 	.word	0x00000082


	//----- nvinfo : EIATTR_KPARAM_INFO
	.align		4
.L_1306:
        /*0008*/ 	.byte	0x04, 0x17
        /*000a*/ 	.short	(.L_1308 - .L_1307)
.L_1307:
        /*000c*/ 	.word	0x00000000
        /*0010*/ 	.short	0x0001
        /*0012*/ 	.short	0x0008
        /*0014*/ 	.byte	0x00, 0xf0, 0xe1, 0x0b


	//----- nvinfo : EIATTR_KPARAM_INFO
	.align		4
.L_1308:
        /*0018*/ 	.byte	0x04, 0x17
        /*001a*/ 	.short	(.L_1310 - .L_1309)
.L_1309:
        /*001c*/ 	.word	0x00000000
        /*0020*/ 	.short	0x0000
        /*0022*/ 	.short	0x0000
        /*0024*/ 	.byte	0x00, 0xf0, 0x11, 0x00


	//----- nvinfo : EIATTR_SPARSE_MMA_MASK
	.align		4
.L_1310:
        /*0028*/ 	.byte	0x03, 0x50
        /*002a*/ 	.short	0x0000


	//----- nvinfo : EIATTR_MAXREG_COUNT
	.align		4
        /*002c*/ 	.byte	0x03, 0x1b
        /*002e*/ 	.short	0x0080


	//----- nvinfo : EIATTR_MERCURY_ISA_VERSION
	.align		4
        /*0030*/ 	.byte	0x03, 0x5f
        /*0032*/ 	.short	0x0101


	//----- nvinfo : EIATTR_VRC_CTA_INIT_COUNT
	.align		4
        /*0034*/ 	.byte	0x02, 0x4a
	.zero		1
	.zero		1


	//----- nvinfo : EIATTR_EXIT_INSTR_OFFSETS
	.align		4
        /*0038*/ 	.byte	0x04, 0x1c
        /*003a*/ 	.short	(.L_1312 - .L_1311)


	//   ....[0]....
.L_1311:
        /*003c*/ 	.word	0x00000480


	//   ....[1]....
        /*0040*/ 	.word	0x00000580


	//   ....[2]....
        /*0044*/ 	.word	0x00004c10


	//   ....[3]....
        /*0048*/ 	.word	0x00006330


	//----- nvinfo : EIATTR_MAX_THREADS
	.align		4
.L_1312:
        /*004c*/ 	.byte	0x04, 0x05
        /*004e*/ 	.short	(.L_1314 - .L_1313)
.L_1313:
        /*0050*/ 	.word	0x00000080
        /*0054*/ 	.word	0x00000001
        /*0058*/ 	.word	0x00000001


	//----- nvinfo : EIATTR_CRS_STACK_SIZE
	.align		4
.L_1314:
        /*005c*/ 	.byte	0x04, 0x1e
        /*005e*/ 	.short	(.L_1316 - .L_1315)
.L_1315:
        /*0060*/ 	.word	0x00000000


	//----- nvinfo : EIATTR_CBANK_PARAM_SIZE
	.align		4
.L_1316:
        /*0064*/ 	.byte	0x03, 0x19
        /*0066*/ 	.short	0x0300


	//----- nvinfo : EIATTR_PARAM_CBANK
	.align		4
        /*0068*/ 	.byte	0x04, 0x0a
        /*006a*/ 	.short	(.L_1318 - .L_1317)
	.align		4
.L_1317:
        /*006c*/ 	.word	index@(.nv.constant0._ZN2at6native18elementwise_kernelILi128ELi4EZNS0_22gpu_kernel_impl_nocastIZZZNS0_54_GLOBAL__N__d8c5977b_16_LinearAlgebra_cu_9e10b42f_324316addr_kernel_cudaERNS_14TensorIteratorERKN3c106ScalarES9_ENKUlvE_clEvENKUlvE9_clEvEUlNS6_4HalfESC_SC_E_EEvRNS_18TensorIteratorBaseERKT_EUliE_EEviT1_)
        /*0070*/ 	.short	0x0380
        /*0072*/ 	.short	0x0300


	//----- nvinfo : EIATTR_SW_WAR
	.align		4
.L_1318:
        /*0074*/ 	.byte	0x04, 0x36
        /*0076*/ 	.short	(.L_1320 - .L_1319)
.L_1319:
        /*0078*/ 	.word	0x00000008
.L_1320:


//--------------------- .nv.info._ZN2at6native27unrolled_elementwise_kernelIZZZNS0_54_GLOBAL__N__d8c5977b_16_LinearAlgebra_cu_9e10b42f_324316addr_kernel_cudaERNS_14TensorIteratorERKN3c106ScalarES8_ENKUlvE_clEvENKUlvE9_clEvEUlNS5_4HalfESB_SB_E_St5arrayIPcLm4EELi4E23TrivialOffsetCalculatorILi3EjESG_ILi1EjENS0_6memory15LoadWithoutCastENSJ_16StoreWithoutCastEEEviT_T0_T2_T3_T4_T5_ --------------------------
	.section	.nv.info._ZN2at6native27unrolled_elementwise_kernelIZZZNS0_54_GLOBAL__N__d8c5977b_16_LinearAlgebra_cu_9e10b42f_324316addr_kernel_cudaERNS_14TensorIteratorERKN3c106ScalarES8_ENKUlvE_clEvENKUlvE9_clEvEUlNS5_4HalfESB_SB_E_St5arrayIPcLm4EELi4E23TrivialOffsetCalculatorILi3EjESG_ILi1EjENS0_6memory15LoadWithoutCastENSJ_16StoreWithoutCastEEEviT_T0_T2_T3_T4_T5_,"",@"SHT_CUDA_INFO"
	.sectionflags	@""
	.align	4


	//----- nvinfo : EIATTR_CUDA_API_VERSION
	.align		4
        /*0000*/ 	.byte	0x04, 0x37
        /*0002*/ 	.short	(.L_1322 - .L_1321)
.L_1321:
        /*0004*/ 	.word	0x00000082


	//----- nvinfo : EIATTR_KPARAM_INFO
	.align		4
.L_1322:
        /*0008*/ 	.byte	0x04, 0x17
        /*000a*/ 	.short	(.L_1324 - .L_1323)
.L_1323:
        /*000c*/ 	.word	0x00000000
        /*0010*/ 	.short	0x0006
        /*0012*/ 	.short	0x003b
        /*0014*/ 	.byte	0x00, 0xf0, 0x05, 0x00


	//----- nvinfo : EIATTR_KPARAM_INFO
	.align		4
.L_1324:
        /*0018*/ 	.byte	0x04, 0x17
        /*001a*/ 	.short	(.L_1326 - .L_1325)
.L_1325:
        /*001c*/ 	.word	0x00000000
        /*0020*/ 	.short	0x0005
        /*0022*/ 	.short	0x003a
        /*0024*/ 	.byte	0x00, 0xf0, 0x05, 0x00


	//----- nvinfo : EIATTR_KPARAM_INFO
	.align		4
.L_1326:
        /*0028*/ 	.byte	0x04, 0x17
        /*002a*/ 	.short	(.L_1328 - .L_1327)
.L_1327:
        /*002c*/ 	.word	0x00000000
        /*0030*/ 	.short	0x0004
        /*0032*/ 	.short	0x0039
        /*0034*/ 	.byte	0x00, 0xf0, 0x05, 0x00


	//----- nvinfo : EIATTR_KPARAM_INFO
	.align		4
.L_1328:
        /*0038*/ 	.byte	0x04, 0x17
        /*003a*/ 	.short	(.L_1330 - .L_1329)
.L_1329:
        /*003c*/ 	.word	0x00000000
        /*0040*/ 	.short	0x0003
        /*0042*/ 	.short	0x0038
        /*0044*/ 	.byte	0x00, 0xf0, 0x05, 0x00


	//----- nvinfo : EIATTR_KPARAM_INFO
	.align		4
.L_1330:
        /*0048*/ 	.byte	0x04, 0x17
        /*004a*/ 	.short	(.L_1332 - .L_1331)
.L_1331:
        /*004c*/ 	.word	0x00000000
        /*0050*/ 	.short	0x0002
        /*0052*/ 	.short	0x0018
        /*0054*/ 	.byte	0x00, 0xf0, 0x81, 0x00


	//----- nvinfo : EIATTR_KPARAM_INFO
	.align		4
.L_1332:
        /*0058*/ 	.byte	0x04, 0x17
        /*005a*/ 	.short	(.L_1334 - .L_1333)
.L_1333:
        /*005c*/ 	.word	0x00000000
        /*0060*/ 	.short	0x0001
        /*0062*/ 	.short	0x0008
        /*0064*/ 	.byte	0x00, 0xf0, 0x41, 0x00


	//----- nvinfo : EIATTR_KPARAM_INFO
	.align		4
.L_1334:
        /*0068*/ 	.byte	0x04, 0x17
        /*006a*/ 	.short	(.L_1336 - .L_1335)
.L_1335:
        /*006c*/ 	.word	0x00000000
        /*0070*/ 	.short	0x0000
        /*0072*/ 	.short	0x0000
        /*0074*/ 	.byte	0x00, 0xf0, 0x11, 0x00


	//----- nvinfo : EIATTR_SPARSE_MMA_MASK
	.align		4
.L_1336:
        /*0078*/ 	.byte	0x03, 0x50
        /*007a*/ 	.short	0x0000


	//----- nvinfo : EIATTR_MAXREG_COUNT
	.align		4
        /*007c*/ 	.byte	0x03, 0x1b
        /*007e*/ 	.short	0x00ff


	//----- nvinfo : EIATTR_MERCURY_ISA_VERSION
	.align		4
        /*0080*/ 	.byte	0x03, 0x5f
        /*0082*/ 	.short	0x0101


	//----- nvinfo : EIATTR_VRC_CTA_INIT_COUNT
	.align		4
        /*0084*/ 	.byte	0x02, 0x4a
	.zero		1
	.zero		1


	//----- nvinfo : EIATTR_EXIT_INSTR_OFFSETS
	.align		4
        /*0088*/ 	.byte	0x04, 0x1c
        /*008a*/ 	.short	(.L_1338 - .L_1337)


	//   ....[0]....
.L_1337:
        /*008c*/ 	.word	0x000007d0


	//   ....[1]....
        /*0090*/ 	.word	0x00000820


	//----- nvinfo : EIATTR_MAX_THREADS
	.align		4
.L_1338:
        /*0094*/ 	.byte	0x04, 0x05
        /*0096*/ 	.short	(.L_1340 - .L_1339)
.L_1339:
        /*0098*/ 	.word	0x00000080
        /*009c*/ 	.word	0x00000001
        /*00a0*/ 	.word	0x00000001


	//----- nvinfo : EIATTR_CRS_STACK_SIZE
	.align		4
.L_1340:
        /*00a4*/ 	.byte	0x04, 0x1e
        /*00a6*/ 	.short	(.L_1342 - .L_1341)
.L_1341:
        /*00a8*/ 	.word	0x00000000


	//----- nvinfo : EIATTR_CBANK_PARAM_SIZE
	.align		4
.L_1342:
        /*00ac*/ 	.byte	0x03, 0x19
        /*00ae*/ 	.short	0x003c


	//----- nvinfo : EIATTR_PARAM_CBANK
	.align		4
        /*00b0*/ 	.byte	0x04, 0x0a
        /*00b2*/ 	.short	(.L_1344 - .L_1343)
	.align		4
.L_1343:
        /*00b4*/ 	.word	index@(.nv.constant0._ZN2at6native27unrolled_elementwise_kernelIZZZNS0_54_GLOBAL__N__d8c5977b_16_LinearAlgebra_cu_9e10b42f_324316addr_kernel_cudaERNS_14TensorIteratorERKN3c106ScalarES8_ENKUlvE_clEvENKUlvE9_clEvEUlNS5_4HalfESB_SB_E_St5arrayIPcLm4EELi4E23TrivialOffsetCalculatorILi3EjESG_ILi1EjENS0_6memory15LoadWithoutCastENSJ_16StoreWithoutCastEEEviT_T0_T2_T3_T4_T5_)
        /*00b8*/ 	.short	0x0380
        /*00ba*/ 	.short	0x003c


	//----- nvinfo : EIATTR_SW_WAR
	.align		4
.L_1344:
        /*00bc*/ 	.byte	0x04, 0x36
        /*00be*/ 	.short	(.L_1346 - .L_1345)
.L_1345:
        /*00c0*/ 	.word	0x00000008
.L_1346:


//--------------------- .nv.info._ZN2at6native29vectorized_elementwise_kernelILi2EZZZNS0_54_GLOBAL__N__d8c5977b_16_LinearAlgebra_cu_9e10b42f_324316addr_kernel_cudaERNS_14TensorIteratorERKN3c106ScalarES8_ENKUlvE_clEvENKUlvE9_clEvEUlNS5_4HalfESB_SB_E_St5arrayIPcLm4EEEEviT0_T1_ --------------------------
	.section	.nv.info._ZN2at6native29vectorized_elementwise_kernelILi2EZZZNS0_54_GLOBAL__N__d8c5977b_16_LinearAlgebra_cu_9e10b42f_324316addr_kernel_cudaERNS_14TensorIteratorERKN3c106ScalarES8_ENKUlvE_clEvENKUlvE9_clEvEUlNS5_4HalfESB_SB_E_St5arrayIPcLm4EEEEviT0_T1_,"",@"SHT_CUDA_INFO"
	.sectionflags	@""
	.align	4


	//----- nvinfo : EIATTR_CUDA_API_VERSION
	.align		4
        /*0000*/ 	.byte	0x04, 0x37
        /*0002*/ 	.short	(.L_1348 - .L_1347)
.L_1347:
        /*0004*/ 	.word	0x00000082


	//----- nvinfo : EIATTR_KPARAM_INFO
	.align		4
.L_1348:
        /*0008*/ 	.byte	0x04, 0x17
        /*000a*/ 	.short	(.L_1350 - .L_1349)
.L_1349:
        /*000c*/ 	.word	0x00000000
        /*0010*/ 	.short	0x0002
        /*0012*/ 	.short	0x0018
        /*0014*/ 	.byte	0x00, 0xf0, 0x81, 0x00


	//----- nvinfo : EIATTR_KPARAM_INFO
	.align		4
.L_1350:
        /*0018*/ 	.byte	0x04, 0x17
        /*001a*/ 	.short	(.L_1352 - .L_1351)
.L_1351:
        /*001c*/ 	.word	0x00000000
        /*0020*/ 	.short	0x0001
        /*0022*/ 	.short	0x0008
        /*0024*/ 	.byte	0x00, 0xf0, 0x41, 0x00


	//----- nvinfo : EIATTR_KPARAM_INFO
	.align		4
.L_1352:
        /*0028*/ 	.byte	0x04, 0x17
        /*002a*/ 	.short	(.L_1354 - .L_1353)
.L_1353:
        /*002c*/ 	.word	0x00000000
        /*0030*/ 	.short	0x0000
        /*0032*/ 	.short	0x0000
        /*0034*/ 	.byte	0x00, 0xf0, 0x11, 0x00


	//----- nvinfo : EIATTR_SPARSE_MMA_MASK
	.align		4
.L_1354:
        /*0038*/ 	.byte	0x03, 0x50
        /*003a*/ 	.short	0x0000


	//----- nvinfo : EIATTR_MAXREG_COUNT
	.align		4
        /*003c*/ 	.byte	0x03, 0x1b
        /*003e*/ 	.short	0x00ff


	//----- nvinfo : EIATTR_MERCURY_ISA_VERSION
	.align		4
        /*0040*/ 	.byte	0x03, 0x5f
        /*0042*/ 	.short	0x0101


	//----- nvinfo : EIATTR_VRC_CTA_INIT_COUNT
	.align		4
        /*0044*/ 	.byte	0x02, 0x4a
	.zero		1
	.zero		1


	//----- nvinfo : EIATTR_EXIT_INSTR_OFFSETS
	.align		4
        /*0048*/ 	.byte	0x04, 0x1c
        /*004a*/ 	.short	(.L_1356 - .L_1355)


	//   ....[0]....
.L_1355:
        /*004c*/ 	.word	0x00001070


	//   ....[1]....
        /*0050*/ 	.word	0x000010c0


	//   ....[2]....
        /*0054*/ 	.word	0x00001590


	//----- nvinfo : EIATTR_MAX_THREADS
	.align		4
.L_1356:
        /*0058*/ 	.byte	0x04, 0x05
        /*005a*/ 	.short	(.L_1358 - .L_1357)
.L_1357:
        /*005c*/ 	.word	0x00000080
        /*0060*/ 	.word	0x00000001
        /*0064*/ 	.word	0x00000001


	//----- nvinfo : EIATTR_CRS_STACK_SIZE
	.align		4
.L_1358:
        /*0068*/ 	.byte	0x04, 0x1e
        /*006a*/ 	.short	(.L_1360 - .L_1359)
.L_1359:
        /*006c*/ 	.word	0x00000000


	//----- nvinfo : EIATTR_CBANK_PARAM_SIZE
	.align		4
.L_1360:
        /*0070*/ 	.byte	0x03, 0x19
        /*0072*/ 	.short	0x0038


	//----- nvinfo : EIATTR_PARAM_CBANK
	.align		4
        /*0074*/ 	.byte	0x04, 0x0a
        /*0076*/ 	.short	(.L_1362 - .L_1361)
	.align		4
.L_1361:
        /*0078*/ 	.word	index@(.nv.constant0._ZN2at6native29vectorized_elementwise_kernelILi2EZZZNS0_54_GLOBAL__N__d8c5977b_16_LinearAlgebra_cu_9e10b42f_324316addr_kernel_cudaERNS_14TensorIteratorERKN3c106ScalarES8_ENKUlvE_clEvENKUlvE9_clEvEUlNS5_4HalfESB_SB_E_St5arrayIPcLm4EEEEviT0_T1_)
        /*007c*/ 	.short	0x0380
        /*007e*/ 	.short	0x0038


	//----- nvinfo : EIATTR_SW_WAR
	.align		4
.L_1362:
        /*0080*/ 	.byte	0x04, 0x36
        /*0082*/ 	.short	(.L_1364 - .L_1363)
.L_1363:
        /*0084*/ 	.word	0x00000008
.L_1364:


//--------------------- .nv.info._ZN2at6native29vectorized_elementwise_kernelILi4EZZZNS0_54_GLOBAL__N__d8c5977b_16_LinearAlgebra_cu_9e10b42f_324316addr_kernel_cudaERNS_14TensorIteratorERKN3c106ScalarES8_ENKUlvE_clEvENKUlvE9_clEvEUlNS5_4HalfESB_SB_E_St5arrayIPcLm4EEEEviT0_T1_ --------------------------
	.section	.nv.info._ZN2at6native29vectorized_elementwise_kernelILi4EZZZNS0_54_GLOBAL__N__d8c5977b_16_LinearAlgebra_cu_9e10b42f_324316addr_kernel_cudaERNS_14TensorIteratorERKN3c106ScalarES8_ENKUlvE_clEvENKUlvE9_clEvEUlNS5_4HalfESB_SB_E_St5arrayIPcLm4EEEEviT0_T1_,"",@"SHT_CUDA_INFO"
	.sectionflags	@""
	.align	4


	//----- nvinfo : EIATTR_CUDA_API_VERSION
	.align		4
        /*0000*/ 	.byte	0x04, 0x37
        /*0002*/ 	.short	(.L_1366 - .L_1365)
.L_1365:
        /*0004*/ 	.word	0x00000082


	//----- nvinfo : EIATTR_KPARAM_INFO
	.align		4
.L_1366:
        /*0008*/ 	.byte	0x04, 0x17
        /*000a*/ 	.short	(.L_1368 - .L_1367)
.L_1367:
        /*000c*/ 	.word	0x00000000
        /*0010*/ 	.short	0x0002
        /*0012*/ 	.short	0x0018
        /*0014*/ 	.byte	0x00, 0xf0, 0x81, 0x00


	//----- nvinfo : EIATTR_KPARAM_INFO
	.align		4
.L_1368:
        /*0018*/ 	.byte	0x04, 0x17
        /*001a*/ 	.short	(.L_1370 - .L_1369)
.L_1369:
        /*001c*/ 	.word	0x00000000
        /*0020*/ 	.short	0x0001
        /*0022*/ 	.short	0x0008
        /*0024*/ 	.byte	0x00, 0xf0, 0x41, 0x00


	//----- nvinfo : EIATTR_KPARAM_INFO
	.align		4
.L_1370:
        /*0028*/ 	.byte	0x04, 0x17
        /*002a*/ 	.short	(.L_1372 - .L_1371)
.L_1371:
        /*002c*/ 	.word	0x00000000
        /*0030*/ 	.short	0x0000
        /*0032*/ 	.short	0x0000
        /*0034*/ 	.byte	0x00, 0xf0, 0x11, 0x00


	//----- nvinfo : EIATTR_SPARSE_MMA_MASK
	.align		4
.L_1372:
        /*0038*/ 	.byte	0x03, 0x50
        /*003a*/ 	.short	0x0000


	//----- nvinfo : EIATTR_MAXREG_COUNT
	.align		4
        /*003c*/ 	.byte	0x03, 0x1b
        /*003e*/ 	.short	0x00ff


	//----- nvinfo : EIATTR_MERCURY_ISA_VERSION
	.align		4
        /*0040*/ 	.byte	0x03, 0x5f
        /*0042*/ 	.short	0x0101


	//----- nvinfo : EIATTR_VRC_CTA_INIT_COUNT
	.align		4
        /*0044*/ 	.byte	0x02, 0x4a
	.zero		1
	.zero		1


	//----- nvinfo : EIATTR_EXIT_INSTR_OFFSETS
	.align		4
        /*0048*/ 	.byte	0x04, 0x1c
        /*004a*/ 	.short	(.L_1374 - .L_1373)


	//   ....[0]....
.L_1373:
        /*004c*/ 	.word	0x00001070


	//   ....[1]....
        /*0050*/ 	.word	0x000010c0


	//   ....[2]....
        /*0054*/ 	.word	0x00001530


	//----- nvinfo : EIATTR_MAX_THREADS
	.align		4
.L_1374:
        /*0058*/ 	.byte	0x04, 0x05
        /*005a*/ 	.short	(.L_1376 - .L_1375)
.L_1375:
        /*005c*/ 	.word	0x00000080
        /*0060*/ 	.word	0x00000001
        /*0064*/ 	.word	0x00000001


	//----- nvinfo : EIATTR_CRS_STACK_SIZE
	.align		4
.L_1376:
        /*0068*/ 	.byte	0x04, 0x1e
        /*006a*/ 	.short	(.L_1378 - .L_1377)
.L_1377:
        /*006c*/ 	.word	0x00000000


	//----- nvinfo : EIATTR_CBANK_PARAM_SIZE
	.align		4
.L_1378:
        /*0070*/ 	.byte	0x03, 0x19
        /*0072*/ 	.short	0x0038


	//----- nvinfo : EIATTR_PARAM_CBANK
	.align		4
        /*0074*/ 	.byte	0x04, 0x0a
        /*0076*/ 	.short	(.L_1380 - .L_1379)
	.align		4
.L_1379:
        /*0078*/ 	.word	index@(.nv.constant0._ZN2at6native29vectorized_elementwise_kernelILi4EZZZNS0_54_GLOBAL__N__d8c5977b_16_LinearAlgebra_cu_9e10b42f_324316addr_kernel_cudaERNS_14TensorIteratorERKN3c106ScalarES8_ENKUlvE_clEvENKUlvE9_clEvEUlNS5_4HalfESB_SB_E_St5arrayIPcLm4EEEEviT0_T1_)
        /*007c*/ 	.short	0x0380
        /*007e*/ 	.short	0x0038


	//----- nvinfo : EIATTR_SW_WAR
	.align		4
.L_1380:
        /*0080*/ 	.byte	0x04, 0x36
        /*0082*/ 	.short	(.L_1382 - .L_1381)
.L_1381:
        /*0084*/ 	.word	0x00000008
.L_1382:


//--------------------- .nv.info._ZN2at6native29vectorized_elementwise_kernelILi8EZZZNS0_54_GLOBAL__N__d8c5977b_16_LinearAlgebra_cu_9e10b42f_324316addr_kernel_cudaERNS_14TensorIteratorERKN3c106ScalarES8_ENKUlvE_clEvENKUlvE9_clEvEUlNS5_4HalfESB_SB_E_St5arrayIPcLm4EEEEviT0_T1_ --------------------------
	.section	.nv.info._ZN2at6native29vectorized_elementwise_kernelILi8EZZZNS0_54_GLOBAL__N__d8c5977b_16_LinearAlgebra_cu_9e10b42f_324316addr_kernel_cudaERNS_14TensorIteratorERKN3c106ScalarES8_ENKUlvE_clEvENKUlvE9_clEvEUlNS5_4HalfESB_SB_E_St5arrayIPcLm4EEEEviT0_T1_,"",@"SHT_CUDA_INFO"
	.sectionflags	@""
	.align	4


	//----- nvinfo : EIATTR_CUDA_API_VERSION
	.align		4
        /*0000*/ 	.byte	0x04, 0x37
        /*0002*/ 	.short	(.L_1384 - .L_1383)
.L_1383:
        /*0004*/ 	.word	0x00000082


	//----- nvinfo : EIATTR_KPARAM_INFO
	.align		4
.L_1384:
        /*0008*/ 	.byte	0x04, 0x17
        /*000a*/ 	.short	(.L_1386 - .L_1385)
.L_1385:
        /*000c*/ 	.word	0x00000000
        /*0010*/ 	.short	0x0002
        /*0012*/ 	.short	0x0018
        /*0014*/ 	.byte	0x00, 0xf0, 0x81, 0x00


	//----- nvinfo : EIATTR_KPARAM_INFO
	.align		4
.L_1386:
        /*0018*/ 	.byte	0x04, 0x17
        /*001a*/ 	.short	(.L_1388 - .L_1387)
.L_1387:
        /*001c*/ 	.word	0x00000000
        /*0020*/ 	.short	0x0001
        /*0022*/ 	.short	0x0008
        /*0024*/ 	.byte	0x00, 0xf0, 0x41, 0x00


	//----- nvinfo : EIATTR_KPARAM_INFO
	.align		4
.L_1388:
        /*0028*/ 	.byte	0x04, 0x17
        /*002a*/ 	.short	(.L_1390 - .L_1389)
.L_1389:
        /*002c*/ 	.word	0x00000000
        /*0030*/ 	.short	0x0000
        /*0032*/ 	.short	0x0000
        /*0034*/ 	.byte	0x00, 0xf0, 0x11, 0x00


	//----- nvinfo : EIATTR_SPARSE_MMA_MASK
	.align		4
.L_1390:
        /*0038*/ 	.byte	0x03, 0x50
        /*003a*/ 	.short	0x0000


	//----- nvinfo : EIATTR_MAXREG_COUNT
	.align		4
        /*003c*/ 	.byte	0x03, 0x1b
        /*003e*/ 	.short	0x00ff


	//----- nvinfo : EIATTR_MERCURY_ISA_VERSION
	.align		4
        /*0040*/ 	.byte	0x03, 0x5f
        /*0042*/ 	.short	0x0101


	//----- nvinfo : EIATTR_VRC_CTA_INIT_COUNT
	.align		4
        /*0044*/ 	.byte	0x02, 0x4a
	.zero		1
	.zero		1


	//----- nvinfo : EIATTR_EXIT_INSTR_OFFSETS
	.align		4
        /*0048*/ 	.byte	0x04, 0x1c
        /*004a*/ 	.short	(.L_1392 - .L_1391)


	//   ....[0]....
.L_1391:
        /*004c*/ 	.word	0x00000010


	//----- nvinfo : EIATTR_MAX_THREADS
	.align		4
.L_1392:
        /*0050*/ 	.byte	0x04, 0x05
        /*0052*/ 	.short	(.L_1394 - .L_1393)
.L_1393:
        /*0054*/ 	.word	0x00000080
        /*0058*/ 	.word	0x00000001
        /*005c*/ 	.word	0x00000001


	//----- nvinfo : EIATTR_CBANK_PARAM_SIZE
	.align		4
.L_1394:
        /*0060*/ 	.byte	0x03, 0x19
        /*0062*/ 	.short	0x0038


	//----- nvinfo : EIATTR_PARAM_CBANK
	.align		4
        /*0064*/ 	.byte	0x04, 0x0a
        /*0066*/ 	.short	(.L_1396 - .L_1395)
	.align		4
.L_1395:
        /*0068*/ 	.word	index@(.nv.constant0._ZN2at6native29vectorized_elementwise_kernelILi8EZZZNS0_54_GLOBAL__N__d8c5977b_16_LinearAlgebra_cu_9e10b42f_324316addr_kernel_cudaERNS_14TensorIteratorERKN3c106ScalarES8_ENKUlvE_clEvENKUlvE9_clEvEUlNS5_4HalfESB_SB_E_St5arrayIPcLm4EEEEviT0_T1_)
        /*006c*/ 	.short	0x0380
        /*006e*/ 	.short	0x0038


	//----- nvinfo : EIATTR_SW_WAR
	.align		4
.L_1396:
        /*0070*/ 	.byte	0x04, 0x36
        /*0072*/ 	.short	(.L_1398 - .L_1397)
.L_1397:
        /*0074*/ 	.word	0x00000008
.L_1398:


//--------------------- .nv.info._ZN2at6native18elementwise_kernelILi128ELi4EZNS0_15gpu_kernel_implIZZZNS0_54_GLOBAL__N__d8c5977b_16_LinearAlgebra_cu_9e10b42f_324316addr_kernel_cudaERNS_14TensorIteratorERKN3c106ScalarES9_ENKUlvE_clEvENKUlvE8_clEvEUlNS6_8BFloat16ESC_SC_E0_EEvRNS_18TensorIteratorBaseERKT_EUliE_EEviT1_ --------------------------
	.section	.nv.info._ZN2at6native18elementwise_kernelILi128ELi4EZNS0_15gpu_kernel_implIZZZNS0_54_GLOBAL__N__d8c5977b_16_LinearAlgebra_cu_9e10b42f_324316addr_kernel_cudaERNS_14TensorIteratorERKN3c106ScalarES9_ENKUlvE_clEvENKUlvE8_clEvEUlNS6_8BFloat16ESC_SC_E0_EEvRNS_18TensorIteratorBaseERKT_EUliE_EEviT1_,"",@"SHT_CUDA_INFO"
	.sectionflags	@""
	.align	4


	//----- nvinfo : EIATTR_CUDA_API_VERSION
	.align		4
        /*0000*/ 	.byte	0x04, 0x37
        /*0002*/ 	.short	(.L_1400 - .L_1399)
.L_1399:
        /*0004*/ 	.word	0x00000082


	//----- nvinfo : EIATTR_KPARAM_INFO
	.align		4
.L_1400:
        /*0008*/ 	.byte	0x04, 0x17
        /*000a*/ 	.short	(.L_1402 - .L_1401)
.L_1401:
        /*000c*/ 	.word	0x00000000
        /*0010*/ 	.short	0x0001
        /*0012*/ 	.short	0x0008
        /*0014*/ 	.byte	0x00, 0xf0, 0x01, 0x0c


	//----- nvinfo : EIATTR_KPARAM_INFO
	.align		4
.L_1402:
        /*0018*/ 	.byte	0x04, 0x17
        /*001a*/ 	.short	(.L_1404 - .L_1403)
.L_1403:
        /*001c*/ 	.word	0x00000000
        /*0020*/ 	.short	0x0000
        /*0022*/ 	.short	0x0000
        /*0024*/ 	.byte	0x00, 0xf0, 0x11, 0x00


	//----- nvinfo : EIATTR_SPARSE_MMA_MASK
	.align		4
.L_1404:
        /*0028*/ 	.byte	0x03, 0x50
        /*002a*/ 	.short	0x0000


	//----- nvinfo : EIATTR_MAXREG_COUNT
	.align		4
        /*002c*/ 	.byte	0x03, 0x1b
        /*002e*/ 	.short	0x0080


	//----- nvinfo : EIATTR_EXTERNS
	.align		4
        /*0030*/ 	.byte	0x04, 0x0f
        /*0032*/ 	.short	(.L_1406 - .L_1405)


	//   ....[0]....
	.align		4
.L_1405:
        /*0034*/ 	.word	index@(__assertfail)


	//----- nvinfo : EIATTR_MERCURY_ISA_VERSION
	.align		4
.L_1406:
        /*0038*/ 	.byte	0x03, 0x5f
        /*003a*/ 	.short	0x0101


	//----- nvinfo : EIATTR_VRC_CTA_INIT_COUNT
	.align		4
        /*003c*/ 	.byte	0x02, 0x4a
	.zero		1
	.zero		1


	//----- nvinfo : EIATTR_SYSCALL_OFFSETS
	.align		4
        /*0040*/ 	.byte	0x04, 0x46
        /*0042*/ 	.short	(.L_1408 - .L_1407)


	//   ....[0]....
.L_1407:
        /*0044*/ 	.word	0x00002890


	//   ....[1]....
        /*0048*/ 	.word	0x00003990


	//   ....[2]....
        /*004c*/ 	.word	0x000049b0


	//   ....[3]....
        /*0050*/ 	.word	0x00005990


	//   ....[4]....
        /*0054*/ 	.word	0x00008380


	//   ....[5]....
        /*0058*/ 	.word	0x00009480


	//   ....[6]....
        /*005c*/ 	.word	0x0000a490


	//   ....[7]....
        /*0060*/ 	.word	0x0000b2c0


	//   ....[8]....
        /*0064*/ 	.word	0x0000dda0


	//   ....[9]....
        /*0068*/ 	.word	0x0000eea0


	//   ....[10]....
        /*006c*/ 	.word	0x0000feb0


	//   ....[11]....
        /*0070*/ 	.word	0x00010ce0


	//   ....[12]....
        /*0074*/ 	.word	0x000137e0


	//   ....[13]....
        /*0078*/ 	.word	0x000148e0


	//   ....[14]....
        /*007c*/ 	.word	0x000158f0


	//   ....[15]....
        /*0080*/ 	.word	0x000166f0


	//----- nvinfo : EIATTR_EXIT_INSTR_OFFSETS
	.align		4
.L_1408:
        /*0084*/ 	.byte	0x04, 0x1c
        /*0086*/ 	.short	(.L_1410 - .L_1409)


	//   ....[0]....
.L_1409:
        /*0088*/ 	.word	0x00010fa0


	//   ....[1]....
        /*008c*/ 	.word	0x00015b70


	//   ....[2]....
        /*0090*/ 	.word	0x00015bb0


	//   ....[3]....
        /*0094*/ 	.word	0x00015c50


	//   ....[4]....
        /*0098*/ 	.word	0x00015c90


	//   ....[5]....
        /*009c*/ 	.word	0x00015cd0


	//   ....[6]....
        /*00a0*/ 	.word	0x00015d60


	//   ....[7]....
        /*00a4*/ 	.word	0x00015da0


	//   ....[8]....
        /*00a8*/ 	.word	0x00015e40


	//   ....[9]....
        /*00ac*/ 	.word	0x00015e90


	//   ....[10]....
        /*00b0*/ 	.word	0x00015ee0


	//   ....[11]....
        /*00b4*/ 	.word	0x00015fc0


	//   ....[12]....
        /*00b8*/ 	.word	0x00016130


	//   ....[13]....
        /*00bc*/ 	.word	0x000162a0


	//   ....[14]....
        /*00c0*/ 	.word	0x00016400


	//   ....[15]....
        /*00c4*/ 	.word	0x00016440


	//   ....[16]....
        /*00c8*/ 	.word	0x00016480


	//   ....[17]....
        /*00cc*/ 	.word	0x00016530


	//   ....[18]....
        /*00d0*/ 	.word	0x00016590


	//   ....[19]....
        /*00d4*/ 	.word	0x00016700


	//   ....[20]....
        /*00d8*/ 	.word	0x00016810


	//   ....[21]....
        /*00dc*/ 	.word	0x00016950


	//   ....[22]....
        /*00e0*/ 	.word	0x00016970


	//----- nvinfo : EIATTR_MAX_THREADS
	.align		4
.L_1410:
        /*00e4*/ 	.byte	0x04, 0x05
        /*00e6*/ 	.short	(.L_1412 - .L_1411)
.L_1411:
        /*00e8*/ 	.word	0x00000080
        /*00ec*/ 	.word	0x00000001
        /*00f0*/ 	.word	0x00000001


	//----- nvinfo : EIATTR_CRS_STACK_SIZE
	.align		4
.L_1412:
        /*00f4*/ 	.byte	0x04, 0x1e
        /*00f6*/ 	.short	(.L_1414 - .L_1413)
.L_1413:
        /*00f8*/ 	.word	0x00000000


	//----- nvinfo : EIATTR_CBANK_PARAM_SIZE
	.align		4
.L_1414:
        /*00fc*/ 	.byte	0x03, 0x19
        /*00fe*/ 	.short	0x0308


	//----- nvinfo : EIATTR_PARAM_CBANK
	.align		4
        /*0100*/ 	.byte	0x04, 0x0a
        /*0102*/ 	.short	(.L_1416 - .L_1415)
	.align		4
.L_1415:
        /*0104*/ 	.word	index@(.nv.constant0._ZN2at6native18elementwise_kernelILi128ELi4EZNS0_15gpu_kernel_implIZZZNS0_54_GLOBAL__N__d8c5977b_16_LinearAlgebra_cu_9e10b42f_324316addr_kernel_cudaERNS_14TensorIteratorERKN3c106ScalarES9_ENKUlvE_clEvENKUlvE8_clEvEUlNS6_8BFloat16ESC_SC_E0_EEvRNS_18TensorIteratorBaseERKT_EUliE_EEviT1_)
        /*0108*/ 	.short	0x0380
        /*010a*/ 	.short	0x0308


	//----- nvinfo : EIATTR_SW_WAR
	.align		4
.L_1416:
        /*010c*/ 	.byte	0x04, 0x36
        /*010e*/ 	.short	(.L_1418 - .L_1417)
.L_1417:
        /*0110*/ 	.word	0x00000008
.L_1418:


//--------------------- .nv.info._ZN2at6native27unrolled_elementwise_kernelIZZZNS0_54_GLOBAL__N__d8c5977b_16_LinearAlgebra_cu_9e10b42f_324316addr_kernel_cudaERNS_14TensorIteratorERKN3c106ScalarES8_ENKUlvE_clEvENKUlvE8_clEvEUlNS5_8BFloat16ESB_SB_E0_St5arrayIPcLm4EELi4E23TrivialOffsetCalculatorILi3EjESG_ILi1EjENS0_6memory12LoadWithCastILi3EEENSJ_13StoreWithCastILi1EEEEEviT_T0_T2_T3_T4_T5_ --------------------------
	.section	.nv.info._ZN2at6native27unrolled_elementwise_kernelIZZZNS0_54_GLOBAL__N__d8c5977b_16_LinearAlgebra_cu_9e10b42f_324316addr_kernel_cudaERNS_14TensorIteratorERKN3c106ScalarES8_ENKUlvE_clEvENKUlvE8_clEvEUlNS5_8BFloat16ESB_SB_E0_St5arrayIPcLm4EELi4E23TrivialOffsetCalculatorILi3EjESG_ILi1EjENS0_6memory12LoadWithCastILi3EEENSJ_13StoreWithCastILi1EEEEEviT_T0_T2_T3_T4_T5_,"",@"SHT_CUDA_INFO"
	.sectionflags	@""
	.align	4


	//----- nvinfo : EIATTR_CUDA_API_VERSION
	.align		4
        /*0000*/ 	.byte	0x04, 0x37
        /*0002*/ 	.short	(.L_1420 - .L_1419)
.L_1419:
        /*0004*/ 	.word	0x00000082


	//----- nvinfo : EIATTR_KPARAM_INFO
	.align		4
.L_1420:
        /*0008*/ 	.byte	0x04, 0x17
        /*000a*/ 	.short	(.L_1422 - .L_1421)
.L_1421:
        /*000c*/ 	.word	0x00000000
        /*0010*/ 	.short	0x0006
        /*0012*/ 	.short	0x004c
        /*0014*/ 	.byte	0x00, 0xf0, 0x21, 0x00


	//----- nvinfo : EIATTR_KPARAM_INFO
	.align		4
.L_1422:
        /*0018*/ 	.byte	0x04, 0x17
        /*001a*/ 	.short	(.L_1424 - .L_1423)
.L_1423:
        /*001c*/ 	.word	0x00000000
        /*0020*/ 	.short	0x0005
        /*0022*/ 	.short	0x003c
        /*0024*/ 	.byte	0x00, 0xf0, 0x41, 0x00


	//----- nvinfo : EIATTR_KPARAM_INFO
	.align		4
.L_1424:
        /*0028*/ 	.byte	0x04, 0x17
        /*002a*/ 	.short	(.L_1426 - .L_1425)
.L_1425:
        /*002c*/ 	.word	0x00000000
        /*0030*/ 	.short	0x0004
        /*0032*/ 	.short	0x0039
        /*0034*/ 	.byte	0x00, 0xf0, 0x05, 0x00


	//----- nvinfo : EIATTR_KPARAM_INFO
	.align		4
.L_1426:
        /*0038*/ 	.byte	0x04, 0x17
        /*003a*/ 	.short	(.L_1428 - .L_1427)
.L_1427:
        /*003c*/ 	.word	0x00000000
        /*0040*/ 	.short	0x0003
        /*0042*/ 	.short	0x0038
        /*0044*/ 	.byte	0x00, 0xf0, 0x05, 0x00


	//----- nvinfo : EIATTR_KPARAM_INFO
	.align		4
.L_1428:
        /*0048*/ 	.byte	0x04, 0x17
        /*004a*/ 	.short	(.L_1430 - .L_1429)
.L_1429:
        /*004c*/ 	.word	0x00000000
        /*0050*/ 	.short	0x0002
        /*0052*/ 	.short	0x0018
        /*0054*/ 	.byte	0x00, 0xf0, 0x81, 0x00


	//----- nvinfo : EIATTR_KPARAM_INFO
	.align		4
.L_1430:
        /*0058*/ 	.byte	0x04, 0x17
        /*005a*/ 	.short	(.L_1432 - .L_1431)
.L_1431:
        /*005c*/ 	.word	0x00000000
        /*0060*/ 	.short	0x0001
        /*0062*/ 	.short	0x0008
        /*0064*/ 	.byte	0x00, 0xf0, 0x41, 0x00


	//----- nvinfo : EIATTR_KPARAM_INFO
	.align		4
.L_1432:
        /*0068*/ 	.byte	0x04, 0x17
        /*006a*/ 	.short	(.L_1434 - .L_1433)
.L_1433:
        /*006c*/ 	.word	0x00000000
        /*0070*/ 	.short	0x0000
        /*0072*/ 	.short	0x0000
        /*0074*/ 	.byte	0x00, 0xf0, 0x11, 0x00


	//----- nvinfo : EIATTR_SPARSE_MMA_MASK
	.align		4
.L_1434:
        /*0078*/ 	.byte	0x03, 0x50
        /*007a*/ 	.short	0x0000


	//----- nvinfo : EIATTR_MAXREG_COUNT
	.align		4
        /*007c*/ 	.byte	0x03, 0x1b
        /*007e*/ 	.short	0x00ff


	//----- nvinfo : EIATTR_EXTERNS
	.align		4
        /*0080*/ 	.byte	0x04, 0x0f
        /*0082*/ 	.short	(.L_1436 - .L_1435)


	//   ....[0]....
	.align		4
.L_1435:
        /*0084*/ 	.word	index@(__assertfail)


	//----- nvinfo : EIATTR_MERCURY_ISA_VERSION
	.align		4
.L_1436:
        /*0088*/ 	.byte	0x03, 0x5f
        /*008a*/ 	.short	0x0101


	//----- nvinfo : EIATTR_VRC_CTA_INIT_COUNT
	.align		4
        /*008c*/ 	.byte	0x02, 0x4a
	.zero		1
	.zero		1


	//----- nvinfo : EIATTR_SYSCALL_OFFSETS
	.align		4
        /*0090*/ 	.byte	0x04, 0x46
        /*0092*/ 	.short	(.L_1438 - .L_1437)


	//   ....[0]....
.L_1437:
        /*0094*/ 	.word	0x000010c0


	//   ....[1]....
        /*0098*/ 	.word	0x000021f0


	//   ....[2]....
        /*009c*/ 	.word	0x00003320


	//   ....[3]....
        /*00a0*/ 	.word	0x000045a0


	//   ....[4]....
        /*00a4*/ 	.word	0x000056d0


	//   ....[5]....
        /*00a8*/ 	.word	0x00006800


	//   ....[6]....
        /*00ac*/ 	.word	0x000079c0


	//   ....[7]....
        /*00b0*/ 	.word	0x00008af0


	//   ....[8]....
        /*00b4*/ 	.word	0x00009c20


	//   ....[9]....
        /*00b8*/ 	.word	0x0000ae20


	//   ....[10]....
        /*00bc*/ 	.word	0x0000bf60


	//   ....[11]....
        /*00c0*/ 	.word	0x0000cfb0


	//   ....[12]....
        /*00c4*/ 	.word	0x0000e520


	//   ....[13]....
        /*00c8*/ 	.word	0x0000f440


	//   ....[14]....
        /*00cc*/ 	.word	0x000103c0


	//   ....[15]....
        /*00d0*/ 	.word	0x00011360


	//----- nvinfo : EIATTR_EXIT_INSTR_OFFSETS
	.align		4
.L_1438:
        /*00d4*/ 	.byte	0x04, 0x1c
        /*00d6*/ 	.short	(.L_1440 - .L_1439)


	//   ....[0]....
.L_1439:
        /*00d8*/ 	.word	0x00010670


	//   ....[1]....
        /*00dc*/ 	.word	0x000107e0


	//   ....[2]....
        /*00e0*/ 	.word	0x00010820


	//   ....[3]....
        /*00e4*/ 	.word	0x000108c0


	//   ....[4]....
        /*00e8*/ 	.word	0x00010900


	//   ....[5]....
        /*00ec*/ 	.word	0x00010940


	//   ....[6]....
        /*00f0*/ 	.word	0x000109d0


	//   ....[7]....
        /*00f4*/ 	.word	0x00010a10


	//   ....[8]....
        /*00f8*/ 	.word	0x00010ab0


	//   ....[9]....
        /*00fc*/ 	.word	0x00010b00


	//   ....[10]....
        /*0100*/ 	.word	0x00010b50


	//   ....[11]....
        /*0104*/ 	.word	0x00010c30


	//   ....[12]....
        /*0108*/ 	.word	0x00010da0


	//   ....[13]....
        /*010c*/ 	.word	0x00010f10


	//   ....[14]....
        /*0110*/ 	.word	0x00011070


	//   ....[15]....
        /*0114*/ 	.word	0x000110b0


	//   ....[16]....
        /*0118*/ 	.word	0x000110f0


	//   ....[17]....
        /*011c*/ 	.word	0x000111a0


	//   ....[18]....
        /*0120*/ 	.word	0x00011200


	//   ....[19]....
        /*0124*/ 	.word	0x00011370


	//   ....[20]....
        /*0128*/ 	.word	0x00011480


	//   ....[21]....
        /*012c*/ 	.word	0x000115c0


	//   ....[22]....
        /*0130*/ 	.word	0x000115e0


	//----- nvinfo : EIATTR_MAX_THREADS
	.align		4
.L_1440:
        /*0134*/ 	.byte	0x04, 0x05
        /*0136*/ 	.short	(.L_1442 - .L_1441)
.L_1441:
        /*0138*/ 	.word	0x00000080
        /*013c*/ 	.word	0x00000001
        /*0140*/ 	.word	0x00000001


	//----- nvinfo : EIATTR_CRS_STACK_SIZE
	.align		4
.L_1442:
        /*0144*/ 	.byte	0x04, 0x1e
        /*0146*/ 	.short	(.L_1444 - .L_1443)
.L_1443:
        /*0148*/ 	.word	0x00000000


	//----- nvinfo : EIATTR_CBANK_PARAM_SIZE
	.align		4
.L_1444:
        /*014c*/ 	.byte	0x03, 0x19
        /*014e*/ 	.short	0x0054


	//----- nvinfo : EIATTR_PARAM_CBANK
	.align		4
        /*0150*/ 	.byte	0x04, 0x0a
        /*0152*/ 	.short	(.L_1446 - .L_1445)
	.align		4
.L_1445:
        /*0154*/ 	.word	index@(.nv.constant0._ZN2at6native27unrolled_elementwise_kernelIZZZNS0_54_GLOBAL__N__d8c5977b_16_LinearAlgebra_cu_9e10b42f_324316addr_kernel_cudaERNS_14TensorIteratorERKN3c106ScalarES8_ENKUlvE_clEvENKUlvE8_clEvEUlNS5_8BFloat16ESB_SB_E0_St5arrayIPcLm4EELi4E23TrivialOffsetCalculatorILi3EjESG_ILi1EjENS0_6memory12LoadWithCastILi3EEENSJ_13StoreWithCastILi1EEEEEviT_T0_T2_T3_T4_T5_)
        /*0158*/ 	.short	0x0380
        /*015a*/ 	.short	0x0054


	//----- nvinfo : EIATTR_SW_WAR
	.align		4
.L_1446:
        /*015c*/ 	.byte	0x04, 0x36
        /*015e*/ 	.short	(.L_1448 - .L_1447)
.L_1447:
        /*0160*/ 	.word	0x00000008
.L_1448:


//--------------------- .nv.info._ZN2at6native18elementwise_kernelILi128ELi4EZNS0_22gpu_kernel_impl_nocastIZZZNS0_54_GLOBAL__N__d8c5977b_16_LinearAlgebra_cu_9e10b42f_324316addr_kernel_cudaERNS_14TensorIteratorERKN3c106ScalarES9_ENKUlvE_clEvENKUlvE8_clEvEUlNS6_8BFloat16ESC_SC_E0_EEvRNS_18TensorIteratorBaseERKT_EUliE_EEviT1_ --------------------------
	.section	.nv.info._ZN2at6native18elementwise_kernelILi128ELi4EZNS0_22gpu_kernel_impl_nocastIZZZNS0_54_GLOBAL__N__d8c5977b_16_LinearAlgebra_cu_9e10b42f_324316addr_kernel_cudaERNS_14TensorIteratorERKN3c106ScalarES9_ENKUlvE_clEvENKUlvE8_clEvEUlNS6_8BFloat16ESC_SC_E0_EEvRNS_18TensorIteratorBaseERKT_EUliE_EEviT1_,"",@"SHT_CUDA_INFO"
	.sectionflags	@""
	.align	4


	//----- nvinfo : EIATTR_CUDA_API_VERSION
	.align		4
        /*0000*/ 	.byte	0x04, 0x37
        /*0002*/ 	.short	(.L_1450 - .L_1449)
.L_1449:
        /*0004*/ 	.word	0x00000082


	//----- nvinfo : EIATTR_KPARAM_INFO
	.align		4
.L_1450:
        /*0008*/ 	.byte	0x04, 0x17
        /*000a*/ 	.short	(.L_1452 - .L_1451)
.L_1451:
        /*000c*/ 	.word	0x00000000
        /*0010*/ 	.short	0x0001
        /*0012*/ 	.short	0x0008
        /*0014*/ 	.byte	0x00, 0xf0, 0xe1, 0x0b


	//----- nvinfo : EIATTR_KPARAM_INFO
	.align		4
.L_1452:
        /*0018*/ 	.byte	0x04, 0x17
        /*001a*/ 	.short	(.L_1454 - .L_1453)
.L_1453:
        /*001c*/ 	.word	0x00000000
        /*0020*/ 	.short	0x0000
        /*0022*/ 	.short	0x0000
        /*0024*/ 	.byte	0x00, 0xf0, 0x11, 0x00


	//----- nvinfo : EIATTR_SPARSE_MMA_MASK
	.align		4
.L_1454:
        /*0028*/ 	.byte	0x03, 0x50
        /*002a*/ 	.short	0x0000


	//----- nvinfo : EIATTR_MAXREG_COUNT
	.align		4
        /*002c*/ 	.byte	0x03, 0x1b
        /*002e*/ 	.short	0x0080


	//----- nvinfo : EIATTR_MERCURY_ISA_VERSION
	.align		4
        /*0030*/ 	.byte	0x03, 0x5f
        /*0032*/ 	.short	0x0101


	//----- nvinfo : EIATTR_VRC_CTA_INIT_COUNT
	.align		4
        /*0034*/ 	.byte	0x02, 0x4a
	.zero		1
	.zero		1


	//----- nvinfo : EIATTR_EXIT_INSTR_OFFSETS
	.align		4
        /*0038*/ 	.byte	0x04, 0x1c
        /*003a*/ 	.short	(.L_1456 - .L_1455)


	//   ....[0]....
.L_1455:
        /*003c*/ 	.word	0x00000650


	//   ....[1]....
        /*0040*/ 	.word	0x000007e0


	//   ....[2]....
        /*0044*/ 	.word	0x00005500


	//   ....[3]....
        /*0048*/ 	.word	0x00006e50


	//----- nvinfo : EIATTR_MAX_THREADS
	.align		4
.L_1456:
        /*004c*/ 	.byte	0x04, 0x05
        /*004e*/ 	.short	(.L_1458 - .L_1457)
.L_1457:
        /*0050*/ 	.word	0x00000080
        /*0054*/ 	.word	0x00000001
        /*0058*/ 	.word	0x00000001


	//----- nvinfo : EIATTR_CRS_STACK_SIZE
	.align		4
.L_1458:
        /*005c*/ 	.byte	0x04, 0x1e
        /*005e*/ 	.short	(.L_1460 - .L_1459)
.L_1459:
        /*0060*/ 	.word	0x00000000


	//----- nvinfo : EIATTR_CBANK_PARAM_SIZE
	.align		4
.L_1460:
        /*0064*/ 	.byte	0x03, 0x19
        /*0066*/ 	.short	0x0300


	//----- nvinfo : EIATTR_PARAM_CBANK
	.align		4
        /*0068*/ 	.byte	0x04, 0x0a
        /*006a*/ 	.short	(.L_1462 - .L_1461)
	.align		4
.L_1461:
        /*006c*/ 	.word	index@(.nv.constant0._ZN2at6native18elementwise_kernelILi128ELi4EZNS0_22gpu_kernel_impl_nocastIZZZNS0_54_GLOBAL__N__d8c5977b_16_LinearAlgebra_cu_9e10b42f_324316addr_kernel_cudaERNS_14TensorIteratorERKN3c106ScalarES9_ENKUlvE_clEvENKUlvE8_clEvEUlNS6_8BFloat16ESC_SC_E0_EEvRNS_18TensorIteratorBaseERKT_EUliE_EEviT1_)
        /*0070*/ 	.short	0x0380
        /*0072*/ 	.short	0x0300


	//----- nvinfo : EIATTR_SW_WAR
	.align		4
.L_1462:
        /*0074*/ 	.byte	0x04, 0x36
        /*0076*/ 	.short	(.L_1464 - .L_1463)
.L_1463:
        /*0078*/ 	.word	0x00000008
.L_1464:


//--------------------- .nv.info._ZN2at6native27unrolled_elementwise_kernelIZZZNS0_54_GLOBAL__N__d8c5977b_16_LinearAlgebra_cu_9e10b42f_324316addr_kernel_cudaERNS_14TensorIteratorERKN3c106ScalarES8_ENKUlvE_clEvENKUlvE8_clEvEUlNS5_8BFloat16ESB_SB_E0_St5arrayIPcLm4EELi4E23TrivialOffsetCalculatorILi3EjESG_ILi1EjENS0_6memory15LoadWithoutCastENSJ_16StoreWithoutCastEEEviT_T0_T2_T3_T4_T5_ --------------------------
	.section	.nv.info._ZN2at6native27unrolled_elementwise_kernelIZZZNS0_54_GLOBAL__N__d8c5977b_16_LinearAlgebra_cu_9e10b42f_324316addr_kernel_cudaERNS_14TensorIteratorERKN3c106ScalarES8_ENKUlvE_clEvENKUlvE8_clEvEUlNS5_8BFloat16ESB_SB_E0_St5arrayIPcLm4EELi4E23TrivialOffsetCalculatorILi3EjESG_ILi1EjENS0_6memory15LoadWithoutCastENSJ_16StoreWithoutCastEEEviT_T0_T2_T3_T4_T5_,"",@"SHT_CUDA_INFO"
	.sectionflags	@""
	.align	4


	//----- nvinfo : EIATTR_CUDA_API_VERSION
	.align		4
        /*0000*/ 	.byte	0x04, 0x37
        /*0002*/ 	.short	(.L_1466 - .L_1465)
.L_1465:
        /*0004*/ 	.word	0x00000082


	//----- nvinfo : EIATTR_KPARAM_INFO
	.align		4
.L_1466:
        /*0008*/ 	.byte	0x04, 0x17
        /*000a*/ 	.short	(.L_1468 - .L_1467)
.L_1467:
        /*000c*/ 	.word	0x00000000
        /*0010*/ 	.short	0x0006
        /*0012*/ 	.short	0x003b
        /*0014*/ 	.byte	0x00, 0xf0, 0x05, 0x00


	//----- nvinfo : EIATTR_KPARAM_INFO
	.align		4
.L_1468:
        /*0018*/ 	.byte	0x04, 0x17
        /*001a*/ 	.short	(.L_1470 - .L_1469)
.L_1469:
        /*001c*/ 	.word	0x00000000
        /*0020*/ 	.short	0x0005
        /*0022*/ 	.short	0x003a
        /*0024*/ 	.byte	0x00, 0xf0, 0x05, 0x00


	//----- nvinfo : EIATTR_KPARAM_INFO
	.align		4
.L_1470:
        /*0028*/ 	.byte	0x04, 0x17
        /*002a*/ 	.short	(.L_1472 - .L_1471)
.L_1471:
        /*002c*/ 	.word	0x00000000
        /*0030*/ 	.short	0x0004
        /*0032*/ 	.short	0x0039
        /*0034*/ 	.byte	0x00, 0xf0, 0x05, 0x00


	//----- nvinfo : EIATTR_KPARAM_INFO
	.align		4
.L_1472:
        /*0038*/ 	.byte	0x04, 0x17
        /*003a*/ 	.short	(.L_1474 - .L_1473)
.L_1473:
        /*003c*/ 	.word	0x00000000
        /*0040*/ 	.short	0x0003
        /*0042*/ 	.short	0x0038
        /*0044*/ 	.byte	0x00, 0xf0, 0x05, 0x00


	//----- nvinfo : EIATTR_KPARAM_INFO
	.align		4
.L_1474:
        /*0048*/ 	.byte	0x04, 0x17
        /*004a*/ 	.short	(.L_1476 - .L_1475)
.L_1475:
        /*004c*/ 	.word	0x00000000
        /*0050*/ 	.short	0x0002
        /*0052*/ 	.short	0x0018
        /*0054*/ 	.byte	0x00, 0xf0, 0x81, 0x00


	//----- nvinfo : EIATTR_KPARAM_INFO
	.align		4
.L_1476:
        /*0058*/ 	.byte	0x04, 0x17
        /*005a*/ 	.short	(.L_1478 - .L_1477)
.L_1477:
        /*005c*/ 	.word	0x00000000
        /*0060*/ 	.short	0x0001
        /*0062*/ 	.short	0x0008
        /*0064*/ 	.byte	0x00, 0xf0, 0x41, 0x00


	//----- nvinfo : EIATTR_KPARAM_INFO
	.align		4
.L_1478:
        /*0068*/ 	.byte	0x04, 0x17
        /*006a*/ 	.short	(.L_1480 - .L_1479)
.L_1479:
        /*006c*/ 	.word	0x00000000
        /*0070*/ 	.short	0x0000
        /*0072*/ 	.short	0x0000
        /*0074*/ 	.byte	0x00, 0xf0, 0x11, 0x00


	//----- nvinfo : EIATTR_SPARSE_MMA_MASK
	.align		4
.L_1480:
        /*0078*/ 	.byte	0x03, 0x50
        /*007a*/ 	.short	0x0000


	//----- nvinfo : EIATTR_MAXREG_COUNT
	.align		4
        /*007c*/ 	.byte	0x03, 0x1b
        /*007e*/ 	.short	0x00ff


	//----- nvinfo : EIATTR_MERCURY_ISA_VERSION
	.align		4
        /*0080*/ 	.byte	0x03, 0x5f
        /*0082*/ 	.short	0x0101


	//----- nvinfo : EIATTR_VRC_CTA_INIT_COUNT
	.align		4
        /*0084*/ 	.byte	0x02, 0x4a
	.zero		1
	.zero		1


	//----- nvinfo : EIATTR_EXIT_INSTR_OFFSETS
	.align		4
        /*0088*/ 	.byte	0x04, 0x1c
        /*008a*/ 	.short	(.L_1482 - .L_1481)


	//   ....[0]....
.L_1481:
        /*008c*/ 	.word	0x00000ab0


	//   ....[1]....
        /*0090*/ 	.word	0x00000b00


	//----- nvinfo : EIATTR_MAX_THREADS
	.align		4
.L_1482:
        /*0094*/ 	.byte	0x04, 0x05
        /*0096*/ 	.short	(.L_1484 - .L_1483)
.L_1483:
        /*0098*/ 	.word	0x00000080
        /*009c*/ 	.word	0x00000001
        /*00a0*/ 	.word	0x00000001


	//----- nvinfo : EIATTR_CRS_STACK_SIZE
	.align		4
.L_1484:
        /*00a4*/ 	.byte	0x04, 0x1e
        /*00a6*/ 	.short	(.L_1486 - .L_1485)
.L_1485:
        /*00a8*/ 	.word	0x00000000


	//----- nvinfo : EIATTR_CBANK_PARAM_SIZE
	.align		4
.L_1486:
        /*00ac*/ 	.byte	0x03, 0x19
        /*00ae*/ 	.short	0x003c


	//----- nvinfo : EIATTR_PARAM_CBANK
	.align		4
        /*00b0*/ 	.byte	0x04, 0x0a
        /*00b2*/ 	.short	(.L_1488 - .L_1487)
	.align		4
.L_1487:
        /*00b4*/ 	.word	index@(.nv.constant0._ZN2at6native27unrolled_elementwise_kernelIZZZNS0_54_GLOBAL__N__d8c5977b_16_LinearAlgebra_cu_9e10b42f_324316addr_kernel_cudaERNS_14TensorIteratorERKN3c106ScalarES8_ENKUlvE_clEvENKUlvE8_clEvEUlNS5_8BFloat16ESB_SB_E0_St5arrayIPcLm4EELi4E23TrivialOffsetCalculatorILi3EjESG_ILi1EjENS0_6memory15LoadWithoutCastENSJ_16StoreWithoutCastEEEviT_T0_T2_T3_T4_T5_)
        /*00b8*/ 	.short	0x0380
        /*00ba*/ 	.short	0x003c


	//----- nvinfo : EIATTR_SW_WAR
	.align		4
.L_1488:
        /*00bc*/ 	.byte	0x04, 0x36
        /*00be*/ 	.short	(.L_1490 - .L_1489)
.L_1489:
        /*00c0*/ 	.word	0x00000008
.L_1490:


//--------------------- .nv.info._ZN2at6native29vectorized_elementwise_kernelILi2EZZZNS0_54_GLOBAL__N__d8c5977b_16_LinearAlgebra_cu_9e10b42f_324316addr_kernel_cudaERNS_14TensorIteratorERKN3c106ScalarES8_ENKUlvE_clEvENKUlvE8_clEvEUlNS5_8BFloat16ESB_SB_E0_St5arrayIPcLm4EEEEviT0_T1_ --------------------------
	.section	.nv.info._ZN2at6native29vectorized_elementwise_kernelILi2EZZZNS0_54_GLOBAL__N__d8c5977b_16_LinearAlgebra_cu_9e10b42f_324316addr_kernel_cudaERNS_14TensorIteratorERKN3c106ScalarES8_ENKUlvE_clEvENKUlvE8_clEvEUlNS5_8BFloat16ESB_SB_E0_St5arrayIPcLm4EEEEviT0_T1_,"",@"SHT_CUDA_INFO"
	.sectionflags	@""
	.align	4


	//----- nvinfo : EIATTR_CUDA_API_VERSION
	.align		4
        /*0000*/ 	.byte	0x04, 0x37
        /*0002*/ 	.short	(.L_1492 - .L_1491)
.L_1491:
        /*0004*/ 	.word	0x00000082


	//----- nvinfo : EIATTR_KPARAM_INFO
	.align		4
.L_1492:
        /*0008*/ 	.byte	0x04, 0x17
        /*000a*/ 	.short	(.L_1494 - .L_1493)
.L_1493:
        /*000c*/ 	.word	0x00000000
        /*0010*/ 	.short	0x0002
        /*0012*/ 	.short	0x0018
        /*0014*/ 	.byte	0x00, 0xf0, 0x81, 0x00


	//----- nvinfo : EIATTR_KPARAM_INFO
	.align		4
.L_1494:
        /*0018*/ 	.byte	0x04, 0x17
        /*001a*/ 	.short	(.L_1496 - .L_1495)
.L_1495:
        /*001c*/ 	.word	0x00000000
        /*0020*/ 	.short	0x0001
        /*0022*/ 	.short	0x0008
        /*0024*/ 	.byte	0x00, 0xf0, 0x41, 0x00


	//----- nvinfo : EIATTR_KPARAM_INFO
	.align		4
.L_1496:
        /*0028*/ 	.byte	0x04, 0x17
        /*002a*/ 	.short	(.L_1498 - .L_1497)
.L_1497:
        /*002c*/ 	.word	0x00000000
        /*0030*/ 	.short	0x0000
        /*0032*/ 	.short	0x0000
        /*0034*/ 	.byte	0x00, 0xf0, 0x11, 0x00


	//----- nvinfo : EIATTR_SPARSE_MMA_MASK
	.align		4
.L_1498:
        /*0038*/ 	.byte	0x03, 0x50
        /*003a*/ 	.short	0x0000


	//----- nvinfo : EIATTR_MAXREG_COUNT
	.align		4
        /*003c*/ 	.byte	0x03, 0x1b
        /*003e*/ 	.short	0x00ff


	//----- nvinfo : EIATTR_MERCURY_ISA_VERSION
	.align		4
        /*0040*/ 	.byte	0x03, 0x5f
        /*0042*/ 	.short	0x0101


	//----- nvinfo : EIATTR_VRC_CTA_INIT_COUNT
	.align		4
        /*0044*/ 	.byte	0x02, 0x4a
	.zero		1
	.zero		1


	//----- nvinfo : EIATTR_EXIT_INSTR_OFFSETS
	.align		4
        /*0048*/ 	.byte	0x04, 0x1c
        /*004a*/ 	.short	(.L_1500 - .L_1499)


	//   ....[0]....
.L_1499:
        /*004c*/ 	.word	0x000015f0


	//   ....[1]....
        /*0050*/ 	.word	0x00001640


	//   ....[2]....
        /*0054*/ 	.word	0x00001fc0


	//----- nvinfo : EIATTR_MAX_THREADS
	.align		4
.L_1500:
        /*0058*/ 	.byte	0x04, 0x05
        /*005a*/ 	.short	(.L_1502 - .L_1501)
.L_1501:
        /*005c*/ 	.word	0x00000080
        /*0060*/ 	.word	0x00000001
        /*0064*/ 	.word	0x00000001


	//----- nvinfo : EIATTR_CRS_STACK_SIZE
	.align		4
.L_1502:
        /*0068*/ 	.byte	0x04, 0x1e
        /*006a*/ 	.short	(.L_1504 - .L_1503)
.L_1503:
        /*006c*/ 	.word	0x00000000


	//----- nvinfo : EIATTR_CBANK_PARAM_SIZE
	.align		4
.L_1504:
        /*0070*/ 	.byte	0x03, 0x19
        /*0072*/ 	.short	0x0038


	//----- nvinfo : EIATTR_PARAM_CBANK
	.align		4
        /*0074*/ 	.byte	0x04, 0x0a
        /*0076*/ 	.short	(.L_1506 - .L_1505)
	.align		4
.L_1505:
        /*0078*/ 	.word	index@(.nv.constant0._ZN2at6native29vectorized_elementwise_kernelILi2EZZZNS0_54_GLOBAL__N__d8c5977b_16_LinearAlgebra_cu_9e10b42f_324316addr_kernel_cudaERNS_14TensorIteratorERKN3c106ScalarES8_ENKUlvE_clEvENKUlvE8_clEvEUlNS5_8BFloat16ESB_SB_E0_St5arrayIPcLm4EEEEviT0_T1_)
        /*007c*/ 	.short	0x0380
        /*007e*/ 	.short	0x0038


	//----- nvinfo : EIATTR_SW_WAR
	.align		4
.L_1506:
        /*0080*/ 	.byte	0x04, 0x36
        /*0082*/ 	.short	(.L_1508 - .L_1507)
.L_1507:
        /*0084*/ 	.word	0x00000008
.L_1508:


//--------------------- .nv.info._ZN2at6native29vectorized_elementwise_kernelILi4EZZZNS0_54_GLOBAL__N__d8c5977b_16_LinearAlgebra_cu_9e10b42f_324316addr_kernel_cudaERNS_14TensorIteratorERKN3c106ScalarES8_ENKUlvE_clEvENKUlvE8_clEvEUlNS5_8BFloat16ESB_SB_E0_St5arrayIPcLm4EEEEviT0_T1_ --------------------------
	.section	.nv.info._ZN2at6native29vectorized_elementwise_kernelILi4EZZZNS0_54_GLOBAL__N__d8c5977b_16_LinearAlgebra_cu_9e10b42f_324316addr_kernel_cudaERNS_14TensorIteratorERKN3c106ScalarES8_ENKUlvE_clEvENKUlvE8_clEvEUlNS5_8BFloat16ESB_SB_E0_St5arrayIPcLm4EEEEviT0_T1_,"",@"SHT_CUDA_INFO"
	.sectionflags	@""
	.align	4


	//----- nvinfo : EIATTR_CUDA_API_VERSION
	.align		4
        /*0000*/ 	.byte	0x04, 0x37
        /*0002*/ 	.short	(.L_1510 - .L_1509)
.L_1509:
        /*0004*/ 	.word	0x00000082


	//----- nvinfo : EIATTR_KPARAM_INFO
	.align		4
.L_1510:
        /*0008*/ 	.byte	0x04, 0x17
        /*000a*/ 	.short	(.L_1512 - .L_1511)
.L_1511:
        /*000c*/ 	.word	0x00000000
        /*0010*/ 	.short	0x0002
        /*0012*/ 	.short	0x0018
        /*0014*/ 	.byte	0x00, 0xf0, 0x81, 0x00


	//----- nvinfo : EIATTR_KPARAM_INFO
	.align		4
.L_1512:
        /*0018*/ 	.byte	0x04, 0x17
        /*001a*/ 	.short	(.L_1514 - .L_1513)
.L_1513:
        /*001c*/ 	.word	0x00000000
        /*0020*/ 	.short	0x0001
        /*0022*/ 	.short	0x0008
        /*0024*/ 	.byte	0x00, 0xf0, 0x41, 0x00


	//----- nvinfo : EIATTR_KPARAM_INFO
	.align		4
.L_1514:
        /*0028*/ 	.byte	0x04, 0x17
        /*002a*/ 	.short	(.L_1516 - .L_1515)
.L_1515:
        /*002c*/ 	.word	0x00000000
        /*0030*/ 	.short	0x0000
        /*0032*/ 	.short	0x0000
        /*0034*/ 	.byte	0x00, 0xf0, 0x11, 0x00


	//----- nvinfo : EIATTR_SPARSE_MMA_MASK
	.align		4
.L_1516:
        /*0038*/ 	.byte	0x03, 0x50
        /*003a*/ 	.short	0x0000


	//----- nvinfo : EIATTR_MAXREG_COUNT
	.align		4
        /*003c*/ 	.byte	0x03, 0x1b
        /*003e*/ 	.short	0x00ff


	//----- nvinfo : EIATTR_MERCURY_ISA_VERSION
	.align		4
        /*0040*/ 	.byte	0x03, 0x5f
        /*0042*/ 	.short	0x0101


	//----- nvinfo : EIATTR_VRC_CTA_INIT_COUNT
	.align		4
        /*0044*/ 	.byte	0x02, 0x4a
	.zero		1
	.zero		1


	//----- nvinfo : EIATTR_EXIT_INSTR_OFFSETS
	.align		4
        /*0048*/ 	.byte	0x04, 0x1c
        /*004a*/ 	.short	(.L_1518 - .L_1517)


	//   ....[0]....
.L_1517:
        /*004c*/ 	.word	0x000015f0


	//   ....[1]....
        /*0050*/ 	.word	0x00001640


	//   ....[2]....
        /*0054*/ 	.word	0x00001f40


	//----- nvinfo : EIATTR_MAX_THREADS
	.align		4
.L_1518:
        /*0058*/ 	.byte	0x04, 0x05
        /*005a*/ 	.short	(.L_1520 - .L_1519)
.L_1519:
        /*005c*/ 	.word	0x00000080
        /*0060*/ 	.word	0x00000001
        /*0064*/ 	.word	0x00000001


	//----- nvinfo : EIATTR_CRS_STACK_SIZE
	.align		4
.L_1520:
        /*0068*/ 	.byte	0x04, 0x1e
        /*006a*/ 	.short	(.L_1522 - .L_1521)
.L_1521:
        /*006c*/ 	.word	0x00000000


	//----- nvinfo : EIATTR_CBANK_PARAM_SIZE
	.align		4
.L_1522:
        /*0070*/ 	.byte	0x03, 0x19
        /*0072*/ 	.short	0x0038


	//----- nvinfo : EIATTR_PARAM_CBANK
	.align		4
        /*0074*/ 	.byte	0x04, 0x0a
        /*0076*/ 	.short	(.L_1524 - .L_1523)
	.align		4
.L_1523:
        /*0078*/ 	.word	index@(.nv.constant0._ZN2at6native29vectorized_elementwise_kernelILi4EZZZNS0_54_GLOBAL__N__d8c5977b_16_LinearAlgebra_cu_9e10b42f_324316addr_kernel_cudaERNS_14TensorIteratorERKN3c106ScalarES8_ENKUlvE_clEvENKUlvE8_clEvEUlNS5_8BFloat16ESB_SB_E0_St5arrayIPcLm4EEEEviT0_T1_)
        /*007c*/ 	.short	0x0380
        /*007e*/ 	.short	0x0038


	//----- nvinfo : EIATTR_SW_WAR
	.align		4
.L_1524:
        /*0080*/ 	.byte	0x04, 0x36
        /*0082*/ 	.short	(.L_1526 - .L_1525)
.L_1525:
        /*0084*/ 	.word	0x00000008
.L_1526:


//--------------------- .nv.info._ZN2at6native29vectorized_elementwise_kernelILi8EZZZNS0_54_GLOBAL__N__d8c5977b_16_LinearAlgebra_cu_9e10b42f_324316addr_kernel_cudaERNS_14TensorIteratorERKN3c106ScalarES8_ENKUlvE_clEvENKUlvE8_clEvEUlNS5_8BFloat16ESB_SB_E0_St5arrayIPcLm4EEEEviT0_T1_ --------------------------
	.section	.nv.info._ZN2at6native29vectorized_elementwise_kernelILi8EZZZNS0_54_GLOBAL__N__d8c5977b_16_LinearAlgebra_cu_9e10b42f_324316addr_kernel_cudaERNS_14TensorIteratorERKN3c106ScalarES8_ENKUlvE_clEvENKUlvE8_clEvEUlNS5_8BFloat16ESB_SB_E0_St5arrayIPcLm4EEEEviT0_T1_,"",@"SHT_CUDA_INFO"
	.sectionflags	@""
	.align	4


	//----- nvinfo : EIATTR_CUDA_API_VERSION
	.align		4
        /*0000*/ 	.byte	0x04, 0x37
        /*0002*/ 	.short	(.L_1528 - .L_1527)
.L_1527:
        /*0004*/ 	.word	0x00000082


	//----- nvinfo : EIATTR_KPARAM_INFO
	.align		4
.L_1528:
        /*0008*/ 	.byte	0x04, 0x17
        /*000a*/ 	.short	(.L_1530 - .L_1529)
.L_1529:
        /*000c*/ 	.word	0x00000000
        /*0010*/ 	.short	0x0002
        /*0012*/ 	.short	0x0018
        /*0014*/ 	.byte	0x00, 0xf0, 0x81, 0x00


	//----- nvinfo : EIATTR_KPARAM_INFO
	.align		4
.L_1530:
        /*0018*/ 	.byte	0x04, 0x17
        /*001a*/ 	.short	(.L_1532 - .L_1531)
.L_1531:
        /*001c*/ 	.word	0x00000000
        /*0020*/ 	.short	0x0001
        /*0022*/ 	.short	0x0008
        /*0024*/ 	.byte	0x00, 0xf0, 0x41, 0x00


	//----- nvinfo : EIATTR_KPARAM_INFO
	.align		4
.L_1532:
        /*0028*/ 	.byte	0x04, 0x17
        /*002a*/ 	.short	(.L_1534 - .L_1533)
.L_1533:
        /*002c*/ 	.word	0x00000000
        /*0030*/ 	.short	0x0000
        /*0032*/ 	.short	0x0000
        /*0034*/ 	.byte	0x00, 0xf0, 0x11, 0x00


	//----- nvinfo : EIATTR_SPARSE_MMA_MASK
	.align		4
.L_1534:
        /*0038*/ 	.byte	0x03, 0x50
        /*003a*/ 	.short	0x0000


	//----- nvinfo : EIATTR_MAXREG_COUNT
	.align		4
        /*003c*/ 	.byte	0x03, 0x1b
        /*003e*/ 	.short	0x00ff


	//----- nvinfo : EIATTR_MERCURY_ISA_VERSION
	.align		4
        /*0040*/ 	.byte	0x03, 0x5f
        /*0042*/ 	.short	0x0101


	//----- nvinfo : EIATTR_VRC_CTA_INIT_COUNT
	.align		4
        /*0044*/ 	.byte	0x02, 0x4a
	.zero		1
	.zero		1


	//----- nvinfo : EIATTR_EXIT_INSTR_OFFSETS
	.align		4
        /*0048*/ 	.byte	0x04, 0x1c
        /*004a*/ 	.short	(.L_1536 - .L_1535)


	//   ....[0]....
.L_1535:
        /*004c*/ 	.word	0x00000010


	//----- nvinfo : EIATTR_MAX_THREADS
	.align		4
.L_1536:
        /*0050*/ 	.byte	0x04, 0x05
        /*0052*/ 	.short	(.L_1538 - .L_1537)
.L_1537:
        /*0054*/ 	.word	0x00000080
        /*0058*/ 	.word	0x00000001
        /*005c*/ 	.word	0x00000001


	//----- nvinfo : EIATTR_CBANK_PARAM_SIZE
	.align		4
.L_1538:
        /*0060*/ 	.byte	0x03, 0x19
        /*0062*/ 	.short	0x0038


	//----- nvinfo : EIATTR_PARAM_CBANK
	.align		4
        /*0064*/ 	.byte	0x04, 0x0a
        /*0066*/ 	.short	(.L_1540 - .L_1539)
	.align		4
.L_1539:
        /*0068*/ 	.word	index@(.nv.constant0._ZN2at6native29vectorized_elementwise_kernelILi8EZZZNS0_54_GLOBAL__N__d8c5977b_16_LinearAlgebra_cu_9e10b42f_324316addr_kernel_cudaERNS_14TensorIteratorERKN3c106ScalarES8_ENKUlvE_clEvENKUlvE8_clEvEUlNS5_8BFloat16ESB_SB_E0_St5arrayIPcLm4EEEEviT0_T1_)
        /*006c*/ 	.short	0x0380
        /*006e*/ 	.short	0x0038


	//----- nvinfo : EIATTR_SW_WAR
	.align		4
.L_1540:
        /*0070*/ 	.byte	0x04, 0x36
        /*0072*/ 	.short	(.L_1542 - .L_1541)
.L_1541:
        /*0074*/ 	.word	0x00000008
.L_1542:


//--------------------- .nv.info._ZN2at6native18elementwise_kernelILi128ELi4EZNS0_15gpu_kernel_implIZZZNS0_54_GLOBAL__N__d8c5977b_16_LinearAlgebra_cu_9e10b42f_324316addr_kernel_cudaERNS_14TensorIteratorERKN3c106ScalarES9_ENKUlvE_clEvENKUlvE8_clEvEUlNS6_8BFloat16ESC_SC_E_EEvRNS_18TensorIteratorBaseERKT_EUliE_EEviT1_ --------------------------
	.section	.nv.info._ZN2at6native18elementwise_kernelILi128ELi4EZNS0_15gpu_kernel_implIZZZNS0_54_GLOBAL__N__d8c5977b_16_LinearAlgebra_cu_9e10b42f_324316addr_kernel_cudaERNS_14TensorIteratorERKN3c106ScalarES9_ENKUlvE_clEvENKUlvE8_clEvEUlNS6_8BFloat16ESC_SC_E_EEvRNS_18TensorIteratorBaseERKT_EUliE_EEviT1_,"",@"SHT_CUDA_INFO"
	.sectionflags	@""
	.align	4


	//----- nvinfo : EIATTR_CUDA_API_VERSION
	.align		4
        /*0000*/ 	.byte	0x04, 0x37
        /*0002*/ 	.short	(.L_1544 - .L_1543)
.L_1543:
        /*0004*/ 	.word	0x00000082


	//----- nvinfo : EIATTR_KPARAM_INFO
	.align		4
.L_1544:
        /*0008*/ 	.byte	0x04, 0x17
        /*000a*/ 	.short	(.L_1546 - .L_1545)
.L_1545:
        /*000c*/ 	.word	0x00000000
        /*0010*/ 	.short	0x0001
        /*0012*/ 	.short	0x0008
        /*0014*/ 	.byte	0x00, 0xf0, 0x01, 0x0c


	//----- nvinfo : EIATTR_KPARAM_INFO
	.align		4
.L_1546:
        /*0018*/ 	.byte	0x04, 0x17
        /*001a*/ 	.short	(.L_1548 - .L_1547)
.L_1547:
        /*001c*/ 	.word	0x00000000
        /*0020*/ 	.short	0x0000
        /*0022*/ 	.short	0x0000
        /*0024*/ 	.byte	0x00, 0xf0, 0x11, 0x00


	//----- nvinfo : EIATTR_SPARSE_MMA_MASK
	.align		4
.L_1548:
        /*0028*/ 	.byte	0x03, 0x50
        /*002a*/ 	.short	0x0000


	//----- nvinfo : EIATTR_MAXREG_COUNT
	.align		4
        /*002c*/ 	.byte	0x03, 0x1b
        /*002e*/ 	.short	0x0080


	//----- nvinfo : EIATTR_EXTERNS
	.align		4
        /*0030*/ 	.byte	0x04, 0x0f
        /*0032*/ 	.short	(.L_1550 - .L_1549)


	//   ....[0]....
	.align		4
.L_1549:
        /*0034*/ 	.word	index@(__assertfail)


	//----- nvinfo : EIATTR_MERCURY_ISA_VERSION
	.align		4
.L_1550:
        /*0038*/ 	.byte	0x03, 0x5f
        /*003a*/ 	.short	0x0101


	//----- nvinfo : EIATTR_VRC_CTA_INIT_COUNT
	.align		4
        /*003c*/ 	.byte	0x02, 0x4a
	.zero		1
	.zero		1


	//----- nvinfo : EIATTR_SYSCALL_OFFSETS
	.align		4
        /*0040*/ 	.byte	0x04, 0x46
        /*0042*/ 	.short	(.L_1552 - .L_1551)


	//   ....[0]....
.L_1551:
        /*0044*/ 	.word	0x000018d0


	//   ....[1]....
        /*0048*/ 	.word	0x00002870


	//   ....[2]....
        /*004c*/ 	.word	0x000038a0


	//   ....[3]....
        /*0050*/ 	.word	0x00004800


	//   ....[4]....
        /*0054*/ 	.word	0x00006180


	//   ....[5]....
        /*0058*/ 	.word	0x000071e0


	//   ....[6]....
        /*005c*/ 	.word	0x00008200


	//   ....[7]....
        /*0060*/ 	.word	0x00008fb0


	//   ....[8]....
        /*0064*/ 	.word	0x0000aa20


	//   ....[9]....
        /*0068*/ 	.word	0x0000ba80


	//   ....[10]....
        /*006c*/ 	.word	0x0000caa0


	//   ....[11]....
        /*0070*/ 	.word	0x0000d850


	//   ....[12]....
        /*0074*/ 	.word	0x0000f2f0


	//   ....[13]....
        /*0078*/ 	.word	0x00010350


	//   ....[14]....
        /*007c*/ 	.word	0x00011370


	//   ....[15]....
        /*0080*/ 	.word	0x000120f0


	//----- nvinfo : EIATTR_EXIT_INSTR_OFFSETS
	.align		4
.L_1552:
        /*0084*/ 	.byte	0x04, 0x1c
        /*0086*/ 	.short	(.L_1554 - .L_1553)


	//   ....[0]....
.L_1553:
        /*0088*/ 	.word	0x0000db10


	//   ....[1]....
        /*008c*/ 	.word	0x00011570


	//   ....[2]....
        /*0090*/ 	.word	0x000115b0


	//   ....[3]....
        /*0094*/ 	.word	0x00011650


	//   ....[4]....
        /*0098*/ 	.word	0x00011690


	//   ....[5]....
        /*009c*/ 	.word	0x000116d0


	//   ....[6]....
        /*00a0*/ 	.word	0x00011760


	//   ....[7]....
        /*00a4*/ 	.word	0x000117a0


	//   ....[8]....
        /*00a8*/ 	.word	0x00011840


	//   ....[9]....
        /*00ac*/ 	.word	0x00011890


	//   ....[10]....
        /*00b0*/ 	.word	0x000118e0


	//   ....[11]....
        /*00b4*/ 	.word	0x000119c0


	//   ....[12]....
        /*00b8*/ 	.word	0x00011b30


	//   ....[13]....
        /*00bc*/ 	.word	0x00011ca0


	//   ....[14]....
        /*00c0*/ 	.word	0x00011e00


	//   ....[15]....
        /*00c4*/ 	.word	0x00011e40


	//   ....[16]....
        /*00c8*/ 	.word	0x00011e80


	//   ....[17]....
        /*00cc*/ 	.word	0x00011f30


	//   ....[18]....
        /*00d0*/ 	.word	0x00011f90


	//   ....[19]....
        /*00d4*/ 	.word	0x00012100


	//   ....[20]....
        /*00d8*/ 	.word	0x00012210


	//   ....[21]....
        /*00dc*/ 	.word	0x00012350


	//   ....[22]....
        /*00e0*/ 	.word	0x00012370


	//----- nvinfo : EIATTR_MAX_THREADS
	.align		4
.L_1554:
        /*00e4*/ 	.byte	0x04, 0x05
        /*00e6*/ 	.short	(.L_1556 - .L_1555)
.L_1555:
        /*00e8*/ 	.word	0x00000080
        /*00ec*/ 	.word	0x00000001
        /*00f0*/ 	.word	0x00000001


	//----- nvinfo : EIATTR_CRS_STACK_SIZE
	.align		4
.L_1556:
        /*00f4*/ 	.byte	0x04, 0x1e
        /*00f6*/ 	.short	(.L_1558 - .L_1557)
.L_1557:
        /*00f8*/ 	.word	0x00000000


	//----- nvinfo : EIATTR_CBANK_PARAM_SIZE
	.align		4
.L_1558:
        /*00fc*/ 	.byte	0x03, 0x19
        /*00fe*/ 	.short	0x0308


	//----- nvinfo : EIATTR_PARAM_CBANK
	.align		4
        /*0100*/ 	.byte	0x04, 0x0a
        /*0102*/ 	.short	(.L_1560 - .L_1559)
	.align		4
.L_1559:
        /*0104*/ 	.word	index@(.nv.constant0._ZN2at6native18elementwise_kernelILi128ELi4EZNS0_15gpu_kernel_implIZZZNS0_54_GLOBAL__N__d8c5977b_16_LinearAlgebra_cu_9e10b42f_324316addr_kernel_cudaERNS_14TensorIteratorERKN3c106ScalarES9_ENKUlvE_clEvENKUlvE8_clEvEUlNS6_8BFloat16ESC_SC_E_EEvRNS_18TensorIteratorBaseERKT_EUliE_EEviT1_)
        /*0108*/ 	.short	0x0380
        /*010a*/ 	.short	0x0308


	//----- nvinfo : EIATTR_SW_WAR
	.align		4
.L_1560:
        /*010c*/ 	.byte	0x04, 0x36
        /*010e*/ 	.short	(.L_1562 - .L_1561)
.L_1561:
        /*0110*/ 	.word	0x00000008
.L_1562:


//--------------------- .nv.info._ZN2at6native27unrolled_elementwise_kernelIZZZNS0_54_GLOBAL__N__d8c5977b_16_LinearAlgebra_cu_9e10b42f_324316addr_kernel_cudaERNS_14TensorIteratorERKN3c106ScalarES8_ENKUlvE_clEvENKUlvE8_clEvEUlNS5_8BFloat16ESB_SB_E_St5arrayIPcLm4EELi4E23TrivialOffsetCalculatorILi3EjESG_ILi1EjENS0_6memory12LoadWithCastILi3EEENSJ_13StoreWithCastILi1EEEEEviT_T0_T2_T3_T4_T5_ --------------------------
	.section	.nv.info._ZN2at6native27unrolled_elementwise_kernelIZZZNS0_54_GLOBAL__N__d8c5977b_16_LinearAlgebra_cu_9e10b42f_324316addr_kernel_cudaERNS_14TensorIteratorERKN3c106ScalarES8_ENKUlvE_clEvENKUlvE8_clEvEUlNS5_8BFloat16ESB_SB_E_St5arrayIPcLm4EELi4E23TrivialOffsetCalculatorILi3EjESG_ILi1EjENS0_6memory12LoadWithCastILi3EEENSJ_13StoreWithCastILi1EEEEEviT_T0_T2_T3_T4_T5_,"",@"SHT_CUDA_INFO"
	.sectionflags	@""
	.align	4


	//----- nvinfo : EIATTR_CUDA_API_VERSION
	.align		4
        /*0000*/ 	.byte	0x04, 0x37
        /*0002*/ 	.short	(.L_1564 - .L_1563)
.L_1563:
        /*0004*/ 	.word	0x00000082


	//----- nvinfo : EIATTR_KPARAM_INFO
	.align		4
.L_1564:
        /*0008*/ 	.byte	0x04, 0x17
        /*000a*/ 	.short	(.L_1566 - .L_1565)
.L_1565:
        /*000c*/ 	.word	0x00000000
        /*0010*/ 	.short	0x0006
        /*0012*/ 	.short	0x004c
        /*0014*/ 	.byte	0x00, 0xf0, 0x21, 0x00


	//----- nvinfo : EIATTR_KPARAM_INFO
	.align		4
.L_1566:
        /*0018*/ 	.byte	0x04, 0x17
        /*001a*/ 	.short	(.L_1568 - .L_1567)
.L_1567:
        /*001c*/ 	.word	0x00000000
        /*0020*/ 	.short	0x0005
        /*0022*/ 	.short	0x003c
        /*0024*/ 	.byte	0x00, 0xf0, 0x41, 0x00


	//----- nvinfo : EIATTR_KPARAM_INFO
	.align		4
.L_1568:
        /*0028*/ 	.byte	0x04, 0x17
        /*002a*/ 	.short	(.L_1570 - .L_1569)
.L_1569:
        /*002c*/ 	.word	0x00000000
        /*0030*/ 	.short	0x0004
        /*0032*/ 	.short	0x0039
        /*0034*/ 	.byte	0x00, 0xf0, 0x05, 0x00


	//----- nvinfo : EIATTR_KPARAM_INFO
	.align		4
.L_1570:
        /*0038*/ 	.byte	0x04, 0x17
        /*003a*/ 	.short	(.L_1572 - .L_1571)
.L_1571:
        /*003c*/ 	.word	0x00000000
        /*0040*/ 	.short	0x0003
        /*0042*/ 	.short	0x0038
        /*0044*/ 	.byte	0x00, 0xf0, 0x05, 0x00


	//----- nvinfo : EIATTR_KPARAM_INFO
	.align		4
.L_1572:
        /*0048*/ 	.byte	0x04, 0x17
        /*004a*/ 	.short	(.L_1574 - .L_1573)
.L_1573:
        /*004c*/ 	.word	0x00000000
        /*0050*/ 	.short	0x0002
        /*0052*/ 	.short	0x0018
        /*0054*/ 	.byte	0x00, 0xf0, 0x81, 0x00


	//----- nvinfo : EIATTR_KPARAM_INFO
	.align		4
.L_1574:
        /*0058*/ 	.byte	0x04, 0x17
        /*005a*/ 	.short	(.L_1576 - .L_1575)
.L_1575:
        /*005c*/ 	.word	0x00000000
        /*0060*/ 	.short	0x0001
        /*0062*/ 	.short	0x0008
        /*0064*/ 	.byte	0x00, 0xf0, 0x41, 0x00


	//----- nvinfo : EIATTR_KPARAM_INFO
	.align		4
.L_1576:
        /*0068*/ 	.byte	0x04, 0x17
        /*006a*/ 	.short	(.L_1578 - .L_1577)
.L_1577:
        /*006c*/ 	.word	0x00000000
        /*0070*/ 	.short	0x0000
        /*0072*/ 	.short	0x0000
        /*0074*/ 	.byte	0x00, 0xf0, 0x11, 0x00


	//----- nvinfo : EIATTR_SPARSE_MMA_MASK
	.align		4
.L_1578:
        /*0078*/ 	.byte	0x03, 0x50
        /*007a*/ 	.short	0x0000


	//----- nvinfo : EIATTR_MAXREG_COUNT
	.align		4
        /*007c*/ 	.byte	0x03, 0x1b
        /*007e*/ 	.short	0x00ff


	//----- nvinfo : EIATTR_EXTERNS
	.align		4
        /*0080*/ 	.byte	0x04, 0x0f
        /*0082*/ 	.short	(.L_1580 - .L_1579)


	//   ....[0]....
	.align		4
.L_1579:
        /*0084*/ 	.word	index@(__assertfail)


	//----- nvinfo : EIATTR_MERCURY_ISA_VERSION
	.align		4
.L_1580:
        /*0088*/ 	.byte	0x03, 0x5f
        /*008a*/ 	.short	0x0101


	//----- nvinfo : EIATTR_VRC_CTA_INIT_COUNT
	.align		4
        /*008c*/ 	.byte	0x02, 0x4a
	.zero		1
	.zero		1


	//----- nvinfo : EIATTR_SYSCALL_OFFSETS
	.align		4
        /*0090*/ 	.byte	0x04, 0x46
        /*0092*/ 	.short	(.L_1582 - .L_1581)


	//   ....[0]....
.L_1581:
        /*0094*/ 	.word	0x00000270


	//   ....[1]....
        /*0098*/ 	.word	0x00001230


	//   ....[2]....
        /*009c*/ 	.word	0x00002360


	//   ....[3]....
        /*00a0*/ 	.word	0x000026d0


	//   ....[4]....
        /*00a4*/ 	.word	0x00003750


	//   ....[5]....
        /*00a8*/ 	.word	0x00004880


	//   ....[6]....
        /*00ac*/ 	.word	0x00004b30


	//   ....[7]....
        /*00b0*/ 	.word	0x00005bc0


	//   ....[8]....
        /*00b4*/ 	.word	0x00006d00


	//   ....[9]....
        /*00b8*/ 	.word	0x00006fb0


	//   ....[10]....
        /*00bc*/ 	.word	0x00008040


	//   ....[11]....
        /*00c0*/ 	.word	0x00009090


	//   ....[12]....
        /*00c4*/ 	.word	0x0000a2e0


	//   ....[13]....
        /*00c8*/ 	.word	0x0000b1c0


	//   ....[14]....
        /*00cc*/ 	.word	0x0000c140


	//   ....[15]....
        /*00d0*/ 	.word	0x0000d0c0


	//----- nvinfo : EIATTR_EXIT_INSTR_OFFSETS
	.align		4
.L_1582:
        /*00d4*/ 	.byte	0x04, 0x1c
        /*00d6*/ 	.short	(.L_1584 - .L_1583)


	//   ....[0]....
.L_1583:
        /*00d8*/ 	.word	0x0000c3f0


	//   ....[1]....
        /*00dc*/ 	.word	0x0000c540


	//   ....[2]....
        /*00e0*/ 	.word	0x0000c580


	//   ....[3]....
        /*00e4*/ 	.word	0x0000c620


	//   ....[4]....
        /*00e8*/ 	.word	0x0000c660


	//   ....[5]....
        /*00ec*/ 	.word	0x0000c6a0


	//   ....[6]....
        /*00f0*/ 	.word	0x0000c730


	//   ....[7]....
        /*00f4*/ 	.word	0x0000c770


	//   ....[8]....
        /*00f8*/ 	.word	0x0000c810


	//   ....[9]....
        /*00fc*/ 	.word	0x0000c860


	//   ....[10]....
        /*0100*/ 	.word	0x0000c8b0


	//   ....[11]....
        /*0104*/ 	.word	0x0000c990


	//   ....[12]....
        /*0108*/ 	.word	0x0000cb00


	//   ....[13]....
        /*010c*/ 	.word	0x0000cc70


	//   ....[14]....
        /*0110*/ 	.word	0x0000cdd0


	//   ....[15]....
        /*0114*/ 	.word	0x0000ce10


	//   ....[16]....
        /*0118*/ 	.word	0x0000ce50


	//   ....[17]....
        /*011c*/ 	.word	0x0000cf00


	//   ....[18]....
        /*0120*/ 	.word	0x0000cf60


	//   ....[19]....
        /*0124*/ 	.word	0x0000d0d0


	//   ....[20]....
        /*0128*/ 	.word	0x0000d1e0


	//   ....[21]....
        /*012c*/ 	.word	0x0000d320


	//   ....[22]....
        /*0130*/ 	.word	0x0000d340


	//----- nvinfo : EIATTR_MAX_THREADS
	.align		4
.L_1584:
        /*0134*/ 	.byte	0x04, 0x05
        /*0136*/ 	.short	(.L_1586 - .L_1585)
.L_1585:
        /*0138*/ 	.word	0x00000080
        /*013c*/ 	.word	0x00000001
        /*0140*/ 	.word	0x00000001


	//----- nvinfo : EIATTR_CRS_STACK_SIZE
	.align		4
.L_1586:
        /*0144*/ 	.byte	0x04, 0x1e
        /*0146*/ 	.short	(.L_1588 - .L_1587)
.L_1587:
        /*0148*/ 	.word	0x00000000


	//----- nvinfo : EIATTR_CBANK_PARAM_SIZE
	.align		4
.L_1588:
        /*014c*/ 	.byte	0x03, 0x19
        /*014e*/ 	.short	0x0054


	//----- nvinfo : EIATTR_PARAM_CBANK
	.align		4
        /*0150*/ 	.byte	0x04, 0x0a
        /*0152*/ 	.short	(.L_1590 - .L_1589)
	.align		4
.L_1589:
        /*0154*/ 	.word	index@(.nv.constant0._ZN2at6native27unrolled_elementwise_kernelIZZZNS0_54_GLOBAL__N__d8c5977b_16_LinearAlgebra_cu_9e10b42f_324316addr_kernel_cudaERNS_14TensorIteratorERKN3c106ScalarES8_ENKUlvE_clEvENKUlvE8_clEvEUlNS5_8BFloat16ESB_SB_E_St5arrayIPcLm4EELi4E23TrivialOffsetCalculatorILi3EjESG_ILi1EjENS0_6memory12LoadWithCastILi3EEENSJ_13StoreWithCastILi1EEEEEviT_T0_T2_T3_T4_T5_)
        /*0158*/ 	.short	0x0380
        /*015a*/ 	.short	0x0054


	//----- nvinfo : EIATTR_SW_WAR
	.align		4
.L_1590:
        /*015c*/ 	.byte	0x04, 0x36
        /*015e*/ 	.short	(.L_1592 - .L_1591)
.L_1591:
        /*0160*/ 	.word	0x00000008
.L_1592:


//--------------------- .nv.info._ZN2at6native18elementwise_kernelILi128ELi4EZNS0_22gpu_kernel_impl_nocastIZZZNS0_54_GLOBAL__N__d8c5977b_16_LinearAlgebra_cu_9e10b42f_324316addr_kernel_cudaERNS_14TensorIteratorERKN3c106ScalarES9_ENKUlvE_clEvENKUlvE8_clEvEUlNS6_8BFloat16ESC_SC_E_EEvRNS_18TensorIteratorBaseERKT_EUliE_EEviT1_ --------------------------
	.section	.nv.info._ZN2at6native18elementwise_kernelILi128ELi4EZNS0_22gpu_kernel_impl_nocastIZZZNS0_54_GLOBAL__N__d8c5977b_16_LinearAlgebra_cu_9e10b42f_324316addr_kernel_cudaERNS_14TensorIteratorERKN3c106ScalarES9_ENKUlvE_clEvENKUlvE8_clEvEUlNS6_8BFloat16ESC_SC_E_EEvRNS_18TensorIteratorBaseERKT_EUliE_EEviT1_,"",@"SHT_CUDA_INFO"
	.sectionflags	@""
	.align	4


	//----- nvinfo : EIATTR_CUDA_API_VERSION
	.align		4
        /*0000*/ 	.byte	0x04, 0x37
        /*0002*/ 	.short	(.L_1594 - .L_1593)
.L_1593:
        /*0004*/ 	.word	0x00000082


	//----- nvinfo : EIATTR_KPARAM_INFO
	.align		4
.L_1594:
        /*0008*/ 	.byte	0x04, 0x17
        /*000a*/ 	.short	(.L_1596 - .L_1595)
.L_1595:
        /*000c*/ 	.word	0x00000000
        /*0010*/ 	.short	0x0001
        /*0012*/ 	.short	0x0008
        /*0014*/ 	.byte	0x00, 0xf0, 0xe1, 0x0b


	//----- nvinfo : EIATTR_KPARAM_INFO
	.align		4
.L_1596:
        /*0018*/ 	.byte	0x04, 0x17
        /*001a*/ 	.short	(.L_1598 - .L_1597)
.L_1597:
        /*001c*/ 	.word	0x00000000
        /*0020*/ 	.short	0x0000
        /*0022*/ 	.short	0x0000
        /*0024*/ 	.byte	0x00, 0xf0, 0x11, 0x00


	//----- nvinfo : EIATTR_SPARSE_MMA_MASK
	.align		4
.L_1598:
        /*0028*/ 	.byte	0x03, 0x50
        /*002a*/ 	.short	0x0000


	//----- nvinfo : EIATTR_MAXREG_COUNT
	.align		4
        /*002c*/ 	.byte	0x03, 0x1b
        /*002e*/ 	.short	0x0080


	//----- nvinfo : EIATTR_MERCURY_ISA_VERSION
	.align		4
        /*0030*/ 	.byte	0x03, 0x5f
        /*0032*/ 	.short	0x0101


	//----- nvinfo : EIATTR_VRC_CTA_INIT_COUNT
	.align		4
        /*0034*/ 	.byte	0x02, 0x4a
	.zero		1
	.zero		1


	//----- nvinfo : EIATTR_EXIT_INSTR_OFFSETS
	.align		4
        /*0038*/ 	.byte	0x04, 0x1c
        /*003a*/ 	.short	(.L_1600 - .L_1599)


	//   ....[0]....
.L_1599:
        /*003c*/ 	.word	0x00000460


	//   ....[1]....
        /*0040*/ 	.word	0x00000550


	//   ....[2]....
        /*0044*/ 	.word	0x00004bb0


	//   ....[3]....
        /*0048*/ 	.word	0x000062c0


	//----- nvinfo : EIATTR_MAX_THREADS
	.align		4
.L_1600:
        /*004c*/ 	.byte	0x04, 0x05
        /*004e*/ 	.short	(.L_1602 - .L_1601)
.L_1601:
        /*0050*/ 	.word	0x00000080
        /*0054*/ 	.word	0x00000001
        /*0058*/ 	.word	0x00000001


	//----- nvinfo : EIATTR_CRS_STACK_SIZE
	.align		4
.L_1602:
        /*005c*/ 	.byte	0x04, 0x1e
        /*005e*/ 	.short	(.L_1604 - .L_1603)
.L_1603:
        /*0060*/ 	.word	0x00000000


	//----- nvinfo : EIATTR_CBANK_PARAM_SIZE
	.align		4
.L_1604:
        /*0064*/ 	.byte	0x03, 0x19
        /*0066*/ 	.short	0x0300


	//----- nvinfo : EIATTR_PARAM_CBANK
	.align		4
        /*0068*/ 	.byte	0x04, 0x0a
        /*006a*/ 	.short	(.L_1606 - .L_1605)
	.align		4
.L_1605:
        /*006c*/ 	.word	index@(.nv.constant0._ZN2at6native18elementwise_kernelILi128ELi4EZNS0_22gpu_kernel_impl_nocastIZZZNS0_54_GLOBAL__N__d8c5977b_16_LinearAlgebra_cu_9e10b42f_324316addr_kernel_cudaERNS_14TensorIteratorERKN3c106ScalarES9_ENKUlvE_clEvENKUlvE8_clEvEUlNS6_8BFloat16ESC_SC_E_EEvRNS_18TensorIteratorBaseERKT_EUliE_EEviT1_)
        /*0070*/ 	.short	0x0380
        /*0072*/ 	.short	0x0300


	//----- nvinfo : EIATTR_SW_WAR
	.align		4
.L_1606:
        /*0074*/ 	.byte	0x04, 0x36
        /*0076*/ 	.short	(.L_1608 - .L_1607)
.L_1607:
        /*0078*/ 	.word	0x00000008
.L_1608:


//--------------------- .nv.info._ZN2at6native27unrolled_elementwise_kernelIZZZNS0_54_GLOBAL__N__d8c5977b_16_LinearAlgebra_cu_9e10b42f_324316addr_kernel_cudaERNS_14TensorIteratorERKN3c106ScalarES8_ENKUlvE_clEvENKUlvE8_clEvEUlNS5_8BFloat16ESB_SB_E_St5arrayIPcLm4EELi4E23TrivialOffsetCalculatorILi3EjESG_ILi1EjENS0_6memory15LoadWithoutCastENSJ_16StoreWithoutCastEEEviT_T0_T2_T3_T4_T5_ --------------------------
	.section	.nv.info._ZN2at6native27unrolled_elementwise_kernelIZZZNS0_54_GLOBAL__N__d8c5977b_16_LinearAlgebra_cu_9e10b42f_324316addr_kernel_cudaERNS_14TensorIteratorERKN3c106ScalarES8_ENKUlvE_clEvENKUlvE8_clEvEUlNS5_8BFloat16ESB_SB_E_St5arrayIPcLm4EELi4E23TrivialOffsetCalculatorILi3EjESG_ILi1EjENS0_6memory15LoadWithoutCastENSJ_16StoreWithoutCastEEEviT_T0_T2_T3_T4_T5_,"",@"SHT_CUDA_INFO"
	.sectionflags	@""
	.align	4


	//----- nvinfo : EIATTR_CUDA_API_VERSION
	.align		4
        /*0000*/ 	.byte	0x04, 0x37
        /*0002*/ 	.short	(.L_1610 - .L_1609)
.L_1609:
        /*0004*/ 	.word	0x00000082


	//----- nvinfo : EIATTR_KPARAM_INFO
	.align		4
.L_1610:
        /*0008*/ 	.byte	0x04, 0x17
        /*000a*/ 	.short	(.L_1612 - .L_1611)
.L_1611:
        /*000c*/ 	.word	0x00000000
        /*0010*/ 	.short	0x0006
        /*0012*/ 	.short	0x003b
        /*0014*/ 	.byte	0x00, 0xf0, 0x05, 0x00


	//----- nvinfo : EIATTR_KPARAM_INFO
	.align		4
.L_1612:
        /*0018*/ 	.byte	0x04, 0x17
        /*001a*/ 	.short	(.L_1614 - .L_1613)
.L_1613:
        /*001c*/ 	.word	0x00000000
        /*0020*/ 	.short	0x0005
        /*0022*/ 	.short	0x003a
        /*0024*/ 	.byte	0x00, 0xf0, 0x05, 0x00


	//----- nvinfo : EIATTR_KPARAM_INFO
	.align		4
.L_1614:
        /*0028*/ 	.byte	0x04, 0x17
        /*002a*/ 	.short	(.L_1616 - .L_1615)
.L_1615:
        /*002c*/ 	.word	0x00000000
        /*0030*/ 	.short	0x0004
        /*0032*/ 	.short	0x0039
        /*0034*/ 	.byte	0x00, 0xf0, 0x05, 0x00


	//----- nvinfo : EIATTR_KPARAM_INFO
	.align		4
.L_1616:
        /*0038*/ 	.byte	0x04, 0x17
        /*003a*/ 	.short	(.L_1618 - .L_1617)
.L_1617:
        /*003c*/ 	.word	0x00000000
        /*0040*/ 	.short	0x0003
        /*0042*/ 	.short	0x0038
        /*0044*/ 	.byte	0x00, 0xf0, 0x05, 0x00


	//----- nvinfo : EIATTR_KPARAM_INFO
	.align		4
.L_1618:
        /*0048*/ 	.byte	0x04, 0x17
        /*004a*/ 	.short	(.L_1620 - .L_1619)
.L_1619:
        /*004c*/ 	.word	0x00000000
        /*0050*/ 	.short	0x0002
        /*0052*/ 	.short	0x0018
        /*0054*/ 	.byte	0x00, 0xf0, 0x81, 0x00


	//----- nvinfo : EIATTR_KPARAM_INFO
	.align		4
.L_1620:
        /*0058*/ 	.byte	0x04, 0x17
        /*005a*/ 	.short	(.L_1622 - .L_1621)
.L_1621:
        /*005c*/ 	.word	0x00000000
        /*0060*/ 	.short	0x0001
        /*0062*/ 	.short	0x0008
        /*0064*/ 	.byte	0x00, 0xf0, 0x41, 0x00


	//----- nvinfo : EIATTR_KPARAM_INFO
	.align		4
.L_1622:
        /*0068*/ 	.byte	0x04, 0x17
        /*006a*/ 	.short	(.L_1624 - .L_1623)
.L_1623:
        /*006c*/ 	.word	0x00000000
        /*0070*/ 	.short	0x0000
        /*0072*/ 	.short	0x0000
        /*0074*/ 	.byte	0x00, 0xf0, 0x11, 0x00


	//----- nvinfo : EIATTR_SPARSE_MMA_MASK
	.align		4
.L_1624:
        /*0078*/ 	.byte	0x03, 0x50
        /*007a*/ 	.short	0x0000


	//----- nvinfo : EIATTR_MAXREG_COUNT
	.align		4
        /*007c*/ 	.byte	0x03, 0x1b
        /*007e*/ 	.short	0x00ff


	//----- nvinfo : EIATTR_MERCURY_ISA_VERSION
	.align		4
        /*0080*/ 	.byte	0x03, 0x5f
        /*0082*/ 	.short	0x0101


	//----- nvinfo : EIATTR_VRC_CTA_INIT_COUNT
	.align		4
        /*0084*/ 	.byte	0x02, 0x4a
	.zero		1
	.zero		1


	//----- nvinfo : EIATTR_EXIT_INSTR_OFFSETS
	.align		4
        /*0088*/ 	.byte	0x04, 0x1c
        /*008a*/ 	.short	(.L_1626 - .L_1625)


	//   ....[0]....
.L_1625:
        /*008c*/ 	.word	0x000006a0


	//   ....[1]....
        /*0090*/ 	.word	0x00000730


	//----- nvinfo : EIATTR_MAX_THREADS
	.align		4
.L_1626:
        /*0094*/ 	.byte	0x04, 0x05
        /*0096*/ 	.short	(.L_1628 - .L_1627)
.L_1627:
        /*0098*/ 	.word	0x00000080
        /*009c*/ 	.word	0x00000001
        /*00a0*/ 	.word	0x00000001


	//----- nvinfo : EIATTR_CRS_STACK_SIZE
	.align		4
.L_1628:
        /*00a4*/ 	.byte	0x04, 0x1e
        /*00a6*/ 	.short	(.L_1630 - .L_1629)
.L_1629:
        /*00a8*/ 	.word	0x00000000


	//----- nvinfo : EIATTR_CBANK_PARAM_SIZE
	.align		4
.L_1630:
        /*00ac*/ 	.byte	0x03, 0x19
        /*00ae*/ 	.short	0x003c


	//----- nvinfo : EIATTR_PARAM_CBANK
	.align		4
        /*00b0*/ 	.byte	0x04, 0x0a
        /*00b2*/ 	.short	(.L_1632 - .L_1631)
	.align		4
.L_1631:
        /*00b4*/ 	.word	index@(.nv.constant0._ZN2at6native27unrolled_elementwise_kernelIZZZNS0_54_GLOBAL__N__d8c5977b_16_LinearAlgebra_cu_9e10b42f_324316addr_kernel_cudaERNS_14TensorIteratorERKN3c106ScalarES8_ENKUlvE_clEvENKUlvE8_clEvEUlNS5_8BFloat16ESB_SB_E_St5arrayIPcLm4EELi4E23TrivialOffsetCalculatorILi3EjESG_ILi1EjENS0_6memory15LoadWithoutCastENSJ_16StoreWithoutCastEEEviT_T0_T2_T3_T4_T5_)
        /*00b8*/ 	.short	0x0380
        /*00ba*/ 	.short	0x003c


	//----- nvinfo : EIATTR_SW_WAR
	.align		4
.L_1632:
        /*00bc*/ 	.byte	0x04, 0x36
        /*00be*/ 	.short	(.L_1634 - .L_1633)
.L_1633:
        /*00c0*/ 	.word	0x00000008
.L_1634:


//--------------------- .nv.info._ZN2at6native29vectorized_elementwise_kernelILi2EZZZNS0_54_GLOBAL__N__d8c5977b_16_LinearAlgebra_cu_9e10b42f_324316addr_kernel_cudaERNS_14TensorIteratorERKN3c106ScalarES8_ENKUlvE_clEvENKUlvE8_clEvEUlNS5_8BFloat16ESB_SB_E_St5arrayIPcLm4EEEEviT0_T1_ --------------------------
	.section	.nv.info._ZN2at6native29vectorized_elementwise_kernelILi2EZZZNS0_54_GLOBAL__N__d8c5977b_16_LinearAlgebra_cu_9e10b42f_324316addr_kernel_cudaERNS_14TensorIteratorERKN3c106ScalarES8_ENKUlvE_clEvENKUlvE8_clEvEUlNS5_8BFloat16ESB_SB_E_St5arrayIPcLm4EEEEviT0_T1_,"",@"SHT_CUDA_INFO"
	.sectionflags	@""
	.align	4


	//----- nvinfo : EIATTR_CUDA_API_VERSION
	.align		4
        /*0000*/ 	.byte	0x04, 0x37
        /*0002*/ 	.short	(.L_1636 - .L_1635)
.L_1635:
        /*0004*/ 	.word	0x00000082


	//----- nvinfo : EIATTR_KPARAM_INFO
	.align		4
.L_1636:
        /*0008*/ 	.byte	0x04, 0x17
        /*000a*/ 	.short	(.L_1638 - .L_1637)
.L_1637:
        /*000c*/ 	.word	0x00000000
        /*0010*/ 	.short	0x0002
        /*0012*/ 	.short	0x0018
        /*0014*/ 	.byte	0x00, 0xf0, 0x81, 0x00


	//----- nvinfo : EIATTR_KPARAM_INFO
	.align		4
.L_1638:
        /*0018*/ 	.byte	0x04, 0x17
        /*001a*/ 	.short	(.L_1640 - .L_1639)
.L_1639:
        /*001c*/ 	.word	0x00000000
        /*0020*/ 	.short	0x0001
        /*0022*/ 	.short	0x0008
        /*0024*/ 	.byte	0x00, 0xf0, 0x41, 0x00


	//----- nvinfo : EIATTR_KPARAM_INFO
	.align		4
.L_1640:
        /*0028*/ 	.byte	0x04, 0x17
        /*002a*/ 	.short	(.L_1642 - .L_1641)
.L_1641:
        /*002c*/ 	.word	0x00000000
        /*0030*/ 	.short	0x0000
        /*0032*/ 	.short	0x0000
        /*0034*/ 	.byte	0x00, 0xf0, 0x11, 0x00


	//----- nvinfo : EIATTR_SPARSE_MMA_MASK
	.align		4
.L_1642:
        /*0038*/ 	.byte	0x03, 0x50
        /*003a*/ 	.short	0x0000


	//----- nvinfo : EIATTR_MAXREG_COUNT
	.align		4
        /*003c*/ 	.byte	0x03, 0x1b
        /*003e*/ 	.short	0x00ff


	//----- nvinfo : EIATTR_MERCURY_ISA_VERSION
	.align		4
        /*0040*/ 	.byte	0x03, 0x5f
        /*0042*/ 	.short	0x0101


	//----- nvinfo : EIATTR_VRC_CTA_INIT_COUNT
	.align		4
        /*0044*/ 	.byte	0x02, 0x4a
	.zero		1
	.zero		1


	//----- nvinfo : EIATTR_EXIT_INSTR_OFFSETS
	.align		4
        /*0048*/ 	.byte	0x04, 0x1c
        /*004a*/ 	.short	(.L_1644 - .L_1643)


	//   ....[0]....
.L_1643:
        /*004c*/ 	.word	0x00000e60


	//   ....[1]....
        /*0050*/ 	.word	0x00000eb0


	//   ....[2]....
        /*0054*/ 	.word	0x00001400


	//----- nvinfo : EIATTR_MAX_THREADS
	.align		4
.L_1644:
        /*0058*/ 	.byte	0x04, 0x05
        /*005a*/ 	.short	(.L_1646 - .L_1645)
.L_1645:
        /*005c*/ 	.word	0x00000080
        /*0060*/ 	.word	0x00000001
        /*0064*/ 	.word	0x00000001


	//----- nvinfo : EIATTR_CRS_STACK_SIZE
	.align		4
.L_1646:
        /*0068*/ 	.byte	0x04, 0x1e
        /*006a*/ 	.short	(.L_1648 - .L_1647)
.L_1647:
        /*006c*/ 	.word	0x00000000


	//----- nvinfo : EIATTR_CBANK_PARAM_SIZE
	.align		4
.L_1648:
        /*0070*/ 	.byte	0x03, 0x19
        /*0072*/ 	.short	0x0038


	//----- nvinfo : EIATTR_PARAM_CBANK
	.align		4
        /*0074*/ 	.byte	0x04, 0x0a
        /*0076*/ 	.short	(.L_1650 - .L_1649)
	.align		4
.L_1649:
        /*0078*/ 	.word	index@(.nv.constant0._ZN2at6native29vectorized_elementwise_kernelILi2EZZZNS0_54_GLOBAL__N__d8c5977b_16_LinearAlgebra_cu_9e10b42f_324316addr_kernel_cudaERNS_14TensorIteratorERKN3c106ScalarES8_ENKUlvE_clEvENKUlvE8_clEvEUlNS5_8BFloat16ESB_SB_E_St5arrayIPcLm4EEEEviT0_T1_)
        /*007c*/ 	.short	0x0380
        /*007e*/ 	.short	0x0038


	//----- nvinfo : EIATTR_SW_WAR
	.align		4
.L_1650:
        /*0080*/ 	.byte	0x04, 0x36
        /*0082*/ 	.short	(.L_1652 - .L_1651)
.L_1651:
        /*0084*/ 	.word	0x00000008
.L_1652:


//--------------------- .nv.info._ZN2at6native29vectorized_elementwise_kernelILi4EZZZNS0_54_GLOBAL__N__d8c5977b_16_LinearAlgebra_cu_9e10b42f_324316addr_kernel_cudaERNS_14TensorIteratorERKN3c106ScalarES8_ENKUlvE_clEvENKUlvE8_clEvEUlNS5_8BFloat16ESB_SB_E_St5arrayIPcLm4EEEEviT0_T1_ --------------------------
	.section	.nv.info._ZN2at6native29vectorized_elementwise_kernelILi4EZZZNS0_54_GLOBAL__N__d8c5977b_16_LinearAlgebra_cu_9e10b42f_324316addr_kernel_cudaERNS_14TensorIteratorERKN3c106ScalarES8_ENKUlvE_clEvENKUlvE8_clEvEUlNS5_8BFloat16ESB_SB_E_St5arrayIPcLm4EEEEviT0_T1_,"",@"SHT_CUDA_INFO"
	.sectionflags	@""
	.align	4


	//----- nvinfo : EIATTR_CUDA_API_VERSION
	.align		4
        /*0000*/ 	.byte	0x04, 0x37
        /*0002*/ 	.short	(.L_1654 - .L_1653)
.L_1653:
        /*0004*/ 	.word	0x00000082


	//----- nvinfo : EIATTR_KPARAM_INFO
	.align		4
.L_1654:
        /*0008*/ 	.byte	0x04, 0x17
        /*000a*/ 	.short	(.L_1656 - .L_1655)
.L_1655:
        /*000c*/ 	.word	0x00000000
        /*0010*/ 	.short	0x0002
        /*0012*/ 	.short	0x0018
        /*0014*/ 	.byte	0x00, 0xf0, 0x81, 0x00


	//----- nvinfo : EIATTR_KPARAM_INFO
	.align		4
.L_1656:
        /*0018*/ 	.byte	0x04, 0x17
        /*001a*/ 	.short	(.L_1658 - .L_1657)
.L_1657:
        /*001c*/ 	.word	0x00000000
        /*0020*/ 	.short	0x0001
        /*0022*/ 	.short	0x0008
        /*0024*/ 	.byte	0x00, 0xf0, 0x41, 0x00


	//----- nvinfo : EIATTR_KPARAM_INFO
	.align		4
.L_1658:
        /*0028*/ 	.byte	0x04, 0x17
        /*002a*/ 	.short	(.L_1660 - .L_1659)
.L_1659:
        /*002c*/ 	.word	0x00000000
        /*0030*/ 	.short	0x0000
        /*0032*/ 	.short	0x0000
        /*0034*/ 	.byte	0x00, 0xf0, 0x11, 0x00


	//----- nvinfo : EIATTR_SPARSE_MMA_MASK
	.align		4
.L_1660:
        /*0038*/ 	.byte	0x03, 0x50
        /*003a*/ 	.short	0x0000


	//----- nvinfo : EIATTR_MAXREG_COUNT
	.align		4
        /*003c*/ 	.byte	0x03, 0x1b
        /*003e*/ 	.short	0x00ff


	//----- nvinfo : EIATTR_MERCURY_ISA_VERSION
	.align		4
        /*0040*/ 	.byte	0x03, 0x5f
        /*0042*/ 	.short	0x0101


	//----- nvinfo : EIATTR_VRC_CTA_INIT_COUNT
	.align		4
        /*0044*/ 	.byte	0x02, 0x4a
	.zero		1
	.zero		1


	//----- nvinfo : EIATTR_EXIT_INSTR_OFFSETS
	.align		4
        /*0048*/ 	.byte	0x04, 0x1c
        /*004a*/ 	.short	(.L_1662 - .L_1661)


	//   ....[0]....
.L_1661:
        /*004c*/ 	.word	0x00000e60


	//   ....[1]....
        /*0050*/ 	.word	0x00000eb0


	//   ....[2]....
        /*0054*/ 	.word	0x000013a0


	//----- nvinfo : EIATTR_MAX_THREADS
	.align		4
.L_1662:
        /*0058*/ 	.byte	0x04, 0x05
        /*005a*/ 	.short	(.L_1664 - .L_1663)
.L_1663:
        /*005c*/ 	.word	0x00000080
        /*0060*/ 	.word	0x00000001
        /*0064*/ 	.word	0x00000001


	//----- nvinfo : EIATTR_CRS_STACK_SIZE
	.align		4
.L_1664:
        /*0068*/ 	.byte	0x04, 0x1e
        /*006a*/ 	.short	(.L_1666 - .L_1665)
.L_1665:
        /*006c*/ 	.word	0x00000000


	//----- nvinfo : EIATTR_CBANK_PARAM_SIZE
	.align		4
.L_1666:
        /*0070*/ 	.byte	0x03, 0x19
        /*0072*/ 	.short	0x0038


	//----- nvinfo : EIATTR_PARAM_CBANK
	.align		4
        /*0074*/ 	.byte	0x04, 0x0a
        /*0076*/ 	.short	(.L_1668 - .L_1667)
	.align		4
.L_1667:
        /*0078*/ 	.word	index@(.nv.constant0._ZN2at6native29vectorized_elementwise_kernelILi4EZZZNS0_54_GLOBAL__N__d8c5977b_16_LinearAlgebra_cu_9e10b42f_324316addr_kernel_cudaERNS_14TensorIteratorERKN3c106ScalarES8_ENKUlvE_clEvENKUlvE8_clEvEUlNS5_8BFloat16ESB_SB_E_St5arrayIPcLm4EEEEviT0_T1_)
        /*007c*/ 	.short	0x0380
        /*007e*/ 	.short	0x0038


	//----- nvinfo : EIATTR_SW_WAR
	.align		4
.L_1668:
        /*0080*/ 	.byte	0x04, 0x36
        /*0082*/ 	.short	(.L_1670 - .L_1669)
.L_1669:
        /*0084*/ 	.word	0x00000008
.L_1670:


//--------------------- .nv.info._ZN2at6native29vectorized_elementwise_kernelILi8EZZZNS0_54_GLOBAL__N__d8c5977b_16_LinearAlgebra_cu_9e10b42f_324316addr_kernel_cudaERNS_14TensorIteratorERKN3c106ScalarES8_ENKUlvE_clEvENKUlvE8_clEvEUlNS5_8BFloat16ESB_SB_E_St5arrayIPcLm4EEEEviT0_T1_ --------------------------
	.section	.nv.info._ZN2at6native29vectorized_elementwise_kernelILi8EZZZNS0_54_GLOBAL__N__d8c5977b_16_LinearAlgebra_cu_9e10b42f_324316addr_kernel_cudaERNS_14TensorIteratorERKN3c106ScalarES8_ENKUlvE_clEvENKUlvE8_clEvEUlNS5_8BFloat16ESB_SB_E_St5arrayIPcLm4EEEEviT0_T1_,"",@"SHT_CUDA_INFO"
	.sectionflags	@""
	.align	4


	//----- nvinfo : EIATTR_CUDA_API_VERSION
	.align		4
        /*0000*/ 	.byte	0x04, 0x37
        /*0002*/ 	.short	(.L_1672 - .L_1671)
.L_1671:
        /*0004*/ 	.word	0x00000082


	//----- nvinfo : EIATTR_KPARAM_INFO
	.align		4
.L_1672:
        /*0008*/ 	.byte	0x04, 0x17
        /*000a*/ 	.short	(.L_1674 - .L_1673)
.L_1673:
        /*000c*/ 	.word	0x00000000
        /*0010*/ 	.short	0x0002
        /*0012*/ 	.short	0x0018
        /*0014*/ 	.byte	0x00, 0xf0, 0x81, 0x00


	//----- nvinfo : EIATTR_KPARAM_INFO
	.align		4
.L_1674:
        /*0018*/ 	.byte	0x04, 0x17
        /*001a*/ 	.short	(.L_1676 - .L_1675)
.L_1675:
        /*001c*/ 	.word	0x00000000
        /*0020*/ 	.short	0x0001
        /*0022*/ 	.short	0x0008
        /*0024*/ 	.byte	0x00, 0xf0, 0x41, 0x00


	//----- nvinfo : EIATTR_KPARAM_INFO
	.align		4
.L_1676:
        /*0028*/ 	.byte	0x04, 0x17
        /*002a*/ 	.short	(.L_1678 - .L_1677)
.L_1677:
        /*002c*/ 	.word	0x00000000
        /*0030*/ 	.short	0x0000
        /*0032*/ 	.short	0x0000
        /*0034*/ 	.byte	0x00, 0xf0, 0x11, 0x00


	//----- nvinfo : EIATTR_SPARSE_MMA_MASK
	.align		4
.L_1678:
        /*0038*/ 	.byte	0x03, 0x50
        /*003a*/ 	.short	0x0000


	//----- nvinfo : EIATTR_MAXREG_COUNT
	.align		4
        /*003c*/ 	.byte	0x03, 0x1b
        /*003e*/ 	.short	0x00ff


	//----- nvinfo : EIATTR_MERCURY_ISA_VERSION
	.align		4
        /*0040*/ 	.byte	0x03, 0x5f
        /*0042*/ 	.short	0x0101


	//----- nvinfo : EIATTR_VRC_CTA_INIT_COUNT
	.align		4
        /*0044*/ 	.byte	0x02, 0x4a
	.zero		1
	.zero		1


	//----- nvinfo : EIATTR_EXIT_INSTR_OFFSETS
	.align		4
        /*0048*/ 	.byte	0x04, 0x1c
        /*004a*/ 	.short	(.L_1680 - .L_1679)


	//   ....[0]....
.L_1679:
        /*004c*/ 	.word	0x00000010


	//----- nvinfo : EIATTR_MAX_THREADS
	.align		4
.L_1680:
        /*0050*/ 	.byte	0x04, 0x05
        /*0052*/ 	.short	(.L_1682 - .L_1681)
.L_1681:
        /*0054*/ 	.word	0x00000080
        /*0058*/ 	.word	0x00000001
        /*005c*/ 	.word	0x00000001


	//----- nvinfo : EIATTR_CBANK_PARAM_SIZE
	.align		4
.L_1682:
        /*0060*/ 	.byte	0x03, 0x19
        /*0062*/ 	.short	0x0038


	//----- nvinfo : EIATTR_PARAM_CBANK
	.align		4
        /*0064*/ 	.byte	0x04, 0x0a
        /*0066*/ 	.short	(.L_1684 - .L_1683)
	.align		4
.L_1683:
        /*0068*/ 	.word	index@(.nv.constant0._ZN2at6native29vectorized_elementwise_kernelILi8EZZZNS0_54_GLOBAL__N__d8c5977b_16_LinearAlgebra_cu_9e10b42f_324316addr_kernel_cudaERNS_14TensorIteratorERKN3c106ScalarES8_ENKUlvE_clEvENKUlvE8_clEvEUlNS5_8BFloat16ESB_SB_E_St5arrayIPcLm4EEEEviT0_T1_)
        /*006c*/ 	.short	0x0380
        /*006e*/ 	.short	0x0038


	//----- nvinfo : EIATTR_SW_WAR
	.align		4
.L_1684:
        /*0070*/ 	.byte	0x04, 0x36
        /*0072*/ 	.short	(.L_1686 - .L_1685)
.L_1685:
        /*0074*/ 	.word	0x00000008
.L_1686:


//--------------------- .nv.info._ZN2at6native18elementwise_kernelILi128ELi4EZNS0_15gpu_kernel_implIZZZNS0_54_GLOBAL__N__d8c5977b_16_LinearAlgebra_cu_9e10b42f_324316addr_kernel_cudaERNS_14TensorIteratorERKN3c106ScalarES9_ENKUlvE_clEvENKUlvE7_clEvEUlNS6_7complexIfEESD_SD_E0_EEvRNS_18TensorIteratorBaseERKT_EUliE_EEviT1_ --------------------------
	.section	.nv.info._ZN2at6native18elementwise_kernelILi128ELi4EZNS0_15gpu_kernel_implIZZZNS0_54_GLOBAL__N__d8c5977b_16_LinearAlgebra_cu_9e10b42f_324316addr_kernel_cudaERNS_14TensorIteratorERKN3c106ScalarES9_ENKUlvE_clEvENKUlvE7_clEvEUlNS6_7complexIfEESD_SD_E0_EEvRNS_18TensorIteratorBaseERKT_EUliE_EEviT1_,"",@"SHT_CUDA_INFO"
	.sectionflags	@""
	.align	4


	//----- nvinfo : EIATTR_CUDA_API_VERSION
	.align		4
        /*0000*/ 	.byte	0x04, 0x37
        /*0002*/ 	.short	(.L_1688 - .L_1687)
.L_1687:
        /*0004*/ 	.word	0x00000082


	//----- nvinfo : EIATTR_KPARAM_INFO
	.align		4
.L_1688:
        /*0008*/ 	.byte	0x04, 0x17
        /*000a*/ 	.short	(.L_1690 - .L_1689)
.L_1689:
        /*000c*/ 	.word	0x00000000
        /*0010*/ 	.short	0x0001
        /*0012*/ 	.short	0x0008
        /*0014*/ 	.byte	0x00, 0xf0, 0x21, 0x0c


	//----- nvinfo : EIATTR_KPARAM_INFO
	.align		4
.L_1690:
        /*0018*/ 	.byte	0x04, 0x17
        /*001a*/ 	.short	(.L_1692 - .L_1691)
.L_1691:
        /*001c*/ 	.word	0x00000000
        /*0020*/ 	.short	0x0000
        /*0022*/ 	.short	0x0000
        /*0024*/ 	.byte	0x00, 0xf0, 0x11, 0x00


	//----- nvinfo : EIATTR_SPARSE_MMA_MASK
	.align		4
.L_1692:
        /*0028*/ 	.byte	0x03, 0x50
        /*002a*/ 	.short	0x0000


	//----- nvinfo : EIATTR_MAXREG_COUNT
	.align		4
        /*002c*/ 	.byte	0x03, 0x1b
        /*002e*/ 	.short	0x0080


	//----- nvinfo : EIATTR_EXTERNS
	.align		4
        /*0030*/ 	.byte	0x04, 0x0f
        /*0032*/ 	.short	(.L_1694 - .L_1693)


	//   ....[0]....
	.align		4
.L_1693:
        /*0034*/ 	.word	index@(__assertfail)


	//----- nvinfo : EIATTR_MERCURY_ISA_VERSION
	.align		4
.L_1694:
        /*0038*/ 	.byte	0x03, 0x5f
        /*003a*/ 	.short	0x0101


	//----- nvinfo : EIATTR_VRC_CTA_INIT_COUNT
	.align		4
        /*003c*/ 	.byte	0x02, 0x4a
	.zero		1
	.zero		1


	//----- nvinfo : EIATTR_SYSCALL_OFFSETS
	.align		4
        /*0040*/ 	.byte	0x04, 0x46
        /*0042*/ 	.short	(.L_1696 - .L_1695)


	//   ....[0]....
.L_1695:
        /*0044*/ 	.word	0x000027e0


	//   ....[1]....
        /*0048*/ 	.word	0x00003810


	//   ....[2]....
        /*004c*/ 	.word	0x00004840


	//   ....[3]....
        /*0050*/ 	.word	0x00005770


	//   ....[4]....
        /*0054*/ 	.word	0x00008070


	//   ....[5]....
        /*0058*/ 	.word	0x000090a0


	//   ....[6]....
        /*005c*/ 	.word	0x0000a0d0


	//   ....[7]....
        /*0060*/ 	.word	0x0000ae50


	//   ....[8]....
        /*0064*/ 	.word	0x0000d860


	//   ....[9]....
        /*0068*/ 	.word	0x0000e890


	//   ....[10]....
        /*006c*/ 	.word	0x0000f8c0


	//   ....[11]....
        /*0070*/ 	.word	0x00010640


	//   ....[12]....
        /*0074*/ 	.word	0x00013060


	//   ....[13]....
        /*0078*/ 	.word	0x00014090


	//   ....[14]....
        /*007c*/ 	.word	0x000150c0


	//   ....[15]....
        /*0080*/ 	.word	0x00015e10


	//----- nvinfo : EIATTR_EXIT_INSTR_OFFSETS
	.align		4
.L_1696:
        /*0084*/ 	.byte	0x04, 0x1c
        /*0086*/ 	.short	(.L_1698 - .L_1697)


	//   ....[0]....
.L_1697:
        /*0088*/ 	.word	0x000108f0


	//   ....[1]....
        /*008c*/ 	.word	0x00015340


	//   ....[2]....
        /*0090*/ 	.word	0x00015380


	//   ....[3]....
        /*0094*/ 	.word	0x00015410


	//   ....[4]....
        /*0098*/ 	.word	0x00015440


	//   ....[5]....
        /*009c*/ 	.word	0x00015470


	//   ....[6]....
        /*00a0*/ 	.word	0x000154f0


	//   ....[7]....
        /*00a4*/ 	.word	0x00015520


	//   ....[8]....
        /*00a8*/ 	.word	0x000155a0


	//   ....[9]....
        /*00ac*/ 	.word	0x000155d0


	//   ....[10]....
        /*00b0*/ 	.word	0x00015610


	//   ....[11]....
        /*00b4*/ 	.word	0x000156e0


	//   ....[12]....
        /*00b8*/ 	.word	0x00015840


	//   ....[13]....
        /*00bc*/ 	.word	0x000159a0


	//   ....[14]....
        /*00c0*/ 	.word	0x00015af0


	//   ....[15]....
        /*00c4*/ 	.word	0x00015b20


	//   ....[16]....
        /*00c8*/ 	.word	0x00015b50


	//   ....[17]....
        /*00cc*/ 	.word	0x00015c10


	//   ....[18]....
        /*00d0*/ 	.word	0x00015cb0


	//   ....[19]....
        /*00d4*/ 	.word	0x00015e20


	//   ....[20]....
        /*00d8*/ 	.word	0x00015f20


	//   ....[21]....
        /*00dc*/ 	.word	0x00016050


	//   ....[22]....
        /*00e0*/ 	.word	0x00016080


	//----- nvinfo : EIATTR_MAX_THREADS
	.align		4
.L_1698:
        /*00e4*/ 	.byte	0x04, 0x05
        /*00e6*/ 	.short	(.L_1700 - .L_1699)
.L_1699:
        /*00e8*/ 	.word	0x00000080
        /*00ec*/ 	.word	0x00000001
        /*00f0*/ 	.word	0x00000001


	//----- nvinfo : EIATTR_CRS_STACK_SIZE
	.align		4
.L_1700:
        /*00f4*/ 	.byte	0x04, 0x1e
        /*00f6*/ 	.short	(.L_1702 - .L_1701)
.L_1701:
        /*00f8*/ 	.word	0x00000000


	//----- nvinfo : EIATTR_CBANK_PARAM_SIZE
	.align		4
.L_1702:
        /*00fc*/ 	.byte	0x03, 0x19
        /*00fe*/ 	.short	0x0310


	//----- nvinfo : EIATTR_PARAM_CBANK
	.align		4
        /*0100*/ 	.byte	0x04, 0x0a
        /*0102*/ 	.short	(.L_1704 - .L_1703)
	.align		4
.L_1703:
        /*0104*/ 	.word	index@(.nv.constant0._ZN2at6native18elementwise_kernelILi128ELi4EZNS0_15gpu_kernel_implIZZZNS0_54_GLOBAL__N__d8c5977b_16_LinearAlgebra_cu_9e10b42f_324316addr_kernel_cudaERNS_14TensorIteratorERKN3c106ScalarES9_ENKUlvE_clEvENKUlvE7_clEvEUlNS6_7complexIfEESD_SD_E0_EEvRNS_18TensorIteratorBaseERKT_EUliE_EEviT1_)
        /*0108*/ 	.short	0x0380
        /*010a*/ 	.short	0x0310


	//----- nvinfo : EIATTR_SW_WAR
	.align		4
.L_1704:
        /*010c*/ 	.byte	0x04, 0x36
        /*010e*/ 	.short	(.L_1706 - .L_1705)
.L_1705:
        /*0110*/ 	.word	0x00000008
.L_1706:


//--------------------- .nv.info._ZN2at6native27unrolled_elementwise_kernelIZZZNS0_54_GLOBAL__N__d8c5977b_16_LinearAlgebra_cu_9e10b42f_324316addr_kernel_cudaERNS_14TensorIteratorERKN3c106ScalarES8_ENKUlvE_clEvENKUlvE7_clEvEUlNS5_7complexIfEESC_SC_E0_St5arrayIPcLm4EELi4E23TrivialOffsetCalculatorILi3EjESH_ILi1EjENS0_6memory12LoadWithCastILi3EEENSK_13StoreWithCastILi1EEEEEviT_T0_T2_T3_T4_T5_ --------------------------
	.section	.nv.info._ZN2at6native27unrolled_elementwise_kernelIZZZNS0_54_GLOBAL__N__d8c5977b_16_LinearAlgebra_cu_9e10b42f_324316addr_kernel_cudaERNS_14TensorIteratorERKN3c106ScalarES8_ENKUlvE_clEvENKUlvE7_clEvEUlNS5_7complexIfEESC_SC_E0_St5arrayIPcLm4EELi4E23TrivialOffsetCalculatorILi3EjESH_ILi1EjENS0_6memory12LoadWithCastILi3EEENSK_13StoreWithCastILi1EEEEEviT_T0_T2_T3_T4_T5_,"",@"SHT_CUDA_INFO"
	.sectionflags	@""
	.align	4


	//----- nvinfo : EIATTR_CUDA_API_VERSION
	.align		4
        /*0000*/ 	.byte	0x04, 0x37
        /*0002*/ 	.short	(.L_1708 - .L_1707)
.L_1707:
        /*0004*/ 	.word	0x00000082


	//----- nvinfo : EIATTR_KPARAM_INFO
	.align		4
.L_1708:
        /*0008*/ 	.byte	0x04, 0x17
        /*000a*/ 	.short	(.L_1710 - .L_1709)
.L_1709:
        /*000c*/ 	.word	0x00000000
        /*0010*/ 	.short	0x0006
        /*0012*/ 	.short	0x0054
        /*0014*/ 	.byte	0x00, 0xf0, 0x21, 0x00


	//----- nvinfo : EIATTR_KPARAM_INFO
	.align		4
.L_1710:
        /*0018*/ 	.byte	0x04, 0x17
        /*001a*/ 	.short	(.L_1712 - .L_1711)
.L_1711:
        /*001c*/ 	.word	0x00000000
        /*0020*/ 	.short	0x0005
        /*0022*/ 	.short	0x0044
        /*0024*/ 	.byte	0x00, 0xf0, 0x41, 0x00


	//----- nvinfo : EIATTR_KPARAM_INFO
	.align		4
.L_1712:
        /*0028*/ 	.byte	0x04, 0x17
        /*002a*/ 	.short	(.L_1714 - .L_1713)
.L_1713:
        /*002c*/ 	.word	0x00000000
        /*0030*/ 	.short	0x0004
        /*0032*/ 	.short	0x0041
        /*0034*/ 	.byte	0x00, 0xf0, 0x05, 0x00


	//----- nvinfo : EIATTR_KPARAM_INFO
	.align		4
.L_1714:
        /*0038*/ 	.byte	0x04, 0x17
        /*003a*/ 	.short	(.L_1716 - .L_1715)
.L_1715:
        /*003c*/ 	.word	0x00000000
        /*0040*/ 	.short	0x0003
        /*0042*/ 	.short	0x0040
        /*0044*/ 	.byte	0x00, 0xf0, 0x05, 0x00


	//----- nvinfo : EIATTR_KPARAM_INFO
	.align		4
.L_1716:
        /*0048*/ 	.byte	0x04, 0x17
        /*004a*/ 	.short	(.L_1718 - .L_1717)
.L_1717:
        /*004c*/ 	.word	0x00000000
        /*0050*/ 	.short	0x0002
        /*0052*/ 	.short	0x0020
        /*0054*/ 	.byte	0x00, 0xf0, 0x81, 0x00


	//----- nvinfo : EIATTR_KPARAM_INFO
	.align		4
.L_1718:
        /*0058*/ 	.byte	0x04, 0x17
        /*005a*/ 	.short	(.L_1720 - .L_1719)
.L_1719:
        /*005c*/ 	.word	0x00000000
        /*0060*/ 	.short	0x0001
        /*0062*/ 	.short	0x0008
        /*0064*/ 	.byte	0x00, 0xf0, 0x61, 0x00


	//----- nvinfo : EIATTR_KPARAM_INFO
	.align		4
.L_1720:
        /*0068*/ 	.byte	0x04, 0x17
        /*006a*/ 	.short	(.L_1722 - .L_1721)
.L_1721:
        /*006c*/ 	.word	0x00000000
        /*0070*/ 	.short	0x0000
        /*0072*/ 	.short	0x0000
        /*0074*/ 	.byte	0x00, 0xf0, 0x11, 0x00


	//----- nvinfo : EIATTR_SPARSE_MMA_MASK
	.align		4
.L_1722:
        /*0078*/ 	.byte	0x03, 0x50
        /*007a*/ 	.short	0x0000


	//----- nvinfo : EIATTR_MAXREG_COUNT
	.align		4
        /*007c*/ 	.byte	0x03, 0x1b
        /*007e*/ 	.short	0x00ff


	//----- nvinfo : EIATTR_EXTERNS
	.align		4
        /*0080*/ 	.byte	0x04, 0x0f
        /*0082*/ 	.short	(.L_1724 - .L_1723)


	//   ....[0]....
	.align		4
.L_1723:
        /*0084*/ 	.word	index@(__assertfail)


	//----- nvinfo : EIATTR_MERCURY_ISA_VERSION
	.align		4
.L_1724:
        /*0088*/ 	.byte	0x03, 0x5f
        /*008a*/ 	.short	0x0101


	//----- nvinfo : EIATTR_VRC_CTA_INIT_COUNT
	.align		4
        /*008c*/ 	.byte	0x02, 0x4a
	.zero		1
	.zero		1


	//----- nvinfo : EIATTR_SYSCALL_OFFSETS
	.align		4
        /*0090*/ 	.byte	0x04, 0x46
        /*0092*/ 	.short	(.L_1726 - .L_1725)


	//   ....[0]....
.L_1725:
        /*0094*/ 	.word	0x00001030


	//   ....[1]....
        /*0098*/ 	.word	0x00002090


	//   ....[2]....
        /*009c*/ 	.word	0x000030f0


	//   ....[3]....
        /*00a0*/ 	.word	0x00004270


	//   ....[4]....
        /*00a4*/ 	.word	0x000052d0


	//   ....[5]....
        /*00a8*/ 	.word	0x00006330


	//   ....[6]....
        /*00ac*/ 	.word	0x00007420


	//   ....[7]....
        /*00b0*/ 	.word	0x00008480


	//   ....[8]....
        /*00b4*/ 	.word	0x000094e0


	//   ....[9]....
        /*00b8*/ 	.word	0x0000a5d0


	//   ....[10]....
        /*00bc*/ 	.word	0x0000b630


	//   ....[11]....
        /*00c0*/ 	.word	0x0000c5a0


	//   ....[12]....
        /*00c4*/ 	.word	0x0000da20


	//   ....[13]....
        /*00c8*/ 	.word	0x0000e810


	//   ....[14]....
        /*00cc*/ 	.word	0x0000f6c0


	//   ....[15]....
        /*00d0*/ 	.word	0x00010570


	//----- nvinfo : EIATTR_EXIT_INSTR_OFFSETS
	.align		4
.L_1726:
        /*00d4*/ 	.byte	0x04, 0x1c
        /*00d6*/ 	.short	(.L_1728 - .L_1727)


	//   ....[0]....
.L_1727:
        /*00d8*/ 	.word	0x0000f960


	//   ....[1]....
        /*00dc*/ 	.word	0x0000faa0


	//   ....[2]....
        /*00e0*/ 	.word	0x0000fae0


	//   ....[3]....
        /*00e4*/ 	.word	0x0000fb70


	//   ....[4]....
        /*00e8*/ 	.word	0x0000fba0


	//   ....[5]....
        /*00ec*/ 	.word	0x0000fbd0


	//   ....[6]....
        /*00f0*/ 	.word	0x0000fc50


	//   ....[7]....
        /*00f4*/ 	.word	0x0000fc80


	//   ....[8]....
        /*00f8*/ 	.word	0x0000fd00


	//   ....[9]....
        /*00fc*/ 	.word	0x0000fd30


	//   ....[10]....
        /*0100*/ 	.word	0x0000fd70


	//   ....[11]....
        /*0104*/ 	.word	0x0000fe40


	//   ....[12]....
        /*0108*/ 	.word	0x0000ffa0


	//   ....[13]....
        /*010c*/ 	.word	0x00010100


	//   ....[14]....
        /*0110*/ 	.word	0x00010250


	//   ....[15]....
        /*0114*/ 	.word	0x00010280


	//   ....[16]....
        /*0118*/ 	.word	0x000102b0


	//   ....[17]....
        /*011c*/ 	.word	0x00010370


	//   ....[18]....
        /*0120*/ 	.word	0x00010410


	//   ....[19]....
        /*0124*/ 	.word	0x00010580


	//   ....[20]....
        /*0128*/ 	.word	0x00010680


	//   ....[21]....
        /*012c*/ 	.word	0x000107b0


	//   ....[22]....
        /*0130*/ 	.word	0x000107e0


	//----- nvinfo : EIATTR_MAX_THREADS
	.align		4
.L_1728:
        /*0134*/ 	.byte	0x04, 0x05
        /*0136*/ 	.short	(.L_1730 - .L_1729)
.L_1729:
        /*0138*/ 	.word	0x00000080
        /*013c*/ 	.word	0x00000001
        /*0140*/ 	.word	0x00000001


	//----- nvinfo : EIATTR_CRS_STACK_SIZE
	.align		4
.L_1730:
        /*0144*/ 	.byte	0x04, 0x1e
        /*0146*/ 	.short	(.L_1732 - .L_1731)
.L_1731:
        /*0148*/ 	.word	0x00000000


	//----- nvinfo : EIATTR_CBANK_PARAM_SIZE
	.align		4
.L_1732:
        /*014c*/ 	.byte	0x03, 0x19
        /*014e*/ 	.short	0x005c


	//----- nvinfo : EIATTR_PARAM_CBANK
	.align		4
        /*0150*/ 	.byte	0x04, 0x0a
        /*0152*/ 	.short	(.L_1734 - .L_1733)
	.align		4
.L_1733:
        /*0154*/ 	.word	index@(.nv.constant0._ZN2at6native27unrolled_elementwise_kernelIZZZNS0_54_GLOBAL__N__d8c5977b_16_LinearAlgebra_cu_9e10b42f_324316addr_kernel_cudaERNS_14TensorIteratorERKN3c106ScalarES8_ENKUlvE_clEvENKUlvE7_clEvEUlNS5_7complexIfEESC_SC_E0_St5arrayIPcLm4EELi4E23TrivialOffsetCalculatorILi3EjESH_ILi1EjENS0_6memory12LoadWithCastILi3EEENSK_13StoreWithCastILi1EEEEEviT_T0_T2_T3_T4_T5_)
        /*0158*/ 	.short	0x0380
        /*015a*/ 	.short	0x005c


	//----- nvinfo : EIATTR_SW_WAR
	.align		4
.L_1734:
        /*015c*/ 	.byte	0x04, 0x36
        /*015e*/ 	.short	(.L_1736 - .L_1735)
.L_1735:
        /*0160*/ 	.word	0x00000008
.L_1736:


//--------------------- .nv.info._ZN2at6native18elementwise_kernelILi128ELi2EZNS0_22gpu_kernel_impl_nocastIZZZNS0_54_GLOBAL__N__d8c5977b_16_LinearAlgebra_cu_9e10b42f_324316addr_kernel_cudaERNS_14TensorIteratorERKN3c106ScalarES9_ENKUlvE_clEvENKUlvE7_clEvEUlNS6_7complexIfEESD_SD_E0_EEvRNS_18TensorIteratorBaseERKT_EUliE_EEviT1_ --------------------------
	.section	.nv.info._ZN2at6native18elementwise_kernelILi128ELi2EZNS0_22gpu_kernel_impl_nocastIZZZNS0_54_GLOBAL__N__d8c5977b_16_LinearAlgebra_cu_9e10b42f_324316addr_kernel_cudaERNS_14TensorIteratorERKN3c106ScalarES9_ENKUlvE_clEvENKUlvE7_clEvEUlNS6_7complexIfEESD_SD_E0_EEvRNS_18TensorIteratorBaseERKT_EUliE_EEviT1_,"",@"SHT_CUDA_INFO"
	.sectionflags	@""
	.align	4


	//----- nvinfo : EIATTR_CUDA_API_VERSION
	.align		4
        /*0000*/ 	.byte	0x04, 0x37
        /*0002*/ 	.short	(.L_1738 - .L_1737)
.L_1737:
        /*0004*/ 	.word	0x00000082


	//----- nvinfo : EIATTR_KPARAM_INFO
	.align		4
.L_1738:
        /*0008*/ 	.byte	0x04, 0x17
        /*000a*/ 	.short	(.L_1740 - .L_1739)
.L_1739:
        /*000c*/ 	.word	0x00000000
        /*0010*/ 	.short	0x0001
        /*0012*/ 	.short	0x0008
        /*0014*/ 	.byte	0x00, 0xf0, 0x01, 0x0c


	//----- nvinfo : EIATTR_KPARAM_INFO
	.align		4
.L_1740:
        /*0018*/ 	.byte	0x04, 0x17
        /*001a*/ 	.short	(.L_1742 - .L_1741)
.L_1741:
        /*001c*/ 	.word	0x00000000
        /*0020*/ 	.short	0x0000
        /*0022*/ 	.short	0x0000
        /*0024*/ 	.byte	0x00, 0xf0, 0x11, 0x00


	//----- nvinfo : EIATTR_SPARSE_MMA_MASK
	.align		4
.L_1742:
        /*0028*/ 	.byte	0x03, 0x50
        /*002a*/ 	.short	0x0000


	//----- nvinfo : EIATTR_MAXREG_COUNT
	.align		4
        /*002c*/ 	.byte	0x03, 0x1b
        /*002e*/ 	.short	0x0080


	//----- nvinfo : EIATTR_MERCURY_ISA_VERSION
	.align		4
        /*0030*/ 	.byte	0x03, 0x5f
        /*0032*/ 	.short	0x0101


	//----- nvinfo : EIATTR_VRC_CTA_INIT_COUNT
	.align		4
        /*0034*/ 	.byte	0x02, 0x4a
	.zero		1
	.zero		1


	//----- nvinfo : EIATTR_EXIT_INSTR_OFFSETS
	.align		4
        /*0038*/ 	.byte	0x04, 0x1c
        /*003a*/ 	.short	(.L_1744 - .L_1743)


	//   ....[0]....
.L_1743:
        /*003c*/ 	.word	0x00000280


	//   ....[1]....
        /*0040*/ 	.word	0x00000410


	//   ....[2]....
        /*0044*/ 	.word	0x00001df0


	//   ....[3]....
        /*0048*/ 	.word	0x00003730


	//----- nvinfo : EIATTR_MAX_THREADS
	.align		4
.L_1744:
        /*004c*/ 	.byte	0x04, 0x05
        /*004e*/ 	.short	(.L_1746 - .L_1745)
.L_1745:
        /*0050*/ 	.word	0x00000080
        /*0054*/ 	.word	0x00000001
        /*0058*/ 	.word	0x00000001


	//----- nvinfo : EIATTR_CRS_STACK_SIZE
	.align		4
.L_1746:
        /*005c*/ 	.byte	0x04, 0x1e
        /*005e*/ 	.short	(.L_1748 - .L_1747)
.L_1747:
        /*0060*/ 	.word	0x00000000


	//----- nvinfo : EIATTR_CBANK_PARAM_SIZE
	.align		4
.L_1748:
        /*0064*/ 	.byte	0x03, 0x19
        /*0066*/ 	.short	0x0308


	//----- nvinfo : EIATTR_PARAM_CBANK
	.align		4
        /*0068*/ 	.byte	0x04, 0x0a
        /*006a*/ 	.short	(.L_1750 - .L_1749)
	.align		4
.L_1749:
        /*006c*/ 	.word	index@(.nv.constant0._ZN2at6native18elementwise_kernelILi128ELi2EZNS0_22gpu_kernel_impl_nocastIZZZNS0_54_GLOBAL__N__d8c5977b_16_LinearAlgebra_cu_9e10b42f_324316addr_kernel_cudaERNS_14TensorIteratorERKN3c106ScalarES9_ENKUlvE_clEvENKUlvE7_clEvEUlNS6_7complexIfEESD_SD_E0_EEvRNS_18TensorIteratorBaseERKT_EUliE_EEviT1_)
        /*0070*/ 	.short	0x0380
        /*0072*/ 	.short	0x0308


	//----- nvinfo : EIATTR_SW_WAR
	.align		4
.L_1750:
        /*0074*/ 	.byte	0x04, 0x36
        /*0076*/ 	.short	(.L_1752 - .L_1751)
.L_1751:
        /*0078*/ 	.word	0x00000008
.L_1752:


//--------------------- .nv.info._ZN2at6native27unrolled_elementwise_kernelIZZZNS0_54_GLOBAL__N__d8c5977b_16_LinearAlgebra_cu_9e10b42f_324316addr_kernel_cudaERNS_14TensorIteratorERKN3c106ScalarES8_ENKUlvE_clEvENKUlvE7_clEvEUlNS5_7complexIfEESC_SC_E0_St5arrayIPcLm4EELi4E23TrivialOffsetCalculatorILi3EjESH_ILi1EjENS0_6memory15LoadWithoutCastENSK_16StoreWithoutCastEEEviT_T0_T2_T3_T4_T5_ --------------------------
	.section	.nv.info._ZN2at6native27unrolled_elementwise_kernelIZZZNS0_54_GLOBAL__N__d8c5977b_16_LinearAlgebra_cu_9e10b42f_324316addr_kernel_cudaERNS_14TensorIteratorERKN3c106ScalarES8_ENKUlvE_clEvENKUlvE7_clEvEUlNS5_7complexIfEESC_SC_E0_St5arrayIPcLm4EELi4E23TrivialOffsetCalculatorILi3EjESH_ILi1EjENS0_6memory15LoadWithoutCastENSK_16StoreWithoutCastEEEviT_T0_T2_T3_T4_T5_,"",@"SHT_CUDA_INFO"
	.sectionflags	@""
	.align	4


	//----- nvinfo : EIATTR_CUDA_API_VERSION
	.align		4
        /*0000*/ 	.byte	0x04, 0x37
        /*0002*/ 	.short	(.L_1754 - .L_1753)
.L_1753:
        /*0004*/ 	.word	0x00000082


	//----- nvinfo : EIATTR_KPARAM_INFO
	.align		4
.L_1754:
        /*0008*/ 	.byte	0x04, 0x17
        /*000a*/ 	.short	(.L_1756 - .L_1755)
.L_1755:
        /*000c*/ 	.word	0x00000000
        /*0010*/ 	.short	0x0006
        /*0012*/ 	.short	0x0043
        /*0014*/ 	.byte	0x00, 0xf0, 0x05, 0x00


	//----- nvinfo : EIATTR_KPARAM_INFO
	.align		4
.L_1756:
        /*0018*/ 	.byte	0x04, 0x17
        /*001a*/ 	.short	(.L_1758 - .L_1757)
.L_1757:
        /*001c*/ 	.word	0x00000000
        /*0020*/ 	.short	0x0005
        /*0022*/ 	.short	0x0042
        /*0024*/ 	.byte	0x00, 0xf0, 0x05, 0x00


	//----- nvinfo : EIATTR_KPARAM_INFO
	.align		4
.L_1758:
        /*0028*/ 	.byte	0x04, 0x17
        /*002a*/ 	.short	(.L_1760 - .L_1759)
.L_1759:
        /*002c*/ 	.word	0x00000000
        /*0030*/ 	.short	0x0004
        /*0032*/ 	.short	0x0041
        /*0034*/ 	.byte	0x00, 0xf0, 0x05, 0x00


	//----- nvinfo : EIATTR_KPARAM_INFO
	.align		4
.L_1760:
        /*0038*/ 	.byte	0x04, 0x17
        /*003a*/ 	.short	(.L_1762 - .L_1761)
.L_1761:
        /*003c*/ 	.word	0x00000000
        /*0040*/ 	.short	0x0003
        /*0042*/ 	.short	0x0040
        /*0044*/ 	.byte	0x00, 0xf0, 0x05, 0x00


	//----- nvinfo : EIATTR_KPARAM_INFO
	.align		4
.L_1762:
        /*0048*/ 	.byte	0x04, 0x17
        /*004a*/ 	.short	(.L_1764 - .L_1763)
.L_1763:
        /*004c*/ 	.word	0x00000000
        /*0050*/ 	.short	0x0002
        /*0052*/ 	.short	0x0020
        /*0054*/ 	.byte	0x00, 0xf0, 0x81, 0x00


	//----- nvinfo : EIATTR_KPARAM_INFO
	.align		4
.L_1764:
        /*0058*/ 	.byte	0x04, 0x17
        /*005a*/ 	.short	(.L_1766 - .L_1765)
.L_1765:
        /*005c*/ 	.word	0x00000000
        /*0060*/ 	.short	0x0001
        /*0062*/ 	.short	0x0008
        /*0064*/ 	.byte	0x00, 0xf0, 0x61, 0x00


	//----- nvinfo : EIATTR_KPARAM_INFO
	.align		4
.L_1766:
        /*0068*/ 	.byte	0x04, 0x17
        /*006a*/ 	.short	(.L_1768 - .L_1767)
.L_1767:
        /*006c*/ 	.word	0x00000000
        /*0070*/ 	.short	0x0000
        /*0072*/ 	.short	0x0000
        /*0074*/ 	.byte	0x00, 0xf0, 0x11, 0x00


	//----- nvinfo : EIATTR_SPARSE_MMA_MASK
	.align		4
.L_1768:
        /*0078*/ 	.byte	0x03, 0x50
        /*007a*/ 	.short	0x0000


	//----- nvinfo : EIATTR_MAXREG_COUNT
	.align		4
        /*007c*/ 	.byte	0x03, 0x1b
        /*007e*/ 	.short	0x00ff


	//----- nvinfo : EIATTR_MERCURY_ISA_VERSION
	.align		4
        /*0080*/ 	.byte	0x03, 0x5f
        /*0082*/ 	.short	0x0101


	//----- nvinfo : EIATTR_VRC_CTA_INIT_COUNT
	.align		4
        /*0084*/ 	.byte	0x02, 0x4a
	.zero		1
	.zero		1


	//----- nvinfo : EIATTR_EXIT_INSTR_OFFSETS
	.align		4
        /*0088*/ 	.byte	0x04, 0x1c
        /*008a*/ 	.short	(.L_1770 - .L_1769)


	//   ....[0]....
.L_1769:
        /*008c*/ 	.word	0x00000ad0


	//   ....[1]....
        /*0090*/ 	.word	0x00000b20


	//----- nvinfo : EIATTR_MAX_THREADS
	.align		4
.L_1770:
        /*0094*/ 	.byte	0x04, 0x05
        /*0096*/ 	.short	(.L_1772 - .L_1771)
.L_1771:
        /*0098*/ 	.word	0x00000080
        /*009c*/ 	.word	0x00000001
        /*00a0*/ 	.word	0x00000001


	//----- nvinfo : EIATTR_CRS_STACK_SIZE
	.align		4
.L_1772:
        /*00a4*/ 	.byte	0x04, 0x1e
        /*00a6*/ 	.short	(.L_1774 - .L_1773)
.L_1773:
        /*00a8*/ 	.word	0x00000000


	//----- nvinfo : EIATTR_CBANK_PARAM_SIZE
	.align		4
.L_1774:
        /*00ac*/ 	.byte	0x03, 0x19
        /*00ae*/ 	.short	0x0044


	//----- nvinfo : EIATTR_PARAM_CBANK
	.align		4
        /*00b0*/ 	.byte	0x04, 0x0a
        /*00b2*/ 	.short	(.L_1776 - .L_1775)
	.align		4
.L_1775:
        /*00b4*/ 	.word	index@(.nv.constant0._ZN2at6native27unrolled_elementwise_kernelIZZZNS0_54_GLOBAL__N__d8c5977b_16_LinearAlgebra_cu_9e10b42f_324316addr_kernel_cudaERNS_14TensorIteratorERKN3c106ScalarES8_ENKUlvE_clEvENKUlvE7_clEvEUlNS5_7complexIfEESC_SC_E0_St5arrayIPcLm4EELi4E23TrivialOffsetCalculatorILi3EjESH_ILi1EjENS0_6memory15LoadWithoutCastENSK_16StoreWithoutCastEEEviT_T0_T2_T3_T4_T5_)
        /*00b8*/ 	.short	0x0380
        /*00ba*/ 	.short	0x0044


	//----- nvinfo : EIATTR_SW_WAR
	.align		4
.L_1776:
        /*00bc*/ 	.byte	0x04, 0x36
        /*00be*/ 	.short	(.L_1778 - .L_1777)
.L_1777:
        /*00c0*/ 	.word	0x00000008
.L_1778:


//--------------------- .nv.info._ZN2at6native29vectorized_elementwise_kernelILi2EZZZNS0_54_GLOBAL__N__d8c5977b_16_LinearAlgebra_cu_9e10b42f_324316addr_kernel_cudaERNS_14TensorIteratorERKN3c106ScalarES8_ENKUlvE_clEvENKUlvE7_clEvEUlNS5_7complexIfEESC_SC_E0_St5arrayIPcLm4EEEEviT0_T1_ --------------------------
	.section	.nv.info._ZN2at6native29vectorized_elementwise_kernelILi2EZZZNS0_54_GLOBAL__N__d8c5977b_16_LinearAlgebra_cu_9e10b42f_324316addr_kernel_cudaERNS_14TensorIteratorERKN3c106ScalarES8_ENKUlvE_clEvENKUlvE7_clEvEUlNS5_7complexIfEESC_SC_E0_St5arrayIPcLm4EEEEviT0_T1_,"",@"SHT_CUDA_INFO"
	.sectionflags	@""
	.align	4


	//----- nvinfo : EIATTR_CUDA_API_VERSION
	.align		4
        /*0000*/ 	.byte	0x04, 0x37
        /*0002*/ 	.short	(.L_1780 - .L_1779)
.L_1779:
        /*0004*/ 	.word	0x00000082


	//----- nvinfo : EIATTR_KPARAM_INFO
	.align		4
.L_1780:
        /*0008*/ 	.byte	0x04, 0x17
        /*000a*/ 	.short	(.L_1782 - .L_1781)
.L_1781:
        /*000c*/ 	.word	0x00000000
        /*0010*/ 	.short	0x0002
        /*0012*/ 	.short	0x0020
        /*0014*/ 	.byte	0x00, 0xf0, 0x81, 0x00


	//----- nvinfo : EIATTR_KPARAM_INFO
	.align		4
.L_1782:
        /*0018*/ 	.byte	0x04, 0x17
        /*001a*/ 	.short	(.L_1784 - .L_1783)
.L_1783:
        /*001c*/ 	.word	0x00000000
        /*0020*/ 	.short	0x0001
        /*0022*/ 	.short	0x0008
        /*0024*/ 	.byte	0x00, 0xf0, 0x61, 0x00


	//----- nvinfo : EIATTR_KPARAM_INFO
	.align		4
.L_1784:
        /*0028*/ 	.byte	0x04, 0x17
        /*002a*/ 	.short	(.L_1786 - .L_1785)
.L_1785:
        /*002c*/ 	.word	0x00000000
        /*0030*/ 	.short	0x0000
        /*0032*/ 	.short	0x0000
        /*0034*/ 	.byte	0x00, 0xf0, 0x11, 0x00


	//----- nvinfo : EIATTR_SPARSE_MMA_MASK
	.align		4
.L_1786:
        /*0038*/ 	.byte	0x03, 0x50
        /*003a*/ 	.short	0x0000


	//----- nvinfo : EIATTR_MAXREG_COUNT
	.align		4
        /*003c*/ 	.byte	0x03, 0x1b
        /*003e*/ 	.short	0x00ff


	//----- nvinfo : EIATTR_MERCURY_ISA_VERSION
	.align		4
        /*0040*/ 	.byte	0x03, 0x5f
        /*0042*/ 	.short	0x0101


	//----- nvinfo : EIATTR_VRC_CTA_INIT_COUNT
	.align		4
        /*0044*/ 	.byte	0x02, 0x4a
	.zero		1
	.zero		1


	//----- nvinfo : EIATTR_EXIT_INSTR_OFFSETS
	.align		4
        /*0048*/ 	.byte	0x04, 0x1c
        /*004a*/ 	.short	(.L_1788 - .L_1787)


	//   ....[0]....
.L_1787:
        /*004c*/ 	.word	0x00001650


	//   ....[1]....
        /*0050*/ 	.word	0x000016a0


	//   ....[2]....
        /*0054*/ 	.word	0x00001fb0


	//----- nvinfo : EIATTR_MAX_THREADS
	.align		4
.L_1788:
        /*0058*/ 	.byte	0x04, 0x05
        /*005a*/ 	.short	(.L_1790 - .L_1789)
.L_1789:
        /*005c*/ 	.word	0x00000080
        /*0060*/ 	.word	0x00000001
        /*0064*/ 	.word	0x00000001


	//----- nvinfo : EIATTR_CRS_STACK_SIZE
	.align		4
.L_1790:
        /*0068*/ 	.byte	0x04, 0x1e
        /*006a*/ 	.short	(.L_1792 - .L_1791)
.L_1791:
        /*006c*/ 	.word	0x00000000


	//----- nvinfo : EIATTR_CBANK_PARAM_SIZE
	.align		4
.L_1792:
        /*0070*/ 	.byte	0x03, 0x19
        /*0072*/ 	.short	0x0040


	//----- nvinfo : EIATTR_PARAM_CBANK
	.align		4
        /*0074*/ 	.byte	0x04, 0x0a
        /*0076*/ 	.short	(.L_1794 - .L_1793)
	.align		4
.L_1793:
        /*0078*/ 	.word	index@(.nv.constant0._ZN2at6native29vectorized_elementwise_kernelILi2EZZZNS0_54_GLOBAL__N__d8c5977b_16_LinearAlgebra_cu_9e10b42f_324316addr_kernel_cudaERNS_14TensorIteratorERKN3c106ScalarES8_ENKUlvE_clEvENKUlvE7_clEvEUlNS5_7complexIfEESC_SC_E0_St5arrayIPcLm4EEEEviT0_T1_)
        /*007c*/ 	.short	0x0380
        /*007e*/ 	.short	0x0040


	//----- nvinfo : EIATTR_SW_WAR
	.align		4
.L_1794:
        /*0080*/ 	.byte	0x04, 0x36
        /*0082*/ 	.short	(.L_1796 - .L_1795)
.L_1795:
        /*0084*/ 	.word	0x00000008
.L_1796:


//--------------------- .nv.info._ZN2at6native29vectorized_elementwise_kernelILi4EZZZNS0_54_GLOBAL__N__d8c5977b_16_LinearAlgebra_cu_9e10b42f_324316addr_kernel_cudaERNS_14TensorIteratorERKN3c106ScalarES8_ENKUlvE_clEvENKUlvE7_clEvEUlNS5_7complexIfEESC_SC_E0_St5arrayIPcLm4EEEEviT0_T1_ --------------------------
	.section	.nv.info._ZN2at6native29vectorized_elementwise_kernelILi4EZZZNS0_54_GLOBAL__N__d8c5977b_16_LinearAlgebra_cu_9e10b42f_324316addr_kernel_cudaERNS_14TensorIteratorERKN3c106ScalarES8_ENKUlvE_clEvENKUlvE7_clEvEUlNS5_7complexIfEESC_SC_E0_St5arrayIPcLm4EEEEviT0_T1_,"",@"SHT_CUDA_INFO"
	.sectionflags	@""
	.align	4


	//----- nvinfo : EIATTR_CUDA_API_VERSION
	.align		4
        /*0000*/ 	.byte	0x04, 0x37
        /*0002*/ 	.short	(.L_1798 - .L_1797)
.L_1797:
        /*0004*/ 	.word	0x00000082


	//----- nvinfo : EIATTR_KPARAM_INFO
	.align		4
.L_1798:
        /*0008*/ 	.byte	0x04, 0x17
        /*000a*/ 	.short	(.L_1800 - .L_1799)
.L_1799:
        /*000c*/ 	.word	0x00000000
        /*0010*/ 	.short	0x0002
        /*0012*/ 	.short	0x0020
        /*0014*/ 	.byte	0x00, 0xf0, 0x81, 0x00


	//----- nvinfo : EIATTR_KPARAM_INFO
	.align		4
.L_1800:
        /*0018*/ 	.byte	0x04, 0x17
        /*001a*/ 	.short	(.L_1802 - .L_1801)
.L_1801:
        /*001c*/ 	.word	0x00000000
        /*0020*/ 	.short	0x0001
        /*0022*/ 	.short	0x0008
        /*0024*/ 	.byte	0x00, 0xf0, 0x61, 0x00


	//----- nvinfo : EIATTR_KPARAM_INFO
	.align		4
.L_1802:
        /*0028*/ 	.byte	0x04, 0x17
        /*002a*/ 	.short	(.L_1804 - .L_1803)
.L_1803:
        /*002c*/ 	.word	0x00000000
        /*0030*/ 	.short	0x0000
        /*0032*/ 	.short	0x0000
        /*0034*/ 	.byte	0x00, 0xf0, 0x11, 0x00


	//----- nvinfo : EIATTR_SPARSE_MMA_MASK
	.align		4
.L_1804:
        /*0038*/ 	.byte	0x03, 0x50
        /*003a*/ 	.short	0x0000


	//----- nvinfo : EIATTR_MAXREG_COUNT
	.align		4
        /*003c*/ 	.byte	0x03, 0x1b
        /*003e*/ 	.short	0x00ff


	//----- nvinfo : EIATTR_MERCURY_ISA_VERSION
	.align		4
        /*0040*/ 	.byte	0x03, 0x5f
        /*0042*/ 	.short	0x0101


	//----- nvinfo : EIATTR_VRC_CTA_INIT_COUNT
	.align		4
        /*0044*/ 	.byte	0x02, 0x4a
	.zero		1
	.zero		1


	//----- nvinfo : EIATTR_EXIT_INSTR_OFFSETS
	.align		4
        /*0048*/ 	.byte	0x04, 0x1c
        /*004a*/ 	.short	(.L_1806 - .L_1805)


	//   ....[0]....
.L_1805:
        /*004c*/ 	.word	0x00001650


	//   ....[1]....
        /*0050*/ 	.word	0x000016a0


	//   ....[2]....
        /*0054*/ 	.word	0x00001f30


	//----- nvinfo : EIATTR_MAX_THREADS
	.align		4
.L_1806:
        /*0058*/ 	.byte	0x04, 0x05
        /*005a*/ 	.short	(.L_1808 - .L_1807)
.L_1807:
        /*005c*/ 	.word	0x00000080
        /*0060*/ 	.word	0x00000001
        /*0064*/ 	.word	0x00000001


	//----- nvinfo : EIATTR_CRS_STACK_SIZE
	.align		4
.L_1808:
        /*0068*/ 	.byte	0x04, 0x1e
        /*006a*/ 	.short	(.L_1810 - .L_1809)
.L_1809:
        /*006c*/ 	.word	0x00000000


	//----- nvinfo : EIATTR_CBANK_PARAM_SIZE
	.align		4
.L_1810:
        /*0070*/ 	.byte	0x03, 0x19
        /*0072*/ 	.short	0x0040


	//----- nvinfo : EIATTR_PARAM_CBANK
	.align		4
        /*0074*/ 	.byte	0x04, 0x0a
        /*0076*/ 	.short	(.L_1812 - .L_1811)
	.align		4
.L_1811:
        /*0078*/ 	.word	index@(.nv.constant0._ZN2at6native29vectorized_elementwise_kernelILi4EZZZNS0_54_GLOBAL__N__d8c5977b_16_LinearAlgebra_cu_9e10b42f_324316addr_kernel_cudaERNS_14TensorIteratorERKN3c106ScalarES8_ENKUlvE_clEvENKUlvE7_clEvEUlNS5_7complexIfEESC_SC_E0_St5arrayIPcLm4EEEEviT0_T1_)
        /*007c*/ 	.short	0x0380
        /*007e*/ 	.short	0x0040


	//----- nvinfo : EIATTR_SW_WAR
	.align		4
.L_1812:
        /*0080*/ 	.byte	0x04, 0x36
        /*0082*/ 	.short	(.L_1814 - .L_1813)
.L_1813:
        /*0084*/ 	.word	0x00000008
.L_1814:


//--------------------- .nv.info._ZN2at6native29vectorized_elementwise_kernelILi8EZZZNS0_54_GLOBAL__N__d8c5977b_16_LinearAlgebra_cu_9e10b42f_324316addr_kernel_cudaERNS_14TensorIteratorERKN3c106ScalarES8_ENKUlvE_clEvENKUlvE7_clEvEUlNS5_7complexIfEESC_SC_E0_St5arrayIPcLm4EEEEviT0_T1_ --------------------------
	.section	.nv.info._ZN2at6native29vectorized_elementwise_kernelILi8EZZZNS0_54_GLOBAL__N__d8c5977b_16_LinearAlgebra_cu_9e10b42f_324316addr_kernel_cudaERNS_14TensorIteratorERKN3c106ScalarES8_ENKUlvE_clEvENKUlvE7_clEvEUlNS5_7complexIfEESC_SC_E0_St5arrayIPcLm4EEEEviT0_T1_,"",@"SHT_CUDA_INFO"
	.sectionflags	@""
	.align	4


	//----- nvinfo : EIATTR_CUDA_API_VERSION
	.align		4
        /*0000*/ 	.byte	0x04, 0x37
        /*0002*/ 	.short	(.L_1816 - .L_1815)
.L_1815:
        /*0004*/ 	.word	0x00000082


	//----- nvinfo : EIATTR_KPARAM_INFO
	.align		4
.L_1816:
        /*0008*/ 	.byte	0x04, 0x17
        /*000a*/ 	.short	(.L_1818 - .L_1817)
.L_1817:
        /*000c*/ 	.word	0x00000000
        /*0010*/ 	.short	0x0002
        /*0012*/ 	.short	0x0020
        /*0014*/ 	.byte	0x00, 0xf0, 0x81, 0x00


	//----- nvinfo : EIATTR_KPARAM_INFO
	.align		4
.L_1818:
        /*0018*/ 	.byte	0x04, 0x17
        /*001a*/ 	.short	(.L_1820 - .L_1819)
.L_1819:
        /*001c*/ 	.word	0x00000000
        /*0020*/ 	.short	0x0001
        /*0022*/ 	.short	0x0008
        /*0024*/ 	.byte	0x00, 0xf0, 0x61, 0x00


	//----- nvinfo : EIATTR_KPARAM_INFO
	.align		4
.L_1820:
        /*0028*/ 	.byte	0x04, 0x17
        /*002a*/ 	.short	(.L_1822 - .L_1821)
.L_1821:
        /*002c*/ 	.word	0x00000000
        /*0030*/ 	.short	0x0000
        /*0032*/ 	.short	0x0000
        /*0034*/ 	.byte	0x00, 0xf0, 0x11, 0x00


	//----- nvinfo : EIATTR_SPARSE_MMA_MASK
	.align		4
.L_1822:
        /*0038*/ 	.byte	0x03, 0x50
        /*003a*/ 	.short	0x0000


	//----- nvinfo : EIATTR_MAXREG_COUNT
	.align		4
        /*003c*/ 	.byte	0x03, 0x1b
        /*003e*/ 	.short	0x00ff


	//----- nvinfo : EIATTR_MERCURY_ISA_VERSION
	.align		4
        /*0040*/ 	.byte	0x03, 0x5f
        /*0042*/ 	.short	0x0101


	//----- nvinfo : EIATTR_VRC_CTA_INIT_COUNT
	.align		4
        /*0044*/ 	.byte	0x02, 0x4a
	.zero		1
	.zero		1


	//----- nvinfo : EIATTR_EXIT_INSTR_OFFSETS
	.align		4
        /*0048*/ 	.byte	0x04, 0x1c
        /*004a*/ 	.short	(.L_1824 - .L_1823)


	//   ....[0]....
.L_1823:
        /*004c*/ 	.word	0x00000010


	//----- nvinfo : EIATTR_MAX_THREADS
	.align		4
.L_1824:
        /*0050*/ 	.byte	0x04, 0x05
        /*0052*/ 	.short	(.L_1826 - .L_1825)
.L_1825:
        /*0054*/ 	.word	0x00000080
        /*0058*/ 	.word	0x00000001
        /*005c*/ 	.word	0x00000001


	//----- nvinfo : EIATTR_CBANK_PARAM_SIZE
	.align		4
.L_1826:
        /*0060*/ 	.byte	0x03, 0x19
        /*0062*/ 	.short	0x0040


	//----- nvinfo : EIATTR_PARAM_CBANK
	.align		4
        /*0064*/ 	.byte	0x04, 0x0a
        /*0066*/ 	.short	(.L_1828 - .L_1827)
	.align		4
.L_1827:
        /*0068*/ 	.word	index@(.nv.constant0._ZN2at6native29vectorized_elementwise_kernelILi8EZZZNS0_54_GLOBAL__N__d8c5977b_16_LinearAlgebra_cu_9e10b42f_324316addr_kernel_cudaERNS_14TensorIteratorERKN3c106ScalarES8_ENKUlvE_clEvENKUlvE7_clEvEUlNS5_7complexIfEESC_SC_E0_St5arrayIPcLm4EEEEviT0_T1_)
        /*006c*/ 	.short	0x0380
        /*006e*/ 	.short	0x0040


	//----- nvinfo : EIATTR_SW_WAR
	.align		4
.L_1828:
        /*0070*/ 	.byte	0x04, 0x36
        /*0072*/ 	.short	(.L_1830 - .L_1829)
.L_1829:
        /*0074*/ 	.word	0x00000008
.L_1830:


//--------------------- .nv.info._ZN2at6native18elementwise_kernelILi128ELi4EZNS0_15gpu_kernel_implIZZZNS0_54_GLOBAL__N__d8c5977b_16_LinearAlgebra_cu_9e10b42f_324316addr_kernel_cudaERNS_14TensorIteratorERKN3c106ScalarES9_ENKUlvE_clEvENKUlvE7_clEvEUlNS6_7complexIfEESD_SD_E_EEvRNS_18TensorIteratorBaseERKT_EUliE_EEviT1_ --------------------------
	.section	.nv.info._ZN2at6native18elementwise_kernelILi128ELi4EZNS0_15gpu_kernel_implIZZZNS0_54_GLOBAL__N__d8c5977b_16_LinearAlgebra_cu_9e10b42f_324316addr_kernel_cudaERNS_14TensorIteratorERKN3c106ScalarES9_ENKUlvE_clEvENKUlvE7_clEvEUlNS6_7complexIfEESD_SD_E_EEvRNS_18TensorIteratorBaseERKT_EUliE_EEviT1_,"",@"SHT_CUDA_INFO"
	.sectionflags	@""
	.align	4


	//----- nvinfo : EIATTR_CUDA_API_VERSION
	.align		4
        /*0000*/ 	.byte	0x04, 0x37
        /*0002*/ 	.short	(.L_1832 - .L_1831)
.L_1831:
        /*0004*/ 	.word	0x00000082


	//----- nvinfo : EIATTR_KPARAM_INFO
	.align		4
.L_1832:
        /*0008*/ 	.byte	0x04, 0x17
        /*000a*/ 	.short	(.L_1834 - .L_1833)
.L_1833:
        /*000c*/ 	.word	0x00000000
        /*0010*/ 	.short	0x0001
        /*0012*/ 	.short	0x0008
        /*0014*/ 	.byte	0x00, 0xf0, 0x01, 0x0c


	//----- nvinfo : EIATTR_KPARAM_INFO
	.align		4
.L_1834:
        /*0018*/ 	.byte	0x04, 0x17
        /*001a*/ 	.short	(.L_1836 - .L_1835)
.L_1835:
        /*001c*/ 	.word	0x00000000
        /*0020*/ 	.short	0x0000
        /*0022*/ 	.short	0x0000
        /*0024*/ 	.byte	0x00, 0xf0, 0x11, 0x00


	//----- nvinfo : EIATTR_SPARSE_MMA_MASK
	.align		4
.L_1836:
        /*0028*/ 	.byte	0x03, 0x50
        /*002a*/ 	.short	0x0000


	//----- nvinfo : EIATTR_MAXREG_COUNT
	.align		4
        /*002c*/ 	.byte	0x03, 0x1b
        /*002e*/ 	.short	0x0080


	//----- nvinfo : EIATTR_EXTERNS
	.align		4
        /*0030*/ 	.byte	0x04, 0x0f
        /*0032*/ 	.short	(.L_1838 - .L_1837)


	//   ....[0]....
	.align		4
.L_1837:
        /*0034*/ 	.word	index@(__assertfail)


	//----- nvinfo : EIATTR_MERCURY_ISA_VERSION
	.align		4
.L_1838:
        /*0038*/ 	.byte	0x03, 0x5f
        /*003a*/ 	.short	0x0101


	//----- nvinfo : EIATTR_VRC_CTA_INIT_COUNT
	.align		4
        /*003c*/ 	.byte	0x02, 0x4a
	.zero		1
	.zero		1


	//----- nvinfo : EIATTR_SYSCALL_OFFSETS
	.align		4
        /*0040*/ 	.byte	0x04, 0x46
        /*0042*/ 	.short	(.L_1840 - .L_1839)


	//   ....[0]....
.L_1839:
        /*0044*/ 	.word	0x000018d0


	//   ....[1]....
        /*0048*/ 	.word	0x000027e0


	//   ....[2]....
        /*004c*/ 	.word	0x00003820


	//   ....[3]....
        /*0050*/ 	.word	0x000046e0


	//   ....[4]....
        /*0054*/ 	.word	0x00006040


	//   ....[5]....
        /*0058*/ 	.word	0x00006fe0


	//   ....[6]....
        /*005c*/ 	.word	0x00008020


	//   ....[7]....
        /*0060*/ 	.word	0x00008d30


	//   ....[8]....
        /*0064*/ 	.word	0x0000a7a0


	//   ....[9]....
        /*0068*/ 	.word	0x0000b740


	//   ....[10]....
        /*006c*/ 	.word	0x0000c780


	//   ....[11]....
        /*0070*/ 	.word	0x0000d490


	//   ....[12]....
        /*0074*/ 	.word	0x0000ef10


	//   ....[13]....
        /*0078*/ 	.word	0x0000feb0


	//   ....[14]....
        /*007c*/ 	.word	0x00010ef0


	//   ....[15]....
        /*0080*/ 	.word	0x00011bd0


	//----- nvinfo : EIATTR_EXIT_INSTR_OFFSETS
	.align		4
.L_1840:
        /*0084*/ 	.byte	0x04, 0x1c
        /*0086*/ 	.short	(.L_1842 - .L_1841)


	//   ....[0]....
.L_1841:
        /*0088*/ 	.word	0x0000d740


	//   ....[1]....
        /*008c*/ 	.word	0x00011100


	//   ....[2]....
        /*0090*/ 	.word	0x00011140


	//   ....[3]....
        /*0094*/ 	.word	0x000111d0


	//   ....[4]....
        /*0098*/ 	.word	0x00011200


	//   ....[5]....
        /*009c*/ 	.word	0x00011230


	//   ....[6]....
        /*00a0*/ 	.word	0x000112b0


	//   ....[7]....
        /*00a4*/ 	.word	0x000112e0


	//   ....[8]....
        /*00a8*/ 	.word	0x00011360


	//   ....[9]....
        /*00ac*/ 	.word	0x00011390


	//   ....[10]....
        /*00b0*/ 	.word	0x000113d0


	//   ....[11]....
        /*00b4*/ 	.word	0x000114a0


	//   ....[12]....
        /*00b8*/ 	.word	0x00011600


	//   ....[13]....
        /*00bc*/ 	.word	0x00011760


	//   ....[14]....
        /*00c0*/ 	.word	0x000118b0


	//   ....[15]....
        /*00c4*/ 	.word	0x000118e0


	//   ....[16]....
        /*00c8*/ 	.word	0x00011910


	//   ....[17]....
        /*00cc*/ 	.word	0x000119d0


	//   ....[18]....
        /*00d0*/ 	.word	0x00011a70


	//   ....[19]....
        /*00d4*/ 	.word	0x00011be0


	//   ....[20]....
        /*00d8*/ 	.word	0x00011ce0


	//   ....[21]....
        /*00dc*/ 	.word	0x00011e10


	//   ....[22]....
        /*00e0*/ 	.word	0x00011e40


	//----- nvinfo : EIATTR_MAX_THREADS
	.align		4
.L_1842:
        /*00e4*/ 	.byte	0x04, 0x05
        /*00e6*/ 	.short	(.L_1844 - .L_1843)
.L_1843:
        /*00e8*/ 	.word	0x00000080
        /*00ec*/ 	.word	0x00000001
        /*00f0*/ 	.word	0x00000001


	//----- nvinfo : EIATTR_CRS_STACK_SIZE
	.align		4
.L_1844:
        /*00f4*/ 	.byte	0x04, 0x1e
        /*00f6*/ 	.short	(.L_1846 - .L_1845)
.L_1845:
        /*00f8*/ 	.word	0x00000000


	//----- nvinfo : EIATTR_CBANK_PARAM_SIZE
	.align		4
.L_1846:
        /*00fc*/ 	.byte	0x03, 0x19
        /*00fe*/ 	.short	0x0308


	//----- nvinfo : EIATTR_PARAM_CBANK
	.align		4
        /*0100*/ 	.byte	0x04, 0x0a
        /*0102*/ 	.short	(.L_1848 - .L_1847)
	.align		4
.L_1847:
        /*0104*/ 	.word	index@(.nv.constant0._ZN2at6native18elementwise_kernelILi128ELi4EZNS0_15gpu_kernel_implIZZZNS0_54_GLOBAL__N__d8c5977b_16_LinearAlgebra_cu_9e10b42f_324316addr_kernel_cudaERNS_14TensorIteratorERKN3c106ScalarES9_ENKUlvE_clEvENKUlvE7_clEvEUlNS6_7complexIfEESD_SD_E_EEvRNS_18TensorIteratorBaseERKT_EUliE_EEviT1_)
        /*0108*/ 	.short	0x0380
        /*010a*/ 	.short	0x0308


	//----- nvinfo : EIATTR_SW_WAR
	.align		4
.L_1848:
        /*010c*/ 	.byte	0x04, 0x36
        /*010e*/ 	.short	(.L_1850 - .L_1849)
.L_1849:
        /*0110*/ 	.word	0x00000008
.L_1850:


//--------------------- .nv.info._ZN2at6native27unrolled_elementwise_kernelIZZZNS0_54_GLOBAL__N__d8c5977b_16_LinearAlgebra_cu_9e10b42f_324316addr_kernel_cudaERNS_14TensorIteratorERKN3c106ScalarES8_ENKUlvE_clEvENKUlvE7_clEvEUlNS5_7complexIfEESC_SC_E_St5arrayIPcLm4EELi4E23TrivialOffsetCalculatorILi3EjESH_ILi1EjENS0_6memory12LoadWithCastILi3EEENSK_13StoreWithCastILi1EEEEEviT_T0_T2_T3_T4_T5_ --------------------------
	.section	.nv.info._ZN2at6native27unrolled_elementwise_kernelIZZZNS0_54_GLOBAL__N__d8c5977b_16_LinearAlgebra_cu_9e10b42f_324316addr_kernel_cudaERNS_14TensorIteratorERKN3c106ScalarES8_ENKUlvE_clEvENKUlvE7_clEvEUlNS5_7complexIfEESC_SC_E_St5arrayIPcLm4EELi4E23TrivialOffsetCalculatorILi3EjESH_ILi1EjENS0_6memory12LoadWithCastILi3EEENSK_13StoreWithCastILi1EEEEEviT_T0_T2_T3_T4_T5_,"",@"SHT_CUDA_INFO"
	.sectionflags	@""
	.align	4


	//----- nvinfo : EIATTR_CUDA_API_VERSION
	.align		4
        /*0000*/ 	.byte	0x04, 0x37
        /*0002*/ 	.short	(.L_1852 - .L_1851)
.L_1851:
        /*0004*/ 	.word	0x00000082


	//----- nvinfo : EIATTR_KPARAM_INFO
	.align		4
.L_1852:
        /*0008*/ 	.byte	0x04, 0x17
        /*000a*/ 	.short	(.L_1854 - .L_1853)
.L_1853:
        /*000c*/ 	.word	0x00000000
        /*0010*/ 	.short	0x0006
        /*0012*/ 	.short	0x004c
        /*0014*/ 	.byte	0x00, 0xf0, 0x21, 0x00


	//----- nvinfo : EIATTR_KPARAM_INFO
	.align		4
.L_1854:
        /*0018*/ 	.byte	0x04, 0x17
        /*001a*/ 	.short	(.L_1856 - .L_1855)
.L_1855:
        /*001c*/ 	.word	0x00000000
        /*0020*/ 	.short	0x0005
        /*0022*/ 	.short	0x003c
        /*0024*/ 	.byte	0x00, 0xf0, 0x41, 0x00


	//----- nvinfo : EIATTR_KPARAM_INFO
	.align		4
.L_1856:
        /*0028*/ 	.byte	0x04, 0x17
        /*002a*/ 	.short	(.L_1858 - .L_1857)
.L_1857:
        /*002c*/ 	.word	0x00000000
        /*0030*/ 	.short	0x0004
        /*0032*/ 	.short	0x0039
        /*0034*/ 	.byte	0x00, 0xf0, 0x05, 0x00


	//----- nvinfo : EIATTR_KPARAM_INFO
	.align		4
.L_1858:
        /*0038*/ 	.byte	0x04, 0x17
        /*003a*/ 	.short	(.L_1860 - .L_1859)
.L_1859:
        /*003c*/ 	.word	0x00000000
        /*0040*/ 	.short	0x0003
        /*0042*/ 	.short	0x0038
        /*0044*/ 	.byte	0x00, 0xf0, 0x05, 0x00


	//----- nvinfo : EIATTR_KPARAM_INFO
	.align		4
.L_1860:
        /*0048*/ 	.byte	0x04, 0x17
        /*004a*/ 	.short	(.L_1862 - .L_1861)
.L_1861:
        /*004c*/ 	.word	0x00000000
        /*0050*/ 	.short	0x0002
        /*0052*/ 	.short	0x0018
        /*0054*/ 	.byte	0x00, 0xf0, 0x81, 0x00


	//----- nvinfo : EIATTR_KPARAM_INFO
	.align		4
.L_1862:
        /*0058*/ 	.byte	0x04, 0x17
        /*005a*/ 	.short	(.L_1864 - .L_1863)
.L_1863:
        /*005c*/ 	.word	0x00000000
        /*0060*/ 	.short	0x0001
        /*0062*/ 	.short	0x0008
        /*0064*/ 	.byte	0x00, 0xf0, 0x41, 0x00


	//----- nvinfo : EIATTR_KPARAM_INFO
	.align		4
.L_1864:
        /*0068*/ 	.byte	0x04, 0x17
        /*006a*/ 	.short	(.L_1866 - .L_1865)
.L_1865:
        /*006c*/ 	.word	0x00000000
        /*0070*/ 	.short	0x0000
        /*0072*/ 	.short	0x0000
        /*0074*/ 	.byte	0x00, 0xf0, 0x11, 0x00


	//----- nvinfo : EIATTR_SPARSE_MMA_MASK
	.align		4
.L_1866:
        /*0078*/ 	.byte	0x03, 0x50
        /*007a*/ 	.short	0x0000


	//----- nvinfo : EIATTR_MAXREG_COUNT
	.align		4
        /*007c*/ 	.byte	0x03, 0x1b
        /*007e*/ 	.short	0x00ff


	//----- nvinfo : EIATTR_EXTERNS
	.align		4
        /*0080*/ 	.byte	0x04, 0x0f
        /*0082*/ 	.short	(.L_1868 - .L_1867)


	//   ....[0]....
	.align		4
.L_1867:
        /*0084*/ 	.word	index@(__assertfail)


	//----- nvinfo : EIATTR_MERCURY_ISA_VERSION
	.align		4
.L_1868:
        /*0088*/ 	.byte	0x03, 0x5f
        /*008a*/ 	.short	0x0101


	//----- nvinfo : EIATTR_VRC_CTA_INIT_COUNT
	.align		4
        /*008c*/ 	.byte	0x02, 0x4a
	.zero		1
	.zero		1


	//----- nvinfo : EIATTR_SYSCALL_OFFSETS
	.align		4
        /*0090*/ 	.byte	0x04, 0x46
        /*0092*/ 	.short	(.L_1870 - .L_1869)


	//   ....[0]....
.L_1869:
        /*0094*/ 	.word	0x00000270


	//   ....[1]....
        /*0098*/ 	.word	0x000011a0


	//   ....[2]....
        /*009c*/ 	.word	0x00002200


	//   ....[3]....
        /*00a0*/ 	.word	0x00002530


	//   ....[4]....
        /*00a4*/ 	.word	0x000034f0


	//   ....[5]....
        /*00a8*/ 	.word	0x00004550


	//   ....[6]....
        /*00ac*/ 	.word	0x000047f0


	//   ....[7]....
        /*00b0*/ 	.word	0x000057b0


	//   ....[8]....
        /*00b4*/ 	.word	0x00006810


	//   ....[9]....
        /*00b8*/ 	.word	0x00006ab0


	//   ....[10]....
        /*00bc*/ 	.word	0x00007a80


	//   ....[11]....
        /*00c0*/ 	.word	0x000089f0


	//   ....[12]....
        /*00c4*/ 	.word	0x00009cb0


	//   ....[13]....
        /*00c8*/ 	.word	0x0000aaa0


	//   ....[14]....
        /*00cc*/ 	.word	0x0000b950


	//   ....[15]....
        /*00d0*/ 	.word	0x0000c800


	//----- nvinfo : EIATTR_EXIT_INSTR_OFFSETS
	.align		4
.L_1870:
        /*00d4*/ 	.byte	0x04, 0x1c
        /*00d6*/ 	.short	(.L_1872 - .L_1871)


	//   ....[0]....
.L_1871:
        /*00d8*/ 	.word	0x0000bbf0


	//   ....[1]....
        /*00dc*/ 	.word	0x0000bd30


	//   ....[2]....
        /*00e0*/ 	.word	0x0000bd70


	//   ....[3]....
        /*00e4*/ 	.word	0x0000be00


	//   ....[4]....
        /*00e8*/ 	.word	0x0000be30


	//   ....[5]....
        /*00ec*/ 	.word	0x0000be60


	//   ....[6]....
        /*00f0*/ 	.word	0x0000bee0


	//   ....[7]....
        /*00f4*/ 	.word	0x0000bf10


	//   ....[8]....
        /*00f8*/ 	.word	0x0000bf90


	//   ....[9]....
        /*00fc*/ 	.word	0x0000bfc0


	//   ....[10]....
        /*0100*/ 	.word	0x0000c000


	//   ....[11]....
        /*0104*/ 	.word	0x0000c0d0


	//   ....[12]....
        /*0108*/ 	.word	0x0000c230


	//   ....[13]....
        /*010c*/ 	.word	0x0000c390


	//   ....[14]....
        /*0110*/ 	.word	0x0000c4e0


	//   ....[15]....
        /*0114*/ 	.word	0x0000c510


	//   ....[16]....
        /*0118*/ 	.word	0x0000c540


	//   ....[17]....
        /*011c*/ 	.word	0x0000c600


	//   ....[18]....
        /*0120*/ 	.word	0x0000c6a0


	//   ....[19]....
        /*0124*/ 	.word	0x0000c810


	//   ....[20]....
        /*0128*/ 	.word	0x0000c910


	//   ....[21]....
        /*012c*/ 	.word	0x0000ca40


	//   ....[22]....
        /*0130*/ 	.word	0x0000ca70


	//----- nvinfo : EIATTR_MAX_THREADS
	.align		4
.L_1872:
        /*0134*/ 	.byte	0x04, 0x05
        /*0136*/ 	.short	(.L_1874 - .L_1873)
.L_1873:
        /*0138*/ 	.word	0x00000080
        /*013c*/ 	.word	0x00000001
        /*0140*/ 	.word	0x00000001


	//----- nvinfo : EIATTR_CRS_STACK_SIZE
	.align		4
.L_1874:
        /*0144*/ 	.byte	0x04, 0x1e
        /*0146*/ 	.short	(.L_1876 - .L_1875)
.L_1875:
        /*0148*/ 	.word	0x00000000


	//----- nvinfo : EIATTR_CBANK_PARAM_SIZE
	.align		4
.L_1876:
        /*014c*/ 	.byte	0x03, 0x19
        /*014e*/ 	.short	0x0054


	//----- nvinfo : EIATTR_PARAM_CBANK
	.align		4
        /*0150*/ 	.byte	0x04, 0x0a
        /*0152*/ 	.short	(.L_1878 - .L_1877)
	.align		4
.L_1877:
        /*0154*/ 	.word	index@(.nv.constant0._ZN2at6native27unrolled_elementwise_kernelIZZZNS0_54_GLOBAL__N__d8c5977b_16_LinearAlgebra_cu_9e10b42f_324316addr_kernel_cudaERNS_14TensorIteratorERKN3c106ScalarES8_ENKUlvE_clEvENKUlvE7_clEvEUlNS5_7complexIfEESC_SC_E_St5arrayIPcLm4EELi4E23TrivialOffsetCalculatorILi3EjESH_ILi1EjENS0_6memory12LoadWithCastILi3EEENSK_13StoreWithCastILi1EEEEEviT_T0_T2_T3_T4_T5_)
        /*0158*/ 	.short	0x0380
        /*015a*/ 	.short	0x0054


	//----- nvinfo : EIATTR_SW_WAR
	.align		4
.L_1878:
        /*015c*/ 	.byte	0x04, 0x36
        /*015e*/ 	.short	(.L_1880 - .L_1879)
.L_1879:
        /*0160*/ 	.word	0x00000008
.L_1880:


//--------------------- .nv.info._ZN2at6native18elementwise_kernelILi128ELi2EZNS0_22gpu_kernel_impl_nocastIZZZNS0_54_GLOBAL__N__d8c5977b_16_LinearAlgebra_cu_9e10b42f_324316addr_kernel_cudaERNS_14TensorIteratorERKN3c106ScalarES9_ENKUlvE_clEvENKUlvE7_clEvEUlNS6_7complexIfEESD_SD_E_EEvRNS_18TensorIteratorBaseERKT_EUliE_EEviT1_ --------------------------
	.section	.nv.info._ZN2at6native18elementwise_kernelILi128ELi2EZNS0_22gpu_kernel_impl_nocastIZZZNS0_54_GLOBAL__N__d8c5977b_16_LinearAlgebra_cu_9e10b42f_324316addr_kernel_cudaERNS_14TensorIteratorERKN3c106ScalarES9_ENKUlvE_clEvENKUlvE7_clEvEUlNS6_7complexIfEESD_SD_E_EEvRNS_18TensorIteratorBaseERKT_EUliE_EEviT1_,"",@"SHT_CUDA_INFO"
	.sectionflags	@""
	.align	4


	//----- nvinfo : EIATTR_CUDA_API_VERSION
	.align		4
        /*0000*/ 	.byte	0x04, 0x37
        /*0002*/ 	.short	(.L_1882 - .L_1881)
.L_1881:
        /*0004*/ 	.word	0x00000082


	//----- nvinfo : EIATTR_KPARAM_INFO
	.align		4
.L_1882:
        /*0008*/ 	.byte	0x04, 0x17
        /*000a*/ 	.short	(.L_1884 - .L_1883)
.L_1883:
        /*000c*/ 	.word	0x00000000
        /*0010*/ 	.short	0x0001
        /*0012*/ 	.short	0x0008
        /*0014*/ 	.byte	0x00, 0xf0, 0xe1, 0x0b


	//----- nvinfo : EIATTR_KPARAM_INFO
	.align		4
.L_1884:
        /*0018*/ 	.byte	0x04, 0x17
        /*001a*/ 	.short	(.L_1886 - .L_1885)
.L_1885:
        /*001c*/ 	.word	0x00000000
        /*0020*/ 	.short	0x0000
        /*0022*/ 	.short	0x0000
        /*0024*/ 	.byte	0x00, 0xf0, 0x11, 0x00


	//----- nvinfo : EIATTR_SPARSE_MMA_MASK
	.align		4
.L_1886:
        /*0028*/ 	.byte	0x03, 0x50
        /*002a*/ 	.short	0x0000


	//----- nvinfo : EIATTR_MAXREG_COUNT
	.align		4
        /*002c*/ 	.byte	0x03, 0x1b
        /*002e*/ 	.short	0x0080


	//----- nvinfo : EIATTR_MERCURY_ISA_VERSION
	.align		4
        /*0030*/ 	.byte	0x03, 0x5f
        /*0032*/ 	.short	0x0101


	//----- nvinfo : EIATTR_VRC_CTA_INIT_COUNT
	.align		4
        /*0034*/ 	.byte	0x02, 0x4a
	.zero		1
	.zero		1


	//----- nvinfo : EIATTR_EXIT_INSTR_OFFSETS
	.align		4
        /*0038*/ 	.byte	0x04, 0x1c
        /*003a*/ 	.short	(.L_1888 - .L_1887)


	//   ....[0]....
.L_1887:
        /*003c*/ 	.word	0x000001f0


	//   ....[1]....
        /*0040*/ 	.word	0x000002f0


	//   ....[2]....
        /*0044*/ 	.word	0x00001aa0


	//   ....[3]....
        /*0048*/ 	.word	0x000031b0


	//----- nvinfo : EIATTR_MAX_THREADS
	.align		4
.L_1888:
        /*004c*/ 	.byte	0x04, 0x05
        /*004e*/ 	.short	(.L_1890 - .L_1889)
.L_1889:
        /*0050*/ 	.word	0x00000080
        /*0054*/ 	.word	0x00000001
        /*0058*/ 	.word	0x00000001


	//----- nvinfo : EIATTR_CRS_STACK_SIZE
	.align		4
.L_1890:
        /*005c*/ 	.byte	0x04, 0x1e
        /*005e*/ 	.short	(.L_1892 - .L_1891)
.L_1891:
        /*0060*/ 	.word	0x00000000


	//----- nvinfo : EIATTR_CBANK_PARAM_SIZE
	.align		4
.L_1892:
        /*0064*/ 	.byte	0x03, 0x19
        /*0066*/ 	.short	0x0300


	//----- nvinfo : EIATTR_PARAM_CBANK
	.align		4
        /*0068*/ 	.byte	0x04, 0x0a
        /*006a*/ 	.short	(.L_1894 - .L_1893)
	.align		4
.L_1893:
        /*006c*/ 	.word	index@(.nv.constant0._ZN2at6native18elementwise_kernelILi128ELi2EZNS0_22gpu_kernel_impl_nocastIZZZNS0_54_GLOBAL__N__d8c5977b_16_LinearAlgebra_cu_9e10b42f_324316addr_kernel_cudaERNS_14TensorIteratorERKN3c106ScalarES9_ENKUlvE_clEvENKUlvE7_clEvEUlNS6_7complexIfEESD_SD_E_EEvRNS_18TensorIteratorBaseERKT_EUliE_EEviT1_)
        /*0070*/ 	.short	0x0380
        /*0072*/ 	.short	0x0300


	//----- nvinfo : EIATTR_SW_WAR
	.align		4
.L_1894:
        /*0074*/ 	.byte	0x04, 0x36
        /*0076*/ 	.short	(.L_1896 - .L_1895)
.L_1895:
        /*0078*/ 	.word	0x00000008
.L_1896:


//--------------------- .nv.info._ZN2at6native27unrolled_elementwise_kernelIZZZNS0_54_GLOBAL__N__d8c5977b_16_LinearAlgebra_cu_9e10b42f_324316addr_kernel_cudaERNS_14TensorIteratorERKN3c106ScalarES8_ENKUlvE_clEvENKUlvE7_clEvEUlNS5_7complexIfEESC_SC_E_St5arrayIPcLm4EELi4E23TrivialOffsetCalculatorILi3EjESH_ILi1EjENS0_6memory15LoadWithoutCastENSK_16StoreWithoutCastEEEviT_T0_T2_T3_T4_T5_ --------------------------
	.section	.nv.info._ZN2at6native27unrolled_elementwise_kernelIZZZNS0_54_GLOBAL__N__d8c5977b_16_LinearAlgebra_cu_9e10b42f_324316addr_kernel_cudaERNS_14TensorIteratorERKN3c106ScalarES8_ENKUlvE_clEvENKUlvE7_clEvEUlNS5_7complexIfEESC_SC_E_St5arrayIPcLm4EELi4E23TrivialOffsetCalculatorILi3EjESH_ILi1EjENS0_6memory15LoadWithoutCastENSK_16StoreWithoutCastEEEviT_T0_T2_T3_T4_T5_,"",@"SHT_CUDA_INFO"
	.sectionflags	@""
	.align	4


	//----- nvinfo : EIATTR_CUDA_API_VERSION
	.align		4
        /*0000*/ 	.byte	0x04, 0x37
        /*0002*/ 	.short	(.L_1898 - .L_1897)
.L_1897:
        /*0004*/ 	.word	0x00000082


	//----- nvinfo : EIATTR_KPARAM_INFO
	.align		4
.L_1898:
        /*0008*/ 	.byte	0x04, 0x17
        /*000a*/ 	.short	(.L_1900 - .L_1899)
.L_1899:
        /*000c*/ 	.word	0x00000000
        /*0010*/ 	.short	0x0006
        /*0012*/ 	.short	0x003b
        /*0014*/ 	.byte	0x00, 0xf0, 0x05, 0x00


	//----- nvinfo : EIATTR_KPARAM_INFO
	.align		4
.L_1900:
        /*0018*/ 	.byte	0x04, 0x17
        /*001a*/ 	.short	(.L_1902 - .L_1901)
.L_1901:
        /*001c*/ 	.word	0x00000000
        /*0020*/ 	.short	0x0005
        /*0022*/ 	.short	0x003a
        /*0024*/ 	.byte	0x00, 0xf0, 0x05, 0x00


	//----- nvinfo : EIATTR_KPARAM_INFO
	.align		4
.L_1902:
        /*0028*/ 	.byte	0x04, 0x17
        /*002a*/ 	.short	(.L_1904 - .L_1903)
.L_1903:
        /*002c*/ 	.word	0x00000000
        /*0030*/ 	.short	0x0004
        /*0032*/ 	.short	0x0039
        /*0034*/ 	.byte	0x00, 0xf0, 0x05, 0x00


	//----- nvinfo : EIATTR_KPARAM_INFO
	.align		4
.L_1904:
        /*0038*/ 	.byte	0x04, 0x17
        /*003a*/ 	.short	(.L_1906 - .L_1905)
.L_1905:
        /*003c*/ 	.word	0x00000000
        /*0040*/ 	.short	0x0003
        /*0042*/ 	.short	0x0038
        /*0044*/ 	.byte	0x00, 0xf0, 0x05, 0x00


	//----- nvinfo : EIATTR_KPARAM_INFO
	.align		4
.L_1906:
        /*0048*/ 	.byte	0x04, 0x17
        /*004a*/ 	.short	(.L_1908 - .L_1907)
.L_1907:
        /*004c*/ 	.word	0x00000000
        /*0050*/ 	.short	0x0002
        /*0052*/ 	.short	0x0018
        /*0054*/ 	.byte	0x00, 0xf0, 0x81, 0x00


	//----- nvinfo : EIATTR_KPARAM_INFO
	.align		4
.L_1908:
        /*0058*/ 	.byte	0x04, 0x17
        /*005a*/ 	.short	(.L_1910 - .L_1909)
.L_1909:
        /*005c*/ 	.word	0x00000000
        /*0060*/ 	.short	0x0001
        /*0062*/ 	.short	0x0008
        /*0064*/ 	.byte	0x00, 0xf0, 0x41, 0x00


	//----- nvinfo : EIATTR_KPARAM_INFO
	.align		4
.L_1910:
        /*0068*/ 	.byte	0x04, 0x17
        /*006a*/ 	.short	(.L_1912 - .L_1911)
.L_1911:
        /*006c*/ 	.word	0x00000000
        /*0070*/ 	.short	0x0000
        /*0072*/ 	.short	0x0000
        /*0074*/ 	.byte	0x00, 0xf0, 0x11, 0x00


	//----- nvinfo : EIATTR_SPARSE_MMA_MASK
	.align		4
.L_1912:
        /*0078*/ 	.byte	0x03, 0x50
        /*007a*/ 	.short	0x0000


	//----- nvinfo : EIATTR_MAXREG_COUNT
	.align		4
        /*007c*/ 	.byte	0x03, 0x1b
        /*007e*/ 	.short	0x00ff


	//----- nvinfo : EIATTR_MERCURY_ISA_VERSION
	.align		4
        /*0080*/ 	.byte	0x03, 0x5f
        /*0082*/ 	.short	0x0101


	//----- nvinfo : EIATTR_VRC_CTA_INIT_COUNT
	.align		4
        /*0084*/ 	.byte	0x02, 0x4a
	.zero		1
	.zero		1


	//----- nvinfo : EIATTR_EXIT_INSTR_OFFSETS
	.align		4
        /*0088*/ 	.byte	0x04, 0x1c
        /*008a*/ 	.short	(.L_1914 - .L_1913)


	//   ....[0]....
.L_1913:
        /*008c*/ 	.word	0x000007e0


	//   ....[1]....
        /*0090*/ 	.word	0x00000830


	//----- nvinfo : EIATTR_MAX_THREADS
	.align		4
.L_1914:
        /*0094*/ 	.byte	0x04, 0x05
        /*0096*/ 	.short	(.L_1916 - .L_1915)
.L_1915:
        /*0098*/ 	.word	0x00000080
        /*009c*/ 	.word	0x00000001
        /*00a0*/ 	.word	0x00000001


	//----- nvinfo : EIATTR_CRS_STACK_SIZE
	.align		4
.L_1916:
        /*00a4*/ 	.byte	0x04, 0x1e
        /*00a6*/ 	.short	(.L_1918 - .L_1917)
.L_1917:
        /*00a8*/ 	.word	0x00000000


	//----- nvinfo : EIATTR_CBANK_PARAM_SIZE
	.align		4
.L_1918:
        /*00ac*/ 	.byte	0x03, 0x19
        /*00ae*/ 	.short	0x003c


	//----- nvinfo : EIATTR_PARAM_CBANK
	.align		4
        /*00b0*/ 	.byte	0x04, 0x0a
        /*00b2*/ 	.short	(.L_1920 - .L_1919)
	.align		4
.L_1919:
        /*00b4*/ 	.word	index@(.nv.constant0._ZN2at6native27unrolled_elementwise_kernelIZZZNS0_54_GLOBAL__N__d8c5977b_16_LinearAlgebra_cu_9e10b42f_324316addr_kernel_cudaERNS_14TensorIteratorERKN3c106ScalarES8_ENKUlvE_clEvENKUlvE7_clEvEUlNS5_7complexIfEESC_SC_E_St5arrayIPcLm4EELi4E23TrivialOffsetCalculatorILi3EjESH_ILi1EjENS0_6memory15LoadWithoutCastENSK_16StoreWithoutCastEEEviT_T0_T2_T3_T4_T5_)
        /*00b8*/ 	.short	0x0380
        /*00ba*/ 	.short	0x003c


	//----- nvinfo : EIATTR_SW_WAR
	.align		4
.L_1920:
        /*00bc*/ 	.byte	0x04, 0x36
        /*00be*/ 	.short	(.L_1922 - .L_1921)
.L_1921:
        /*00c0*/ 	.word	0x00000008
.L_1922:


//--------------------- .nv.info._ZN2at6native29vectorized_elementwise_kernelILi2EZZZNS0_54_GLOBAL__N__d8c5977b_16_LinearAlgebra_cu_9e10b42f_324316addr_kernel_cudaERNS_14TensorIteratorERKN3c106ScalarES8_ENKUlvE_clEvENKUlvE7_clEvEUlNS5_7complexIfEESC_SC_E_St5arrayIPcLm4EEEEviT0_T1_ --------------------------
	.section	.nv.info._ZN2at6native29vectorized_elementwise_kernelILi2EZZZNS0_54_GLOBAL__N__d8c5977b_16_LinearAlgebra_cu_9e10b42f_324316addr_kernel_cudaERNS_14TensorIteratorERKN3c106ScalarES8_ENKUlvE_clEvENKUlvE7_clEvEUlNS5_7complexIfEESC_SC_E_St5arrayIPcLm4EEEEviT0_T1_,"",@"SHT_CUDA_INFO"
	.sectionflags	@""
	.align	4


	//----- nvinfo : EIATTR_CUDA_API_VERSION
	.align		4
        /*0000*/ 	.byte	0x04, 0x37
        /*0002*/ 	.short	(.L_1924 - .L_1923)
.L_1923:
        /*0004*/ 	.word	0x00000082


	//----- nvinfo : EIATTR_KPARAM_INFO
	.align		4
.L_1924:
        /*0008*/ 	.byte	0x04, 0x17
        /*000a*/ 	.short	(.L_1926 - .L_1925)
.L_1925:
        /*000c*/ 	.word	0x00000000
        /*0010*/ 	.short	0x0002
        /*0012*/ 	.short	0x0018
        /*0014*/ 	.byte	0x00, 0xf0, 0x81, 0x00


	//----- nvinfo : EIATTR_KPARAM_INFO
	.align		4
.L_1926:
        /*0018*/ 	.byte	0x04, 0x17
        /*001a*/ 	.short	(.L_1928 - .L_1927)
.L_1927:
        /*001c*/ 	.word	0x00000000
        /*0020*/ 	.short	0x0001
        /*0022*/ 	.short	0x0008
        /*0024*/ 	.byte	0x00, 0xf0, 0x41, 0x00


	//----- nvinfo : EIATTR_KPARAM_INFO
	.align		4
.L_1928:
        /*0028*/ 	.byte	0x04, 0x17
        /*002a*/ 	.short	(.L_1930 - .L_1929)
.L_1929:
        /*002c*/ 	.word	0x00000000
        /*0030*/ 	.short	0x0000
        /*0032*/ 	.short	0x0000
        /*0034*/ 	.byte	0x00, 0xf0, 0x11, 0x00


	//----- nvinfo : EIATTR_SPARSE_MMA_MASK
	.align		4
.L_1930:
        /*0038*/ 	.byte	0x03, 0x50
        /*003a*/ 	.short	0x0000


	//----- nvinfo : EIATTR_MAXREG_COUNT
	.align		4
        /*003c*/ 	.byte	0x03, 0x1b
        /*003e*/ 	.short	0x00ff


	//----- nvinfo : EIATTR_MERCURY_ISA_VERSION
	.align		4
        /*0040*/ 	.byte	0x03, 0x5f
        /*0042*/ 	.short	0x0101


	//----- nvinfo : EIATTR_VRC_CTA_INIT_COUNT
	.align		4
        /*0044*/ 	.byte	0x02, 0x4a
	.zero		1
	.zero		1


	//----- nvinfo : EIATTR_EXIT_INSTR_OFFSETS
	.align		4
        /*0048*/ 	.byte	0x04, 0x1c
        /*004a*/ 	.short	(.L_1932 - .L_1931)


	//   ....[0]....
.L_1931:
        /*004c*/ 	.word	0x000010b0


	//   ....[1]....
        /*0050*/ 	.word	0x00001100


	//   ....[2]....
        /*0054*/ 	.word	0x00001690


	//----- nvinfo : EIATTR_MAX_THREADS
	.align		4
.L_1932:
        /*0058*/ 	.byte	0x04, 0x05
        /*005a*/ 	.short	(.L_1934 - .L_1933)
.L_1933:
        /*005c*/ 	.word	0x00000080
        /*0060*/ 	.word	0x00000001
        /*0064*/ 	.word	0x00000001


	//----- nvinfo : EIATTR_CRS_STACK_SIZE
	.align		4
.L_1934:
        /*0068*/ 	.byte	0x04, 0x1e
        /*006a*/ 	.short	(.L_1936 - .L_1935)
.L_1935:
        /*006c*/ 	.word	0x00000000


	//----- nvinfo : EIATTR_CBANK_PARAM_SIZE
	.align		4
.L_1936:
        /*0070*/ 	.byte	0x03, 0x19
        /*0072*/ 	.short	0x0038


	//----- nvinfo : EIATTR_PARAM_CBANK
	.align		4
        /*0074*/ 	.byte	0x04, 0x0a
        /*0076*/ 	.short	(.L_1938 - .L_1937)
	.align		4
.L_1937:
        /*0078*/ 	.word	index@(.nv.constant0._ZN2at6native29vectorized_elementwise_kernelILi2EZZZNS0_54_GLOBAL__N__d8c5977b_16_LinearAlgebra_cu_9e10b42f_324316addr_kernel_cudaERNS_14TensorIteratorERKN3c106ScalarES8_ENKUlvE_clEvENKUlvE7_clEvEUlNS5_7complexIfEESC_SC_E_St5arrayIPcLm4EEEEviT0_T1_)
        /*007c*/ 	.short	0x0380
        /*007e*/ 	.short	0x0038


	//----- nvinfo : EIATTR_SW_WAR
	.align		4
.L_1938:
        /*0080*/ 	.byte	0x04, 0x36
        /*0082*/ 	.short	(.L_1940 - .L_1939)
.L_1939:
        /*0084*/ 	.word	0x00000008
.L_1940:


//--------------------- .nv.info._ZN2at6native29vectorized_elementwise_kernelILi4EZZZNS0_54_GLOBAL__N__d8c5977b_16_LinearAlgebra_cu_9e10b42f_324316addr_kernel_cudaERNS_14TensorIteratorERKN3c106ScalarES8_ENKUlvE_clEvENKUlvE7_clEvEUlNS5_7complexIfEESC_SC_E_St5arrayIPcLm4EEEEviT0_T1_ --------------------------
	.section	.nv.info._ZN2at6native29vectorized_elementwise_kernelILi4EZZZNS0_54_GLOBAL__N__d8c5977b_16_LinearAlgebra_cu_9e10b42f_324316addr_kernel_cudaERNS_14TensorIteratorERKN3c106ScalarES8_ENKUlvE_clEvENKUlvE7_clEvEUlNS5_7complexIfEESC_SC_E_St5arrayIPcLm4EEEEviT0_T1_,"",@"SHT_CUDA_INFO"
	.sectionflags	@""
	.align	4


	//----- nvinfo : EIATTR_CUDA_API_VERSION
	.align		4
        /*0000*/ 	.byte	0x04, 0x37
        /*0002*/ 	.short	(.L_1942 - .L_1941)
.L_1941:
        /*0004*/ 	.word	0x00000082


	//----- nvinfo : EIATTR_KPARAM_INFO
	.align		4
.L_1942:
        /*0008*/ 	.byte	0x04, 0x17
        /*000a*/ 	.short	(.L_1944 - .L_1943)
.L_1943:
        /*000c*/ 	.word	0x00000000
        /*0010*/ 	.short	0x0002
        /*0012*/ 	.short	0x0018
        /*0014*/ 	.byte	0x00, 0xf0, 0x81, 0x00


	//----- nvinfo : EIATTR_KPARAM_INFO
	.align		4
.L_1944:
        /*0018*/ 	.byte	0x04, 0x17
        /*001a*/ 	.short	(.L_1946 - .L_1945)
.L_1945:
        /*001c*/ 	.word	0x00000000
        /*0020*/ 	.short	0x0001
        /*0022*/ 	.short	0x0008
        /*0024*/ 	.byte	0x00, 0xf0, 0x41, 0x00


	//----- nvinfo : EIATTR_KPARAM_INFO
	.align		4
.L_1946:
        /*0028*/ 	.byte	0x04, 0x17
        /*002a*/ 	.short	(.L_1948 - .L_1947)
.L_1947:
        /*002c*/ 	.word	0x00000000
        /*0030*/ 	.short	0x0000
        /*0032*/ 	.short	0x0000
        /*0034*/ 	.byte	0x00, 0xf0, 0x11, 0x00


	//----- nvinfo : EIATTR_SPARSE_MMA_MASK
	.align		4
.L_1948:
        /*0038*/ 	.byte	0x03, 0x50
        /*003a*/ 	.short	0x0000


	//----- nvinfo : EIATTR_MAXREG_COUNT
	.align		4
        /*003c*/ 	.byte	0x03, 0x1b
        /*003e*/ 	.short	0x00ff


	//----- nvinfo : EIATTR_MERCURY_ISA_VERSION
	.align		4
        /*0040*/ 	.byte	0x03, 0x5f
        /*0042*/ 	.short	0x0101


	//----- nvinfo : EIATTR_VRC_CTA_INIT_COUNT
	.align		4
        /*0044*/ 	.byte	0x02, 0x4a
	.zero		1
	.zero		1


	//----- nvinfo : EIATTR_EXIT_INSTR_OFFSETS
	.align		4
        /*0048*/ 	.byte	0x04, 0x1c
        /*004a*/ 	.short	(.L_1950 - .L_1949)


	//   ....[0]....
.L_1949:
        /*004c*/ 	.word	0x000010b0


	//   ....[1]....
        /*0050*/ 	.word	0x00001100


	//   ....[2]....
        /*0054*/ 	.word	0x00001630


	//----- nvinfo : EIATTR_MAX_THREADS
	.align		4
.L_1950:
        /*0058*/ 	.byte	0x04, 0x05
        /*005a*/ 	.short	(.L_1952 - .L_1951)
.L_1951:
        /*005c*/ 	.word	0x00000080
        /*0060*/ 	.word	0x00000001
        /*0064*/ 	.word	0x00000001


	//----- nvinfo : EIATTR_CRS_STACK_SIZE
	.align		4
.L_1952:
        /*0068*/ 	.byte	0x04, 0x1e
        /*006a*/ 	.short	(.L_1954 - .L_1953)
.L_1953:
        /*006c*/ 	.word	0x00000000


	//----- nvinfo : EIATTR_CBANK_PARAM_SIZE
	.align		4
.L_1954:
        /*0070*/ 	.byte	0x03, 0x19
        /*0072*/ 	.short	0x0038


	//----- nvinfo : EIATTR_PARAM_CBANK
	.align		4
        /*0074*/ 	.byte	0x04, 0x0a
        /*0076*/ 	.short	(.L_1956 - .L_1955)
	.align		4
.L_1955:
        /*0078*/ 	.word	index@(.nv.constant0._ZN2at6native29vectorized_elementwise_kernelILi4EZZZNS0_54_GLOBAL__N__d8c5977b_16_LinearAlgebra_cu_9e10b42f_324316addr_kernel_cudaERNS_14TensorIteratorERKN3c106ScalarES8_ENKUlvE_clEvENKUlvE7_clEvEUlNS5_7complexIfEESC_SC_E_St5arrayIPcLm4EEEEviT0_T1_)
        /*007c*/ 	.short	0x0380
        /*007e*/ 	.short	0x0038


	//----- nvinfo : EIATTR_SW_WAR
	.align		4
.L_1956:
        /*0080*/ 	.byte	0x04, 0x36
        /*0082*/ 	.short	(.L_1958 - .L_1957)
.L_1957:
        /*0084*/ 	.word	0x00000008
.L_1958:


//--------------------- .nv.info._ZN2at6native29vectorized_elementwise_kernelILi8EZZZNS0_54_GLOBAL__N__d8c5977b_16_LinearAlgebra_cu_9e10b42f_324316addr_kernel_cudaERNS_14TensorIteratorERKN3c106ScalarES8_ENKUlvE_clEvENKUlvE7_clEvEUlNS5_7complexIfEESC_SC_E_St5arrayIPcLm4EEEEviT0_T1_ --------------------------
	.section	.nv.info._ZN2at6native29vectorized_elementwise_kernelILi8EZZZNS0_54_GLOBAL__N__d8c5977b_16_LinearAlgebra_cu_9e10b42f_324316addr_kernel_cudaERNS_14TensorIteratorERKN3c106ScalarES8_ENKUlvE_clEvENKUlvE7_clEvEUlNS5_7complexIfEESC_SC_E_St5arrayIPcLm4EEEEviT0_T1_,"",@"SHT_CUDA_INFO"
	.sectionflags	@""
	.align	4


	//----- nvinfo : EIATTR_CUDA_API_VERSION
	.align		4
        /*0000*/ 	.byte	0x04, 0x37
        /*0002*/ 	.short	(.L_1960 - .L_1959)
.L_1959:
        /*0004*/ 	.word	0x00000082


	//----- nvinfo : EIATTR_KPARAM_INFO
	.align		4
.L_1960:
        /*0008*/ 	.byte	0x04, 0x17
        /*000a*/ 	.short	(.L_1962 - .L_1961)
.L_1961:
        /*000c*/ 	.word	0x00000000
        /*0010*/ 	.short	0x0002
        /*0012*/ 	.short	0x0018
        /*0014*/ 	.byte	0x00, 0xf0, 0x81, 0x00


	//----- nvinfo : EIATTR_KPARAM_INFO
	.align		4
.L_1962:
        /*0018*/ 	.byte	0x04, 0x17
        /*001a*/ 	.short	(.L_1964 - .L_1963)
.L_1963:
        /*001c*/ 	.word	0x00000000
        /*0020*/ 	.short	0x0001
        /*0022*/ 	.short	0x0008
        /*0024*/ 	.byte	0x00, 0xf0, 0x41, 0x00


	//----- nvinfo : EIATTR_KPARAM_INFO
	.align		4
.L_1964:
        /*0028*/ 	.byte	0x04, 0x17
        /*002a*/ 	.short	(.L_1966 - .L_1965)
.L_1965:
        /*002c*/ 	.word	0x00000000
        /*0030*/ 	.short	0x0000
        /*0032*/ 	.short	0x0000
        /*0034*/ 	.byte	0x00, 0xf0, 0x11, 0x00


	//----- nvinfo : EIATTR_SPARSE_MMA_MASK
	.align		4
.L_1966:
        /*0038*/ 	.byte	0x03, 0x50
        /*003a*/ 	.short	0x0000


	//----- nvinfo : EIATTR_MAXREG_COUNT
	.align		4
        /*003c*/ 	.byte	0x03, 0x1b
        /*003e*/ 	.short	0x00ff


	//----- nvinfo : EIATTR_MERCURY_ISA_VERSION
	.align		4
        /*0040*/ 	.byte	0x03, 0x5f
        /*0042*/ 	.short	0x0101


	//----- nvinfo : EIATTR_VRC_CTA_INIT_COUNT
	.align		4
        /*0044*/ 	.byte	0x02, 0x4a
	.zero		1
	.zero		1


	//----- nvinfo : EIATTR_EXIT_INSTR_OFFSETS
	.align		4
        /*0048*/ 	.byte	0x04, 0x1c
        /*004a*/ 	.short	(.L_1968 - .L_1967)


	//   ....[0]....
.L_1967:
        /*004c*/ 	.word	0x00000010


	//----- nvinfo : EIATTR_MAX_THREADS
	.align		4
.L_1968:
        /*0050*/ 	.byte	0x04, 0x05
        /*0052*/ 	.short	(.L_1970 - .L_1969)
.L_1969:
        /*0054*/ 	.word	0x00000080
        /*0058*/ 	.word	0x00000001
        /*005c*/ 	.word	0x00000001


	//----- nvinfo : EIATTR_CBANK_PARAM_SIZE
	.align		4
.L_1970:
        /*0060*/ 	.byte	0x03, 0x19
        /*0062*/ 	.short	0x0038


	//----- nvinfo : EIATTR_PARAM_CBANK
	.align		4
        /*0064*/ 	.byte	0x04, 0x0a
        /*0066*/ 	.short	(.L_1972 - .L_1971)
	.align		4
.L_1971:
        /*0068*/ 	.word	index@(.nv.constant0._ZN2at6native29vectorized_elementwise_kernelILi8EZZZNS0_54_GLOBAL__N__d8c5977b_16_LinearAlgebra_cu_9e10b42f_324316addr_kernel_cudaERNS_14TensorIteratorERKN3c106ScalarES8_ENKUlvE_clEvENKUlvE7_clEvEUlNS5_7complexIfEESC_SC_E_St5arrayIPcLm4EEEEviT0_T1_)
        /*006c*/ 	.short	0x0380
        /*006e*/ 	.short	0x0038


	//----- nvinfo : EIATTR_SW_WAR
	.align		4
.L_1972:
        /*0070*/ 	.byte	0x04, 0x36
        /*0072*/ 	.short	(.L_1974 - .L_1973)
.L_1973:
        /*0074*/ 	.word	0x00000008
.L_1974:


//--------------------- .nv.info._ZN2at6native18elementwise_kernelILi128ELi4EZNS0_15gpu_kernel_implIZZZNS0_54_GLOBAL__N__d8c5977b_16_LinearAlgebra_cu_9e10b42f_324316addr_kernel_cudaERNS_14TensorIteratorERKN3c106ScalarES9_ENKUlvE_clEvENKUlvE6_clEvEUlNS6_7complexIdEESD_SD_E0_EEvRNS_18TensorIteratorBaseERKT_EUliE_EEviT1_ --------------------------
	.section	.nv.info._ZN2at6native18elementwise_kernelILi128ELi4EZNS0_15gpu_kernel_implIZZZNS0_54_GLOBAL__N__d8c5977b_16_LinearAlgebra_cu_9e10b42f_324316addr_kernel_cudaERNS_14TensorIteratorERKN3c106ScalarES9_ENKUlvE_clEvENKUlvE6_clEvEUlNS6_7complexIdEESD_SD_E0_EEvRNS_18TensorIteratorBaseERKT_EUliE_EEviT1_,"",@"SHT_CUDA_INFO"
	.sectionflags	@""
	.align	4


	//----- nvinfo : EIATTR_CUDA_API_VERSION
	.align		4
        /*0000*/ 	.byte	0x04, 0x37
        /*0002*/ 	.short	(.L_1976 - .L_1975)
.L_1975:
        /*0004*/ 	.word	0x00000082


	//----- nvinfo : EIATTR_KPARAM_INFO
	.align		4
.L_1976:
        /*0008*/ 	.byte	0x04, 0x17
        /*000a*/ 	.short	(.L_1978 - .L_1977)
.L_1977:
        /*000c*/ 	.word	0x00000000
        /*0010*/ 	.short	0x0001
        /*0012*/ 	.short	0x0010
        /*0014*/ 	.byte	0x00, 0xf0, 0x81, 0x0c


	//----- nvinfo : EIATTR_KPARAM_INFO
	.align		4
.L_1978:
        /*0018*/ 	.byte	0x04, 0x17
        /*001a*/ 	.short	(.L_1980 - .L_1979)
.L_1979:
        /*001c*/ 	.word	0x00000000
        /*0020*/ 	.short	0x0000
        /*0022*/ 	.short	0x0000
        /*0024*/ 	.byte	0x00, 0xf0, 0x11, 0x00


	//----- nvinfo : EIATTR_SPARSE_MMA_MASK
	.align		4
.L_1980:
        /*0028*/ 	.byte	0x03, 0x50
        /*002a*/ 	.short	0x0000


	//----- nvinfo : EIATTR_MAXREG_COUNT
	.align		4
        /*002c*/ 	.byte	0x03, 0x1b
        /*002e*/ 	.short	0x0080


	//----- nvinfo : EIATTR_EXTERNS
	.align		4
        /*0030*/ 	.byte	0x04, 0x0f
        /*0032*/ 	.short	(.L_1982 - .L_1981)


	//   ....[0]....
	.align		4
.L_1981:
        /*0034*/ 	.word	index@(__assertfail)


	//----- nvinfo : EIATTR_MERCURY_ISA_VERSION
	.align		4
.L_1982:
        /*0038*/ 	.byte	0x03, 0x5f
        /*003a*/ 	.short	0x0101


	//----- nvinfo : EIATTR_VRC_CTA_INIT_COUNT
	.align		4
        /*003c*/ 	.byte	0x02, 0x4a
	.zero		1
	.zero		1


	//----- nvinfo : EIATTR_SYSCALL_OFFSETS
	.align		4
        /*0040*/ 	.byte	0x04, 0x46
        /*0042*/ 	.short	(.L_1984 - .L_1983)


	//   ....[0]....
.L_1983:
        /*0044*/ 	.word	0x000026c0


	//   ....[1]....
        /*0048*/ 	.word	0x000037b0


	//   ....[2]....
        /*004c*/ 	.word	0x000048a0


	//   ....[3]....
        /*0050*/ 	.word	0x00006140


	//   ....[4]....
        /*0054*/ 	.word	0x000089f0


	//   ....[5]....
        /*0058*/ 	.word	0x00009ae0


	//   ....[6]....
        /*005c*/ 	.word	0x0000abd0


	//   ....[7]....
        /*0060*/ 	.word	0x0000c160


	//   ....[8]....
        /*0064*/ 	.word	0x0000ec40


	//   ....[9]....
        /*0068*/ 	.word	0x0000fd30


	//   ....[10]....
        /*006c*/ 	.word	0x00010e20


	//   ....[11]....
        /*0070*/ 	.word	0x000123b0


	//   ....[12]....
        /*0074*/ 	.word	0x00014ea0


	//   ....[13]....
        /*0078*/ 	.word	0x00015f90


	//   ....[14]....
        /*007c*/ 	.word	0x00017070


	//   ....[15]....
        /*0080*/ 	.word	0x000185e0


	//----- nvinfo : EIATTR_EXIT_INSTR_OFFSETS
	.align		4
.L_1984:
        /*0084*/ 	.byte	0x04, 0x1c
        /*0086*/ 	.short	(.L_1986 - .L_1985)


	//   ....[0]....
.L_1985:
        /*0088*/ 	.word	0x00012810


	//   ....[1]....
        /*008c*/ 	.word	0x00017630


	//   ....[2]....
        /*0090*/ 	.word	0x00017670


	//   ....[3]....
        /*0094*/ 	.word	0x00017700


	//   ....[4]....
        /*0098*/ 	.word	0x00017730


	//   ....[5]....
        /*009c*/ 	.word	0x00017760


	//   ....[6]....
        /*00a0*/ 	.word	0x00017870


	//   ....[7]....
        /*00a4*/ 	.word	0x00017930


	//   ....[8]....
        /*00a8*/ 	.word	0x00017af0


	//   ....[9]....
        /*00ac*/ 	.word	0x00017c60


	//   ....[10]....
        /*00b0*/ 	.word	0x00017c80


	//   ....[11]....
        /*00b4*/ 	.word	0x00017d50


	//   ....[12]....
        /*00b8*/ 	.word	0x00017f40


	//   ....[13]....
        /*00bc*/ 	.word	0x00018130


	//   ....[14]....
        /*00c0*/ 	.word	0x00018310


	//   ....[15]....
        /*00c4*/ 	.word	0x00018340


	//   ....[16]....
        /*00c8*/ 	.word	0x00018370


	//   ....[17]....
        /*00cc*/ 	.word	0x00018460


	//   ....[18]....
        /*00d0*/ 	.word	0x00018480


	//   ....[19]....
        /*00d4*/ 	.word	0x000185f0


	//   ....[20]....
        /*00d8*/ 	.word	0x00018780


	//   ....[21]....
        /*00dc*/ 	.word	0x00018940


	//   ....[22]....
        /*00e0*/ 	.word	0x00018a00


	//----- nvinfo : EIATTR_MAX_THREADS
	.align		4
.L_1986:
        /*00e4*/ 	.byte	0x04, 0x05
        /*00e6*/ 	.short	(.L_1988 - .L_1987)
.L_1987:
        /*00e8*/ 	.word	0x00000080
        /*00ec*/ 	.word	0x00000001
        /*00f0*/ 	.word	0x00000001


	//----- nvinfo : EIATTR_CRS_STACK_SIZE
	.align		4
.L_1988:
        /*00f4*/ 	.byte	0x04, 0x1e
        /*00f6*/ 	.short	(.L_1990 - .L_1989)
.L_1989:
        /*00f8*/ 	.word	0x00000000


	//----- nvinfo : EIATTR_CBANK_PARAM_SIZE
	.align		4
.L_1990:
        /*00fc*/ 	.byte	0x03, 0x19
        /*00fe*/ 	.short	0x0330


	//----- nvinfo : EIATTR_PARAM_CBANK
	.align		4
        /*0100*/ 	.byte	0x04, 0x0a
        /*0102*/ 	.short	(.L_1992 - .L_1991)
	.align		4
.L_1991:
        /*0104*/ 	.word	index@(.nv.constant0._ZN2at6native18elementwise_kernelILi128ELi4EZNS0_15gpu_kernel_implIZZZNS0_54_GLOBAL__N__d8c5977b_16_LinearAlgebra_cu_9e10b42f_324316addr_kernel_cudaERNS_14TensorIteratorERKN3c106ScalarES9_ENKUlvE_clEvENKUlvE6_clEvEUlNS6_7complexIdEESD_SD_E0_EEvRNS_18TensorIteratorBaseERKT_EUliE_EEviT1_)
        /*0108*/ 	.short	0x0380
        /*010a*/ 	.short	0x0330


	//----- nvinfo : EIATTR_SW_WAR
	.align		4
.L_1992:
        /*010c*/ 	.byte	0x04, 0x36
        /*010e*/ 	.short	(.L_1994 - .L_1993)
.L_1993:
        /*0110*/ 	.word	0x00000008
.L_1994:


//--------------------- .nv.info._ZN2at6native27unrolled_elementwise_kernelIZZZNS0_54_GLOBAL__N__d8c5977b_16_LinearAlgebra_cu_9e10b42f_324316addr_kernel_cudaERNS_14TensorIteratorERKN3c106ScalarES8_ENKUlvE_clEvENKUlvE6_clEvEUlNS5_7complexIdEESC_SC_E0_St5arrayIPcLm4EELi4E23TrivialOffsetCalculatorILi3EjESH_ILi1EjENS0_6memory12LoadWithCastILi3EEENSK_13StoreWithCastILi1EEEEEviT_T0_T2_T3_T4_T5_ --------------------------
	.section	.nv.info._ZN2at6native27unrolled_elementwise_kernelIZZZNS0_54_GLOBAL__N__d8c5977b_16_LinearAlgebra_cu_9e10b42f_324316addr_kernel_cudaERNS_14TensorIteratorERKN3c106ScalarES8_ENKUlvE_clEvENKUlvE6_clEvEUlNS5_7complexIdEESC_SC_E0_St5arrayIPcLm4EELi4E23TrivialOffsetCalculatorILi3EjESH_ILi1EjENS0_6memory12LoadWithCastILi3EEENSK_13StoreWithCastILi1EEEEEviT_T0_T2_T3_T4_T5_,"",@"SHT_CUDA_INFO"
	.sectionflags	@""
	.align	4


	//----- nvinfo : EIATTR_CUDA_API_VERSION
	.align		4
        /*0000*/ 	.byte	0x04, 0x37
        /*0002*/ 	.short	(.L_1996 - .L_1995)
.L_1995:
        /*0004*/ 	.word	0x00000082


	//----- nvinfo : EIATTR_KPARAM_INFO
	.align		4
.L_1996:
        /*0008*/ 	.byte	0x04, 0x17
        /*000a*/ 	.short	(.L_1998 - .L_1997)
.L_1997:
        /*000c*/ 	.word	0x00000000
        /*0010*/ 	.short	0x0006
        /*0012*/ 	.short	0x0074
        /*0014*/ 	.byte	0x00, 0xf0, 0x21, 0x00


	//----- nvinfo : EIATTR_KPARAM_INFO
	.align		4
.L_1998:
        /*0018*/ 	.byte	0x04, 0x17
        /*001a*/ 	.short	(.L_2000 - .L_1999)
.L_1999:
        /*001c*/ 	.word	0x00000000
        /*0020*/ 	.short	0x0005
        /*0022*/ 	.short	0x0064
        /*0024*/ 	.byte	0x00, 0xf0, 0x41, 0x00


	//----- nvinfo : EIATTR_KPARAM_INFO
	.align		4
.L_2000:
        /*0028*/ 	.byte	0x04, 0x17
        /*002a*/ 	.short	(.L_2002 - .L_2001)
.L_2001:
        /*002c*/ 	.word	0x00000000
        /*0030*/ 	.short	0x0004
        /*0032*/ 	.short	0x0061
        /*0034*/ 	.byte	0x00, 0xf0, 0x05, 0x00


	//----- nvinfo : EIATTR_KPARAM_INFO
	.align		4
.L_2002:
        /*0038*/ 	.byte	0x04, 0x17
        /*003a*/ 	.short	(.L_2004 - .L_2003)
.L_2003:
        /*003c*/ 	.word	0x00000000
        /*0040*/ 	.short	0x0003
        /*0042*/ 	.short	0x0060
        /*0044*/ 	.byte	0x00, 0xf0, 0x05, 0x00


	//----- nvinfo : EIATTR_KPARAM_INFO
	.align		4
.L_2004:
        /*0048*/ 	.byte	0x04, 0x17
        /*004a*/ 	.short	(.L_2006 - .L_2005)
.L_2005:
        /*004c*/ 	.word	0x00000000
        /*0050*/ 	.short	0x0002
        /*0052*/ 	.short	0x0040
        /*0054*/ 	.byte	0x00, 0xf0, 0x81, 0x00


	//----- nvinfo : EIATTR_KPARAM_INFO
	.align		4
.L_2006:
        /*0058*/ 	.byte	0x04, 0x17
        /*005a*/ 	.short	(.L_2008 - .L_2007)
.L_2007:
        /*005c*/ 	.word	0x00000000
        /*0060*/ 	.short	0x0001
        /*0062*/ 	.short	0x0010
        /*0064*/ 	.byte	0x00, 0xf0, 0xc1, 0x00


	//----- nvinfo : EIATTR_KPARAM_INFO
	.align		4
.L_2008:
        /*0068*/ 	.byte	0x04, 0x17
        /*006a*/ 	.short	(.L_2010 - .L_2009)
.L_2009:
        /*006c*/ 	.word	0x00000000
        /*0070*/ 	.short	0x0000
        /*0072*/ 	.short	0x0000
        /*0074*/ 	.byte	0x00, 0xf0, 0x11, 0x00


	//----- nvinfo : EIATTR_SPARSE_MMA_MASK
	.align		4
.L_2010:
        /*0078*/ 	.byte	0x03, 0x50
        /*007a*/ 	.short	0x0000


	//----- nvinfo : EIATTR_MAXREG_COUNT
	.align		4
        /*007c*/ 	.byte	0x03, 0x1b
        /*007e*/ 	.short	0x00ff


	//----- nvinfo : EIATTR_EXTERNS
	.align		4
        /*0080*/ 	.byte	0x04, 0x0f
        /*0082*/ 	.short	(.L_2012 - .L_2011)


	//   ....[0]....
	.align		4
.L_2011:
        /*0084*/ 	.word	index@(__assertfail)


	//----- nvinfo : EIATTR_MERCURY_ISA_VERSION
	.align		4
.L_2012:
        /*0088*/ 	.byte	0x03, 0x5f
        /*008a*/ 	.short	0x0101


	//----- nvinfo : EIATTR_VRC_CTA_INIT_COUNT
	.align		4
        /*008c*/ 	.byte	0x02, 0x4a
	.zero		1
	.zero		1


	//----- nvinfo : EIATTR_SYSCALL_OFFSETS
	.align		4
        /*0090*/ 	.byte	0x04, 0x46
        /*0092*/ 	.short	(.L_2014 - .L_2013)


	//   ....[0]....
.L_2013:
        /*0094*/ 	.word	0x000010b0


	//   ....[1]....
        /*0098*/ 	.word	0x000021b0


	//   ....[2]....
        /*009c*/ 	.word	0x000032b0


	//   ....[3]....
        /*00a0*/ 	.word	0x00004550


	//   ....[4]....
        /*00a4*/ 	.word	0x00005660


	//   ....[5]....
        /*00a8*/ 	.word	0x00006770


	//   ....[6]....
        /*00ac*/ 	.word	0x00007940


	//   ....[7]....
        /*00b0*/ 	.word	0x00008a50


	//   ....[8]....
        /*00b4*/ 	.word	0x00009b60


	//   ....[9]....
        /*00b8*/ 	.word	0x0000ad20


	//   ....[10]....
        /*00bc*/ 	.word	0x0000be20


	//   ....[11]....
        /*00c0*/ 	.word	0x0000ce10


	//   ....[12]....
        /*00c4*/ 	.word	0x0000f5d0


	//   ....[13]....
        /*00c8*/ 	.word	0x00010930


	//   ....[14]....
        /*00cc*/ 	.word	0x00011e70


	//   ....[15]....
        /*00d0*/ 	.word	0x000133b0


	//----- nvinfo : EIATTR_EXIT_INSTR_OFFSETS
	.align		4
.L_2014:
        /*00d4*/ 	.byte	0x04, 0x1c
        /*00d6*/ 	.short	(.L_2016 - .L_2015)


	//   ....[0]....
.L_2015:
        /*00d8*/ 	.word	0x000122c0


	//   ....[1]....
        /*00dc*/ 	.word	0x00012400


	//   ....[2]....
        /*00e0*/ 	.word	0x00012440


	//   ....[3]....
        /*00e4*/ 	.word	0x000124d0


	//   ....[4]....
        /*00e8*/ 	.word	0x00012500


	//   ....[5]....
        /*00ec*/ 	.word	0x00012530


	//   ....[6]....
        /*00f0*/ 	.word	0x00012640


	//   ....[7]....
        /*00f4*/ 	.word	0x00012700


	//   ....[8]....
        /*00f8*/ 	.word	0x000128c0


	//   ....[9]....
        /*00fc*/ 	.word	0x00012a30


	//   ....[10]....
        /*0100*/ 	.word	0x00012a50


	//   ....[11]....
        /*0104*/ 	.word	0x00012b20


	//   ....[12]....
        /*0108*/ 	.word	0x00012d10


	//   ....[13]....
        /*010c*/ 	.word	0x00012f00


	//   ....[14]....
        /*0110*/ 	.word	0x000130e0


	//   ....[15]....
        /*0114*/ 	.word	0x00013110


	//   ....[16]....
        /*0118*/ 	.word	0x00013140


	//   ....[17]....
        /*011c*/ 	.word	0x00013230


	//   ....[18]....
        /*0120*/ 	.word	0x00013250


	//   ....[19]....
        /*0124*/ 	.word	0x000133c0


	//   ....[20]....
        /*0128*/ 	.word	0x00013550


	//   ....[21]....
        /*012c*/ 	.word	0x00013710


	//   ....[22]....
        /*0130*/ 	.word	0x000137d0


	//----- nvinfo : EIATTR_MAX_THREADS
	.align		4
.L_2016:
        /*0134*/ 	.byte	0x04, 0x05
        /*0136*/ 	.short	(.L_2018 - .L_2017)
.L_2017:
        /*0138*/ 	.word	0x00000080
        /*013c*/ 	.word	0x00000001
        /*0140*/ 	.word	0x00000001


	//----- nvinfo : EIATTR_CRS_STACK_SIZE
	.align		4
.L_2018:
        /*0144*/ 	.byte	0x04, 0x1e
        /*0146*/ 	.short	(.L_2020 - .L_2019)
.L_2019:
        /*0148*/ 	.word	0x00000000


	//----- nvinfo : EIATTR_CBANK_PARAM_SIZE
	.align		4
.L_2020:
        /*014c*/ 	.byte	0x03, 0x19
        /*014e*/ 	.short	0x007c


	//----- nvinfo : EIATTR_PARAM_CBANK
	.align		4
        /*0150*/ 	.byte	0x04, 0x0a
        /*0152*/ 	.short	(.L_2022 - .L_2021)
	.align		4
.L_2021:
        /*0154*/ 	.word	index@(.nv.constant0._ZN2at6native27unrolled_elementwise_kernelIZZZNS0_54_GLOBAL__N__d8c5977b_16_LinearAlgebra_cu_9e10b42f_324316addr_kernel_cudaERNS_14TensorIteratorERKN3c106ScalarES8_ENKUlvE_clEvENKUlvE6_clEvEUlNS5_7complexIdEESC_SC_E0_St5arrayIPcLm4EELi4E23TrivialOffsetCalculatorILi3EjESH_ILi1EjENS0_6memory12LoadWithCastILi3EEENSK_13StoreWithCastILi1EEEEEviT_T0_T2_T3_T4_T5_)
        /*0158*/ 	.short	0x0380
        /*015a*/ 	.short	0x007c


	//----- nvinfo : EIATTR_SW_WAR
	.align		4
.L_2022:
        /*015c*/ 	.byte	0x04, 0x36
        /*015e*/ 	.short	(.L_2024 - .L_2023)
.L_2023:
        /*0160*/ 	.word	0x00000008
.L_2024:


//--------------------- .nv.info._ZN2at6native18elementwise_kernelILi128ELi2EZNS0_22gpu_kernel_impl_nocastIZZZNS0_54_GLOBAL__N__d8c5977b_16_LinearAlgebra_cu_9e10b42f_324316addr_kernel_cudaERNS_14TensorIteratorERKN3c106ScalarES9_ENKUlvE_clEvENKUlvE6_clEvEUlNS6_7complexIdEESD_SD_E0_EEvRNS_18TensorIteratorBaseERKT_EUliE_EEviT1_ --------------------------
	.section	.nv.info._ZN2at6native18elementwise_kernelILi128ELi2EZNS0_22gpu_kernel_impl_nocastIZZZNS0_54_GLOBAL__N__d8c5977b_16_LinearAlgebra_cu_9e10b42f_324316addr_kernel_cudaERNS_14TensorIteratorERKN3c106ScalarES9_ENKUlvE_clEvENKUlvE6_clEvEUlNS6_7complexIdEESD_SD_E0_EEvRNS_18TensorIteratorBaseERKT_EUliE_EEviT1_,"",@"SHT_CUDA_INFO"
	.sectionflags	@""
	.align	4


	//----- nvinfo : EIATTR_CUDA_API_VERSION
	.align		4
        /*0000*/ 	.byte	0x04, 0x37
        /*0002*/ 	.short	(.L_2026 - .L_2025)
.L_2025:
        /*0004*/ 	.word	0x00000082


	//----- nvinfo : EIATTR_KPARAM_INFO
	.align		4
.L_2026:
        /*0008*/ 	.byte	0x04, 0x17
        /*000a*/ 	.short	(.L_2028 - .L_2027)
.L_2027:
        /*000c*/ 	.word	0x00000000
        /*0010*/ 	.short	0x0001
        /*0012*/ 	.short	0x0010
        /*0014*/ 	.byte	0x00, 0xf0, 0x81, 0x0c


	//----- nvinfo : EIATTR_KPARAM_INFO
	.align		4
.L_2028:
        /*0018*/ 	.byte	0x04, 0x17
        /*001a*/ 	.short	(.L_2030 - .L_2029)
.L_2029:
        /*001c*/ 	.word	0x00000000
        /*0020*/ 	.short	0x0000
        /*0022*/ 	.short	0x0000
        /*0024*/ 	.byte	0x00, 0xf0, 0x11, 0x00


	//----- nvinfo : EIATTR_SPARSE_MMA_MASK
	.align		4
.L_2030:
        /*0028*/ 	.byte	0x03, 0x50
        /*002a*/ 	.short	0x0000


	//----- nvinfo : EIATTR_MAXREG_COUNT
	.align		4
        /*002c*/ 	.byte	0x03, 0x1b
        /*002e*/ 	.short	0x0080


	//----- nvinfo : EIATTR_MERCURY_ISA_VERSION
	.align		4
        /*0030*/ 	.byte	0x03, 0x5f
        /*0032*/ 	.short	0x0101


	//----- nvinfo : EIATTR_VRC_CTA_INIT_COUNT
	.align		4
        /*0034*/ 	.byte	0x02, 0x4a
	.zero		1
	.zero		1


	//----- nvinfo : EIATTR_EXIT_INSTR_OFFSETS
	.align		4
        /*0038*/ 	.byte	0x04, 0x1c
        /*003a*/ 	.short	(.L_2032 - .L_2031)


	//   ....[0]....
.L_2031:
        /*003c*/ 	.word	0x000005c0


	//   ....[1]....
        /*0040*/ 	.word	0x00000a90


	//   ....[2]....
        /*0044*/ 	.word	0x00002620


	//   ....[3]....
        /*0048*/ 	.word	0x00004120


	//----- nvinfo : EIATTR_MAX_THREADS
	.align		4
.L_2032:
        /*004c*/ 	.byte	0x04, 0x05
        /*004e*/ 	.short	(.L_2034 - .L_2033)
.L_2033:
        /*0050*/ 	.word	0x00000080
        /*0054*/ 	.word	0x00000001
        /*0058*/ 	.word	0x00000001


	//----- nvinfo : EIATTR_CRS_STACK_SIZE
	.align		4
.L_2034:
        /*005c*/ 	.byte	0x04, 0x1e
        /*005e*/ 	.short	(.L_2036 - .L_2035)
.L_2035:
        /*0060*/ 	.word	0x00000000


	//----- nvinfo : EIATTR_CBANK_PARAM_SIZE
	.align		4
.L_2036:
        /*0064*/ 	.byte	0x03, 0x19
        /*0066*/ 	.short	0x0330


	//----- nvinfo : EIATTR_PARAM_CBANK
	.align		4
        /*0068*/ 	.byte	0x04, 0x0a
        /*006a*/ 	.short	(.L_2038 - .L_2037)
	.align		4
.L_2037:
        /*006c*/ 	.word	index@(.nv.constant0._ZN2at6native18elementwise_kernelILi128ELi2EZNS0_22gpu_kernel_impl_nocastIZZZNS0_54_GLOBAL__N__d8c5977b_16_LinearAlgebra_cu_9e10b42f_324316addr_kernel_cudaERNS_14TensorIteratorERKN3c106ScalarES9_ENKUlvE_clEvENKUlvE6_clEvEUlNS6_7complexIdEESD_SD_E0_EEvRNS_18TensorIteratorBaseERKT_EUliE_EEviT1_)
        /*0070*/ 	.short	0x0380
        /*0072*/ 	.short	0x0330


	//----- nvinfo : EIATTR_SW_WAR
	.align		4
.L_2038:
        /*0074*/ 	.byte	0x04, 0x36
        /*0076*/ 	.short	(.L_2040 - .L_2039)
.L_2039:
        /*0078*/ 	.word	0x00000008
.L_2040:


//--------------------- .nv.info._ZN2at6native27unrolled_elementwise_kernelIZZZNS0_54_GLOBAL__N__d8c5977b_16_LinearAlgebra_cu_9e10b42f_324316addr_kernel_cudaERNS_14TensorIteratorERKN3c106ScalarES8_ENKUlvE_clEvENKUlvE6_clEvEUlNS5_7complexIdEESC_SC_E0_St5arrayIPcLm4EELi4E23TrivialOffsetCalculatorILi3EjESH_ILi1EjENS0_6memory15LoadWithoutCastENSK_16StoreWithoutCastEEEviT_T0_T2_T3_T4_T5_ --------------------------
	.section	.nv.info._ZN2at6native27unrolled_elementwise_kernelIZZZNS0_54_GLOBAL__N__d8c5977b_16_LinearAlgebra_cu_9e10b42f_324316addr_kernel_cudaERNS_14TensorIteratorERKN3c106ScalarES8_ENKUlvE_clEvENKUlvE6_clEvEUlNS5_7complexIdEESC_SC_E0_St5arrayIPcLm4EELi4E23TrivialOffsetCalculatorILi3EjESH_ILi1EjENS0_6memory15LoadWithoutCastENSK_16StoreWithoutCastEEEviT_T0_T2_T3_T4_T5_,"",@"SHT_CUDA_INFO"
	.sectionflags	@""
	.align	4


	//----- nvinfo : EIATTR_CUDA_API_VERSION
	.align		4
        /*0000*/ 	.byte	0x04, 0x37
        /*0002*/ 	.short	(.L_2042 - .L_2041)
.L_2041:
        /*0004*/ 	.word	0x00000082


	//----- nvinfo : EIATTR_KPARAM_INFO
	.align		4
.L_2042:
        /*0008*/ 	.byte	0x04, 0x17
        /*000a*/ 	.short	(.L_2044 - .L_2043)
.L_2043:
        /*000c*/ 	.word	0x00000000
        /*0010*/ 	.short	0x0006
        /*0012*/ 	.short	0x0063
        /*0014*/ 	.byte	0x00, 0xf0, 0x05, 0x00


	//----- nvinfo : EIATTR_KPARAM_INFO
	.align		4
.L_2044:
        /*0018*/ 	.byte	0x04, 0x17
        /*001a*/ 	.short	(.L_2046 - .L_2045)
.L_2045:
        /*001c*/ 	.word	0x00000000
        /*0020*/ 	.short	0x0005
        /*0022*/ 	.short	0x0062
        /*0024*/ 	.byte	0x00, 0xf0, 0x05, 0x00


	//----- nvinfo : EIATTR_KPARAM_INFO
	.align		4
.L_2046:
        /*0028*/ 	.byte	0x04, 0x17
        /*002a*/ 	.short	(.L_2048 - .L_2047)
.L_2047:
        /*002c*/ 	.word	0x00000000
        /*0030*/ 	.short	0x0004
        /*0032*/ 	.short	0x0061
        /*0034*/ 	.byte	0x00, 0xf0, 0x05, 0x00


	//----- nvinfo : EIATTR_KPARAM_INFO
	.align		4
.L_2048:
        /*0038*/ 	.byte	0x04, 0x17
        /*003a*/ 	.short	(.L_2050 - .L_2049)
.L_2049:
        /*003c*/ 	.word	0x00000000
        /*0040*/ 	.short	0x0003
        /*0042*/ 	.short	0x0060
        /*0044*/ 	.byte	0x00, 0xf0, 0x05, 0x00


	//----- nvinfo : EIATTR_KPARAM_INFO
	.align		4
.L_2050:
        /*0048*/ 	.byte	0x04, 0x17
        /*004a*/ 	.short	(.L_2052 - .L_2051)
.L_2051:
        /*004c*/ 	.word	0x00000000
        /*0050*/ 	.short	0x0002
        /*0052*/ 	.short	0x0040
        /*0054*/ 	.byte	0x00, 0xf0, 0x81, 0x00


	//----- nvinfo : EIATTR_KPARAM_INFO
	.align		4
.L_2052:
        /*0058*/ 	.byte	0x04, 0x17
        /*005a*/ 	.short	(.L_2054 - .L_2053)
.L_2053:
        /*005c*/ 	.word	0x00000000
        /*0060*/ 	.short	0x0001
        /*0062*/ 	.short	0x0010
        /*0064*/ 	.byte	0x00, 0xf0, 0xc1, 0x00


	//----- nvinfo : EIATTR_KPARAM_INFO
	.align		4
.L_2054:
        /*0068*/ 	.byte	0x04, 0x17
        /*006a*/ 	.short	(.L_2056 - .L_2055)
.L_2055:
        /*006c*/ 	.word	0x00000000
        /*0070*/ 	.short	0x0000
        /*0072*/ 	.short	0x0000
        /*0074*/ 	.byte	0x00, 0xf0, 0x11, 0x00


	//----- nvinfo : EIATTR_SPARSE_MMA_MASK
	.align		4
.L_2056:
        /*0078*/ 	.byte	0x03, 0x50
        /*007a*/ 	.short	0x0000


	//----- nvinfo : EIATTR_MAXREG_COUNT
	.align		4
        /*007c*/ 	.byte	0x03, 0x1b
        /*007e*/ 	.short	0x00ff


	//----- nvinfo : EIATTR_MERCURY_ISA_VERSION
	.align		4
        /*0080*/ 	.byte	0x03, 0x5f
        /*0082*/ 	.short	0x0101


	//----- nvinfo : EIATTR_VRC_CTA_INIT_COUNT
	.align		4
        /*0084*/ 	.byte	0x02, 0x4a
	.zero		1
	.zero		1


	//----- nvinfo : EIATTR_EXIT_INSTR_OFFSETS
	.align		4
        /*0088*/ 	.byte	0x04, 0x1c
        /*008a*/ 	.short	(.L_2058 - .L_2057)


	//   ....[0]....
.L_2057:
        /*008c*/ 	.word	0x000018d0


	//   ....[1]....
        /*0090*/ 	.word	0x00001920


	//----- nvinfo : EIATTR_MAX_THREADS
	.align		4
.L_2058:
        /*0094*/ 	.byte	0x04, 0x05
        /*0096*/ 	.short	(.L_2060 - .L_2059)
.L_2059:
        /*0098*/ 	.word	0x00000080
        /*009c*/ 	.word	0x00000001
        /*00a0*/ 	.word	0x00000001


	//----- nvinfo : EIATTR_CRS_STACK_SIZE
	.align		4
.L_2060:
        /*00a4*/ 	.byte	0x04, 0x1e
        /*00a6*/ 	.short	(.L_2062 - .L_2061)
.L_2061:
        /*00a8*/ 	.word	0x00000000


	//----- nvinfo : EIATTR_CBANK_PARAM_SIZE
	.align		4
.L_2062:
        /*00ac*/ 	.byte	0x03, 0x19
        /*00ae*/ 	.short	0x0064


	//----- nvinfo : EIATTR_PARAM_CBANK
	.align		4
        /*00b0*/ 	.byte	0x04, 0x0a
        /*00b2*/ 	.short	(.L_2064 - .L_2063)
	.align		4
.L_2063:
        /*00b4*/ 	.word	index@(.nv.constant0._ZN2at6native27unrolled_elementwise_kernelIZZZNS0_54_GLOBAL__N__d8c5977b_16_LinearAlgebra_cu_9e10b42f_324316addr_kernel_cudaERNS_14TensorIteratorERKN3c106ScalarES8_ENKUlvE_clEvENKUlvE6_clEvEUlNS5_7complexIdEESC_SC_E0_St5arrayIPcLm4EELi4E23TrivialOffsetCalculatorILi3EjESH_ILi1EjENS0_6memory15LoadWithoutCastENSK_16StoreWithoutCastEEEviT_T0_T2_T3_T4_T5_)
        /*00b8*/ 	.short	0x0380
        /*00ba*/ 	.short	0x0064


	//----- nvinfo : EIATTR_SW_WAR
	.align		4
.L_2064:
        /*00bc*/ 	.byte	0x04, 0x36
        /*00be*/ 	.short	(.L_2066 - .L_2065)
.L_2065:
        /*00c0*/ 	.word	0x00000008
.L_2066:


//--------------------- .nv.info._ZN2at6native29vectorized_elementwise_kernelILi2EZZZNS0_54_GLOBAL__N__d8c5977b_16_LinearAlgebra_cu_9e10b42f_324316addr_kernel_cudaERNS_14TensorIteratorERKN3c106ScalarES8_ENKUlvE_clEvENKUlvE6_clEvEUlNS5_7complexIdEESC_SC_E0_St5arrayIPcLm4EEEEviT0_T1_ --------------------------
	.section	.nv.info._ZN2at6native29vectorized_elementwise_kernelILi2EZZZNS0_54_GLOBAL__N__d8c5977b_16_LinearAlgebra_cu_9e10b42f_324316addr_kernel_cudaERNS_14TensorIteratorERKN3c106ScalarES8_ENKUlvE_clEvENKUlvE6_clEvEUlNS5_7complexIdEESC_SC_E0_St5arrayIPcLm4EEEEviT0_T1_,"",@"SHT_CUDA_INFO"
	.sectionflags	@""
	.align	4


	//----- nvinfo : EIATTR_CUDA_API_VERSION
	.align		4
        /*0000*/ 	.byte	0x04, 0x37
        /*0002*/ 	.short	(.L_2068 - .L_2067)
.L_2067:
        /*0004*/ 	.word	0x00000082


	//----- nvinfo : EIATTR_KPARAM_INFO
	.align		4
.L_2068:
        /*0008*/ 	.byte	0x04, 0x17
        /*000a*/ 	.short	(.L_2070 - .L_2069)
.L_2069:
        /*000c*/ 	.word	0x00000000
        /*0010*/ 	.short	0x0002
        /*0012*/ 	.short	0x0040
        /*0014*/ 	.byte	0x00, 0xf0, 0x81, 0x00


	//----- nvinfo : EIATTR_KPARAM_INFO
	.align		4
.L_2070:
        /*0018*/ 	.byte	0x04, 0x17
        /*001a*/ 	.short	(.L_2072 - .L_2071)
.L_2071:
        /*001c*/ 	.word	0x00000000
        /*0020*/ 	.short	0x0001
        /*0022*/ 	.short	0x0010
        /*0024*/ 	.byte	0x00, 0xf0, 0xc1, 0x00


	//----- nvinfo : EIATTR_KPARAM_INFO
	.align		4
.L_2072:
        /*0028*/ 	.byte	0x04, 0x17
        /*002a*/ 	.short	(.L_2074 - .L_2073)
.L_2073:
        /*002c*/ 	.word	0x00000000
        /*0030*/ 	.short	0x0000
        /*0032*/ 	.short	0x0000
        /*0034*/ 	.byte	0x00, 0xf0, 0x11, 0x00


	//----- nvinfo : EIATTR_SPARSE_MMA_MASK
	.align		4
.L_2074:
        /*0038*/ 	.byte	0x03, 0x50
        /*003a*/ 	.short	0x0000


	//----- nvinfo : EIATTR_MAXREG_COUNT
	.align		4
        /*003c*/ 	.byte	0x03, 0x1b
        /*003e*/ 	.short	0x00ff


	//----- nvinfo : EIATTR_MERCURY_ISA_VERSION
	.align		4
        /*0040*/ 	.byte	0x03, 0x5f
        /*0042*/ 	.short	0x0101


	//----- nvinfo : EIATTR_VRC_CTA_INIT_COUNT
	.align		4
        /*0044*/ 	.byte	0x02, 0x4a
	.zero		1
	.zero		1


	//----- nvinfo : EIATTR_EXIT_INSTR_OFFSETS
	.align		4
        /*0048*/ 	.byte	0x04, 0x1c
        /*004a*/ 	.short	(.L_2076 - .L_2075)


	//   ....[0]....
.L_2075:
        /*004c*/ 	.word	0x00003270


	//   ....[1]....
        /*0050*/ 	.word	0x000032c0


	//   ....[2]....
        /*0054*/ 	.word	0x00005790


	//----- nvinfo : EIATTR_MAX_THREADS
	.align		4
.L_2076:
        /*0058*/ 	.byte	0x04, 0x05
        /*005a*/ 	.short	(.L_2078 - .L_2077)
.L_2077:
        /*005c*/ 	.word	0x00000080
        /*0060*/ 	.word	0x00000001
        /*0064*/ 	.word	0x00000001


	//----- nvinfo : EIATTR_CRS_STACK_SIZE
	.align		4
.L_2078:
        /*0068*/ 	.byte	0x04, 0x1e
        /*006a*/ 	.short	(.L_2080 - .L_2079)
.L_2079:
        /*006c*/ 	.word	0x00000000


	//----- nvinfo : EIATTR_CBANK_PARAM_SIZE
	.align		4
.L_2080:
        /*0070*/ 	.byte	0x03, 0x19
        /*0072*/ 	.short	0x0060


	//----- nvinfo : EIATTR_PARAM_CBANK
	.align		4
        /*0074*/ 	.byte	0x04, 0x0a
        /*0076*/ 	.short	(.L_2082 - .L_2081)
	.align		4
.L_2081:
        /*0078*/ 	.word	index@(.nv.constant0._ZN2at6native29vectorized_elementwise_kernelILi2EZZZNS0_54_GLOBAL__N__d8c5977b_16_LinearAlgebra_cu_9e10b42f_324316addr_kernel_cudaERNS_14TensorIteratorERKN3c106ScalarES8_ENKUlvE_clEvENKUlvE6_clEvEUlNS5_7complexIdEESC_SC_E0_St5arrayIPcLm4EEEEviT0_T1_)
        /*007c*/ 	.short	0x0380
        /*007e*/ 	.short	0x0060


	//----- nvinfo : EIATTR_SW_WAR
	.align		4
.L_2082:
        /*0080*/ 	.byte	0x04, 0x36
        /*0082*/ 	.short	(.L_2084 - .L_2083)
.L_2083:
        /*0084*/ 	.word	0x00000008
.L_2084:


//--------------------- .nv.info._ZN2at6native29vectorized_elementwise_kernelILi4EZZZNS0_54_GLOBAL__N__d8c5977b_16_LinearAlgebra_cu_9e10b42f_324316addr_kernel_cudaERNS_14TensorIteratorERKN3c106ScalarES8_ENKUlvE_clEvENKUlvE6_clEvEUlNS5_7complexIdEESC_SC_E0_St5arrayIPcLm4EEEEviT0_T1_ --------------------------
	.section	.nv.info._ZN2at6native29vectorized_elementwise_kernelILi4EZZZNS0_54_GLOBAL__N__d8c5977b_16_LinearAlgebra_cu_9e10b42f_324316addr_kernel_cudaERNS_14TensorIteratorERKN3c106ScalarES8_ENKUlvE_clEvENKUlvE6_clEvEUlNS5_7complexIdEESC_SC_E0_St5arrayIPcLm4EEEEviT0_T1_,"",@"SHT_CUDA_INFO"
	.sectionflags	@""
	.align	4


	//----- nvinfo : EIATTR_CUDA_API_VERSION
	.align		4
        /*0000*/ 	.byte	0x04, 0x37
        /*0002*/ 	.short	(.L_2086 - .L_2085)
.L_2085:
        /*0004*/ 	.word	0x00000082


	//----- nvinfo : EIATTR_KPARAM_INFO
	.align		4
.L_2086:
        /*0008*/ 	.byte	0x04, 0x17
        /*000a*/ 	.short	(.L_2088 - .L_2087)
.L_2087:
        /*000c*/ 	.word	0x00000000
        /*0010*/ 	.short	0x0002
        /*0012*/ 	.short	0x0040
        /*0014*/ 	.byte	0x00, 0xf0, 0x81, 0x00


	//----- nvinfo : EIATTR_KPARAM_INFO
	.align		4
.L_2088:
        /*0018*/ 	.byte	0x04, 0x17
        /*001a*/ 	.short	(.L_2090 - .L_2089)
.L_2089:
        /*001c*/ 	.word	0x00000000
        /*0020*/ 	.short	0x0001
        /*0022*/ 	.short	0x0010
        /*0024*/ 	.byte	0x00, 0xf0, 0xc1, 0x00


	//----- nvinfo : EIATTR_KPARAM_INFO
	.align		4
.L_2090:
        /*0028*/ 	.byte	0x04, 0x17
        /*002a*/ 	.short	(.L_2092 - .L_2091)
.L_2091:
        /*002c*/ 	.word	0x00000000
        /*0030*/ 	.short	0x0000
        /*0032*/ 	.short	0x0000
        /*0034*/ 	.byte	0x00, 0xf0, 0x11, 0x00


	//----- nvinfo : EIATTR_SPARSE_MMA_MASK
	.align		4
.L_2092:
        /*0038*/ 	.byte	0x03, 0x50
        /*003a*/ 	.short	0x0000


	//----- nvinfo : EIATTR_MAXREG_COUNT
	.align		4
        /*003c*/ 	.byte	0x03, 0x1b
        /*003e*/ 	.short	0x00ff


	//----- nvinfo : EIATTR_MERCURY_ISA_VERSION
	.align		4
        /*0040*/ 	.byte	0x03, 0x5f
        /*0042*/ 	.short	0x0101


	//----- nvinfo : EIATTR_VRC_CTA_INIT_COUNT
	.align		4
        /*0044*/ 	.byte	0x02, 0x4a
	.zero		1
	.zero		1


	//----- nvinfo : EIATTR_EXIT_INSTR_OFFSETS
	.align		4
        /*0048*/ 	.byte	0x04, 0x1c
        /*004a*/ 	.short	(.L_2094 - .L_2093)


	//   ....[0]....
.L_2093:
        /*004c*/ 	.word	0x00003270


	//   ....[1]....
        /*0050*/ 	.word	0x000032c0


	//   ....[2]....
        /*0054*/ 	.word	0x00005790


	//----- nvinfo : EIATTR_MAX_THREADS
	.align		4
.L_2094:
        /*0058*/ 	.byte	0x04, 0x05
        /*005a*/ 	.short	(.L_2096 - .L_2095)
.L_2095:
        /*005c*/ 	.word	0x00000080
        /*0060*/ 	.word	0x00000001
        /*0064*/ 	.word	0x00000001


	//----- nvinfo : EIATTR_CRS_STACK_SIZE
	.align		4
.L_2096:
        /*0068*/ 	.byte	0x04, 0x1e
        /*006a*/ 	.short	(.L_2098 - .L_2097)
.L_2097:
        /*006c*/ 	.word	0x00000000


	//----- nvinfo : EIATTR_CBANK_PARAM_SIZE
	.align		4
.L_2098:
        /*0070*/ 	.byte	0x03, 0x19
        /*0072*/ 	.short	0x0060


	//----- nvinfo : EIATTR_PARAM_CBANK
	.align		4
        /*0074*/ 	.byte	0x04, 0x0a
        /*0076*/ 	.short	(.L_2100 - .L_2099)
	.align		4
.L_2099:
        /*0078*/ 	.word	index@(.nv.constant0._ZN2at6native29vectorized_elementwise_kernelILi4EZZZNS0_54_GLOBAL__N__d8c5977b_16_LinearAlgebra_cu_9e10b42f_324316addr_kernel_cudaERNS_14TensorIteratorERKN3c106ScalarES8_ENKUlvE_clEvENKUlvE6_clEvEUlNS5_7complexIdEESC_SC_E0_St5arrayIPcLm4EEEEviT0_T1_)
        /*007c*/ 	.short	0x0380
        /*007e*/ 	.short	0x0060


	//----- nvinfo : EIATTR_SW_WAR
	.align		4
.L_2100:
        /*0080*/ 	.byte	0x04, 0x36
        /*0082*/ 	.short	(.L_2102 - .L_2101)
.L_2101:
        /*0084*/ 	.word	0x00000008
.L_2102:


//--------------------- .nv.info._ZN2at6native29vectorized_elementwise_kernelILi8EZZZNS0_54_GLOBAL__N__d8c5977b_16_LinearAlgebra_cu_9e10b42f_324316addr_kernel_cudaERNS_14TensorIteratorERKN3c106ScalarES8_ENKUlvE_clEvENKUlvE6_clEvEUlNS5_7complexIdEESC_SC_E0_St5arrayIPcLm4EEEEviT0_T1_ --------------------------
	.section	.nv.info._ZN2at6native29vectorized_elementwise_kernelILi8EZZZNS0_54_GLOBAL__N__d8c5977b_16_LinearAlgebra_cu_9e10b42f_324316addr_kernel_cudaERNS_14TensorIteratorERKN3c106ScalarES8_ENKUlvE_clEvENKUlvE6_clEvEUlNS5_7complexIdEESC_SC_E0_St5arrayIPcLm4EEEEviT0_T1_,"",@"SHT_CUDA_INFO"
	.sectionflags	@""
	.align	4


	//----- nvinfo : EIATTR_CUDA_API_VERSION
	.align		4
        /*0000*/ 	.byte	0x04, 0x37
        /*0002*/ 	.short	(.L_2104 - .L_2103)
.L_2103:
        /*0004*/ 	.word	0x00000082


	//----- nvinfo : EIATTR_KPARAM_INFO
	.align		4
.L_2104:
        /*0008*/ 	.byte	0x04, 0x17
        /*000a*/ 	.short	(.L_2106 - .L_2105)
.L_2105:
        /*000c*/ 	.word	0x00000000
        /*0010*/ 	.short	0x0002
        /*0012*/ 	.short	0x0040
        /*0014*/ 	.byte	0x00, 0xf0, 0x81, 0x00


	//----- nvinfo : EIATTR_KPARAM_INFO
	.align		4
.L_2106:
        /*0018*/ 	.byte	0x04, 0x17
        /*001a*/ 	.short	(.L_2108 - .L_2107)
.L_2107:
        /*001c*/ 	.word	0x00000000
        /*0020*/ 	.short	0x0001
        /*0022*/ 	.short	0x0010
        /*0024*/ 	.byte	0x00, 0xf0, 0xc1, 0x00


	//----- nvinfo : EIATTR_KPARAM_INFO
	.align		4
.L_2108:
        /*0028*/ 	.byte	0x04, 0x17
        /*002a*/ 	.short	(.L_2110 - .L_2109)
.L_2109:
        /*002c*/ 	.word	0x00000000
        /*0030*/ 	.short	0x0000
        /*0032*/ 	.short	0x0000
        /*0034*/ 	.byte	0x00, 0xf0, 0x11, 0x00


	//----- nvinfo : EIATTR_SPARSE_MMA_MASK
	.align		4
.L_2110:
        /*0038*/ 	.byte	0x03, 0x50
        /*003a*/ 	.short	0x0000


	//----- nvinfo : EIATTR_MAXREG_COUNT
	.align		4
        /*003c*/ 	.byte	0x03, 0x1b
        /*003e*/ 	.short	0x00ff


	//----- nvinfo : EIATTR_MERCURY_ISA_VERSION
	.align		4
        /*0040*/ 	.byte	0x03, 0x5f
        /*0042*/ 	.short	0x0101


	//----- nvinfo : EIATTR_VRC_CTA_INIT_COUNT
	.align		4
        /*0044*/ 	.byte	0x02, 0x4a
	.zero		1
	.zero		1


	//----- nvinfo : EIATTR_EXIT_INSTR_OFFSETS
	.align		4
        /*0048*/ 	.byte	0x04, 0x1c
        /*004a*/ 	.short	(.L_2112 - .L_2111)


	//   ....[0]....
.L_2111:
        /*004c*/ 	.word	0x00000010


	//----- nvinfo : EIATTR_MAX_THREADS
	.align		4
.L_2112:
        /*0050*/ 	.byte	0x04, 0x05
        /*0052*/ 	.short	(.L_2114 - .L_2113)
.L_2113:
        /*0054*/ 	.word	0x00000080
        /*0058*/ 	.word	0x00000001
        /*005c*/ 	.word	0x00000001


	//----- nvinfo : EIATTR_CBANK_PARAM_SIZE
	.align		4
.L_2114:
        /*0060*/ 	.byte	0x03, 0x19
        /*0062*/ 	.short	0x0060


	//----- nvinfo : EIATTR_PARAM_CBANK
	.align		4
        /*0064*/ 	.byte	0x04, 0x0a
        /*0066*/ 	.short	(.L_2116 - .L_2115)
	.align		4
.L_2115:
        /*0068*/ 	.word	index@(.nv.constant0._ZN2at6native29vectorized_elementwise_kernelILi8EZZZNS0_54_GLOBAL__N__d8c5977b_16_LinearAlgebra_cu_9e10b42f_324316addr_kernel_cudaERNS_14TensorIteratorERKN3c106ScalarES8_ENKUlvE_clEvENKUlvE6_clEvEUlNS5_7complexIdEESC_SC_E0_St5arrayIPcLm4EEEEviT0_T1_)
        /*006c*/ 	.short	0x0380
        /*006e*/ 	.short	0x0060


	//----- nvinfo : EIATTR_SW_WAR
	.align		4
.L_2116:
        /*0070*/ 	.byte	0x04, 0x36
        /*0072*/ 	.short	(.L_2118 - .L_2117)
.L_2117:
        /*0074*/ 	.word	0x00000008
.L_2118:


//--------------------- .nv.info._ZN2at6native18elementwise_kernelILi128ELi4EZNS0_15gpu_kernel_implIZZZNS0_54_GLOBAL__N__d8c5977b_16_LinearAlgebra_cu_9e10b42f_324316addr_kernel_cudaERNS_14TensorIteratorERKN3c106ScalarES9_ENKUlvE_clEvENKUlvE6_clEvEUlNS6_7complexIdEESD_SD_E_EEvRNS_18TensorIteratorBaseERKT_EUliE_EEviT1_ --------------------------
	.section	.nv.info._ZN2at6native18elementwise_kernelILi128ELi4EZNS0_15gpu_kernel_implIZZZNS0_54_GLOBAL__N__d8c5977b_16_LinearAlgebra_cu_9e10b42f_324316addr_kernel_cudaERNS_14TensorIteratorERKN3c106ScalarES9_ENKUlvE_clEvENKUlvE6_clEvEUlNS6_7complexIdEESD_SD_E_EEvRNS_18TensorIteratorBaseERKT_EUliE_EEviT1_,"",@"SHT_CUDA_INFO"
	.sectionflags	@""
	.align	4


	//----- nvinfo : EIATTR_CUDA_API_VERSION
	.align		4
        /*0000*/ 	.byte	0x04, 0x37
        /*0002*/ 	.short	(.L_2120 - .L_2119)
.L_2119:
        /*0004*/ 	.word	0x00000082


	//----- nvinfo : EIATTR_KPARAM_INFO
	.align		4
.L_2120:
        /*0008*/ 	.byte	0x04, 0x17
        /*000a*/ 	.short	(.L_2122 - .L_2121)
.L_2121:
        /*000c*/ 	.word	0x00000000
        /*0010*/ 	.short	0x0001
        /*0012*/ 	.short	0x0010
        /*0014*/ 	.byte	0x00, 0xf0, 0x41, 0x0c


	//----- nvinfo : EIATTR_KPARAM_INFO
	.align		4
.L_2122:
        /*0018*/ 	.byte	0x04, 0x17
        /*001a*/ 	.short	(.L_2124 - .L_2123)
.L_2123:
        /*001c*/ 	.word	0x00000000
        /*0020*/ 	.short	0x0000
        /*0022*/ 	.short	0x0000
        /*0024*/ 	.byte	0x00, 0xf0, 0x11, 0x00


	//----- nvinfo : EIATTR_SPARSE_MMA_MASK
	.align		4
.L_2124:
        /*0028*/ 	.byte	0x03, 0x50
        /*002a*/ 	.short	0x0000


	//----- nvinfo : EIATTR_MAXREG_COUNT
	.align		4
        /*002c*/ 	.byte	0x03, 0x1b
        /*002e*/ 	.short	0x0080


	//----- nvinfo : EIATTR_EXTERNS
	.align		4
        /*0030*/ 	.byte	0x04, 0x0f
        /*0032*/ 	.short	(.L_2126 - .L_2125)


	//   ....[0]....
	.align		4
.L_2125:
        /*0034*/ 	.word	index@(__assertfail)


	//----- nvinfo : EIATTR_MERCURY_ISA_VERSION
	.align		4
.L_2126:
        /*0038*/ 	.byte	0x03, 0x5f
        /*003a*/ 	.short	0x0101


	//----- nvinfo : EIATTR_VRC_CTA_INIT_COUNT
	.align		4
        /*003c*/ 	.byte	0x02, 0x4a
	.zero		1
	.zero		1


	//----- nvinfo : EIATTR_SYSCALL_OFFSETS
	.align		4
        /*0040*/ 	.byte	0x04, 0x46
        /*0042*/ 	.short	(.L_2128 - .L_2127)


	//   ....[0]....
.L_2127:
        /*0044*/ 	.word	0x000018d0


	//   ....[1]....
        /*0048*/ 	.word	0x00002840


	//   ....[2]....
        /*004c*/ 	.word	0x00003930


	//   ....[3]....
        /*0050*/ 	.word	0x00004fd0


	//   ....[4]....
        /*0054*/ 	.word	0x000069c0


	//   ....[5]....
        /*0058*/ 	.word	0x00007a00


	//   ....[6]....
        /*005c*/ 	.word	0x00008af0


	//   ....[7]....
        /*0060*/ 	.word	0x00009ea0


	//   ....[8]....
        /*0064*/ 	.word	0x0000bac0


	//   ....[9]....
        /*0068*/ 	.word	0x0000cb00


	//   ....[10]....
        /*006c*/ 	.word	0x0000dbf0


	//   ....[11]....
        /*0070*/ 	.word	0x0000efa0


	//   ....[12]....
        /*0074*/ 	.word	0x00010be0


	//   ....[13]....
        /*0078*/ 	.word	0x00011c20


	//   ....[14]....
        /*007c*/ 	.word	0x00012d10


	//   ....[15]....
        /*0080*/ 	.word	0x000140a0


	//----- nvinfo : EIATTR_EXIT_INSTR_OFFSETS
	.align		4
.L_2128:
        /*0084*/ 	.byte	0x04, 0x1c
        /*0086*/ 	.short	(.L_2130 - .L_2129)


	//   ....[0]....
.L_2129:
        /*0088*/ 	.word	0x0000f400


	//   ....[1]....
        /*008c*/ 	.word	0x000130f0


	//   ....[2]....
        /*0090*/ 	.word	0x00013130


	//   ....[3]....
        /*0094*/ 	.word	0x000131c0


	//   ....[4]....
        /*0098*/ 	.word	0x000131f0


	//   ....[5]....
        /*009c*/ 	.word	0x00013220


	//   ....[6]....
        /*00a0*/ 	.word	0x00013330


	//   ....[7]....
        /*00a4*/ 	.word	0x000133f0


	//   ....[8]....
        /*00a8*/ 	.word	0x000135b0


	//   ....[9]....
        /*00ac*/ 	.word	0x00013720


	//   ....[10]....
        /*00b0*/ 	.word	0x00013740


	//   ....[11]....
        /*00b4*/ 	.word	0x00013810


	//   ....[12]....
        /*00b8*/ 	.word	0x00013a00


	//   ....[13]....
        /*00bc*/ 	.word	0x00013bf0


	//   ....[14]....
        /*00c0*/ 	.word	0x00013dd0


	//   ....[15]....
        /*00c4*/ 	.word	0x00013e00


	//   ....[16]....
        /*00c8*/ 	.word	0x00013e30


	//   ....[17]....
        /*00cc*/ 	.word	0x00013f20


	//   ....[18]....
        /*00d0*/ 	.word	0x00013f40


	//   ....[19]....
        /*00d4*/ 	.word	0x000140b0


	//   ....[20]....
        /*00d8*/ 	.word	0x00014240


	//   ....[21]....
        /*00dc*/ 	.word	0x00014400


	//   ....[22]....
        /*00e0*/ 	.word	0x000144c0


	//----- nvinfo : EIATTR_MAX_THREADS
	.align		4
.L_2130:
        /*00e4*/ 	.byte	0x04, 0x05
        /*00e6*/ 	.short	(.L_2132 - .L_2131)
.L_2131:
        /*00e8*/ 	.word	0x00000080
        /*00ec*/ 	.word	0x00000001
        /*00f0*/ 	.word	0x00000001


	//----- nvinfo : EIATTR_CRS_STACK_SIZE
	.align		4
.L_2132:
        /*00f4*/ 	.byte	0x04, 0x1e
        /*00f6*/ 	.short	(.L_2134 - .L_2133)
.L_2133:
        /*00f8*/ 	.word	0x00000000


	//----- nvinfo : EIATTR_CBANK_PARAM_SIZE
	.align		4
.L_2134:
        /*00fc*/ 	.byte	0x03, 0x19
        /*00fe*/ 	.short	0x0320


	//----- nvinfo : EIATTR_PARAM_CBANK
	.align		4
        /*0100*/ 	.byte	0x04, 0x0a
        /*0102*/ 	.short	(.L_2136 - .L_2135)
	.align		4
.L_2135:
        /*0104*/ 	.word	index@(.nv.constant0._ZN2at6native18elementwise_kernelILi128ELi4EZNS0_15gpu_kernel_implIZZZNS0_54_GLOBAL__N__d8c5977b_16_LinearAlgebra_cu_9e10b42f_324316addr_kernel_cudaERNS_14TensorIteratorERKN3c106ScalarES9_ENKUlvE_clEvENKUlvE6_clEvEUlNS6_7complexIdEESD_SD_E_EEvRNS_18TensorIteratorBaseERKT_EUliE_EEviT1_)
        /*0108*/ 	.short	0x0380
        /*010a*/ 	.short	0x0320


	//----- nvinfo : EIATTR_SW_WAR
	.align		4
.L_2136:
        /*010c*/ 	.byte	0x04, 0x36
        /*010e*/ 	.short	(.L_2138 - .L_2137)
.L_2137:
        /*0110*/ 	.word	0x00000008
.L_2138:


//--------------------- .nv.info._ZN2at6native27unrolled_elementwise_kernelIZZZNS0_54_GLOBAL__N__d8c5977b_16_LinearAlgebra_cu_9e10b42f_324316addr_kernel_cudaERNS_14TensorIteratorERKN3c106ScalarES8_ENKUlvE_clEvENKUlvE6_clEvEUlNS5_7complexIdEESC_SC_E_St5arrayIPcLm4EELi4E23TrivialOffsetCalculatorILi3EjESH_ILi1EjENS0_6memory12LoadWithCastILi3EEENSK_13StoreWithCastILi1EEEEEviT_T0_T2_T3_T4_T5_ --------------------------
	.section	.nv.info._ZN2at6native27unrolled_elementwise_kernelIZZZNS0_54_GLOBAL__N__d8c5977b_16_LinearAlgebra_cu_9e10b42f_324316addr_kernel_cudaERNS_14TensorIteratorERKN3c106ScalarES8_ENKUlvE_clEvENKUlvE6_clEvEUlNS5_7complexIdEESC_SC_E_St5arrayIPcLm4EELi4E23TrivialOffsetCalculatorILi3EjESH_ILi1EjENS0_6memory12LoadWithCastILi3EEENSK_13StoreWithCastILi1EEEEEviT_T0_T2_T3_T4_T5_,"",@"SHT_CUDA_INFO"
	.sectionflags	@""
	.align	4


	//----- nvinfo : EIATTR_CUDA_API_VERSION
	.align		4
        /*0000*/ 	.byte	0x04, 0x37
        /*0002*/ 	.short	(.L_2140 - .L_2139)
.L_2139:
        /*0004*/ 	.word	0x00000082


	//----- nvinfo : EIATTR_KPARAM_INFO
	.align		4
.L_2140:
        /*0008*/ 	.byte	0x04, 0x17
        /*000a*/ 	.short	(.L_2142 - .L_2141)
.L_2141:
        /*000c*/ 	.word	0x00000000
        /*0010*/ 	.short	0x0006
        /*0012*/ 	.short	0x0064
        /*0014*/ 	.byte	0x00, 0xf0, 0x21, 0x00


	//----- nvinfo : EIATTR_KPARAM_INFO
	.align		4
.L_2142:
        /*0018*/ 	.byte	0x04, 0x17
        /*001a*/ 	.short	(.L_2144 - .L_2143)
.L_2143:
        /*001c*/ 	.word	0x00000000
        /*0020*/ 	.short	0x0005
        /*0022*/ 	.short	0x0054
        /*0024*/ 	.byte	0x00, 0xf0, 0x41, 0x00


	//----- nvinfo : EIATTR_KPARAM_INFO
	.align		4
.L_2144:
        /*0028*/ 	.byte	0x04, 0x17
        /*002a*/ 	.short	(.L_2146 - .L_2145)
.L_2145:
        /*002c*/ 	.word	0x00000000
        /*0030*/ 	.short	0x0004
        /*0032*/ 	.short	0x0051
        /*0034*/ 	.byte	0x00, 0xf0, 0x05, 0x00


	//----- nvinfo : EIATTR_KPARAM_INFO
	.align		4
.L_2146:
        /*0038*/ 	.byte	0x04, 0x17
        /*003a*/ 	.short	(.L_2148 - .L_2147)
.L_2147:
        /*003c*/ 	.word	0x00000000
        /*0040*/ 	.short	0x0003
        /*0042*/ 	.short	0x0050
        /*0044*/ 	.byte	0x00, 0xf0, 0x05, 0x00


	//----- nvinfo : EIATTR_KPARAM_INFO
	.align		4
.L_2148:
        /*0048*/ 	.byte	0x04, 0x17
        /*004a*/ 	.short	(.L_2150 - .L_2149)
.L_2149:
        /*004c*/ 	.word	0x00000000
        /*0050*/ 	.short	0x0002
        /*0052*/ 	.short	0x0030
        /*0054*/ 	.byte	0x00, 0xf0, 0x81, 0x00


	//----- nvinfo : EIATTR_KPARAM_INFO
	.align		4
.L_2150:
        /*0058*/ 	.byte	0x04, 0x17
        /*005a*/ 	.short	(.L_2152 - .L_2151)
.L_2151:
        /*005c*/ 	.word	0x00000000
        /*0060*/ 	.short	0x0001
        /*0062*/ 	.short	0x0010
        /*0064*/ 	.byte	0x00, 0xf0, 0x81, 0x00


	//----- nvinfo : EIATTR_KPARAM_INFO
	.align		4
.L_2152:
        /*0068*/ 	.byte	0x04, 0x17
        /*006a*/ 	.short	(.L_2154 - .L_2153)
.L_2153:
        /*006c*/ 	.word	0x00000000
        /*0070*/ 	.short	0x0000
        /*0072*/ 	.short	0x0000
        /*0074*/ 	.byte	0x00, 0xf0, 0x11, 0x00


	//----- nvinfo : EIATTR_SPARSE_MMA_MASK
	.align		4
.L_2154:
        /*0078*/ 	.byte	0x03, 0x50
        /*007a*/ 	.short	0x0000


	//----- nvinfo : EIATTR_MAXREG_COUNT
	.align		4
        /*007c*/ 	.byte	0x03, 0x1b
        /*007e*/ 	.short	0x00ff


	//----- nvinfo : EIATTR_EXTERNS
	.align		4
        /*0080*/ 	.byte	0x04, 0x0f
        /*0082*/ 	.short	(.L_2156 - .L_2155)


	//   ....[0]....
	.align		4
.L_2155:
        /*0084*/ 	.word	index@(__assertfail)


	//----- nvinfo : EIATTR_MERCURY_ISA_VERSION
	.align		4
.L_2156:
        /*0088*/ 	.byte	0x03, 0x5f
        /*008a*/ 	.short	0x0101


	//----- nvinfo : EIATTR_VRC_CTA_INIT_COUNT
	.align		4
        /*008c*/ 	.byte	0x02, 0x4a
	.zero		1
	.zero		1


	//----- nvinfo : EIATTR_SYSCALL_OFFSETS
	.align		4
        /*0090*/ 	.byte	0x04, 0x46
        /*0092*/ 	.short	(.L_2158 - .L_2157)


	//   ....[0]....
.L_2157:
        /*0094*/ 	.word	0x00000280


	//   ....[1]....
        /*0098*/ 	.word	0x00001210


	//   ....[2]....
        /*009c*/ 	.word	0x00002320


	//   ....[3]....
        /*00a0*/ 	.word	0x000026c0


	//   ....[4]....
        /*00a4*/ 	.word	0x00003720


	//   ....[5]....
        /*00a8*/ 	.word	0x00004830


	//   ....[6]....
        /*00ac*/ 	.word	0x00004b00


	//   ....[7]....
        /*00b0*/ 	.word	0x00005b60


	//   ....[8]....
        /*00b4*/ 	.word	0x00006c70


	//   ....[9]....
        /*00b8*/ 	.word	0x00006f40


	//   ....[10]....
        /*00bc*/ 	.word	0x00007f90


	//   ....[11]....
        /*00c0*/ 	.word	0x00008f80


	//   ....[12]....
        /*00c4*/ 	.word	0x0000afc0


	//   ....[13]....
        /*00c8*/ 	.word	0x0000c310


	//   ....[14]....
        /*00cc*/ 	.word	0x0000d870


	//   ....[15]....
        /*00d0*/ 	.word	0x0000edb0


	//----- nvinfo : EIATTR_EXIT_INSTR_OFFSETS
	.align		4
.L_2158:
        /*00d4*/ 	.byte	0x04, 0x1c
        /*00d6*/ 	.short	(.L_2160 - .L_2159)


	//   ....[0]....
.L_2159:
        /*00d8*/ 	.word	0x0000dcc0


	//   ....[1]....
        /*00dc*/ 	.word	0x0000de00


	//   ....[2]....
        /*00e0*/ 	.word	0x0000de40


	//   ....[3]....
        /*00e4*/ 	.word	0x0000ded0


	//   ....[4]....
        /*00e8*/ 	.word	0x0000df00


	//   ....[5]....
        /*00ec*/ 	.word	0x0000df30


	//   ....[6]....
        /*00f0*/ 	.word	0x0000e040


	//   ....[7]....
        /*00f4*/ 	.word	0x0000e100


	//   ....[8]....
        /*00f8*/ 	.word	0x0000e2c0


	//   ....[9]....
        /*00fc*/ 	.word	0x0000e430


	//   ....[10]....
        /*0100*/ 	.word	0x0000e450


	//   ....[11]....
        /*0104*/ 	.word	0x0000e520


	//   ....[12]....
        /*0108*/ 	.word	0x0000e710


	//   ....[13]....
        /*010c*/ 	.word	0x0000e900


	//   ....[14]....
        /*0110*/ 	.word	0x0000eae0


	//   ....[15]....
        /*0114*/ 	.word	0x0000eb10


	//   ....[16]....
        /*0118*/ 	.word	0x0000eb40


	//   ....[17]....
        /*011c*/ 	.word	0x0000ec30


	//   ....[18]....
        /*0120*/ 	.word	0x0000ec50


	//   ....[19]....
        /*0124*/ 	.word	0x0000edc0


	//   ....[20]....
        /*0128*/ 	.word	0x0000ef50


	//   ....[21]....
        /*012c*/ 	.word	0x0000f110


	//   ....[22]....
        /*0130*/ 	.word	0x0000f1d0


	//----- nvinfo : EIATTR_MAX_THREADS
	.align		4
.L_2160:
        /*0134*/ 	.byte	0x04, 0x05
        /*0136*/ 	.short	(.L_2162 - .L_2161)
.L_2161:
        /*0138*/ 	.word	0x00000080
        /*013c*/ 	.word	0x00000001
        /*0140*/ 	.word	0x00000001


	//----- nvinfo : EIATTR_CRS_STACK_SIZE
	.align		4
.L_2162:
        /*0144*/ 	.byte	0x04, 0x1e
        /*0146*/ 	.short	(.L_2164 - .L_2163)
.L_2163:
        /*0148*/ 	.word	0x00000000


	//----- nvinfo : EIATTR_CBANK_PARAM_SIZE
	.align		4
.L_2164:
        /*014c*/ 	.byte	0x03, 0x19
        /*014e*/ 	.short	0x006c


	//----- nvinfo : EIATTR_PARAM_CBANK
	.align		4
        /*0150*/ 	.byte	0x04, 0x0a
        /*0152*/ 	.short	(.L_2166 - .L_2165)
	.align		4
.L_2165:
        /*0154*/ 	.word	index@(.nv.constant0._ZN2at6native27unrolled_elementwise_kernelIZZZNS0_54_GLOBAL__N__d8c5977b_16_LinearAlgebra_cu_9e10b42f_324316addr_kernel_cudaERNS_14TensorIteratorERKN3c106ScalarES8_ENKUlvE_clEvENKUlvE6_clEvEUlNS5_7complexIdEESC_SC_E_St5arrayIPcLm4EELi4E23TrivialOffsetCalculatorILi3EjESH_ILi1EjENS0_6memory12LoadWithCastILi3EEENSK_13StoreWithCastILi1EEEEEviT_T0_T2_T3_T4_T5_)
        /*0158*/ 	.short	0x0380
        /*015a*/ 	.short	0x006c


	//----- nvinfo : EIATTR_SW_WAR
	.align		4
.L_2166:
        /*015c*/ 	.byte	0x04, 0x36
        /*015e*/ 	.short	(.L_2168 - .L_2167)
.L_2167:
        /*0160*/ 	.word	0x00000008
.L_2168:


//--------------------- .nv.info._ZN2at6native18elementwise_kernelILi128ELi2EZNS0_22gpu_kernel_impl_nocastIZZZNS0_54_GLOBAL__N__d8c5977b_16_LinearAlgebra_cu_9e10b42f_324316addr_kernel_cudaERNS_14TensorIteratorERKN3c106ScalarES9_ENKUlvE_clEvENKUlvE6_clEvEUlNS6_7complexIdEESD_SD_E_EEvRNS_18TensorIteratorBaseERKT_EUliE_EEviT1_ --------------------------
	.section	.nv.info._ZN2at6native18elementwise_kernelILi128ELi2EZNS0_22gpu_kernel_impl_nocastIZZZNS0_54_GLOBAL__N__d8c5977b_16_LinearAlgebra_cu_9e10b42f_324316addr_kernel_cudaERNS_14TensorIteratorERKN3c106ScalarES9_ENKUlvE_clEvENKUlvE6_clEvEUlNS6_7complexIdEESD_SD_E_EEvRNS_18TensorIteratorBaseERKT_EUliE_EEviT1_,"",@"SHT_CUDA_INFO"
	.sectionflags	@""
	.align	4


	//----- nvinfo : EIATTR_CUDA_API_VERSION
	.align		4
        /*0000*/ 	.byte	0x04, 0x37
        /*0002*/ 	.short	(.L_2170 - .L_2169)
.L_2169:
        /*0004*/ 	.word	0x00000082


	//----- nvinfo : EIATTR_KPARAM_INFO
	.align		4
.L_2170:
        /*0008*/ 	.byte	0x04, 0x17
        /*000a*/ 	.short	(.L_2172 - .L_2171)
.L_2171:
        /*000c*/ 	.word	0x00000000
        /*0010*/ 	.short	0x0001
        /*0012*/ 	.short	0x0010
        /*0014*/ 	.byte	0x00, 0xf0, 0x41, 0x0c


	//----- nvinfo : EIATTR_KPARAM_INFO
	.align		4
.L_2172:
        /*0018*/ 	.byte	0x04, 0x17
        /*001a*/ 	.short	(.L_2174 - .L_2173)
.L_2173:
        /*001c*/ 	.word	0x00000000
        /*0020*/ 	.short	0x0000
        /*0022*/ 	.short	0x0000
        /*0024*/ 	.byte	0x00, 0xf0, 0x11, 0x00


	//----- nvinfo : EIATTR_SPARSE_MMA_MASK
	.align		4
.L_2174:
        /*0028*/ 	.byte	0x03, 0x50
        /*002a*/ 	.short	0x0000


	//----- nvinfo : EIATTR_MAXREG_COUNT
	.align		4
        /*002c*/ 	.byte	0x03, 0x1b
        /*002e*/ 	.short	0x0080


	//----- nvinfo : EIATTR_MERCURY_ISA_VERSION
	.align		4
        /*0030*/ 	.byte	0x03, 0x5f
        /*0032*/ 	.short	0x0101


	//----- nvinfo : EIATTR_VRC_CTA_INIT_COUNT
	.align		4
        /*0034*/ 	.byte	0x02, 0x4a
	.zero		1
	.zero		1


	//----- nvinfo : EIATTR_EXIT_INSTR_OFFSETS
	.align		4
        /*0038*/ 	.byte	0x04, 0x1c
        /*003a*/ 	.short	(.L_2176 - .L_2175)


	//   ....[0]....
.L_2175:
        /*003c*/ 	.word	0x000003b0


	//   ....[1]....
        /*0040*/ 	.word	0x00000670


	//   ....[2]....
        /*0044*/ 	.word	0x00001fd0


	//   ....[3]....
        /*0048*/ 	.word	0x000038a0


	//----- nvinfo : EIATTR_MAX_THREADS
	.align		4
.L_2176:
        /*004c*/ 	.byte	0x04, 0x05
        /*004e*/ 	.short	(.L_2178 - .L_2177)
.L_2177:
        /*0050*/ 	.word	0x00000080
        /*0054*/ 	.word	0x00000001
        /*0058*/ 	.word	0x00000001


	//----- nvinfo : EIATTR_CRS_STACK_SIZE
	.align		4
.L_2178:
        /*005c*/ 	.byte	0x04, 0x1e
        /*005e*/ 	.short	(.L_2180 - .L_2179)
.L_2179:
        /*0060*/ 	.word	0x00000000


	//----- nvinfo : EIATTR_CBANK_PARAM_SIZE
	.align		4
.L_2180:
        /*0064*/ 	.byte	0x03, 0x19
        /*0066*/ 	.short	0x0320


	//----- nvinfo : EIATTR_PARAM_CBANK
	.align		4
        /*0068*/ 	.byte	0x04, 0x0a
        /*006a*/ 	.short	(.L_2182 - .L_2181)
	.align		4
.L_2181:
        /*006c*/ 	.word	index@(.nv.constant0._ZN2at6native18elementwise_kernelILi128ELi2EZNS0_22gpu_kernel_impl_nocastIZZZNS0_54_GLOBAL__N__d8c5977b_16_LinearAlgebra_cu_9e10b42f_324316addr_kernel_cudaERNS_14TensorIteratorERKN3c106ScalarES9_ENKUlvE_clEvENKUlvE6_clEvEUlNS6_7complexIdEESD_SD_E_EEvRNS_18TensorIteratorBaseERKT_EUliE_EEviT1_)
        /*0070*/ 	.short	0x0380
        /*0072*/ 	.short	0x0320


	//----- nvinfo : EIATTR_SW_WAR
	.align		4
.L_2182:
        /*0074*/ 	.byte	0x04, 0x36
        /*0076*/ 	.short	(.L_2184 - .L_2183)
.L_2183:
        /*0078*/ 	.word	0x00000008
.L_2184:


//--------------------- .nv.info._ZN2at6native27unrolled_elementwise_kernelIZZZNS0_54_GLOBAL__N__d8c5977b_16_LinearAlgebra_cu_9e10b42f_324316addr_kernel_cudaERNS_14TensorIteratorERKN3c106ScalarES8_ENKUlvE_clEvENKUlvE6_clEvEUlNS5_7complexIdEESC_SC_E_St5arrayIPcLm4EELi4E23TrivialOffsetCalculatorILi3EjESH_ILi1EjENS0_6memory15LoadWithoutCastENSK_16StoreWithoutCastEEEviT_T0_T2_T3_T4_T5_ --------------------------
	.section	.nv.info._ZN2at6native27unrolled_elementwise_kernelIZZZNS0_54_GLOBAL__N__d8c5977b_16_LinearAlgebra_cu_9e10b42f_324316addr_kernel_cudaERNS_14TensorIteratorERKN3c106ScalarES8_ENKUlvE_clEvENKUlvE6_clEvEUlNS5_7complexIdEESC_SC_E_St5arrayIPcLm4EELi4E23TrivialOffsetCalculatorILi3EjESH_ILi1EjENS0_6memory15LoadWithoutCastENSK_16StoreWithoutCastEEEviT_T0_T2_T3_T4_T5_,"",@"SHT_CUDA_INFO"
	.sectionflags	@""
	.align	4


	//----- nvinfo : EIATTR_CUDA_API_VERSION
	.align		4
        /*0000*/ 	.byte	0x04, 0x37
        /*0002*/ 	.short	(.L_2186 - .L_2185)
.L_2185:
        /*0004*/ 	.word	0x00000082


	//----- nvinfo : EIATTR_KPARAM_INFO
	.align		4
.L_2186:
        /*0008*/ 	.byte	0x04, 0x17
        /*000a*/ 	.short	(.L_2188 - .L_2187)
.L_2187:
        /*000c*/ 	.word	0x00000000
        /*0010*/ 	.short	0x0006
        /*0012*/ 	.short	0x0053
        /*0014*/ 	.byte	0x00, 0xf0, 0x05, 0x00


	//----- nvinfo : EIATTR_KPARAM_INFO
	.align		4
.L_2188:
        /*0018*/ 	.byte	0x04, 0x17
        /*001a*/ 	.short	(.L_2190 - .L_2189)
.L_2189:
        /*001c*/ 	.word	0x00000000
        /*0020*/ 	.short	0x0005
        /*0022*/ 	.short	0x0052
        /*0024*/ 	.byte	0x00, 0xf0, 0x05, 0x00


	//----- nvinfo : EIATTR_KPARAM_INFO
	.align		4
.L_2190:
        /*0028*/ 	.byte	0x04, 0x17
        /*002a*/ 	.short	(.L_2192 - .L_2191)
.L_2191:
        /*002c*/ 	.word	0x00000000
        /*0030*/ 	.short	0x0004
        /*0032*/ 	.short	0x0051
        /*0034*/ 	.byte	0x00, 0xf0, 0x05, 0x00


	//----- nvinfo : EIATTR_KPARAM_INFO
	.align		4
.L_2192:
        /*0038*/ 	.byte	0x04, 0x17
        /*003a*/ 	.short	(.L_2194 - .L_2193)
.L_2193:
        /*003c*/ 	.word	0x00000000
        /*0040*/ 	.short	0x0003
        /*0042*/ 	.short	0x0050
        /*0044*/ 	.byte	0x00, 0xf0, 0x05, 0x00


	//----- nvinfo : EIATTR_KPARAM_INFO
	.align		4
.L_2194:
        /*0048*/ 	.byte	0x04, 0x17
        /*004a*/ 	.short	(.L_2196 - .L_2195)
.L_2195:
        /*004c*/ 	.word	0x00000000
        /*0050*/ 	.short	0x0002
        /*0052*/ 	.short	0x0030
        /*0054*/ 	.byte	0x00, 0xf0, 0x81, 0x00


	//----- nvinfo : EIATTR_KPARAM_INFO
	.align		4
.L_2196:
        /*0058*/ 	.byte	0x04, 0x17
        /*005a*/ 	.short	(.L_2198 - .L_2197)
.L_2197:
        /*005c*/ 	.word	0x00000000
        /*0060*/ 	.short	0x0001
        /*0062*/ 	.short	0x0010
        /*0064*/ 	.byte	0x00, 0xf0, 0x81, 0x00


	//----- nvinfo : EIATTR_KPARAM_INFO
	.align		4
.L_2198:
        /*0068*/ 	.byte	0x04, 0x17
        /*006a*/ 	.short	(.L_2200 - .L_2199)
.L_2199:
        /*006c*/ 	.word	0x00000000
        /*0070*/ 	.short	0x0000
        /*0072*/ 	.short	0x0000
        /*0074*/ 	.byte	0x00, 0xf0, 0x11, 0x00


	//----- nvinfo : EIATTR_SPARSE_MMA_MASK
	.align		4
.L_2200:
        /*0078*/ 	.byte	0x03, 0x50
        /*007a*/ 	.short	0x0000


	//----- nvinfo : EIATTR_MAXREG_COUNT
	.align		4
        /*007c*/ 	.byte	0x03, 0x1b
        /*007e*/ 	.short	0x00ff


	//----- nvinfo : EIATTR_MERCURY_ISA_VERSION
	.align		4
        /*0080*/ 	.byte	0x03, 0x5f
        /*0082*/ 	.short	0x0101


	//----- nvinfo : EIATTR_VRC_CTA_INIT_COUNT
	.align		4
        /*0084*/ 	.byte	0x02, 0x4a
	.zero		1
	.zero		1


	//----- nvinfo : EIATTR_EXIT_INSTR_OFFSETS
	.align		4
        /*0088*/ 	.byte	0x04, 0x1c
        /*008a*/ 	.short	(.L_2202 - .L_2201)


	//   ....[0]....
.L_2201:
        /*008c*/ 	.word	0x00001000


	//   ....[1]....
        /*0090*/ 	.word	0x00001050


	//----- nvinfo : EIATTR_MAX_THREADS
	.align		4
.L_2202:
        /*0094*/ 	.byte	0x04, 0x05
        /*0096*/ 	.short	(.L_2204 - .L_2203)
.L_2203:
        /*0098*/ 	.word	0x00000080
        /*009c*/ 	.word	0x00000001
        /*00a0*/ 	.word	0x00000001


	//----- nvinfo : EIATTR_CRS_STACK_SIZE
	.align		4
.L_2204:
        /*00a4*/ 	.byte	0x04, 0x1e
        /*00a6*/ 	.short	(.L_2206 - .L_2205)
.L_2205:
        /*00a8*/ 	.word	0x00000000


	//----- nvinfo : EIATTR_CBANK_PARAM_SIZE
	.align		4
.L_2206:
        /*00ac*/ 	.byte	0x03, 0x19
        /*00ae*/ 	.short	0x0054


	//----- nvinfo : EIATTR_PARAM_CBANK
	.align		4
        /*00b0*/ 	.byte	0x04, 0x0a
        /*00b2*/ 	.short	(.L_2208 - .L_2207)
	.align		4
.L_2207:
        /*00b4*/ 	.word	index@(.nv.constant0._ZN2at6native27unrolled_elementwise_kernelIZZZNS0_54_GLOBAL__N__d8c5977b_16_LinearAlgebra_cu_9e10b42f_324316addr_kernel_cudaERNS_14TensorIteratorERKN3c106ScalarES8_ENKUlvE_clEvENKUlvE6_clEvEUlNS5_7complexIdEESC_SC_E_St5arrayIPcLm4EELi4E23TrivialOffsetCalculatorILi3EjESH_ILi1EjENS0_6memory15LoadWithoutCastENSK_16StoreWithoutCastEEEviT_T0_T2_T3_T4_T5_)
        /*00b8*/ 	.short	0x0380
        /*00ba*/ 	.short	0x0054


	//----- nvinfo : EIATTR_SW_WAR
	.align		4
.L_2208:
        /*00bc*/ 	.byte	0x04, 0x36
        /*00be*/ 	.short	(.L_2210 - .L_2209)
.L_2209:
        /*00c0*/ 	.word	0x00000008
.L_2210:


//--------------------- .nv.info._ZN2at6native29vectorized_elementwise_kernelILi2EZZZNS0_54_GLOBAL__N__d8c5977b_16_LinearAlgebra_cu_9e10b42f_324316addr_kernel_cudaERNS_14TensorIteratorERKN3c106ScalarES8_ENKUlvE_clEvENKUlvE6_clEvEUlNS5_7complexIdEESC_SC_E_St5arrayIPcLm4EEEEviT0_T1_ --------------------------
	.section	.nv.info._ZN2at6native29vectorized_elementwise_kernelILi2EZZZNS0_54_GLOBAL__N__d8c5977b_16_LinearAlgebra_cu_9e10b42f_324316addr_kernel_cudaERNS_14TensorIteratorERKN3c106ScalarES8_ENKUlvE_clEvENKUlvE6_clEvEUlNS5_7complexIdEESC_SC_E_St5arrayIPcLm4EEEEviT0_T1_,"",@"SHT_CUDA_INFO"
	.sectionflags	@""
	.align	4


	//----- nvinfo : EIATTR_CUDA_API_VERSION
	.align		4
        /*0000*/ 	.byte	0x04, 0x37
        /*0002*/ 	.short	(.L_2212 - .L_2211)
.L_2211:
        /*0004*/ 	.word	0x00000082


	//----- nvinfo : EIATTR_KPARAM_INFO
	.align		4
.L_2212:
        /*0008*/ 	.byte	0x04, 0x17
        /*000a*/ 	.short	(.L_2214 - .L_2213)
.L_2213:
        /*000c*/ 	.word	0x00000000
        /*0010*/ 	.short	0x0002
        /*0012*/ 	.short	0x0030
        /*0014*/ 	.byte	0x00, 0xf0, 0x81, 0x00


	//----- nvinfo : EIATTR_KPARAM_INFO
	.align		4
.L_2214:
        /*0018*/ 	.byte	0x04, 0x17
        /*001a*/ 	.short	(.L_2216 - .L_2215)
.L_2215:
        /*001c*/ 	.word	0x00000000
        /*0020*/ 	.short	0x0001
        /*0022*/ 	.short	0x0010
        /*0024*/ 	.byte	0x00, 0xf0, 0x81, 0x00


	//----- nvinfo : EIATTR_KPARAM_INFO
	.align		4
.L_2216:
        /*0028*/ 	.byte	0x04, 0x17
        /*002a*/ 	.short	(.L_2218 - .L_2217)
.L_2217:
        /*002c*/ 	.word	0x00000000
        /*0030*/ 	.short	0x0000
        /*0032*/ 	.short	0x0000
        /*0034*/ 	.byte	0x00, 0xf0, 0x11, 0x00


	//----- nvinfo : EIATTR_SPARSE_MMA_MASK
	.align		4
.L_2218:
        /*0038*/ 	.byte	0x03, 0x50
        /*003a*/ 	.short	0x0000


	//----- nvinfo : EIATTR_MAXREG_COUNT
	.align		4
        /*003c*/ 	.byte	0x03, 0x1b
        /*003e*/ 	.short	0x00ff


	//----- nvinfo : EIATTR_MERCURY_ISA_VERSION
	.align		4
        /*0040*/ 	.byte	0x03, 0x5f
        /*0042*/ 	.short	0x0101


	//----- nvinfo : EIATTR_VRC_CTA_INIT_COUNT
	.align		4
        /*0044*/ 	.byte	0x02, 0x4a
	.zero		1
	.zero		1


	//----- nvinfo : EIATTR_EXIT_INSTR_OFFSETS
	.align		4
        /*0048*/ 	.byte	0x04, 0x1c
        /*004a*/ 	.short	(.L_2220 - .L_2219)


	//   ....[0]....
.L_2219:
        /*004c*/ 	.word	0x00001fe0


	//   ....[1]....
        /*0050*/ 	.word	0x00002030


	//   ....[2]....
        /*0054*/ 	.word	0x00003580


	//----- nvinfo : EIATTR_MAX_THREADS
	.align		4
.L_2220:
        /*0058*/ 	.byte	0x04, 0x05
        /*005a*/ 	.short	(.L_2222 - .L_2221)
.L_2221:
        /*005c*/ 	.word	0x00000080
        /*0060*/ 	.word	0x00000001
        /*0064*/ 	.word	0x00000001


	//----- nvinfo : EIATTR_CRS_STACK_SIZE
	.align		4
.L_2222:
        /*0068*/ 	.byte	0x04, 0x1e
        /*006a*/ 	.short	(.L_2224 - .L_2223)
.L_2223:
        /*006c*/ 	.word	0x00000000


	//----- nvinfo : EIATTR_CBANK_PARAM_SIZE
	.align		4
.L_2224:
        /*0070*/ 	.byte	0x03, 0x19
        /*0072*/ 	.short	0x0050


	//----- nvinfo : EIATTR_PARAM_CBANK
	.align		4
        /*0074*/ 	.byte	0x04, 0x0a
        /*0076*/ 	.short	(.L_2226 - .L_2225)
	.align		4
.L_2225:
        /*0078*/ 	.word	index@(.nv.constant0._ZN2at6native29vectorized_elementwise_kernelILi2EZZZNS0_54_GLOBAL__N__d8c5977b_16_LinearAlgebra_cu_9e10b42f_324316addr_kernel_cudaERNS_14TensorIteratorERKN3c106ScalarES8_ENKUlvE_clEvENKUlvE6_clEvEUlNS5_7complexIdEESC_SC_E_St5arrayIPcLm4EEEEviT0_T1_)
        /*007c*/ 	.short	0x0380
        /*007e*/ 	.short	0x0050


	//----- nvinfo : EIATTR_SW_WAR
	.align		4
.L_2226:
        /*0080*/ 	.byte	0x04, 0x36
        /*0082*/ 	.short	(.L_2228 - .L_2227)
.L_2227:
        /*0084*/ 	.word	0x00000008
.L_2228:


//--------------------- .nv.info._ZN2at6native29vectorized_elementwise_kernelILi4EZZZNS0_54_GLOBAL__N__d8c5977b_16_LinearAlgebra_cu_9e10b42f_324316addr_kernel_cudaERNS_14TensorIteratorERKN3c106ScalarES8_ENKUlvE_clEvENKUlvE6_clEvEUlNS5_7complexIdEESC_SC_E_St5arrayIPcLm4EEEEviT0_T1_ --------------------------
	.section	.nv.info._ZN2at6native29vectorized_elementwise_kernelILi4EZZZNS0_54_GLOBAL__N__d8c5977b_16_LinearAlgebra_cu_9e10b42f_324316addr_kernel_cudaERNS_14TensorIteratorERKN3c106ScalarES8_ENKUlvE_clEvENKUlvE6_clEvEUlNS5_7complexIdEESC_SC_E_St5arrayIPcLm4EEEEviT0_T1_,"",@"SHT_CUDA_INFO"
	.sectionflags	@""
	.align	4


	//----- nvinfo : EIATTR_CUDA_API_VERSION
	.align		4
        /*0000*/ 	.byte	0x04, 0x37
        /*0002*/ 	.short	(.L_2230 - .L_2229)
.L_2229:
        /*0004*/ 	.word	0x00000082


	//----- nvinfo : EIATTR_KPARAM_INFO
	.align		4
.L_2230:
        /*0008*/ 	.byte	0x04, 0x17
        /*000a*/ 	.short	(.L_2232 - .L_2231)
.L_2231:
        /*000c*/ 	.word	0x00000000
        /*0010*/ 	.short	0x0002
        /*0012*/ 	.short	0x0030
        /*0014*/ 	.byte	0x00, 0xf0, 0x81, 0x00


	//----- nvinfo : EIATTR_KPARAM_INFO
	.align		4
.L_2232:
        /*0018*/ 	.byte	0x04, 0x17
        /*001a*/ 	.short	(.L_2234 - .L_2233)
.L_2233:
        /*001c*/ 	.word	0x00000000
        /*0020*/ 	.short	0x0001
        /*0022*/ 	.short	0x0010
        /*0024*/ 	.byte	0x00, 0xf0, 0x81, 0x00


	//----- nvinfo : EIATTR_KPARAM_INFO
	.align		4
.L_2234:
        /*0028*/ 	.byte	0x04, 0x17
        /*002a*/ 	.short	(.L_2236 - .L_2235)
.L_2235:
        /*002c*/ 	.word	0x00000000
        /*0030*/ 	.short	0x0000
        /*0032*/ 	.short	0x0000
        /*0034*/ 	.byte	0x00, 0xf0, 0x11, 0x00


	//----- nvinfo : EIATTR_SPARSE_MMA_MASK
	.align		4
.L_2236:
        /*0038*/ 	.byte	0x03, 0x50
        /*003a*/ 	.short	0x0000


	//----- nvinfo : EIATTR_MAXREG_COUNT
	.align		4
        /*003c*/ 	.byte	0x03, 0x1b
        /*003e*/ 	.short	0x00ff


	//----- nvinfo : EIATTR_MERCURY_ISA_VERSION
	.align		4
        /*0040*/ 	.byte	0x03, 0x5f
        /*0042*/ 	.short	0x0101


	//----- nvinfo : EIATTR_VRC_CTA_INIT_COUNT
	.align		4
        /*0044*/ 	.byte	0x02, 0x4a
	.zero		1
	.zero		1


	//----- nvinfo : EIATTR_EXIT_INSTR_OFFSETS
	.align		4
        /*0048*/ 	.byte	0x04, 0x1c
        /*004a*/ 	.short	(.L_2238 - .L_2237)


	//   ....[0]....
.L_2237:
        /*004c*/ 	.word	0x00001fe0


	//   ....[1]....
        /*0050*/ 	.word	0x00002030


	//   ....[2]....
        /*0054*/ 	.word	0x00003580


	//----- nvinfo : EIATTR_MAX_THREADS
	.align		4
.L_2238:
        /*0058*/ 	.byte	0x04, 0x05
        /*005a*/ 	.short	(.L_2240 - .L_2239)
.L_2239:
        /*005c*/ 	.word	0x00000080
        /*0060*/ 	.word	0x00000001
        /*0064*/ 	.word	0x00000001


	//----- nvinfo : EIATTR_CRS_STACK_SIZE
	.align		4
.L_2240:
        /*0068*/ 	.byte	0x04, 0x1e
        /*006a*/ 	.short	(.L_2242 - .L_2241)
.L_2241:
        /*006c*/ 	.word	0x00000000


	//----- nvinfo : EIATTR_CBANK_PARAM_SIZE
	.align		4
.L_2242:
        /*0070*/ 	.byte	0x03, 0x19
        /*0072*/ 	.short	0x0050


	//----- nvinfo : EIATTR_PARAM_CBANK
	.align		4
        /*0074*/ 	.byte	0x04, 0x0a
        /*0076*/ 	.short	(.L_2244 - .L_2243)
	.align		4
.L_2243:
        /*0078*/ 	.word	index@(.nv.constant0._ZN2at6native29vectorized_elementwise_kernelILi4EZZZNS0_54_GLOBAL__N__d8c5977b_16_LinearAlgebra_cu_9e10b42f_324316addr_kernel_cudaERNS_14TensorIteratorERKN3c106ScalarES8_ENKUlvE_clEvENKUlvE6_clEvEUlNS5_7complexIdEESC_SC_E_St5arrayIPcLm4EEEEviT0_T1_)
        /*007c*/ 	.short	0x0380
        /*007e*/ 	.short	0x0050


	//----- nvinfo : EIATTR_SW_WAR
	.align		4
.L_2244:
        /*0080*/ 	.byte	0x04, 0x36
        /*0082*/ 	.short	(.L_2246 - .L_2245)
.L_2245:
        /*0084*/ 	.word	0x00000008
.L_2246:


//--------------------- .nv.info._ZN2at6native29vectorized_elementwise_kernelILi8EZZZNS0_54_GLOBAL__N__d8c5977b_16_LinearAlgebra_cu_9e10b42f_324316addr_kernel_cudaERNS_14TensorIteratorERKN3c106ScalarES8_ENKUlvE_clEvENKUlvE6_clEvEUlNS5_7complexIdEESC_SC_E_St5arrayIPcLm4EEEEviT0_T1_ --------------------------
	.section	.nv.info._ZN2at6native29vectorized_elementwise_kernelILi8EZZZNS0_54_GLOBAL__N__d8c5977b_16_LinearAlgebra_cu_9e10b42f_324316addr_kernel_cudaERNS_14TensorIteratorERKN3c106ScalarES8_ENKUlvE_clEvENKUlvE6_clEvEUlNS5_7complexIdEESC_SC_E_St5arrayIPcLm4EEEEviT0_T1_,"",@"SHT_CUDA_INFO"
	.sectionflags	@""
	.align	4


	//----- nvinfo : EIATTR_CUDA_API_VERSION
	.align		4
        /*0000*/ 	.byte	0x04, 0x37
        /*0002*/ 	.short	(.L_2248 - .L_2247)
.L_2247:
        /*0004*/ 	.word	0x00000082


	//----- nvinfo : EIATTR_KPARAM_INFO
	.align		4
.L_2248:
        /*0008*/ 	.byte	0x04, 0x17
        /*000a*/ 	.short	(.L_2250 - .L_2249)
.L_2249:
        /*000c*/ 	.word	0x00000000
        /*0010*/ 	.short	0x0002
        /*0012*/ 	.short	0x0030
        /*0014*/ 	.byte	0x00, 0xf0, 0x81, 0x00


	//----- nvinfo : EIATTR_KPARAM_INFO
	.align		4
.L_2250:
        /*0018*/ 	.byte	0x04, 0x17
        /*001a*/ 	.short	(.L_2252 - .L_2251)
.L_2251:
        /*001c*/ 	.word	0x00000000
        /*0020*/ 	.short	0x0001
        /*0022*/ 	.short	0x0010
        /*0024*/ 	.byte	0x00, 0xf0, 0x81, 0x00


	//----- nvinfo : EIATTR_KPARAM_INFO
	.align		4
.L_2252:
        /*0028*/ 	.byte	0x04, 0x17
        /*002a*/ 	.short	(.L_2254 - .L_2253)
.L_2253:
        /*002c*/ 	.word	0x00000000
        /*0030*/ 	.short	0x0000
        /*0032*/ 	.short	0x0000
        /*0034*/ 	.byte	0x00, 0xf0, 0x11, 0x00


	//----- nvinfo : EIATTR_SPARSE_MMA_MASK
	.align		4
.L_2254:
        /*0038*/ 	.byte	0x03, 0x50
        /*003a*/ 	.short	0x0000


	//----- nvinfo : EIATTR_MAXREG_COUNT
	.align		4
        /*003c*/ 	.byte	0x03, 0x1b
        /*003e*/ 	.short	0x00ff


	//----- nvinfo : EIATTR_MERCURY_ISA_VERSION
	.align		4
        /*0040*/ 	.byte	0x03, 0x5f
        /*0042*/ 	.short	0x0101


	//----- nvinfo : EIATTR_VRC_CTA_INIT_COUNT
	.align		4
        /*0044*/ 	.byte	0x02, 0x4a
	.zero		1
	.zero		1


	//----- nvinfo : EIATTR_EXIT_INSTR_OFFSETS
	.align		4
        /*0048*/ 	.byte	0x04, 0x1c
        /*004a*/ 	.short	(.L_2256 - .L_2255)


	//   ....[0]....
.L_2255:
        /*004c*/ 	.word	0x00000010


	//----- nvinfo : EIATTR_MAX_THREADS
	.align		4
.L_2256:
        /*0050*/ 	.byte	0x04, 0x05
        /*0052*/ 	.short	(.L_2258 - .L_2257)
.L_2257:
        /*0054*/ 	.word	0x00000080
        /*0058*/ 	.word	0x00000001
        /*005c*/ 	.word	0x00000001


	//----- nvinfo : EIATTR_CBANK_PARAM_SIZE
	.align		4
.L_2258:
        /*0060*/ 	.byte	0x03, 0x19
        /*0062*/ 	.short	0x0050


	//----- nvinfo : EIATTR_PARAM_CBANK
	.align		4
        /*0064*/ 	.byte	0x04, 0x0a
        /*0066*/ 	.short	(.L_2260 - .L_2259)
	.align		4
.L_2259:
        /*0068*/ 	.word	index@(.nv.constant0._ZN2at6native29vectorized_elementwise_kernelILi8EZZZNS0_54_GLOBAL__N__d8c5977b_16_LinearAlgebra_cu_9e10b42f_324316addr_kernel_cudaERNS_14TensorIteratorERKN3c106ScalarES8_ENKUlvE_clEvENKUlvE6_clEvEUlNS5_7complexIdEESC_SC_E_St5arrayIPcLm4EEEEviT0_T1_)
        /*006c*/ 	.short	0x0380
        /*006e*/ 	.short	0x0050


	//----- nvinfo : EIATTR_SW_WAR
	.align		4
.L_2260:
        /*0070*/ 	.byte	0x04, 0x36
        /*0072*/ 	.short	(.L_2262 - .L_2261)
.L_2261:
        /*0074*/ 	.word	0x00000008
.L_2262:


//--------------------- .nv.info._ZN2at6native18elementwise_kernelILi128ELi4EZNS0_15gpu_kernel_implIZZZNS0_54_GLOBAL__N__d8c5977b_16_LinearAlgebra_cu_9e10b42f_324316addr_kernel_cudaERNS_14TensorIteratorERKN3c106ScalarES9_ENKUlvE_clEvENKUlvE5_clEvEUlfffE0_EEvRNS_18TensorIteratorBaseERKT_EUliE_EEviT1_ --------------------------
	.section	.nv.info._ZN2at6native18elementwise_kernelILi128ELi4EZNS0_15gpu_kernel_implIZZZNS0_54_GLOBAL__N__d8c5977b_16_LinearAlgebra_cu_9e10b42f_324316addr_kernel_cudaERNS_14TensorIteratorERKN3c106ScalarES9_ENKUlvE_clEvENKUlvE5_clEvEUlfffE0_EEvRNS_18TensorIteratorBaseERKT_EUliE_EEviT1_,"",@"SHT_CUDA_INFO"
	.sectionflags	@""
	.align	4


	//----- nvinfo : EIATTR_CUDA_API_VERSION
	.align		4
        /*0000*/ 	.byte	0x04, 0x37
        /*0002*/ 	.short	(.L_2264 - .L_2263)
.L_2263:
        /*0004*/ 	.word	0x00000082


	//----- nvinfo : EIATTR_KPARAM_INFO
	.align		4
.L_2264:
        /*0008*/ 	.byte	0x04, 0x17
        /*000a*/ 	.short	(.L_2266 - .L_2265)
.L_2265:
        /*000c*/ 	.word	0x00000000
        /*0010*/ 	.short	0x0001
        /*0012*/ 	.short	0x0008
        /*0014*/ 	.byte	0x00, 0xf0, 0x01, 0x0c


	//----- nvinfo : EIATTR_KPARAM_INFO
	.align		4
.L_2266:
        /*0018*/ 	.byte	0x04, 0x17
        /*001a*/ 	.short	(.L_2268 - .L_2267)
.L_2267:
        /*001c*/ 	.word	0x00000000
        /*0020*/ 	.short	0x0000
        /*0022*/ 	.short	0x0000
        /*0024*/ 	.byte	0x00, 0xf0, 0x11, 0x00


	//----- nvinfo : EIATTR_SPARSE_MMA_MASK
	.align		4
.L_2268:
        /*0028*/ 	.byte	0x03, 0x50
        /*002a*/ 	.short	0x0000


	//----- nvinfo : EIATTR_MAXREG_COUNT
	.align		4
        /*002c*/ 	.byte	0x03, 0x1b
        /*002e*/ 	.short	0x0080


	//----- nvinfo : EIATTR_EXTERNS
	.align		4
        /*0030*/ 	.byte	0x04, 0x0f
        /*0032*/ 	.short	(.L_2270 - .L_2269)


	//   ....[0]....
	.align		4
.L_2269:
        /*0034*/ 	.word	index@(__assertfail)


	//----- nvinfo : EIATTR_MERCURY_ISA_VERSION
	.align		4
.L_2270:
        /*0038*/ 	.byte	0x03, 0x5f
        /*003a*/ 	.short	0x0101


	//----- nvinfo : EIATTR_VRC_CTA_INIT_COUNT
	.align		4
        /*003c*/ 	.byte	0x02, 0x4a
	.zero		1
	.zero		1


	//----- nvinfo : EIATTR_SYSCALL_OFFSETS
	.align		4
        /*0040*/ 	.byte	0x04, 0x46
        /*0042*/ 	.short	(.L_2272 - .L_2271)


	//   ....[0]....
.L_2271:
        /*0044*/ 	.word	0x00002650


	//   ....[1]....
        /*0048*/ 	.word	0x000034c0


	//   ....[2]....
        /*004c*/ 	.word	0x00004330


	//   ....[3]....
        /*0050*/ 	.word	0x00005120


	//   ....[4]....
        /*0054*/ 	.word	0x00007880


	//   ....[5]....
        /*0058*/ 	.word	0x000086f0


	//   ....[6]....
        /*005c*/ 	.word	0x00009560


	//   ....[7]....
        /*0060*/ 	.word	0x0000a1b0


	//   ....[8]....
        /*0064*/ 	.word	0x0000ca20


	//   ....[9]....
        /*0068*/ 	.word	0x0000d890


	//   ....[10]....
        /*006c*/ 	.word	0x0000e700


	//   ....[11]....
        /*0070*/ 	.word	0x0000f350


	//   ....[12]....
        /*0074*/ 	.word	0x00011be0


	//   ....[13]....
        /*0078*/ 	.word	0x00012a50


	//   ....[14]....
        /*007c*/ 	.word	0x000138c0


	//   ....[15]....
        /*0080*/ 	.word	0x000144e0


	//----- nvinfo : EIATTR_EXIT_INSTR_OFFSETS
	.align		4
.L_2272:
        /*0084*/ 	.byte	0x04, 0x1c
        /*0086*/ 	.short	(.L_2274 - .L_2273)


	//   ....[0]....
.L_2273:
        /*0088*/ 	.word	0x0000f600


	//   ....[1]....
        /*008c*/ 	.word	0x00013a60


	//   ....[2]....
        /*0090*/ 	.word	0x00013aa0


	//   ....[3]....
        /*0094*/ 	.word	0x00013b30


	//   ....[4]....
        /*0098*/ 	.word	0x00013b60


	//   ....[5]....
        /*009c*/ 	.word	0x00013b90


	//   ....[6]....
        /*00a0*/ 	.word	0x00013c10


	//   ....[7]....
        /*00a4*/ 	.word	0x00013c40


	//   ....[8]....
        /*00a8*/ 	.word	0x00013cd0


	//   ....[9]....
        /*00ac*/ 	.word	0x00013d10


	//   ....[10]....
        /*00b0*/ 	.word	0x00013d50


	//   ....[11]....
        /*00b4*/ 	.word	0x00013e20


	//   ....[12]....
        /*00b8*/ 	.word	0x00013f80


	//   ....[13]....
        /*00bc*/ 	.word	0x000140e0


	//   ....[14]....
        /*00c0*/ 	.word	0x00014230


	//   ....[15]....
        /*00c4*/ 	.word	0x00014260


	//   ....[16]....
        /*00c8*/ 	.word	0x00014290


	//   ....[17]....
        /*00cc*/ 	.word	0x00014330


	//   ....[18]....
        /*00d0*/ 	.word	0x00014380


	//   ....[19]....
        /*00d4*/ 	.word	0x000144f0


	//   ....[20]....
        /*00d8*/ 	.word	0x000145f0


	//   ....[21]....
        /*00dc*/ 	.word	0x00014720


	//   ....[22]....
        /*00e0*/ 	.word	0x00014750


	//----- nvinfo : EIATTR_MAX_THREADS
	.align		4
.L_2274:
        /*00e4*/ 	.byte	0x04, 0x05
        /*00e6*/ 	.short	(.L_2276 - .L_2275)
.L_2275:
        /*00e8*/ 	.word	0x00000080
        /*00ec*/ 	.word	0x00000001
        /*00f0*/ 	.word	0x00000001


	//----- nvinfo : EIATTR_CRS_STACK_SIZE
	.align		4
.L_2276:
        /*00f4*/ 	.byte	0x04, 0x1e
        /*00f6*/ 	.short	(.L_2278 - .L_2277)
.L_2277:
        /*00f8*/ 	.word	0x00000000


	//----- nvinfo : EIATTR_CBANK_PARAM_SIZE
	.align		4
.L_2278:
        /*00fc*/ 	.byte	0x03, 0x19
        /*00fe*/ 	.short	0x0308


	//----- nvinfo : EIATTR_PARAM_CBANK
	.align		4
        /*0100*/ 	.byte	0x04, 0x0a
        /*0102*/ 	.short	(.L_2280 - .L_2279)
	.align		4
.L_2279:
        /*0104*/ 	.word	index@(.nv.constant0._ZN2at6native18elementwise_kernelILi128ELi4EZNS0_15gpu_kernel_implIZZZNS0_54_GLOBAL__N__d8c5977b_16_LinearAlgebra_cu_9e10b42f_324316addr_kernel_cudaERNS_14TensorIteratorERKN3c106ScalarES9_ENKUlvE_clEvENKUlvE5_clEvEUlfffE0_EEvRNS_18TensorIteratorBaseERKT_EUliE_EEviT1_)
        /*0108*/ 	.short	0x0380
        /*010a*/ 	.short	0x0308


	//----- nvinfo : EIATTR_SW_WAR
	.align		4
.L_2280:
        /*010c*/ 	.byte	0x04, 0x36
        /*010e*/ 	.short	(.L_2282 - .L_2281)
.L_2281:
        /*0110*/ 	.word	0x00000008
.L_2282:


//--------------------- .nv.info._ZN2at6native27unrolled_elementwise_kernelIZZZNS0_54_GLOBAL__N__d8c5977b_16_LinearAlgebra_cu_9e10b42f_324316addr_kernel_cudaERNS_14TensorIteratorERKN3c106ScalarES8_ENKUlvE_clEvENKUlvE5_clEvEUlfffE0_St5arrayIPcLm4EELi4E23TrivialOffsetCalculatorILi3EjESF_ILi1EjENS0_6memory12LoadWithCastILi3EEENSI_13StoreWithCastILi1EEEEEviT_T0_T2_T3_T4_T5_ --------------------------
	.section	.nv.info._ZN2at6native27unrolled_elementwise_kernelIZZZNS0_54_GLOBAL__N__d8c5977b_16_LinearAlgebra_cu_9e10b42f_324316addr_kernel_cudaERNS_14TensorIteratorERKN3c106ScalarES8_ENKUlvE_clEvENKUlvE5_clEvEUlfffE0_St5arrayIPcLm4EELi4E23TrivialOffsetCalculatorILi3EjESF_ILi1EjENS0_6memory12LoadWithCastILi3EEENSI_13StoreWithCastILi1EEEEEviT_T0_T2_T3_T4_T5_,"",@"SHT_CUDA_INFO"
	.sectionflags	@""
	.align	4


	//----- nvinfo : EIATTR_CUDA_API_VERSION
	.align		4
        /*0000*/ 	.byte	0x04, 0x37
        /*0002*/ 	.short	(.L_2284 - .L_2283)
.L_2283:
        /*0004*/ 	.word	0x00000082


	//----- nvinfo : EIATTR_KPARAM_INFO
	.align		4
.L_2284:
        /*0008*/ 	.byte	0x04, 0x17
        /*000a*/ 	.short	(.L_2286 - .L_2285)
.L_2285:
        /*000c*/ 	.word	0x00000000
        /*0010*/ 	.short	0x0006
        /*0012*/ 	.short	0x004c
        /*0014*/ 	.byte	0x00, 0xf0, 0x21, 0x00


	//----- nvinfo : EIATTR_KPARAM_INFO
	.align		4
.L_2286:
        /*0018*/ 	.byte	0x04, 0x17
        /*001a*/ 	.short	(.L_2288 - .L_2287)
.L_2287:
        /*001c*/ 	.word	0x00000000
        /*0020*/ 	.short	0x0005
        /*0022*/ 	.short	0x003c
        /*0024*/ 	.byte	0x00, 0xf0, 0x41, 0x00


	//----- nvinfo : EIATTR_KPARAM_INFO
	.align		4
.L_2288:
        /*0028*/ 	.byte	0x04, 0x17
        /*002a*/ 	.short	(.L_2290 - .L_2289)
.L_2289:
        /*002c*/ 	.word	0x00000000
        /*0030*/ 	.short	0x0004
        /*0032*/ 	.short	0x0039
        /*0034*/ 	.byte	0x00, 0xf0, 0x05, 0x00


	//----- nvinfo : EIATTR_KPARAM_INFO
	.align		4
.L_2290:
        /*0038*/ 	.byte	0x04, 0x17
        /*003a*/ 	.short	(.L_2292 - .L_2291)
.L_2291:
        /*003c*/ 	.word	0x00000000
        /*0040*/ 	.short	0x0003
        /*0042*/ 	.short	0x0038
        /*0044*/ 	.byte	0x00, 0xf0, 0x05, 0x00


	//----- nvinfo : EIATTR_KPARAM_INFO
	.align		4
.L_2292:
        /*0048*/ 	.byte	0x04, 0x17
        /*004a*/ 	.short	(.L_2294 - .L_2293)
.L_2293:
        /*004c*/ 	.word	0x00000000
        /*0050*/ 	.short	0x0002
        /*0052*/ 	.short	0x0018
        /*0054*/ 	.byte	0x00, 0xf0, 0x81, 0x00


	//----- nvinfo : EIATTR_KPARAM_INFO
	.align		4
.L_2294:
        /*0058*/ 	.byte	0x04, 0x17
        /*005a*/ 	.short	(.L_2296 - .L_2295)
.L_2295:
        /*005c*/ 	.word	0x00000000
        /*0060*/ 	.short	0x0001
        /*0062*/ 	.short	0x0008
        /*0064*/ 	.byte	0x00, 0xf0, 0x41, 0x00


	//----- nvinfo : EIATTR_KPARAM_INFO
	.align		4
.L_2296:
        /*0068*/ 	.byte	0x04, 0x17
        /*006a*/ 	.short	(.L_2298 - .L_2297)
.L_2297:
        /*006c*/ 	.word	0x00000000
        /*0070*/ 	.short	0x0000
        /*0072*/ 	.short	0x0000
        /*0074*/ 	.byte	0x00, 0xf0, 0x11, 0x00


	//----- nvinfo : EIATTR_SPARSE_MMA_MASK
	.align		4
.L_2298:
        /*0078*/ 	.byte	0x03, 0x50
        /*007a*/ 	.short	0x0000


	//----- nvinfo : EIATTR_MAXREG_COUNT
	.align		4
        /*007c*/ 	.byte	0x03, 0x1b
        /*007e*/ 	.short	0x00ff


	//----- nvinfo : EIATTR_EXTERNS
	.align		4
        /*0080*/ 	.byte	0x04, 0x0f
        /*0082*/ 	.short	(.L_2300 - .L_2299)


	//   ....[0]....
	.align		4
.L_2299:
        /*0084*/ 	.word	index@(__assertfail)


	//----- nvinfo : EIATTR_MERCURY_ISA_VERSION
	.align		4
.L_2300:
        /*0088*/ 	.byte	0x03, 0x5f
        /*008a*/ 	.short	0x0101


	//----- nvinfo : EIATTR_VRC_CTA_INIT_COUNT
	.align		4
        /*008c*/ 	.byte	0x02, 0x4a
	.zero		1
	.zero		1


	//----- nvinfo : EIATTR_SYSCALL_OFFSETS
	.align		4
        /*0090*/ 	.byte	0x04, 0x46
        /*0092*/ 	.short	(.L_2302 - .L_2301)


	//   ....[0]....
.L_2301:
        /*0094*/ 	.word	0x00000e80


	//   ....[1]....
        /*0098*/ 	.word	0x00001d10


	//   ....[2]....
        /*009c*/ 	.word	0x00002ba0


	//   ....[3]....
        /*00a0*/ 	.word	0x00003b50


	//   ....[4]....
        /*00a4*/ 	.word	0x000049f0


	//   ....[5]....
        /*00a8*/ 	.word	0x00005880


	//   ....[6]....
        /*00ac*/ 	.word	0x000067a0


	//   ....[7]....
        /*00b0*/ 	.word	0x00007630


	//   ....[8]....
        /*00b4*/ 	.word	0x000084c0


	//   ....[9]....
        /*00b8*/ 	.word	0x000093e0


	//   ....[10]....
        /*00bc*/ 	.word	0x0000a280


	//   ....[11]....
        /*00c0*/ 	.word	0x0000b0f0


	//   ....[12]....
        /*00c4*/ 	.word	0x0000bfa0


	//   ....[13]....
        /*00c8*/ 	.word	0x0000ccf0


	//   ....[14]....
        /*00cc*/ 	.word	0x0000db70


	//   ....[15]....
        /*00d0*/ 	.word	0x0000e9d0


	//----- nvinfo : EIATTR_EXIT_INSTR_OFFSETS
	.align		4
.L_2302:
        /*00d4*/ 	.byte	0x04, 0x1c
        /*00d6*/ 	.short	(.L_2304 - .L_2303)


	//   ....[0]....
.L_2303:
        /*00d8*/ 	.word	0x0000de10


	//   ....[1]....
        /*00dc*/ 	.word	0x0000df50


	//   ....[2]....
        /*00e0*/ 	.word	0x0000df90


	//   ....[3]....
        /*00e4*/ 	.word	0x0000e020


	//   ....[4]....
        /*00e8*/ 	.word	0x0000e050


	//   ....[5]....
        /*00ec*/ 	.word	0x0000e080


	//   ....[6]....
        /*00f0*/ 	.word	0x0000e100


	//   ....[7]....
        /*00f4*/ 	.word	0x0000e130


	//   ....[8]....
        /*00f8*/ 	.word	0x0000e1c0


	//   ....[9]....
        /*00fc*/ 	.word	0x0000e200


	//   ....[10]....
        /*0100*/ 	.word	0x0000e240


	//   ....[11]....
        /*0104*/ 	.word	0x0000e310


	//   ....[12]....
        /*0108*/ 	.word	0x0000e470


	//   ....[13]....
        /*010c*/ 	.word	0x0000e5d0


	//   ....[14]....
        /*0110*/ 	.word	0x0000e720


	//   ....[15]....
        /*0114*/ 	.word	0x0000e750


	//   ....[16]....
        /*0118*/ 	.word	0x0000e780


	//   ....[17]....
        /*011c*/ 	.word	0x0000e820


	//   ....[18]....
        /*0120*/ 	.word	0x0000e870


	//   ....[19]....
        /*0124*/ 	.word	0x0000e9e0


	//   ....[20]....
        /*0128*/ 	.word	0x0000eae0


	//   ....[21]....
        /*012c*/ 	.word	0x0000ec10


	//   ....[22]....
        /*0130*/ 	.word	0x0000ec40


	//----- nvinfo : EIATTR_MAX_THREADS
	.align		4
.L_2304:
        /*0134*/ 	.byte	0x04, 0x05
        /*0136*/ 	.short	(.L_2306 - .L_2305)
.L_2305:
        /*0138*/ 	.word	0x00000080
        /*013c*/ 	.word	0x00000001
        /*0140*/ 	.word	0x00000001


	//----- nvinfo : EIATTR_CRS_STACK_SIZE
	.align		4
.L_2306:
        /*0144*/ 	.byte	0x04, 0x1e
        /*0146*/ 	.short	(.L_2308 - .L_2307)
.L_2307:
        /*0148*/ 	.word	0x00000000


	//----- nvinfo : EIATTR_CBANK_PARAM_SIZE
	.align		4
.L_2308:
        /*014c*/ 	.byte	0x03, 0x19
        /*014e*/ 	.short	0x0054


	//----- nvinfo : EIATTR_PARAM_CBANK
	.align		4
        /*0150*/ 	.byte	0x04, 0x0a
        /*0152*/ 	.short	(.L_2310 - .L_2309)
	.align		4
.L_2309:
        /*0154*/ 	.word	index@(.nv.constant0._ZN2at6native27unrolled_elementwise_kernelIZZZNS0_54_GLOBAL__N__d8c5977b_16_LinearAlgebra_cu_9e10b42f_324316addr_kernel_cudaERNS_14TensorIteratorERKN3c106ScalarES8_ENKUlvE_clEvENKUlvE5_clEvEUlfffE0_St5arrayIPcLm4EELi4E23TrivialOffsetCalculatorILi3EjESF_ILi1EjENS0_6memory12LoadWithCastILi3EEENSI_13StoreWithCastILi1EEEEEviT_T0_T2_T3_T4_T5_)
        /*0158*/ 	.short	0x0380
        /*015a*/ 	.short	0x0054


	//----- nvinfo : EIATTR_SW_WAR
	.align		4
.L_2310:
        /*015c*/ 	.byte	0x04, 0x36
        /*015e*/ 	.short	(.L_2312 - .L_2311)
.L_2311:
        /*0160*/ 	.word	0x00000008
.L_2312:


//--------------------- .nv.info._ZN2at6native18elementwise_kernelILi128ELi2EZNS0_22gpu_kernel_impl_nocastIZZZNS0_54_GLOBAL__N__d8c5977b_16_LinearAlgebra_cu_9e10b42f_324316addr_kernel_cudaERNS_14TensorIteratorERKN3c106ScalarES9_ENKUlvE_clEvENKUlvE5_clEvEUlfffE0_EEvRNS_18TensorIteratorBaseERKT_EUliE_EEviT1_ --------------------------
	.section	.nv.info._ZN2at6native18elementwise_kernelILi128ELi2EZNS0_22gpu_kernel_impl_nocastIZZZNS0_54_GLOBAL__N__d8c5977b_16_LinearAlgebra_cu_9e10b42f_324316addr_kernel_cudaERNS_14TensorIteratorERKN3c106ScalarES9_ENKUlvE_clEvENKUlvE5_clEvEUlfffE0_EEvRNS_18TensorIteratorBaseERKT_EUliE_EEviT1_,"",@"SHT_CUDA_INFO"
	.sectionflags	@""
	.align	4


	//----- nvinfo : EIATTR_CUDA_API_VERSION
	.align		4
        /*0000*/ 	.byte	0x04, 0x37
        /*0002*/ 	.short	(.L_2314 - .L_2313)
.L_2313:
        /*0004*/ 	.word	0x00000082


	//----- nvinfo : EIATTR_KPARAM_INFO
	.align		4
.L_2314:
        /*0008*/ 	.byte	0x04, 0x17
        /*000a*/ 	.short	(.L_2316 - .L_2315)
.L_2315:
        /*000c*/ 	.word	0x00000000
        /*0010*/ 	.short	0x0001
        /*0012*/ 	.short	0x0008
        /*0014*/ 	.byte	0x00, 0xf0, 0xe1, 0x0b


	//----- nvinfo : EIATTR_KPARAM_INFO
	.align		4
.L_2316:
        /*0018*/ 	.byte	0x04, 0x17
        /*001a*/ 	.short	(.L_2318 - .L_2317)
.L_2317:
        /*001c*/ 	.word	0x00000000
        /*0020*/ 	.short	0x0000
        /*0022*/ 	.short	0x0000
        /*0024*/ 	.byte	0x00, 0xf0, 0x11, 0x00


	//----- nvinfo : EIATTR_SPARSE_MMA_MASK
	.align		4
.L_2318:
        /*0028*/ 	.byte	0x03, 0x50
        /*002a*/ 	.short	0x0000


	//----- nvinfo : EIATTR_MAXREG_COUNT
	.align		4
        /*002c*/ 	.byte	0x03, 0x1b
        /*002e*/ 	.short	0x0080


	//----- nvinfo : EIATTR_MERCURY_ISA_VERSION
	.align		4
        /*0030*/ 	.byte	0x03, 0x5f
        /*0032*/ 	.short	0x0101


	//----- nvinfo : EIATTR_VRC_CTA_INIT_COUNT
	.align		4
        /*0034*/ 	.byte	0x02, 0x4a
	.zero		1
	.zero		1


	//----- nvinfo : EIATTR_EXIT_INSTR_OFFSETS
	.align		4
        /*0038*/ 	.byte	0x04, 0x1c
        /*003a*/ 	.short	(.L_2320 - .L_2319)


	//   ....[0]....
.L_2319:
        /*003c*/ 	.word	0x000001c0


	//   ....[1]....
        /*0040*/ 	.word	0x00000290


	//   ....[2]....
        /*0044*/ 	.word	0x00001bb0


	//   ....[3]....
        /*0048*/ 	.word	0x00003430


	//----- nvinfo : EIATTR_MAX_THREADS
	.align		4
.L_2320:
        /*004c*/ 	.byte	0x04, 0x05
        /*004e*/ 	.short	(.L_2322 - .L_2321)
.L_2321:
        /*0050*/ 	.word	0x00000080
        /*0054*/ 	.word	0x00000001
        /*0058*/ 	.word	0x00000001


	//----- nvinfo : EIATTR_CRS_STACK_SIZE
	.align		4
.L_2322:
        /*005c*/ 	.byte	0x04, 0x1e
        /*005e*/ 	.short	(.L_2324 - .L_2323)
.L_2323:
        /*0060*/ 	.word	0x00000000


	//----- nvinfo : EIATTR_CBANK_PARAM_SIZE
	.align		4
.L_2324:
        /*0064*/ 	.byte	0x03, 0x19
        /*0066*/ 	.short	0x0300


	//----- nvinfo : EIATTR_PARAM_CBANK
	.align		4
        /*0068*/ 	.byte	0x04, 0x0a
        /*006a*/ 	.short	(.L_2326 - .L_2325)
	.align		4
.L_2325:
        /*006c*/ 	.word	index@(.nv.constant0._ZN2at6native18elementwise_kernelILi128ELi2EZNS0_22gpu_kernel_impl_nocastIZZZNS0_54_GLOBAL__N__d8c5977b_16_LinearAlgebra_cu_9e10b42f_324316addr_kernel_cudaERNS_14TensorIteratorERKN3c106ScalarES9_ENKUlvE_clEvENKUlvE5_clEvEUlfffE0_EEvRNS_18TensorIteratorBaseERKT_EUliE_EEviT1_)
        /*0070*/ 	.short	0x0380
        /*0072*/ 	.short	0x0300


	//----- nvinfo : EIATTR_SW_WAR
	.align		4
.L_2326:
        /*0074*/ 	.byte	0x04, 0x36
        /*0076*/ 	.short	(.L_2328 - .L_2327)
.L_2327:
        /*0078*/ 	.word	0x00000008
.L_2328:


//--------------------- .nv.info._ZN2at6native27unrolled_elementwise_kernelIZZZNS0_54_GLOBAL__N__d8c5977b_16_LinearAlgebra_cu_9e10b42f_324316addr_kernel_cudaERNS_14TensorIteratorERKN3c106ScalarES8_ENKUlvE_clEvENKUlvE5_clEvEUlfffE0_St5arrayIPcLm4EELi4E23TrivialOffsetCalculatorILi3EjESF_ILi1EjENS0_6memory15LoadWithoutCastENSI_16StoreWithoutCastEEEviT_T0_T2_T3_T4_T5_ --------------------------
	.section	.nv.info._ZN2at6native27unrolled_elementwise_kernelIZZZNS0_54_GLOBAL__N__d8c5977b_16_LinearAlgebra_cu_9e10b42f_324316addr_kernel_cudaERNS_14TensorIteratorERKN3c106ScalarES8_ENKUlvE_clEvENKUlvE5_clEvEUlfffE0_St5arrayIPcLm4EELi4E23TrivialOffsetCalculatorILi3EjESF_ILi1EjENS0_6memory15LoadWithoutCastENSI_16StoreWithoutCastEEEviT_T0_T2_T3_T4_T5_,"",@"SHT_CUDA_INFO"
	.sectionflags	@""
	.align	4


	//----- nvinfo : EIATTR_CUDA_API_VERSION
	.align		4
        /*0000*/ 	.byte	0x04, 0x37
        /*0002*/ 	.short	(.L_2330 - .L_2329)
.L_2329:
        /*0004*/ 	.word	0x00000082


	//----- nvinfo : EIATTR_KPARAM_INFO
	.align		4
.L_2330:
        /*0008*/ 	.byte	0x04, 0x17
        /*000a*/ 	.short	(.L_2332 - .L_2331)
.L_2331:
        /*000c*/ 	.word	0x00000000
        /*0010*/ 	.short	0x0006
        /*0012*/ 	.short	0x003b
        /*0014*/ 	.byte	0x00, 0xf0, 0x05, 0x00


	//----- nvinfo : EIATTR_KPARAM_INFO
	.align		4
.L_2332:
        /*0018*/ 	.byte	0x04, 0x17
        /*001a*/ 	.short	(.L_2334 - .L_2333)
.L_2333:
        /*001c*/ 	.word	0x00000000
        /*0020*/ 	.short	0x0005
        /*0022*/ 	.short	0x003a
        /*0024*/ 	.byte	0x00, 0xf0, 0x05, 0x00


	//----- nvinfo : EIATTR_KPARAM_INFO
	.align		4
.L_2334:
        /*0028*/ 	.byte	0x04, 0x17
        /*002a*/ 	.short	(.L_2336 - .L_2335)
.L_2335:
        /*002c*/ 	.word	0x00000000
        /*0030*/ 	.short	0x0004
        /*0032*/ 	.short	0x0039
        /*0034*/ 	.byte	0x00, 0xf0, 0x05, 0x00


	//----- nvinfo : EIATTR_KPARAM_INFO
	.align		4
.L_2336:
        /*0038*/ 	.byte	0x04, 0x17
        /*003a*/ 	.short	(.L_2338 - .L_2337)
.L_2337:
        /*003c*/ 	.word	0x00000000
        /*0040*/ 	.short	0x0003
        /*0042*/ 	.short	0x0038
        /*0044*/ 	.byte	0x00, 0xf0, 0x05, 0x00


	//----- nvinfo : EIATTR_KPARAM_INFO
	.align		4
.L_2338:
        /*0048*/ 	.byte	0x04, 0x17
        /*004a*/ 	.short	(.L_2340 - .L_2339)
.L_2339:
        /*004c*/ 	.word	0x00000000
        /*0050*/ 	.short	0x0002
        /*0052*/ 	.short	0x0018
        /*0054*/ 	.byte	0x00, 0xf0, 0x81, 0x00


	//----- nvinfo : EIATTR_KPARAM_INFO
	.align		4
.L_2340:
        /*0058*/ 	.byte	0x04, 0x17
        /*005a*/ 	.short	(.L_2342 - .L_2341)
.L_2341:
        /*005c*/ 	.word	0x00000000
        /*0060*/ 	.short	0x0001
        /*0062*/ 	.short	0x0008
        /*0064*/ 	.byte	0x00, 0xf0, 0x41, 0x00


	//----- nvinfo : EIATTR_KPARAM_INFO
	.align		4
.L_2342:
        /*0068*/ 	.byte	0x04, 0x17
        /*006a*/ 	.short	(.L_2344 - .L_2343)
.L_2343:
        /*006c*/ 	.word	0x00000000
        /*0070*/ 	.short	0x0000
        /*0072*/ 	.short	0x0000
        /*0074*/ 	.byte	0x00, 0xf0, 0x11, 0x00


	//----- nvinfo : EIATTR_SPARSE_MMA_MASK
	.align		4
.L_2344:
        /*0078*/ 	.byte	0x03, 0x50
        /*007a*/ 	.short	0x0000


	//----- nvinfo : EIATTR_MAXREG_COUNT
	.align		4
        /*007c*/ 	.byte	0x03, 0x1b
        /*007e*/ 	.short	0x00ff


	//----- nvinfo : EIATTR_MERCURY_ISA_VERSION
	.align		4
        /*0080*/ 	.byte	0x03, 0x5f
        /*0082*/ 	.short	0x0101


	//----- nvinfo : EIATTR_VRC_CTA_INIT_COUNT
	.align		4
        /*0084*/ 	.byte	0x02, 0x4a
	.zero		1
	.zero		1


	//----- nvinfo : EIATTR_EXIT_INSTR_OFFSETS
	.align		4
        /*0088*/ 	.byte	0x04, 0x1c
        /*008a*/ 	.short	(.L_2346 - .L_2345)


	//   ....[0]....
.L_2345:
        /*008c*/ 	.word	0x00000670


	//   ....[1]....
        /*0090*/ 	.word	0x000006c0


	//----- nvinfo : EIATTR_MAX_THREADS
	.align		4
.L_2346:
        /*0094*/ 	.byte	0x04, 0x05
        /*0096*/ 	.short	(.L_2348 - .L_2347)
.L_2347:
        /*0098*/ 	.word	0x00000080
        /*009c*/ 	.word	0x00000001
        /*00a0*/ 	.word	0x00000001


	//----- nvinfo : EIATTR_CRS_STACK_SIZE
	.align		4
.L_2348:
        /*00a4*/ 	.byte	0x04, 0x1e
        /*00a6*/ 	.short	(.L_2350 - .L_2349)
.L_2349:
        /*00a8*/ 	.word	0x00000000


	//----- nvinfo : EIATTR_CBANK_PARAM_SIZE
	.align		4
.L_2350:
        /*00ac*/ 	.byte	0x03, 0x19
        /*00ae*/ 	.short	0x003c


	//----- nvinfo : EIATTR_PARAM_CBANK
	.align		4
        /*00b0*/ 	.byte	0x04, 0x0a
        /*00b2*/ 	.short	(.L_2352 - .L_2351)
	.align		4
.L_2351:
        /*00b4*/ 	.word	index@(.nv.constant0._ZN2at6native27unrolled_elementwise_kernelIZZZNS0_54_GLOBAL__N__d8c5977b_16_LinearAlgebra_cu_9e10b42f_324316addr_kernel_cudaERNS_14TensorIteratorERKN3c106ScalarES8_ENKUlvE_clEvENKUlvE5_clEvEUlfffE0_St5arrayIPcLm4EELi4E23TrivialOffsetCalculatorILi3EjESF_ILi1EjENS0_6memory15LoadWithoutCastENSI_16StoreWithoutCastEEEviT_T0_T2_T3_T4_T5_)
        /*00b8*/ 	.short	0x0380
        /*00ba*/ 	.short	0x003c


	//----- nvinfo : EIATTR_SW_WAR
	.align		4
.L_2352:
        /*00bc*/ 	.byte	0x04, 0x36
        /*00be*/ 	.short	(.L_2354 - .L_2353)
.L_2353:
        /*00c0*/ 	.word	0x00000008
.L_2354:


//--------------------- .nv.info._ZN2at6native29vectorized_elementwise_kernelILi2EZZZNS0_54_GLOBAL__N__d8c5977b_16_LinearAlgebra_cu_9e10b42f_324316addr_kernel_cudaERNS_14TensorIteratorERKN3c106ScalarES8_ENKUlvE_clEvENKUlvE5_clEvEUlfffE0_St5arrayIPcLm4EEEEviT0_T1_ --------------------------
	.section	.nv.info._ZN2at6native29vectorized_elementwise_kernelILi2EZZZNS0_54_GLOBAL__N__d8c5977b_16_LinearAlgebra_cu_9e10b42f_324316addr_kernel_cudaERNS_14TensorIteratorERKN3c106ScalarES8_ENKUlvE_clEvENKUlvE5_clEvEUlfffE0_St5arrayIPcLm4EEEEviT0_T1_,"",@"SHT_CUDA_INFO"
	.sectionflags	@""
	.align	4


	//----- nvinfo : EIATTR_CUDA_API_VERSION
	.align		4
        /*0000*/ 	.byte	0x04, 0x37
        /*0002*/ 	.short	(.L_2356 - .L_2355)
.L_2355:
        /*0004*/ 	.word	0x00000082


	//----- nvinfo : EIATTR_KPARAM_INFO
	.align		4
.L_2356:
        /*0008*/ 	.byte	0x04, 0x17
        /*000a*/ 	.short	(.L_2358 - .L_2357)
.L_2357:
        /*000c*/ 	.word	0x00000000
        /*0010*/ 	.short	0x0002
        /*0012*/ 	.short	0x0018
        /*0014*/ 	.byte	0x00, 0xf0, 0x81, 0x00


	//----- nvinfo : EIATTR_KPARAM_INFO
	.align		4
.L_2358:
        /*0018*/ 	.byte	0x04, 0x17
        /*001a*/ 	.short	(.L_2360 - .L_2359)
.L_2359:
        /*001c*/ 	.word	0x00000000
        /*0020*/ 	.short	0x0001
        /*0022*/ 	.short	0x0008
        /*0024*/ 	.byte	0x00, 0xf0, 0x41, 0x00


	//----- nvinfo : EIATTR_KPARAM_INFO
	.align		4
.L_2360:
        /*0028*/ 	.byte	0x04, 0x17
        /*002a*/ 	.short	(.L_2362 - .L_2361)
.L_2361:
        /*002c*/ 	.word	0x00000000
        /*0030*/ 	.short	0x0000
        /*0032*/ 	.short	0x0000
        /*0034*/ 	.byte	0x00, 0xf0, 0x11, 0x00


	//----- nvinfo : EIATTR_SPARSE_MMA_MASK
	.align		4
.L_2362:
        /*0038*/ 	.byte	0x03, 0x50
        /*003a*/ 	.short	0x0000


	//----- nvinfo : EIATTR_MAXREG_COUNT
	.align		4
        /*003c*/ 	.byte	0x03, 0x1b
        /*003e*/ 	.short	0x00ff


	//----- nvinfo : EIATTR_MERCURY_ISA_VERSION
	.align		4
        /*0040*/ 	.byte	0x03, 0x5f
        /*0042*/ 	.short	0x0101


	//----- nvinfo : EIATTR_VRC_CTA_INIT_COUNT
	.align		4
        /*0044*/ 	.byte	0x02, 0x4a
	.zero		1
	.zero		1


	//----- nvinfo : EIATTR_EXIT_INSTR_OFFSETS
	.align		4
        /*0048*/ 	.byte	0x04, 0x1c
        /*004a*/ 	.short	(.L_2364 - .L_2363)


	//   ....[0]....
.L_2363:
        /*004c*/ 	.word	0x00000cb0


	//   ....[1]....
        /*0050*/ 	.word	0x00000d00


	//   ....[2]....
        /*0054*/ 	.word	0x00001070


	//----- nvinfo : EIATTR_MAX_THREADS
	.align		4
.L_2364:
        /*0058*/ 	.byte	0x04, 0x05
        /*005a*/ 	.short	(.L_2366 - .L_2365)
.L_2365:
        /*005c*/ 	.word	0x00000080
        /*0060*/ 	.word	0x00000001
        /*0064*/ 	.word	0x00000001


	//----- nvinfo : EIATTR_CRS_STACK_SIZE
	.align		4
.L_2366:
        /*0068*/ 	.byte	0x04, 0x1e
        /*006a*/ 	.short	(.L_2368 - .L_2367)
.L_2367:
        /*006c*/ 	.word	0x00000000


	//----- nvinfo : EIATTR_CBANK_PARAM_SIZE
	.align		4
.L_2368:
        /*0070*/ 	.byte	0x03, 0x19
        /*0072*/ 	.short	0x0038


	//----- nvinfo : EIATTR_PARAM_CBANK
	.align		4
        /*0074*/ 	.byte	0x04, 0x0a
        /*0076*/ 	.short	(.L_2370 - .L_2369)
	.align		4
.L_2369:
        /*0078*/ 	.word	index@(.nv.constant0._ZN2at6native29vectorized_elementwise_kernelILi2EZZZNS0_54_GLOBAL__N__d8c5977b_16_LinearAlgebra_cu_9e10b42f_324316addr_kernel_cudaERNS_14TensorIteratorERKN3c106ScalarES8_ENKUlvE_clEvENKUlvE5_clEvEUlfffE0_St5arrayIPcLm4EEEEviT0_T1_)
        /*007c*/ 	.short	0x0380
        /*007e*/ 	.short	0x0038


	//----- nvinfo : EIATTR_SW_WAR
	.align		4
.L_2370:
        /*0080*/ 	.byte	0x04, 0x36
        /*0082*/ 	.short	(.L_2372 - .L_2371)
.L_2371:
        /*0084*/ 	.word	0x00000008
.L_2372:


//--------------------- .nv.info._ZN2at6native29vectorized_elementwise_kernelILi4EZZZNS0_54_GLOBAL__N__d8c5977b_16_LinearAlgebra_cu_9e10b42f_324316addr_kernel_cudaERNS_14TensorIteratorERKN3c106ScalarES8_ENKUlvE_clEvENKUlvE5_clEvEUlfffE0_St5arrayIPcLm4EEEEviT0_T1_ --------------------------
	.section	.nv.info._ZN2at6native29vectorized_elementwise_kernelILi4EZZZNS0_54_GLOBAL__N__d8c5977b_16_LinearAlgebra_cu_9e10b42f_324316addr_kernel_cudaERNS_14TensorIteratorERKN3c106ScalarES8_ENKUlvE_clEvENKUlvE5_clEvEUlfffE0_St5arrayIPcLm4EEEEviT0_T1_,"",@"SHT_CUDA_INFO"
	.sectionflags	@""
	.align	4


	//----- nvinfo : EIATTR_CUDA_API_VERSION
	.align		4
        /*0000*/ 	.byte	0x04, 0x37
        /*0002*/ 	.short	(.L_2374 - .L_2373)
.L_2373:
        /*0004*/ 	.word	0x00000082


	//----- nvinfo : EIATTR_KPARAM_INFO
	.align		4
.L_2374:
        /*0008*/ 	.byte	0x04, 0x17
        /*000a*/ 	.short	(.L_2376 - .L_2375)
.L_2375:
        /*000c*/ 	.word	0x00000000
        /*0010*/ 	.short	0x0002
        /*0012*/ 	.short	0x0018
        /*0014*/ 	.byte	0x00, 0xf0, 0x81, 0x00


	//----- nvinfo : EIATTR_KPARAM_INFO
	.align		4
.L_2376:
        /*0018*/ 	.byte	0x04, 0x17
        /*001a*/ 	.short	(.L_2378 - .L_2377)
.L_2377:
        /*001c*/ 	.word	0x00000000
        /*0020*/ 	.short	0x0001
        /*0022*/ 	.short	0x0008
        /*0024*/ 	.byte	0x00, 0xf0, 0x41, 0x00


	//----- nvinfo : EIATTR_KPARAM_INFO
	.align		4
.L_2378:
        /*0028*/ 	.byte	0x04, 0x17
        /*002a*/ 	.short	(.L_2380 - .L_2379)
.L_2379:
        /*002c*/ 	.word	0x00000000
        /*0030*/ 	.short	0x0000
        /*0032*/ 	.short	0x0000
        /*0034*/ 	.byte	0x00, 0xf0, 0x11, 0x00


	//----- nvinfo : EIATTR_SPARSE_MMA_MASK
	.align		4
.L_2380:
        /*0038*/ 	.byte	0x03, 0x50
        /*003a*/ 	.short	0x0000


	//----- nvinfo : EIATTR_MAXREG_COUNT
	.align		4
        /*003c*/ 	.byte	0x03, 0x1b
        /*003e*/ 	.short	0x00ff


	//----- nvinfo : EIATTR_MERCURY_ISA_VERSION
	.align		4
        /*0040*/ 	.byte	0x03, 0x5f
        /*0042*/ 	.short	0x0101


	//----- nvinfo : EIATTR_VRC_CTA_INIT_COUNT
	.align		4
        /*0044*/ 	.byte	0x02, 0x4a
	.zero		1
	.zero		1


	//----- nvinfo : EIATTR_EXIT_INSTR_OFFSETS
	.align		4
        /*0048*/ 	.byte	0x04, 0x1c
        /*004a*/ 	.short	(.L_2382 - .L_2381)


	//   ....[0]....
.L_2381:
        /*004c*/ 	.word	0x00000cb0


	//   ....[1]....
        /*0050*/ 	.word	0x00000d00


	//   ....[2]....
        /*0054*/ 	.word	0x00000ff0


	//----- nvinfo : EIATTR_MAX_THREADS
	.align		4
.L_2382:
        /*0058*/ 	.byte	0x04, 0x05
        /*005a*/ 	.short	(.L_2384 - .L_2383)
.L_2383:
        /*005c*/ 	.word	0x00000080
        /*0060*/ 	.word	0x00000001
        /*0064*/ 	.word	0x00000001


	//----- nvinfo : EIATTR_CRS_STACK_SIZE
	.align		4
.L_2384:
        /*0068*/ 	.byte	0x04, 0x1e
        /*006a*/ 	.short	(.L_2386 - .L_2385)
.L_2385:
        /*006c*/ 	.word	0x00000000


	//----- nvinfo : EIATTR_CBANK_PARAM_SIZE
	.align		4
.L_2386:
        /*0070*/ 	.byte	0x03, 0x19
        /*0072*/ 	.short	0x0038


	//----- nvinfo : EIATTR_PARAM_CBANK
	.align		4
        /*0074*/ 	.byte	0x04, 0x0a
        /*0076*/ 	.short	(.L_2388 - .L_2387)
	.align		4
.L_2387:
        /*0078*/ 	.word	index@(.nv.constant0._ZN2at6native29vectorized_elementwise_kernelILi4EZZZNS0_54_GLOBAL__N__d8c5977b_16_LinearAlgebra_cu_9e10b42f_324316addr_kernel_cudaERNS_14TensorIteratorERKN3c106ScalarES8_ENKUlvE_clEvENKUlvE5_clEvEUlfffE0_St5arrayIPcLm4EEEEviT0_T1_)
        /*007c*/ 	.short	0x0380
        /*007e*/ 	.short	0x0038


	//----- nvinfo : EIATTR_SW_WAR
	.align		4
.L_2388:
        /*0080*/ 	.byte	0x04, 0x36
        /*0082*/ 	.short	(.L_2390 - .L_2389)
.L_2389:
        /*0084*/ 	.word	0x00000008
.L_2390:


//--------------------- .nv.info._ZN2at6native29vectorized_elementwise_kernelILi8EZZZNS0_54_GLOBAL__N__d8c5977b_16_LinearAlgebra_cu_9e10b42f_324316addr_kernel_cudaERNS_14TensorIteratorERKN3c106ScalarES8_ENKUlvE_clEvENKUlvE5_clEvEUlfffE0_St5arrayIPcLm4EEEEviT0_T1_ --------------------------
	.section	.nv.info._ZN2at6native29vectorized_elementwise_kernelILi8EZZZNS0_54_GLOBAL__N__d8c5977b_16_LinearAlgebra_cu_9e10b42f_324316addr_kernel_cudaERNS_14TensorIteratorERKN3c106ScalarES8_ENKUlvE_clEvENKUlvE5_clEvEUlfffE0_St5arrayIPcLm4EEEEviT0_T1_,"",@"SHT_CUDA_INFO"
	.sectionflags	@""
	.align	4


	//----- nvinfo : EIATTR_CUDA_API_VERSION
	.align		4
        /*0000*/ 	.byte	0x04, 0x37
        /*0002*/ 	.short	(.L_2392 - .L_2391)
.L_2391:
        /*0004*/ 	.word	0x00000082


	//----- nvinfo : EIATTR_KPARAM_INFO
	.align		4
.L_2392:
        /*0008*/ 	.byte	0x04, 0x17
        /*000a*/ 	.short	(.L_2394 - .L_2393)
.L_2393:
        /*000c*/ 	.word	0x00000000
        /*0010*/ 	.short	0x0002
        /*0012*/ 	.short	0x0018
        /*0014*/ 	.byte	0x00, 0xf0, 0x81, 0x00


	//----- nvinfo : EIATTR_KPARAM_INFO
	.align		4
.L_2394:
        /*0018*/ 	.byte	0x04, 0x17
        /*001a*/ 	.short	(.L_2396 - .L_2395)
.L_2395:
        /*001c*/ 	.word	0x00000000
        /*0020*/ 	.short	0x0001
        /*0022*/ 	.short	0x0008
        /*0024*/ 	.byte	0x00, 0xf0, 0x41, 0x00


	//----- nvinfo : EIATTR_KPARAM_INFO
	.align		4
.L_2396:
        /*0028*/ 	.byte	0x04, 0x17
        /*002a*/ 	.short	(.L_2398 - .L_2397)
.L_2397:
        /*002c*/ 	.word	0x00000000
        /*0030*/ 	.short	0x0000
        /*0032*/ 	.short	0x0000
        /*0034*/ 	.byte	0x00, 0xf0, 0x11, 0x00


	//----- nvinfo : EIATTR_SPARSE_MMA_MASK
	.align		4
.L_2398:
        /*0038*/ 	.byte	0x03, 0x50
        /*003a*/ 	.short	0x0000


	//----- nvinfo : EIATTR_MAXREG_COUNT
	.align		4
        /*003c*/ 	.byte	0x03, 0x1b
        /*003e*/ 	.short	0x00ff


	//----- nvinfo : EIATTR_MERCURY_ISA_VERSION
	.align		4
        /*0040*/ 	.byte	0x03, 0x5f
        /*0042*/ 	.short	0x0101


	//----- nvinfo : EIATTR_VRC_CTA_INIT_COUNT
	.align		4
        /*0044*/ 	.byte	0x02, 0x4a
	.zero		1
	.zero		1


	//----- nvinfo : EIATTR_EXIT_INSTR_OFFSETS
	.align		4
        /*0048*/ 	.byte	0x04, 0x1c
        /*004a*/ 	.short	(.L_2400 - .L_2399)


	//   ....[0]....
.L_2399:
        /*004c*/ 	.word	0x00000010


	//----- nvinfo : EIATTR_MAX_THREADS
	.align		4
.L_2400:
        /*0050*/ 	.byte	0x04, 0x05
        /*0052*/ 	.short	(.L_2402 - .L_2401)
.L_2401:
        /*0054*/ 	.word	0x00000080
        /*0058*/ 	.word	0x00000001
        /*005c*/ 	.word	0x00000001


	//----- nvinfo : EIATTR_CBANK_PARAM_SIZE
	.align		4
.L_2402:
        /*0060*/ 	.byte	0x03, 0x19
        /*0062*/ 	.short	0x0038


	//----- nvinfo : EIATTR_PARAM_CBANK
	.align		4
        /*0064*/ 	.byte	0x04, 0x0a
        /*0066*/ 	.short	(.L_2404 - .L_2403)
	.align		4
.L_2403:
        /*0068*/ 	.word	index@(.nv.constant0._ZN2at6native29vectorized_elementwise_kernelILi8EZZZNS0_54_GLOBAL__N__d8c5977b_16_LinearAlgebra_cu_9e10b42f_324316addr_kernel_cudaERNS_14TensorIteratorERKN3c106ScalarES8_ENKUlvE_clEvENKUlvE5_clEvEUlfffE0_St5arrayIPcLm4EEEEviT0_T1_)
        /*006c*/ 	.short	0x0380
        /*006e*/ 	.short	0x0038


	//----- nvinfo : EIATTR_SW_WAR
	.align		4
.L_2404:
        /*0070*/ 	.byte	0x04, 0x36
        /*0072*/ 	.short	(.L_2406 - .L_2405)
.L_2405:
        /*0074*/ 	.word	0x00000008
.L_2406:


//--------------------- .nv.info._ZN2at6native18elementwise_kernelILi128ELi4EZNS0_15gpu_kernel_implIZZZNS0_54_GLOBAL__N__d8c5977b_16_LinearAlgebra_cu_9e10b42f_324316addr_kernel_cudaERNS_14TensorIteratorERKN3c106ScalarES9_ENKUlvE_clEvENKUlvE5_clEvEUlfffE_EEvRNS_18TensorIteratorBaseERKT_EUliE_EEviT1_ --------------------------
	.section	.nv.info._ZN2at6native18elementwise_kernelILi128ELi4EZNS0_15gpu_kernel_implIZZZNS0_54_GLOBAL__N__d8c5977b_16_LinearAlgebra_cu_9e10b42f_324316addr_kernel_cudaERNS_14TensorIteratorERKN3c106ScalarES9_ENKUlvE_clEvENKUlvE5_clEvEUlfffE_EEvRNS_18TensorIteratorBaseERKT_EUliE_EEviT1_,"",@"SHT_CUDA_INFO"
	.sectionflags	@""
	.align	4


	//----- nvinfo : EIATTR_CUDA_API_VERSION
	.align		4
        /*0000*/ 	.byte	0x04, 0x37
        /*0002*/ 	.short	(.L_2408 - .L_2407)
.L_2407:
        /*0004*/ 	.word	0x00000082


	//----- nvinfo : EIATTR_KPARAM_INFO
	.align		4
.L_2408:
        /*0008*/ 	.byte	0x04, 0x17
        /*000a*/ 	.short	(.L_2410 - .L_2409)
.L_2409:
        /*000c*/ 	.word	0x00000000
        /*0010*/ 	.short	0x0001
        /*0012*/ 	.short	0x0008
        /*0014*/ 	.byte	0x00, 0xf0, 0x01, 0x0c


	//----- nvinfo : EIATTR_KPARAM_INFO
	.align		4
.L_2410:
        /*0018*/ 	.byte	0x04, 0x17
        /*001a*/ 	.short	(.L_2412 - .L_2411)
.L_2411:
        /*001c*/ 	.word	0x00000000
        /*0020*/ 	.short	0x0000
        /*0022*/ 	.short	0x0000
        /*0024*/ 	.byte	0x00, 0xf0, 0x11, 0x00


	//----- nvinfo : EIATTR_SPARSE_MMA_MASK
	.align		4
.L_2412:
        /*0028*/ 	.byte	0x03, 0x50
        /*002a*/ 	.short	0x0000


	//----- nvinfo : EIATTR_MAXREG_COUNT
	.align		4
        /*002c*/ 	.byte	0x03, 0x1b
        /*002e*/ 	.short	0x0080


	//----- nvinfo : EIATTR_EXTERNS
	.align		4
        /*0030*/ 	.byte	0x04, 0x0f
        /*0032*/ 	.short	(.L_2414 - .L_2413)


	//   ....[0]....
	.align		4
.L_2413:
        /*0034*/ 	.word	index@(__assertfail)


	//----- nvinfo : EIATTR_MERCURY_ISA_VERSION
	.align		4
.L_2414:
        /*0038*/ 	.byte	0x03, 0x5f
        /*003a*/ 	.short	0x0101


	//----- nvinfo : EIATTR_VRC_CTA_INIT_COUNT
	.align		4
        /*003c*/ 	.byte	0x02, 0x4a
	.zero		1
	.zero		1


	//----- nvinfo : EIATTR_SYSCALL_OFFSETS
	.align		4
        /*0040*/ 	.byte	0x04, 0x46
        /*0042*/ 	.short	(.L_2416 - .L_2415)


	//   ....[0]....
.L_2415:
        /*0044*/ 	.word	0x000018c0


	//   ....[1]....
        /*0048*/ 	.word	0x00002630


	//   ....[2]....
        /*004c*/ 	.word	0x000034b0


	//   ....[3]....
        /*0050*/ 	.word	0x00004290


	//   ....[4]....
        /*0054*/ 	.word	0x00005be0


	//   ....[5]....
        /*0058*/ 	.word	0x000069d0


	//   ....[6]....
        /*005c*/ 	.word	0x00007850


	//   ....[7]....
        /*0060*/ 	.word	0x00008490


	//   ....[8]....
        /*0064*/ 	.word	0x00009ef0


	//   ....[9]....
        /*0068*/ 	.word	0x0000ace0


	//   ....[10]....
        /*006c*/ 	.word	0x0000bb60


	//   ....[11]....
        /*0070*/ 	.word	0x0000c7a0


	//   ....[12]....
        /*0074*/ 	.word	0x0000e230


	//   ....[13]....
        /*0078*/ 	.word	0x0000f030


	//   ....[14]....
        /*007c*/ 	.word	0x0000feb0


	//   ....[15]....
        /*0080*/ 	.word	0x00010ac0


	//----- nvinfo : EIATTR_EXIT_INSTR_OFFSETS
	.align		4
.L_2416:
        /*0084*/ 	.byte	0x04, 0x1c
        /*0086*/ 	.short	(.L_2418 - .L_2417)


	//   ....[0]....
.L_2417:
        /*0088*/ 	.word	0x0000ca50


	//   ....[1]....
        /*008c*/ 	.word	0x00010040


	//   ....[2]....
        /*0090*/ 	.word	0x00010080


	//   ....[3]....
        /*0094*/ 	.word	0x00010110


	//   ....[4]....
        /*0098*/ 	.word	0x00010140


	//   ....[5]....
        /*009c*/ 	.word	0x00010170


	//   ....[6]....
        /*00a0*/ 	.word	0x000101f0


	//   ....[7]....
        /*00a4*/ 	.word	0x00010220


	//   ....[8]....
        /*00a8*/ 	.word	0x000102b0


	//   ....[9]....
        /*00ac*/ 	.word	0x000102f0


	//   ....[10]....
        /*00b0*/ 	.word	0x00010330


	//   ....[11]....
        /*00b4*/ 	.word	0x00010400


	//   ....[12]....
        /*00b8*/ 	.word	0x00010560


	//   ....[13]....
        /*00bc*/ 	.word	0x000106c0


	//   ....[14]....
        /*00c0*/ 	.word	0x00010810


	//   ....[15]....
        /*00c4*/ 	.word	0x00010840


	//   ....[16]....
        /*00c8*/ 	.word	0x00010870


	//   ....[17]....
        /*00cc*/ 	.word	0x00010910


	//   ....[18]....
        /*00d0*/ 	.word	0x00010960


	//   ....[19]....
        /*00d4*/ 	.word	0x00010ad0


	//   ....[20]....
        /*00d8*/ 	.word	0x00010bd0


	//   ....[21]....
        /*00dc*/ 	.word	0x00010d00


	//   ....[22]....
        /*00e0*/ 	.word	0x00010d30


	//----- nvinfo : EIATTR_MAX_THREADS
	.align		4
.L_2418:
        /*00e4*/ 	.byte	0x04, 0x05
        /*00e6*/ 	.short	(.L_2420 - .L_2419)
.L_2419:
        /*00e8*/ 	.word	0x00000080
        /*00ec*/ 	.word	0x00000001
        /*00f0*/ 	.word	0x00000001


	//----- nvinfo : EIATTR_CRS_STACK_SIZE
	.align		4
.L_2420:
        /*00f4*/ 	.byte	0x04, 0x1e
        /*00f6*/ 	.short	(.L_2422 - .L_2421)
.L_2421:
        /*00f8*/ 	.word	0x00000000


	//----- nvinfo : EIATTR_CBANK_PARAM_SIZE
	.align		4
.L_2422:
        /*00fc*/ 	.byte	0x03, 0x19
        /*00fe*/ 	.short	0x0308


	//----- nvinfo : EIATTR_PARAM_CBANK
	.align		4
        /*0100*/ 	.byte	0x04, 0x0a
        /*0102*/ 	.short	(.L_2424 - .L_2423)
	.align		4
.L_2423:
        /*0104*/ 	.word	index@(.nv.constant0._ZN2at6native18elementwise_kernelILi128ELi4EZNS0_15gpu_kernel_implIZZZNS0_54_GLOBAL__N__d8c5977b_16_LinearAlgebra_cu_9e10b42f_324316addr_kernel_cudaERNS_14TensorIteratorERKN3c106ScalarES9_ENKUlvE_clEvENKUlvE5_clEvEUlfffE_EEvRNS_18TensorIteratorBaseERKT_EUliE_EEviT1_)
        /*0108*/ 	.short	0x0380
        /*010a*/ 	.short	0x0308


	//----- nvinfo : EIATTR_SW_WAR
	.align		4
.L_2424:
        /*010c*/ 	.byte	0x04, 0x36
        /*010e*/ 	.short	(.L_2426 - .L_2425)
.L_2425:
        /*0110*/ 	.word	0x00000008
.L_2426:


//--------------------- .nv.info._ZN2at6native27unrolled_elementwise_kernelIZZZNS0_54_GLOBAL__N__d8c5977b_16_LinearAlgebra_cu_9e10b42f_324316addr_kernel_cudaERNS_14TensorIteratorERKN3c106ScalarES8_ENKUlvE_clEvENKUlvE5_clEvEUlfffE_St5arrayIPcLm4EELi4E23TrivialOffsetCalculatorILi3EjESF_ILi1EjENS0_6memory12LoadWithCastILi3EEENSI_13StoreWithCastILi1EEEEEviT_T0_T2_T3_T4_T5_ --------------------------
	.section	.nv.info._ZN2at6native27unrolled_elementwise_kernelIZZZNS0_54_GLOBAL__N__d8c5977b_16_LinearAlgebra_cu_9e10b42f_324316addr_kernel_cudaERNS_14TensorIteratorERKN3c106ScalarES8_ENKUlvE_clEvENKUlvE5_clEvEUlfffE_St5arrayIPcLm4EELi4E23TrivialOffsetCalculatorILi3EjESF_ILi1EjENS0_6memory12LoadWithCastILi3EEENSI_13StoreWithCastILi1EEEEEviT_T0_T2_T3_T4_T5_,"",@"SHT_CUDA_INFO"
	.sectionflags	@""
	.align	4


	//----- nvinfo : EIATTR_CUDA_API_VERSION
	.align		4
        /*0000*/ 	.byte	0x04, 0x37
        /*0002*/ 	.short	(.L_2428 - .L_2427)
.L_2427:
        /*0004*/ 	.word	0x00000082


	//----- nvinfo : EIATTR_KPARAM_INFO
	.align		4
.L_2428:
        /*0008*/ 	.byte	0x04, 0x17
        /*000a*/ 	.short	(.L_2430 - .L_2429)
.L_2429:
        /*000c*/ 	.word	0x00000000
        /*0010*/ 	.short	0x0006
        /*0012*/ 	.short	0x004c
        /*0014*/ 	.byte	0x00, 0xf0, 0x21, 0x00


	//----- nvinfo : EIATTR_KPARAM_INFO
	.align		4
.L_2430:
        /*0018*/ 	.byte	0x04, 0x17
        /*001a*/ 	.short	(.L_2432 - .L_2431)
.L_2431:
        /*001c*/ 	.word	0x00000000
        /*0020*/ 	.short	0x0005
        /*0022*/ 	.short	0x003c
        /*0024*/ 	.byte	0x00, 0xf0, 0x41, 0x00


	//----- nvinfo : EIATTR_KPARAM_INFO
	.align		4
.L_2432:
        /*0028*/ 	.byte	0x04, 0x17
        /*002a*/ 	.short	(.L_2434 - .L_2433)
.L_2433:
        /*002c*/ 	.word	0x00000000
        /*0030*/ 	.short	0x0004
        /*0032*/ 	.short	0x0039
        /*0034*/ 	.byte	0x00, 0xf0, 0x05, 0x00


	//----- nvinfo : EIATTR_KPARAM_INFO
	.align		4
.L_2434:
        /*0038*/ 	.byte	0x04, 0x17
        /*003a*/ 	.short	(.L_2436 - .L_2435)
.L_2435:
        /*003c*/ 	.word	0x00000000
        /*0040*/ 	.short	0x0003
        /*0042*/ 	.short	0x0038
        /*0044*/ 	.byte	0x00, 0xf0, 0x05, 0x00


	//----- nvinfo : EIATTR_KPARAM_INFO
	.align		4
.L_2436:
        /*0048*/ 	.byte	0x04, 0x17
        /*004a*/ 	.short	(.L_2438 - .L_2437)
.L_2437:
        /*004c*/ 	.word	0x00000000
        /*0050*/ 	.short	0x0002
        /*0052*/ 	.short	0x0018
        /*0054*/ 	.byte	0x00, 0xf0, 0x81, 0x00


	//----- nvinfo : EIATTR_KPARAM_INFO
	.align		4
.L_2438:
        /*0058*/ 	.byte	0x04, 0x17
        /*005a*/ 	.short	(.L_2440 - .L_2439)
.L_2439:
        /*005c*/ 	.word	0x00000000
        /*0060*/ 	.short	0x0001
        /*0062*/ 	.short	0x0008
        /*0064*/ 	.byte	0x00, 0xf0, 0x41, 0x00


	//----- nvinfo : EIATTR_KPARAM_INFO
	.align		4
.L_2440:
        /*0068*/ 	.byte	0x04, 0x17
        /*006a*/ 	.short	(.L_2442 - .L_2441)
.L_2441:
        /*006c*/ 	.word	0x00000000
        /*0070*/ 	.short	0x0000
        /*0072*/ 	.short	0x0000
        /*0074*/ 	.byte	0x00, 0xf0, 0x11, 0x00


	//----- nvinfo : EIATTR_SPARSE_MMA_MASK
	.align		4
.L_2442:
        /*0078*/ 	.byte	0x03, 0x50
        /*007a*/ 	.short	0x0000


	//----- nvinfo : EIATTR_MAXREG_COUNT
	.align		4
        /*007c*/ 	.byte	0x03, 0x1b
        /*007e*/ 	.short	0x00ff


	//----- nvinfo : EIATTR_EXTERNS
	.align		4
        /*0080*/ 	.byte	0x04, 0x0f
        /*0082*/ 	.short	(.L_2444 - .L_2443)


	//   ....[0]....
	.align		4
.L_2443:
        /*0084*/ 	.word	index@(__assertfail)


	//----- nvinfo : EIATTR_MERCURY_ISA_VERSION
	.align		4
.L_2444:
        /*0088*/ 	.byte	0x03, 0x5f
        /*008a*/ 	.short	0x0101


	//----- nvinfo : EIATTR_VRC_CTA_INIT_COUNT
	.align		4
        /*008c*/ 	.byte	0x02, 0x4a
	.zero		1
	.zero		1


	//----- nvinfo : EIATTR_SYSCALL_OFFSETS
	.align		4
        /*0090*/ 	.byte	0x04, 0x46
        /*0092*/ 	.short	(.L_2446 - .L_2445)


	//   ....[0]....
.L_2445:
        /*0094*/ 	.word	0x00000270


	//   ....[1]....
        /*0098*/ 	.word	0x00001010


	//   ....[2]....
        /*009c*/ 	.word	0x00001eb0


	//   ....[3]....
        /*00a0*/ 	.word	0x000021b0


	//   ....[4]....
        /*00a4*/ 	.word	0x00002fc0


	//   ....[5]....
        /*00a8*/ 	.word	0x00003e50


	//   ....[6]....
        /*00ac*/ 	.word	0x000040d0


	//   ....[7]....
        /*00b0*/ 	.word	0x00004f00


	//   ....[8]....
        /*00b4*/ 	.word	0x00005da0


	//   ....[9]....
        /*00b8*/ 	.word	0x00006020


	//   ....[10]....
        /*00bc*/ 	.word	0x00006e40


	//   ....[11]....
        /*00c0*/ 	.word	0x00007cc0


	//   ....[12]....
        /*00c4*/ 	.word	0x00008b10


	//   ....[13]....
        /*00c8*/ 	.word	0x00009860


	//   ....[14]....
        /*00cc*/ 	.word	0x0000a6e0


	//   ....[15]....
        /*00d0*/ 	.word	0x0000b540


	//----- nvinfo : EIATTR_EXIT_INSTR_OFFSETS
	.align		4
.L_2446:
        /*00d4*/ 	.byte	0x04, 0x1c
        /*00d6*/ 	.short	(.L_2448 - .L_2447)


	//   ....[0]....
.L_2447:
        /*00d8*/ 	.word	0x0000a980


	//   ....[1]....
        /*00dc*/ 	.word	0x0000aac0


	//   ....[2]....
        /*00e0*/ 	.word	0x0000ab00


	//   ....[3]....
        /*00e4*/ 	.word	0x0000ab90


	//   ....[4]....
        /*00e8*/ 	.word	0x0000abc0


	//   ....[5]....
        /*00ec*/ 	.word	0x0000abf0


	//   ....[6]....
        /*00f0*/ 	.word	0x0000ac70


	//   ....[7]....
        /*00f4*/ 	.word	0x0000aca0


	//   ....[8]....
        /*00f8*/ 	.word	0x0000ad30


	//   ....[9]....
        /*00fc*/ 	.word	0x0000ad70


	//   ....[10]....
        /*0100*/ 	.word	0x0000adb0


	//   ....[11]....
        /*0104*/ 	.word	0x0000ae80


	//   ....[12]....
        /*0108*/ 	.word	0x0000afe0


	//   ....[13]....
        /*010c*/ 	.word	0x0000b140


	//   ....[14]....
        /*0110*/ 	.word	0x0000b290


	//   ....[15]....
        /*0114*/ 	.word	0x0000b2c0


	//   ....[16]....
        /*0118*/ 	.word	0x0000b2f0


	//   ....[17]....
        /*011c*/ 	.word	0x0000b390


	//   ....[18]....
        /*0120*/ 	.word	0x0000b3e0


	//   ....[19]....
        /*0124*/ 	.word	0x0000b550


	//   ....[20]....
        /*0128*/ 	.word	0x0000b650


	//   ....[21]....
        /*012c*/ 	.word	0x0000b780


	//   ....[22]....
        /*0130*/ 	.word	0x0000b7b0


	//----- nvinfo : EIATTR_MAX_THREADS
	.align		4
.L_2448:
        /*0134*/ 	.byte	0x04, 0x05
        /*0136*/ 	.short	(.L_2450 - .L_2449)
.L_2449:
        /*0138*/ 	.word	0x00000080
        /*013c*/ 	.word	0x00000001
        /*0140*/ 	.word	0x00000001


	//----- nvinfo : EIATTR_CRS_STACK_SIZE
	.align		4
.L_2450:
        /*0144*/ 	.byte	0x04, 0x1e
        /*0146*/ 	.short	(.L_2452 - .L_2451)
.L_2451:
        /*0148*/ 	.word	0x00000000


	//----- nvinfo : EIATTR_CBANK_PARAM_SIZE
	.align		4
.L_2452:
        /*014c*/ 	.byte	0x03, 0x19
        /*014e*/ 	.short	0x0054


	//----- nvinfo : EIATTR_PARAM_CBANK
	.align		4
        /*0150*/ 	.byte	0x04, 0x0a
        /*0152*/ 	.short	(.L_2454 - .L_2453)
	.align		4
.L_2453:
        /*0154*/ 	.word	index@(.nv.constant0._ZN2at6native27unrolled_elementwise_kernelIZZZNS0_54_GLOBAL__N__d8c5977b_16_LinearAlgebra_cu_9e10b42f_324316addr_kernel_cudaERNS_14TensorIteratorERKN3c106ScalarES8_ENKUlvE_clEvENKUlvE5_clEvEUlfffE_St5arrayIPcLm4EELi4E23TrivialOffsetCalculatorILi3EjESF_ILi1EjENS0_6memory12LoadWithCastILi3EEENSI_13StoreWithCastILi1EEEEEviT_T0_T2_T3_T4_T5_)
        /*0158*/ 	.short	0x0380
        /*015a*/ 	.short	0x0054


	//----- nvinfo : EIATTR_SW_WAR
	.align		4
.L_2454:
        /*015c*/ 	.byte	0x04, 0x36
        /*015e*/ 	.short	(.L_2456 - .L_2455)
.L_2455:
        /*0160*/ 	.word	0x00000008
.L_2456:


//--------------------- .nv.info._ZN2at6native18elementwise_kernelILi128ELi2EZNS0_22gpu_kernel_impl_nocastIZZZNS0_54_GLOBAL__N__d8c5977b_16_LinearAlgebra_cu_9e10b42f_324316addr_kernel_cudaERNS_14TensorIteratorERKN3c106ScalarES9_ENKUlvE_clEvENKUlvE5_clEvEUlfffE_EEvRNS_18TensorIteratorBaseERKT_EUliE_EEviT1_ --------------------------
	.section	.nv.info._ZN2at6native18elementwise_kernelILi128ELi2EZNS0_22gpu_kernel_impl_nocastIZZZNS0_54_GLOBAL__N__d8c5977b_16_LinearAlgebra_cu_9e10b42f_324316addr_kernel_cudaERNS_14TensorIteratorERKN3c106ScalarES9_ENKUlvE_clEvENKUlvE5_clEvEUlfffE_EEvRNS_18TensorIteratorBaseERKT_EUliE_EEviT1_,"",@"SHT_CUDA_INFO"
	.sectionflags	@""
	.align	4


	//----- nvinfo : EIATTR_CUDA_API_VERSION
	.align		4
        /*0000*/ 	.byte	0x04, 0x37
        /*0002*/ 	.short	(.L_2458 - .L_2457)
.L_2457:
        /*0004*/ 	.word	0x00000082


	//----- nvinfo : EIATTR_KPARAM_INFO
	.align		4
.L_2458:
        /*0008*/ 	.byte	0x04, 0x17
        /*000a*/ 	.short	(.L_2460 - .L_2459)
.L_2459:
        /*000c*/ 	.word	0x00000000
        /*0010*/ 	.short	0x0001
        /*0012*/ 	.short	0x0008
        /*0014*/ 	.byte	0x00, 0xf0, 0xe1, 0x0b


	//----- nvinfo : EIATTR_KPARAM_INFO
	.align		4
.L_2460:
        /*0018*/ 	.byte	0x04, 0x17
        /*001a*/ 	.short	(.L_2462 - .L_2461)
.L_2461:
        /*001c*/ 	.word	0x00000000
        /*0020*/ 	.short	0x0000
        /*0022*/ 	.short	0x0000
        /*0024*/ 	.byte	0x00, 0xf0, 0x11, 0x00


	//----- nvinfo : EIATTR_SPARSE_MMA_MASK
	.align		4
.L_2462:
        /*0028*/ 	.byte	0x03, 0x50
        /*002a*/ 	.short	0x0000


	//----- nvinfo : EIATTR_MAXREG_COUNT
	.align		4
        /*002c*/ 	.byte	0x03, 0x1b
        /*002e*/ 	.short	0x0080


	//----- nvinfo : EIATTR_MERCURY_ISA_VERSION
	.align		4
        /*0030*/ 	.byte	0x03, 0x5f
        /*0032*/ 	.short	0x0101


	//----- nvinfo : EIATTR_VRC_CTA_INIT_COUNT
	.align		4
        /*0034*/ 	.byte	0x02, 0x4a
	.zero		1
	.zero		1


	//----- nvinfo : EIATTR_EXIT_INSTR_OFFSETS
	.align		4
        /*0038*/ 	.byte	0x04, 0x1c
        /*003a*/ 	.short	(.L_2464 - .L_2463)


	//   ....[0]....
.L_2463:
        /*003c*/ 	.word	0x00000190


	//   ....[1]....
        /*0040*/ 	.word	0x00000230


	//   ....[2]....
        /*0044*/ 	.word	0x00001990


	//   ....[3]....
        /*0048*/ 	.word	0x00003050


	//----- nvinfo : EIATTR_MAX_THREADS
	.align		4
.L_2464:
        /*004c*/ 	.byte	0x04, 0x05
        /*004e*/ 	.short	(.L_2466 - .L_2465)
.L_2465:
        /*0050*/ 	.word	0x00000080
        /*0054*/ 	.word	0x00000001
        /*0058*/ 	.word	0x00000001


	//----- nvinfo : EIATTR_CRS_STACK_SIZE
	.align		4
.L_2466:
        /*005c*/ 	.byte	0x04, 0x1e
        /*005e*/ 	.short	(.L_2468 - .L_2467)
.L_2467:
        /*0060*/ 	.word	0x00000000


	//----- nvinfo : EIATTR_CBANK_PARAM_SIZE
	.align		4
.L_2468:
        /*0064*/ 	.byte	0x03, 0x19
        /*0066*/ 	.short	0x0300


	//----- nvinfo : EIATTR_PARAM_CBANK
	.align		4
        /*0068*/ 	.byte	0x04, 0x0a
        /*006a*/ 	.short	(.L_2470 - .L_2469)
	.align		4
.L_2469:
        /*006c*/ 	.word	index@(.nv.constant0._ZN2at6native18elementwise_kernelILi128ELi2EZNS0_22gpu_kernel_impl_nocastIZZZNS0_54_GLOBAL__N__d8c5977b_16_LinearAlgebra_cu_9e10b42f_324316addr_kernel_cudaERNS_14TensorIteratorERKN3c106ScalarES9_ENKUlvE_clEvENKUlvE5_clEvEUlfffE_EEvRNS_18TensorIteratorBaseERKT_EUliE_EEviT1_)
        /*0070*/ 	.short	0x0380
        /*0072*/ 	.short	0x0300


	//----- nvinfo : EIATTR_SW_WAR
	.align		4
.L_2470:
        /*0074*/ 	.byte	0x04, 0x36
        /*0076*/ 	.short	(.L_2472 - .L_2471)
.L_2471:
        /*0078*/ 	.word	0x00000008
.L_2472:


//--------------------- .nv.info._ZN2at6native27unrolled_elementwise_kernelIZZZNS0_54_GLOBAL__N__d8c5977b_16_LinearAlgebra_cu_9e10b42f_324316addr_kernel_cudaERNS_14TensorIteratorERKN3c106ScalarES8_ENKUlvE_clEvENKUlvE5_clEvEUlfffE_St5arrayIPcLm4EELi4E23TrivialOffsetCalculatorILi3EjESF_ILi1EjENS0_6memory15LoadWithoutCastENSI_16StoreWithoutCastEEEviT_T0_T2_T3_T4_T5_ --------------------------
	.section	.nv.info._ZN2at6native27unrolled_elementwise_kernelIZZZNS0_54_GLOBAL__N__d8c5977b_16_LinearAlgebra_cu_9e10b42f_324316addr_kernel_cudaERNS_14TensorIteratorERKN3c106ScalarES8_ENKUlvE_clEvENKUlvE5_clEvEUlfffE_St5arrayIPcLm4EELi4E23TrivialOffsetCalculatorILi3EjESF_ILi1EjENS0_6memory15LoadWithoutCastENSI_16StoreWithoutCastEEEviT_T0_T2_T3_T4_T5_,"",@"SHT_CUDA_INFO"
	.sectionflags	@""
	.align	4


	//----- nvinfo : EIATTR_CUDA_API_VERSION
	.align		4
        /*0000*/ 	.byte	0x04, 0x37
        /*0002*/ 	.short	(.L_2474 - .L_2473)
.L_2473:
        /*0004*/ 	.word	0x00000082


	//----- nvinfo : EIATTR_KPARAM_INFO
	.align		4
.L_2474:
        /*0008*/ 	.byte	0x04, 0x17
        /*000a*/ 	.short	(.L_2476 - .L_2475)
.L_2475:
        /*000c*/ 	.word	0x00000000
        /*0010*/ 	.short	0x0006
        /*0012*/ 	.short	0x003b
        /*0014*/ 	.byte	0x00, 0xf0, 0x05, 0x00


	//----- nvinfo : EIATTR_KPARAM_INFO
	.align		4
.L_2476:
        /*0018*/ 	.byte	0x04, 0x17
        /*001a*/ 	.short	(.L_2478 - .L_2477)
.L_2477:
        /*001c*/ 	.word	0x00000000
        /*0020*/ 	.short	0x0005
        /*0022*/ 	.short	0x003a
        /*0024*/ 	.byte	0x00, 0xf0, 0x05, 0x00


	//----- nvinfo : EIATTR_KPARAM_INFO
	.align		4
.L_2478:
        /*0028*/ 	.byte	0x04, 0x17
        /*002a*/ 	.short	(.L_2480 - .L_2479)
.L_2479:
        /*002c*/ 	.word	0x00000000
        /*0030*/ 	.short	0x0004
        /*0032*/ 	.short	0x0039
        /*0034*/ 	.byte	0x00, 0xf0, 0x05, 0x00


	//----- nvinfo : EIATTR_KPARAM_INFO
	.align		4
.L_2480:
        /*0038*/ 	.byte	0x04, 0x17
        /*003a*/ 	.short	(.L_2482 - .L_2481)
.L_2481:
        /*003c*/ 	.word	0x00000000
        /*0040*/ 	.short	0x0003
        /*0042*/ 	.short	0x0038
        /*0044*/ 	.byte	0x00, 0xf0, 0x05, 0x00


	//----- nvinfo : EIATTR_KPARAM_INFO
	.align		4
.L_2482:
        /*0048*/ 	.byte	0x04, 0x17
        /*004a*/ 	.short	(.L_2484 - .L_2483)
.L_2483:
        /*004c*/ 	.word	0x00000000
        /*0050*/ 	.short	0x0002
        /*0052*/ 	.short	0x0018
        /*0054*/ 	.byte	0x00, 0xf0, 0x81, 0x00


	//----- nvinfo : EIATTR_KPARAM_INFO
	.align		4
.L_2484:
        /*0058*/ 	.byte	0x04, 0x17
        /*005a*/ 	.short	(.L_2486 - .L_2485)
.L_2485:
        /*005c*/ 	.word	0x00000000
        /*0060*/ 	.short	0x0001
        /*0062*/ 	.short	0x0008
        /*0064*/ 	.byte	0x00, 0xf0, 0x41, 0x00


	//----- nvinfo : EIATTR_KPARAM_INFO
	.align		4
.L_2486:
        /*0068*/ 	.byte	0x04, 0x17
        /*006a*/ 	.short	(.L_2488 - .L_2487)
.L_2487:
        /*006c*/ 	.word	0x00000000
        /*0070*/ 	.short	0x0000
        /*0072*/ 	.short	0x0000
        /*0074*/ 	.byte	0x00, 0xf0, 0x11, 0x00


	//----- nvinfo : EIATTR_SPARSE_MMA_MASK
	.align		4
.L_2488:
        /*0078*/ 	.byte	0x03, 0x50
        /*007a*/ 	.short	0x0000


	//----- nvinfo : EIATTR_MAXREG_COUNT
	.align		4
        /*007c*/ 	.byte	0x03, 0x1b
        /*007e*/ 	.short	0x00ff


	//----- nvinfo : EIATTR_MERCURY_ISA_VERSION
	.align		4
        /*0080*/ 	.byte	0x03, 0x5f
        /*0082*/ 	.short	0x0101


	//----- nvinfo : EIATTR_VRC_CTA_INIT_COUNT
	.align		4
        /*0084*/ 	.byte	0x02, 0x4a
	.zero		1
	.zero		1


	//----- nvinfo : EIATTR_EXIT_INSTR_OFFSETS
	.align		4
        /*0088*/ 	.byte	0x04, 0x1c
        /*008a*/ 	.short	(.L_2490 - .L_2489)


	//   ....[0]....
.L_2489:
        /*008c*/ 	.word	0x00000540


	//   ....[1]....
        /*0090*/ 	.word	0x00000590


	//----- nvinfo : EIATTR_MAX_THREADS
	.align		4
.L_2490:
        /*0094*/ 	.byte	0x04, 0x05
        /*0096*/ 	.short	(.L_2492 - .L_2491)
.L_2491:
        /*0098*/ 	.word	0x00000080
        /*009c*/ 	.word	0x00000001
        /*00a0*/ 	.word	0x00000001


	//----- nvinfo : EIATTR_CRS_STACK_SIZE
	.align		4
.L_2492:
        /*00a4*/ 	.byte	0x04, 0x1e
        /*00a6*/ 	.short	(.L_2494 - .L_2493)
.L_2493:
        /*00a8*/ 	.word	0x00000000


	//----- nvinfo : EIATTR_CBANK_PARAM_SIZE
	.align		4
.L_2494:
        /*00ac*/ 	.byte	0x03, 0x19
        /*00ae*/ 	.short	0x003c


	//----- nvinfo : EIATTR_PARAM_CBANK
	.align		4
        /*00b0*/ 	.byte	0x04, 0x0a
        /*00b2*/ 	.short	(.L_2496 - .L_2495)
	.align		4
.L_2495:
        /*00b4*/ 	.word	index@(.nv.constant0._ZN2at6native27unrolled_elementwise_kernelIZZZNS0_54_GLOBAL__N__d8c5977b_16_LinearAlgebra_cu_9e10b42f_324316addr_kernel_cudaERNS_14TensorIteratorERKN3c106ScalarES8_ENKUlvE_clEvENKUlvE5_clEvEUlfffE_St5arrayIPcLm4EELi4E23TrivialOffsetCalculatorILi3EjESF_ILi1EjENS0_6memory15LoadWithoutCastENSI_16StoreWithoutCastEEEviT_T0_T2_T3_T4_T5_)
        /*00b8*/ 	.short	0x0380
        /*00ba*/ 	.short	0x003c


	//----- nvinfo : EIATTR_SW_WAR
	.align		4
.L_2496:
        /*00bc*/ 	.byte	0x04, 0x36
        /*00be*/ 	.short	(.L_2498 - .L_2497)
.L_2497:
        /*00c0*/ 	.word	0x00000008
.L_2498:


//--------------------- .nv.info._ZN2at6native29vectorized_elementwise_kernelILi2EZZZNS0_54_GLOBAL__N__d8c5977b_16_LinearAlgebra_cu_9e10b42f_324316addr_kernel_cudaERNS_14TensorIteratorERKN3c106ScalarES8_ENKUlvE_clEvENKUlvE5_clEvEUlfffE_St5arrayIPcLm4EEEEviT0_T1_ --------------------------
	.section	.nv.info._ZN2at6native29vectorized_elementwise_kernelILi2EZZZNS0_54_GLOBAL__N__d8c5977b_16_LinearAlgebra_cu_9e10b42f_324316addr_kernel_cudaERNS_14TensorIteratorERKN3c106ScalarES8_ENKUlvE_clEvENKUlvE5_clEvEUlfffE_St5arrayIPcLm4EEEEviT0_T1_,"",@"SHT_CUDA_INFO"
	.sectionflags	@""
	.align	4


	//----- nvinfo : EIATTR_CUDA_API_VERSION
	.align		4
        /*0000*/ 	.byte	0x04, 0x37
        /*0002*/ 	.short	(.L_2500 - .L_2499)
.L_2499:
        /*0004*/ 	.word	0x00000082


	//----- nvinfo : EIATTR_KPARAM_INFO
	.align		4
.L_2500:
        /*0008*/ 	.byte	0x04, 0x17
        /*000a*/ 	.short	(.L_2502 - .L_2501)
.L_2501:
        /*000c*/ 	.word	0x00000000
        /*0010*/ 	.short	0x0002
        /*0012*/ 	.short	0x0018
        /*0014*/ 	.byte	0x00, 0xf0, 0x81, 0x00


	//----- nvinfo : EIATTR_KPARAM_INFO
	.align		4
.L_2502:
        /*0018*/ 	.byte	0x04, 0x17
        /*001a*/ 	.short	(.L_2504 - .L_2503)
.L_2503:
        /*001c*/ 	.word	0x00000000
        /*0020*/ 	.short	0x0001
        /*0022*/ 	.short	0x0008
        /*0024*/ 	.byte	0x00, 0xf0, 0x41, 0x00


	//----- nvinfo : EIATTR_KPARAM_INFO
	.align		4
.L_2504:
        /*0028*/ 	.byte	0x04, 0x17
        /*002a*/ 	.short	(.L_2506 - .L_2505)
.L_2505:
        /*002c*/ 	.word	0x00000000
        /*0030*/ 	.short	0x0000
        /*0032*/ 	.short	0x0000
        /*0034*/ 	.byte	0x00, 0xf0, 0x11, 0x00


	//----- nvinfo : EIATTR_SPARSE_MMA_MASK
	.align		4
.L_2506:
        /*0038*/ 	.byte	0x03, 0x50
        /*003a*/ 	.short	0x0000


	//----- nvinfo : EIATTR_MAXREG_COUNT
	.align		4
        /*003c*/ 	.byte	0x03, 0x1b
        /*003e*/ 	.short	0x00ff


	//----- nvinfo : EIATTR_MERCURY_ISA_VERSION
	.align		4
        /*0040*/ 	.byte	0x03, 0x5f
        /*0042*/ 	.short	0x0101


	//----- nvinfo : EIATTR_VRC_CTA_INIT_COUNT
	.align		4
        /*0044*/ 	.byte	0x02, 0x4a
	.zero		1
	.zero		1


	//----- nvinfo : EIATTR_EXIT_INSTR_OFFSETS
	.align		4
        /*0048*/ 	.byte	0x04, 0x1c
        /*004a*/ 	.short	(.L_2508 - .L_2507)


	//   ....[0]....
.L_2507:
        /*004c*/ 	.word	0x00000a60


	//   ....[1]....
        /*0050*/ 	.word	0x00000ab0


	//   ....[2]....
        /*0054*/ 	.word	0x00000d30


	//----- nvinfo : EIATTR_MAX_THREADS
	.align		4
.L_2508:
        /*0058*/ 	.byte	0x04, 0x05
        /*005a*/ 	.short	(.L_2510 - .L_2509)
.L_2509:
        /*005c*/ 	.word	0x00000080
        /*0060*/ 	.word	0x00000001
        /*0064*/ 	.word	0x00000001


	//----- nvinfo : EIATTR_CRS_STACK_SIZE
	.align		4
.L_2510:
        /*0068*/ 	.byte	0x04, 0x1e
        /*006a*/ 	.short	(.L_2512 - .L_2511)
.L_2511:
        /*006c*/ 	.word	0x00000000


	//----- nvinfo : EIATTR_CBANK_PARAM_SIZE
	.align		4
.L_2512:
        /*0070*/ 	.byte	0x03, 0x19
        /*0072*/ 	.short	0x0038


	//----- nvinfo : EIATTR_PARAM_CBANK
	.align		4
        /*0074*/ 	.byte	0x04, 0x0a
        /*0076*/ 	.short	(.L_2514 - .L_2513)
	.align		4
.L_2513:
        /*0078*/ 	.word	index@(.nv.constant0._ZN2at6native29vectorized_elementwise_kernelILi2EZZZNS0_54_GLOBAL__N__d8c5977b_16_LinearAlgebra_cu_9e10b42f_324316addr_kernel_cudaERNS_14TensorIteratorERKN3c106ScalarES8_ENKUlvE_clEvENKUlvE5_clEvEUlfffE_St5arrayIPcLm4EEEEviT0_T1_)
        /*007c*/ 	.short	0x0380
        /*007e*/ 	.short	0x0038


	//----- nvinfo : EIATTR_SW_WAR
	.align		4
.L_2514:
        /*0080*/ 	.byte	0x04, 0x36
        /*0082*/ 	.short	(.L_2516 - .L_2515)
.L_2515:
        /*0084*/ 	.word	0x00000008
.L_2516:


//--------------------- .nv.info._ZN2at6native29vectorized_elementwise_kernelILi4EZZZNS0_54_GLOBAL__N__d8c5977b_16_LinearAlgebra_cu_9e10b42f_324316addr_kernel_cudaERNS_14TensorIteratorERKN3c106ScalarES8_ENKUlvE_clEvENKUlvE5_clEvEUlfffE_St5arrayIPcLm4EEEEviT0_T1_ --------------------------
	.section	.nv.info._ZN2at6native29vectorized_elementwise_kernelILi4EZZZNS0_54_GLOBAL__N__d8c5977b_16_LinearAlgebra_cu_9e10b42f_324316addr_kernel_cudaERNS_14TensorIteratorERKN3c106ScalarES8_ENKUlvE_clEvENKUlvE5_clEvEUlfffE_St5arrayIPcLm4EEEEviT0_T1_,"",@"SHT_CUDA_INFO"
	.sectionflags	@""
	.align	4


	//----- nvinfo : EIATTR_CUDA_API_VERSION
	.align		4
        /*0000*/ 	.byte	0x04, 0x37
        /*0002*/ 	.short	(.L_2518 - .L_2517)
.L_2517:
        /*0004*/ 	.word	0x00000082


	//----- nvinfo : EIATTR_KPARAM_INFO
	.align		4
.L_2518:
        /*0008*/ 	.byte	0x04, 0x17
        /*000a*/ 	.short	(.L_2520 - .L_2519)
.L_2519:
        /*000c*/ 	.word	0x00000000
        /*0010*/ 	.short	0x0002
        /*0012*/ 	.short	0x0018
        /*0014*/ 	.byte	0x00, 0xf0, 0x81, 0x00


	//----- nvinfo : EIATTR_KPARAM_INFO
	.align		4
.L_2520:
        /*0018*/ 	.byte	0x04, 0x17
        /*001a*/ 	.short	(.L_2522 - .L_2521)
.L_2521:
        /*001c*/ 	.word	0x00000000
        /*0020*/ 	.short	0x0001
        /*0022*/ 	.short	0x0008
        /*0024*/ 	.byte	0x00, 0xf0, 0x41, 0x00


	//----- nvinfo : EIATTR_KPARAM_INFO
	.align		4
.L_2522:
        /*0028*/ 	.byte	0x04, 0x17
        /*002a*/ 	.short	(.L_2524 - .L_2523)
.L_2523:
        /*002c*/ 	.word	0x00000000
        /*0030*/ 	.short	0x0000
        /*0032*/ 	.short	0x0000
        /*0034*/ 	.byte	0x00, 0xf0, 0x11, 0x00


	//----- nvinfo : EIATTR_SPARSE_MMA_MASK
	.align		4
.L_2524:
        /*0038*/ 	.byte	0x03, 0x50
        /*003a*/ 	.short	0x0000


	//----- nvinfo : EIATTR_MAXREG_COUNT
	.align		4
        /*003c*/ 	.byte	0x03, 0x1b
        /*003e*/ 	.short	0x00ff


	//----- nvinfo : EIATTR_MERCURY_ISA_VERSION
	.align		4
        /*0040*/ 	.byte	0x03, 0x5f
        /*0042*/ 	.short	0x0101


	//----- nvinfo : EIATTR_VRC_CTA_INIT_COUNT
	.align		4
        /*0044*/ 	.byte	0x02, 0x4a
	.zero		1
	.zero		1


	//----- nvinfo : EIATTR_EXIT_INSTR_OFFSETS
	.align		4
        /*0048*/ 	.byte	0x04, 0x1c
        /*004a*/ 	.short	(.L_2526 - .L_2525)


	//   ....[0]....
.L_2525:
        /*004c*/ 	.word	0x00000a60


	//   ....[1]....
        /*0050*/ 	.word	0x00000ab0


	//   ....[2]....
        /*0054*/ 	.word	0x00000cd0


	//----- nvinfo : EIATTR_MAX_THREADS
	.align		4
.L_2526:
        /*0058*/ 	.byte	0x04, 0x05
        /*005a*/ 	.short	(.L_2528 - .L_2527)
.L_2527:
        /*005c*/ 	.word	0x00000080
        /*0060*/ 	.word	0x00000001
        /*0064*/ 	.word	0x00000001


	//----- nvinfo : EIATTR_CRS_STACK_SIZE
	.align		4
.L_2528:
        /*0068*/ 	.byte	0x04, 0x1e
        /*006a*/ 	.short	(.L_2530 - .L_2529)
.L_2529:
        /*006c*/ 	.word	0x00000000


	//----- nvinfo : EIATTR_CBANK_PARAM_SIZE
	.align		4
.L_2530:
        /*0070*/ 	.byte	0x03, 0x19
        /*0072*/ 	.short	0x0038


	//----- nvinfo : EIATTR_PARAM_CBANK
	.align		4
        /*0074*/ 	.byte	0x04, 0x0a
        /*0076*/ 	.short	(.L_2532 - .L_2531)
	.align		4
.L_2531:
        /*0078*/ 	.word	index@(.nv.constant0._ZN2at6native29vectorized_elementwise_kernelILi4EZZZNS0_54_GLOBAL__N__d8c5977b_16_LinearAlgebra_cu_9e10b42f_324316addr_kernel_cudaERNS_14TensorIteratorERKN3c106ScalarES8_ENKUlvE_clEvENKUlvE5_clEvEUlfffE_St5arrayIPcLm4EEEEviT0_T1_)
        /*007c*/ 	.short	0x0380
        /*007e*/ 	.short	0x0038


	//----- nvinfo : EIATTR_SW_WAR
	.align		4
.L_2532:
        /*0080*/ 	.byte	0x04, 0x36
        /*0082*/ 	.short	(.L_2534 - .L_2533)
.L_2533:
        /*0084*/ 	.word	0x00000008
.L_2534:


//--------------------- .nv.info._ZN2at6native29vectorized_elementwise_kernelILi8EZZZNS0_54_GLOBAL__N__d8c5977b_16_LinearAlgebra_cu_9e10b42f_324316addr_kernel_cudaERNS_14TensorIteratorERKN3c106ScalarES8_ENKUlvE_clEvENKUlvE5_clEvEUlfffE_St5arrayIPcLm4EEEEviT0_T1_ --------------------------
	.section	.nv.info._ZN2at6native29vectorized_elementwise_kernelILi8EZZZNS0_54_GLOBAL__N__d8c5977b_16_LinearAlgebra_cu_9e10b42f_324316addr_kernel_cudaERNS_14TensorIteratorERKN3c106ScalarES8_ENKUlvE_clEvENKUlvE5_clEvEUlfffE_St5arrayIPcLm4EEEEviT0_T1_,"",@"SHT_CUDA_INFO"
	.sectionflags	@""
	.align	4


	//----- nvinfo : EIATTR_CUDA_API_VERSION
	.align		4
        /*0000*/ 	.byte	0x04, 0x37
        /*0002*/ 	.short	(.L_2536 - .L_2535)
.L_2535:
        /*0004*/ 	.word	0x00000082


	//----- nvinfo : EIATTR_KPARAM_INFO
	.align		4
.L_2536:
        /*0008*/ 	.byte	0x04, 0x17
        /*000a*/ 	.short	(.L_2538 - .L_2537)
.L_2537:
        /*000c*/ 	.word	0x00000000
        /*0010*/ 	.short	0x0002
        /*0012*/ 	.short	0x0018
        /*0014*/ 	.byte	0x00, 0xf0, 0x81, 0x00


	//----- nvinfo : EIATTR_KPARAM_INFO
	.align		4
.L_2538:
        /*0018*/ 	.byte	0x04, 0x17
        /*001a*/ 	.short	(.L_2540 - .L_2539)
.L_2539:
        /*001c*/ 	.word	0x00000000
        /*0020*/ 	.short	0x0001
        /*0022*/ 	.short	0x0008
        /*0024*/ 	.byte	0x00, 0xf0, 0x41, 0x00


	//----- nvinfo : EIATTR_KPARAM_INFO
	.align		4
.L_2540:
        /*0028*/ 	.byte	0x04, 0x17
        /*002a*/ 	.short	(.L_2542 - .L_2541)
.L_2541:
        /*002c*/ 	.word	0x00000000
        /*0030*/ 	.short	0x0000
        /*0032*/ 	.short	0x0000
        /*0034*/ 	.byte	0x00, 0xf0, 0x11, 0x00


	//----- nvinfo : EIATTR_SPARSE_MMA_MASK
	.align		4
.L_2542:
        /*0038*/ 	.byte	0x03, 0x50
        /*003a*/ 	.short	0x0000


	//----- nvinfo : EIATTR_MAXREG_COUNT
	.align		4
        /*003c*/ 	.byte	0x03, 0x1b
        /*003e*/ 	.short	0x00ff


	//----- nvinfo : EIATTR_MERCURY_ISA_VERSION
	.align		4
        /*0040*/ 	.byte	0x03, 0x5f
        /*0042*/ 	.short	0x0101


	//----- nvinfo : EIATTR_VRC_CTA_INIT_COUNT
	.align		4
        /*0044*/ 	.byte	0x02, 0x4a
	.zero		1
	.zero		1


	//----- nvinfo : EIATTR_EXIT_INSTR_OFFSETS
	.align		4
        /*0048*/ 	.byte	0x04, 0x1c
        /*004a*/ 	.short	(.L_2544 - .L_2543)


	//   ....[0]....
.L_2543:
        /*004c*/ 	.word	0x00000010


	//----- nvinfo : EIATTR_MAX_THREADS
	.align		4
.L_2544:
        /*0050*/ 	.byte	0x04, 0x05
        /*0052*/ 	.short	(.L_2546 - .L_2545)
.L_2545:
        /*0054*/ 	.word	0x00000080
        /*0058*/ 	.word	0x00000001
        /*005c*/ 	.word	0x00000001


	//----- nvinfo : EIATTR_CBANK_PARAM_SIZE
	.align		4
.L_2546:
        /*0060*/ 	.byte	0x03, 0x19
        /*0062*/ 	.short	0x0038


	//----- nvinfo : EIATTR_PARAM_CBANK
	.align		4
        /*0064*/ 	.byte	0x04, 0x0a
        /*0066*/ 	.short	(.L_2548 - .L_2547)
	.align		4
.L_2547:
        /*0068*/ 	.word	index@(.nv.constant0._ZN2at6native29vectorized_elementwise_kernelILi8EZZZNS0_54_GLOBAL__N__d8c5977b_16_LinearAlgebra_cu_9e10b42f_324316addr_kernel_cudaERNS_14TensorIteratorERKN3c106ScalarES8_ENKUlvE_clEvENKUlvE5_clEvEUlfffE_St5arrayIPcLm4EEEEviT0_T1_)
        /*006c*/ 	.short	0x0380
        /*006e*/ 	.short	0x0038


	//----- nvinfo : EIATTR_SW_WAR
	.align		4
.L_2548:
        /*0070*/ 	.byte	0x04, 0x36
        /*0072*/ 	.short	(.L_2550 - .L_2549)
.L_2549:
        /*0074*/ 	.word	0x00000008
.L_2550:


//--------------------- .nv.info._ZN2at6native18elementwise_kernelILi128ELi4EZNS0_15gpu_kernel_implIZZZNS0_54_GLOBAL__N__d8c5977b_16_LinearAlgebra_cu_9e10b42f_324316addr_kernel_cudaERNS_14TensorIteratorERKN3c106ScalarES9_ENKUlvE_clEvENKUlvE4_clEvEUldddE0_EEvRNS_18TensorIteratorBaseERKT_EUliE_EEviT1_ --------------------------
	.section	.nv.info._ZN2at6native18elementwise_kernelILi128ELi4EZNS0_15gpu_kernel_implIZZZNS0_54_GLOBAL__N__d8c5977b_16_LinearAlgebra_cu_9e10b42f_324316addr_kernel_cudaERNS_14TensorIteratorERKN3c106ScalarES9_ENKUlvE_clEvENKUlvE4_clEvEUldddE0_EEvRNS_18TensorIteratorBaseERKT_EUliE_EEviT1_,"",@"SHT_CUDA_INFO"
	.sectionflags	@""
	.align	4


	//----- nvinfo : EIATTR_CUDA_API_VERSION
	.align		4
        /*0000*/ 	.byte	0x04, 0x37
        /*0002*/ 	.short	(.L_2552 - .L_2551)
.L_2551:
        /*0004*/ 	.word	0x00000082


	//----- nvinfo : EIATTR_KPARAM_INFO
	.align		4
.L_2552:
        /*0008*/ 	.byte	0x04, 0x17
        /*000a*/ 	.short	(.L_2554 - .L_2553)
.L_2553:
        /*000c*/ 	.word	0x00000000
        /*0010*/ 	.short	0x0001
        /*0012*/ 	.short	0x0008
        /*0014*/ 	.byte	0x00, 0xf0, 0x21, 0x0c


	//----- nvinfo : EIATTR_KPARAM_INFO
	.align		4
.L_2554:
        /*0018*/ 	.byte	0x04, 0x17
        /*001a*/ 	.short	(.L_2556 - .L_2555)
.L_2555:
        /*001c*/ 	.word	0x00000000
        /*0020*/ 	.short	0x0000
        /*0022*/ 	.short	0x0000
        /*0024*/ 	.byte	0x00, 0xf0, 0x11, 0x00


	//----- nvinfo : EIATTR_SPARSE_MMA_MASK
	.align		4
.L_2556:
        /*0028*/ 	.byte	0x03, 0x50
        /*002a*/ 	.short	0x0000


	//----- nvinfo : EIATTR_MAXREG_COUNT
	.align		4
        /*002c*/ 	.byte	0x03, 0x1b
        /*002e*/ 	.short	0x0080


	//----- nvinfo : EIATTR_EXTERNS
	.align		4
        /*0030*/ 	.byte	0x04, 0x0f
        /*0032*/ 	.short	(.L_2558 - .L_2557)


	//   ....[0]....
	.align		4
.L_2557:
        /*0034*/ 	.word	index@(__assertfail)


	//----- nvinfo : EIATTR_MERCURY_ISA_VERSION
	.align		4
.L_2558:
        /*0038*/ 	.byte	0x03, 0x5f
        /*003a*/ 	.short	0x0101


	//----- nvinfo : EIATTR_VRC_CTA_INIT_COUNT
	.align		4
        /*003c*/ 	.byte	0x02, 0x4a
	.zero		1
	.zero		1


	//----- nvinfo : EIATTR_SYSCALL_OFFSETS
	.align		4
        /*0040*/ 	.byte	0x04, 0x46
        /*0042*/ 	.short	(.L_2560 - .L_2559)


	//   ....[0]....
.L_2559:
        /*0044*/ 	.word	0x00002680


	//   ....[1]....
        /*0048*/ 	.word	0x00003560


	//   ....[2]....
        /*004c*/ 	.word	0x00004440


	//   ....[3]....
        /*0050*/ 	.word	0x000057b0


	//   ....[4]....
        /*0054*/ 	.word	0x00008010


	//   ....[5]....
        /*0058*/ 	.word	0x00008ef0


	//   ....[6]....
        /*005c*/ 	.word	0x00009dd0


	//   ....[7]....
        /*0060*/ 	.word	0x0000ae50


	//   ....[8]....
        /*0064*/ 	.word	0x0000d8e0


	//   ....[9]....
        /*0068*/ 	.word	0x0000e7c0


	//   ....[10]....
        /*006c*/ 	.word	0x0000f6a0


	//   ....[11]....
        /*0070*/ 	.word	0x00010720


	//   ....[12]....
        /*0074*/ 	.word	0x000131d0


	//   ....[13]....
        /*0078*/ 	.word	0x000140b0


	//   ....[14]....
        /*007c*/ 	.word	0x00014f90


	//   ....[15]....
        /*0080*/ 	.word	0x00015ff0


	//----- nvinfo : EIATTR_EXIT_INSTR_OFFSETS
	.align		4
.L_2560:
        /*0084*/ 	.byte	0x04, 0x1c
        /*0086*/ 	.short	(.L_2562 - .L_2561)


	//   ....[0]....
.L_2561:
        /*0088*/ 	.word	0x00010b80


	//   ....[1]....
        /*008c*/ 	.word	0x000151c0


	//   ....[2]....
        /*0090*/ 	.word	0x00015200


	//   ....[3]....
        /*0094*/ 	.word	0x00015290


	//   ....[4]....
        /*0098*/ 	.word	0x000152c0


	//   ....[5]....
        /*009c*/ 	.word	0x000152f0


	//   ....[6]....
        /*00a0*/ 	.word	0x00015400


	//   ....[7]....
        /*00a4*/ 	.word	0x000154c0


	//   ....[8]....
        /*00a8*/ 	.word	0x000155e0


	//   ....[9]....
        /*00ac*/ 	.word	0x000156b0


	//   ....[10]....
        /*00b0*/ 	.word	0x000156d0


	//   ....[11]....
        /*00b4*/ 	.word	0x000157a0


	//   ....[12]....
        /*00b8*/ 	.word	0x00015990


	//   ....[13]....
        /*00bc*/ 	.word	0x00015b80


	//   ....[14]....
        /*00c0*/ 	.word	0x00015d60


	//   ....[15]....
        /*00c4*/ 	.word	0x00015d90


	//   ....[16]....
        /*00c8*/ 	.word	0x00015dc0


	//   ....[17]....
        /*00cc*/ 	.word	0x00015e60


	//   ....[18]....
        /*00d0*/ 	.word	0x00015e90


	//   ....[19]....
        /*00d4*/ 	.word	0x00016000


	//   ....[20]....
        /*00d8*/ 	.word	0x00016190


	//   ....[21]....
        /*00dc*/ 	.word	0x00016350


	//   ....[22]....
        /*00e0*/ 	.word	0x00016410


	//----- nvinfo : EIATTR_MAX_THREADS
	.align		4
.L_2562:
        /*00e4*/ 	.byte	0x04, 0x05
        /*00e6*/ 	.short	(.L_2564 - .L_2563)
.L_2563:
        /*00e8*/ 	.word	0x00000080
        /*00ec*/ 	.word	0x00000001
        /*00f0*/ 	.word	0x00000001


	//----- nvinfo : EIATTR_CRS_STACK_SIZE
	.align		4
.L_2564:
        /*00f4*/ 	.byte	0x04, 0x1e
        /*00f6*/ 	.short	(.L_2566 - .L_2565)
.L_2565:
        /*00f8*/ 	.word	0x00000000


	//----- nvinfo : EIATTR_CBANK_PARAM_SIZE
	.align		4
.L_2566:
        /*00fc*/ 	.byte	0x03, 0x19
        /*00fe*/ 	.short	0x0310


	//----- nvinfo : EIATTR_PARAM_CBANK
	.align		4
        /*0100*/ 	.byte	0x04, 0x0a
        /*0102*/ 	.short	(.L_2568 - .L_2567)
	.align		4
.L_2567:
        /*0104*/ 	.word	index@(.nv.constant0._ZN2at6native18elementwise_kernelILi128ELi4EZNS0_15gpu_kernel_implIZZZNS0_54_GLOBAL__N__d8c5977b_16_LinearAlgebra_cu_9e10b42f_324316addr_kernel_cudaERNS_14TensorIteratorERKN3c106ScalarES9_ENKUlvE_clEvENKUlvE4_clEvEUldddE0_EEvRNS_18TensorIteratorBaseERKT_EUliE_EEviT1_)
        /*0108*/ 	.short	0x0380
        /*010a*/ 	.short	0x0310


	//----- nvinfo : EIATTR_SW_WAR
	.align		4
.L_2568:
        /*010c*/ 	.byte	0x04, 0x36
        /*010e*/ 	.short	(.L_2570 - .L_2569)
.L_2569:
        /*0110*/ 	.word	0x00000008
.L_2570:


//--------------------- .nv.info._ZN2at6native27unrolled_elementwise_kernelIZZZNS0_54_GLOBAL__N__d8c5977b_16_LinearAlgebra_cu_9e10b42f_324316addr_kernel_cudaERNS_14TensorIteratorERKN3c106ScalarES8_ENKUlvE_clEvENKUlvE4_clEvEUldddE0_St5arrayIPcLm4EELi4E23TrivialOffsetCalculatorILi3EjESF_ILi1EjENS0_6memory12LoadWithCastILi3EEENSI_13StoreWithCastILi1EEEEEviT_T0_T2_T3_T4_T5_ --------------------------
	.section	.nv.info._ZN2at6native27unrolled_elementwise_kernelIZZZNS0_54_GLOBAL__N__d8c5977b_16_LinearAlgebra_cu_9e10b42f_324316addr_kernel_cudaERNS_14TensorIteratorERKN3c106ScalarES8_ENKUlvE_clEvENKUlvE4_clEvEUldddE0_St5arrayIPcLm4EELi4E23TrivialOffsetCalculatorILi3EjESF_ILi1EjENS0_6memory12LoadWithCastILi3EEENSI_13StoreWithCastILi1EEEEEviT_T0_T2_T3_T4_T5_,"",@"SHT_CUDA_INFO"
	.sectionflags	@""
	.align	4


	//----- nvinfo : EIATTR_CUDA_API_VERSION
	.align		4
        /*0000*/ 	.byte	0x04, 0x37
        /*0002*/ 	.short	(.L_2572 - .L_2571)
.L_2571:
        /*0004*/ 	.word	0x00000082


	//----- nvinfo : EIATTR_KPARAM_INFO
	.align		4
.L_2572:
        /*0008*/ 	.byte	0x04, 0x17
        /*000a*/ 	.short	(.L_2574 - .L_2573)
.L_2573:
        /*000c*/ 	.word	0x00000000
        /*0010*/ 	.short	0x0006
        /*0012*/ 	.short	0x0054
        /*0014*/ 	.byte	0x00, 0xf0, 0x21, 0x00


	//----- nvinfo : EIATTR_KPARAM_INFO
	.align		4
.L_2574:
        /*0018*/ 	.byte	0x04, 0x17
        /*001a*/ 	.short	(.L_2576 - .L_2575)
.L_2575:
        /*001c*/ 	.word	0x00000000
        /*0020*/ 	.short	0x0005
        /*0022*/ 	.short	0x0044
        /*0024*/ 	.byte	0x00, 0xf0, 0x41, 0x00


	//----- nvinfo : EIATTR_KPARAM_INFO
	.align		4
.L_2576:
        /*0028*/ 	.byte	0x04, 0x17
        /*002a*/ 	.short	(.L_2578 - .L_2577)
.L_2577:
        /*002c*/ 	.word	0x00000000
        /*0030*/ 	.short	0x0004
        /*0032*/ 	.short	0x0041
        /*0034*/ 	.byte	0x00, 0xf0, 0x05, 0x00


	//----- nvinfo : EIATTR_KPARAM_INFO
	.align		4
.L_2578:
        /*0038*/ 	.byte	0x04, 0x17
        /*003a*/ 	.short	(.L_2580 - .L_2579)
.L_2579:
        /*003c*/ 	.word	0x00000000
        /*0040*/ 	.short	0x0003
        /*0042*/ 	.short	0x0040
        /*0044*/ 	.byte	0x00, 0xf0, 0x05, 0x00


	//----- nvinfo : EIATTR_KPARAM_INFO
	.align		4
.L_2580:
        /*0048*/ 	.byte	0x04, 0x17
        /*004a*/ 	.short	(.L_2582 - .L_2581)
.L_2581:
        /*004c*/ 	.word	0x00000000
        /*0050*/ 	.short	0x0002
        /*0052*/ 	.short	0x0020
        /*0054*/ 	.byte	0x00, 0xf0, 0x81, 0x00


	//----- nvinfo : EIATTR_KPARAM_INFO
	.align		4
.L_2582:
        /*0058*/ 	.byte	0x04, 0x17
        /*005a*/ 	.short	(.L_2584 - .L_2583)
.L_2583:
        /*005c*/ 	.word	0x00000000
        /*0060*/ 	.short	0x0001
        /*0062*/ 	.short	0x0008
        /*0064*/ 	.byte	0x00, 0xf0, 0x61, 0x00


	//----- nvinfo : EIATTR_KPARAM_INFO
	.align		4
.L_2584:
        /*0068*/ 	.byte	0x04, 0x17
        /*006a*/ 	.short	(.L_2586 - .L_2585)
.L_2585:
        /*006c*/ 	.word	0x00000000
        /*0070*/ 	.short	0x0000
        /*0072*/ 	.short	0x0000
        /*0074*/ 	.byte	0x00, 0xf0, 0x11, 0x00


	//----- nvinfo : EIATTR_SPARSE_MMA_MASK
	.align		4
.L_2586:
        /*0078*/ 	.byte	0x03, 0x50
        /*007a*/ 	.short	0x0000


	//----- nvinfo : EIATTR_MAXREG_COUNT
	.align		4
        /*007c*/ 	.byte	0x03, 0x1b
        /*007e*/ 	.short	0x00ff


	//----- nvinfo : EIATTR_EXTERNS
	.align		4
        /*0080*/ 	.byte	0x04, 0x0f
        /*0082*/ 	.short	(.L_2588 - .L_2587)


	//   ....[0]....
	.align		4
.L_2587:
        /*0084*/ 	.word	index@(__assertfail)


	//----- nvinfo : EIATTR_MERCURY_ISA_VERSION
	.align		4
.L_2588:
        /*0088*/ 	.byte	0x03, 0x5f
        /*008a*/ 	.short	0x0101


	//----- nvinfo : EIATTR_VRC_CTA_INIT_COUNT
	.align		4
        /*008c*/ 	.byte	0x02, 0x4a
	.zero		1
	.zero		1


	//----- nvinfo : EIATTR_SYSCALL_OFFSETS
	.align		4
        /*0090*/ 	.byte	0x04, 0x46
        /*0092*/ 	.short	(.L_2590 - .L_2589)


	//   ....[0]....
.L_2589:
        /*0094*/ 	.word	0x00000ed0


	//   ....[1]....
        /*0098*/ 	.word	0x00001de0


	//   ....[2]....
        /*009c*/ 	.word	0x00002cf0


	//   ....[3]....
        /*00a0*/ 	.word	0x00003d50


	//   ....[4]....
        /*00a4*/ 	.word	0x00004c60


	//   ....[5]....
        /*00a8*/ 	.word	0x00005b70


	//   ....[6]....
        /*00ac*/ 	.word	0x00006b10


	//   ....[7]....
        /*00b0*/ 	.word	0x00007a20


	//   ....[8]....
        /*00b4*/ 	.word	0x00008930


	//   ....[9]....
        /*00b8*/ 	.word	0x000098d0


	//   ....[10]....
        /*00bc*/ 	.word	0x0000a7e0


	//   ....[11]....
        /*00c0*/ 	.word	0x0000b6c0


	//   ....[12]....
        /*00c4*/ 	.word	0x0000ce10


	//   ....[13]....
        /*00c8*/ 	.word	0x0000dfe0


	//   ....[14]....
        /*00cc*/ 	.word	0x0000f3c0


	//   ....[15]....
        /*00d0*/ 	.word	0x00010780


	//----- nvinfo : EIATTR_EXIT_INSTR_OFFSETS
	.align		4
.L_2590:
        /*00d4*/ 	.byte	0x04, 0x1c
        /*00d6*/ 	.short	(.L_2592 - .L_2591)


	//   ....[0]....
.L_2591:
        /*00d8*/ 	.word	0x0000f810


	//   ....[1]....
        /*00dc*/ 	.word	0x0000f950


	//   ....[2]....
        /*00e0*/ 	.word	0x0000f990


	//   ....[3]....
        /*00e4*/ 	.word	0x0000fa20


	//   ....[4]....
        /*00e8*/ 	.word	0x0000fa50


	//   ....[5]....
        /*00ec*/ 	.word	0x0000fa80


	//   ....[6]....
        /*00f0*/ 	.word	0x0000fb90


	//   ....[7]....
        /*00f4*/ 	.word	0x0000fc50


	//   ....[8]....
        /*00f8*/ 	.word	0x0000fd70


	//   ....[9]....
        /*00fc*/ 	.word	0x0000fe40


	//   ....[10]....
        /*0100*/ 	.word	0x0000fe60


	//   ....[11]....
        /*0104*/ 	.word	0x0000ff30


	//   ....[12]....
        /*0108*/ 	.word	0x00010120


	//   ....[13]....
        /*010c*/ 	.word	0x00010310


	//   ....[14]....
        /*0110*/ 	.word	0x000104f0


	//   ....[15]....
        /*0114*/ 	.word	0x00010520


	//   ....[16]....
        /*0118*/ 	.word	0x00010550


	//   ....[17]....
        /*011c*/ 	.word	0x000105f0


	//   ....[18]....
        /*0120*/ 	.word	0x00010620


	//   ....[19]....
        /*0124*/ 	.word	0x00010790


	//   ....[20]....
        /*0128*/ 	.word	0x00010920


	//   ....[21]....
        /*012c*/ 	.word	0x00010ae0


	//   ....[22]....
        /*0130*/ 	.word	0x00010ba0


	//----- nvinfo : EIATTR_MAX_THREADS
	.align		4
.L_2592:
        /*0134*/ 	.byte	0x04, 0x05
        /*0136*/ 	.short	(.L_2594 - .L_2593)
.L_2593:
        /*0138*/ 	.word	0x00000080
        /*013c*/ 	.word	0x00000001
        /*0140*/ 	.word	0x00000001


	//----- nvinfo : EIATTR_CRS_STACK_SIZE
	.align		4
.L_2594:
        /*0144*/ 	.byte	0x04, 0x1e
        /*0146*/ 	.short	(.L_2596 - .L_2595)
.L_2595:
        /*0148*/ 	.word	0x00000000


	//----- nvinfo : EIATTR_CBANK_PARAM_SIZE
	.align		4
.L_2596:
        /*014c*/ 	.byte	0x03, 0x19
        /*014e*/ 	.short	0x005c


	//----- nvinfo : EIATTR_PARAM_CBANK
	.align		4
        /*0150*/ 	.byte	0x04, 0x0a
        /*0152*/ 	.short	(.L_2598 - .L_2597)
	.align		4
.L_2597:
        /*0154*/ 	.word	index@(.nv.constant0._ZN2at6native27unrolled_elementwise_kernelIZZZNS0_54_GLOBAL__N__d8c5977b_16_LinearAlgebra_cu_9e10b42f_324316addr_kernel_cudaERNS_14TensorIteratorERKN3c106ScalarES8_ENKUlvE_clEvENKUlvE4_clEvEUldddE0_St5arrayIPcLm4EELi4E23TrivialOffsetCalculatorILi3EjESF_ILi1EjENS0_6memory12LoadWithCastILi3EEENSI_13StoreWithCastILi1EEEEEviT_T0_T2_T3_T4_T5_)
        /*0158*/ 	.short	0x0380
        /*015a*/ 	.short	0x005c


	//----- nvinfo : EIATTR_SW_WAR
	.align		4
.L_2598:
        /*015c*/ 	.byte	0x04, 0x36
        /*015e*/ 	.short	(.L_2600 - .L_2599)
.L_2599:
        /*0160*/ 	.word	0x00000008
.L_2600:


//--------------------- .nv.info._ZN2at6native18elementwise_kernelILi128ELi2EZNS0_22gpu_kernel_impl_nocastIZZZNS0_54_GLOBAL__N__d8c5977b_16_LinearAlgebra_cu_9e10b42f_324316addr_kernel_cudaERNS_14TensorIteratorERKN3c106ScalarES9_ENKUlvE_clEvENKUlvE4_clEvEUldddE0_EEvRNS_18TensorIteratorBaseERKT_EUliE_EEviT1_ --------------------------
	.section	.nv.info._ZN2at6native18elementwise_kernelILi128ELi2EZNS0_22gpu_kernel_impl_nocastIZZZNS0_54_GLOBAL__N__d8c5977b_16_LinearAlgebra_cu_9e10b42f_324316addr_kernel_cudaERNS_14TensorIteratorERKN3c106ScalarES9_ENKUlvE_clEvENKUlvE4_clEvEUldddE0_EEvRNS_18TensorIteratorBaseERKT_EUliE_EEviT1_,"",@"SHT_CUDA_INFO"
	.sectionflags	@""
	.align	4


	//----- nvinfo : EIATTR_CUDA_API_VERSION
	.align		4
        /*0000*/ 	.byte	0x04, 0x37
        /*0002*/ 	.short	(.L_2602 - .L_2601)
.L_2601:
        /*0004*/ 	.word	0x00000082


	//----- nvinfo : EIATTR_KPARAM_INFO
	.align		4
.L_2602:
        /*0008*/ 	.byte	0x04, 0x17
        /*000a*/ 	.short	(.L_2604 - .L_2603)
.L_2603:
        /*000c*/ 	.word	0x00000000
        /*0010*/ 	.short	0x0001
        /*0012*/ 	.short	0x0008
        /*0014*/ 	.byte	0x00, 0xf0, 0x01, 0x0c


	//----- nvinfo : EIATTR_KPARAM_INFO
	.align		4
.L_2604:
        /*0018*/ 	.byte	0x04, 0x17
        /*001a*/ 	.short	(.L_2606 - .L_2605)
.L_2605:
        /*001c*/ 	.word	0x00000000
        /*0020*/ 	.short	0x0000
        /*0022*/ 	.short	0x0000
        /*0024*/ 	.byte	0x00, 0xf0, 0x11, 0x00


	//----- nvinfo : EIATTR_SPARSE_MMA_MASK
	.align		4
.L_2606:
        /*0028*/ 	.byte	0x03, 0x50
        /*002a*/ 	.short	0x0000


	//----- nvinfo : EIATTR_MAXREG_COUNT
	.align		4
        /*002c*/ 	.byte	0x03, 0x1b
        /*002e*/ 	.short	0x0080


	//----- nvinfo : EIATTR_MERCURY_ISA_VERSION
	.align		4
        /*0030*/ 	.byte	0x03, 0x5f
        /*0032*/ 	.short	0x0101


	//----- nvinfo : EIATTR_VRC_CTA_INIT_COUNT
	.align		4
        /*0034*/ 	.byte	0x02, 0x4a
	.zero		1
	.zero		1


	//----- nvinfo : EIATTR_EXIT_INSTR_OFFSETS
	.align		4
        /*0038*/ 	.byte	0x04, 0x1c
        /*003a*/ 	.short	(.L_2608 - .L_2607)


	//   ....[0]....
.L_2607:
        /*003c*/ 	.word	0x00000250


	//   ....[1]....
        /*0040*/ 	.word	0x000003b0


	//   ....[2]....
        /*0044*/ 	.word	0x00001d60


	//   ....[3]....
        /*0048*/ 	.word	0x00003670


	//----- nvinfo : EIATTR_MAX_THREADS
	.align		4
.L_2608:
        /*004c*/ 	.byte	0x04, 0x05
        /*004e*/ 	.short	(.L_2610 - .L_2609)
.L_2609:
        /*0050*/ 	.word	0x00000080
        /*0054*/ 	.word	0x00000001
        /*0058*/ 	.word	0x00000001


	//----- nvinfo : EIATTR_CRS_STACK_SIZE
	.align		4
.L_2610:
        /*005c*/ 	.byte	0x04, 0x1e
        /*005e*/ 	.short	(.L_2612 - .L_2611)
.L_2611:
        /*0060*/ 	.word	0x00000000


	//----- nvinfo : EIATTR_CBANK_PARAM_SIZE
	.align		4
.L_2612:
        /*0064*/ 	.byte	0x03, 0x19
        /*0066*/ 	.short	0x0308


	//----- nvinfo : EIATTR_PARAM_CBANK
	.align		4
        /*0068*/ 	.byte	0x04, 0x0a
        /*006a*/ 	.short	(.L_2614 - .L_2613)
	.align		4
.L_2613:
        /*006c*/ 	.word	index@(.nv.constant0._ZN2at6native18elementwise_kernelILi128ELi2EZNS0_22gpu_kernel_impl_nocastIZZZNS0_54_GLOBAL__N__d8c5977b_16_LinearAlgebra_cu_9e10b42f_324316addr_kernel_cudaERNS_14TensorIteratorERKN3c106ScalarES9_ENKUlvE_clEvENKUlvE4_clEvEUldddE0_EEvRNS_18TensorIteratorBaseERKT_EUliE_EEviT1_)
        /*0070*/ 	.short	0x0380
        /*0072*/ 	.short	0x0308


	//----- nvinfo : EIATTR_SW_WAR
	.align		4
.L_2614:
        /*0074*/ 	.byte	0x04, 0x36
        /*0076*/ 	.short	(.L_2616 - .L_2615)
.L_2615:
        /*0078*/ 	.word	0x00000008
.L_2616:


//--------------------- .nv.info._ZN2at6native27unrolled_elementwise_kernelIZZZNS0_54_GLOBAL__N__d8c5977b_16_LinearAlgebra_cu_9e10b42f_324316addr_kernel_cudaERNS_14TensorIteratorERKN3c106ScalarES8_ENKUlvE_clEvENKUlvE4_clEvEUldddE0_St5arrayIPcLm4EELi4E23TrivialOffsetCalculatorILi3EjESF_ILi1EjENS0_6memory15LoadWithoutCastENSI_16StoreWithoutCastEEEviT_T0_T2_T3_T4_T5_ --------------------------
	.section	.nv.info._ZN2at6native27unrolled_elementwise_kernelIZZZNS0_54_GLOBAL__N__d8c5977b_16_LinearAlgebra_cu_9e10b42f_324316addr_kernel_cudaERNS_14TensorIteratorERKN3c106ScalarES8_ENKUlvE_clEvENKUlvE4_clEvEUldddE0_St5arrayIPcLm4EELi4E23TrivialOffsetCalculatorILi3EjESF_ILi1EjENS0_6memory15LoadWithoutCastENSI_16StoreWithoutCastEEEviT_T0_T2_T3_T4_T5_,"",@"SHT_CUDA_INFO"
	.sectionflags	@""
	.align	4


	//----- nvinfo : EIATTR_CUDA_API_VERSION
	.align		4
        /*0000*/ 	.byte	0x04, 0x37
        /*0002*/ 	.short	(.L_2618 - .L_2617)
.L_2617:
        /*0004*/ 	.word	0x00000082


	//----- nvinfo : EIATTR_KPARAM_INFO
	.align		4
.L_2618:
        /*0008*/ 	.byte	0x04, 0x17
        /*000a*/ 	.short	(.L_2620 - .L_2619)
.L_2619:
        /*000c*/ 	.word	0x00000000
        /*0010*/ 	.short	0x0006
        /*0012*/ 	.short	0x0043
        /*0014*/ 	.byte	0x00, 0xf0, 0x05, 0x00


	//----- nvinfo : EIATTR_KPARAM_INFO
	.align		4
.L_2620:
        /*0018*/ 	.byte	0x04, 0x17
        /*001a*/ 	.short	(.L_2622 - .L_2621)
.L_2621:
        /*001c*/ 	.word	0x00000000
        /*0020*/ 	.short	0x0005
        /*0022*/ 	.short	0x0042
        /*0024*/ 	.byte	0x00, 0xf0, 0x05, 0x00


	//----- nvinfo : EIATTR_KPARAM_INFO
	.align		4
.L_2622:
        /*0028*/ 	.byte	0x04, 0x17
        /*002a*/ 	.short	(.L_2624 - .L_2623)
.L_2623:
        /*002c*/ 	.word	0x00000000
        /*0030*/ 	.short	0x0004
        /*0032*/ 	.short	0x0041
        /*0034*/ 	.byte	0x00, 0xf0, 0x05, 0x00


	//----- nvinfo : EIATTR_KPARAM_INFO
	.align		4
.L_2624:
        /*0038*/ 	.byte	0x04, 0x17
        /*003a*/ 	.short	(.L_2626 - .L_2625)
.L_2625:
        /*003c*/ 	.word	0x00000000
        /*0040*/ 	.short	0x0003
        /*0042*/ 	.short	0x0040
        /*0044*/ 	.byte	0x00, 0xf0, 0x05, 0x00


	//----- nvinfo : EIATTR_KPARAM_INFO
	.align		4
.L_2626:
        /*0048*/ 	.byte	0x04, 0x17
        /*004a*/ 	.short	(.L_2628 - .L_2627)
.L_2627:
        /*004c*/ 	.word	0x00000000
        /*0050*/ 	.short	0x0002
        /*0052*/ 	.short	0x0020
        /*0054*/ 	.byte	0x00, 0xf0, 0x81, 0x00


	//----- nvinfo : EIATTR_KPARAM_INFO
	.align		4
.L_2628:
        /*0058*/ 	.byte	0x04, 0x17
        /*005a*/ 	.short	(.L_2630 - .L_2629)
.L_2629:
        /*005c*/ 	.word	0x00000000
        /*0060*/ 	.short	0x0001
        /*0062*/ 	.short	0x0008
        /*0064*/ 	.byte	0x00, 0xf0, 0x61, 0x00


	//----- nvinfo : EIATTR_KPARAM_INFO
	.align		4
.L_2630:
        /*0068*/ 	.byte	0x04, 0x17
        /*006a*/ 	.short	(.L_2632 - .L_2631)
.L_2631:
        /*006c*/ 	.word	0x00000000
        /*0070*/ 	.short	0x0000
        /*0072*/ 	.short	0x0000
        /*0074*/ 	.byte	0x00, 0xf0, 0x11, 0x00


	//----- nvinfo : EIATTR_SPARSE_MMA_MASK
	.align		4
.L_2632:
        /*0078*/ 	.byte	0x03, 0x50
        /*007a*/ 	.short	0x0000


	//----- nvinfo : EIATTR_MAXREG_COUNT
	.align		4
        /*007c*/ 	.byte	0x03, 0x1b
        /*007e*/ 	.short	0x00ff


	//----- nvinfo : EIATTR_MERCURY_ISA_VERSION
	.align		4
        /*0080*/ 	.byte	0x03, 0x5f
        /*0082*/ 	.short	0x0101


	//----- nvinfo : EIATTR_VRC_CTA_INIT_COUNT
	.align		4
        /*0084*/ 	.byte	0x02, 0x4a
	.zero		1
	.zero		1


	//----- nvinfo : EIATTR_EXIT_INSTR_OFFSETS
	.align		4
        /*0088*/ 	.byte	0x04, 0x1c
        /*008a*/ 	.short	(.L_2634 - .L_2633)


	//   ....[0]....
.L_2633:
        /*008c*/ 	.word	0x00000930


	//   ....[1]....
        /*0090*/ 	.word	0x00000980


	//----- nvinfo : EIATTR_MAX_THREADS
	.align		4
.L_2634:
        /*0094*/ 	.byte	0x04, 0x05
        /*0096*/ 	.short	(.L_2636 - .L_2635)
.L_2635:
        /*0098*/ 	.word	0x00000080
        /*009c*/ 	.word	0x00000001
        /*00a0*/ 	.word	0x00000001


	//----- nvinfo : EIATTR_CRS_STACK_SIZE
	.align		4
.L_2636:
        /*00a4*/ 	.byte	0x04, 0x1e
        /*00a6*/ 	.short	(.L_2638 - .L_2637)
.L_2637:
        /*00a8*/ 	.word	0x00000000


	//----- nvinfo : EIATTR_CBANK_PARAM_SIZE
	.align		4
.L_2638:
        /*00ac*/ 	.byte	0x03, 0x19
        /*00ae*/ 	.short	0x0044


	//----- nvinfo : EIATTR_PARAM_CBANK
	.align		4
        /*00b0*/ 	.byte	0x04, 0x0a
        /*00b2*/ 	.short	(.L_2640 - .L_2639)
	.align		4
.L_2639:
        /*00b4*/ 	.word	index@(.nv.constant0._ZN2at6native27unrolled_elementwise_kernelIZZZNS0_54_GLOBAL__N__d8c5977b_16_LinearAlgebra_cu_9e10b42f_324316addr_kernel_cudaERNS_14TensorIteratorERKN3c106ScalarES8_ENKUlvE_clEvENKUlvE4_clEvEUldddE0_St5arrayIPcLm4EELi4E23TrivialOffsetCalculatorILi3EjESF_ILi1EjENS0_6memory15LoadWithoutCastENSI_16StoreWithoutCastEEEviT_T0_T2_T3_T4_T5_)
        /*00b8*/ 	.short	0x0380
        /*00ba*/ 	.short	0x0044


	//----- nvinfo : EIATTR_SW_WAR
	.align		4
.L_2640:
        /*00bc*/ 	.byte	0x04, 0x36
        /*00be*/ 	.short	(.L_2642 - .L_2641)
.L_2641:
        /*00c0*/ 	.word	0x00000008
.L_2642:


//--------------------- .nv.info._ZN2at6native29vectorized_elementwise_kernelILi2EZZZNS0_54_GLOBAL__N__d8c5977b_16_LinearAlgebra_cu_9e10b42f_324316addr_kernel_cudaERNS_14TensorIteratorERKN3c106ScalarES8_ENKUlvE_clEvENKUlvE4_clEvEUldddE0_St5arrayIPcLm4EEEEviT0_T1_ --------------------------
	.section	.nv.info._ZN2at6native29vectorized_elementwise_kernelILi2EZZZNS0_54_GLOBAL__N__d8c5977b_16_LinearAlgebra_cu_9e10b42f_324316addr_kernel_cudaERNS_14TensorIteratorERKN3c106ScalarES8_ENKUlvE_clEvENKUlvE4_clEvEUldddE0_St5arrayIPcLm4EEEEviT0_T1_,"",@"SHT_CUDA_INFO"
	.sectionflags	@""
	.align	4


	//----- nvinfo : EIATTR_CUDA_API_VERSION
	.align		4
        /*0000*/ 	.byte	0x04, 0x37
        /*0002*/ 	.short	(.L_2644 - .L_2643)
.L_2643:
        /*0004*/ 	.word	0x00000082


	//----- nvinfo : EIATTR_KPARAM_INFO
	.align		4
.L_2644:
        /*0008*/ 	.byte	0x04, 0x17
        /*000a*/ 	.short	(.L_2646 - .L_2645)
.L_2645:
        /*000c*/ 	.word	0x00000000
        /*0010*/ 	.short	0x0002
        /*0012*/ 	.short	0x0020
        /*0014*/ 	.byte	0x00, 0xf0, 0x81, 0x00


	//----- nvinfo : EIATTR_KPARAM_INFO
	.align		4
.L_2646:
        /*0018*/ 	.byte	0x04, 0x17
        /*001a*/ 	.short	(.L_2648 - .L_2647)
.L_2647:
        /*001c*/ 	.word	0x00000000
        /*0020*/ 	.short	0x0001
        /*0022*/ 	.short	0x0008
        /*0024*/ 	.byte	0x00, 0xf0, 0x61, 0x00


	//----- nvinfo : EIATTR_KPARAM_INFO
	.align		4
.L_2648:
        /*0028*/ 	.byte	0x04, 0x17
        /*002a*/ 	.short	(.L_2650 - .L_2649)
.L_2649:
        /*002c*/ 	.word	0x00000000
        /*0030*/ 	.short	0x0000
        /*0032*/ 	.short	0x0000
        /*0034*/ 	.byte	0x00, 0xf0, 0x11, 0x00


	//----- nvinfo : EIATTR_SPARSE_MMA_MASK
	.align		4
.L_2650:
        /*0038*/ 	.byte	0x03, 0x50
        /*003a*/ 	.short	0x0000


	//----- nvinfo : EIATTR_MAXREG_COUNT
	.align		4
        /*003c*/ 	.byte	0x03, 0x1b
        /*003e*/ 	.short	0x00ff


	//----- nvinfo : EIATTR_MERCURY_ISA_VERSION
	.align		4
        /*0040*/ 	.byte	0x03, 0x5f
        /*0042*/ 	.short	0x0101


	//----- nvinfo : EIATTR_VRC_CTA_INIT_COUNT
	.align		4
        /*0044*/ 	.byte	0x02, 0x4a
	.zero		1
	.zero		1


	//----- nvinfo : EIATTR_EXIT_INSTR_OFFSETS
	.align		4
        /*0048*/ 	.byte	0x04, 0x1c
        /*004a*/ 	.short	(.L_2652 - .L_2651)


	//   ....[0]....
.L_2651:
        /*004c*/ 	.word	0x00001230


	//   ....[1]....
        /*0050*/ 	.word	0x00001280


	//   ....[2]....
        /*0054*/ 	.word	0x00001bd0


	//----- nvinfo : EIATTR_MAX_THREADS
	.align		4
.L_2652:
        /*0058*/ 	.byte	0x04, 0x05
        /*005a*/ 	.short	(.L_2654 - .L_2653)
.L_2653:
        /*005c*/ 	.word	0x00000080
        /*0060*/ 	.word	0x00000001
        /*0064*/ 	.word	0x00000001


	//----- nvinfo : EIATTR_CRS_STACK_SIZE
	.align		4
.L_2654:
        /*0068*/ 	.byte	0x04, 0x1e
        /*006a*/ 	.short	(.L_2656 - .L_2655)
.L_2655:
        /*006c*/ 	.word	0x00000000


	//----- nvinfo : EIATTR_CBANK_PARAM_SIZE
	.align		4
.L_2656:
        /*0070*/ 	.byte	0x03, 0x19
        /*0072*/ 	.short	0x0040


	//----- nvinfo : EIATTR_PARAM_CBANK
	.align		4
        /*0074*/ 	.byte	0x04, 0x0a
        /*0076*/ 	.short	(.L_2658 - .L_2657)
	.align		4
.L_2657:
        /*0078*/ 	.word	index@(.nv.constant0._ZN2at6native29vectorized_elementwise_kernelILi2EZZZNS0_54_GLOBAL__N__d8c5977b_16_LinearAlgebra_cu_9e10b42f_324316addr_kernel_cudaERNS_14TensorIteratorERKN3c106ScalarES8_ENKUlvE_clEvENKUlvE4_clEvEUldddE0_St5arrayIPcLm4EEEEviT0_T1_)
        /*007c*/ 	.short	0x0380
        /*007e*/ 	.short	0x0040


	//----- nvinfo : EIATTR_SW_WAR
	.align		4
.L_2658:
        /*0080*/ 	.byte	0x04, 0x36
        /*0082*/ 	.short	(.L_2660 - .L_2659)
.L_2659:
        /*0084*/ 	.word	0x00000008
.L_2660:


//--------------------- .nv.info._ZN2at6native29vectorized_elementwise_kernelILi4EZZZNS0_54_GLOBAL__N__d8c5977b_16_LinearAlgebra_cu_9e10b42f_324316addr_kernel_cudaERNS_14TensorIteratorERKN3c106ScalarES8_ENKUlvE_clEvENKUlvE4_clEvEUldddE0_St5arrayIPcLm4EEEEviT0_T1_ --------------------------
	.section	.nv.info._ZN2at6native29vectorized_elementwise_kernelILi4EZZZNS0_54_GLOBAL__N__d8c5977b_16_LinearAlgebra_cu_9e10b42f_324316addr_kernel_cudaERNS_14TensorIteratorERKN3c106ScalarES8_ENKUlvE_clEvENKUlvE4_clEvEUldddE0_St5arrayIPcLm4EEEEviT0_T1_,"",@"SHT_CUDA_INFO"
	.sectionflags	@""
	.align	4


	//----- nvinfo : EIATTR_CUDA_API_VERSION
	.align		4
        /*0000*/ 	.byte	0x04, 0x37
        /*0002*/ 	.short	(.L_2662 - .L_2661)
.L_2661:
        /*0004*/ 	.word	0x00000082


	//----- nvinfo : EIATTR_KPARAM_INFO
	.align		4
.L_2662:
        /*0008*/ 	.byte	0x04, 0x17
        /*000a*/ 	.short	(.L_2664 - .L_2663)
.L_2663:
        /*000c*/ 	.word	0x00000000
        /*0010*/ 	.short	0x0002
        /*0012*/ 	.short	0x0020
        /*0014*/ 	.byte	0x00, 0xf0, 0x81, 0x00


	//----- nvinfo : EIATTR_KPARAM_INFO
	.align		4
.L_2664:
        /*0018*/ 	.byte	0x04, 0x17
        /*001a*/ 	.short	(.L_2666 - .L_2665)
.L_2665:
        /*001c*/ 	.word	0x00000000
        /*0020*/ 	.short	0x0001
        /*0022*/ 	.short	0x0008
        /*0024*/ 	.byte	0x00, 0xf0, 0x61, 0x00


	//----- nvinfo : EIATTR_KPARAM_INFO
	.align		4
.L_2666:
        /*0028*/ 	.byte	0x04, 0x17
        /*002a*/ 	.short	(.L_2668 - .L_2667)
.L_2667:
        /*002c*/ 	.word	0x00000000
        /*0030*/ 	.short	0x0000
        /*0032*/ 	.short	0x0000
        /*0034*/ 	.byte	0x00, 0xf0, 0x11, 0x00


	//----- nvinfo : EIATTR_SPARSE_MMA_MASK
	.align		4
.L_2668:
        /*0038*/ 	.byte	0x03, 0x50
        /*003a*/ 	.short	0x0000


	//----- nvinfo : EIATTR_MAXREG_COUNT
	.align		4
        /*003c*/ 	.byte	0x03, 0x1b
        /*003e*/ 	.short	0x00ff


	//----- nvinfo : EIATTR_MERCURY_ISA_VERSION
	.align		4
        /*0040*/ 	.byte	0x03, 0x5f
        /*0042*/ 	.short	0x0101


	//----- nvinfo : EIATTR_VRC_CTA_INIT_COUNT
	.align		4
        /*0044*/ 	.byte	0x02, 0x4a
	.zero		1
	.zero		1


	//----- nvinfo : EIATTR_EXIT_INSTR_OFFSETS
	.align		4
        /*0048*/ 	.byte	0x04, 0x1c
        /*004a*/ 	.short	(.L_2670 - .L_2669)


	//   ....[0]....
.L_2669:
        /*004c*/ 	.word	0x00001230


	//   ....[1]....
        /*0050*/ 	.word	0x00001280


	//   ....[2]....
        /*0054*/ 	.word	0x00001b50


	//----- nvinfo : EIATTR_MAX_THREADS
	.align		4
.L_2670:
        /*0058*/ 	.byte	0x04, 0x05
        /*005a*/ 	.short	(.L_2672 - .L_2671)
.L_2671:
        /*005c*/ 	.word	0x00000080
        /*0060*/ 	.word	0x00000001
        /*0064*/ 	.word	0x00000001


	//----- nvinfo : EIATTR_CRS_STACK_SIZE
	.align		4
.L_2672:
        /*0068*/ 	.byte	0x04, 0x1e
        /*006a*/ 	.short	(.L_2674 - .L_2673)
.L_2673:
        /*006c*/ 	.word	0x00000000


	//----- nvinfo : EIATTR_CBANK_PARAM_SIZE
	.align		4
.L_2674:
        /*0070*/ 	.byte	0x03, 0x19
        /*0072*/ 	.short	0x0040


	//----- nvinfo : EIATTR_PARAM_CBANK
	.align		4
        /*0074*/ 	.byte	0x04, 0x0a
        /*0076*/ 	.short	(.L_2676 - .L_2675)
	.align		4
.L_2675:
        /*0078*/ 	.word	index@(.nv.constant0._ZN2at6native29vectorized_elementwise_kernelILi4EZZZNS0_54_GLOBAL__N__d8c5977b_16_LinearAlgebra_cu_9e10b42f_324316addr_kernel_cudaERNS_14TensorIteratorERKN3c106ScalarES8_ENKUlvE_clEvENKUlvE4_clEvEUldddE0_St5arrayIPcLm4EEEEviT0_T1_)
        /*007c*/ 	.short	0x0380
        /*007e*/ 	.short	0x0040


	//----- nvinfo : EIATTR_SW_WAR
	.align		4
.L_2676:
        /*0080*/ 	.byte	0x04, 0x36
        /*0082*/ 	.short	(.L_2678 - .L_2677)
.L_2677:
        /*0084*/ 	.word	0x00000008
.L_2678:


//--------------------- .nv.info._ZN2at6native29vectorized_elementwise_kernelILi8EZZZNS0_54_GLOBAL__N__d8c5977b_16_LinearAlgebra_cu_9e10b42f_324316addr_kernel_cudaERNS_14TensorIteratorERKN3c106ScalarES8_ENKUlvE_clEvENKUlvE4_clEvEUldddE0_St5arrayIPcLm4EEEEviT0_T1_ --------------------------
	.section	.nv.info._ZN2at6native29vectorized_elementwise_kernelILi8EZZZNS0_54_GLOBAL__N__d8c5977b_16_LinearAlgebra_cu_9e10b42f_324316addr_kernel_cudaERNS_14TensorIteratorERKN3c106ScalarES8_ENKUlvE_clEvENKUlvE4_clEvEUldddE0_St5arrayIPcLm4EEEEviT0_T1_,"",@"SHT_CUDA_INFO"
	.sectionflags	@""
	.align	4


	//----- nvinfo : EIATTR_CUDA_API_VERSION
	.align		4
        /*0000*/ 	.byte	0x04, 0x37
        /*0002*/ 	.short	(.L_2680 - .L_2679)
.L_2679:
        /*0004*/ 	.word	0x00000082


	//----- nvinfo : EIATTR_KPARAM_INFO
	.align		4
.L_2680:
        /*0008*/ 	.byte	0x04, 0x17
        /*000a*/ 	.short	(.L_2682 - .L_2681)
.L_2681:
        /*000c*/ 	.word	0x00000000
        /*0010*/ 	.short	0x0002
        /*0012*/ 	.short	0x0020
        /*0014*/ 	.byte	0x00, 0xf0, 0x81, 0x00


	//----- nvinfo : EIATTR_KPARAM_INFO
	.align		4
.L_2682:
        /*0018*/ 	.byte	0x04, 0x17
        /*001a*/ 	.short	(.L_2684 - .L_2683)
.L_2683:
        /*001c*/ 	.word	0x00000000
        /*0020*/ 	.short	0x0001
        /*0022*/ 	.short	0x0008
        /*0024*/ 	.byte	0x00, 0xf0, 0x61, 0x00


	//----- nvinfo : EIATTR_KPARAM_INFO
	.align		4
.L_2684:
        /*0028*/ 	.byte	0x04, 0x17
        /*002a*/ 	.short	(.L_2686 - .L_2685)
.L_2685:
        /*002c*/ 	.word	0x00000000
        /*0030*/ 	.short	0x0000
        /*0032*/ 	.short	0x0000
        /*0034*/ 	.byte	0x00, 0xf0, 0x11, 0x00


	//----- nvinfo : EIATTR_SPARSE_MMA_MASK
	.align		4
.L_2686:
        /*0038*/ 	.byte	0x03, 0x50
        /*003a*/ 	.short	0x0000


	//----- nvinfo : EIATTR_MAXREG_COUNT
	.align		4
        /*003c*/ 	.byte	0x03, 0x1b
        /*003e*/ 	.short	0x00ff


	//----- nvinfo : EIATTR_MERCURY_ISA_VERSION
	.align		4
        /*0040*/ 	.byte	0x03, 0x5f
        /*0042*/ 	.short	0x0101


	//----- nvinfo : EIATTR_VRC_CTA_INIT_COUNT
	.align		4
        /*0044*/ 	.byte	0x02, 0x4a
	.zero		1
	.zero		1


	//----- nvinfo : EIATTR_EXIT_INSTR_OFFSETS
	.align		4
        /*0048*/ 	.byte	0x04, 0x1c
        /*004a*/ 	.short	(.L_2688 - .L_2687)


	//   ....[0]....
.L_2687:
        /*004c*/ 	.word	0x00000010


	//----- nvinfo : EIATTR_MAX_THREADS
	.align		4
.L_2688:
        /*0050*/ 	.byte	0x04, 0x05
        /*0052*/ 	.short	(.L_2690 - .L_2689)
.L_2689:
        /*0054*/ 	.word	0x00000080
        /*0058*/ 	.word	0x00000001
        /*005c*/ 	.word	0x00000001


	//----- nvinfo : EIATTR_CBANK_PARAM_SIZE
	.align		4
.L_2690:
        /*0060*/ 	.byte	0x03, 0x19
        /*0062*/ 	.short	0x0040


	//----- nvinfo : EIATTR_PARAM_CBANK
	.align		4
        /*0064*/ 	.byte	0x04, 0x0a
        /*0066*/ 	.short	(.L_2692 - .L_2691)
	.align		4
.L_2691:
        /*0068*/ 	.word	index@(.nv.constant0._ZN2at6native29vectorized_elementwise_kernelILi8EZZZNS0_54_GLOBAL__N__d8c5977b_16_LinearAlgebra_cu_9e10b42f_324316addr_kernel_cudaERNS_14TensorIteratorERKN3c106ScalarES8_ENKUlvE_clEvENKUlvE4_clEvEUldddE0_St5arrayIPcLm4EEEEviT0_T1_)
        /*006c*/ 	.short	0x0380
        /*006e*/ 	.short	0x0040


	//----- nvinfo : EIATTR_SW_WAR
	.align		4
.L_2692:
        /*0070*/ 	.byte	0x04, 0x36
        /*0072*/ 	.short	(.L_2694 - .L_2693)
.L_2693:
        /*0074*/ 	.word	0x00000008
.L_2694:


//--------------------- .nv.info._ZN2at6native18elementwise_kernelILi128ELi4EZNS0_15gpu_kernel_implIZZZNS0_54_GLOBAL__N__d8c5977b_16_LinearAlgebra_cu_9e10b42f_324316addr_kernel_cudaERNS_14TensorIteratorERKN3c106ScalarES9_ENKUlvE_clEvENKUlvE4_clEvEUldddE_EEvRNS_18TensorIteratorBaseERKT_EUliE_EEviT1_ --------------------------
	.section	.nv.info._ZN2at6native18elementwise_kernelILi128ELi4EZNS0_15gpu_kernel_implIZZZNS0_54_GLOBAL__N__d8c5977b_16_LinearAlgebra_cu_9e10b42f_324316addr_kernel_cudaERNS_14TensorIteratorERKN3c106ScalarES9_ENKUlvE_clEvENKUlvE4_clEvEUldddE_EEvRNS_18TensorIteratorBaseERKT_EUliE_EEviT1_,"",@"SHT_CUDA_INFO"
	.sectionflags	@""
	.align	4


	//----- nvinfo : EIATTR_CUDA_API_VERSION
	.align		4
        /*0000*/ 	.byte	0x04, 0x37
        /*0002*/ 	.short	(.L_2696 - .L_2695)
.L_2695:
        /*0004*/ 	.word	0x00000082


	//----- nvinfo : EIATTR_KPARAM_INFO
	.align		4
.L_2696:
        /*0008*/ 	.byte	0x04, 0x17
        /*000a*/ 	.short	(.L_2698 - .L_2697)
.L_2697:
        /*000c*/ 	.word	0x00000000
        /*0010*/ 	.short	0x0001
        /*0012*/ 	.short	0x0008
        /*0014*/ 	.byte	0x00, 0xf0, 0x01, 0x0c


	//----- nvinfo : EIATTR_KPARAM_INFO
	.align		4
.L_2698:
        /*0018*/ 	.byte	0x04, 0x17
        /*001a*/ 	.short	(.L_2700 - .L_2699)
.L_2699:
        /*001c*/ 	.word	0x00000000
        /*0020*/ 	.short	0x0000
        /*0022*/ 	.short	0x0000
        /*0024*/ 	.byte	0x00, 0xf0, 0x11, 0x00


	//----- nvinfo : EIATTR_SPARSE_MMA_MASK
	.align		4
.L_2700:
        /*0028*/ 	.byte	0x03, 0x50
        /*002a*/ 	.short	0x0000


	//----- nvinfo : EIATTR_MAXREG_COUNT
	.align		4
        /*002c*/ 	.byte	0x03, 0x1b
        /*002e*/ 	.short	0x0080


	//----- nvinfo : EIATTR_EXTERNS
	.align		4
        /*0030*/ 	.byte	0x04, 0x0f
        /*0032*/ 	.short	(.L_2702 - .L_2701)


	//   ....[0]....
	.align		4
.L_2701:
        /*0034*/ 	.word	index@(__assertfail)


	//----- nvinfo : EIATTR_MERCURY_ISA_VERSION
	.align		4
.L_2702:
        /*0038*/ 	.byte	0x03, 0x5f
        /*003a*/ 	.short	0x0101


	//----- nvinfo : EIATTR_VRC_CTA_INIT_COUNT
	.align		4
        /*003c*/ 	.byte	0x02, 0x4a
	.zero		1
	.zero		1


	//----- nvinfo : EIATTR_SYSCALL_OFFSETS
	.align		4
        /*0040*/ 	.byte	0x04, 0x46
        /*0042*/ 	.short	(.L_2704 - .L_2703)


	//   ....[0]....
.L_2703:
        /*0044*/ 	.word	0x000018d0


	//   ....[1]....
        /*0048*/ 	.word	0x00002680


	//   ....[2]....
        /*004c*/ 	.word	0x00003570


	//   ....[3]....
        /*0050*/ 	.word	0x00004870


	//   ....[4]....
        /*0054*/ 	.word	0x00006260


	//   ....[5]....
        /*0058*/ 	.word	0x000070d0


	//   ....[6]....
        /*005c*/ 	.word	0x00007fc0


	//   ....[7]....
        /*0060*/ 	.word	0x00008fe0


	//   ....[8]....
        /*0064*/ 	.word	0x0000ac00


	//   ....[9]....
        /*0068*/ 	.word	0x0000ba70


	//   ....[10]....
        /*006c*/ 	.word	0x0000c960


	//   ....[11]....
        /*0070*/ 	.word	0x0000d980


	//   ....[12]....
        /*0074*/ 	.word	0x0000f5c0


	//   ....[13]....
        /*0078*/ 	.word	0x00010430


	//   ....[14]....
        /*007c*/ 	.word	0x00011310


	//   ....[15]....
        /*0080*/ 	.word	0x00012310


	//----- nvinfo : EIATTR_EXIT_INSTR_OFFSETS
	.align		4
.L_2704:
        /*0084*/ 	.byte	0x04, 0x1c
        /*0086*/ 	.short	(.L_2706 - .L_2705)


	//   ....[0]....
.L_2705:
        /*0088*/ 	.word	0x0000dde0


	//   ....[1]....
        /*008c*/ 	.word	0x000114e0


	//   ....[2]....
        /*0090*/ 	.word	0x00011520


	//   ....[3]....
        /*0094*/ 	.word	0x000115b0


	//   ....[4]....
        /*0098*/ 	.word	0x000115e0


	//   ....[5]....
        /*009c*/ 	.word	0x00011610


	//   ....[6]....
        /*00a0*/ 	.word	0x00011720


	//   ....[7]....
        /*00a4*/ 	.word	0x000117e0


	//   ....[8]....
        /*00a8*/ 	.word	0x00011900


	//   ....[9]....
        /*00ac*/ 	.word	0x000119d0


	//   ....[10]....
        /*00b0*/ 	.word	0x000119f0


	//   ....[11]....
        /*00b4*/ 	.word	0x00011ac0


	//   ....[12]....
        /*00b8*/ 	.word	0x00011cb0


	//   ....[13]....
        /*00bc*/ 	.word	0x00011ea0


	//   ....[14]....
        /*00c0*/ 	.word	0x00012080


	//   ....[15]....
        /*00c4*/ 	.word	0x000120b0


	//   ....[16]....
        /*00c8*/ 	.word	0x000120e0


	//   ....[17]....
        /*00cc*/ 	.word	0x00012180


	//   ....[18]....
        /*00d0*/ 	.word	0x000121b0


	//   ....[19]....
        /*00d4*/ 	.word	0x00012320


	//   ....[20]....
        /*00d8*/ 	.word	0x000124b0


	//   ....[21]....
        /*00dc*/ 	.word	0x00012670


	//   ....[22]....
        /*00e0*/ 	.word	0x00012730


	//----- nvinfo : EIATTR_MAX_THREADS
	.align		4
.L_2706:
        /*00e4*/ 	.byte	0x04, 0x05
        /*00e6*/ 	.short	(.L_2708 - .L_2707)
.L_2707:
        /*00e8*/ 	.word	0x00000080
        /*00ec*/ 	.word	0x00000001
        /*00f0*/ 	.word	0x00000001


	//----- nvinfo : EIATTR_CRS_STACK_SIZE
	.align		4
.L_2708:
        /*00f4*/ 	.byte	0x04, 0x1e
        /*00f6*/ 	.short	(.L_2710 - .L_2709)
.L_2709:
        /*00f8*/ 	.word	0x00000000


	//----- nvinfo : EIATTR_CBANK_PARAM_SIZE
	.align		4
.L_2710:
        /*00fc*/ 	.byte	0x03, 0x19
        /*00fe*/ 	.short	0x0308


	//----- nvinfo : EIATTR_PARAM_CBANK
	.align		4
        /*0100*/ 	.byte	0x04, 0x0a
        /*0102*/ 	.short	(.L_2712 - .L_2711)
	.align		4
.L_2711:
        /*0104*/ 	.word	index@(.nv.constant0._ZN2at6native18elementwise_kernelILi128ELi4EZNS0_15gpu_kernel_implIZZZNS0_54_GLOBAL__N__d8c5977b_16_LinearAlgebra_cu_9e10b42f_324316addr_kernel_cudaERNS_14TensorIteratorERKN3c106ScalarES9_ENKUlvE_clEvENKUlvE4_clEvEUldddE_EEvRNS_18TensorIteratorBaseERKT_EUliE_EEviT1_)
        /*0108*/ 	.short	0x0380
        /*010a*/ 	.short	0x0308


	//----- nvinfo : EIATTR_SW_WAR
	.align		4
.L_2712:
        /*010c*/ 	.byte	0x04, 0x36
        /*010e*/ 	.short	(.L_2714 - .L_2713)
.L_2713:
        /*0110*/ 	.word	0x00000008
.L_2714:


//--------------------- .nv.info._ZN2at6native27unrolled_elementwise_kernelIZZZNS0_54_GLOBAL__N__d8c5977b_16_LinearAlgebra_cu_9e10b42f_324316addr_kernel_cudaERNS_14TensorIteratorERKN3c106ScalarES8_ENKUlvE_clEvENKUlvE4_clEvEUldddE_St5arrayIPcLm4EELi4E23TrivialOffsetCalculatorILi3EjESF_ILi1EjENS0_6memory12LoadWithCastILi3EEENSI_13StoreWithCastILi1EEEEEviT_T0_T2_T3_T4_T5_ --------------------------
	.section	.nv.info._ZN2at6native27unrolled_elementwise_kernelIZZZNS0_54_GLOBAL__N__d8c5977b_16_LinearAlgebra_cu_9e10b42f_324316addr_kernel_cudaERNS_14TensorIteratorERKN3c106ScalarES8_ENKUlvE_clEvENKUlvE4_clEvEUldddE_St5arrayIPcLm4EELi4E23TrivialOffsetCalculatorILi3EjESF_ILi1EjENS0_6memory12LoadWithCastILi3EEENSI_13StoreWithCastILi1EEEEEviT_T0_T2_T3_T4_T5_,"",@"SHT_CUDA_INFO"
	.sectionflags	@""
	.align	4


	//----- nvinfo : EIATTR_CUDA_API_VERSION
	.align		4
        /*0000*/ 	.byte	0x04, 0x37
        /*0002*/ 	.short	(.L_2716 - .L_2715)
.L_2715:
        /*0004*/ 	.word	0x00000082


	//----- nvinfo : EIATTR_KPARAM_INFO
	.align		4
.L_2716:
        /*0008*/ 	.byte	0x04, 0x17
        /*000a*/ 	.short	(.L_2718 - .L_2717)
.L_2717:
        /*000c*/ 	.word	0x00000000
        /*0010*/ 	.short	0x0006
        /*0012*/ 	.short	0x004c
        /*0014*/ 	.byte	0x00, 0xf0, 0x21, 0x00


	//----- nvinfo : EIATTR_KPARAM_INFO
	.align		4
.L_2718:
        /*0018*/ 	.byte	0x04, 0x17
        /*001a*/ 	.short	(.L_2720 - .L_2719)
.L_2719:
        /*001c*/ 	.word	0x00000000
        /*0020*/ 	.short	0x0005
        /*0022*/ 	.short	0x003c
        /*0024*/ 	.byte	0x00, 0xf0, 0x41, 0x00


	//----- nvinfo : EIATTR_KPARAM_INFO
	.align		4
.L_2720:
        /*0028*/ 	.byte	0x04, 0x17
        /*002a*/ 	.short	(.L_2722 - .L_2721)
.L_2721:
        /*002c*/ 	.word	0x00000000
        /*0030*/ 	.short	0x0004
        /*0032*/ 	.short	0x0039
        /*0034*/ 	.byte	0x00, 0xf0, 0x05, 0x00


	//----- nvinfo : EIATTR_KPARAM_INFO
	.align		4
.L_2722:
        /*0038*/ 	.byte	0x04, 0x17
        /*003a*/ 	.short	(.L_2724 - .L_2723)
.L_2723:
        /*003c*/ 	.word	0x00000000
        /*0040*/ 	.short	0x0003
        /*0042*/ 	.short	0x0038
        /*0044*/ 	.byte	0x00, 0xf0, 0x05, 0x00


	//----- nvinfo : EIATTR_KPARAM_INFO
	.align		4
.L_2724:
        /*0048*/ 	.byte	0x04, 0x17
        /*004a*/ 	.short	(.L_2726 - .L_2725)
.L_2725:
        /*004c*/ 	.word	0x00000000
        /*0050*/ 	.short	0x0002
        /*0052*/ 	.short	0x0018
        /*0054*/ 	.byte	0x00, 0xf0, 0x81, 0x00


	//----- nvinfo : EIATTR_KPARAM_INFO
	.align		4
.L_2726:
        /*0058*/ 	.byte	0x04, 0x17
        /*005a*/ 	.short	(.L_2728 - .L_2727)
.L_2727:
        /*005c*/ 	.word	0x00000000
        /*0060*/ 	.short	0x0001
        /*0062*/ 	.short	0x0008
        /*0064*/ 	.byte	0x00, 0xf0, 0x41, 0x00


	//----- nvinfo : EIATTR_KPARAM_INFO
	.align		4
.L_2728:
        /*0068*/ 	.byte	0x04, 0x17
        /*006a*/ 	.short	(.L_2730 - .L_2729)
.L_2729:
        /*006c*/ 	.word	0x00000000
        /*0070*/ 	.short	0x0000
        /*0072*/ 	.short	0x0000
        /*0074*/ 	.byte	0x00, 0xf0, 0x11, 0x00


	//----- nvinfo : EIATTR_SPARSE_MMA_MASK
	.align		4
.L_2730:
        /*0078*/ 	.byte	0x03, 0x50
        /*007a*/ 	.short	0x0000


	//----- nvinfo : EIATTR_MAXREG_COUNT
	.align		4
        /*007c*/ 	.byte	0x03, 0x1b
        /*007e*/ 	.short	0x00ff


	//----- nvinfo : EIATTR_EXTERNS
	.align		4
        /*0080*/ 	.byte	0x04, 0x0f
        /*0082*/ 	.short	(.L_2732 - .L_2731)


	//   ....[0]....
	.align		4
.L_2731:
        /*0084*/ 	.word	index@(__assertfail)


	//----- nvinfo : EIATTR_MERCURY_ISA_VERSION
	.align		4
.L_2732:
        /*0088*/ 	.byte	0x03, 0x5f
        /*008a*/ 	.short	0x0101


	//----- nvinfo : EIATTR_VRC_CTA_INIT_COUNT
	.align		4
        /*008c*/ 	.byte	0x02, 0x4a
	.zero		1
	.zero		1


	//----- nvinfo : EIATTR_SYSCALL_OFFSETS
	.align		4
        /*0090*/ 	.byte	0x04, 0x46
        /*0092*/ 	.short	(.L_2734 - .L_2733)


	//   ....[0]....
.L_2733:
        /*0094*/ 	.word	0x00000270


	//   ....[1]....
        /*0098*/ 	.word	0x00001040


	//   ....[2]....
        /*009c*/ 	.word	0x00001f50


	//   ....[3]....
        /*00a0*/ 	.word	0x00002290


	//   ....[4]....
        /*00a4*/ 	.word	0x00003120


	//   ....[5]....
        /*00a8*/ 	.word	0x00004030


	//   ....[6]....
        /*00ac*/ 	.word	0x000042b0


	//   ....[7]....
        /*00b0*/ 	.word	0x00005140


	//   ....[8]....
        /*00b4*/ 	.word	0x00006050


	//   ....[9]....
        /*00b8*/ 	.word	0x000062d0


	//   ....[10]....
        /*00bc*/ 	.word	0x00007170


	//   ....[11]....
        /*00c0*/ 	.word	0x00008050


	//   ....[12]....
        /*00c4*/ 	.word	0x00009510


	//   ....[13]....
        /*00c8*/ 	.word	0x0000a6a0


	//   ....[14]....
        /*00cc*/ 	.word	0x0000ba80


	//   ....[15]....
        /*00d0*/ 	.word	0x0000ce40


	//----- nvinfo : EIATTR_EXIT_INSTR_OFFSETS
	.align		4
.L_2734:
        /*00d4*/ 	.byte	0x04, 0x1c
        /*00d6*/ 	.short	(.L_2736 - .L_2735)


	//   ....[0]....
.L_2735:
        /*00d8*/ 	.word	0x0000bed0


	//   ....[1]....
        /*00dc*/ 	.word	0x0000c010


	//   ....[2]....
        /*00e0*/ 	.word	0x0000c050


	//   ....[3]....
        /*00e4*/ 	.word	0x0000c0e0


	//   ....[4]....
        /*00e8*/ 	.word	0x0000c110


	//   ....[5]....
        /*00ec*/ 	.word	0x0000c140


	//   ....[6]....
        /*00f0*/ 	.word	0x0000c250


	//   ....[7]....
        /*00f4*/ 	.word	0x0000c310


	//   ....[8]....
        /*00f8*/ 	.word	0x0000c430


	//   ....[9]....
        /*00fc*/ 	.word	0x0000c500


	//   ....[10]....
        /*0100*/ 	.word	0x0000c520


	//   ....[11]....
        /*0104*/ 	.word	0x0000c5f0


	//   ....[12]....
        /*0108*/ 	.word	0x0000c7e0


	//   ....[13]....
        /*010c*/ 	.word	0x0000c9d0


	//   ....[14]....
        /*0110*/ 	.word	0x0000cbb0


	//   ....[15]....
        /*0114*/ 	.word	0x0000cbe0


	//   ....[16]....
        /*0118*/ 	.word	0x0000cc10


	//   ....[17]....
        /*011c*/ 	.word	0x0000ccb0


	//   ....[18]....
        /*0120*/ 	.word	0x0000cce0


	//   ....[19]....
        /*0124*/ 	.word	0x0000ce50


	//   ....[20]....
        /*0128*/ 	.word	0x0000cfe0


	//   ....[21]....
        /*012c*/ 	.word	0x0000d1a0


	//   ....[22]....
        /*0130*/ 	.word	0x0000d260


	//----- nvinfo : EIATTR_MAX_THREADS
	.align		4
.L_2736:
        /*0134*/ 	.byte	0x04, 0x05
        /*0136*/ 	.short	(.L_2738 - .L_2737)
.L_2737:
        /*0138*/ 	.word	0x00000080
        /*013c*/ 	.word	0x00000001
        /*0140*/ 	.word	0x00000001


	//----- nvinfo : EIATTR_CRS_STACK_SIZE
	.align		4
.L_2738:
        /*0144*/ 	.byte	0x04, 0x1e
        /*0146*/ 	.short	(.L_2740 - .L_2739)
.L_2739:
        /*0148*/ 	.word	0x00000000


	//----- nvinfo : EIATTR_CBANK_PARAM_SIZE
	.align		4
.L_2740:
        /*014c*/ 	.byte	0x03, 0x19
        /*014e*/ 	.short	0x0054


	//----- nvinfo : EIATTR_PARAM_CBANK
	.align		4
        /*0150*/ 	.byte	0x04, 0x0a
        /*0152*/ 	.short	(.L_2742 - .L_2741)
	.align		4
.L_2741:
        /*0154*/ 	.word	index@(.nv.constant0._ZN2at6native27unrolled_elementwise_kernelIZZZNS0_54_GLOBAL__N__d8c5977b_16_LinearAlgebra_cu_9e10b42f_324316addr_kernel_cudaERNS_14TensorIteratorERKN3c106ScalarES8_ENKUlvE_clEvENKUlvE4_clEvEUldddE_St5arrayIPcLm4EELi4E23TrivialOffsetCalculatorILi3EjESF_ILi1EjENS0_6memory12LoadWithCastILi3EEENSI_13StoreWithCastILi1EEEEEviT_T0_T2_T3_T4_T5_)
        /*0158*/ 	.short	0x0380
        /*015a*/ 	.short	0x0054


	//----- nvinfo : EIATTR_SW_WAR
	.align		4
.L_2742:
        /*015c*/ 	.byte	0x04, 0x36
        /*015e*/ 	.short	(.L_2744 - .L_2743)
.L_2743:
        /*0160*/ 	.word	0x00000008
.L_2744:


//--------------------- .nv.info._ZN2at6native18elementwise_kernelILi128ELi2EZNS0_22gpu_kernel_impl_nocastIZZZNS0_54_GLOBAL__N__d8c5977b_16_LinearAlgebra_cu_9e10b42f_324316addr_kernel_cudaERNS_14TensorIteratorERKN3c106ScalarES9_ENKUlvE_clEvENKUlvE4_clEvEUldddE_EEvRNS_18TensorIteratorBaseERKT_EUliE_EEviT1_ --------------------------
	.section	.nv.info._ZN2at6native18elementwise_kernelILi128ELi2EZNS0_22gpu_kernel_impl_nocastIZZZNS0_54_GLOBAL__N__d8c5977b_16_LinearAlgebra_cu_9e10b42f_324316addr_kernel_cudaERNS_14TensorIteratorERKN3c106ScalarES9_ENKUlvE_clEvENKUlvE4_clEvEUldddE_EEvRNS_18TensorIteratorBaseERKT_EUliE_EEviT1_,"",@"SHT_CUDA_INFO"
	.sectionflags	@""
	.align	4


	//----- nvinfo : EIATTR_CUDA_API_VERSION
	.align		4
        /*0000*/ 	.byte	0x04, 0x37
        /*0002*/ 	.short	(.L_2746 - .L_2745)
.L_2745:
        /*0004*/ 	.word	0x00000082


	//----- nvinfo : EIATTR_KPARAM_INFO
	.align		4
.L_2746:
        /*0008*/ 	.byte	0x04, 0x17
        /*000a*/ 	.short	(.L_2748 - .L_2747)
.L_2747:
        /*000c*/ 	.word	0x00000000
        /*0010*/ 	.short	0x0001
        /*0012*/ 	.short	0x0008
        /*0014*/ 	.byte	0x00, 0xf0, 0xe1, 0x0b


	//----- nvinfo : EIATTR_KPARAM_INFO
	.align		4
.L_2748:
        /*0018*/ 	.byte	0x04, 0x17
        /*001a*/ 	.short	(.L_2750 - .L_2749)
.L_2749:
        /*001c*/ 	.word	0x00000000
        /*0020*/ 	.short	0x0000
        /*0022*/ 	.short	0x0000
        /*0024*/ 	.byte	0x00, 0xf0, 0x11, 0x00


	//----- nvinfo : EIATTR_SPARSE_MMA_MASK
	.align		4
.L_2750:
        /*0028*/ 	.byte	0x03, 0x50
        /*002a*/ 	.short	0x0000


	//----- nvinfo : EIATTR_MAXREG_COUNT
	.align		4
        /*002c*/ 	.byte	0x03, 0x1b
        /*002e*/ 	.short	0x0080


	//----- nvinfo : EIATTR_MERCURY_ISA_VERSION
	.align		4
        /*0030*/ 	.byte	0x03, 0x5f
        /*0032*/ 	.short	0x0101


	//----- nvinfo : EIATTR_VRC_CTA_INIT_COUNT
	.align		4
        /*0034*/ 	.byte	0x02, 0x4a
	.zero		1
	.zero		1


	//----- nvinfo : EIATTR_EXIT_INSTR_OFFSETS
	.align		4
        /*0038*/ 	.byte	0x04, 0x1c
        /*003a*/ 	.short	(.L_2752 - .L_2751)


	//   ....[0]....
.L_2751:
        /*003c*/ 	.word	0x000001d0


	//   ....[1]....
        /*0040*/ 	.word	0x000002b0


	//   ....[2]....
        /*0044*/ 	.word	0x00001a40


	//   ....[3]....
        /*0048*/ 	.word	0x00003130


	//----- nvinfo : EIATTR_MAX_THREADS
	.align		4
.L_2752:
        /*004c*/ 	.byte	0x04, 0x05
        /*004e*/ 	.short	(.L_2754 - .L_2753)
.L_2753:
        /*0050*/ 	.word	0x00000080
        /*0054*/ 	.word	0x00000001
        /*0058*/ 	.word	0x00000001


	//----- nvinfo : EIATTR_CRS_STACK_SIZE
	.align		4
.L_2754:
        /*005c*/ 	.byte	0x04, 0x1e
        /*005e*/ 	.short	(.L_2756 - .L_2755)
.L_2755:
        /*0060*/ 	.word	0x00000000


	//----- nvinfo : EIATTR_CBANK_PARAM_SIZE
	.align		4
.L_2756:
        /*0064*/ 	.byte	0x03, 0x19
        /*0066*/ 	.short	0x0300


	//----- nvinfo : EIATTR_PARAM_CBANK
	.align		4
        /*0068*/ 	.byte	0x04, 0x0a
        /*006a*/ 	.short	(.L_2758 - .L_2757)
	.align		4
.L_2757:
        /*006c*/ 	.word	index@(.nv.constant0._ZN2at6native18elementwise_kernelILi128ELi2EZNS0_22gpu_kernel_impl_nocastIZZZNS0_54_GLOBAL__N__d8c5977b_16_LinearAlgebra_cu_9e10b42f_324316addr_kernel_cudaERNS_14TensorIteratorERKN3c106ScalarES9_ENKUlvE_clEvENKUlvE4_clEvEUldddE_EEvRNS_18TensorIteratorBaseERKT_EUliE_EEviT1_)
        /*0070*/ 	.short	0x0380
        /*0072*/ 	.short	0x0300


	//----- nvinfo : EIATTR_SW_WAR
	.align		4
.L_2758:
        /*0074*/ 	.byte	0x04, 0x36
        /*0076*/ 	.short	(.L_2760 - .L_2759)
.L_2759:
        /*0078*/ 	.word	0x00000008
.L_2760:


//--------------------- .nv.info._ZN2at6native27unrolled_elementwise_kernelIZZZNS0_54_GLOBAL__N__d8c5977b_16_LinearAlgebra_cu_9e10b42f_324316addr_kernel_cudaERNS_14TensorIteratorERKN3c106ScalarES8_ENKUlvE_clEvENKUlvE4_clEvEUldddE_St5arrayIPcLm4EELi4E23TrivialOffsetCalculatorILi3EjESF_ILi1EjENS0_6memory15LoadWithoutCastENSI_16StoreWithoutCastEEEviT_T0_T2_T3_T4_T5_ --------------------------
	.section	.nv.info._ZN2at6native27unrolled_elementwise_kernelIZZZNS0_54_GLOBAL__N__d8c5977b_16_LinearAlgebra_cu_9e10b42f_324316addr_kernel_cudaERNS_14TensorIteratorERKN3c106ScalarES8_ENKUlvE_clEvENKUlvE4_clEvEUldddE_St5arrayIPcLm4EELi4E23TrivialOffsetCalculatorILi3EjESF_ILi1EjENS0_6memory15LoadWithoutCastENSI_16StoreWithoutCastEEEviT_T0_T2_T3_T4_T5_,"",@"SHT_CUDA_INFO"
	.sectionflags	@""
	.align	4


	//----- nvinfo : EIATTR_CUDA_API_VERSION
	.align		4
        /*0000*/ 	.byte	0x04, 0x37
        /*0002*/ 	.short	(.L_2762 - .L_2761)
.L_2761:
        /*0004*/ 	.word	0x00000082


	//----- nvinfo : EIATTR_KPARAM_INFO
	.align		4
.L_2762:
        /*0008*/ 	.byte	0x04, 0x17
        /*000a*/ 	.short	(.L_2764 - .L_2763)
.L_2763:
        /*000c*/ 	.word	0x00000000
        /*0010*/ 	.short	0x0006
        /*0012*/ 	.short	0x003b
        /*0014*/ 	.byte	0x00, 0xf0, 0x05, 0x00


	//----- nvinfo : EIATTR_KPARAM_INFO
	.align		4
.L_2764:
        /*0018*/ 	.byte	0x04, 0x17
        /*001a*/ 	.short	(.L_2766 - .L_2765)
.L_2765:
        /*001c*/ 	.word	0x00000000
        /*0020*/ 	.short	0x0005
        /*0022*/ 	.short	0x003a
        /*0024*/ 	.byte	0x00, 0xf0, 0x05, 0x00


	//----- nvinfo : EIATTR_KPARAM_INFO
	.align		4
.L_2766:
        /*0028*/ 	.byte	0x04, 0x17
        /*002a*/ 	.short	(.L_2768 - .L_2767)
.L_2767:
        /*002c*/ 	.word	0x00000000
        /*0030*/ 	.short	0x0004
        /*0032*/ 	.short	0x0039
        /*0034*/ 	.byte	0x00, 0xf0, 0x05, 0x00


	//----- nvinfo : EIATTR_KPARAM_INFO
	.align		4
.L_2768:
        /*0038*/ 	.byte	0x04, 0x17
        /*003a*/ 	.short	(.L_2770 - .L_2769)
.L_2769:
        /*003c*/ 	.word	0x00000000
        /*0040*/ 	.short	0x0003
        /*0042*/ 	.short	0x0038
        /*0044*/ 	.byte	0x00, 0xf0, 0x05, 0x00


	//----- nvinfo : EIATTR_KPARAM_INFO
	.align		4
.L_2770:
        /*0048*/ 	.byte	0x04, 0x17
        /*004a*/ 	.short	(.L_2772 - .L_2771)
.L_2771:
        /*004c*/ 	.word	0x00000000
        /*0050*/ 	.short	0x0002
        /*0052*/ 	.short	0x0018
        /*0054*/ 	.byte	0x00, 0xf0, 0x81, 0x00


	//----- nvinfo : EIATTR_KPARAM_INFO
	.align		4
.L_2772:
        /*0058*/ 	.byte	0x04, 0x17
        /*005a*/ 	.short	(.L_2774 - .L_2773)
.L_2773:
        /*005c*/ 	.word	0x00000000
        /*0060*/ 	.short	0x0001
        /*0062*/ 	.short	0x0008
        /*0064*/ 	.byte	0x00, 0xf0, 0x41, 0x00


	//----- nvinfo : EIATTR_KPARAM_INFO
	.align		4
.L_2774:
        /*0068*/ 	.byte	0x04, 0x17
        /*006a*/ 	.short	(.L_2776 - .L_2775)
.L_2775:
        /*006c*/ 	.word	0x00000000
        /*0070*/ 	.short	0x0000
        /*0072*/ 	.short	0x0000
        /*0074*/ 	.byte	0x00, 0xf0, 0x11, 0x00


	//----- nvinfo : EIATTR_SPARSE_MMA_MASK
	.align		4
.L_2776:
        /*0078*/ 	.byte	0x03, 0x50
        /*007a*/ 	.short	0x0000


	//----- nvinfo : EIATTR_MAXREG_COUNT
	.align		4
        /*007c*/ 	.byte	0x03, 0x1b
        /*007e*/ 	.short	0x00ff


	//----- nvinfo : EIATTR_MERCURY_ISA_VERSION
	.align		4
        /*0080*/ 	.byte	0x03, 0x5f
        /*0082*/ 	.short	0x0101


	//----- nvinfo : EIATTR_VRC_CTA_INIT_COUNT
	.align		4
        /*0084*/ 	.byte	0x02, 0x4a
	.zero		1
	.zero		1


	//----- nvinfo : EIATTR_EXIT_INSTR_OFFSETS
	.align		4
        /*0088*/ 	.byte	0x04, 0x1c
        /*008a*/ 	.short	(.L_2778 - .L_2777)


	//   ....[0]....
.L_2777:
        /*008c*/ 	.word	0x00000720


	//   ....[1]....
        /*0090*/ 	.word	0x00000770


	//----- nvinfo : EIATTR_MAX_THREADS
	.align		4
.L_2778:
        /*0094*/ 	.byte	0x04, 0x05
        /*0096*/ 	.short	(.L_2780 - .L_2779)
.L_2779:
        /*0098*/ 	.word	0x00000080
        /*009c*/ 	.word	0x00000001
        /*00a0*/ 	.word	0x00000001


	//----- nvinfo : EIATTR_CRS_STACK_SIZE
	.align		4
.L_2780:
        /*00a4*/ 	.byte	0x04, 0x1e
        /*00a6*/ 	.short	(.L_2782 - .L_2781)
.L_2781:
        /*00a8*/ 	.word	0x00000000


	//----- nvinfo : EIATTR_CBANK_PARAM_SIZE
	.align		4
.L_2782:
        /*00ac*/ 	.byte	0x03, 0x19
        /*00ae*/ 	.short	0x003c


	//----- nvinfo : EIATTR_PARAM_CBANK
	.align		4
        /*00b0*/ 	.byte	0x04, 0x0a
        /*00b2*/ 	.short	(.L_2784 - .L_2783)
	.align		4
.L_2783:
        /*00b4*/ 	.word	index@(.nv.constant0._ZN2at6native27unrolled_elementwise_kernelIZZZNS0_54_GLOBAL__N__d8c5977b_16_LinearAlgebra_cu_9e10b42f_324316addr_kernel_cudaERNS_14TensorIteratorERKN3c106ScalarES8_ENKUlvE_clEvENKUlvE4_clEvEUldddE_St5arrayIPcLm4EELi4E23TrivialOffsetCalculatorILi3EjESF_ILi1EjENS0_6memory15LoadWithoutCastENSI_16StoreWithoutCastEEEviT_T0_T2_T3_T4_T5_)
        /*00b8*/ 	.short	0x0380
        /*00ba*/ 	.short	0x003c


	//----- nvinfo : EIATTR_SW_WAR
	.align		4
.L_2784:
        /*00bc*/ 	.byte	0x04, 0x36
        /*00be*/ 	.short	(.L_2786 - .L_2785)
.L_2785:
        /*00c0*/ 	.word	0x00000008
.L_2786:


//--------------------- .nv.info._ZN2at6native29vectorized_elementwise_kernelILi2EZZZNS0_54_GLOBAL__N__d8c5977b_16_LinearAlgebra_cu_9e10b42f_324316addr_kernel_cudaERNS_14TensorIteratorERKN3c106ScalarES8_ENKUlvE_clEvENKUlvE4_clEvEUldddE_St5arrayIPcLm4EEEEviT0_T1_ --------------------------
	.section	.nv.info._ZN2at6native29vectorized_elementwise_kernelILi2EZZZNS0_54_GLOBAL__N__d8c5977b_16_LinearAlgebra_cu_9e10b42f_324316addr_kernel_cudaERNS_14TensorIteratorERKN3c106ScalarES8_ENKUlvE_clEvENKUlvE4_clEvEUldddE_St5arrayIPcLm4EEEEviT0_T1_,"",@"SHT_CUDA_INFO"
	.sectionflags	@""
	.align	4


	//----- nvinfo : EIATTR_CUDA_API_VERSION
	.align		4
        /*0000*/ 	.byte	0x04, 0x37
        /*0002*/ 	.short	(.L_2788 - .L_2787)
.L_2787:
        /*0004*/ 	.word	0x00000082


	//----- nvinfo : EIATTR_KPARAM_INFO
	.align		4
.L_2788:
        /*0008*/ 	.byte	0x04, 0x17
        /*000a*/ 	.short	(.L_2790 - .L_2789)
.L_2789:
        /*000c*/ 	.word	0x00000000
        /*0010*/ 	.short	0x0002
        /*0012*/ 	.short	0x0018
        /*0014*/ 	.byte	0x00, 0xf0, 0x81, 0x00


	//----- nvinfo : EIATTR_KPARAM_INFO
	.align		4
.L_2790:
        /*0018*/ 	.byte	0x04, 0x17
        /*001a*/ 	.short	(.L_2792 - .L_2791)
.L_2791:
        /*001c*/ 	.word	0x00000000
        /*0020*/ 	.short	0x0001
        /*0022*/ 	.short	0x0008
        /*0024*/ 	.byte	0x00, 0xf0, 0x41, 0x00


	//----- nvinfo : EIATTR_KPARAM_INFO
	.align		4
.L_2792:
        /*0028*/ 	.byte	0x04, 0x17
        /*002a*/ 	.short	(.L_2794 - .L_2793)
.L_2793:
        /*002c*/ 	.word	0x00000000
        /*0030*/ 	.short	0x0000
        /*0032*/ 	.short	0x0000
        /*0034*/ 	.byte	0x00, 0xf0, 0x11, 0x00


	//----- nvinfo : EIATTR_SPARSE_MMA_MASK
	.align		4
.L_2794:
        /*0038*/ 	.byte	0x03, 0x50
        /*003a*/ 	.short	0x0000


	//----- nvinfo : EIATTR_MAXREG_COUNT
	.align		4
        /*003c*/ 	.byte	0x03, 0x1b
        /*003e*/ 	.short	0x00ff


	//----- nvinfo : EIATTR_MERCURY_ISA_VERSION
	.align		4
        /*0040*/ 	.byte	0x03, 0x5f
        /*0042*/ 	.short	0x0101


	//----- nvinfo : EIATTR_VRC_CTA_INIT_COUNT
	.align		4
        /*0044*/ 	.byte	0x02, 0x4a
	.zero		1
	.zero		1


	//----- nvinfo : EIATTR_EXIT_INSTR_OFFSETS
	.align		4
        /*0048*/ 	.byte	0x04, 0x1c
        /*004a*/ 	.short	(.L_2796 - .L_2795)


	//   ....[0]....
.L_2795:
        /*004c*/ 	.word	0x00000d90


	//   ....[1]....
        /*0050*/ 	.word	0x00000de0


	//   ....[2]....
        /*0054*/ 	.word	0x00001420


	//----- nvinfo : EIATTR_MAX_THREADS
	.align		4
.L_2796:
        /*0058*/ 	.byte	0x04, 0x05
        /*005a*/ 	.short	(.L_2798 - .L_2797)
.L_2797:
        /*005c*/ 	.word	0x00000080
        /*0060*/ 	.word	0x00000001
        /*0064*/ 	.word	0x00000001


	//----- nvinfo : EIATTR_CRS_STACK_SIZE
	.align		4
.L_2798:
        /*0068*/ 	.byte	0x04, 0x1e
        /*006a*/ 	.short	(.L_2800 - .L_2799)
.L_2799:
        /*006c*/ 	.word	0x00000000


	//----- nvinfo : EIATTR_CBANK_PARAM_SIZE
	.align		4
.L_2800:
        /*0070*/ 	.byte	0x03, 0x19
        /*0072*/ 	.short	0x0038


	//----- nvinfo : EIATTR_PARAM_CBANK
	.align		4
        /*0074*/ 	.byte	0x04, 0x0a
        /*0076*/ 	.short	(.L_2802 - .L_2801)
	.align		4
.L_2801:
        /*0078*/ 	.word	index@(.nv.constant0._ZN2at6native29vectorized_elementwise_kernelILi2EZZZNS0_54_GLOBAL__N__d8c5977b_16_LinearAlgebra_cu_9e10b42f_324316addr_kernel_cudaERNS_14TensorIteratorERKN3c106ScalarES8_ENKUlvE_clEvENKUlvE4_clEvEUldddE_St5arrayIPcLm4EEEEviT0_T1_)
        /*007c*/ 	.short	0x0380
        /*007e*/ 	.short	0x0038


	//----- nvinfo : EIATTR_SW_WAR
	.align		4
.L_2802:
        /*0080*/ 	.byte	0x04, 0x36
        /*0082*/ 	.short	(.L_2804 - .L_2803)
.L_2803:
        /*0084*/ 	.word	0x00000008
.L_2804:


//--------------------- .nv.info._ZN2at6native29vectorized_elementwise_kernelILi4EZZZNS0_54_GLOBAL__N__d8c5977b_16_LinearAlgebra_cu_9e10b42f_324316addr_kernel_cudaERNS_14TensorIteratorERKN3c106ScalarES8_ENKUlvE_clEvENKUlvE4_clEvEUldddE_St5arrayIPcLm4EEEEviT0_T1_ --------------------------
	.section	.nv.info._ZN2at6native29vectorized_elementwise_kernelILi4EZZZNS0_54_GLOBAL__N__d8c5977b_16_LinearAlgebra_cu_9e10b42f_324316addr_kernel_cudaERNS_14TensorIteratorERKN3c106ScalarES8_ENKUlvE_clEvENKUlvE4_clEvEUldddE_St5arrayIPcLm4EEEEviT0_T1_,"",@"SHT_CUDA_INFO"
	.sectionflags	@""
	.align	4


	//----- nvinfo : EIATTR_CUDA_API_VERSION
	.align		4
        /*0000*/ 	.byte	0x04, 0x37
        /*0002*/ 	.short	(.L_2806 - .L_2805)
.L_2805:
        /*0004*/ 	.word	0x00000082


	//----- nvinfo : EIATTR_KPARAM_INFO
	.align		4
.L_2806:
        /*0008*/ 	.byte	0x04, 0x17
        /*000a*/ 	.short	(.L_2808 - .L_2807)
.L_2807:
        /*000c*/ 	.word	0x00000000
        /*0010*/ 	.short	0x0002
        /*0012*/ 	.short	0x0018
        /*0014*/ 	.byte	0x00, 0xf0, 0x81, 0x00


	//----- nvinfo : EIATTR_KPARAM_INFO
	.align		4
.L_2808:
        /*0018*/ 	.byte	0x04, 0x17
        /*001a*/ 	.short	(.L_2810 - .L_2809)
.L_2809:
        /*001c*/ 	.word	0x00000000
        /*0020*/ 	.short	0x0001
        /*0022*/ 	.short	0x0008
        /*0024*/ 	.byte	0x00, 0xf0, 0x41, 0x00


	//----- nvinfo : EIATTR_KPARAM_INFO
	.align		4
.L_2810:
        /*0028*/ 	.byte	0x04, 0x17
        /*002a*/ 	.short	(.L_2812 - .L_2811)
.L_2811:
        /*002c*/ 	.word	0x00000000
        /*0030*/ 	.short	0x0000
        /*0032*/ 	.short	0x0000
        /*0034*/ 	.byte	0x00, 0xf0, 0x11, 0x00


	//----- nvinfo : EIATTR_SPARSE_MMA_MASK
	.align		4
.L_2812:
        /*0038*/ 	.byte	0x03, 0x50
        /*003a*/ 	.short	0x0000


	//----- nvinfo : EIATTR_MAXREG_COUNT
	.align		4
        /*003c*/ 	.byte	0x03, 0x1b
        /*003e*/ 	.short	0x00ff


	//----- nvinfo : EIATTR_MERCURY_ISA_VERSION
	.align		4
        /*0040*/ 	.byte	0x03, 0x5f
        /*0042*/ 	.short	0x0101


	//----- nvinfo : EIATTR_VRC_CTA_INIT_COUNT
	.align		4
        /*0044*/ 	.byte	0x02, 0x4a
	.zero		1
	.zero		1


	//----- nvinfo : EIATTR_EXIT_INSTR_OFFSETS
	.align		4
        /*0048*/ 	.byte	0x04, 0x1c
        /*004a*/ 	.short	(.L_2814 - .L_2813)


	//   ....[0]....
.L_2813:
        /*004c*/ 	.word	0x00000d70


	//   ....[1]....
        /*0050*/ 	.word	0x00000dc0


	//   ....[2]....
        /*0054*/ 	.word	0x000013b0


	//----- nvinfo : EIATTR_MAX_THREADS
	.align		4
.L_2814:
        /*0058*/ 	.byte	0x04, 0x05
        /*005a*/ 	.short	(.L_2816 - .L_2815)
.L_2815:
        /*005c*/ 	.word	0x00000080
        /*0060*/ 	.word	0x00000001
        /*0064*/ 	.word	0x00000001


	//----- nvinfo : EIATTR_CRS_STACK_SIZE
	.align		4
.L_2816:
        /*0068*/ 	.byte	0x04, 0x1e
        /*006a*/ 	.short	(.L_2818 - .L_2817)
.L_2817:
        /*006c*/ 	.word	0x00000000


	//----- nvinfo : EIATTR_CBANK_PARAM_SIZE
	.align		4
.L_2818:
        /*0070*/ 	.byte	0x03, 0x19
        /*0072*/ 	.short	0x0038


	//----- nvinfo : EIATTR_PARAM_CBANK
	.align		4
        /*0074*/ 	.byte	0x04, 0x0a
        /*0076*/ 	.short	(.L_2820 - .L_2819)
	.align		4
.L_2819:
        /*0078*/ 	.word	index@(.nv.constant0._ZN2at6native29vectorized_elementwise_kernelILi4EZZZNS0_54_GLOBAL__N__d8c5977b_16_LinearAlgebra_cu_9e10b42f_324316addr_kernel_cudaERNS_14TensorIteratorERKN3c106ScalarES8_ENKUlvE_clEvENKUlvE4_clEvEUldddE_St5arrayIPcLm4EEEEviT0_T1_)
        /*007c*/ 	.short	0x0380
        /*007e*/ 	.short	0x0038


	//----- nvinfo : EIATTR_SW_WAR
	.align		4
.L_2820:
        /*0080*/ 	.byte	0x04, 0x36
        /*0082*/ 	.short	(.L_2822 - .L_2821)
.L_2821:
        /*0084*/ 	.word	0x00000008
.L_2822:


//--------------------- .nv.info._ZN2at6native29vectorized_elementwise_kernelILi8EZZZNS0_54_GLOBAL__N__d8c5977b_16_LinearAlgebra_cu_9e10b42f_324316addr_kernel_cudaERNS_14TensorIteratorERKN3c106ScalarES8_ENKUlvE_clEvENKUlvE4_clEvEUldddE_St5arrayIPcLm4EEEEviT0_T1_ --------------------------
	.section	.nv.info._ZN2at6native29vectorized_elementwise_kernelILi8EZZZNS0_54_GLOBAL__N__d8c5977b_16_LinearAlgebra_cu_9e10b42f_324316addr_kernel_cudaERNS_14TensorIteratorERKN3c106ScalarES8_ENKUlvE_clEvENKUlvE4_clEvEUldddE_St5arrayIPcLm4EEEEviT0_T1_,"",@"SHT_CUDA_INFO"
	.sectionflags	@""
	.align	4


	//----- nvinfo : EIATTR_CUDA_API_VERSION
	.align		4
        /*0000*/ 	.byte	0x04, 0x37
        /*0002*/ 	.short	(.L_2824 - .L_2823)
.L_2823:
        /*0004*/ 	.word	0x00000082


	//----- nvinfo : EIATTR_KPARAM_INFO
	.align		4
.L_2824:
        /*0008*/ 	.byte	0x04, 0x17
        /*000a*/ 	.short	(.L_2826 - .L_2825)
.L_2825:
        /*000c*/ 	.word	0x00000000
        /*0010*/ 	.short	0x0002
        /*0012*/ 	.short	0x0018
        /*0014*/ 	.byte	0x00, 0xf0, 0x81, 0x00


	//----- nvinfo : EIATTR_KPARAM_INFO
	.align		4
.L_2826:
        /*0018*/ 	.byte	0x04, 0x17
        /*001a*/ 	.short	(.L_2828 - .L_2827)
.L_2827:
        /*001c*/ 	.word	0x00000000
        /*0020*/ 	.short	0x0001
        /*0022*/ 	.short	0x0008
        /*0024*/ 	.byte	0x00, 0xf0, 0x41, 0x00


	//----- nvinfo : EIATTR_KPARAM_INFO
	.align		4
.L_2828:
        /*0028*/ 	.byte	0x04, 0x17
        /*002a*/ 	.short	(.L_2830 - .L_2829)
.L_2829:
        /*002c*/ 	.word	0x00000000
        /*0030*/ 	.short	0x0000
        /*0032*/ 	.short	0x0000
        /*0034*/ 	.byte	0x00, 0xf0, 0x11, 0x00


	//----- nvinfo : EIATTR_SPARSE_MMA_MASK
	.align		4
.L_2830:
        /*0038*/ 	.byte	0x03, 0x50
        /*003a*/ 	.short	0x0000


	//----- nvinfo : EIATTR_MAXREG_COUNT
	.align		4
        /*003c*/ 	.byte	0x03, 0x1b
        /*003e*/ 	.short	0x00ff


	//----- nvinfo : EIATTR_MERCURY_ISA_VERSION
	.align		4
        /*0040*/ 	.byte	0x03, 0x5f
        /*0042*/ 	.short	0x0101


	//----- nvinfo : EIATTR_VRC_CTA_INIT_COUNT
	.align		4
        /*0044*/ 	.byte	0x02, 0x4a
	.zero		1
	.zero		1


	//----- nvinfo : EIATTR_EXIT_INSTR_OFFSETS
	.align		4
        /*0048*/ 	.byte	0x04, 0x1c
        /*004a*/ 	.short	(.L_2832 - .L_2831)


	//   ....[0]....
.L_2831:
        /*004c*/ 	.word	0x00000010


	//----- nvinfo : EIATTR_MAX_THREADS
	.align		4
.L_2832:
        /*0050*/ 	.byte	0x04, 0x05
        /*0052*/ 	.short	(.L_2834 - .L_2833)
.L_2833:
        /*0054*/ 	.word	0x00000080
        /*0058*/ 	.word	0x00000001
        /*005c*/ 	.word	0x00000001


	//----- nvinfo : EIATTR_CBANK_PARAM_SIZE
	.align		4
.L_2834:
        /*0060*/ 	.byte	0x03, 0x19
        /*0062*/ 	.short	0x0038


	//----- nvinfo : EIATTR_PARAM_CBANK
	.align		4
        /*0064*/ 	.byte	0x04, 0x0a
        /*0066*/ 	.short	(.L_2836 - .L_2835)
	.align		4
.L_2835:
        /*0068*/ 	.word	index@(.nv.constant0._ZN2at6native29vectorized_elementwise_kernelILi8EZZZNS0_54_GLOBAL__N__d8c5977b_16_LinearAlgebra_cu_9e10b42f_324316addr_kernel_cudaERNS_14TensorIteratorERKN3c106ScalarES8_ENKUlvE_clEvENKUlvE4_clEvEUldddE_St5arrayIPcLm4EEEEviT0_T1_)
        /*006c*/ 	.short	0x0380
        /*006e*/ 	.short	0x0038


	//----- nvinfo : EIATTR_SW_WAR
	.align		4
.L_2836:
        /*0070*/ 	.byte	0x04, 0x36
        /*0072*/ 	.short	(.L_2838 - .L_2837)
.L_2837:
        /*0074*/ 	.word	0x00000008
.L_2838:


//--------------------- .nv.info._ZN2at6native18elementwise_kernelILi128ELi4EZNS0_15gpu_kernel_implIZZZNS0_54_GLOBAL__N__d8c5977b_16_LinearAlgebra_cu_9e10b42f_324316addr_kernel_cudaERNS_14TensorIteratorERKN3c106ScalarES9_ENKUlvE_clEvENKUlvE3_clEvEUlsssE0_EEvRNS_18TensorIteratorBaseERKT_EUliE_EEviT1_ --------------------------
	.section	.nv.info._ZN2at6native18elementwise_kernelILi128ELi4EZNS0_15gpu_kernel_implIZZZNS0_54_GLOBAL__N__d8c5977b_16_LinearAlgebra_cu_9e10b42f_324316addr_kernel_cudaERNS_14TensorIteratorERKN3c106ScalarES9_ENKUlvE_clEvENKUlvE3_clEvEUlsssE0_EEvRNS_18TensorIteratorBaseERKT_EUliE_EEviT1_,"",@"SHT_CUDA_INFO"
	.sectionflags	@""
	.align	4


	//----- nvinfo : EIATTR_CUDA_API_VERSION
	.align		4
        /*0000*/ 	.byte	0x04, 0x37
        /*0002*/ 	.short	(.L_2840 - .L_2839)
.L_2839:
        /*0004*/ 	.word	0x00000082


	//----- nvinfo : EIATTR_KPARAM_INFO
	.align		4
.L_2840:
        /*0008*/ 	.byte	0x04, 0x17
        /*000a*/ 	.short	(.L_2842 - .L_2841)
.L_2841:
        /*000c*/ 	.word	0x00000000
        /*0010*/ 	.short	0x0001
        /*0012*/ 	.short	0x0008
        /*0014*/ 	.byte	0x00, 0xf0, 0x01, 0x0c


	//----- nvinfo : EIATTR_KPARAM_INFO
	.align		4
.L_2842:
        /*0018*/ 	.byte	0x04, 0x17
        /*001a*/ 	.short	(.L_2844 - .L_2843)
.L_2843:
        /*001c*/ 	.word	0x00000000
        /*0020*/ 	.short	0x0000
        /*0022*/ 	.short	0x0000
        /*0024*/ 	.byte	0x00, 0xf0, 0x11, 0x00


	//----- nvinfo : EIATTR_SPARSE_MMA_MASK
	.align		4
.L_2844:
        /*0028*/ 	.byte	0x03, 0x50
        /*002a*/ 	.short	0x0000


	//----- nvinfo : EIATTR_MAXREG_COUNT
	.align		4
        /*002c*/ 	.byte	0x03, 0x1b
        /*002e*/ 	.short	0x0080


	//----- nvinfo : EIATTR_EXTERNS
	.align		4
        /*0030*/ 	.byte	0x04, 0x0f
        /*0032*/ 	.short	(.L_2846 - .L_2845)


	//   ....[0]....
	.align		4
.L_2845:
        /*0034*/ 	.word	index@(__assertfail)


	//----- nvinfo : EIATTR_MERCURY_ISA_VERSION
	.align		4
.L_2846:
        /*0038*/ 	.byte	0x03, 0x5f
        /*003a*/ 	.short	0x0101


	//----- nvinfo : EIATTR_VRC_CTA_INIT_COUNT
	.align		4
        /*003c*/ 	.byte	0x02, 0x4a
	.zero		1
	.zero		1


	//----- nvinfo : EIATTR_SYSCALL_OFFSETS
	.align		4
        /*0040*/ 	.byte	0x04, 0x46
        /*0042*/ 	.short	(.L_2848 - .L_2847)


	//   ....[0]....
.L_2847:
        /*0044*/ 	.word	0x00002630


	//   ....[1]....
        /*0048*/ 	.word	0x00003480


	//   ....[2]....
        /*004c*/ 	.word	0x000042d0


	//   ....[3]....
        /*0050*/ 	.word	0x00005150


	//   ....[4]....
        /*0054*/ 	.word	0x000078e0


	//   ....[5]....
        /*0058*/ 	.word	0x00008730


	//   ....[6]....
        /*005c*/ 	.word	0x00009580


	//   ....[7]....
        /*0060*/ 	.word	0x0000a210


	//   ....[8]....
        /*0064*/ 	.word	0x0000cac0


	//   ....[9]....
        /*0068*/ 	.word	0x0000d910


	//   ....[10]....
        /*006c*/ 	.word	0x0000e760


	//   ....[11]....
        /*0070*/ 	.word	0x0000f3f0


	//   ....[12]....
        /*0074*/ 	.word	0x00011cc0


	//   ....[13]....
        /*0078*/ 	.word	0x00012b10


	//   ....[14]....
        /*007c*/ 	.word	0x00013960


	//   ....[15]....
        /*0080*/ 	.word	0x000145c0


	//----- nvinfo : EIATTR_EXIT_INSTR_OFFSETS
	.align		4
.L_2848:
        /*0084*/ 	.byte	0x04, 0x1c
        /*0086*/ 	.short	(.L_2850 - .L_2849)


	//   ....[0]....
.L_2849:
        /*0088*/ 	.word	0x0000f6d0


	//   ....[1]....
        /*008c*/ 	.word	0x00013b00


	//   ....[2]....
        /*0090*/ 	.word	0x00013b20


	//   ....[3]....
        /*0094*/ 	.word	0x00013bc0


	//   ....[4]....
        /*0098*/ 	.word	0x00013bf0


	//   ....[5]....
        /*009c*/ 	.word	0x00013c10


	//   ....[6]....
        /*00a0*/ 	.word	0x00013ca0


	//   ....[7]....
        /*00a4*/ 	.word	0x00013ce0


	//   ....[8]....
        /*00a8*/ 	.word	0x00013d80


	//   ....[9]....
        /*00ac*/ 	.word	0x00013dd0


	//   ....[10]....
        /*00b0*/ 	.word	0x00013e00


	//   ....[11]....
        /*00b4*/ 	.word	0x00013ec0


	//   ....[12]....
        /*00b8*/ 	.word	0x00014030


	//   ....[13]....
        /*00bc*/ 	.word	0x000141a0


	//   ....[14]....
        /*00c0*/ 	.word	0x00014300


	//   ....[15]....
        /*00c4*/ 	.word	0x00014340


	//   ....[16]....
        /*00c8*/ 	.word	0x00014370


	//   ....[17]....
        /*00cc*/ 	.word	0x00014420


	//   ....[18]....
        /*00d0*/ 	.word	0x00014460


	//   ....[19]....
        /*00d4*/ 	.word	0x000145d0


	//   ....[20]....
        /*00d8*/ 	.word	0x000146e0


	//   ....[21]....
        /*00dc*/ 	.word	0x00014820


	//   ....[22]....
        /*00e0*/ 	.word	0x00014860


	//----- nvinfo : EIATTR_MAX_THREADS
	.align		4
.L_2850:
        /*00e4*/ 	.byte	0x04, 0x05
        /*00e6*/ 	.short	(.L_2852 - .L_2851)
.L_2851:
        /*00e8*/ 	.word	0x00000080
        /*00ec*/ 	.word	0x00000001
        /*00f0*/ 	.word	0x00000001


	//----- nvinfo : EIATTR_CRS_STACK_SIZE
	.align		4
.L_2852:
        /*00f4*/ 	.byte	0x04, 0x1e
        /*00f6*/ 	.short	(.L_2854 - .L_2853)
.L_2853:
        /*00f8*/ 	.word	0x00000000


	//----- nvinfo : EIATTR_CBANK_PARAM_SIZE
	.align		4
.L_2854:
        /*00fc*/ 	.byte	0x03, 0x19
        /*00fe*/ 	.short	0x0308


	//----- nvinfo : EIATTR_PARAM_CBANK
	.align		4
        /*0100*/ 	.byte	0x04, 0x0a
        /*0102*/ 	.short	(.L_2856 - .L_2855)
	.align		4
.L_2855:
        /*0104*/ 	.word	index@(.nv.constant0._ZN2at6native18elementwise_kernelILi128ELi4EZNS0_15gpu_kernel_implIZZZNS0_54_GLOBAL__N__d8c5977b_16_LinearAlgebra_cu_9e10b42f_324316addr_kernel_cudaERNS_14TensorIteratorERKN3c106ScalarES9_ENKUlvE_clEvENKUlvE3_clEvEUlsssE0_EEvRNS_18TensorIteratorBaseERKT_EUliE_EEviT1_)
        /*0108*/ 	.short	0x0380
        /*010a*/ 	.short	0x0308


	//----- nvinfo : EIATTR_SW_WAR
	.align		4
.L_2856:
        /*010c*/ 	.byte	0x04, 0x36
        /*010e*/ 	.short	(.L_2858 - .L_2857)
.L_2857:
        /*0110*/ 	.word	0x00000008
.L_2858:


//--------------------- .nv.info._ZN2at6native27unrolled_elementwise_kernelIZZZNS0_54_GLOBAL__N__d8c5977b_16_LinearAlgebra_cu_9e10b42f_324316addr_kernel_cudaERNS_14TensorIteratorERKN3c106ScalarES8_ENKUlvE_clEvENKUlvE3_clEvEUlsssE0_St5arrayIPcLm4EELi4E23TrivialOffsetCalculatorILi3EjESF_ILi1EjENS0_6memory12LoadWithCastILi3EEENSI_13StoreWithCastILi1EEEEEviT_T0_T2_T3_T4_T5_ --------------------------
	.section	.nv.info._ZN2at6native27unrolled_elementwise_kernelIZZZNS0_54_GLOBAL__N__d8c5977b_16_LinearAlgebra_cu_9e10b42f_324316addr_kernel_cudaERNS_14TensorIteratorERKN3c106ScalarES8_ENKUlvE_clEvENKUlvE3_clEvEUlsssE0_St5arrayIPcLm4EELi4E23TrivialOffsetCalculatorILi3EjESF_ILi1EjENS0_6memory12LoadWithCastILi3EEENSI_13StoreWithCastILi1EEEEEviT_T0_T2_T3_T4_T5_,"",@"SHT_CUDA_INFO"
	.sectionflags	@""
	.align	4


	//----- nvinfo : EIATTR_CUDA_API_VERSION
	.align		4
        /*0000*/ 	.byte	0x04, 0x37
        /*0002*/ 	.short	(.L_2860 - .L_2859)
.L_2859:
        /*0004*/ 	.word	0x00000082


	//----- nvinfo : EIATTR_KPARAM_INFO
	.align		4
.L_2860:
        /*0008*/ 	.byte	0x04, 0x17
        /*000a*/ 	.short	(.L_2862 - .L_2861)
.L_2861:
        /*000c*/ 	.word	0x00000000
        /*0010*/ 	.short	0x0006
        /*0012*/ 	.short	0x004c
        /*0014*/ 	.byte	0x00, 0xf0, 0x21, 0x00


	//----- nvinfo : EIATTR_KPARAM_INFO
	.align		4
.L_2862:
        /*0018*/ 	.byte	0x04, 0x17
        /*001a*/ 	.short	(.L_2864 - .L_2863)
.L_2863:
        /*001c*/ 	.word	0x00000000
        /*0020*/ 	.short	0x0005
        /*0022*/ 	.short	0x003c
        /*0024*/ 	.byte	0x00, 0xf0, 0x41, 0x00


	//----- nvinfo : EIATTR_KPARAM_INFO
	.align		4
.L_2864:
        /*0028*/ 	.byte	0x04, 0x17
        /*002a*/ 	.short	(.L_2866 - .L_2865)
.L_2865:
        /*002c*/ 	.word	0x00000000
        /*0030*/ 	.short	0x0004
        /*0032*/ 	.short	0x0039
        /*0034*/ 	.byte	0x00, 0xf0, 0x05, 0x00


	//----- nvinfo : EIATTR_KPARAM_INFO
	.align		4
.L_2866:
        /*0038*/ 	.byte	0x04, 0x17
        /*003a*/ 	.short	(.L_2868 - .L_2867)
.L_2867:
        /*003c*/ 	.word	0x00000000
        /*0040*/ 	.short	0x0003
        /*0042*/ 	.short	0x0038
        /*0044*/ 	.byte	0x00, 0xf0, 0x05, 0x00


	//----- nvinfo : EIATTR_KPARAM_INFO
	.align		4
.L_2868:
        /*0048*/ 	.byte	0x04, 0x17
        /*004a*/ 	.short	(.L_2870 - .L_2869)
.L_2869:
        /*004c*/ 	.word	0x00000000
        /*0050*/ 	.short	0x0002
        /*0052*/ 	.short	0x0018
        /*0054*/ 	.byte	0x00, 0xf0, 0x81, 0x00


	//----- nvinfo : EIATTR_KPARAM_INFO
	.align		4
.L_2870:
        /*0058*/ 	.byte	0x04, 0x17
        /*005a*/ 	.short	(.L_2872 - .L_2871)
.L_2871:
        /*005c*/ 	.word	0x00000000
        /*0060*/ 	.short	0x0001
        /*0062*/ 	.short	0x0008
        /*0064*/ 	.byte	0x00, 0xf0, 0x41, 0x00


	//----- nvinfo : EIATTR_KPARAM_INFO
	.align		4
.L_2872:
        /*0068*/ 	.byte	0x04, 0x17
        /*006a*/ 	.short	(.L_2874 - .L_2873)
.L_2873:
        /*006c*/ 	.word	0x00000000
        /*0070*/ 	.short	0x0000
        /*0072*/ 	.short	0x0000
        /*0074*/ 	.byte	0x00, 0xf0, 0x11, 0x00


	//----- nvinfo : EIATTR_SPARSE_MMA_MASK
	.align		4
.L_2874:
        /*0078*/ 	.byte	0x03, 0x50
        /*007a*/ 	.short	0x0000


	//----- nvinfo : EIATTR_MAXREG_COUNT
	.align		4
        /*007c*/ 	.byte	0x03, 0x1b
        /*007e*/ 	.short	0x00ff


	//----- nvinfo : EIATTR_EXTERNS
	.align		4
        /*0080*/ 	.byte	0x04, 0x0f
        /*0082*/ 	.short	(.L_2876 - .L_2875)


	//   ....[0]....
	.align		4
.L_2875:
        /*0084*/ 	.word	index@(__assertfail)


	//----- nvinfo : EIATTR_MERCURY_ISA_VERSION
	.align		4
.L_2876:
        /*0088*/ 	.byte	0x03, 0x5f
        /*008a*/ 	.short	0x0101


	//----- nvinfo : EIATTR_VRC_CTA_INIT_COUNT
	.align		4
        /*008c*/ 	.byte	0x02, 0x4a
	.zero		1
	.zero		1


	//----- nvinfo : EIATTR_SYSCALL_OFFSETS
	.align		4
        /*0090*/ 	.byte	0x04, 0x46
        /*0092*/ 	.short	(.L_2878 - .L_2877)


	//   ....[0]....
.L_2877:
        /*0094*/ 	.word	0x00000e60


	//   ....[1]....
        /*0098*/ 	.word	0x00001ce0


	//   ....[2]....
        /*009c*/ 	.word	0x00002b60


	//   ....[3]....
        /*00a0*/ 	.word	0x00003b60


	//   ....[4]....
        /*00a4*/ 	.word	0x000049e0


	//   ....[5]....
        /*00a8*/ 	.word	0x00005860


	//   ....[6]....
        /*00ac*/ 	.word	0x00006790


	//   ....[7]....
        /*00b0*/ 	.word	0x00007620


	//   ....[8]....
        /*00b4*/ 	.word	0x000084b0


	//   ....[9]....
        /*00b8*/ 	.word	0x00009400


	//   ....[10]....
        /*00bc*/ 	.word	0x0000a290


	//   ....[11]....
        /*00c0*/ 	.word	0x0000b120


	//   ....[12]....
        /*00c4*/ 	.word	0x0000c190


	//   ....[13]....
        /*00c8*/ 	.word	0x0000cf70


	//   ....[14]....
        /*00cc*/ 	.word	0x0000de60


	//   ....[15]....
        /*00d0*/ 	.word	0x0000ed30


	//----- nvinfo : EIATTR_EXIT_INSTR_OFFSETS
	.align		4
.L_2878:
        /*00d4*/ 	.byte	0x04, 0x1c
        /*00d6*/ 	.short	(.L_2880 - .L_2879)


	//   ....[0]....
.L_2879:
        /*00d8*/ 	.word	0x0000e130


	//   ....[1]....
        /*00dc*/ 	.word	0x0000e270


	//   ....[2]....
        /*00e0*/ 	.word	0x0000e290


	//   ....[3]....
        /*00e4*/ 	.word	0x0000e330


	//   ....[4]....
        /*00e8*/ 	.word	0x0000e360


	//   ....[5]....
        /*00ec*/ 	.word	0x0000e380


	//   ....[6]....
        /*00f0*/ 	.word	0x0000e410


	//   ....[7]....
        /*00f4*/ 	.word	0x0000e450


	//   ....[8]....
        /*00f8*/ 	.word	0x0000e4f0


	//   ....[9]....
        /*00fc*/ 	.word	0x0000e540


	//   ....[10]....
        /*0100*/ 	.word	0x0000e570


	//   ....[11]....
        /*0104*/ 	.word	0x0000e630


	//   ....[12]....
        /*0108*/ 	.word	0x0000e7a0


	//   ....[13]....
        /*010c*/ 	.word	0x0000e910


	//   ....[14]....
        /*0110*/ 	.word	0x0000ea70


	//   ....[15]....
        /*0114*/ 	.word	0x0000eab0


	//   ....[16]....
        /*0118*/ 	.word	0x0000eae0


	//   ....[17]....
        /*011c*/ 	.word	0x0000eb90


	//   ....[18]....
        /*0120*/ 	.word	0x0000ebd0


	//   ....[19]....
        /*0124*/ 	.word	0x0000ed40


	//   ....[20]....
        /*0128*/ 	.word	0x0000ee50


	//   ....[21]....
        /*012c*/ 	.word	0x0000ef90


	//   ....[22]....
        /*0130*/ 	.word	0x0000efd0


	//----- nvinfo : EIATTR_MAX_THREADS
	.align		4
.L_2880:
        /*0134*/ 	.byte	0x04, 0x05
        /*0136*/ 	.short	(.L_2882 - .L_2881)
.L_2881:
        /*0138*/ 	.word	0x00000080
        /*013c*/ 	.word	0x00000001
        /*0140*/ 	.word	0x00000001


	//----- nvinfo : EIATTR_CRS_STACK_SIZE
	.align		4
.L_2882:
        /*0144*/ 	.byte	0x04, 0x1e
        /*0146*/ 	.short	(.L_2884 - .L_2883)
.L_2883:
        /*0148*/ 	.word	0x00000000


	//----- nvinfo : EIATTR_CBANK_PARAM_SIZE
	.align		4
.L_2884:
        /*014c*/ 	.byte	0x03, 0x19
        /*014e*/ 	.short	0x0054


	//----- nvinfo : EIATTR_PARAM_CBANK
	.align		4
        /*0150*/ 	.byte	0x04, 0x0a
        /*0152*/ 	.short	(.L_2886 - .L_2885)
	.align		4
.L_2885:
        /*0154*/ 	.word	index@(.nv.constant0._ZN2at6native27unrolled_elementwise_kernelIZZZNS0_54_GLOBAL__N__d8c5977b_16_LinearAlgebra_cu_9e10b42f_324316addr_kernel_cudaERNS_14TensorIteratorERKN3c106ScalarES8_ENKUlvE_clEvENKUlvE3_clEvEUlsssE0_St5arrayIPcLm4EELi4E23TrivialOffsetCalculatorILi3EjESF_ILi1EjENS0_6memory12LoadWithCastILi3EEENSI_13StoreWithCastILi1EEEEEviT_T0_T2_T3_T4_T5_)
        /*0158*/ 	.short	0x0380
        /*015a*/ 	.short	0x0054


	//----- nvinfo : EIATTR_SW_WAR
	.align		4
.L_2886:
        /*015c*/ 	.byte	0x04, 0x36
        /*015e*/ 	.short	(.L_2888 - .L_2887)
.L_2887:
        /*0160*/ 	.word	0x00000008
.L_2888:


//--------------------- .nv.info._ZN2at6native18elementwise_kernelILi128ELi4EZNS0_22gpu_kernel_impl_nocastIZZZNS0_54_GLOBAL__N__d8c5977b_16_LinearAlgebra_cu_9e10b42f_324316addr_kernel_cudaERNS_14TensorIteratorERKN3c106ScalarES9_ENKUlvE_clEvENKUlvE3_clEvEUlsssE0_EEvRNS_18TensorIteratorBaseERKT_EUliE_EEviT1_ --------------------------
	.section	.nv.info._ZN2at6native18elementwise_kernelILi128ELi4EZNS0_22gpu_kernel_impl_nocastIZZZNS0_54_GLOBAL__N__d8c5977b_16_LinearAlgebra_cu_9e10b42f_324316addr_kernel_cudaERNS_14TensorIteratorERKN3c106ScalarES9_ENKUlvE_clEvENKUlvE3_clEvEUlsssE0_EEvRNS_18TensorIteratorBaseERKT_EUliE_EEviT1_,"",@"SHT_CUDA_INFO"
	.sectionflags	@""
	.align	4


	//----- nvinfo : EIATTR_CUDA_API_VERSION
	.align		4
        /*0000*/ 	.byte	0x04, 0x37
        /*0002*/ 	.short	(.L_2890 - .L_2889)
.L_2889:
        /*0004*/ 	.word	0x00000082


	//----- nvinfo : EIATTR_KPARAM_INFO
	.align		4
.L_2890:
        /*0008*/ 	.byte	0x04, 0x17
        /*000a*/ 	.short	(.L_2892 - .L_2891)
.L_2891:
        /*000c*/ 	.word	0x00000000
        /*0010*/ 	.short	0x0001
        /*0012*/ 	.short	0x0008
        /*0014*/ 	.byte	0x00, 0xf0, 0xe1, 0x0b


	//----- nvinfo : EIATTR_KPARAM_INFO
	.align		4
.L_2892:
        /*0018*/ 	.byte	0x04, 0x17
        /*001a*/ 	.short	(.L_2894 - .L_2893)
.L_2893:
        /*001c*/ 	.word	0x00000000
        /*0020*/ 	.short	0x0000
        /*0022*/ 	.short	0x0000
        /*0024*/ 	.byte	0x00, 0xf0, 0x11, 0x00


	//----- nvinfo : EIATTR_SPARSE_MMA_MASK
	.align		4
.L_2894:
        /*0028*/ 	.byte	0x03, 0x50
        /*002a*/ 	.short	0x0000


	//----- nvinfo : EIATTR_MAXREG_COUNT
	.align		4
        /*002c*/ 	.byte	0x03, 0x1b
        /*002e*/ 	.short	0x0080


	//----- nvinfo : EIATTR_MERCURY_ISA_VERSION
	.align		4
        /*0030*/ 	.byte	0x03, 0x5f
        /*0032*/ 	.short	0x0101


	//----- nvinfo : EIATTR_VRC_CTA_INIT_COUNT
	.align		4
        /*0034*/ 	.byte	0x02, 0x4a
	.zero		1
	.zero		1


	//----- nvinfo : EIATTR_EXIT_INSTR_OFFSETS
	.align		4
        /*0038*/ 	.byte	0x04, 0x1c
        /*003a*/ 	.short	(.L_2896 - .L_2895)


	//   ....[0]....
.L_2895:
        /*003c*/ 	.word	0x00000430


	//   ....[1]....
        /*0040*/ 	.word	0x00000510


	//   ....[2]....
        /*0044*/ 	.word	0x00005020


	//   ....[3]....
        /*0048*/ 	.word	0x000068c0


	//----- nvinfo : EIATTR_MAX_THREADS
	.align		4
.L_2896:
        /*004c*/ 	.byte	0x04, 0x05
        /*004e*/ 	.short	(.L_2898 - .L_2897)
.L_2897:
        /*0050*/ 	.word	0x00000080
        /*0054*/ 	.word	0x00000001
        /*0058*/ 	.word	0x00000001


	//----- nvinfo : EIATTR_CRS_STACK_SIZE
	.align		4
.L_2898:
        /*005c*/ 	.byte	0x04, 0x1e
        /*005e*/ 	.short	(.L_2900 - .L_2899)
.L_2899:
        /*0060*/ 	.word	0x00000000


	//----- nvinfo : EIATTR_CBANK_PARAM_SIZE
	.align		4
.L_2900:
        /*0064*/ 	.byte	0x03, 0x19
        /*0066*/ 	.short	0x0300


	//----- nvinfo : EIATTR_PARAM_CBANK
	.align		4
        /*0068*/ 	.byte	0x04, 0x0a
        /*006a*/ 	.short	(.L_2902 - .L_2901)
	.align		4
.L_2901:
        /*006c*/ 	.word	index@(.nv.constant0._ZN2at6native18elementwise_kernelILi128ELi4EZNS0_22gpu_kernel_impl_nocastIZZZNS0_54_GLOBAL__N__d8c5977b_16_LinearAlgebra_cu_9e10b42f_324316addr_kernel_cudaERNS_14TensorIteratorERKN3c106ScalarES9_ENKUlvE_clEvENKUlvE3_clEvEUlsssE0_EEvRNS_18TensorIteratorBaseERKT_EUliE_EEviT1_)
        /*0070*/ 	.short	0x0380
        /*0072*/ 	.short	0x0300


	//----- nvinfo : EIATTR_SW_WAR
	.align		4
.L_2902:
        /*0074*/ 	.byte	0x04, 0x36
        /*0076*/ 	.short	(.L_2904 - .L_2903)
.L_2903:
        /*0078*/ 	.word	0x00000008
.L_2904:


//--------------------- .nv.info._ZN2at6native27unrolled_elementwise_kernelIZZZNS0_54_GLOBAL__N__d8c5977b_16_LinearAlgebra_cu_9e10b42f_324316addr_kernel_cudaERNS_14TensorIteratorERKN3c106ScalarES8_ENKUlvE_clEvENKUlvE3_clEvEUlsssE0_St5arrayIPcLm4EELi4E23TrivialOffsetCalculatorILi3EjESF_ILi1EjENS0_6memory15LoadWithoutCastENSI_16StoreWithoutCastEEEviT_T0_T2_T3_T4_T5_ --------------------------
	.section	.nv.info._ZN2at6native27unrolled_elementwise_kernelIZZZNS0_54_GLOBAL__N__d8c5977b_16_LinearAlgebra_cu_9e10b42f_324316addr_kernel_cudaERNS_14TensorIteratorERKN3c106ScalarES8_ENKUlvE_clEvENKUlvE3_clEvEUlsssE0_St5arrayIPcLm4EELi4E23TrivialOffsetCalculatorILi3EjESF_ILi1EjENS0_6memory15LoadWithoutCastENSI_16StoreWithoutCastEEEviT_T0_T2_T3_T4_T5_,"",@"SHT_CUDA_INFO"
	.sectionflags	@""
	.align	4


	//----- nvinfo : EIATTR_CUDA_API_VERSION
	.align		4
        /*0000*/ 	.byte	0x04, 0x37
        /*0002*/ 	.short	(.L_2906 - .L_2905)
.L_2905:
        /*0004*/ 	.word	0x00000082


	//----- nvinfo : EIATTR_KPARAM_INFO
	.align		4
.L_2906:
        /*0008*/ 	.byte	0x04, 0x17
        /*000a*/ 	.short	(.L_2908 - .L_2907)
.L_2907:
        /*000c*/ 	.word	0x00000000
        /*0010*/ 	.short	0x0006
        /*0012*/ 	.short	0x003b
        /*0014*/ 	.byte	0x00, 0xf0, 0x05, 0x00


	//----- nvinfo : EIATTR_KPARAM_INFO
	.align		4
.L_2908:
        /*0018*/ 	.byte	0x04, 0x17
        /*001a*/ 	.short	(.L_2910 - .L_2909)
.L_2909:
        /*001c*/ 	.word	0x00000000
        /*0020*/ 	.short	0x0005
        /*0022*/ 	.short	0x003a
        /*0024*/ 	.byte	0x00, 0xf0, 0x05, 0x00


	//----- nvinfo : EIATTR_KPARAM_INFO
	.align		4
.L_2910:
        /*0028*/ 	.byte	0x04, 0x17
        /*002a*/ 	.short	(.L_2912 - .L_2911)
.L_2911:
        /*002c*/ 	.word	0x00000000
        /*0030*/ 	.short	0x0004
        /*0032*/ 	.short	0x0039
        /*0034*/ 	.byte	0x00, 0xf0, 0x05, 0x00


	//----- nvinfo : EIATTR_KPARAM_INFO
	.align		4
.L_2912:
        /*0038*/ 	.byte	0x04, 0x17
        /*003a*/ 	.short	(.L_2914 - .L_2913)
.L_2913:
        /*003c*/ 	.word	0x00000000
        /*0040*/ 	.short	0x0003
        /*0042*/ 	.short	0x0038
        /*0044*/ 	.byte	0x00, 0xf0, 0x05, 0x00


	//----- nvinfo : EIATTR_KPARAM_INFO
	.align		4
.L_2914:
        /*0048*/ 	.byte	0x04, 0x17
        /*004a*/ 	.short	(.L_2916 - .L_2915)
.L_2915:
        /*004c*/ 	.word	0x00000000
        /*0050*/ 	.short	0x0002
        /*0052*/ 	.short	0x0018
        /*0054*/ 	.byte	0x00, 0xf0, 0x81, 0x00


	//----- nvinfo : EIATTR_KPARAM_INFO
	.align		4
.L_2916:
        /*0058*/ 	.byte	0x04, 0x17
        /*005a*/ 	.short	(.L_2918 - .L_2917)
.L_2917:
        /*005c*/ 	.word	0x00000000
        /*0060*/ 	.short	0x0001
        /*0062*/ 	.short	0x0008
        /*0064*/ 	.byte	0x00, 0xf0, 0x41, 0x00


	//----- nvinfo : EIATTR_KPARAM_INFO
	.align		4
.L_2918:
        /*0068*/ 	.byte	0x04, 0x17
        /*006a*/ 	.short	(.L_2920 - .L_2919)
.L_2919:
        /*006c*/ 	.word	0x00000000
        /*0070*/ 	.short	0x0000
        /*0072*/ 	.short	0x0000
        /*0074*/ 	.byte	0x00, 0xf0, 0x11, 0x00


	//----- nvinfo : EIATTR_SPARSE_MMA_MASK
	.align		4
.L_2920:
        /*0078*/ 	.byte	0x03, 0x50
        /*007a*/ 	.short	0x0000


	//----- nvinfo : EIATTR_MAXREG_COUNT
	.align		4
        /*007c*/ 	.byte	0x03, 0x1b
        /*007e*/ 	.short	0x00ff


	//----- nvinfo : EIATTR_MERCURY_ISA_VERSION
	.align		4
        /*0080*/ 	.byte	0x03, 0x5f
        /*0082*/ 	.short	0x0101


	//----- nvinfo : EIATTR_VRC_CTA_INIT_COUNT
	.align		4
        /*0084*/ 	.byte	0x02, 0x4a
	.zero		1
	.zero		1


	//----- nvinfo : EIATTR_EXIT_INSTR_OFFSETS
	.align		4
        /*0088*/ 	.byte	0x04, 0x1c
        /*008a*/ 	.short	(.L_2922 - .L_2921)


	//   ....[0]....
.L_2921:
        /*008c*/ 	.word	0x00000680


	//   ....[1]....
        /*0090*/ 	.word	0x000006d0


	//----- nvinfo : EIATTR_MAX_THREADS
	.align		4
.L_2922:
        /*0094*/ 	.byte	0x04, 0x05
        /*0096*/ 	.short	(.L_2924 - .L_2923)
.L_2923:
        /*0098*/ 	.word	0x00000080
        /*009c*/ 	.word	0x00000001
        /*00a0*/ 	.word	0x00000001


	//----- nvinfo : EIATTR_CRS_STACK_SIZE
	.align		4
.L_2924:
        /*00a4*/ 	.byte	0x04, 0x1e
        /*00a6*/ 	.short	(.L_2926 - .L_2925)
.L_2925:
        /*00a8*/ 	.word	0x00000000


	//----- nvinfo : EIATTR_CBANK_PARAM_SIZE
	.align		4
.L_2926:
        /*00ac*/ 	.byte	0x03, 0x19
        /*00ae*/ 	.short	0x003c


	//----- nvinfo : EIATTR_PARAM_CBANK
	.align		4
        /*00b0*/ 	.byte	0x04, 0x0a
        /*00b2*/ 	.short	(.L_2928 - .L_2927)
	.align		4
.L_2927:
        /*00b4*/ 	.word	index@(.nv.constant0._ZN2at6native27unrolled_elementwise_kernelIZZZNS0_54_GLOBAL__N__d8c5977b_16_LinearAlgebra_cu_9e10b42f_324316addr_kernel_cudaERNS_14TensorIteratorERKN3c106ScalarES8_ENKUlvE_clEvENKUlvE3_clEvEUlsssE0_St5arrayIPcLm4EELi4E23TrivialOffsetCalculatorILi3EjESF_ILi1EjENS0_6memory15LoadWithoutCastENSI_16StoreWithoutCastEEEviT_T0_T2_T3_T4_T5_)
        /*00b8*/ 	.short	0x0380
        /*00ba*/ 	.short	0x003c


	//----- nvinfo : EIATTR_SW_WAR
	.align		4
.L_2928:
        /*00bc*/ 	.byte	0x04, 0x36
        /*00be*/ 	.short	(.L_2930 - .L_2929)
.L_2929:
        /*00c0*/ 	.word	0x00000008
.L_2930:


//--------------------- .nv.info._ZN2at6native29vectorized_elementwise_kernelILi2EZZZNS0_54_GLOBAL__N__d8c5977b_16_LinearAlgebra_cu_9e10b42f_324316addr_kernel_cudaERNS_14TensorIteratorERKN3c106ScalarES8_ENKUlvE_clEvENKUlvE3_clEvEUlsssE0_St5arrayIPcLm4EEEEviT0_T1_ --------------------------
	.section	.nv.info._ZN2at6native29vectorized_elementwise_kernelILi2EZZZNS0_54_GLOBAL__N__d8c5977b_16_LinearAlgebra_cu_9e10b42f_324316addr_kernel_cudaERNS_14TensorIteratorERKN3c106ScalarES8_ENKUlvE_clEvENKUlvE3_clEvEUlsssE0_St5arrayIPcLm4EEEEviT0_T1_,"",@"SHT_CUDA_INFO"
	.sectionflags	@""
	.align	4


	//----- nvinfo : EIATTR_CUDA_API_VERSION
	.align		4
        /*0000*/ 	.byte	0x04, 0x37
        /*0002*/ 	.short	(.L_2932 - .L_2931)
.L_2931:
        /*0004*/ 	.word	0x00000082


	//----- nvinfo : EIATTR_KPARAM_INFO
	.align		4
.L_2932:
        /*0008*/ 	.byte	0x04, 0x17
        /*000a*/ 	.short	(.L_2934 - .L_2933)
.L_2933:
        /*000c*/ 	.word	0x00000000
        /*0010*/ 	.short	0x0002
        /*0012*/ 	.short	0x0018
        /*0014*/ 	.byte	0x00, 0xf0, 0x81, 0x00


	//----- nvinfo : EIATTR_KPARAM_INFO
	.align		4
.L_2934:
        /*0018*/ 	.byte	0x04, 0x17
        /*001a*/ 	.short	(.L_2936 - .L_2935)
.L_2935:
        /*001c*/ 	.word	0x00000000
        /*0020*/ 	.short	0x0001
        /*0022*/ 	.short	0x0008
        /*0024*/ 	.byte	0x00, 0xf0, 0x41, 0x00


	//----- nvinfo : EIATTR_KPARAM_INFO
	.align		4
.L_2936:
        /*0028*/ 	.byte	0x04, 0x17
        /*002a*/ 	.short	(.L_2938 - .L_2937)
.L_2937:
        /*002c*/ 	.word	0x00000000
        /*0030*/ 	.short	0x0000
        /*0032*/ 	.short	0x0000
        /*0034*/ 	.byte	0x00, 0xf0, 0x11, 0x00


	//----- nvinfo : EIATTR_SPARSE_MMA_MASK
	.align		4
.L_2938:
        /*0038*/ 	.byte	0x03, 0x50
        /*003a*/ 	.short	0x0000


	//----- nvinfo : EIATTR_MAXREG_COUNT
	.align		4
        /*003c*/ 	.byte	0x03, 0x1b
        /*003e*/ 	.short	0x00ff


	//----- nvinfo : EIATTR_MERCURY_ISA_VERSION
	.align		4
        /*0040*/ 	.byte	0x03, 0x5f
        /*0042*/ 	.short	0x0101


	//----- nvinfo : EIATTR_VRC_CTA_INIT_COUNT
	.align		4
        /*0044*/ 	.byte	0x02, 0x4a
	.zero		1
	.zero		1


	//----- nvinfo : EIATTR_EXIT_INSTR_OFFSETS
	.align		4
        /*0048*/ 	.byte	0x04, 0x1c
        /*004a*/ 	.short	(.L_2940 - .L_2939)


	//   ....[0]....
.L_2939:
        /*004c*/ 	.word	0x00000cc0


	//   ....[1]....
        /*0050*/ 	.word	0x00000d10


	//   ....[2]....
        /*0054*/ 	.word	0x000012e0


	//----- nvinfo : EIATTR_MAX_THREADS
	.align		4
.L_2940:
        /*0058*/ 	.byte	0x04, 0x05
        /*005a*/ 	.short	(.L_2942 - .L_2941)
.L_2941:
        /*005c*/ 	.word	0x00000080
        /*0060*/ 	.word	0x00000001
        /*0064*/ 	.word	0x00000001


	//----- nvinfo : EIATTR_CRS_STACK_SIZE
	.align		4
.L_2942:
        /*0068*/ 	.byte	0x04, 0x1e
        /*006a*/ 	.short	(.L_2944 - .L_2943)
.L_2943:
        /*006c*/ 	.word	0x00000000


	//----- nvinfo : EIATTR_CBANK_PARAM_SIZE
	.align		4
.L_2944:
        /*0070*/ 	.byte	0x03, 0x19
        /*0072*/ 	.short	0x0038


	//----- nvinfo : EIATTR_PARAM_CBANK
	.align		4
        /*0074*/ 	.byte	0x04, 0x0a
        /*0076*/ 	.short	(.L_2946 - .L_2945)
	.align		4
.L_2945:
        /*0078*/ 	.word	index@(.nv.constant0._ZN2at6native29vectorized_elementwise_kernelILi2EZZZNS0_54_GLOBAL__N__d8c5977b_16_LinearAlgebra_cu_9e10b42f_324316addr_kernel_cudaERNS_14TensorIteratorERKN3c106ScalarES8_ENKUlvE_clEvENKUlvE3_clEvEUlsssE0_St5arrayIPcLm4EEEEviT0_T1_)
        /*007c*/ 	.short	0x0380
        /*007e*/ 	.short	0x0038


	//----- nvinfo : EIATTR_SW_WAR
	.align		4
.L_2946:
        /*0080*/ 	.byte	0x04, 0x36
        /*0082*/ 	.short	(.L_2948 - .L_2947)
.L_2947:
        /*0084*/ 	.word	0x00000008
.L_2948:


//--------------------- .nv.info._ZN2at6native29vectorized_elementwise_kernelILi4EZZZNS0_54_GLOBAL__N__d8c5977b_16_LinearAlgebra_cu_9e10b42f_324316addr_kernel_cudaERNS_14TensorIteratorERKN3c106ScalarES8_ENKUlvE_clEvENKUlvE3_clEvEUlsssE0_St5arrayIPcLm4EEEEviT0_T1_ --------------------------
	.section	.nv.info._ZN2at6native29vectorized_elementwise_kernelILi4EZZZNS0_54_GLOBAL__N__d8c5977b_16_LinearAlgebra_cu_9e10b42f_324316addr_kernel_cudaERNS_14TensorIteratorERKN3c106ScalarES8_ENKUlvE_clEvENKUlvE3_clEvEUlsssE0_St5arrayIPcLm4EEEEviT0_T1_,"",@"SHT_CUDA_INFO"
	.sectionflags	@""
	.align	4


	//----- nvinfo : EIATTR_CUDA_API_VERSION
	.align		4
        /*0000*/ 	.byte	0x04, 0x37
        /*0002*/ 	.short	(.L_2950 - .L_2949)
.L_2949:
        /*0004*/ 	.word	0x00000082


	//----- nvinfo : EIATTR_KPARAM_INFO
	.align		4
.L_2950:
        /*0008*/ 	.byte	0x04, 0x17
        /*000a*/ 	.short	(.L_2952 - .L_2951)
.L_2951:
        /*000c*/ 	.word	0x00000000
        /*0010*/ 	.short	0x0002
        /*0012*/ 	.short	0x0018
        /*0014*/ 	.byte	0x00, 0xf0, 0x81, 0x00


	//----- nvinfo : EIATTR_KPARAM_INFO
	.align		4
.L_2952:
        /*0018*/ 	.byte	0x04, 0x17
        /*001a*/ 	.short	(.L_2954 - .L_2953)
.L_2953:
        /*001c*/ 	.word	0x00000000
        /*0020*/ 	.short	0x0001
        /*0022*/ 	.short	0x0008
        /*0024*/ 	.byte	0x00, 0xf0, 0x41, 0x00


	//----- nvinfo : EIATTR_KPARAM_INFO
	.align		4
.L_2954:
        /*0028*/ 	.byte	0x04, 0x17
        /*002a*/ 	.short	(.L_2956 - .L_2955)
.L_2955:
        /*002c*/ 	.word	0x00000000
        /*0030*/ 	.short	0x0000
        /*0032*/ 	.short	0x0000
        /*0034*/ 	.byte	0x00, 0xf0, 0x11, 0x00


	//----- nvinfo : EIATTR_SPARSE_MMA_MASK
	.align		4
.L_2956:
        /*0038*/ 	.byte	0x03, 0x50
        /*003a*/ 	.short	0x0000


	//----- nvinfo : EIATTR_MAXREG_COUNT
	.align		4
        /*003c*/ 	.byte	0x03, 0x1b
        /*003e*/ 	.short	0x00ff


	//----- nvinfo : EIATTR_MERCURY_ISA_VERSION
	.align		4
        /*0040*/ 	.byte	0x03, 0x5f
        /*0042*/ 	.short	0x0101


	//----- nvinfo : EIATTR_VRC_CTA_INIT_COUNT
	.align		4
        /*0044*/ 	.byte	0x02, 0x4a
	.zero		1
	.zero		1


	//----- nvinfo : EIATTR_EXIT_INSTR_OFFSETS
	.align		4
        /*0048*/ 	.byte	0x04, 0x1c
        /*004a*/ 	.short	(.L_2958 - .L_2957)


	//   ....[0]....
.L_2957:
        /*004c*/ 	.word	0x00000cc0


	//   ....[1]....
        /*0050*/ 	.word	0x00000d10


	//   ....[2]....
        /*0054*/ 	.word	0x00001250


	//----- nvinfo : EIATTR_MAX_THREADS
	.align		4
.L_2958:
        /*0058*/ 	.byte	0x04, 0x05
        /*005a*/ 	.short	(.L_2960 - .L_2959)
.L_2959:
        /*005c*/ 	.word	0x00000080
        /*0060*/ 	.word	0x00000001
        /*0064*/ 	.word	0x00000001


	//----- nvinfo : EIATTR_CRS_STACK_SIZE
	.align		4
.L_2960:
        /*0068*/ 	.byte	0x04, 0x1e
        /*006a*/ 	.short	(.L_2962 - .L_2961)
.L_2961:
        /*006c*/ 	.word	0x00000000


	//----- nvinfo : EIATTR_CBANK_PARAM_SIZE
	.align		4
.L_2962:
        /*0070*/ 	.byte	0x03, 0x19
        /*0072*/ 	.short	0x0038


	//----- nvinfo : EIATTR_PARAM_CBANK
	.align		4
        /*0074*/ 	.byte	0x04, 0x0a
        /*0076*/ 	.short	(.L_2964 - .L_2963)
	.align		4
.L_2963:
        /*0078*/ 	.word	index@(.nv.constant0._ZN2at6native29vectorized_elementwise_kernelILi4EZZZNS0_54_GLOBAL__N__d8c5977b_16_LinearAlgebra_cu_9e10b42f_324316addr_kernel_cudaERNS_14TensorIteratorERKN3c106ScalarES8_ENKUlvE_clEvENKUlvE3_clEvEUlsssE0_St5arrayIPcLm4EEEEviT0_T1_)
        /*007c*/ 	.short	0x0380
        /*007e*/ 	.short	0x0038


	//----- nvinfo : EIATTR_SW_WAR
	.align		4
.L_2964:
        /*0080*/ 	.byte	0x04, 0x36
        /*0082*/ 	.short	(.L_2966 - .L_2965)
.L_2965:
        /*0084*/ 	.word	0x00000008
.L_2966:


//--------------------- .nv.info._ZN2at6native29vectorized_elementwise_kernelILi8EZZZNS0_54_GLOBAL__N__d8c5977b_16_LinearAlgebra_cu_9e10b42f_324316addr_kernel_cudaERNS_14TensorIteratorERKN3c106ScalarES8_ENKUlvE_clEvENKUlvE3_clEvEUlsssE0_St5arrayIPcLm4EEEEviT0_T1_ --------------------------
	.section	.nv.info._ZN2at6native29vectorized_elementwise_kernelILi8EZZZNS0_54_GLOBAL__N__d8c5977b_16_LinearAlgebra_cu_9e10b42f_324316addr_kernel_cudaERNS_14TensorIteratorERKN3c106ScalarES8_ENKUlvE_clEvENKUlvE3_clEvEUlsssE0_St5arrayIPcLm4EEEEviT0_T1_,"",@"SHT_CUDA_INFO"
	.sectionflags	@""
	.align	4


	//----- nvinfo : EIATTR_CUDA_API_VERSION
	.align		4
        /*0000*/ 	.byte	0x04, 0x37
        /*0002*/ 	.short	(.L_2968 - .L_2967)
.L_2967:
        /*0004*/ 	.word	0x00000082


	//----- nvinfo : EIATTR_KPARAM_INFO
	.align		4
.L_2968:
        /*0008*/ 	.byte	0x04, 0x17
        /*000a*/ 	.short	(.L_2970 - .L_2969)
.L_2969:
        /*000c*/ 	.word	0x00000000
        /*0010*/ 	.short	0x0002
        /*0012*/ 	.short	0x0018
        /*0014*/ 	.byte	0x00, 0xf0, 0x81, 0x00


	//----- nvinfo : EIATTR_KPARAM_INFO
	.align		4
.L_2970:
        /*0018*/ 	.byte	0x04, 0x17
        /*001a*/ 	.short	(.L_2972 - .L_2971)
.L_2971:
        /*001c*/ 	.word	0x00000000
        /*0020*/ 	.short	0x0001
        /*0022*/ 	.short	0x0008
        /*0024*/ 	.byte	0x00, 0xf0, 0x41, 0x00


	//----- nvinfo : EIATTR_KPARAM_INFO
	.align		4
.L_2972:
        /*0028*/ 	.byte	0x04, 0x17
        /*002a*/ 	.short	(.L_2974 - .L_2973)
.L_2973:
        /*002c*/ 	.word	0x00000000
        /*0030*/ 	.short	0x0000
        /*0032*/ 	.short	0x0000
        /*0034*/ 	.byte	0x00, 0xf0, 0x11, 0x00


	//----- nvinfo : EIATTR_SPARSE_MMA_MASK
	.align		4
.L_2974:
        /*0038*/ 	.byte	0x03, 0x50
        /*003a*/ 	.short	0x0000


	//----- nvinfo : EIATTR_MAXREG_COUNT
	.align		4
        /*003c*/ 	.byte	0x03, 0x1b
        /*003e*/ 	.short	0x00ff


	//----- nvinfo : EIATTR_MERCURY_ISA_VERSION
	.align		4
        /*0040*/ 	.byte	0x03, 0x5f
        /*0042*/ 	.short	0x0101


	//----- nvinfo : EIATTR_VRC_CTA_INIT_COUNT
	.align		4
        /*0044*/ 	.byte	0x02, 0x4a
	.zero		1
	.zero		1


	//----- nvinfo : EIATTR_EXIT_INSTR_OFFSETS
	.align		4
        /*0048*/ 	.byte	0x04, 0x1c
        /*004a*/ 	.short	(.L_2976 - .L_2975)


	//   ....[0]....
.L_2975:
        /*004c*/ 	.word	0x00000010


	//----- nvinfo : EIATTR_MAX_THREADS
	.align		4
.L_2976:
        /*0050*/ 	.byte	0x04, 0x05
        /*0052*/ 	.short	(.L_2978 - .L_2977)
.L_2977:
        /*0054*/ 	.word	0x00000080
        /*0058*/ 	.word	0x00000001
        /*005c*/ 	.word	0x00000001


	//----- nvinfo : EIATTR_CBANK_PARAM_SIZE
	.align		4
.L_2978:
        /*0060*/ 	.byte	0x03, 0x19
        /*0062*/ 	.short	0x0038


	//----- nvinfo : EIATTR_PARAM_CBANK
	.align		4
        /*0064*/ 	.byte	0x04, 0x0a
        /*0066*/ 	.short	(.L_2980 - .L_2979)
	.align		4
.L_2979:
        /*0068*/ 	.word	index@(.nv.constant0._ZN2at6native29vectorized_elementwise_kernelILi8EZZZNS0_54_GLOBAL__N__d8c5977b_16_LinearAlgebra_cu_9e10b42f_324316addr_kernel_cudaERNS_14TensorIteratorERKN3c106ScalarES8_ENKUlvE_clEvENKUlvE3_clEvEUlsssE0_St5arrayIPcLm4EEEEviT0_T1_)
        /*006c*/ 	.short	0x0380
        /*006e*/ 	.short	0x0038


	//----- nvinfo : EIATTR_SW_WAR
	.align		4
.L_2980:
        /*0070*/ 	.byte	0x04, 0x36
        /*0072*/ 	.short	(.L_2982 - .L_2981)
.L_2981:
        /*0074*/ 	.word	0x00000008
.L_2982:


//--------------------- .nv.info._ZN2at6native18elementwise_kernelILi128ELi4EZNS0_15gpu_kernel_implIZZZNS0_54_GLOBAL__N__d8c5977b_16_LinearAlgebra_cu_9e10b42f_324316addr_kernel_cudaERNS_14TensorIteratorERKN3c106ScalarES9_ENKUlvE_clEvENKUlvE3_clEvEUlsssE_EEvRNS_18TensorIteratorBaseERKT_EUliE_EEviT1_ --------------------------
	.section	.nv.info._ZN2at6native18elementwise_kernelILi128ELi4EZNS0_15gpu_kernel_implIZZZNS0_54_GLOBAL__N__d8c5977b_16_LinearAlgebra_cu_9e10b42f_324316addr_kernel_cudaERNS_14TensorIteratorERKN3c106ScalarES9_ENKUlvE_clEvENKUlvE3_clEvEUlsssE_EEvRNS_18TensorIteratorBaseERKT_EUliE_EEviT1_,"",@"SHT_CUDA_INFO"
	.sectionflags	@""
	.align	4


	//----- nvinfo : EIATTR_CUDA_API_VERSION
	.align		4
        /*0000*/ 	.byte	0x04, 0x37
        /*0002*/ 	.short	(.L_2984 - .L_2983)
.L_2983:
        /*0004*/ 	.word	0x00000082


	//----- nvinfo : EIATTR_KPARAM_INFO
	.align		4
.L_2984:
        /*0008*/ 	.byte	0x04, 0x17
        /*000a*/ 	.short	(.L_2986 - .L_2985)
.L_2985:
        /*000c*/ 	.word	0x00000000
        /*0010*/ 	.short	0x0001
        /*0012*/ 	.short	0x0008
        /*0014*/ 	.byte	0x00, 0xf0, 0x01, 0x0c


	//----- nvinfo : EIATTR_KPARAM_INFO
	.align		4
.L_2986:
        /*0018*/ 	.byte	0x04, 0x17
        /*001a*/ 	.short	(.L_2988 - .L_2987)
.L_2987:
        /*001c*/ 	.word	0x00000000
        /*0020*/ 	.short	0x0000
        /*0022*/ 	.short	0x0000
        /*0024*/ 	.byte	0x00, 0xf0, 0x11, 0x00


	//----- nvinfo : EIATTR_SPARSE_MMA_MASK
	.align		4
.L_2988:
        /*0028*/ 	.byte	0x03, 0x50
        /*002a*/ 	.short	0x0000


	//----- nvinfo : EIATTR_MAXREG_COUNT
	.align		4
        /*002c*/ 	.byte	0x03, 0x1b
        /*002e*/ 	.short	0x0080


	//----- nvinfo : EIATTR_EXTERNS
	.align		4
        /*0030*/ 	.byte	0x04, 0x0f
        /*0032*/ 	.short	(.L_2990 - .L_2989)


	//   ....[0]....
	.align		4
.L_2989:
        /*0034*/ 	.word	index@(__assertfail)


	//----- nvinfo : EIATTR_MERCURY_ISA_VERSION
	.align		4
.L_2990:
        /*0038*/ 	.byte	0x03, 0x5f
        /*003a*/ 	.short	0x0101


	//----- nvinfo : EIATTR_VRC_CTA_INIT_COUNT
	.align		4
        /*003c*/ 	.byte	0x02, 0x4a
	.zero		1
	.zero		1


	//----- nvinfo : EIATTR_SYSCALL_OFFSETS
	.align		4
        /*0040*/ 	.byte	0x04, 0x46
        /*0042*/ 	.short	(.L_2992 - .L_2991)


	//   ....[0]....
.L_2991:
        /*0044*/ 	.word	0x000018c0


	//   ....[1]....
        /*0048*/ 	.word	0x00002610


	//   ....[2]....
        /*004c*/ 	.word	0x00003470


	//   ....[3]....
        /*0050*/ 	.word	0x00004300


	//   ....[4]....
        /*0054*/ 	.word	0x00005c90


	//   ....[5]....
        /*0058*/ 	.word	0x00006aa0


	//   ....[6]....
        /*005c*/ 	.word	0x00007900


	//   ....[7]....
        /*0060*/ 	.word	0x000085b0


	//   ....[8]....
        /*0064*/ 	.word	0x0000a040


	//   ....[9]....
        /*0068*/ 	.word	0x0000ae50


	//   ....[10]....
        /*006c*/ 	.word	0x0000bcb0


	//   ....[11]....
        /*0070*/ 	.word	0x0000c960


	//   ....[12]....
        /*0074*/ 	.word	0x0000e420


	//   ....[13]....
        /*0078*/ 	.word	0x0000f230


	//   ....[14]....
        /*007c*/ 	.word	0x00010090


	//   ....[15]....
        /*0080*/ 	.word	0x00010cf0


	//----- nvinfo : EIATTR_EXIT_INSTR_OFFSETS
	.align		4
.L_2992:
        /*0084*/ 	.byte	0x04, 0x1c
        /*0086*/ 	.short	(.L_2994 - .L_2993)


	//   ....[0]....
.L_2993:
        /*0088*/ 	.word	0x0000cc40


	//   ....[1]....
        /*008c*/ 	.word	0x00010230


	//   ....[2]....
        /*0090*/ 	.word	0x00010250


	//   ....[3]....
        /*0094*/ 	.word	0x000102f0


	//   ....[4]....
        /*0098*/ 	.word	0x00010320


	//   ....[5]....
        /*009c*/ 	.word	0x00010340


	//   ....[6]....
        /*00a0*/ 	.word	0x000103d0


	//   ....[7]....
        /*00a4*/ 	.word	0x00010410


	//   ....[8]....
        /*00a8*/ 	.word	0x000104b0


	//   ....[9]....
        /*00ac*/ 	.word	0x00010500


	//   ....[10]....
        /*00b0*/ 	.word	0x00010530


	//   ....[11]....
        /*00b4*/ 	.word	0x000105f0


	//   ....[12]....
        /*00b8*/ 	.word	0x00010760


	//   ....[13]....
        /*00bc*/ 	.word	0x000108d0


	//   ....[14]....
        /*00c0*/ 	.word	0x00010a30


	//   ....[15]....
        /*00c4*/ 	.word	0x00010a70


	//   ....[16]....
        /*00c8*/ 	.word	0x00010aa0


	//   ....[17]....
        /*00cc*/ 	.word	0x00010b50


	//   ....[18]....
        /*00d0*/ 	.word	0x00010b90


	//   ....[19]....
        /*00d4*/ 	.word	0x00010d00


	//   ....[20]....
        /*00d8*/ 	.word	0x00010e10


	//   ....[21]....
        /*00dc*/ 	.word	0x00010f50


	//   ....[22]....
        /*00e0*/ 	.word	0x00010f90


	//----- nvinfo : EIATTR_MAX_THREADS
	.align		4
.L_2994:
        /*00e4*/ 	.byte	0x04, 0x05
        /*00e6*/ 	.short	(.L_2996 - .L_2995)
.L_2995:
        /*00e8*/ 	.word	0x00000080
        /*00ec*/ 	.word	0x00000001
        /*00f0*/ 	.word	0x00000001


	//----- nvinfo : EIATTR_CRS_STACK_SIZE
	.align		4
.L_2996:
        /*00f4*/ 	.byte	0x04, 0x1e
        /*00f6*/ 	.short	(.L_2998 - .L_2997)
.L_2997:
        /*00f8*/ 	.word	0x00000000


	//----- nvinfo : EIATTR_CBANK_PARAM_SIZE
	.align		4
.L_2998:
        /*00fc*/ 	.byte	0x03, 0x19
        /*00fe*/ 	.short	0x0308


	//----- nvinfo : EIATTR_PARAM_CBANK
	.align		4
        /*0100*/ 	.byte	0x04, 0x0a
        /*0102*/ 	.short	(.L_3000 - .L_2999)
	.align		4
.L_2999:
        /*0104*/ 	.word	index@(.nv.constant0._ZN2at6native18elementwise_kernelILi128ELi4EZNS0_15gpu_kernel_implIZZZNS0_54_GLOBAL__N__d8c5977b_16_LinearAlgebra_cu_9e10b42f_324316addr_kernel_cudaERNS_14TensorIteratorERKN3c106ScalarES9_ENKUlvE_clEvENKUlvE3_clEvEUlsssE_EEvRNS_18TensorIteratorBaseERKT_EUliE_EEviT1_)
        /*0108*/ 	.short	0x0380
        /*010a*/ 	.short	0x0308


	//----- nvinfo : EIATTR_SW_WAR
	.align		4
.L_3000:
        /*010c*/ 	.byte	0x04, 0x36
        /*010e*/ 	.short	(.L_3002 - .L_3001)
.L_3001:
        /*0110*/ 	.word	0x00000008
.L_3002:


//--------------------- .nv.info._ZN2at6native27unrolled_elementwise_kernelIZZZNS0_54_GLOBAL__N__d8c5977b_16_LinearAlgebra_cu_9e10b42f_324316addr_kernel_cudaERNS_14TensorIteratorERKN3c106ScalarES8_ENKUlvE_clEvENKUlvE3_clEvEUlsssE_St5arrayIPcLm4EELi4E23TrivialOffsetCalculatorILi3EjESF_ILi1EjENS0_6memory12LoadWithCastILi3EEENSI_13StoreWithCastILi1EEEEEviT_T0_T2_T3_T4_T5_ --------------------------
	.section	.nv.info._ZN2at6native27unrolled_elementwise_kernelIZZZNS0_54_GLOBAL__N__d8c5977b_16_LinearAlgebra_cu_9e10b42f_324316addr_kernel_cudaERNS_14TensorIteratorERKN3c106ScalarES8_ENKUlvE_clEvENKUlvE3_clEvEUlsssE_St5arrayIPcLm4EELi4E23TrivialOffsetCalculatorILi3EjESF_ILi1EjENS0_6memory12LoadWithCastILi3EEENSI_13StoreWithCastILi1EEEEEviT_T0_T2_T3_T4_T5_,"",@"SHT_CUDA_INFO"
	.sectionflags	@""
	.align	4


	//----- nvinfo : EIATTR_CUDA_API_VERSION
	.align		4
        /*0000*/ 	.byte	0x04, 0x37
        /*0002*/ 	.short	(.L_3004 - .L_3003)
.L_3003:
        /*0004*/ 	.word	0x00000082


	//----- nvinfo : EIATTR_KPARAM_INFO
	.align		4
.L_3004:
        /*0008*/ 	.byte	0x04, 0x17
        /*000a*/ 	.short	(.L_3006 - .L_3005)
.L_3005:
        /*000c*/ 	.word	0x00000000
        /*0010*/ 	.short	0x0006
        /*0012*/ 	.short	0x004c
        /*0014*/ 	.byte	0x00, 0xf0, 0x21, 0x00


	//----- nvinfo : EIATTR_KPARAM_INFO
	.align		4
.L_3006:
        /*0018*/ 	.byte	0x04, 0x17
        /*001a*/ 	.short	(.L_3008 - .L_3007)
.L_3007:
        /*001c*/ 	.word	0x00000000
        /*0020*/ 	.short	0x0005
        /*0022*/ 	.short	0x003c
        /*0024*/ 	.byte	0x00, 0xf0, 0x41, 0x00


	//----- nvinfo : EIATTR_KPARAM_INFO
	.align		4
.L_3008:
        /*0028*/ 	.byte	0x04, 0x17
        /*002a*/ 	.short	(.L_3010 - .L_3009)
.L_3009:
        /*002c*/ 	.word	0x00000000
        /*0030*/ 	.short	0x0004
        /*0032*/ 	.short	0x0039
        /*0034*/ 	.byte	0x00, 0xf0, 0x05, 0x00


	//----- nvinfo : EIATTR_KPARAM_INFO
	.align		4
.L_3010:
        /*0038*/ 	.byte	0x04, 0x17
        /*003a*/ 	.short	(.L_3012 - .L_3011)
.L_3011:
        /*003c*/ 	.word	0x00000000
        /*0040*/ 	.short	0x0003
        /*0042*/ 	.short	0x0038
        /*0044*/ 	.byte	0x00, 0xf0, 0x05, 0x00


	//----- nvinfo : EIATTR_KPARAM_INFO
	.align		4
.L_3012:
        /*0048*/ 	.byte	0x04, 0x17
        /*004a*/ 	.short	(.L_3014 - .L_3013)
.L_3013:
        /*004c*/ 	.word	0x00000000
        /*0050*/ 	.short	0x0002
        /*0052*/ 	.short	0x0018
        /*0054*/ 	.byte	0x00, 0xf0, 0x81, 0x00


	//----- nvinfo : EIATTR_KPARAM_INFO
	.align		4
.L_3014:
        /*0058*/ 	.byte	0x04, 0x17
        /*005a*/ 	.short	(.L_3016 - .L_3015)
.L_3015:
        /*005c*/ 	.word	0x00000000
        /*0060*/ 	.short	0x0001
        /*0062*/ 	.short	0x0008
        /*0064*/ 	.byte	0x00, 0xf0, 0x41, 0x00


	//----- nvinfo : EIATTR_KPARAM_INFO
	.align		4
.L_3016:
        /*0068*/ 	.byte	0x04, 0x17
        /*006a*/ 	.short	(.L_3018 - .L_3017)
.L_3017:
        /*006c*/ 	.word	0x00000000
        /*0070*/ 	.short	0x0000
        /*0072*/ 	.short	0x0000
        /*0074*/ 	.byte	0x00, 0xf0, 0x11, 0x00


	//----- nvinfo : EIATTR_SPARSE_MMA_MASK
	.align		4
.L_3018:
        /*0078*/ 	.byte	0x03, 0x50
        /*007a*/ 	.short	0x0000


	//----- nvinfo : EIATTR_MAXREG_COUNT
	.align		4
        /*007c*/ 	.byte	0x03, 0x1b
        /*007e*/ 	.short	0x00ff


	//----- nvinfo : EIATTR_EXTERNS
	.align		4
        /*0080*/ 	.byte	0x04, 0x0f
        /*0082*/ 	.short	(.L_3020 - .L_3019)


	//   ....[0]....
	.align		4
.L_3019:
        /*0084*/ 	.word	index@(__assertfail)


	//----- nvinfo : EIATTR_MERCURY_ISA_VERSION
	.align		4
.L_3020:
        /*0088*/ 	.byte	0x03, 0x5f
        /*008a*/ 	.short	0x0101


	//----- nvinfo : EIATTR_VRC_CTA_INIT_COUNT
	.align		4
        /*008c*/ 	.byte	0x02, 0x4a
	.zero		1
	.zero		1


	//----- nvinfo : EIATTR_SYSCALL_OFFSETS
	.align		4
        /*0090*/ 	.byte	0x04, 0x46
        /*0092*/ 	.short	(.L_3022 - .L_3021)


	//   ....[0]....
.L_3021:
        /*0094*/ 	.word	0x00000270


	//   ....[1]....
        /*0098*/ 	.word	0x00000fe0


	//   ....[2]....
        /*009c*/ 	.word	0x00001e60


	//   ....[3]....
        /*00a0*/ 	.word	0x00002170


	//   ....[4]....
        /*00a4*/ 	.word	0x00002fa0


	//   ....[5]....
        /*00a8*/ 	.word	0x00003e20


	//   ....[6]....
        /*00ac*/ 	.word	0x00004070


	//   ....[7]....
        /*00b0*/ 	.word	0x00004eb0


	//   ....[8]....
        /*00b4*/ 	.word	0x00005d30


	//   ....[9]....
        /*00b8*/ 	.word	0x00005f80


	//   ....[10]....
        /*00bc*/ 	.word	0x00006dc0


	//   ....[11]....
        /*00c0*/ 	.word	0x00007c50


	//   ....[12]....
        /*00c4*/ 	.word	0x00008ba0


	//   ....[13]....
        /*00c8*/ 	.word	0x00009960


	//   ....[14]....
        /*00cc*/ 	.word	0x0000a840


	//   ....[15]....
        /*00d0*/ 	.word	0x0000b700


	//----- nvinfo : EIATTR_EXIT_INSTR_OFFSETS
	.align		4
.L_3022:
        /*00d4*/ 	.byte	0x04, 0x1c
        /*00d6*/ 	.short	(.L_3024 - .L_3023)


	//   ....[0]....
.L_3023:
        /*00d8*/ 	.word	0x0000ab10


	//   ....[1]....
        /*00dc*/ 	.word	0x0000ac40


	//   ....[2]....
        /*00e0*/ 	.word	0x0000ac60


	//   ....[3]....
        /*00e4*/ 	.word	0x0000ad00


	//   ....[4]....
        /*00e8*/ 	.word	0x0000ad30


	//   ....[5]....
        /*00ec*/ 	.word	0x0000ad50


	//   ....[6]....
        /*00f0*/ 	.word	0x0000ade0


	//   ....[7]....
        /*00f4*/ 	.word	0x0000ae20


	//   ....[8]....
        /*00f8*/ 	.word	0x0000aec0


	//   ....[9]....
        /*00fc*/ 	.word	0x0000af10


	//   ....[10]....
        /*0100*/ 	.word	0x0000af40


	//   ....[11]....
        /*0104*/ 	.word	0x0000b000


	//   ....[12]....
        /*0108*/ 	.word	0x0000b170


	//   ....[13]....
        /*010c*/ 	.word	0x0000b2e0


	//   ....[14]....
        /*0110*/ 	.word	0x0000b440


	//   ....[15]....
        /*0114*/ 	.word	0x0000b480


	//   ....[16]....
        /*0118*/ 	.word	0x0000b4b0


	//   ....[17]....
        /*011c*/ 	.word	0x0000b560


	//   ....[18]....
        /*0120*/ 	.word	0x0000b5a0


	//   ....[19]....
        /*0124*/ 	.word	0x0000b710


	//   ....[20]....
        /*0128*/ 	.word	0x0000b820


	//   ....[21]....
        /*012c*/ 	.word	0x0000b960


	//   ....[22]....
        /*0130*/ 	.word	0x0000b9a0


	//----- nvinfo : EIATTR_MAX_THREADS
	.align		4
.L_3024:
        /*0134*/ 	.byte	0x04, 0x05
        /*0136*/ 	.short	(.L_3026 - .L_3025)
.L_3025:
        /*0138*/ 	.word	0x00000080
        /*013c*/ 	.word	0x00000001
        /*0140*/ 	.word	0x00000001


	//----- nvinfo : EIATTR_CRS_STACK_SIZE
	.align		4
.L_3026:
        /*0144*/ 	.byte	0x04, 0x1e
        /*0146*/ 	.short	(.L_3028 - .L_3027)
.L_3027:
        /*0148*/ 	.word	0x00000000


	//----- nvinfo : EIATTR_CBANK_PARAM_SIZE
	.align		4
.L_3028:
        /*014c*/ 	.byte	0x03, 0x19
        /*014e*/ 	.short	0x0054


	//----- nvinfo : EIATTR_PARAM_CBANK
	.align		4
        /*0150*/ 	.byte	0x04, 0x0a
        /*0152*/ 	.short	(.L_3030 - .L_3029)
	.align		4
.L_3029:
        /*0154*/ 	.word	index@(.nv.constant0._ZN2at6native27unrolled_elementwise_kernelIZZZNS0_54_GLOBAL__N__d8c5977b_16_LinearAlgebra_cu_9e10b42f_324316addr_kernel_cudaERNS_14TensorIteratorERKN3c106ScalarES8_ENKUlvE_clEvENKUlvE3_clEvEUlsssE_St5arrayIPcLm4EELi4E23TrivialOffsetCalculatorILi3EjESF_ILi1EjENS0_6memory12LoadWithCastILi3EEENSI_13StoreWithCastILi1EEEEEviT_T0_T2_T3_T4_T5_)
        /*0158*/ 	.short	0x0380
        /*015a*/ 	.short	0x0054


	//----- nvinfo : EIATTR_SW_WAR
	.align		4
.L_3030:
        /*015c*/ 	.byte	0x04, 0x36
        /*015e*/ 	.short	(.L_3032 - .L_3031)
.L_3031:
        /*0160*/ 	.word	0x00000008
.L_3032:


//--------------------- .nv.info._ZN2at6native18elementwise_kernelILi128ELi4EZNS0_22gpu_kernel_impl_nocastIZZZNS0_54_GLOBAL__N__d8c5977b_16_LinearAlgebra_cu_9e10b42f_324316addr_kernel_cudaERNS_14TensorIteratorERKN3c106ScalarES9_ENKUlvE_clEvENKUlvE3_clEvEUlsssE_EEvRNS_18TensorIteratorBaseERKT_EUliE_EEviT1_ --------------------------
	.section	.nv.info._ZN2at6native18elementwise_kernelILi128ELi4EZNS0_22gpu_kernel_impl_nocastIZZZNS0_54_GLOBAL__N__d8c5977b_16_LinearAlgebra_cu_9e10b42f_324316addr_kernel_cudaERNS_14TensorIteratorERKN3c106ScalarES9_ENKUlvE_clEvENKUlvE3_clEvEUlsssE_EEvRNS_18TensorIteratorBaseERKT_EUliE_EEviT1_,"",@"SHT_CUDA_INFO"
	.sectionflags	@""
	.align	4


	//----- nvinfo : EIATTR_CUDA_API_VERSION
	.align		4
        /*0000*/ 	.byte	0x04, 0x37
        /*0002*/ 	.short	(.L_3034 - .L_3033)
.L_3033:
        /*0004*/ 	.word	0x00000082


	//----- nvinfo : EIATTR_KPARAM_INFO
	.align		4
.L_3034:
        /*0008*/ 	.byte	0x04, 0x17
        /*000a*/ 	.short	(.L_3036 - .L_3035)
.L_3035:
        /*000c*/ 	.word	0x00000000
        /*0010*/ 	.short	0x0001
        /*0012*/ 	.short	0x0008
        /*0014*/ 	.byte	0x00, 0xf0, 0xe1, 0x0b


	//----- nvinfo : EIATTR_KPARAM_INFO
	.align		4
.L_3036:
        /*0018*/ 	.byte	0x04, 0x17
        /*001a*/ 	.short	(.L_3038 - .L_3037)
.L_3037:
        /*001c*/ 	.word	0x00000000
        /*0020*/ 	.short	0x0000
        /*0022*/ 	.short	0x0000
        /*0024*/ 	.byte	0x00, 0xf0, 0x11, 0x00


	//----- nvinfo : EIATTR_SPARSE_MMA_MASK
	.align		4
.L_3038:
        /*0028*/ 	.byte	0x03, 0x50
        /*002a*/ 	.short	0x0000


	//----- nvinfo : EIATTR_MAXREG_COUNT
	.align		4
        /*002c*/ 	.byte	0x03, 0x1b
        /*002e*/ 	.short	0x0080


	//----- nvinfo : EIATTR_MERCURY_ISA_VERSION
	.align		4
        /*0030*/ 	.byte	0x03, 0x5f
        /*0032*/ 	.short	0x0101


	//----- nvinfo : EIATTR_VRC_CTA_INIT_COUNT
	.align		4
        /*0034*/ 	.byte	0x02, 0x4a
	.zero		1
	.zero		1


	//----- nvinfo : EIATTR_EXIT_INSTR_OFFSETS
	.align		4
        /*0038*/ 	.byte	0x04, 0x1c
        /*003a*/ 	.short	(.L_3040 - .L_3039)


	//   ....[0]....
.L_3039:
        /*003c*/ 	.word	0x00000450


	//   ....[1]....
        /*0040*/ 	.word	0x00000540


	//   ....[2]....
        /*0044*/ 	.word	0x00004ba0


	//   ....[3]....
        /*0048*/ 	.word	0x000062b0


	//----- nvinfo : EIATTR_MAX_THREADS
	.align		4
.L_3040:
        /*004c*/ 	.byte	0x04, 0x05
        /*004e*/ 	.short	(.L_3042 - .L_3041)
.L_3041:
        /*0050*/ 	.word	0x00000080
        /*0054*/ 	.word	0x00000001
        /*0058*/ 	.word	0x00000001


	//----- nvinfo : EIATTR_CRS_STACK_SIZE
	.align		4
.L_3042:
        /*005c*/ 	.byte	0x04, 0x1e
        /*005e*/ 	.short	(.L_3044 - .L_3043)
.L_3043:
        /*0060*/ 	.word	0x00000000


	//----- nvinfo : EIATTR_CBANK_PARAM_SIZE
	.align		4
.L_3044:
        /*0064*/ 	.byte	0x03, 0x19
        /*0066*/ 	.short	0x0300


	//----- nvinfo : EIATTR_PARAM_CBANK
	.align		4
        /*0068*/ 	.byte	0x04, 0x0a
        /*006a*/ 	.short	(.L_3046 - .L_3045)
	.align		4
.L_3045:
        /*006c*/ 	.word	index@(.nv.constant0._ZN2at6native18elementwise_kernelILi128ELi4EZNS0_22gpu_kernel_impl_nocastIZZZNS0_54_GLOBAL__N__d8c5977b_16_LinearAlgebra_cu_9e10b42f_324316addr_kernel_cudaERNS_14TensorIteratorERKN3c106ScalarES9_ENKUlvE_clEvENKUlvE3_clEvEUlsssE_EEvRNS_18TensorIteratorBaseERKT_EUliE_EEviT1_)
        /*0070*/ 	.short	0x0380
        /*0072*/ 	.short	0x0300


	//----- nvinfo : EIATTR_SW_WAR
	.align		4
.L_3046:
        /*0074*/ 	.byte	0x04, 0x36
        /*0076*/ 	.short	(.L_3048 - .L_3047)
.L_3047:
        /*0078*/ 	.word	0x00000008
.L_3048:


//--------------------- .nv.info._ZN2at6native27unrolled_elementwise_kernelIZZZNS0_54_GLOBAL__N__d8c5977b_16_LinearAlgebra_cu_9e10b42f_324316addr_kernel_cudaERNS_14TensorIteratorERKN3c106ScalarES8_ENKUlvE_clEvENKUlvE3_clEvEUlsssE_St5arrayIPcLm4EELi4E23TrivialOffsetCalculatorILi3EjESF_ILi1EjENS0_6memory15LoadWithoutCastENSI_16StoreWithoutCastEEEviT_T0_T2_T3_T4_T5_ --------------------------
	.section	.nv.info._ZN2at6native27unrolled_elementwise_kernelIZZZNS0_54_GLOBAL__N__d8c5977b_16_LinearAlgebra_cu_9e10b42f_324316addr_kernel_cudaERNS_14TensorIteratorERKN3c106ScalarES8_ENKUlvE_clEvENKUlvE3_clEvEUlsssE_St5arrayIPcLm4EELi4E23TrivialOffsetCalculatorILi3EjESF_ILi1EjENS0_6memory15LoadWithoutCastENSI_16StoreWithoutCastEEEviT_T0_T2_T3_T4_T5_,"",@"SHT_CUDA_INFO"
	.sectionflags	@""
	.align	4


	//----- nvinfo : EIATTR_CUDA_API_VERSION
	.align		4
        /*0000*/ 	.byte	0x04, 0x37
        /*0002*/ 	.short	(.L_3050 - .L_3049)
.L_3049:
        /*0004*/ 	.word	0x00000082


	//----- nvinfo : EIATTR_KPARAM_INFO
	.align		4
.L_3050:
        /*0008*/ 	.byte	0x04, 0x17
        /*000a*/ 	.short	(.L_3052 - .L_3051)
.L_3051:
        /*000c*/ 	.word	0x00000000
        /*0010*/ 	.short	0x0006
        /*0012*/ 	.short	0x003b
        /*0014*/ 	.byte	0x00, 0xf0, 0x05, 0x00


	//----- nvinfo : EIATTR_KPARAM_INFO
	.align		4
.L_3052:
        /*0018*/ 	.byte	0x04, 0x17
        /*001a*/ 	.short	(.L_3054 - .L_3053)
.L_3053:
        /*001c*/ 	.word	0x00000000
        /*0020*/ 	.short	0x0005
        /*0022*/ 	.short	0x003a
        /*0024*/ 	.byte	0x00, 0xf0, 0x05, 0x00


	//----- nvinfo : EIATTR_KPARAM_INFO
	.align		4
.L_3054:
        /*0028*/ 	.byte	0x04, 0x17
        /*002a*/ 	.short	(.L_3056 - .L_3055)
.L_3055:
        /*002c*/ 	.word	0x00000000
        /*0030*/ 	.short	0x0004
        /*0032*/ 	.short	0x0039
        /*0034*/ 	.byte	0x00, 0xf0, 0x05, 0x00


	//----- nvinfo : EIATTR_KPARAM_INFO
	.align		4
.L_3056:
        /*0038*/ 	.byte	0x04, 0x17
        /*003a*/ 	.short	(.L_3058 - .L_3057)
.L_3057:
        /*003c*/ 	.word	0x00000000
        /*0040*/ 	.short	0x0003
        /*0042*/ 	.short	0x0038
        /*0044*/ 	.byte	0x00, 0xf0, 0x05, 0x00


	//----- nvinfo : EIATTR_KPARAM_INFO
	.align		4
.L_3058:
        /*0048*/ 	.byte	0x04, 0x17
        /*004a*/ 	.short	(.L_3060 - .L_3059)
.L_3059:
        /*004c*/ 	.word	0x00000000
        /*0050*/ 	.short	0x0002
        /*0052*/ 	.short	0x0018
        /*0054*/ 	.byte	0x00, 0xf0, 0x81, 0x00


	//----- nvinfo : EIATTR_KPARAM_INFO
	.align		4
.L_3060:
        /*0058*/ 	.byte	0x04, 0x17
        /*005a*/ 	.short	(.L_3062 - .L_3061)
.L_3061:
        /*005c*/ 	.word	0x00000000
        /*0060*/ 	.short	0x0001
        /*0062*/ 	.short	0x0008
        /*0064*/ 	.byte	0x00, 0xf0, 0x41, 0x00


	//----- nvinfo : EIATTR_KPARAM_INFO
	.align		4
.L_3062:
        /*0068*/ 	.byte	0x04, 0x17
        /*006a*/ 	.short	(.L_3064 - .L_3063)
.L_3063:
        /*006c*/ 	.word	0x00000000
        /*0070*/ 	.short	0x0000
        /*0072*/ 	.short	0x0000
        /*0074*/ 	.byte	0x00, 0xf0, 0x11, 0x00


	//----- nvinfo : EIATTR_SPARSE_MMA_MASK
	.align		4
.L_3064:
        /*0078*/ 	.byte	0x03, 0x50
        /*007a*/ 	.short	0x0000


	//----- nvinfo : EIATTR_MAXREG_COUNT
	.align		4
        /*007c*/ 	.byte	0x03, 0x1b
        /*007e*/ 	.short	0x00ff


	//----- nvinfo : EIATTR_MERCURY_ISA_VERSION
	.align		4
        /*0080*/ 	.byte	0x03, 0x5f
        /*0082*/ 	.short	0x0101


	//----- nvinfo : EIATTR_VRC_CTA_INIT_COUNT
	.align		4
        /*0084*/ 	.byte	0x02, 0x4a
	.zero		1
	.zero		1


	//----- nvinfo : EIATTR_EXIT_INSTR_OFFSETS
	.align		4
        /*0088*/ 	.byte	0x04, 0x1c
        /*008a*/ 	.short	(.L_3066 - .L_3065)


	//   ....[0]....
.L_3065:
        /*008c*/ 	.word	0x00000690


	//   ....[1]....
        /*0090*/ 	.word	0x000006e0


	//----- nvinfo : EIATTR_MAX_THREADS
	.align		4
.L_3066:
        /*0094*/ 	.byte	0x04, 0x05
        /*0096*/ 	.short	(.L_3068 - .L_3067)
.L_3067:
        /*0098*/ 	.word	0x00000080
        /*009c*/ 	.word	0x00000001
        /*00a0*/ 	.word	0x00000001


	//----- nvinfo : EIATTR_CRS_STACK_SIZE
	.align		4
.L_3068:
        /*00a4*/ 	.byte	0x04, 0x1e
        /*00a6*/ 	.short	(.L_3070 - .L_3069)
.L_3069:
        /*00a8*/ 	.word	0x00000000


	//----- nvinfo : EIATTR_CBANK_PARAM_SIZE
	.align		4
.L_3070:
        /*00ac*/ 	.byte	0x03, 0x19
        /*00ae*/ 	.short	0x003c


	//----- nvinfo : EIATTR_PARAM_CBANK
	.align		4
        /*00b0*/ 	.byte	0x04, 0x0a
        /*00b2*/ 	.short	(.L_3072 - .L_3071)
	.align		4
.L_3071:
        /*00b4*/ 	.word	index@(.nv.constant0._ZN2at6native27unrolled_elementwise_kernelIZZZNS0_54_GLOBAL__N__d8c5977b_16_LinearAlgebra_cu_9e10b42f_324316addr_kernel_cudaERNS_14TensorIteratorERKN3c106ScalarES8_ENKUlvE_clEvENKUlvE3_clEvEUlsssE_St5arrayIPcLm4EELi4E23TrivialOffsetCalculatorILi3EjESF_ILi1EjENS0_6memory15LoadWithoutCastENSI_16StoreWithoutCastEEEviT_T0_T2_T3_T4_T5_)
        /*00b8*/ 	.short	0x0380
        /*00ba*/ 	.short	0x003c


	//----- nvinfo : EIATTR_SW_WAR
	.align		4
.L_3072:
        /*00bc*/ 	.byte	0x04, 0x36
        /*00be*/ 	.short	(.L_3074 - .L_3073)
.L_3073:
        /*00c0*/ 	.word	0x00000008
.L_3074:


//--------------------- .nv.info._ZN2at6native29vectorized_elementwise_kernelILi2EZZZNS0_54_GLOBAL__N__d8c5977b_16_LinearAlgebra_cu_9e10b42f_324316addr_kernel_cudaERNS_14TensorIteratorERKN3c106ScalarES8_ENKUlvE_clEvENKUlvE3_clEvEUlsssE_St5arrayIPcLm4EEEEviT0_T1_ --------------------------
	.section	.nv.info._ZN2at6native29vectorized_elementwise_kernelILi2EZZZNS0_54_GLOBAL__N__d8c5977b_16_LinearAlgebra_cu_9e10b42f_324316addr_kernel_cudaERNS_14TensorIteratorERKN3c106ScalarES8_ENKUlvE_clEvENKUlvE3_clEvEUlsssE_St5arrayIPcLm4EEEEviT0_T1_,"",@"SHT_CUDA_INFO"
	.sectionflags	@""
	.align	4


	//----- nvinfo : EIATTR_CUDA_API_VERSION
	.align		4
        /*0000*/ 	.byte	0x04, 0x37
        /*0002*/ 	.short	(.L_3076 - .L_3075)
.L_3075:
        /*0004*/ 	.word	0x00000082


	//----- nvinfo : EIATTR_KPARAM_INFO
	.align		4
.L_3076:
        /*0008*/ 	.byte	0x04, 0x17
        /*000a*/ 	.short	(.L_3078 - .L_3077)
.L_3077:
        /*000c*/ 	.word	0x00000000
        /*0010*/ 	.short	0x0002
        /*0012*/ 	.short	0x0018
        /*0014*/ 	.byte	0x00, 0xf0, 0x81, 0x00


	//----- nvinfo : EIATTR_KPARAM_INFO
	.align		4
.L_3078:
        /*0018*/ 	.byte	0x04, 0x17
        /*001a*/ 	.short	(.L_3080 - .L_3079)
.L_3079:
        /*001c*/ 	.word	0x00000000
        /*0020*/ 	.short	0x0001
        /*0022*/ 	.short	0x0008
        /*0024*/ 	.byte	0x00, 0xf0, 0x41, 0x00


	//----- nvinfo : EIATTR_KPARAM_INFO
	.align		4
.L_3080:
        /*0028*/ 	.byte	0x04, 0x17
        /*002a*/ 	.short	(.L_3082 - .L_3081)
.L_3081:
        /*002c*/ 	.word	0x00000000
        /*0030*/ 	.short	0x0000
        /*0032*/ 	.short	0x0000
        /*0034*/ 	.byte	0x00, 0xf0, 0x11, 0x00


	//----- nvinfo : EIATTR_SPARSE_MMA_MASK
	.align		4
.L_3082:
        /*0038*/ 	.byte	0x03, 0x50
        /*003a*/ 	.short	0x0000


	//----- nvinfo : EIATTR_MAXREG_COUNT
	.align		4
        /*003c*/ 	.byte	0x03, 0x1b
        /*003e*/ 	.short	0x00ff


	//----- nvinfo : EIATTR_MERCURY_ISA_VERSION
	.align		4
        /*0040*/ 	.byte	0x03, 0x5f
        /*0042*/ 	.short	0x0101


	//----- nvinfo : EIATTR_VRC_CTA_INIT_COUNT
	.align		4
        /*0044*/ 	.byte	0x02, 0x4a
	.zero		1
	.zero		1


	//----- nvinfo : EIATTR_EXIT_INSTR_OFFSETS
	.align		4
        /*0048*/ 	.byte	0x04, 0x1c
        /*004a*/ 	.short	(.L_3084 - .L_3083)


	//   ....[0]....
.L_3083:
        /*004c*/ 	.word	0x00000d10


	//   ....[1]....
        /*0050*/ 	.word	0x00000d60


	//   ....[2]....
        /*0054*/ 	.word	0x000012c0


	//----- nvinfo : EIATTR_MAX_THREADS
	.align		4
.L_3084:
        /*0058*/ 	.byte	0x04, 0x05
        /*005a*/ 	.short	(.L_3086 - .L_3085)
.L_3085:
        /*005c*/ 	.word	0x00000080
        /*0060*/ 	.word	0x00000001
        /*0064*/ 	.word	0x00000001


	//----- nvinfo : EIATTR_CRS_STACK_SIZE
	.align		4
.L_3086:
        /*0068*/ 	.byte	0x04, 0x1e
        /*006a*/ 	.short	(.L_3088 - .L_3087)
.L_3087:
        /*006c*/ 	.word	0x00000000


	//----- nvinfo : EIATTR_CBANK_PARAM_SIZE
	.align		4
.L_3088:
        /*0070*/ 	.byte	0x03, 0x19
        /*0072*/ 	.short	0x0038


	//----- nvinfo : EIATTR_PARAM_CBANK
	.align		4
        /*0074*/ 	.byte	0x04, 0x0a
        /*0076*/ 	.short	(.L_3090 - .L_3089)
	.align		4
.L_3089:
        /*0078*/ 	.word	index@(.nv.constant0._ZN2at6native29vectorized_elementwise_kernelILi2EZZZNS0_54_GLOBAL__N__d8c5977b_16_LinearAlgebra_cu_9e10b42f_324316addr_kernel_cudaERNS_14TensorIteratorERKN3c106ScalarES8_ENKUlvE_clEvENKUlvE3_clEvEUlsssE_St5arrayIPcLm4EEEEviT0_T1_)
        /*007c*/ 	.short	0x0380
        /*007e*/ 	.short	0x0038


	//----- nvinfo : EIATTR_SW_WAR
	.align		4
.L_3090:
        /*0080*/ 	.byte	0x04, 0x36
        /*0082*/ 	.short	(.L_3092 - .L_3091)
.L_3091:
        /*0084*/ 	.word	0x00000008
.L_3092:


//--------------------- .nv.info._ZN2at6native29vectorized_elementwise_kernelILi4EZZZNS0_54_GLOBAL__N__d8c5977b_16_LinearAlgebra_cu_9e10b42f_324316addr_kernel_cudaERNS_14TensorIteratorERKN3c106ScalarES8_ENKUlvE_clEvENKUlvE3_clEvEUlsssE_St5arrayIPcLm4EEEEviT0_T1_ --------------------------
	.section	.nv.info._ZN2at6native29vectorized_elementwise_kernelILi4EZZZNS0_54_GLOBAL__N__d8c5977b_16_LinearAlgebra_cu_9e10b42f_324316addr_kernel_cudaERNS_14TensorIteratorERKN3c106ScalarES8_ENKUlvE_clEvENKUlvE3_clEvEUlsssE_St5arrayIPcLm4EEEEviT0_T1_,"",@"SHT_CUDA_INFO"
	.sectionflags	@""
	.align	4


	//----- nvinfo : EIATTR_CUDA_API_VERSION
	.align		4
        /*0000*/ 	.byte	0x04, 0x37
        /*0002*/ 	.short	(.L_3094 - .L_3093)
.L_3093:
        /*0004*/ 	.word	0x00000082


	//----- nvinfo : EIATTR_KPARAM_INFO
	.align		4
.L_3094:
        /*0008*/ 	.byte	0x04, 0x17
        /*000a*/ 	.short	(.L_3096 - .L_3095)
.L_3095:
        /*000c*/ 	.word	0x00000000
        /*0010*/ 	.short	0x0002
        /*0012*/ 	.short	0x0018
        /*0014*/ 	.byte	0x00, 0xf0, 0x81, 0x00


	//----- nvinfo : EIATTR_KPARAM_INFO
	.align		4
.L_3096:
        /*0018*/ 	.byte	0x04, 0x17
        /*001a*/ 	.short	(.L_3098 - .L_3097)
.L_3097:
        /*001c*/ 	.word	0x00000000
        /*0020*/ 	.short	0x0001
        /*0022*/ 	.short	0x0008
        /*0024*/ 	.byte	0x00, 0xf0, 0x41, 0x00


	//----- nvinfo : EIATTR_KPARAM_INFO
	.align		4
.L_3098:
        /*0028*/ 	.byte	0x04, 0x17
        /*002a*/ 	.short	(.L_3100 - .L_3099)
.L_3099:
        /*002c*/ 	.word	0x00000000
        /*0030*/ 	.short	0x0000
        /*0032*/ 	.short	0x0000
        /*0034*/ 	.byte	0x00, 0xf0, 0x11, 0x00


	//----- nvinfo : EIATTR_SPARSE_MMA_MASK
	.align		4
.L_3100:
        /*0038*/ 	.byte	0x03, 0x50
        /*003a*/ 	.short	0x0000


	//----- nvinfo : EIATTR_MAXREG_COUNT
	.align		4
        /*003c*/ 	.byte	0x03, 0x1b
        /*003e*/ 	.short	0x00ff


	//----- nvinfo : EIATTR_MERCURY_ISA_VERSION
	.align		4
        /*0040*/ 	.byte	0x03, 0x5f
        /*0042*/ 	.short	0x0101


	//----- nvinfo : EIATTR_VRC_CTA_INIT_COUNT
	.align		4
        /*0044*/ 	.byte	0x02, 0x4a
	.zero		1
	.zero		1


	//----- nvinfo : EIATTR_EXIT_INSTR_OFFSETS
	.align		4
        /*0048*/ 	.byte	0x04, 0x1c
        /*004a*/ 	.short	(.L_3102 - .L_3101)


	//   ....[0]....
.L_3101:
        /*004c*/ 	.word	0x00000d10


	//   ....[1]....
        /*0050*/ 	.word	0x00000d60


	//   ....[2]....
        /*0054*/ 	.word	0x000011f0


	//----- nvinfo : EIATTR_MAX_THREADS
	.align		4
.L_3102:
        /*0058*/ 	.byte	0x04, 0x05
        /*005a*/ 	.short	(.L_3104 - .L_3103)
.L_3103:
        /*005c*/ 	.word	0x00000080
        /*0060*/ 	.word	0x00000001
        /*0064*/ 	.word	0x00000001


	//----- nvinfo : EIATTR_CRS_STACK_SIZE
	.align		4
.L_3104:
        /*0068*/ 	.byte	0x04, 0x1e
        /*006a*/ 	.short	(.L_3106 - .L_3105)
.L_3105:
        /*006c*/ 	.word	0x00000000


	//----- nvinfo : EIATTR_CBANK_PARAM_SIZE
	.align		4
.L_3106:
        /*0070*/ 	.byte	0x03, 0x19
        /*0072*/ 	.short	0x0038


	//----- nvinfo : EIATTR_PARAM_CBANK
	.align		4
        /*0074*/ 	.byte	0x04, 0x0a
        /*0076*/ 	.short	(.L_3108 - .L_3107)
	.align		4
.L_3107:
        /*0078*/ 	.word	index@(.nv.constant0._ZN2at6native29vectorized_elementwise_kernelILi4EZZZNS0_54_GLOBAL__N__d8c5977b_16_LinearAlgebra_cu_9e10b42f_324316addr_kernel_cudaERNS_14TensorIteratorERKN3c106ScalarES8_ENKUlvE_clEvENKUlvE3_clEvEUlsssE_St5arrayIPcLm4EEEEviT0_T1_)
        /*007c*/ 	.short	0x0380
        /*007e*/ 	.short	0x0038


	//----- nvinfo : EIATTR_SW_WAR
	.align		4
.L_3108:
        /*0080*/ 	.byte	0x04, 0x36
        /*0082*/ 	.short	(.L_3110 - .L_3109)
.L_3109:
        /*0084*/ 	.word	0x00000008
.L_3110:


//--------------------- .nv.info._ZN2at6native29vectorized_elementwise_kernelILi8EZZZNS0_54_GLOBAL__N__d8c5977b_16_LinearAlgebra_cu_9e10b42f_324316addr_kernel_cudaERNS_14TensorIteratorERKN3c106ScalarES8_ENKUlvE_clEvENKUlvE3_clEvEUlsssE_St5arrayIPcLm4EEEEviT0_T1_ --------------------------
	.section	.nv.info._ZN2at6native29vectorized_elementwise_kernelILi8EZZZNS0_54_GLOBAL__N__d8c5977b_16_LinearAlgebra_cu_9e10b42f_324316addr_kernel_cudaERNS_14TensorIteratorERKN3c106ScalarES8_ENKUlvE_clEvENKUlvE3_clEvEUlsssE_St5arrayIPcLm4EEEEviT0_T1_,"",@"SHT_CUDA_INFO"
	.sectionflags	@""
	.align	4


	//----- nvinfo : EIATTR_CUDA_API_VERSION
	.align		4
        /*0000*/ 	.byte	0x04, 0x37
        /*0002*/ 	.short	(.L_3112 - .L_3111)
.L_3111:
        /*0004*/ 	.word	0x00000082


	//----- nvinfo : EIATTR_KPARAM_INFO
	.align		4
.L_3112:
        /*0008*/ 	.byte	0x04, 0x17
        /*000a*/ 	.short	(.L_3114 - .L_3113)
.L_3113:
        /*000c*/ 	.word	0x00000000
        /*0010*/ 	.short	0x0002
        /*0012*/ 	.short	0x0018
        /*0014*/ 	.byte	0x00, 0xf0, 0x81, 0x00


	//----- nvinfo : EIATTR_KPARAM_INFO
	.align		4
.L_3114:
        /*0018*/ 	.byte	0x04, 0x17
        /*001a*/ 	.short	(.L_3116 - .L_3115)
.L_3115:
        /*001c*/ 	.word	0x00000000
        /*0020*/ 	.short	0x0001
        /*0022*/ 	.short	0x0008
        /*0024*/ 	.byte	0x00, 0xf0, 0x41, 0x00


	//----- nvinfo : EIATTR_KPARAM_INFO
	.align		4
.L_3116:
        /*0028*/ 	.byte	0x04, 0x17
        /*002a*/ 	.short	(.L_3118 - .L_3117)
.L_3117:
        /*002c*/ 	.word	0x00000000
        /*0030*/ 	.short	0x0000
        /*0032*/ 	.short	0x0000
        /*0034*/ 	.byte	0x00, 0xf0, 0x11, 0x00


	//----- nvinfo : EIATTR_SPARSE_MMA_MASK
	.align		4
.L_3118:
        /*0038*/ 	.byte	0x03, 0x50
        /*003a*/ 	.short	0x0000


	//----- nvinfo : EIATTR_MAXREG_COUNT
	.align		4
        /*003c*/ 	.byte	0x03, 0x1b
        /*003e*/ 	.short	0x00ff


	//----- nvinfo : EIATTR_MERCURY_ISA_VERSION
	.align		4
        /*0040*/ 	.byte	0x03, 0x5f
        /*0042*/ 	.short	0x0101


	//----- nvinfo : EIATTR_VRC_CTA_INIT_COUNT
	.align		4
        /*0044*/ 	.byte	0x02, 0x4a
	.zero		1
	.zero		1


	//----- nvinfo : EIATTR_EXIT_INSTR_OFFSETS
	.align		4
        /*0048*/ 	.byte	0x04, 0x1c
        /*004a*/ 	.short	(.L_3120 - .L_3119)


	//   ....[0]....
.L_3119:
        /*004c*/ 	.word	0x00000010


	//----- nvinfo : EIATTR_MAX_THREADS
	.align		4
.L_3120:
        /*0050*/ 	.byte	0x04, 0x05
        /*0052*/ 	.short	(.L_3122 - .L_3121)
.L_3121:
        /*0054*/ 	.word	0x00000080
        /*0058*/ 	.word	0x00000001
        /*005c*/ 	.word	0x00000001


	//----- nvinfo : EIATTR_CBANK_PARAM_SIZE
	.align		4
.L_3122:
        /*0060*/ 	.byte	0x03, 0x19
        /*0062*/ 	.short	0x0038


	//----- nvinfo : EIATTR_PARAM_CBANK
	.align		4
        /*0064*/ 	.byte	0x04, 0x0a
        /*0066*/ 	.short	(.L_3124 - .L_3123)
	.align		4
.L_3123:
        /*0068*/ 	.word	index@(.nv.constant0._ZN2at6native29vectorized_elementwise_kernelILi8EZZZNS0_54_GLOBAL__N__d8c5977b_16_LinearAlgebra_cu_9e10b42f_324316addr_kernel_cudaERNS_14TensorIteratorERKN3c106ScalarES8_ENKUlvE_clEvENKUlvE3_clEvEUlsssE_St5arrayIPcLm4EEEEviT0_T1_)
        /*006c*/ 	.short	0x0380
        /*006e*/ 	.short	0x0038


	//----- nvinfo : EIATTR_SW_WAR
	.align		4
.L_3124:
        /*0070*/ 	.byte	0x04, 0x36
        /*0072*/ 	.short	(.L_3126 - .L_3125)
.L_3125:
        /*0074*/ 	.word	0x00000008
.L_3126:


//--------------------- .nv.info._ZN2at6native18elementwise_kernelILi128ELi4EZNS0_15gpu_kernel_implIZZZNS0_54_GLOBAL__N__d8c5977b_16_LinearAlgebra_cu_9e10b42f_324316addr_kernel_cudaERNS_14TensorIteratorERKN3c106ScalarES9_ENKUlvE_clEvENKUlvE2_clEvEUllllE0_EEvRNS_18TensorIteratorBaseERKT_EUliE_EEviT1_ --------------------------
	.section	.nv.info._ZN2at6native18elementwise_kernelILi128ELi4EZNS0_15gpu_kernel_implIZZZNS0_54_GLOBAL__N__d8c5977b_16_LinearAlgebra_cu_9e10b42f_324316addr_kernel_cudaERNS_14TensorIteratorERKN3c106ScalarES9_ENKUlvE_clEvENKUlvE2_clEvEUllllE0_EEvRNS_18TensorIteratorBaseERKT_EUliE_EEviT1_,"",@"SHT_CUDA_INFO"
	.sectionflags	@""
	.align	4


	//----- nvinfo : EIATTR_CUDA_API_VERSION
	.align		4
        /*0000*/ 	.byte	0x04, 0x37
        /*0002*/ 	.short	(.L_3128 - .L_3127)
.L_3127:
        /*0004*/ 	.word	0x00000082


	//----- nvinfo : EIATTR_KPARAM_INFO
	.align		4
.L_3128:
        /*0008*/ 	.byte	0x04, 0x17
        /*000a*/ 	.short	(.L_3130 - .L_3129)
.L_3129:
        /*000c*/ 	.word	0x00000000
        /*0010*/ 	.short	0x0001
        /*0012*/ 	.short	0x0008
        /*0014*/ 	.byte	0x00, 0xf0, 0x21, 0x0c


	//----- nvinfo : EIATTR_KPARAM_INFO
	.align		4
.L_3130:
        /*0018*/ 	.byte	0x04, 0x17
        /*001a*/ 	.short	(.L_3132 - .L_3131)
.L_3131:
        /*001c*/ 	.word	0x00000000
        /*0020*/ 	.short	0x0000
        /*0022*/ 	.short	0x0000
        /*0024*/ 	.byte	0x00, 0xf0, 0x11, 0x00


	//----- nvinfo : EIATTR_SPARSE_MMA_MASK
	.align		4
.L_3132:
        /*0028*/ 	.byte	0x03, 0x50
        /*002a*/ 	.short	0x0000


	//----- nvinfo : EIATTR_MAXREG_COUNT
	.align		4
        /*002c*/ 	.byte	0x03, 0x1b
        /*002e*/ 	.short	0x0080


	//----- nvinfo : EIATTR_EXTERNS
	.align		4
        /*0030*/ 	.byte	0x04, 0x0f
        /*0032*/ 	.short	(.L_3134 - .L_3133)


	//   ....[0]....
	.align		4
.L_3133:
        /*0034*/ 	.word	index@(__assertfail)


	//----- nvinfo : EIATTR_MERCURY_ISA_VERSION
	.align		4
.L_3134:
        /*0038*/ 	.byte	0x03, 0x5f
        /*003a*/ 	.short	0x0101


	//----- nvinfo : EIATTR_VRC_CTA_INIT_COUNT
	.align		4
        /*003c*/ 	.byte	0x02, 0x4a
	.zero		1
	.zero		1


	//----- nvinfo : EIATTR_SYSCALL_OFFSETS
	.align		4
        /*0040*/ 	.byte	0x04, 0x46
        /*0042*/ 	.short	(.L_3136 - .L_3135)


	//   ....[0]....
.L_3135:
        /*0044*/ 	.word	0x00002610


	//   ....[1]....
        /*0048*/ 	.word	0x00003450


	//   ....[2]....
        /*004c*/ 	.word	0x00004290


	//   ....[3]....
        /*0050*/ 	.word	0x00005150


	//   ....[4]....
        /*0054*/ 	.word	0x00007890


	//   ....[5]....
        /*0058*/ 	.word	0x000086d0


	//   ....[6]....
        /*005c*/ 	.word	0x00009510


	//   ....[7]....
        /*0060*/ 	.word	0x0000a1c0


	//   ....[8]....
        /*0064*/ 	.word	0x0000ca50


	//   ....[9]....
        /*0068*/ 	.word	0x0000d890


	//   ....[10]....
        /*006c*/ 	.word	0x0000e6d0


	//   ....[11]....
        /*0070*/ 	.word	0x0000f380


	//   ....[12]....
        /*0074*/ 	.word	0x00011c30


	//   ....[13]....
        /*0078*/ 	.word	0x00012a70


	//   ....[14]....
        /*007c*/ 	.word	0x000138b0


	//   ....[15]....
        /*0080*/ 	.word	0x00014540


	//----- nvinfo : EIATTR_EXIT_INSTR_OFFSETS
	.align		4
.L_3136:
        /*0084*/ 	.byte	0x04, 0x1c
        /*0086*/ 	.short	(.L_3138 - .L_3137)


	//   ....[0]....
.L_3137:
        /*0088*/ 	.word	0x0000f660


	//   ....[1]....
        /*008c*/ 	.word	0x00013ad0


	//   ....[2]....
        /*0090*/ 	.word	0x00013af0


	//   ....[3]....
        /*0094*/ 	.word	0x00013b70


	//   ....[4]....
        /*0098*/ 	.word	0x00013b90


	//   ....[5]....
        /*009c*/ 	.word	0x00013bb0


	//   ....[6]....
        /*00a0*/ 	.word	0x00013c40


	//   ....[7]....
        /*00a4*/ 	.word	0x00013c80


	//   ....[8]....
        /*00a8*/ 	.word	0x00013d20


	//   ....[9]....
        /*00ac*/ 	.word	0x00013d70


	//   ....[10]....
        /*00b0*/ 	.word	0x00013da0


	//   ....[11]....
        /*00b4*/ 	.word	0x00013e60


	//   ....[12]....
        /*00b8*/ 	.word	0x00013fd0


	//   ....[13]....
        /*00bc*/ 	.word	0x00014140


	//   ....[14]....
        /*00c0*/ 	.word	0x000142b0


	//   ....[15]....
        /*00c4*/ 	.word	0x000142d0


	//   ....[16]....
        /*00c8*/ 	.word	0x000142f0


	//   ....[17]....
        /*00cc*/ 	.word	0x000143a0


	//   ....[18]....
        /*00d0*/ 	.word	0x000143e0


	//   ....[19]....
        /*00d4*/ 	.word	0x00014550


	//   ....[20]....
        /*00d8*/ 	.word	0x00014660


	//   ....[21]....
        /*00dc*/ 	.word	0x000147a0


	//   ....[22]....
        /*00e0*/ 	.word	0x000147e0


	//----- nvinfo : EIATTR_MAX_THREADS
	.align		4
.L_3138:
        /*00e4*/ 	.byte	0x04, 0x05
        /*00e6*/ 	.short	(.L_3140 - .L_3139)
.L_3139:
        /*00e8*/ 	.word	0x00000080
        /*00ec*/ 	.word	0x00000001
        /*00f0*/ 	.word	0x00000001


	//----- nvinfo : EIATTR_CRS_STACK_SIZE
	.align		4
.L_3140:
        /*00f4*/ 	.byte	0x04, 0x1e
        /*00f6*/ 	.short	(.L_3142 - .L_3141)
.L_3141:
        /*00f8*/ 	.word	0x00000000


	//----- nvinfo : EIATTR_CBANK_PARAM_SIZE
	.align		4
.L_3142:
        /*00fc*/ 	.byte	0x03, 0x19
        /*00fe*/ 	.short	0x0310


	//----- nvinfo : EIATTR_PARAM_CBANK
	.align		4
        /*0100*/ 	.byte	0x04, 0x0a
        /*0102*/ 	.short	(.L_3144 - .L_3143)
	.align		4
.L_3143:
        /*0104*/ 	.word	index@(.nv.constant0._ZN2at6native18elementwise_kernelILi128ELi4EZNS0_15gpu_kernel_implIZZZNS0_54_GLOBAL__N__d8c5977b_16_LinearAlgebra_cu_9e10b42f_324316addr_kernel_cudaERNS_14TensorIteratorERKN3c106ScalarES9_ENKUlvE_clEvENKUlvE2_clEvEUllllE0_EEvRNS_18TensorIteratorBaseERKT_EUliE_EEviT1_)
        /*0108*/ 	.short	0x0380
        /*010a*/ 	.short	0x0310


	//----- nvinfo : EIATTR_SW_WAR
	.align		4
.L_3144:
        /*010c*/ 	.byte	0x04, 0x36
        /*010e*/ 	.short	(.L_3146 - .L_3145)
.L_3145:
        /*0110*/ 	.word	0x00000008
.L_3146:


//--------------------- .nv.info._ZN2at6native27unrolled_elementwise_kernelIZZZNS0_54_GLOBAL__N__d8c5977b_16_LinearAlgebra_cu_9e10b42f_324316addr_kernel_cudaERNS_14TensorIteratorERKN3c106ScalarES8_ENKUlvE_clEvENKUlvE2_clEvEUllllE0_St5arrayIPcLm4EELi4E23TrivialOffsetCalculatorILi3EjESF_ILi1EjENS0_6memory12LoadWithCastILi3EEENSI_13StoreWithCastILi1EEEEEviT_T0_T2_T3_T4_T5_ --------------------------
	.section	.nv.info._ZN2at6native27unrolled_elementwise_kernelIZZZNS0_54_GLOBAL__N__d8c5977b_16_LinearAlgebra_cu_9e10b42f_324316addr_kernel_cudaERNS_14TensorIteratorERKN3c106ScalarES8_ENKUlvE_clEvENKUlvE2_clEvEUllllE0_St5arrayIPcLm4EELi4E23TrivialOffsetCalculatorILi3EjESF_ILi1EjENS0_6memory12LoadWithCastILi3EEENSI_13StoreWithCastILi1EEEEEviT_T0_T2_T3_T4_T5_,"",@"SHT_CUDA_INFO"
	.sectionflags	@""
	.align	4


	//----- nvinfo : EIATTR_CUDA_API_VERSION
	.align		4
        /*0000*/ 	.byte	0x04, 0x37
        /*0002*/ 	.short	(.L_3148 - .L_3147)
.L_3147:
        /*0004*/ 	.word	0x00000082


	//----- nvinfo : EIATTR_KPARAM_INFO
	.align		4
.L_3148:
        /*0008*/ 	.byte	0x04, 0x17
        /*000a*/ 	.short	(.L_3150 - .L_3149)
.L_3149:
        /*000c*/ 	.word	0x00000000
        /*0010*/ 	.short	0x0006
        /*0012*/ 	.short	0x0054
        /*0014*/ 	.byte	0x00, 0xf0, 0x21, 0x00


	//----- nvinfo : EIATTR_KPARAM_INFO
	.align		4
.L_3150:
        /*0018*/ 	.byte	0x04, 0x17
        /*001a*/ 	.short	(.L_3152 - .L_3151)
.L_3151:
        /*001c*/ 	.word	0x00000000
        /*0020*/ 	.short	0x0005
        /*0022*/ 	.short	0x0044
        /*0024*/ 	.byte	0x00, 0xf0, 0x41, 0x00


	//----- nvinfo : EIATTR_KPARAM_INFO
	.align		4
.L_3152:
        /*0028*/ 	.byte	0x04, 0x17
        /*002a*/ 	.short	(.L_3154 - .L_3153)
.L_3153:
        /*002c*/ 	.word	0x00000000
        /*0030*/ 	.short	0x0004
        /*0032*/ 	.short	0x0041
        /*0034*/ 	.byte	0x00, 0xf0, 0x05, 0x00


	//----- nvinfo : EIATTR_KPARAM_INFO
	.align		4
.L_3154:
        /*0038*/ 	.byte	0x04, 0x17
        /*003a*/ 	.short	(.L_3156 - .L_3155)
.L_3155:
        /*003c*/ 	.word	0x00000000
        /*0040*/ 	.short	0x0003
        /*0042*/ 	.short	0x0040
        /*0044*/ 	.byte	0x00, 0xf0, 0x05, 0x00


	//----- nvinfo : EIATTR_KPARAM_INFO
	.align		4
.L_3156:
        /*0048*/ 	.byte	0x04, 0x17
        /*004a*/ 	.short	(.L_3158 - .L_3157)
.L_3157:
        /*004c*/ 	.word	0x00000000
        /*0050*/ 	.short	0x0002
        /*0052*/ 	.short	0x0020
        /*0054*/ 	.byte	0x00, 0xf0, 0x81, 0x00


	//----- nvinfo : EIATTR_KPARAM_INFO
	.align		4
.L_3158:
        /*0058*/ 	.byte	0x04, 0x17
        /*005a*/ 	.short	(.L_3160 - .L_3159)
.L_3159:
        /*005c*/ 	.word	0x00000000
        /*0060*/ 	.short	0x0001
        /*0062*/ 	.short	0x0008
        /*0064*/ 	.byte	0x00, 0xf0, 0x61, 0x00


	//----- nvinfo : EIATTR_KPARAM_INFO
	.align		4
.L_3160:
        /*0068*/ 	.byte	0x04, 0x17
        /*006a*/ 	.short	(.L_3162 - .L_3161)
.L_3161:
        /*006c*/ 	.word	0x00000000
        /*0070*/ 	.short	0x0000
        /*0072*/ 	.short	0x0000
        /*0074*/ 	.byte	0x00, 0xf0, 0x11, 0x00


	//----- nvinfo : EIATTR_SPARSE_MMA_MASK
	.align		4
.L_3162:
        /*0078*/ 	.byte	0x03, 0x50
        /*007a*/ 	.short	0x0000


	//----- nvinfo : EIATTR_MAXREG_COUNT
	.align		4
        /*007c*/ 	.byte	0x03, 0x1b
        /*007e*/ 	.short	0x00ff


	//----- nvinfo : EIATTR_EXTERNS
	.align		4
        /*0080*/ 	.byte	0x04, 0x0f
        /*0082*/ 	.short	(.L_3164 - .L_3163)


	//   ....[0]....
	.align		4
.L_3163:
        /*0084*/ 	.word	index@(__assertfail)


	//----- nvinfo : EIATTR_MERCURY_ISA_VERSION
	.align		4
.L_3164:
        /*0088*/ 	.byte	0x03, 0x5f
        /*008a*/ 	.short	0x0101


	//----- nvinfo : EIATTR_VRC_CTA_INIT_COUNT
	.align		4
        /*008c*/ 	.byte	0x02, 0x4a
	.zero		1
	.zero		1


	//----- nvinfo : EIATTR_SYSCALL_OFFSETS
	.align		4
        /*0090*/ 	.byte	0x04, 0x46
        /*0092*/ 	.short	(.L_3166 - .L_3165)


	//   ....[0]....
.L_3165:
        /*0094*/ 	.word	0x00000e60


	//   ....[1]....
        /*0098*/ 	.word	0x00001cd0


	//   ....[2]....
        /*009c*/ 	.word	0x00002b40


	//   ....[3]....
        /*00a0*/ 	.word	0x00003af0


	//   ....[4]....
        /*00a4*/ 	.word	0x00004960


	//   ....[5]....
        /*00a8*/ 	.word	0x000057d0


	//   ....[6]....
        /*00ac*/ 	.word	0x000066d0


	//   ....[7]....
        /*00b0*/ 	.word	0x00007540


	//   ....[8]....
        /*00b4*/ 	.word	0x000083b0


	//   ....[9]....
        /*00b8*/ 	.word	0x000092b0


	//   ....[10]....
        /*00bc*/ 	.word	0x0000a120


	//   ....[11]....
        /*00c0*/ 	.word	0x0000af90


	//   ....[12]....
        /*00c4*/ 	.word	0x0000c310


	//   ....[13]....
        /*00c8*/ 	.word	0x0000d070


	//   ....[14]....
        /*00cc*/ 	.word	0x0000ded0


	//   ....[15]....
        /*00d0*/ 	.word	0x0000ed30


	//----- nvinfo : EIATTR_EXIT_INSTR_OFFSETS
	.align		4
.L_3166:
        /*00d4*/ 	.byte	0x04, 0x1c
        /*00d6*/ 	.short	(.L_3168 - .L_3167)


	//   ....[0]....
.L_3167:
        /*00d8*/ 	.word	0x0000e1a0


	//   ....[1]....
        /*00dc*/ 	.word	0x0000e2d0


	//   ....[2]....
        /*00e0*/ 	.word	0x0000e2f0


	//   ....[3]....
        /*00e4*/ 	.word	0x0000e370


	//   ....[4]....
        /*00e8*/ 	.word	0x0000e390


	//   ....[5]....
        /*00ec*/ 	.word	0x0000e3b0


	//   ....[6]....
        /*00f0*/ 	.word	0x0000e440


	//   ....[7]....
        /*00f4*/ 	.word	0x0000e480


	//   ....[8]....
        /*00f8*/ 	.word	0x0000e520


	//   ....[9]....
        /*00fc*/ 	.word	0x0000e570


	//   ....[10]....
        /*0100*/ 	.word	0x0000e5a0


	//   ....[11]....
        /*0104*/ 	.word	0x0000e660


	//   ....[12]....
        /*0108*/ 	.word	0x0000e7d0


	//   ....[13]....
        /*010c*/ 	.word	0x0000e940


	//   ....[14]....
        /*0110*/ 	.word	0x0000eaa0


	//   ....[15]....
        /*0114*/ 	.word	0x0000eac0


	//   ....[16]....
        /*0118*/ 	.word	0x0000eae0


	//   ....[17]....
        /*011c*/ 	.word	0x0000eb90


	//   ....[18]....
        /*0120*/ 	.word	0x0000ebd0


	//   ....[19]....
        /*0124*/ 	.word	0x0000ed40


	//   ....[20]....
        /*0128*/ 	.word	0x0000ee50


	//   ....[21]....
        /*012c*/ 	.word	0x0000ef90


	//   ....[22]....
        /*0130*/ 	.word	0x0000efd0


	//----- nvinfo : EIATTR_MAX_THREADS
	.align		4
.L_3168:
        /*0134*/ 	.byte	0x04, 0x05
        /*0136*/ 	.short	(.L_3170 - .L_3169)
.L_3169:
        /*0138*/ 	.word	0x00000080
        /*013c*/ 	.word	0x00000001
        /*0140*/ 	.word	0x00000001


	//----- nvinfo : EIATTR_CRS_STACK_SIZE
	.align		4
.L_3170:
        /*0144*/ 	.byte	0x04, 0x1e
        /*0146*/ 	.short	(.L_3172 - .L_3171)
.L_3171:
        /*0148*/ 	.word	0x00000000


	//----- nvinfo : EIATTR_CBANK_PARAM_SIZE
	.align		4
.L_3172:
        /*014c*/ 	.byte	0x03, 0x19
        /*014e*/ 	.short	0x005c


	//----- nvinfo : EIATTR_PARAM_CBANK
	.align		4
        /*0150*/ 	.byte	0x04, 0x0a
        /*0152*/ 	.short	(.L_3174 - .L_3173)
	.align		4
.L_3173:
        /*0154*/ 	.word	index@(.nv.constant0._ZN2at6native27unrolled_elementwise_kernelIZZZNS0_54_GLOBAL__N__d8c5977b_16_LinearAlgebra_cu_9e10b42f_324316addr_kernel_cudaERNS_14TensorIteratorERKN3c106ScalarES8_ENKUlvE_clEvENKUlvE2_clEvEUllllE0_St5arrayIPcLm4EELi4E23TrivialOffsetCalculatorILi3EjESF_ILi1EjENS0_6memory12LoadWithCastILi3EEENSI_13StoreWithCastILi1EEEEEviT_T0_T2_T3_T4_T5_)
        /*0158*/ 	.short	0x0380
        /*015a*/ 	.short	0x005c


	//----- nvinfo : EIATTR_SW_WAR
	.align		4
.L_3174:
        /*015c*/ 	.byte	0x04, 0x36
        /*015e*/ 	.short	(.L_3176 - .L_3175)
.L_3175:
        /*0160*/ 	.word	0x00000008
.L_3176:


//--------------------- .nv.info._ZN2at6native18elementwise_kernelILi128ELi2EZNS0_22gpu_kernel_impl_nocastIZZZNS0_54_GLOBAL__N__d8c5977b_16_LinearAlgebra_cu_9e10b42f_324316addr_kernel_cudaERNS_14TensorIteratorERKN3c106ScalarES9_ENKUlvE_clEvENKUlvE2_clEvEUllllE0_EEvRNS_18TensorIteratorBaseERKT_EUliE_EEviT1_ --------------------------
	.section	.nv.info._ZN2at6native18elementwise_kernelILi128ELi2EZNS0_22gpu_kernel_impl_nocastIZZZNS0_54_GLOBAL__N__d8c5977b_16_LinearAlgebra_cu_9e10b42f_324316addr_kernel_cudaERNS_14TensorIteratorERKN3c106ScalarES9_ENKUlvE_clEvENKUlvE2_clEvEUllllE0_EEvRNS_18TensorIteratorBaseERKT_EUliE_EEviT1_,"",@"SHT_CUDA_INFO"
	.sectionflags	@""
	.align	4


	//----- nvinfo : EIATTR_CUDA_API_VERSION
	.align		4
        /*0000*/ 	.byte	0x04, 0x37
        /*0002*/ 	.short	(.L_3178 - .L_3177)
.L_3177:
        /*0004*/ 	.word	0x00000082


	//----- nvinfo : EIATTR_KPARAM_INFO
	.align		4
.L_3178:
        /*0008*/ 	.byte	0x04, 0x17
        /*000a*/ 	.short	(.L_3180 - .L_3179)
.L_3179:
        /*000c*/ 	.word	0x00000000
        /*0010*/ 	.short	0x0001
        /*0012*/ 	.short	0x0008
        /*0014*/ 	.byte	0x00, 0xf0, 0x01, 0x0c


	//----- nvinfo : EIATTR_KPARAM_INFO
	.align		4
.L_3180:
        /*0018*/ 	.byte	0x04, 0x17
        /*001a*/ 	.short	(.L_3182 - .L_3181)
.L_3181:
        /*001c*/ 	.word	0x00000000
        /*0020*/ 	.short	0x0000
        /*0022*/ 	.short	0x0000
        /*0024*/ 	.byte	0x00, 0xf0, 0x11, 0x00


	//----- nvinfo : EIATTR_SPARSE_MMA_MASK
	.align		4
.L_3182:
        /*0028*/ 	.byte	0x03, 0x50
        /*002a*/ 	.short	0x0000


	//----- nvinfo : EIATTR_MAXREG_COUNT
	.align		4
        /*002c*/ 	.byte	0x03, 0x1b
        /*002e*/ 	.short	0x0080


	//----- nvinfo : EIATTR_MERCURY_ISA_VERSION
	.align		4
        /*0030*/ 	.byte	0x03, 0x5f
        /*0032*/ 	.short	0x0101


	//----- nvinfo : EIATTR_VRC_CTA_INIT_COUNT
	.align		4
        /*0034*/ 	.byte	0x02, 0x4a
	.zero		1
	.zero		1


	//----- nvinfo : EIATTR_EXIT_INSTR_OFFSETS
	.align		4
        /*0038*/ 	.byte	0x04, 0x1c
        /*003a*/ 	.short	(.L_3184 - .L_3183)


	//   ....[0]....
.L_3183:
        /*003c*/ 	.word	0x00000260


	//   ....[1]....
        /*0040*/ 	.word	0x000003d0


	//   ....[2]....
        /*0044*/ 	.word	0x00001d90


	//   ....[3]....
        /*0048*/ 	.word	0x000036b0


	//----- nvinfo : EIATTR_MAX_THREADS
	.align		4
.L_3184:
        /*004c*/ 	.byte	0x04, 0x05
        /*004e*/ 	.short	(.L_3186 - .L_3185)
.L_3185:
        /*0050*/ 	.word	0x00000080
        /*0054*/ 	.word	0x00000001
        /*0058*/ 	.word	0x00000001


	//----- nvinfo : EIATTR_CRS_STACK_SIZE
	.align		4
.L_3186:
        /*005c*/ 	.byte	0x04, 0x1e
        /*005e*/ 	.short	(.L_3188 - .L_3187)
.L_3187:
        /*0060*/ 	.word	0x00000000


	//----- nvinfo : EIATTR_CBANK_PARAM_SIZE
	.align		4
.L_3188:
        /*0064*/ 	.byte	0x03, 0x19
        /*0066*/ 	.short	0x0308


	//----- nvinfo : EIATTR_PARAM_CBANK
	.align		4
        /*0068*/ 	.byte	0x04, 0x0a
        /*006a*/ 	.short	(.L_3190 - .L_3189)
	.align		4
.L_3189:
        /*006c*/ 	.word	index@(.nv.constant0._ZN2at6native18elementwise_kernelILi128ELi2EZNS0_22gpu_kernel_impl_nocastIZZZNS0_54_GLOBAL__N__d8c5977b_16_LinearAlgebra_cu_9e10b42f_324316addr_kernel_cudaERNS_14TensorIteratorERKN3c106ScalarES9_ENKUlvE_clEvENKUlvE2_clEvEUllllE0_EEvRNS_18TensorIteratorBaseERKT_EUliE_EEviT1_)
        /*0070*/ 	.short	0x0380
        /*0072*/ 	.short	0x0308


	//----- nvinfo : EIATTR_SW_WAR
	.align		4
.L_3190:
        /*0074*/ 	.byte	0x04, 0x36
        /*0076*/ 	.short	(.L_3192 - .L_3191)
.L_3191:
        /*0078*/ 	.word	0x00000008
.L_3192:


//--------------------- .nv.info._ZN2at6native27unrolled_elementwise_kernelIZZZNS0_54_GLOBAL__N__d8c5977b_16_LinearAlgebra_cu_9e10b42f_324316addr_kernel_cudaERNS_14TensorIteratorERKN3c106ScalarES8_ENKUlvE_clEvENKUlvE2_clEvEUllllE0_St5arrayIPcLm4EELi4E23TrivialOffsetCalculatorILi3EjESF_ILi1EjENS0_6memory15LoadWithoutCastENSI_16StoreWithoutCastEEEviT_T0_T2_T3_T4_T5_ --------------------------
	.section	.nv.info._ZN2at6native27unrolled_elementwise_kernelIZZZNS0_54_GLOBAL__N__d8c5977b_16_LinearAlgebra_cu_9e10b42f_324316addr_kernel_cudaERNS_14TensorIteratorERKN3c106ScalarES8_ENKUlvE_clEvENKUlvE2_clEvEUllllE0_St5arrayIPcLm4EELi4E23TrivialOffsetCalculatorILi3EjESF_ILi1EjENS0_6memory15LoadWithoutCastENSI_16StoreWithoutCastEEEviT_T0_T2_T3_T4_T5_,"",@"SHT_CUDA_INFO"
	.sectionflags	@""
	.align	4


	//----- nvinfo : EIATTR_CUDA_API_VERSION
	.align		4
        /*0000*/ 	.byte	0x04, 0x37
        /*0002*/ 	.short	(.L_3194 - .L_3193)
.L_3193:
        /*0004*/ 	.word	0x00000082


	//----- nvinfo : EIATTR_KPARAM_INFO
	.align		4
.L_3194:
        /*0008*/ 	.byte	0x04, 0x17
        /*000a*/ 	.short	(.L_3196 - .L_3195)
.L_3195:
        /*000c*/ 	.word	0x00000000
        /*0010*/ 	.short	0x0006
        /*0012*/ 	.short	0x0043
        /*0014*/ 	.byte	0x00, 0xf0, 0x05, 0x00


	//----- nvinfo : EIATTR_KPARAM_INFO
	.align		4
.L_3196:
        /*0018*/ 	.byte	0x04, 0x17
        /*001a*/ 	.short	(.L_3198 - .L_3197)
.L_3197:
        /*001c*/ 	.word	0x00000000
        /*0020*/ 	.short	0x0005
        /*0022*/ 	.short	0x0042
        /*0024*/ 	.byte	0x00, 0xf0, 0x05, 0x00


	//----- nvinfo : EIATTR_KPARAM_INFO
	.align		4
.L_3198:
        /*0028*/ 	.byte	0x04, 0x17
        /*002a*/ 	.short	(.L_3200 - .L_3199)
.L_3199:
        /*002c*/ 	.word	0x00000000
        /*0030*/ 	.short	0x0004
        /*0032*/ 	.short	0x0041
        /*0034*/ 	.byte	0x00, 0xf0, 0x05, 0x00


	//----- nvinfo : EIATTR_KPARAM_INFO
	.align		4
.L_3200:
        /*0038*/ 	.byte	0x04, 0x17
        /*003a*/ 	.short	(.L_3202 - .L_3201)
.L_3201:
        /*003c*/ 	.word	0x00000000
        /*0040*/ 	.short	0x0003
        /*0042*/ 	.short	0x0040
        /*0044*/ 	.byte	0x00, 0xf0, 0x05, 0x00


	//----- nvinfo : EIATTR_KPARAM_INFO
	.align		4
.L_3202:
        /*0048*/ 	.byte	0x04, 0x17
        /*004a*/ 	.short	(.L_3204 - .L_3203)
.L_3203:
        /*004c*/ 	.word	0x00000000
        /*0050*/ 	.short	0x0002
        /*0052*/ 	.short	0x0020
        /*0054*/ 	.byte	0x00, 0xf0, 0x81, 0x00


	//----- nvinfo : EIATTR_KPARAM_INFO
	.align		4
.L_3204:
        /*0058*/ 	.byte	0x04, 0x17
        /*005a*/ 	.short	(.L_3206 - .L_3205)
.L_3205:
        /*005c*/ 	.word	0x00000000
        /*0060*/ 	.short	0x0001
        /*0062*/ 	.short	0x0008
        /*0064*/ 	.byte	0x00, 0xf0, 0x61, 0x00


	//----- nvinfo : EIATTR_KPARAM_INFO
	.align		4
.L_3206:
        /*0068*/ 	.byte	0x04, 0x17
        /*006a*/ 	.short	(.L_3208 - .L_3207)
.L_3207:
        /*006c*/ 	.word	0x00000000
        /*0070*/ 	.short	0x0000
        /*0072*/ 	.short	0x0000
        /*0074*/ 	.byte	0x00, 0xf0, 0x11, 0x00


	//----- nvinfo : EIATTR_SPARSE_MMA_MASK
	.align		4
.L_3208:
        /*0078*/ 	.byte	0x03, 0x50
        /*007a*/ 	.short	0x0000


	//----- nvinfo : EIATTR_MAXREG_COUNT
	.align		4
        /*007c*/ 	.byte	0x03, 0x1b
        /*007e*/ 	.short	0x00ff


	//----- nvinfo : EIATTR_MERCURY_ISA_VERSION
	.align		4
        /*0080*/ 	.byte	0x03, 0x5f
        /*0082*/ 	.short	0x0101


	//----- nvinfo : EIATTR_VRC_CTA_INIT_COUNT
	.align		4
        /*0084*/ 	.byte	0x02, 0x4a
	.zero		1
	.zero		1


	//----- nvinfo : EIATTR_EXIT_INSTR_OFFSETS
	.align		4
        /*0088*/ 	.byte	0x04, 0x1c
        /*008a*/ 	.short	(.L_3210 - .L_3209)


	//   ....[0]....
.L_3209:
        /*008c*/ 	.word	0x00000a40


	//   ....[1]....
        /*0090*/ 	.word	0x00000aa0


	//----- nvinfo : EIATTR_MAX_THREADS
	.align		4
.L_3210:
        /*0094*/ 	.byte	0x04, 0x05
        /*0096*/ 	.short	(.L_3212 - .L_3211)
.L_3211:
        /*0098*/ 	.word	0x00000080
        /*009c*/ 	.word	0x00000001
        /*00a0*/ 	.word	0x00000001


	//----- nvinfo : EIATTR_CRS_STACK_SIZE
	.align		4
.L_3212:
        /*00a4*/ 	.byte	0x04, 0x1e
        /*00a6*/ 	.short	(.L_3214 - .L_3213)
.L_3213:
        /*00a8*/ 	.word	0x00000000


	//----- nvinfo : EIATTR_CBANK_PARAM_SIZE
	.align		4
.L_3214:
        /*00ac*/ 	.byte	0x03, 0x19
        /*00ae*/ 	.short	0x0044


	//----- nvinfo : EIATTR_PARAM_CBANK
	.align		4
        /*00b0*/ 	.byte	0x04, 0x0a
        /*00b2*/ 	.short	(.L_3216 - .L_3215)
	.align		4
.L_3215:
        /*00b4*/ 	.word	index@(.nv.constant0._ZN2at6native27unrolled_elementwise_kernelIZZZNS0_54_GLOBAL__N__d8c5977b_16_LinearAlgebra_cu_9e10b42f_324316addr_kernel_cudaERNS_14TensorIteratorERKN3c106ScalarES8_ENKUlvE_clEvENKUlvE2_clEvEUllllE0_St5arrayIPcLm4EELi4E23TrivialOffsetCalculatorILi3EjESF_ILi1EjENS0_6memory15LoadWithoutCastENSI_16StoreWithoutCastEEEviT_T0_T2_T3_T4_T5_)
        /*00b8*/ 	.short	0x0380
        /*00ba*/ 	.short	0x0044


	//----- nvinfo : EIATTR_SW_WAR
	.align		4
.L_3216:
        /*00bc*/ 	.byte	0x04, 0x36
        /*00be*/ 	.short	(.L_3218 - .L_3217)
.L_3217:
        /*00c0*/ 	.word	0x00000008
.L_3218:


//--------------------- .nv.info._ZN2at6native29vectorized_elementwise_kernelILi2EZZZNS0_54_GLOBAL__N__d8c5977b_16_LinearAlgebra_cu_9e10b42f_324316addr_kernel_cudaERNS_14TensorIteratorERKN3c106ScalarES8_ENKUlvE_clEvENKUlvE2_clEvEUllllE0_St5arrayIPcLm4EEEEviT0_T1_ --------------------------
	.section	.nv.info._ZN2at6native29vectorized_elementwise_kernelILi2EZZZNS0_54_GLOBAL__N__d8c5977b_16_LinearAlgebra_cu_9e10b42f_324316addr_kernel_cudaERNS_14TensorIteratorERKN3c106ScalarES8_ENKUlvE_clEvENKUlvE2_clEvEUllllE0_St5arrayIPcLm4EEEEviT0_T1_,"",@"SHT_CUDA_INFO"
	.sectionflags	@""
	.align	4


	//----- nvinfo : EIATTR_CUDA_API_VERSION
	.align		4
        /*0000*/ 	.byte	0x04, 0x37
        /*0002*/ 	.short	(.L_3220 - .L_3219)
.L_3219:
        /*0004*/ 	.word	0x00000082


	//----- nvinfo : EIATTR_KPARAM_INFO
	.align		4
.L_3220:
        /*0008*/ 	.byte	0x04, 0x17
        /*000a*/ 	.short	(.L_3222 - .L_3221)
.L_3221:
        /*000c*/ 	.word	0x00000000
        /*0010*/ 	.short	0x0002
        /*0012*/ 	.short	0x0020
        /*0014*/ 	.byte	0x00, 0xf0, 0x81, 0x00


	//----- nvinfo : EIATTR_KPARAM_INFO
	.align		4
.L_3222:
        /*0018*/ 	.byte	0x04, 0x17
        /*001a*/ 	.short	(.L_3224 - .L_3223)
.L_3223:
        /*001c*/ 	.word	0x00000000
        /*0020*/ 	.short	0x0001
        /*0022*/ 	.short	0x0008
        /*0024*/ 	.byte	0x00, 0xf0, 0x61, 0x00


	//----- nvinfo : EIATTR_KPARAM_INFO
	.align		4
.L_3224:
        /*0028*/ 	.byte	0x04, 0x17
        /*002a*/ 	.short	(.L_3226 - .L_3225)
.L_3225:
        /*002c*/ 	.word	0x00000000
        /*0030*/ 	.short	0x0000
        /*0032*/ 	.short	0x0000
        /*0034*/ 	.byte	0x00, 0xf0, 0x11, 0x00


	//----- nvinfo : EIATTR_SPARSE_MMA_MASK
	.align		4
.L_3226:
        /*0038*/ 	.byte	0x03, 0x50
        /*003a*/ 	.short	0x0000


	//----- nvinfo : EIATTR_MAXREG_COUNT
	.align		4
        /*003c*/ 	.byte	0x03, 0x1b
        /*003e*/ 	.short	0x00ff


	//----- nvinfo : EIATTR_MERCURY_ISA_VERSION
	.align		4
        /*0040*/ 	.byte	0x03, 0x5f
        /*0042*/ 	.short	0x0101


	//----- nvinfo : EIATTR_VRC_CTA_INIT_COUNT
	.align		4
        /*0044*/ 	.byte	0x02, 0x4a
	.zero		1
	.zero		1


	//----- nvinfo : EIATTR_EXIT_INSTR_OFFSETS
	.align		4
        /*0048*/ 	.byte	0x04, 0x1c
        /*004a*/ 	.short	(.L_3228 - .L_3227)


	//   ....[0]....
.L_3227:
        /*004c*/ 	.word	0x00001540


	//   ....[1]....
        /*0050*/ 	.word	0x000015a0


	//   ....[2]....
        /*0054*/ 	.word	0x00001e60


	//----- nvinfo : EIATTR_MAX_THREADS
	.align		4
.L_3228:
        /*0058*/ 	.byte	0x04, 0x05
        /*005a*/ 	.short	(.L_3230 - .L_3229)
.L_3229:
        /*005c*/ 	.word	0x00000080
        /*0060*/ 	.word	0x00000001
        /*0064*/ 	.word	0x00000001


	//----- nvinfo : EIATTR_CRS_STACK_SIZE
	.align		4
.L_3230:
        /*0068*/ 	.byte	0x04, 0x1e
        /*006a*/ 	.short	(.L_3232 - .L_3231)
.L_3231:
        /*006c*/ 	.word	0x00000000


	//----- nvinfo : EIATTR_CBANK_PARAM_SIZE
	.align		4
.L_3232:
        /*0070*/ 	.byte	0x03, 0x19
        /*0072*/ 	.short	0x0040


	//----- nvinfo : EIATTR_PARAM_CBANK
	.align		4
        /*0074*/ 	.byte	0x04, 0x0a
        /*0076*/ 	.short	(.L_3234 - .L_3233)
	.align		4
.L_3233:
        /*0078*/ 	.word	index@(.nv.constant0._ZN2at6native29vectorized_elementwise_kernelILi2EZZZNS0_54_GLOBAL__N__d8c5977b_16_LinearAlgebra_cu_9e10b42f_324316addr_kernel_cudaERNS_14TensorIteratorERKN3c106ScalarES8_ENKUlvE_clEvENKUlvE2_clEvEUllllE0_St5arrayIPcLm4EEEEviT0_T1_)
        /*007c*/ 	.short	0x0380
        /*007e*/ 	.short	0x0040


	//----- nvinfo : EIATTR_SW_WAR
	.align		4
.L_3234:
        /*0080*/ 	.byte	0x04, 0x36
        /*0082*/ 	.short	(.L_3236 - .L_3235)
.L_3235:
        /*0084*/ 	.word	0x00000008
.L_3236:


//--------------------- .nv.info._ZN2at6native29vectorized_elementwise_kernelILi4EZZZNS0_54_GLOBAL__N__d8c5977b_16_LinearAlgebra_cu_9e10b42f_324316addr_kernel_cudaERNS_14TensorIteratorERKN3c106ScalarES8_ENKUlvE_clEvENKUlvE2_clEvEUllllE0_St5arrayIPcLm4EEEEviT0_T1_ --------------------------
	.section	.nv.info._ZN2at6native29vectorized_elementwise_kernelILi4EZZZNS0_54_GLOBAL__N__d8c5977b_16_LinearAlgebra_cu_9e10b42f_324316addr_kernel_cudaERNS_14TensorIteratorERKN3c106ScalarES8_ENKUlvE_clEvENKUlvE2_clEvEUllllE0_St5arrayIPcLm4EEEEviT0_T1_,"",@"SHT_CUDA_INFO"
	.sectionflags	@""
	.align	4


	//----- nvinfo : EIATTR_CUDA_API_VERSION
	.align		4
        /*0000*/ 	.byte	0x04, 0x37
        /*0002*/ 	.short	(.L_3238 - .L_3237)
.L_3237:
        /*0004*/ 	.word	0x00000082


	//----- nvinfo : EIATTR_KPARAM_INFO
	.align		4
.L_3238:
        /*0008*/ 	.byte	0x04, 0x17
        /*000a*/ 	.short	(.L_3240 - .L_3239)
.L_3239:
        /*000c*/ 	.word	0x00000000
        /*0010*/ 	.short	0x0002
        /*0012*/ 	.short	0x0020
        /*0014*/ 	.byte	0x00, 0xf0, 0x81, 0x00


	//----- nvinfo : EIATTR_KPARAM_INFO
	.align		4
.L_3240:
        /*0018*/ 	.byte	0x04, 0x17
        /*001a*/ 	.short	(.L_3242 - .L_3241)
.L_3241:
        /*001c*/ 	.word	0x00000000
        /*0020*/ 	.short	0x0001
        /*0022*/ 	.short	0x0008
        /*0024*/ 	.byte	0x00, 0xf0, 0x61, 0x00


	//----- nvinfo : EIATTR_KPARAM_INFO
	.align		4
.L_3242:
        /*0028*/ 	.byte	0x04, 0x17
        /*002a*/ 	.short	(.L_3244 - .L_3243)
.L_3243:
        /*002c*/ 	.word	0x00000000
        /*0030*/ 	.short	0x0000
        /*0032*/ 	.short	0x0000
        /*0034*/ 	.byte	0x00, 0xf0, 0x11, 0x00


	//----- nvinfo : EIATTR_SPARSE_MMA_MASK
	.align		4
.L_3244:
        /*0038*/ 	.byte	0x03, 0x50
        /*003a*/ 	.short	0x0000


	//----- nvinfo : EIATTR_MAXREG_COUNT
	.align		4
        /*003c*/ 	.byte	0x03, 0x1b
        /*003e*/ 	.short	0x00ff


	//----- nvinfo : EIATTR_MERCURY_ISA_VERSION
	.align		4
        /*0040*/ 	.byte	0x03, 0x5f
        /*0042*/ 	.short	0x0101


	//----- nvinfo : EIATTR_VRC_CTA_INIT_COUNT
	.align		4
        /*0044*/ 	.byte	0x02, 0x4a
	.zero		1
	.zero		1


	//----- nvinfo : EIATTR_EXIT_INSTR_OFFSETS
	.align		4
        /*0048*/ 	.byte	0x04, 0x1c
        /*004a*/ 	.short	(.L_3246 - .L_3245)


	//   ....[0]....
.L_3245:
        /*004c*/ 	.word	0x00001540


	//   ....[1]....
        /*0050*/ 	.word	0x000015a0


	//   ....[2]....
        /*0054*/ 	.word	0x00001db0


	//----- nvinfo : EIATTR_MAX_THREADS
	.align		4
.L_3246:
        /*0058*/ 	.byte	0x04, 0x05
        /*005a*/ 	.short	(.L_3248 - .L_3247)
.L_3247:
        /*005c*/ 	.word	0x00000080
        /*0060*/ 	.word	0x00000001
        /*0064*/ 	.word	0x00000001


	//----- nvinfo : EIATTR_CRS_STACK_SIZE
	.align		4
.L_3248:
        /*0068*/ 	.byte	0x04, 0x1e
        /*006a*/ 	.short	(.L_3250 - .L_3249)
.L_3249:
        /*006c*/ 	.word	0x00000000


	//----- nvinfo : EIATTR_CBANK_PARAM_SIZE
	.align		4
.L_3250:
        /*0070*/ 	.byte	0x03, 0x19
        /*0072*/ 	.short	0x0040


	//----- nvinfo : EIATTR_PARAM_CBANK
	.align		4
        /*0074*/ 	.byte	0x04, 0x0a
        /*0076*/ 	.short	(.L_3252 - .L_3251)
	.align		4
.L_3251:
        /*0078*/ 	.word	index@(.nv.constant0._ZN2at6native29vectorized_elementwise_kernelILi4EZZZNS0_54_GLOBAL__N__d8c5977b_16_LinearAlgebra_cu_9e10b42f_324316addr_kernel_cudaERNS_14TensorIteratorERKN3c106ScalarES8_ENKUlvE_clEvENKUlvE2_clEvEUllllE0_St5arrayIPcLm4EEEEviT0_T1_)
        /*007c*/ 	.short	0x0380
        /*007e*/ 	.short	0x0040


	//----- nvinfo : EIATTR_SW_WAR
	.align		4
.L_3252:
        /*0080*/ 	.byte	0x04, 0x36
        /*0082*/ 	.short	(.L_3254 - .L_3253)
.L_3253:
        /*0084*/ 	.word	0x00000008
.L_3254:


//--------------------- .nv.info._ZN2at6native29vectorized_elementwise_kernelILi8EZZZNS0_54_GLOBAL__N__d8c5977b_16_LinearAlgebra_cu_9e10b42f_324316addr_kernel_cudaERNS_14TensorIteratorERKN3c106ScalarES8_ENKUlvE_clEvENKUlvE2_clEvEUllllE0_St5arrayIPcLm4EEEEviT0_T1_ --------------------------
	.section	.nv.info._ZN2at6native29vectorized_elementwise_kernelILi8EZZZNS0_54_GLOBAL__N__d8c5977b_16_LinearAlgebra_cu_9e10b42f_324316addr_kernel_cudaERNS_14TensorIteratorERKN3c106ScalarES8_ENKUlvE_clEvENKUlvE2_clEvEUllllE0_St5arrayIPcLm4EEEEviT0_T1_,"",@"SHT_CUDA_INFO"
	.sectionflags	@""
	.align	4


	//----- nvinfo : EIATTR_CUDA_API_VERSION
	.align		4
        /*0000*/ 	.byte	0x04, 0x37
        /*0002*/ 	.short	(.L_3256 - .L_3255)
.L_3255:
        /*0004*/ 	.word	0x00000082


	//----- nvinfo : EIATTR_KPARAM_INFO
	.align		4
.L_3256:
        /*0008*/ 	.byte	0x04, 0x17
        /*000a*/ 	.short	(.L_3258 - .L_3257)
.L_3257:
        /*000c*/ 	.word	0x00000000
        /*0010*/ 	.short	0x0002
        /*0012*/ 	.short	0x0020
        /*0014*/ 	.byte	0x00, 0xf0, 0x81, 0x00


	//----- nvinfo : EIATTR_KPARAM_INFO
	.align		4
.L_3258:
        /*0018*/ 	.byte	0x04, 0x17
        /*001a*/ 	.short	(.L_3260 - .L_3259)
.L_3259:
        /*001c*/ 	.word	0x00000000
        /*0020*/ 	.short	0x0001
        /*0022*/ 	.short	0x0008
        /*0024*/ 	.byte	0x00, 0xf0, 0x61, 0x00


	//----- nvinfo : EIATTR_KPARAM_INFO
	.align		4
.L_3260:
        /*0028*/ 	.byte	0x04, 0x17
        /*002a*/ 	.short	(.L_3262 - .L_3261)
.L_3261:
        /*002c*/ 	.word	0x00000000
        /*0030*/ 	.short	0x0000
        /*0032*/ 	.short	0x0000
        /*0034*/ 	.byte	0x00, 0xf0, 0x11, 0x00


	//----- nvinfo : EIATTR_SPARSE_MMA_MASK
	.align		4
.L_3262:
        /*0038*/ 	.byte	0x03, 0x50
        /*003a*/ 	.short	0x0000


	//----- nvinfo : EIATTR_MAXREG_COUNT
	.align		4
        /*003c*/ 	.byte	0x03, 0x1b
        /*003e*/ 	.short	0x00ff


	//----- nvinfo : EIATTR_MERCURY_ISA_VERSION
	.align		4
        /*0040*/ 	.byte	0x03, 0x5f
        /*0042*/ 	.short	0x0101


	//----- nvinfo : EIATTR_VRC_CTA_INIT_COUNT
	.align		4
        /*0044*/ 	.byte	0x02, 0x4a
	.zero		1
	.zero		1


	//----- nvinfo : EIATTR_EXIT_INSTR_OFFSETS
	.align		4
        /*0048*/ 	.byte	0x04, 0x1c
        /*004a*/ 	.short	(.L_3264 - .L_3263)


	//   ....[0]....
.L_3263:
        /*004c*/ 	.word	0x00000010


	//----- nvinfo : EIATTR_MAX_THREADS
	.align		4
.L_3264:
        /*0050*/ 	.byte	0x04, 0x05
        /*0052*/ 	.short	(.L_3266 - .L_3265)
.L_3265:
        /*0054*/ 	.word	0x00000080
        /*0058*/ 	.word	0x00000001
        /*005c*/ 	.word	0x00000001


	//----- nvinfo : EIATTR_CBANK_PARAM_SIZE
	.align		4
.L_3266:
        /*0060*/ 	.byte	0x03, 0x19
        /*0062*/ 	.short	0x0040


	//----- nvinfo : EIATTR_PARAM_CBANK
	.align		4
        /*0064*/ 	.byte	0x04, 0x0a
        /*0066*/ 	.short	(.L_3268 - .L_3267)
	.align		4
.L_3267:
        /*0068*/ 	.word	index@(.nv.constant0._ZN2at6native29vectorized_elementwise_kernelILi8EZZZNS0_54_GLOBAL__N__d8c5977b_16_LinearAlgebra_cu_9e10b42f_324316addr_kernel_cudaERNS_14TensorIteratorERKN3c106ScalarES8_ENKUlvE_clEvENKUlvE2_clEvEUllllE0_St5arrayIPcLm4EEEEviT0_T1_)
        /*006c*/ 	.short	0x0380
        /*006e*/ 	.short	0x0040


	//----- nvinfo : EIATTR_SW_WAR
	.align		4
.L_3268:
        /*0070*/ 	.byte	0x04, 0x36
        /*0072*/ 	.short	(.L_3270 - .L_3269)
.L_3269:
        /*0074*/ 	.word	0x00000008
.L_3270:


//--------------------- .nv.info._ZN2at6native18elementwise_kernelILi128ELi4EZNS0_15gpu_kernel_implIZZZNS0_54_GLOBAL__N__d8c5977b_16_LinearAlgebra_cu_9e10b42f_324316addr_kernel_cudaERNS_14TensorIteratorERKN3c106ScalarES9_ENKUlvE_clEvENKUlvE2_clEvEUllllE_EEvRNS_18TensorIteratorBaseERKT_EUliE_EEviT1_ --------------------------
	.section	.nv.info._ZN2at6native18elementwise_kernelILi128ELi4EZNS0_15gpu_kernel_implIZZZNS0_54_GLOBAL__N__d8c5977b_16_LinearAlgebra_cu_9e10b42f_324316addr_kernel_cudaERNS_14TensorIteratorERKN3c106ScalarES9_ENKUlvE_clEvENKUlvE2_clEvEUllllE_EEvRNS_18TensorIteratorBaseERKT_EUliE_EEviT1_,"",@"SHT_CUDA_INFO"
	.sectionflags	@""
	.align	4


	//----- nvinfo : EIATTR_CUDA_API_VERSION
	.align		4
        /*0000*/ 	.byte	0x04, 0x37
        /*0002*/ 	.short	(.L_3272 - .L_3271)
.L_3271:
        /*0004*/ 	.word	0x00000082


	//----- nvinfo : EIATTR_KPARAM_INFO
	.align		4
.L_3272:
        /*0008*/ 	.byte	0x04, 0x17
        /*000a*/ 	.short	(.L_3274 - .L_3273)
.L_3273:
        /*000c*/ 	.word	0x00000000
        /*0010*/ 	.short	0x0001
        /*0012*/ 	.short	0x0008
        /*0014*/ 	.byte	0x00, 0xf0, 0x01, 0x0c


	//----- nvinfo : EIATTR_KPARAM_INFO
	.align		4
.L_3274:
        /*0018*/ 	.byte	0x04, 0x17
        /*001a*/ 	.short	(.L_3276 - .L_3275)
.L_3275:
        /*001c*/ 	.word	0x00000000
        /*0020*/ 	.short	0x0000
        /*0022*/ 	.short	0x0000
        /*0024*/ 	.byte	0x00, 0xf0, 0x11, 0x00


	//----- nvinfo : EIATTR_SPARSE_MMA_MASK
	.align		4
.L_3276:
        /*0028*/ 	.byte	0x03, 0x50
        /*002a*/ 	.short	0x0000


	//----- nvinfo : EIATTR_MAXREG_COUNT
	.align		4
        /*002c*/ 	.byte	0x03, 0x1b
        /*002e*/ 	.short	0x0080


	//----- nvinfo : EIATTR_EXTERNS
	.align		4
        /*0030*/ 	.byte	0x04, 0x0f
        /*0032*/ 	.short	(.L_3278 - .L_3277)


	//   ....[0]....
	.align		4
.L_3277:
        /*0034*/ 	.word	index@(__assertfail)


	//----- nvinfo : EIATTR_MERCURY_ISA_VERSION
	.align		4
.L_3278:
        /*0038*/ 	.byte	0x03, 0x5f
        /*003a*/ 	.short	0x0101


	//----- nvinfo : EIATTR_VRC_CTA_INIT_COUNT
	.align		4
        /*003c*/ 	.byte	0x02, 0x4a
	.zero		1
	.zero		1


	//----- nvinfo : EIATTR_SYSCALL_OFFSETS
	.align		4
        /*0040*/ 	.byte	0x04, 0x46
        /*0042*/ 	.short	(.L_3280 - .L_3279)


	//   ....[0]....
.L_3279:
        /*0044*/ 	.word	0x000018d0


	//   ....[1]....
        /*0048*/ 	.word	0x00002610


	//   ....[2]....
        /*004c*/ 	.word	0x00003460


	//   ....[3]....
        /*0050*/ 	.word	0x000042d0


	//   ....[4]....
        /*0054*/ 	.word	0x00005c20


	//   ....[5]....
        /*0058*/ 	.word	0x00006a10


	//   ....[6]....
        /*005c*/ 	.word	0x00007860


	//   ....[7]....
        /*0060*/ 	.word	0x000084c0


	//   ....[8]....
        /*0064*/ 	.word	0x00009f60


	//   ....[9]....
        /*0068*/ 	.word	0x0000ad50


	//   ....[10]....
        /*006c*/ 	.word	0x0000bba0


	//   ....[11]....
        /*0070*/ 	.word	0x0000c800


	//   ....[12]....
        /*0074*/ 	.word	0x0000e2c0


	//   ....[13]....
        /*0078*/ 	.word	0x0000f0b0


	//   ....[14]....
        /*007c*/ 	.word	0x0000ff00


	//   ....[15]....
        /*0080*/ 	.word	0x00010b30


	//----- nvinfo : EIATTR_EXIT_INSTR_OFFSETS
	.align		4
.L_3280:
        /*0084*/ 	.byte	0x04, 0x1c
        /*0086*/ 	.short	(.L_3282 - .L_3281)


	//   ....[0]....
.L_3281:
        /*0088*/ 	.word	0x0000cae0


	//   ....[1]....
        /*008c*/ 	.word	0x000100d0


	//   ....[2]....
        /*0090*/ 	.word	0x000100f0


	//   ....[3]....
        /*0094*/ 	.word	0x00010170


	//   ....[4]....
        /*0098*/ 	.word	0x00010190


	//   ....[5]....
        /*009c*/ 	.word	0x000101b0


	//   ....[6]....
        /*00a0*/ 	.word	0x00010240


	//   ....[7]....
        /*00a4*/ 	.word	0x00010280


	//   ....[8]....
        /*00a8*/ 	.word	0x00010320


	//   ....[9]....
        /*00ac*/ 	.word	0x00010370


	//   ....[10]....
        /*00b0*/ 	.word	0x000103a0


	//   ....[11]....
        /*00b4*/ 	.word	0x00010460


	//   ....[12]....
        /*00b8*/ 	.word	0x000105d0


	//   ....[13]....
        /*00bc*/ 	.word	0x00010740


	//   ....[14]....
        /*00c0*/ 	.word	0x000108a0


	//   ....[15]....
        /*00c4*/ 	.word	0x000108c0


	//   ....[16]....
        /*00c8*/ 	.word	0x000108e0


	//   ....[17]....
        /*00cc*/ 	.word	0x00010990


	//   ....[18]....
        /*00d0*/ 	.word	0x000109d0


	//   ....[19]....
        /*00d4*/ 	.word	0x00010b40


	//   ....[20]....
        /*00d8*/ 	.word	0x00010c50


	//   ....[21]....
        /*00dc*/ 	.word	0x00010d90


	//   ....[22]....
        /*00e0*/ 	.word	0x00010dd0


	//----- nvinfo : EIATTR_MAX_THREADS
	.align		4
.L_3282:
        /*00e4*/ 	.byte	0x04, 0x05
        /*00e6*/ 	.short	(.L_3284 - .L_3283)
.L_3283:
        /*00e8*/ 	.word	0x00000080
        /*00ec*/ 	.word	0x00000001
        /*00f0*/ 	.word	0x00000001


	//----- nvinfo : EIATTR_CRS_STACK_SIZE
	.align		4
.L_3284:
        /*00f4*/ 	.byte	0x04, 0x1e
        /*00f6*/ 	.short	(.L_3286 - .L_3285)
.L_3285:
        /*00f8*/ 	.word	0x00000000


	//----- nvinfo : EIATTR_CBANK_PARAM_SIZE
	.align		4
.L_3286:
        /*00fc*/ 	.byte	0x03, 0x19
        /*00fe*/ 	.short	0x0308


	//----- nvinfo : EIATTR_PARAM_CBANK
	.align		4
        /*0100*/ 	.byte	0x04, 0x0a
        /*0102*/ 	.short	(.L_3288 - .L_3287)
	.align		4
.L_3287:
        /*0104*/ 	.word	index@(.nv.constant0._ZN2at6native18elementwise_kernelILi128ELi4EZNS0_15gpu_kernel_implIZZZNS0_54_GLOBAL__N__d8c5977b_16_LinearAlgebra_cu_9e10b42f_324316addr_kernel_cudaERNS_14TensorIteratorERKN3c106ScalarES9_ENKUlvE_clEvENKUlvE2_clEvEUllllE_EEvRNS_18TensorIteratorBaseERKT_EUliE_EEviT1_)
        /*0108*/ 	.short	0x0380
        /*010a*/ 	.short	0x0308


	//----- nvinfo : EIATTR_SW_WAR
	.align		4
.L_3288:
        /*010c*/ 	.byte	0x04, 0x36
        /*010e*/ 	.short	(.L_3290 - .L_3289)
.L_3289:
        /*0110*/ 	.word	0x00000008
.L_3290:


//--------------------- .nv.info._ZN2at6native27unrolled_elementwise_kernelIZZZNS0_54_GLOBAL__N__d8c5977b_16_LinearAlgebra_cu_9e10b42f_324316addr_kernel_cudaERNS_14TensorIteratorERKN3c106ScalarES8_ENKUlvE_clEvENKUlvE2_clEvEUllllE_St5arrayIPcLm4EELi4E23TrivialOffsetCalculatorILi3EjESF_ILi1EjENS0_6memory12LoadWithCastILi3EEENSI_13StoreWithCastILi1EEEEEviT_T0_T2_T3_T4_T5_ --------------------------
	.section	.nv.info._ZN2at6native27unrolled_elementwise_kernelIZZZNS0_54_GLOBAL__N__d8c5977b_16_LinearAlgebra_cu_9e10b42f_324316addr_kernel_cudaERNS_14TensorIteratorERKN3c106ScalarES8_ENKUlvE_clEvENKUlvE2_clEvEUllllE_St5arrayIPcLm4EELi4E23TrivialOffsetCalculatorILi3EjESF_ILi1EjENS0_6memory12LoadWithCastILi3EEENSI_13StoreWithCastILi1EEEEEviT_T0_T2_T3_T4_T5_,"",@"SHT_CUDA_INFO"
	.sectionflags	@""
	.align	4


	//----- nvinfo : EIATTR_CUDA_API_VERSION
	.align		4
        /*0000*/ 	.byte	0x04, 0x37
        /*0002*/ 	.short	(.L_3292 - .L_3291)
.L_3291:
        /*0004*/ 	.word	0x00000082


	//----- nvinfo : EIATTR_KPARAM_INFO
	.align		4
.L_3292:
        /*0008*/ 	.byte	0x04, 0x17
        /*000a*/ 	.short	(.L_3294 - .L_3293)
.L_3293:
        /*000c*/ 	.word	0x00000000
        /*0010*/ 	.short	0x0006
        /*0012*/ 	.short	0x004c
        /*0014*/ 	.byte	0x00, 0xf0, 0x21, 0x00


	//----- nvinfo : EIATTR_KPARAM_INFO
	.align		4
.L_3294:
        /*0018*/ 	.byte	0x04, 0x17
        /*001a*/ 	.short	(.L_3296 - .L_3295)
.L_3295:
        /*001c*/ 	.word	0x00000000
        /*0020*/ 	.short	0x0005
        /*0022*/ 	.short	0x003c
        /*0024*/ 	.byte	0x00, 0xf0, 0x41, 0x00


	//----- nvinfo : EIATTR_KPARAM_INFO
	.align		4
.L_3296:
        /*0028*/ 	.byte	0x04, 0x17
        /*002a*/ 	.short	(.L_3298 - .L_3297)
.L_3297:
        /*002c*/ 	.word	0x00000000
        /*0030*/ 	.short	0x0004
        /*0032*/ 	.short	0x0039
        /*0034*/ 	.byte	0x00, 0xf0, 0x05, 0x00


	//----- nvinfo : EIATTR_KPARAM_INFO
	.align		4
.L_3298:
        /*0038*/ 	.byte	0x04, 0x17
        /*003a*/ 	.short	(.L_3300 - .L_3299)
.L_3299:
        /*003c*/ 	.word	0x00000000
        /*0040*/ 	.short	0x0003
        /*0042*/ 	.short	0x0038
        /*0044*/ 	.byte	0x00, 0xf0, 0x05, 0x00


	//----- nvinfo : EIATTR_KPARAM_INFO
	.align		4
.L_3300:
        /*0048*/ 	.byte	0x04, 0x17
        /*004a*/ 	.short	(.L_3302 - .L_3301)
.L_3301:
        /*004c*/ 	.word	0x00000000
        /*0050*/ 	.short	0x0002
        /*0052*/ 	.short	0x0018
        /*0054*/ 	.byte	0x00, 0xf0, 0x81, 0x00


	//----- nvinfo : EIATTR_KPARAM_INFO
	.align		4
.L_3302:
        /*0058*/ 	.byte	0x04, 0x17
        /*005a*/ 	.short	(.L_3304 - .L_3303)
.L_3303:
        /*005c*/ 	.word	0x00000000
        /*0060*/ 	.short	0x0001
        /*0062*/ 	.short	0x0008
        /*0064*/ 	.byte	0x00, 0xf0, 0x41, 0x00


	//----- nvinfo : EIATTR_KPARAM_INFO
	.align		4
.L_3304:
        /*0068*/ 	.byte	0x04, 0x17
        /*006a*/ 	.short	(.L_3306 - .L_3305)
.L_3305:
        /*006c*/ 	.word	0x00000000
        /*0070*/ 	.short	0x0000
        /*0072*/ 	.short	0x0000
        /*0074*/ 	.byte	0x00, 0xf0, 0x11, 0x00


	//----- nvinfo : EIATTR_SPARSE_MMA_MASK
	.align		4
.L_3306:
        /*0078*/ 	.byte	0x03, 0x50
        /*007a*/ 	.short	0x0000


	//----- nvinfo : EIATTR_MAXREG_COUNT
	.align		4
        /*007c*/ 	.byte	0x03, 0x1b
        /*007e*/ 	.short	0x00ff


	//----- nvinfo : EIATTR_EXTERNS
	.align		4
        /*0080*/ 	.byte	0x04, 0x0f
        /*0082*/ 	.short	(.L_3308 - .L_3307)


	//   ....[0]....
	.align		4
.L_3307:
        /*0084*/ 	.word	index@(__assertfail)


	//----- nvinfo : EIATTR_MERCURY_ISA_VERSION
	.align		4
.L_3308:
        /*0088*/ 	.byte	0x03, 0x5f
        /*008a*/ 	.short	0x0101


	//----- nvinfo : EIATTR_VRC_CTA_INIT_COUNT
	.align		4
        /*008c*/ 	.byte	0x02, 0x4a
	.zero		1
	.zero		1


	//----- nvinfo : EIATTR_SYSCALL_OFFSETS
	.align		4
        /*0090*/ 	.byte	0x04, 0x46
        /*0092*/ 	.short	(.L_3310 - .L_3309)


	//   ....[0]....
.L_3309:
        /*0094*/ 	.word	0x00000270


	//   ....[1]....
        /*0098*/ 	.word	0x00000fd0


	//   ....[2]....
        /*009c*/ 	.word	0x00001e40


	//   ....[3]....
        /*00a0*/ 	.word	0x00002150


	//   ....[4]....
        /*00a4*/ 	.word	0x00002f60


	//   ....[5]....
        /*00a8*/ 	.word	0x00003dd0


	//   ....[6]....
        /*00ac*/ 	.word	0x00004030


	//   ....[7]....
        /*00b0*/ 	.word	0x00004e40


	//   ....[8]....
        /*00b4*/ 	.word	0x00005cb0


	//   ....[9]....
        /*00b8*/ 	.word	0x00005f10


	//   ....[10]....
        /*00bc*/ 	.word	0x00006d30


	//   ....[11]....
        /*00c0*/ 	.word	0x00007b90


	//   ....[12]....
        /*00c4*/ 	.word	0x00008ba0


	//   ....[13]....
        /*00c8*/ 	.word	0x000098b0


	//   ....[14]....
        /*00cc*/ 	.word	0x0000a730


	//   ....[15]....
        /*00d0*/ 	.word	0x0000b590


	//----- nvinfo : EIATTR_EXIT_INSTR_OFFSETS
	.align		4
.L_3310:
        /*00d4*/ 	.byte	0x04, 0x1c
        /*00d6*/ 	.short	(.L_3312 - .L_3311)


	//   ....[0]....
.L_3311:
        /*00d8*/ 	.word	0x0000aa00


	//   ....[1]....
        /*00dc*/ 	.word	0x0000ab30


	//   ....[2]....
        /*00e0*/ 	.word	0x0000ab50


	//   ....[3]....
        /*00e4*/ 	.word	0x0000abd0


	//   ....[4]....
        /*00e8*/ 	.word	0x0000abf0


	//   ....[5]....
        /*00ec*/ 	.word	0x0000ac10


	//   ....[6]....
        /*00f0*/ 	.word	0x0000aca0


	//   ....[7]....
        /*00f4*/ 	.word	0x0000ace0


	//   ....[8]....
        /*00f8*/ 	.word	0x0000ad80


	//   ....[9]....
        /*00fc*/ 	.word	0x0000add0


	//   ....[10]....
        /*0100*/ 	.word	0x0000ae00


	//   ....[11]....
        /*0104*/ 	.word	0x0000aec0


	//   ....[12]....
        /*0108*/ 	.word	0x0000b030


	//   ....[13]....
        /*010c*/ 	.word	0x0000b1a0


	//   ....[14]....
        /*0110*/ 	.word	0x0000b300


	//   ....[15]....
        /*0114*/ 	.word	0x0000b320


	//   ....[16]....
        /*0118*/ 	.word	0x0000b340


	//   ....[17]....
        /*011c*/ 	.word	0x0000b3f0


	//   ....[18]....
        /*0120*/ 	.word	0x0000b430


	//   ....[19]....
        /*0124*/ 	.word	0x0000b5a0


	//   ....[20]....
        /*0128*/ 	.word	0x0000b6b0


	//   ....[21]....
        /*012c*/ 	.word	0x0000b7f0


	//   ....[22]....
        /*0130*/ 	.word	0x0000b830


	//----- nvinfo : EIATTR_MAX_THREADS
	.align		4
.L_3312:
        /*0134*/ 	.byte	0x04, 0x05
        /*0136*/ 	.short	(.L_3314 - .L_3313)
.L_3313:
        /*0138*/ 	.word	0x00000080
        /*013c*/ 	.word	0x00000001
        /*0140*/ 	.word	0x00000001


	//----- nvinfo : EIATTR_CRS_STACK_SIZE
	.align		4
.L_3314:
        /*0144*/ 	.byte	0x04, 0x1e
        /*0146*/ 	.short	(.L_3316 - .L_3315)
.L_3315:
        /*0148*/ 	.word	0x00000000


	//----- nvinfo : EIATTR_CBANK_PARAM_SIZE
	.align		4
.L_3316:
        /*014c*/ 	.byte	0x03, 0x19
        /*014e*/ 	.short	0x0054


	//----- nvinfo : EIATTR_PARAM_CBANK
	.align		4
        /*0150*/ 	.byte	0x04, 0x0a
        /*0152*/ 	.short	(.L_3318 - .L_3317)
	.align		4
.L_3317:
        /*0154*/ 	.word	index@(.nv.constant0._ZN2at6native27unrolled_elementwise_kernelIZZZNS0_54_GLOBAL__N__d8c5977b_16_LinearAlgebra_cu_9e10b42f_324316addr_kernel_cudaERNS_14TensorIteratorERKN3c106ScalarES8_ENKUlvE_clEvENKUlvE2_clEvEUllllE_St5arrayIPcLm4EELi4E23TrivialOffsetCalculatorILi3EjESF_ILi1EjENS0_6memory12LoadWithCastILi3EEENSI_13StoreWithCastILi1EEEEEviT_T0_T2_T3_T4_T5_)
        /*0158*/ 	.short	0x0380
        /*015a*/ 	.short	0x0054


	//----- nvinfo : EIATTR_SW_WAR
	.align		4
.L_3318:
        /*015c*/ 	.byte	0x04, 0x36
        /*015e*/ 	.short	(.L_3320 - .L_3319)
.L_3319:
        /*0160*/ 	.word	0x00000008
.L_3320:


//--------------------- .nv.info._ZN2at6native18elementwise_kernelILi128ELi2EZNS0_22gpu_kernel_impl_nocastIZZZNS0_54_GLOBAL__N__d8c5977b_16_LinearAlgebra_cu_9e10b42f_324316addr_kernel_cudaERNS_14TensorIteratorERKN3c106ScalarES9_ENKUlvE_clEvENKUlvE2_clEvEUllllE_EEvRNS_18TensorIteratorBaseERKT_EUliE_EEviT1_ --------------------------
	.section	.nv.info._ZN2at6native18elementwise_kernelILi128ELi2EZNS0_22gpu_kernel_impl_nocastIZZZNS0_54_GLOBAL__N__d8c5977b_16_LinearAlgebra_cu_9e10b42f_324316addr_kernel_cudaERNS_14TensorIteratorERKN3c106ScalarES9_ENKUlvE_clEvENKUlvE2_clEvEUllllE_EEvRNS_18TensorIteratorBaseERKT_EUliE_EEviT1_,"",@"SHT_CUDA_INFO"
	.sectionflags	@""
	.align	4


	//----- nvinfo : EIATTR_CUDA_API_VERSION
	.align		4
        /*0000*/ 	.byte	0x04, 0x37
        /*0002*/ 	.short	(.L_3322 - .L_3321)
.L_3321:
        /*0004*/ 	.word	0x00000082


	//----- nvinfo : EIATTR_KPARAM_INFO
	.align		4
.L_3322:
        /*0008*/ 	.byte	0x04, 0x17
        /*000a*/ 	.short	(.L_3324 - .L_3323)
.L_3323:
        /*000c*/ 	.word	0x00000000
        /*0010*/ 	.short	0x0001
        /*0012*/ 	.short	0x0008
        /*0014*/ 	.byte	0x00, 0xf0, 0xe1, 0x0b


	//----- nvinfo : EIATTR_KPARAM_INFO
	.align		4
.L_3324:
        /*0018*/ 	.byte	0x04, 0x17
        /*001a*/ 	.short	(.L_3326 - .L_3325)
.L_3325:
        /*001c*/ 	.word	0x00000000
        /*0020*/ 	.short	0x0000
        /*0022*/ 	.short	0x0000
        /*0024*/ 	.byte	0x00, 0xf0, 0x11, 0x00


	//----- nvinfo : EIATTR_SPARSE_MMA_MASK
	.align		4
.L_3326:
        /*0028*/ 	.byte	0x03, 0x50
        /*002a*/ 	.short	0x0000


	//----- nvinfo : EIATTR_MAXREG_COUNT
	.align		4
        /*002c*/ 	.byte	0x03, 0x1b
        /*002e*/ 	.short	0x0080


	//----- nvinfo : EIATTR_MERCURY_ISA_VERSION
	.align		4
        /*0030*/ 	.byte	0x03, 0x5f
        /*0032*/ 	.short	0x0101


	//----- nvinfo : EIATTR_VRC_CTA_INIT_COUNT
	.align		4
        /*0034*/ 	.byte	0x02, 0x4a
	.zero		1
	.zero		1


	//----- nvinfo : EIATTR_EXIT_INSTR_OFFSETS
	.align		4
        /*0038*/ 	.byte	0x04, 0x1c
        /*003a*/ 	.short	(.L_3328 - .L_3327)


	//   ....[0]....
.L_3327:
        /*003c*/ 	.word	0x000001f0


	//   ....[1]....
        /*0040*/ 	.word	0x000002f0


	//   ....[2]....
        /*0044*/ 	.word	0x00001aa0


	//   ....[3]....
        /*0048*/ 	.word	0x000031b0


	//----- nvinfo : EIATTR_MAX_THREADS
	.align		4
.L_3328:
        /*004c*/ 	.byte	0x04, 0x05
        /*004e*/ 	.short	(.L_3330 - .L_3329)
.L_3329:
        /*0050*/ 	.word	0x00000080
        /*0054*/ 	.word	0x00000001
        /*0058*/ 	.word	0x00000001


	//----- nvinfo : EIATTR_CRS_STACK_SIZE
	.align		4
.L_3330:
        /*005c*/ 	.byte	0x04, 0x1e
        /*005e*/ 	.short	(.L_3332 - .L_3331)
.L_3331:
        /*0060*/ 	.word	0x00000000


	//----- nvinfo : EIATTR_CBANK_PARAM_SIZE
	.align		4
.L_3332:
        /*0064*/ 	.byte	0x03, 0x19
        /*0066*/ 	.short	0x0300


	//----- nvinfo : EIATTR_PARAM_CBANK
	.align		4
        /*0068*/ 	.byte	0x04, 0x0a
        /*006a*/ 	.short	(.L_3334 - .L_3333)
	.align		4
.L_3333:
        /*006c*/ 	.word	index@(.nv.constant0._ZN2at6native18elementwise_kernelILi128ELi2EZNS0_22gpu_kernel_impl_nocastIZZZNS0_54_GLOBAL__N__d8c5977b_16_LinearAlgebra_cu_9e10b42f_324316addr_kernel_cudaERNS_14TensorIteratorERKN3c106ScalarES9_ENKUlvE_clEvENKUlvE2_clEvEUllllE_EEvRNS_18TensorIteratorBaseERKT_EUliE_EEviT1_)
        /*0070*/ 	.short	0x0380
        /*0072*/ 	.short	0x0300


	//----- nvinfo : EIATTR_SW_WAR
	.align		4
.L_3334:
        /*0074*/ 	.byte	0x04, 0x36
        /*0076*/ 	.short	(.L_3336 - .L_3335)
.L_3335:
        /*0078*/ 	.word	0x00000008
.L_3336:


//--------------------- .nv.info._ZN2at6native27unrolled_elementwise_kernelIZZZNS0_54_GLOBAL__N__d8c5977b_16_LinearAlgebra_cu_9e10b42f_324316addr_kernel_cudaERNS_14TensorIteratorERKN3c106ScalarES8_ENKUlvE_clEvENKUlvE2_clEvEUllllE_St5arrayIPcLm4EELi4E23TrivialOffsetCalculatorILi3EjESF_ILi1EjENS0_6memory15LoadWithoutCastENSI_16StoreWithoutCastEEEviT_T0_T2_T3_T4_T5_ --------------------------
	.section	.nv.info._ZN2at6native27unrolled_elementwise_kernelIZZZNS0_54_GLOBAL__N__d8c5977b_16_LinearAlgebra_cu_9e10b42f_324316addr_kernel_cudaERNS_14TensorIteratorERKN3c106ScalarES8_ENKUlvE_clEvENKUlvE2_clEvEUllllE_St5arrayIPcLm4EELi4E23TrivialOffsetCalculatorILi3EjESF_ILi1EjENS0_6memory15LoadWithoutCastENSI_16StoreWithoutCastEEEviT_T0_T2_T3_T4_T5_,"",@"SHT_CUDA_INFO"
	.sectionflags	@""
	.align	4


	//----- nvinfo : EIATTR_CUDA_API_VERSION
	.align		4
        /*0000*/ 	.byte	0x04, 0x37
        /*0002*/ 	.short	(.L_3338 - .L_3337)
.L_3337:
        /*0004*/ 	.word	0x00000082


	//----- nvinfo : EIATTR_KPARAM_INFO
	.align		4
.L_3338:
        /*0008*/ 	.byte	0x04, 0x17
        /*000a*/ 	.short	(.L_3340 - .L_3339)
.L_3339:
        /*000c*/ 	.word	0x00000000
        /*0010*/ 	.short	0x0006
        /*0012*/ 	.short	0x003b
        /*0014*/ 	.byte	0x00, 0xf0, 0x05, 0x00


	//----- nvinfo : EIATTR_KPARAM_INFO
	.align		4
.L_3340:
        /*0018*/ 	.byte	0x04, 0x17
        /*001a*/ 	.short	(.L_3342 - .L_3341)
.L_3341:
        /*001c*/ 	.word	0x00000000
        /*0020*/ 	.short	0x0005
        /*0022*/ 	.short	0x003a
        /*0024*/ 	.byte	0x00, 0xf0, 0x05, 0x00


	//----- nvinfo : EIATTR_KPARAM_INFO
	.align		4
.L_3342:
        /*0028*/ 	.byte	0x04, 0x17
        /*002a*/ 	.short	(.L_3344 - .L_3343)
.L_3343:
        /*002c*/ 	.word	0x00000000
        /*0030*/ 	.short	0x0004
        /*0032*/ 	.short	0x0039
        /*0034*/ 	.byte	0x00, 0xf0, 0x05, 0x00


	//----- nvinfo : EIATTR_KPARAM_INFO
	.align		4
.L_3344:
        /*0038*/ 	.byte	0x04, 0x17
        /*003a*/ 	.short	(.L_3346 - .L_3345)
.L_3345:
        /*003c*/ 	.word	0x00000000
        /*0040*/ 	.short	0x0003
        /*0042*/ 	.short	0x0038
        /*0044*/ 	.byte	0x00, 0xf0, 0x05, 0x00


	//----- nvinfo : EIATTR_KPARAM_INFO
	.align		4
.L_3346:
        /*0048*/ 	.byte	0x04, 0x17
        /*004a*/ 	.short	(.L_3348 - .L_3347)
.L_3347:
        /*004c*/ 	.word	0x00000000
        /*0050*/ 	.short	0x0002
        /*0052*/ 	.short	0x0018
        /*0054*/ 	.byte	0x00, 0xf0, 0x81, 0x00


	//----- nvinfo : EIATTR_KPARAM_INFO
	.align		4
.L_3348:
        /*0058*/ 	.byte	0x04, 0x17
        /*005a*/ 	.short	(.L_3350 - .L_3349)
.L_3349:
        /*005c*/ 	.word	0x00000000
        /*0060*/ 	.short	0x0001
        /*0062*/ 	.short	0x0008
        /*0064*/ 	.byte	0x00, 0xf0, 0x41, 0x00


	//----- nvinfo : EIATTR_KPARAM_INFO
	.align		4
.L_3350:
        /*0068*/ 	.byte	0x04, 0x17
        /*006a*/ 	.short	(.L_3352 - .L_3351)
.L_3351:
        /*006c*/ 	.word	0x00000000
        /*0070*/ 	.short	0x0000
        /*0072*/ 	.short	0x0000
        /*0074*/ 	.byte	0x00, 0xf0, 0x11, 0x00


	//----- nvinfo : EIATTR_SPARSE_MMA_MASK
	.align		4
.L_3352:
        /*0078*/ 	.byte	0x03, 0x50
        /*007a*/ 	.short	0x0000


	//----- nvinfo : EIATTR_MAXREG_COUNT
	.align		4
        /*007c*/ 	.byte	0x03, 0x1b
        /*007e*/ 	.short	0x00ff


	//----- nvinfo : EIATTR_MERCURY_ISA_VERSION
	.align		4
        /*0080*/ 	.byte	0x03, 0x5f
        /*0082*/ 	.short	0x0101


	//----- nvinfo : EIATTR_VRC_CTA_INIT_COUNT
	.align		4
        /*0084*/ 	.byte	0x02, 0x4a
	.zero		1
	.zero		1


	//----- nvinfo : EIATTR_EXIT_INSTR_OFFSETS
	.align		4
        /*0088*/ 	.byte	0x04, 0x1c
        /*008a*/ 	.short	(.L_3354 - .L_3353)


	//   ....[0]....
.L_3353:
        /*008c*/ 	.word	0x000006f0


	//   ....[1]....
        /*0090*/ 	.word	0x00000750


	//----- nvinfo : EIATTR_MAX_THREADS
	.align		4
.L_3354:
        /*0094*/ 	.byte	0x04, 0x05
        /*0096*/ 	.short	(.L_3356 - .L_3355)
.L_3355:
        /*0098*/ 	.word	0x00000080
        /*009c*/ 	.word	0x00000001
        /*00a0*/ 	.word	0x00000001


	//----- nvinfo : EIATTR_CRS_STACK_SIZE
	.align		4
.L_3356:
        /*00a4*/ 	.byte	0x04, 0x1e
        /*00a6*/ 	.short	(.L_3358 - .L_3357)
.L_3357:
        /*00a8*/ 	.word	0x00000000


	//----- nvinfo : EIATTR_CBANK_PARAM_SIZE
	.align		4
.L_3358:
        /*00ac*/ 	.byte	0x03, 0x19
        /*00ae*/ 	.short	0x003c


	//----- nvinfo : EIATTR_PARAM_CBANK
	.align		4
        /*00b0*/ 	.byte	0x04, 0x0a
        /*00b2*/ 	.short	(.L_3360 - .L_3359)
	.align		4
.L_3359:
        /*00b4*/ 	.word	index@(.nv.constant0._ZN2at6native27unrolled_elementwise_kernelIZZZNS0_54_GLOBAL__N__d8c5977b_16_LinearAlgebra_cu_9e10b42f_324316addr_kernel_cudaERNS_14TensorIteratorERKN3c106ScalarES8_ENKUlvE_clEvENKUlvE2_clEvEUllllE_St5arrayIPcLm4EELi4E23TrivialOffsetCalculatorILi3EjESF_ILi1EjENS0_6memory15LoadWithoutCastENSI_16StoreWithoutCastEEEviT_T0_T2_T3_T4_T5_)
        /*00b8*/ 	.short	0x0380
        /*00ba*/ 	.short	0x003c


	//----- nvinfo : EIATTR_SW_WAR
	.align		4
.L_3360:
        /*00bc*/ 	.byte	0x04, 0x36
        /*00be*/ 	.short	(.L_3362 - .L_3361)
.L_3361:
        /*00c0*/ 	.word	0x00000008
.L_3362:


//--------------------- .nv.info._ZN2at6native29vectorized_elementwise_kernelILi2EZZZNS0_54_GLOBAL__N__d8c5977b_16_LinearAlgebra_cu_9e10b42f_324316addr_kernel_cudaERNS_14TensorIteratorERKN3c106ScalarES8_ENKUlvE_clEvENKUlvE2_clEvEUllllE_St5arrayIPcLm4EEEEviT0_T1_ --------------------------
	.section	.nv.info._ZN2at6native29vectorized_elementwise_kernelILi2EZZZNS0_54_GLOBAL__N__d8c5977b_16_LinearAlgebra_cu_9e10b42f_324316addr_kernel_cudaERNS_14TensorIteratorERKN3c106ScalarES8_ENKUlvE_clEvENKUlvE2_clEvEUllllE_St5arrayIPcLm4EEEEviT0_T1_,"",@"SHT_CUDA_INFO"
	.sectionflags	@""
	.align	4


	//----- nvinfo : EIATTR_CUDA_API_VERSION
	.align		4
        /*0000*/ 	.byte	0x04, 0x37
        /*0002*/ 	.short	(.L_3364 - .L_3363)
.L_3363:
        /*0004*/ 	.word	0x00000082


	//----- nvinfo : EIATTR_KPARAM_INFO
	.align		4
.L_3364:
        /*0008*/ 	.byte	0x04, 0x17
        /*000a*/ 	.short	(.L_3366 - .L_3365)
.L_3365:
        /*000c*/ 	.word	0x00000000
        /*0010*/ 	.short	0x0002
        /*0012*/ 	.short	0x0018
        /*0014*/ 	.byte	0x00, 0xf0, 0x81, 0x00


	//----- nvinfo : EIATTR_KPARAM_INFO
	.align		4
.L_3366:
        /*0018*/ 	.byte	0x04, 0x17
        /*001a*/ 	.short	(.L_3368 - .L_3367)
.L_3367:
        /*001c*/ 	.word	0x00000000
        /*0020*/ 	.short	0x0001
        /*0022*/ 	.short	0x0008
        /*0024*/ 	.byte	0x00, 0xf0, 0x41, 0x00


	//----- nvinfo : EIATTR_KPARAM_INFO
	.align		4
.L_3368:
        /*0028*/ 	.byte	0x04, 0x17
        /*002a*/ 	.short	(.L_3370 - .L_3369)
.L_3369:
        /*002c*/ 	.word	0x00000000
        /*0030*/ 	.short	0x0000
        /*0032*/ 	.short	0x0000
        /*0034*/ 	.byte	0x00, 0xf0, 0x11, 0x00


	//----- nvinfo : EIATTR_SPARSE_MMA_MASK
	.align		4
.L_3370:
        /*0038*/ 	.byte	0x03, 0x50
        /*003a*/ 	.short	0x0000


	//----- nvinfo : EIATTR_MAXREG_COUNT
	.align		4
        /*003c*/ 	.byte	0x03, 0x1b
        /*003e*/ 	.short	0x00ff


	//----- nvinfo : EIATTR_MERCURY_ISA_VERSION
	.align		4
        /*0040*/ 	.byte	0x03, 0x5f
        /*0042*/ 	.short	0x0101


	//----- nvinfo : EIATTR_VRC_CTA_INIT_COUNT
	.align		4
        /*0044*/ 	.byte	0x02, 0x4a
	.zero		1
	.zero		1


	//----- nvinfo : EIATTR_EXIT_INSTR_OFFSETS
	.align		4
        /*0048*/ 	.byte	0x04, 0x1c
        /*004a*/ 	.short	(.L_3372 - .L_3371)


	//   ....[0]....
.L_3371:
        /*004c*/ 	.word	0x00000db0


	//   ....[1]....
        /*0050*/ 	.word	0x00000e10


	//   ....[2]....
        /*0054*/ 	.word	0x000013b0


	//----- nvinfo : EIATTR_MAX_THREADS
	.align		4
.L_3372:
        /*0058*/ 	.byte	0x04, 0x05
        /*005a*/ 	.short	(.L_3374 - .L_3373)
.L_3373:
        /*005c*/ 	.word	0x00000080
        /*0060*/ 	.word	0x00000001
        /*0064*/ 	.word	0x00000001


	//----- nvinfo : EIATTR_CRS_STACK_SIZE
	.align		4
.L_3374:
        /*0068*/ 	.byte	0x04, 0x1e
        /*006a*/ 	.short	(.L_3376 - .L_3375)
.L_3375:
        /*006c*/ 	.word	0x00000000


	//----- nvinfo : EIATTR_CBANK_PARAM_SIZE
	.align		4
.L_3376:
        /*0070*/ 	.byte	0x03, 0x19
        /*0072*/ 	.short	0x0038


	//----- nvinfo : EIATTR_PARAM_CBANK
	.align		4
        /*0074*/ 	.byte	0x04, 0x0a
        /*0076*/ 	.short	(.L_3378 - .L_3377)
	.align		4
.L_3377:
        /*0078*/ 	.word	index@(.nv.constant0._ZN2at6native29vectorized_elementwise_kernelILi2EZZZNS0_54_GLOBAL__N__d8c5977b_16_LinearAlgebra_cu_9e10b42f_324316addr_kernel_cudaERNS_14TensorIteratorERKN3c106ScalarES8_ENKUlvE_clEvENKUlvE2_clEvEUllllE_St5arrayIPcLm4EEEEviT0_T1_)
        /*007c*/ 	.short	0x0380
        /*007e*/ 	.short	0x0038


	//----- nvinfo : EIATTR_SW_WAR
	.align		4
.L_3378:
        /*0080*/ 	.byte	0x04, 0x36
        /*0082*/ 	.short	(.L_3380 - .L_3379)
.L_3379:
        /*0084*/ 	.word	0x00000008
.L_3380:


//--------------------- .nv.info._ZN2at6native29vectorized_elementwise_kernelILi4EZZZNS0_54_GLOBAL__N__d8c5977b_16_LinearAlgebra_cu_9e10b42f_324316addr_kernel_cudaERNS_14TensorIteratorERKN3c106ScalarES8_ENKUlvE_clEvENKUlvE2_clEvEUllllE_St5arrayIPcLm4EEEEviT0_T1_ --------------------------
	.section	.nv.info._ZN2at6native29vectorized_elementwise_kernelILi4EZZZNS0_54_GLOBAL__N__d8c5977b_16_LinearAlgebra_cu_9e10b42f_324316addr_kernel_cudaERNS_14TensorIteratorERKN3c106ScalarES8_ENKUlvE_clEvENKUlvE2_clEvEUllllE_St5arrayIPcLm4EEEEviT0_T1_,"",@"SHT_CUDA_INFO"
	.sectionflags	@""
	.align	4


	//----- nvinfo : EIATTR_CUDA_API_VERSION
	.align		4
        /*0000*/ 	.byte	0x04, 0x37
        /*0002*/ 	.short	(.L_3382 - .L_3381)
.L_3381:
        /*0004*/ 	.word	0x00000082


	//----- nvinfo : EIATTR_KPARAM_INFO
	.align		4
.L_3382:
        /*0008*/ 	.byte	0x04, 0x17
        /*000a*/ 	.short	(.L_3384 - .L_3383)
.L_3383:
        /*000c*/ 	.word	0x00000000
        /*0010*/ 	.short	0x0002
        /*0012*/ 	.short	0x0018
        /*0014*/ 	.byte	0x00, 0xf0, 0x81, 0x00


	//----- nvinfo : EIATTR_KPARAM_INFO
	.align		4
.L_3384:
        /*0018*/ 	.byte	0x04, 0x17
        /*001a*/ 	.short	(.L_3386 - .L_3385)
.L_3385:
        /*001c*/ 	.word	0x00000000
        /*0020*/ 	.short	0x0001
        /*0022*/ 	.short	0x0008
        /*0024*/ 	.byte	0x00, 0xf0, 0x41, 0x00


	//----- nvinfo : EIATTR_KPARAM_INFO
	.align		4
.L_3386:
        /*0028*/ 	.byte	0x04, 0x17
        /*002a*/ 	.short	(.L_3388 - .L_3387)
.L_3387:
        /*002c*/ 	.word	0x00000000
        /*0030*/ 	.short	0x0000
        /*0032*/ 	.short	0x0000
        /*0034*/ 	.byte	0x00, 0xf0, 0x11, 0x00


	//----- nvinfo : EIATTR_SPARSE_MMA_MASK
	.align		4
.L_3388:
        /*0038*/ 	.byte	0x03, 0x50
        /*003a*/ 	.short	0x0000


	//----- nvinfo : EIATTR_MAXREG_COUNT
	.align		4
        /*003c*/ 	.byte	0x03, 0x1b
        /*003e*/ 	.short	0x00ff


	//----- nvinfo : EIATTR_MERCURY_ISA_VERSION
	.align		4
        /*0040*/ 	.byte	0x03, 0x5f
        /*0042*/ 	.short	0x0101


	//----- nvinfo : EIATTR_VRC_CTA_INIT_COUNT
	.align		4
        /*0044*/ 	.byte	0x02, 0x4a
	.zero		1
	.zero		1


	//----- nvinfo : EIATTR_EXIT_INSTR_OFFSETS
	.align		4
        /*0048*/ 	.byte	0x04, 0x1c
        /*004a*/ 	.short	(.L_3390 - .L_3389)


	//   ....[0]....
.L_3389:
        /*004c*/ 	.word	0x00000db0


	//   ....[1]....
        /*0050*/ 	.word	0x00000e10


	//   ....[2]....
        /*0054*/ 	.word	0x00001350


	//----- nvinfo : EIATTR_MAX_THREADS
	.align		4
.L_3390:
        /*0058*/ 	.byte	0x04, 0x05
        /*005a*/ 	.short	(.L_3392 - .L_3391)
.L_3391:
        /*005c*/ 	.word	0x00000080
        /*0060*/ 	.word	0x00000001
        /*0064*/ 	.word	0x00000001


	//----- nvinfo : EIATTR_CRS_STACK_SIZE
	.align		4
.L_3392:
        /*0068*/ 	.byte	0x04, 0x1e
        /*006a*/ 	.short	(.L_3394 - .L_3393)
.L_3393:
        /*006c*/ 	.word	0x00000000


	//----- nvinfo : EIATTR_CBANK_PARAM_SIZE
	.align		4
.L_3394:
        /*0070*/ 	.byte	0x03, 0x19
        /*0072*/ 	.short	0x0038


	//----- nvinfo : EIATTR_PARAM_CBANK
	.align		4
        /*0074*/ 	.byte	0x04, 0x0a
        /*0076*/ 	.short	(.L_3396 - .L_3395)
	.align		4
.L_3395:
        /*0078*/ 	.word	index@(.nv.constant0._ZN2at6native29vectorized_elementwise_kernelILi4EZZZNS0_54_GLOBAL__N__d8c5977b_16_LinearAlgebra_cu_9e10b42f_324316addr_kernel_cudaERNS_14TensorIteratorERKN3c106ScalarES8_ENKUlvE_clEvENKUlvE2_clEvEUllllE_St5arrayIPcLm4EEEEviT0_T1_)
        /*007c*/ 	.short	0x0380
        /*007e*/ 	.short	0x0038


	//----- nvinfo : EIATTR_SW_WAR
	.align		4
.L_3396:
        /*0080*/ 	.byte	0x04, 0x36
        /*0082*/ 	.short	(.L_3398 - .L_3397)
.L_3397:
        /*0084*/ 	.word	0x00000008
.L_3398:


//--------------------- .nv.info._ZN2at6native29vectorized_elementwise_kernelILi8EZZZNS0_54_GLOBAL__N__d8c5977b_16_LinearAlgebra_cu_9e10b42f_324316addr_kernel_cudaERNS_14TensorIteratorERKN3c106ScalarES8_ENKUlvE_clEvENKUlvE2_clEvEUllllE_St5arrayIPcLm4EEEEviT0_T1_ --------------------------
	.section	.nv.info._ZN2at6native29vectorized_elementwise_kernelILi8EZZZNS0_54_GLOBAL__N__d8c5977b_16_LinearAlgebra_cu_9e10b42f_324316addr_kernel_cudaERNS_14TensorIteratorERKN3c106ScalarES8_ENKUlvE_clEvENKUlvE2_clEvEUllllE_St5arrayIPcLm4EEEEviT0_T1_,"",@"SHT_CUDA_INFO"
	.sectionflags	@""
	.align	4


	//----- nvinfo : EIATTR_CUDA_API_VERSION
	.align		4
        /*0000*/ 	.byte	0x04, 0x37
        /*0002*/ 	.short	(.L_3400 - .L_3399)
.L_3399:
        /*0004*/ 	.word	0x00000082


	//----- nvinfo : EIATTR_KPARAM_INFO
	.align		4
.L_3400:
        /*0008*/ 	.byte	0x04, 0x17
        /*000a*/ 	.short	(.L_3402 - .L_3401)
.L_3401:
        /*000c*/ 	.word	0x00000000
        /*0010*/ 	.short	0x0002
        /*0012*/ 	.short	0x0018
        /*0014*/ 	.byte	0x00, 0xf0, 0x81, 0x00


	//----- nvinfo : EIATTR_KPARAM_INFO
	.align		4
.L_3402:
        /*0018*/ 	.byte	0x04, 0x17
        /*001a*/ 	.short	(.L_3404 - .L_3403)
.L_3403:
        /*001c*/ 	.word	0x00000000
        /*0020*/ 	.short	0x0001
        /*0022*/ 	.short	0x0008
        /*0024*/ 	.byte	0x00, 0xf0, 0x41, 0x00


	//----- nvinfo : EIATTR_KPARAM_INFO
	.align		4
.L_3404:
        /*0028*/ 	.byte	0x04, 0x17
        /*002a*/ 	.short	(.L_3406 - .L_3405)
.L_3405:
        /*002c*/ 	.word	0x00000000
        /*0030*/ 	.short	0x0000
        /*0032*/ 	.short	0x0000
        /*0034*/ 	.byte	0x00, 0xf0, 0x11, 0x00


	//----- nvinfo : EIATTR_SPARSE_MMA_MASK
	.align		4
.L_3406:
        /*0038*/ 	.byte	0x03, 0x50
        /*003a*/ 	.short	0x0000


	//----- nvinfo : EIATTR_MAXREG_COUNT
	.align		4
        /*003c*/ 	.byte	0x03, 0x1b
        /*003e*/ 	.short	0x00ff


	//----- nvinfo : EIATTR_MERCURY_ISA_VERSION
	.align		4
        /*0040*/ 	.byte	0x03, 0x5f
        /*0042*/ 	.short	0x0101


	//----- nvinfo : EIATTR_VRC_CTA_INIT_COUNT
	.align		4
        /*0044*/ 	.byte	0x02, 0x4a
	.zero		1
	.zero		1


	//----- nvinfo : EIATTR_EXIT_INSTR_OFFSETS
	.align		4
        /*0048*/ 	.byte	0x04, 0x1c
        /*004a*/ 	.short	(.L_3408 - .L_3407)


	//   ....[0]....
.L_3407:
        /*004c*/ 	.word	0x00000010


	//----- nvinfo : EIATTR_MAX_THREADS
	.align		4
.L_3408:
        /*0050*/ 	.byte	0x04, 0x05
        /*0052*/ 	.short	(.L_3410 - .L_3409)
.L_3409:
        /*0054*/ 	.word	0x00000080
        /*0058*/ 	.word	0x00000001
        /*005c*/ 	.word	0x00000001


	//----- nvinfo : EIATTR_CBANK_PARAM_SIZE
	.align		4
.L_3410:
        /*0060*/ 	.byte	0x03, 0x19
        /*0062*/ 	.short	0x0038


	//----- nvinfo : EIATTR_PARAM_CBANK
	.align		4
        /*0064*/ 	.byte	0x04, 0x0a
        /*0066*/ 	.short	(.L_3412 - .L_3411)
	.align		4
.L_3411:
        /*0068*/ 	.word	index@(.nv.constant0._ZN2at6native29vectorized_elementwise_kernelILi8EZZZNS0_54_GLOBAL__N__d8c5977b_16_LinearAlgebra_cu_9e10b42f_324316addr_kernel_cudaERNS_14TensorIteratorERKN3c106ScalarES8_ENKUlvE_clEvENKUlvE2_clEvEUllllE_St5arrayIPcLm4EEEEviT0_T1_)
        /*006c*/ 	.short	0x0380
        /*006e*/ 	.short	0x0038


	//----- nvinfo : EIATTR_SW_WAR
	.align		4
.L_3412:
        /*0070*/ 	.byte	0x04, 0x36
        /*0072*/ 	.short	(.L_3414 - .L_3413)
.L_3413:
        /*0074*/ 	.word	0x00000008
.L_3414:


//--------------------- .nv.info._ZN2at6native18elementwise_kernelILi128ELi4EZNS0_15gpu_kernel_implIZZZNS0_54_GLOBAL__N__d8c5977b_16_LinearAlgebra_cu_9e10b42f_324316addr_kernel_cudaERNS_14TensorIteratorERKN3c106ScalarES9_ENKUlvE_clEvENKUlvE1_clEvEUliiiE0_EEvRNS_18TensorIteratorBaseERKT_EUliE_EEviT1_ --------------------------
	.section	.nv.info._ZN2at6native18elementwise_kernelILi128ELi4EZNS0_15gpu_kernel_implIZZZNS0_54_GLOBAL__N__d8c5977b_16_LinearAlgebra_cu_9e10b42f_324316addr_kernel_cudaERNS_14TensorIteratorERKN3c106ScalarES9_ENKUlvE_clEvENKUlvE1_clEvEUliiiE0_EEvRNS_18TensorIteratorBaseERKT_EUliE_EEviT1_,"",@"SHT_CUDA_INFO"
	.sectionflags	@""
	.align	4


	//----- nvinfo : EIATTR_CUDA_API_VERSION
	.align		4
        /*0000*/ 	.byte	0x04, 0x37
        /*0002*/ 	.short	(.L_3416 - .L_3415)
.L_3415:
        /*0004*/ 	.word	0x00000082


	//----- nvinfo : EIATTR_KPARAM_INFO
	.align		4
.L_3416:
        /*0008*/ 	.byte	0x04, 0x17
        /*000a*/ 	.short	(.L_3418 - .L_3417)
.L_3417:
        /*000c*/ 	.word	0x00000000
        /*0010*/ 	.short	0x0001
        /*0012*/ 	.short	0x0008
        /*0014*/ 	.byte	0x00, 0xf0, 0x01, 0x0c


	//----- nvinfo : EIATTR_KPARAM_INFO
	.align		4
.L_3418:
        /*0018*/ 	.byte	0x04, 0x17
        /*001a*/ 	.short	(.L_3420 - .L_3419)
.L_3419:
        /*001c*/ 	.word	0x00000000
        /*0020*/ 	.short	0x0000
        /*0022*/ 	.short	0x0000
        /*0024*/ 	.byte	0x00, 0xf0, 0x11, 0x00


	//----- nvinfo : EIATTR_SPARSE_MMA_MASK
	.align		4
.L_3420:
        /*0028*/ 	.byte	0x03, 0x50
        /*002a*/ 	.short	0x0000


	//----- nvinfo : EIATTR_MAXREG_COUNT
	.align		4
        /*002c*/ 	.byte	0x03, 0x1b
        /*002e*/ 	.short	0x0080


	//----- nvinfo : EIATTR_EXTERNS
	.align		4
        /*0030*/ 	.byte	0x04, 0x0f
        /*0032*/ 	.short	(.L_3422 - .L_3421)


	//   ....[0]....
	.align		4
.L_3421:
        /*0034*/ 	.word	index@(__assertfail)


	//----- nvinfo : EIATTR_MERCURY_ISA_VERSION
	.align		4
.L_3422:
        /*0038*/ 	.byte	0x03, 0x5f
        /*003a*/ 	.short	0x0101


	//----- nvinfo : EIATTR_VRC_CTA_INIT_COUNT
	.align		4
        /*003c*/ 	.byte	0x02, 0x4a
	.zero		1
	.zero		1


	//----- nvinfo : EIATTR_SYSCALL_OFFSETS
	.align		4
        /*0040*/ 	.byte	0x04, 0x46
        /*0042*/ 	.short	(.L_3424 - .L_3423)


	//   ....[0]....
.L_3423:
        /*0044*/ 	.word	0x000025b0


	//   ....[1]....
        /*0048*/ 	.word	0x00003380


	//   ....[2]....
        /*004c*/ 	.word	0x00004150


	//   ....[3]....
        /*0050*/ 	.word	0x00004f50


	//   ....[4]....
        /*0054*/ 	.word	0x00007640


	//   ....[5]....
        /*0058*/ 	.word	0x00008410


	//   ....[6]....
        /*005c*/ 	.word	0x000091e0


	//   ....[7]....
        /*0060*/ 	.word	0x00009de0


	//   ....[8]....
        /*0064*/ 	.word	0x0000c610


	//   ....[9]....
        /*0068*/ 	.word	0x0000d3e0


	//   ....[10]....
        /*006c*/ 	.word	0x0000e1b0


	//   ....[11]....
        /*0070*/ 	.word	0x0000edb0


	//   ....[12]....
        /*0074*/ 	.word	0x00011600


	//   ....[13]....
        /*0078*/ 	.word	0x000123d0


	//   ....[14]....
        /*007c*/ 	.word	0x000131a0


	//   ....[15]....
        /*0080*/ 	.word	0x00013d70


	//----- nvinfo : EIATTR_EXIT_INSTR_OFFSETS
	.align		4
.L_3424:
        /*0084*/ 	.byte	0x04, 0x1c
        /*0086*/ 	.short	(.L_3426 - .L_3425)


	//   ....[0]....
.L_3425:
        /*0088*/ 	.word	0x0000f090


	//   ....[1]....
        /*008c*/ 	.word	0x00013300


	//   ....[2]....
        /*0090*/ 	.word	0x00013320


	//   ....[3]....
        /*0094*/ 	.word	0x000133b0


	//   ....[4]....
        /*0098*/ 	.word	0x000133d0


	//   ....[5]....
        /*009c*/ 	.word	0x000133f0


	//   ....[6]....
        /*00a0*/ 	.word	0x00013480


	//   ....[7]....
        /*00a4*/ 	.word	0x000134c0


	//   ....[8]....
        /*00a8*/ 	.word	0x00013560


	//   ....[9]....
        /*00ac*/ 	.word	0x000135b0


	//   ....[10]....
        /*00b0*/ 	.word	0x000135e0


	//   ....[11]....
        /*00b4*/ 	.word	0x000136a0


	//   ....[12]....
        /*00b8*/ 	.word	0x00013810


	//   ....[13]....
        /*00bc*/ 	.word	0x00013980


	//   ....[14]....
        /*00c0*/ 	.word	0x00013ae0


	//   ....[15]....
        /*00c4*/ 	.word	0x00013b10


	//   ....[16]....
        /*00c8*/ 	.word	0x00013b30


	//   ....[17]....
        /*00cc*/ 	.word	0x00013bd0


	//   ....[18]....
        /*00d0*/ 	.word	0x00013c10


	//   ....[19]....
        /*00d4*/ 	.word	0x00013d80


	//   ....[20]....
        /*00d8*/ 	.word	0x00013e90


	//   ....[21]....
        /*00dc*/ 	.word	0x00013fd0


	//   ....[22]....
        /*00e0*/ 	.word	0x00014010


	//----- nvinfo : EIATTR_MAX_THREADS
	.align		4
.L_3426:
        /*00e4*/ 	.byte	0x04, 0x05
        /*00e6*/ 	.short	(.L_3428 - .L_3427)
.L_3427:
        /*00e8*/ 	.word	0x00000080
        /*00ec*/ 	.word	0x00000001
        /*00f0*/ 	.word	0x00000001


	//----- nvinfo : EIATTR_CRS_STACK_SIZE
	.align		4
.L_3428:
        /*00f4*/ 	.byte	0x04, 0x1e
        /*00f6*/ 	.short	(.L_3430 - .L_3429)
.L_3429:
        /*00f8*/ 	.word	0x00000000


	//----- nvinfo : EIATTR_CBANK_PARAM_SIZE
	.align		4
.L_3430:
        /*00fc*/ 	.byte	0x03, 0x19
        /*00fe*/ 	.short	0x0308


	//----- nvinfo : EIATTR_PARAM_CBANK
	.align		4
        /*0100*/ 	.byte	0x04, 0x0a
        /*0102*/ 	.short	(.L_3432 - .L_3431)
	.align		4
.L_3431:
        /*0104*/ 	.word	index@(.nv.constant0._ZN2at6native18elementwise_kernelILi128ELi4EZNS0_15gpu_kernel_implIZZZNS0_54_GLOBAL__N__d8c5977b_16_LinearAlgebra_cu_9e10b42f_324316addr_kernel_cudaERNS_14TensorIteratorERKN3c106ScalarES9_ENKUlvE_clEvENKUlvE1_clEvEUliiiE0_EEvRNS_18TensorIteratorBaseERKT_EUliE_EEviT1_)
        /*0108*/ 	.short	0x0380
        /*010a*/ 	.short	0x0308


	//----- nvinfo : EIATTR_SW_WAR
	.align		4
.L_3432:
        /*010c*/ 	.byte	0x04, 0x36
        /*010e*/ 	.short	(.L_3434 - .L_3433)
.L_3433:
        /*0110*/ 	.word	0x00000008
.L_3434:


//--------------------- .nv.info._ZN2at6native27unrolled_elementwise_kernelIZZZNS0_54_GLOBAL__N__d8c5977b_16_LinearAlgebra_cu_9e10b42f_324316addr_kernel_cudaERNS_14TensorIteratorERKN3c106ScalarES8_ENKUlvE_clEvENKUlvE1_clEvEUliiiE0_St5arrayIPcLm4EELi4E23TrivialOffsetCalculatorILi3EjESF_ILi1EjENS0_6memory12LoadWithCastILi3EEENSI_13StoreWithCastILi1EEEEEviT_T0_T2_T3_T4_T5_ --------------------------
	.section	.nv.info._ZN2at6native27unrolled_elementwise_kernelIZZZNS0_54_GLOBAL__N__d8c5977b_16_LinearAlgebra_cu_9e10b42f_324316addr_kernel_cudaERNS_14TensorIteratorERKN3c106ScalarES8_ENKUlvE_clEvENKUlvE1_clEvEUliiiE0_St5arrayIPcLm4EELi4E23TrivialOffsetCalculatorILi3EjESF_ILi1EjENS0_6memory12LoadWithCastILi3EEENSI_13StoreWithCastILi1EEEEEviT_T0_T2_T3_T4_T5_,"",@"SHT_CUDA_INFO"
	.sectionflags	@""
	.align	4


	//----- nvinfo : EIATTR_CUDA_API_VERSION
	.align		4
        /*0000*/ 	.byte	0x04, 0x37
        /*0002*/ 	.short	(.L_3436 - .L_3435)
.L_3435:
        /*0004*/ 	.word	0x00000082


	//----- nvinfo : EIATTR_KPARAM_INFO
	.align		4
.L_3436:
        /*0008*/ 	.byte	0x04, 0x17
        /*000a*/ 	.short	(.L_3438 - .L_3437)
.L_3437:
        /*000c*/ 	.word	0x00000000
        /*0010*/ 	.short	0x0006
        /*0012*/ 	.short	0x004c
        /*0014*/ 	.byte	0x00, 0xf0, 0x21, 0x00


	//----- nvinfo : EIATTR_KPARAM_INFO
	.align		4
.L_3438:
        /*0018*/ 	.byte	0x04, 0x17
        /*001a*/ 	.short	(.L_3440 - .L_3439)
.L_3439:
        /*001c*/ 	.word	0x00000000
        /*0020*/ 	.short	0x0005
        /*0022*/ 	.short	0x003c
        /*0024*/ 	.byte	0x00, 0xf0, 0x41, 0x00


	//----- nvinfo : EIATTR_KPARAM_INFO
	.align		4
.L_3440:
        /*0028*/ 	.byte	0x04, 0x17
        /*002a*/ 	.short	(.L_3442 - .L_3441)
.L_3441:
        /*002c*/ 	.word	0x00000000
        /*0030*/ 	.short	0x0004
        /*0032*/ 	.short	0x0039
        /*0034*/ 	.byte	0x00, 0xf0, 0x05, 0x00


	//----- nvinfo : EIATTR_KPARAM_INFO
	.align		4
.L_3442:
        /*0038*/ 	.byte	0x04, 0x17
        /*003a*/ 	.short	(.L_3444 - .L_3443)
.L_3443:
        /*003c*/ 	.word	0x00000000
        /*0040*/ 	.short	0x0003
        /*0042*/ 	.short	0x0038
        /*0044*/ 	.byte	0x00, 0xf0, 0x05, 0x00


	//----- nvinfo : EIATTR_KPARAM_INFO
	.align		4
.L_3444:
        /*0048*/ 	.byte	0x04, 0x17
        /*004a*/ 	.short	(.L_3446 - .L_3445)
.L_3445:
        /*004c*/ 	.word	0x00000000
        /*0050*/ 	.short	0x0002
        /*0052*/ 	.short	0x0018
        /*0054*/ 	.byte	0x00, 0xf0, 0x81, 0x00


	//----- nvinfo : EIATTR_KPARAM_INFO
	.align		4
.L_3446:
        /*0058*/ 	.byte	0x04, 0x17
        /*005a*/ 	.short	(.L_3448 - .L_3447)
.L_3447:
        /*005c*/ 	.word	0x00000000
        /*0060*/ 	.short	0x0001
        /*0062*/ 	.short	0x0008
        /*0064*/ 	.byte	0x00, 0xf0, 0x41, 0x00


	//----- nvinfo : EIATTR_KPARAM_INFO
	.align		4
.L_3448:
        /*0068*/ 	.byte	0x04, 0x17
        /*006a*/ 	.short	(.L_3450 - .L_3449)
.L_3449:
        /*006c*/ 	.word	0x00000000
        /*0070*/ 	.short	0x0000
        /*0072*/ 	.short	0x0000
        /*0074*/ 	.byte	0x00, 0xf0, 0x11, 0x00


	//----- nvinfo : EIATTR_SPARSE_MMA_MASK
	.align		4
.L_3450:
        /*0078*/ 	.byte	0x03, 0x50
        /*007a*/ 	.short	0x0000


	//----- nvinfo : EIATTR_MAXREG_COUNT
	.align		4
        /*007c*/ 	.byte	0x03, 0x1b
        /*007e*/ 	.short	0x00ff


	//----- nvinfo : EIATTR_EXTERNS
	.align		4
        /*0080*/ 	.byte	0x04, 0x0f
        /*0082*/ 	.short	(.L_3452 - .L_3451)


	//   ....[0]....
	.align		4
.L_3451:
        /*0084*/ 	.word	index@(__assertfail)


	//----- nvinfo : EIATTR_MERCURY_ISA_VERSION
	.align		4
.L_3452:
        /*0088*/ 	.byte	0x03, 0x5f
        /*008a*/ 	.short	0x0101


	//----- nvinfo : EIATTR_VRC_CTA_INIT_COUNT
	.align		4
        /*008c*/ 	.byte	0x02, 0x4a
	.zero		1
	.zero		1


	//----- nvinfo : EIATTR_SYSCALL_OFFSETS
	.align		4
        /*0090*/ 	.byte	0x04, 0x46
        /*0092*/ 	.short	(.L_3454 - .L_3453)


	//   ....[0]....
.L_3453:
        /*0094*/ 	.word	0x00000df0


	//   ....[1]....
        /*0098*/ 	.word	0x00001bf0


	//   ....[2]....
        /*009c*/ 	.word	0x000029f0


	//   ....[3]....
        /*00a0*/ 	.word	0x00003920


	//   ....[4]....
        /*00a4*/ 	.word	0x00004720


	//   ....[5]....
        /*00a8*/ 	.word	0x00005520


	//   ....[6]....
        /*00ac*/ 	.word	0x000063a0


	//   ....[7]....
        /*00b0*/ 	.word	0x000071a0


	//   ....[8]....
        /*00b4*/ 	.word	0x00007fa0


	//   ....[9]....
        /*00b8*/ 	.word	0x00008e30


	//   ....[10]....
        /*00bc*/ 	.word	0x00009c40


	//   ....[11]....
        /*00c0*/ 	.word	0x0000aa50


	//   ....[12]....
        /*00c4*/ 	.word	0x0000b900


	//   ....[13]....
        /*00c8*/ 	.word	0x0000c640


	//   ....[14]....
        /*00cc*/ 	.word	0x0000d4d0


	//   ....[15]....
        /*00d0*/ 	.word	0x0000e340


	//----- nvinfo : EIATTR_EXIT_INSTR_OFFSETS
	.align		4
.L_3454:
        /*00d4*/ 	.byte	0x04, 0x1c
        /*00d6*/ 	.short	(.L_3456 - .L_3455)


	//   ....[0]....
.L_3455:
        /*00d8*/ 	.word	0x0000d7a0


	//   ....[1]....
        /*00dc*/ 	.word	0x0000d8d0


	//   ....[2]....
        /*00e0*/ 	.word	0x0000d8f0


	//   ....[3]....
        /*00e4*/ 	.word	0x0000d980


	//   ....[4]....
        /*00e8*/ 	.word	0x0000d9a0


	//   ....[5]....
        /*00ec*/ 	.word	0x0000d9c0


	//   ....[6]....
        /*00f0*/ 	.word	0x0000da50


	//   ....[7]....
        /*00f4*/ 	.word	0x0000da90


	//   ....[8]....
        /*00f8*/ 	.word	0x0000db30


	//   ....[9]....
        /*00fc*/ 	.word	0x0000db80


	//   ....[10]....
        /*0100*/ 	.word	0x0000dbb0


	//   ....[11]....
        /*0104*/ 	.word	0x0000dc70


	//   ....[12]....
        /*0108*/ 	.word	0x0000dde0


	//   ....[13]....
        /*010c*/ 	.word	0x0000df50


	//   ....[14]....
        /*0110*/ 	.word	0x0000e0b0


	//   ....[15]....
        /*0114*/ 	.word	0x0000e0e0


	//   ....[16]....
        /*0118*/ 	.word	0x0000e100


	//   ....[17]....
        /*011c*/ 	.word	0x0000e1a0


	//   ....[18]....
        /*0120*/ 	.word	0x0000e1e0


	//   ....[19]....
        /*0124*/ 	.word	0x0000e350


	//   ....[20]....
        /*0128*/ 	.word	0x0000e460


	//   ....[21]....
        /*012c*/ 	.word	0x0000e5a0


	//   ....[22]....
        /*0130*/ 	.word	0x0000e5e0


	//----- nvinfo : EIATTR_MAX_THREADS
	.align		4
.L_3456:
        /*0134*/ 	.byte	0x04, 0x05
        /*0136*/ 	.short	(.L_3458 - .L_3457)
.L_3457:
        /*0138*/ 	.word	0x00000080
        /*013c*/ 	.word	0x00000001
        /*0140*/ 	.word	0x00000001


	//----- nvinfo : EIATTR_CRS_STACK_SIZE
	.align		4
.L_3458:
        /*0144*/ 	.byte	0x04, 0x1e
        /*0146*/ 	.short	(.L_3460 - .L_3459)
.L_3459:
        /*0148*/ 	.word	0x00000000


	//----- nvinfo : EIATTR_CBANK_PARAM_SIZE
	.align		4
.L_3460:
        /*014c*/ 	.byte	0x03, 0x19
        /*014e*/ 	.short	0x0054


	//----- nvinfo : EIATTR_PARAM_CBANK
	.align		4
        /*0150*/ 	.byte	0x04, 0x0a
        /*0152*/ 	.short	(.L_3462 - .L_3461)
	.align		4
.L_3461:
        /*0154*/ 	.word	index@(.nv.constant0._ZN2at6native27unrolled_elementwise_kernelIZZZNS0_54_GLOBAL__N__d8c5977b_16_LinearAlgebra_cu_9e10b42f_324316addr_kernel_cudaERNS_14TensorIteratorERKN3c106ScalarES8_ENKUlvE_clEvENKUlvE1_clEvEUliiiE0_St5arrayIPcLm4EELi4E23TrivialOffsetCalculatorILi3EjESF_ILi1EjENS0_6memory12LoadWithCastILi3EEENSI_13StoreWithCastILi1EEEEEviT_T0_T2_T3_T4_T5_)
        /*0158*/ 	.short	0x0380
        /*015a*/ 	.short	0x0054


	//----- nvinfo : EIATTR_SW_WAR
	.align		4
.L_3462:
        /*015c*/ 	.byte	0x04, 0x36
        /*015e*/ 	.short	(.L_3464 - .L_3463)
.L_3463:
        /*0160*/ 	.word	0x00000008
.L_3464:


//--------------------- .nv.info._ZN2at6native18elementwise_kernelILi128ELi2EZNS0_22gpu_kernel_impl_nocastIZZZNS0_54_GLOBAL__N__d8c5977b_16_LinearAlgebra_cu_9e10b42f_324316addr_kernel_cudaERNS_14TensorIteratorERKN3c106ScalarES9_ENKUlvE_clEvENKUlvE1_clEvEUliiiE0_EEvRNS_18TensorIteratorBaseERKT_EUliE_EEviT1_ --------------------------
	.section	.nv.info._ZN2at6native18elementwise_kernelILi128ELi2EZNS0_22gpu_kernel_impl_nocastIZZZNS0_54_GLOBAL__N__d8c5977b_16_LinearAlgebra_cu_9e10b42f_324316addr_kernel_cudaERNS_14TensorIteratorERKN3c106ScalarES9_ENKUlvE_clEvENKUlvE1_clEvEUliiiE0_EEvRNS_18TensorIteratorBaseERKT_EUliE_EEviT1_,"",@"SHT_CUDA_INFO"
	.sectionflags	@""
	.align	4


	//----- nvinfo : EIATTR_CUDA_API_VERSION
	.align		4
        /*0000*/ 	.byte	0x04, 0x37
        /*0002*/ 	.short	(.L_3466 - .L_3465)
.L_3465:
        /*0004*/ 	.word	0x00000082


	//----- nvinfo : EIATTR_KPARAM_INFO
	.align		4
.L_3466:
        /*0008*/ 	.byte	0x04, 0x17
        /*000a*/ 	.short	(.L_3468 - .L_3467)
.L_3467:
        /*000c*/ 	.word	0x00000000
        /*0010*/ 	.short	0x0001
        /*0012*/ 	.short	0x0008
        /*0014*/ 	.byte	0x00, 0xf0, 0xe1, 0x0b


	//----- nvinfo : EIATTR_KPARAM_INFO
	.align		4
.L_3468:
        /*0018*/ 	.byte	0x04, 0x17
        /*001a*/ 	.short	(.L_3470 - .L_3469)
.L_3469:
        /*001c*/ 	.word	0x00000000
        /*0020*/ 	.short	0x0000
        /*0022*/ 	.short	0x0000
        /*0024*/ 	.byte	0x00, 0xf0, 0x11, 0x00


	//----- nvinfo : EIATTR_SPARSE_MMA_MASK
	.align		4
.L_3470:
        /*0028*/ 	.byte	0x03, 0x50
        /*002a*/ 	.short	0x0000


	//----- nvinfo : EIATTR_MAXREG_COUNT
	.align		4
        /*002c*/ 	.byte	0x03, 0x1b
        /*002e*/ 	.short	0x0080


	//----- nvinfo : EIATTR_MERCURY_ISA_VERSION
	.align		4
        /*0030*/ 	.byte	0x03, 0x5f
        /*0032*/ 	.short	0x0101


	//----- nvinfo : EIATTR_VRC_CTA_INIT_COUNT
	.align		4
        /*0034*/ 	.byte	0x02, 0x4a
	.zero		1
	.zero		1


	//----- nvinfo : EIATTR_EXIT_INSTR_OFFSETS
	.align		4
        /*0038*/ 	.byte	0x04, 0x1c
        /*003a*/ 	.short	(.L_3472 - .L_3471)


	//   ....[0]....
.L_3471:
        /*003c*/ 	.word	0x000001c0


	//   ....[1]....
        /*0040*/ 	.word	0x00000290


	//   ....[2]....
        /*0044*/ 	.word	0x00001bb0


	//   ....[3]....
        /*0048*/ 	.word	0x00003430


	//----- nvinfo : EIATTR_MAX_THREADS
	.align		4
.L_3472:
        /*004c*/ 	.byte	0x04, 0x05
        /*004e*/ 	.short	(.L_3474 - .L_3473)
.L_3473:
        /*0050*/ 	.word	0x00000080
        /*0054*/ 	.word	0x00000001
        /*0058*/ 	.word	0x00000001


	//----- nvinfo : EIATTR_CRS_STACK_SIZE
	.align		4
.L_3474:
        /*005c*/ 	.byte	0x04, 0x1e
        /*005e*/ 	.short	(.L_3476 - .L_3475)
.L_3475:
        /*0060*/ 	.word	0x00000000


	//----- nvinfo : EIATTR_CBANK_PARAM_SIZE
	.align		4
.L_3476:
        /*0064*/ 	.byte	0x03, 0x19
        /*0066*/ 	.short	0x0300


	//----- nvinfo : EIATTR_PARAM_CBANK
	.align		4
        /*0068*/ 	.byte	0x04, 0x0a
        /*006a*/ 	.short	(.L_3478 - .L_3477)
	.align		4
.L_3477:
        /*006c*/ 	.word	index@(.nv.constant0._ZN2at6native18elementwise_kernelILi128ELi2EZNS0_22gpu_kernel_impl_nocastIZZZNS0_54_GLOBAL__N__d8c5977b_16_LinearAlgebra_cu_9e10b42f_324316addr_kernel_cudaERNS_14TensorIteratorERKN3c106ScalarES9_ENKUlvE_clEvENKUlvE1_clEvEUliiiE0_EEvRNS_18TensorIteratorBaseERKT_EUliE_EEviT1_)
        /*0070*/ 	.short	0x0380
        /*0072*/ 	.short	0x0300


	//----- nvinfo : EIATTR_SW_WAR
	.align		4
.L_3478:
        /*0074*/ 	.byte	0x04, 0x36
        /*0076*/ 	.short	(.L_3480 - .L_3479)
.L_3479:
        /*0078*/ 	.word	0x00000008
.L_3480:


//--------------------- .nv.info._ZN2at6native27unrolled_elementwise_kernelIZZZNS0_54_GLOBAL__N__d8c5977b_16_LinearAlgebra_cu_9e10b42f_324316addr_kernel_cudaERNS_14TensorIteratorERKN3c106ScalarES8_ENKUlvE_clEvENKUlvE1_clEvEUliiiE0_St5arrayIPcLm4EELi4E23TrivialOffsetCalculatorILi3EjESF_ILi1EjENS0_6memory15LoadWithoutCastENSI_16StoreWithoutCastEEEviT_T0_T2_T3_T4_T5_ --------------------------
	.section	.nv.info._ZN2at6native27unrolled_elementwise_kernelIZZZNS0_54_GLOBAL__N__d8c5977b_16_LinearAlgebra_cu_9e10b42f_324316addr_kernel_cudaERNS_14TensorIteratorERKN3c106ScalarES8_ENKUlvE_clEvENKUlvE1_clEvEUliiiE0_St5arrayIPcLm4EELi4E23TrivialOffsetCalculatorILi3EjESF_ILi1EjENS0_6memory15LoadWithoutCastENSI_16StoreWithoutCastEEEviT_T0_T2_T3_T4_T5_,"",@"SHT_CUDA_INFO"
	.sectionflags	@""
	.align	4


	//----- nvinfo : EIATTR_CUDA_API_VERSION
	.align		4
        /*0000*/ 	.byte	0x04, 0x37
        /*0002*/ 	.short	(.L_3482 - .L_3481)
.L_3481:
        /*0004*/ 	.word	0x00000082


	//----- nvinfo : EIATTR_KPARAM_INFO
	.align		4
.L_3482:
        /*0008*/ 	.byte	0x04, 0x17
        /*000a*/ 	.short	(.L_3484 - .L_3483)
.L_3483:
        /*000c*/ 	.word	0x00000000
        /*0010*/ 	.short	0x0006
        /*0012*/ 	.short	0x003b
        /*0014*/ 	.byte	0x00, 0xf0, 0x05, 0x00


	//----- nvinfo : EIATTR_KPARAM_INFO
	.align		4
.L_3484:
        /*0018*/ 	.byte	0x04, 0x17
        /*001a*/ 	.short	(.L_3486 - .L_3485)
.L_3485:
        /*001c*/ 	.word	0x00000000
        /*0020*/ 	.short	0x0005
        /*0022*/ 	.short	0x003a
        /*0024*/ 	.byte	0x00, 0xf0, 0x05, 0x00


	//----- nvinfo : EIATTR_KPARAM_INFO
	.align		4
.L_3486:
        /*0028*/ 	.byte	0x04, 0x17
        /*002a*/ 	.short	(.L_3488 - .L_3487)
.L_3487:
        /*002c*/ 	.word	0x00000000
        /*0030*/ 	.short	0x0004
        /*0032*/ 	.short	0x0039
        /*0034*/ 	.byte	0x00, 0xf0, 0x05, 0x00


	//----- nvinfo : EIATTR_KPARAM_INFO
	.align		4
.L_3488:
        /*0038*/ 	.byte	0x04, 0x17
        /*003a*/ 	.short	(.L_3490 - .L_3489)
.L_3489:
        /*003c*/ 	.word	0x00000000
        /*0040*/ 	.short	0x0003
        /*0042*/ 	.short	0x0038
        /*0044*/ 	.byte	0x00, 0xf0, 0x05, 0x00


	//----- nvinfo : EIATTR_KPARAM_INFO
	.align		4
.L_3490:
        /*0048*/ 	.byte	0x04, 0x17
        /*004a*/ 	.short	(.L_3492 - .L_3491)
.L_3491:
        /*004c*/ 	.word	0x00000000
        /*0050*/ 	.short	0x0002
        /*0052*/ 	.short	0x0018
        /*0054*/ 	.byte	0x00, 0xf0, 0x81, 0x00


	//----- nvinfo : EIATTR_KPARAM_INFO
	.align		4
.L_3492:
        /*0058*/ 	.byte	0x04, 0x17
        /*005a*/ 	.short	(.L_3494 - .L_3493)
.L_3493:
        /*005c*/ 	.word	0x00000000
        /*0060*/ 	.short	0x0001
        /*0062*/ 	.short	0x0008
        /*0064*/ 	.byte	0x00, 0xf0, 0x41, 0x00


	//----- nvinfo : EIATTR_KPARAM_INFO
	.align		4
.L_3494:
        /*0068*/ 	.byte	0x04, 0x17
        /*006a*/ 	.short	(.L_3496 - .L_3495)
.L_3495:
        /*006c*/ 	.word	0x00000000
        /*0070*/ 	.short	0x0000
        /*0072*/ 	.short	0x0000
        /*0074*/ 	.byte	0x00, 0xf0, 0x11, 0x00


	//----- nvinfo : EIATTR_SPARSE_MMA_MASK
	.align		4
.L_3496:
        /*0078*/ 	.byte	0x03, 0x50
        /*007a*/ 	.short	0x0000


	//----- nvinfo : EIATTR_MAXREG_COUNT
	.align		4
        /*007c*/ 	.byte	0x03, 0x1b
        /*007e*/ 	.short	0x00ff


	//----- nvinfo : EIATTR_MERCURY_ISA_VERSION
	.align		4
        /*0080*/ 	.byte	0x03, 0x5f
        /*0082*/ 	.short	0x0101


	//----- nvinfo : EIATTR_VRC_CTA_INIT_COUNT
	.align		4
        /*0084*/ 	.byte	0x02, 0x4a
	.zero		1
	.zero		1


	//----- nvinfo : EIATTR_EXIT_INSTR_OFFSETS
	.align		4
        /*0088*/ 	.byte	0x04, 0x1c
        /*008a*/ 	.short	(.L_3498 - .L_3497)


	//   ....[0]....
.L_3497:
        /*008c*/ 	.word	0x00000660


	//   ....[1]....
        /*0090*/ 	.word	0x000006b0


	//----- nvinfo : EIATTR_MAX_THREADS
	.align		4
.L_3498:
        /*0094*/ 	.byte	0x04, 0x05
        /*0096*/ 	.short	(.L_3500 - .L_3499)
.L_3499:
        /*0098*/ 	.word	0x00000080
        /*009c*/ 	.word	0x00000001
        /*00a0*/ 	.word	0x00000001


	//----- nvinfo : EIATTR_CRS_STACK_SIZE
	.align		4
.L_3500:
        /*00a4*/ 	.byte	0x04, 0x1e
        /*00a6*/ 	.short	(.L_3502 - .L_3501)
.L_3501:
        /*00a8*/ 	.word	0x00000000


	//----- nvinfo : EIATTR_CBANK_PARAM_SIZE
	.align		4
.L_3502:
        /*00ac*/ 	.byte	0x03, 0x19
        /*00ae*/ 	.short	0x003c


	//----- nvinfo : EIATTR_PARAM_CBANK
	.align		4
        /*00b0*/ 	.byte	0x04, 0x0a
        /*00b2*/ 	.short	(.L_3504 - .L_3503)
	.align		4
.L_3503:
        /*00b4*/ 	.word	index@(.nv.constant0._ZN2at6native27unrolled_elementwise_kernelIZZZNS0_54_GLOBAL__N__d8c5977b_16_LinearAlgebra_cu_9e10b42f_324316addr_kernel_cudaERNS_14TensorIteratorERKN3c106ScalarES8_ENKUlvE_clEvENKUlvE1_clEvEUliiiE0_St5arrayIPcLm4EELi4E23TrivialOffsetCalculatorILi3EjESF_ILi1EjENS0_6memory15LoadWithoutCastENSI_16StoreWithoutCastEEEviT_T0_T2_T3_T4_T5_)
        /*00b8*/ 	.short	0x0380
        /*00ba*/ 	.short	0x003c


	//----- nvinfo : EIATTR_SW_WAR
	.align		4
.L_3504:
        /*00bc*/ 	.byte	0x04, 0x36
        /*00be*/ 	.short	(.L_3506 - .L_3505)
.L_3505:
        /*00c0*/ 	.word	0x00000008
.L_3506:


//--------------------- .nv.info._ZN2at6native29vectorized_elementwise_kernelILi2EZZZNS0_54_GLOBAL__N__d8c5977b_16_LinearAlgebra_cu_9e10b42f_324316addr_kernel_cudaERNS_14TensorIteratorERKN3c106ScalarES8_ENKUlvE_clEvENKUlvE1_clEvEUliiiE0_St5arrayIPcLm4EEEEviT0_T1_ --------------------------
	.section	.nv.info._ZN2at6native29vectorized_elementwise_kernelILi2EZZZNS0_54_GLOBAL__N__d8c5977b_16_LinearAlgebra_cu_9e10b42f_324316addr_kernel_cudaERNS_14TensorIteratorERKN3c106ScalarES8_ENKUlvE_clEvENKUlvE1_clEvEUliiiE0_St5arrayIPcLm4EEEEviT0_T1_,"",@"SHT_CUDA_INFO"
	.sectionflags	@""
	.align	4


	//----- nvinfo : EIATTR_CUDA_API_VERSION
	.align		4
        /*0000*/ 	.byte	0x04, 0x37
        /*0002*/ 	.short	(.L_3508 - .L_3507)
.L_3507:
        /*0004*/ 	.word	0x00000082


	//----- nvinfo : EIATTR_KPARAM_INFO
	.align		4
.L_3508:
        /*0008*/ 	.byte	0x04, 0x17
        /*000a*/ 	.short	(.L_3510 - .L_3509)
.L_3509:
        /*000c*/ 	.word	0x00000000
        /*0010*/ 	.short	0x0002
        /*0012*/ 	.short	0x0018
        /*0014*/ 	.byte	0x00, 0xf0, 0x81, 0x00


	//----- nvinfo : EIATTR_KPARAM_INFO
	.align		4
.L_3510:
        /*0018*/ 	.byte	0x04, 0x17
        /*001a*/ 	.short	(.L_3512 - .L_3511)
.L_3511:
        /*001c*/ 	.word	0x00000000
        /*0020*/ 	.short	0x0001
        /*0022*/ 	.short	0x0008
        /*0024*/ 	.byte	0x00, 0xf0, 0x41, 0x00


	//----- nvinfo : EIATTR_KPARAM_INFO
	.align		4
.L_3512:
        /*0028*/ 	.byte	0x04, 0x17
        /*002a*/ 	.short	(.L_3514 - .L_3513)
.L_3513:
        /*002c*/ 	.word	0x00000000
        /*0030*/ 	.short	0x0000
        /*0032*/ 	.short	0x0000
        /*0034*/ 	.byte	0x00, 0xf0, 0x11, 0x00


	//----- nvinfo : EIATTR_SPARSE_MMA_MASK
	.align		4
.L_3514:
        /*0038*/ 	.byte	0x03, 0x50
        /*003a*/ 	.short	0x0000


	//----- nvinfo : EIATTR_MAXREG_COUNT
	.align		4
        /*003c*/ 	.byte	0x03, 0x1b
        /*003e*/ 	.short	0x00ff


	//----- nvinfo : EIATTR_MERCURY_ISA_VERSION
	.align		4
        /*0040*/ 	.byte	0x03, 0x5f
        /*0042*/ 	.short	0x0101


	//----- nvinfo : EIATTR_VRC_CTA_INIT_COUNT
	.align		4
        /*0044*/ 	.byte	0x02, 0x4a
	.zero		1
	.zero		1


	//----- nvinfo : EIATTR_EXIT_INSTR_OFFSETS
	.align		4
        /*0048*/ 	.byte	0x04, 0x1c
        /*004a*/ 	.short	(.L_3516 - .L_3515)


	//   ....[0]....
.L_3515:
        /*004c*/ 	.word	0x00000ca0


	//   ....[1]....
        /*0050*/ 	.word	0x00000cf0


	//   ....[2]....
        /*0054*/ 	.word	0x00001060


	//----- nvinfo : EIATTR_MAX_THREADS
	.align		4
.L_3516:
        /*0058*/ 	.byte	0x04, 0x05
        /*005a*/ 	.short	(.L_3518 - .L_3517)
.L_3517:
        /*005c*/ 	.word	0x00000080
        /*0060*/ 	.word	0x00000001
        /*0064*/ 	.word	0x00000001


	//----- nvinfo : EIATTR_CRS_STACK_SIZE
	.align		4
.L_3518:
        /*0068*/ 	.byte	0x04, 0x1e
        /*006a*/ 	.short	(.L_3520 - .L_3519)
.L_3519:
        /*006c*/ 	.word	0x00000000


	//----- nvinfo : EIATTR_CBANK_PARAM_SIZE
	.align		4
.L_3520:
        /*0070*/ 	.byte	0x03, 0x19
        /*0072*/ 	.short	0x0038


	//----- nvinfo : EIATTR_PARAM_CBANK
	.align		4
        /*0074*/ 	.byte	0x04, 0x0a
        /*0076*/ 	.short	(.L_3522 - .L_3521)
	.align		4
.L_3521:
        /*0078*/ 	.word	index@(.nv.constant0._ZN2at6native29vectorized_elementwise_kernelILi2EZZZNS0_54_GLOBAL__N__d8c5977b_16_LinearAlgebra_cu_9e10b42f_324316addr_kernel_cudaERNS_14TensorIteratorERKN3c106ScalarES8_ENKUlvE_clEvENKUlvE1_clEvEUliiiE0_St5arrayIPcLm4EEEEviT0_T1_)
        /*007c*/ 	.short	0x0380
        /*007e*/ 	.short	0x0038


	//----- nvinfo : EIATTR_SW_WAR
	.align		4
.L_3522:
        /*0080*/ 	.byte	0x04, 0x36
        /*0082*/ 	.short	(.L_3524 - .L_3523)
.L_3523:
        /*0084*/ 	.word	0x00000008
.L_3524:


//--------------------- .nv.info._ZN2at6native29vectorized_elementwise_kernelILi4EZZZNS0_54_GLOBAL__N__d8c5977b_16_LinearAlgebra_cu_9e10b42f_324316addr_kernel_cudaERNS_14TensorIteratorERKN3c106ScalarES8_ENKUlvE_clEvENKUlvE1_clEvEUliiiE0_St5arrayIPcLm4EEEEviT0_T1_ --------------------------
	.section	.nv.info._ZN2at6native29vectorized_elementwise_kernelILi4EZZZNS0_54_GLOBAL__N__d8c5977b_16_LinearAlgebra_cu_9e10b42f_324316addr_kernel_cudaERNS_14TensorIteratorERKN3c106ScalarES8_ENKUlvE_clEvENKUlvE1_clEvEUliiiE0_St5arrayIPcLm4EEEEviT0_T1_,"",@"SHT_CUDA_INFO"
	.sectionflags	@""
	.align	4


	//----- nvinfo : EIATTR_CUDA_API_VERSION
	.align		4
        /*0000*/ 	.byte	0x04, 0x37
        /*0002*/ 	.short	(.L_3526 - .L_3525)
.L_3525:
        /*0004*/ 	.word	0x00000082


	//----- nvinfo : EIATTR_KPARAM_INFO
	.align		4
.L_3526:
        /*0008*/ 	.byte	0x04, 0x17
        /*000a*/ 	.short	(.L_3528 - .L_3527)
.L_3527:
        /*000c*/ 	.word	0x00000000
        /*0010*/ 	.short	0x0002
        /*0012*/ 	.short	0x0018
        /*0014*/ 	.byte	0x00, 0xf0, 0x81, 0x00


	//----- nvinfo : EIATTR_KPARAM_INFO
	.align		4
.L_3528:
        /*0018*/ 	.byte	0x04, 0x17
        /*001a*/ 	.short	(.L_3530 - .L_3529)
.L_3529:
        /*001c*/ 	.word	0x00000000
        /*0020*/ 	.short	0x0001
        /*0022*/ 	.short	0x0008
        /*0024*/ 	.byte	0x00, 0xf0, 0x41, 0x00


	//----- nvinfo : EIATTR_KPARAM_INFO
	.align		4
.L_3530:
        /*0028*/ 	.byte	0x04, 0x17
        /*002a*/ 	.short	(.L_3532 - .L_3531)
.L_3531:
        /*002c*/ 	.word	0x00000000
        /*0030*/ 	.short	0x0000
        /*0032*/ 	.short	0x0000
        /*0034*/ 	.byte	0x00, 0xf0, 0x11, 0x00


	//----- nvinfo : EIATTR_SPARSE_MMA_MASK
	.align		4
.L_3532:
        /*0038*/ 	.byte	0x03, 0x50
        /*003a*/ 	.short	0x0000


	//----- nvinfo : EIATTR_MAXREG_COUNT
	.align		4
        /*003c*/ 	.byte	0x03, 0x1b
        /*003e*/ 	.short	0x00ff


	//----- nvinfo : EIATTR_MERCURY_ISA_VERSION
	.align		4
        /*0040*/ 	.byte	0x03, 0x5f
        /*0042*/ 	.short	0x0101


	//----- nvinfo : EIATTR_VRC_CTA_INIT_COUNT
	.align		4
        /*0044*/ 	.byte	0x02, 0x4a
	.zero		1
	.zero		1


	//----- nvinfo : EIATTR_EXIT_INSTR_OFFSETS
	.align		4
        /*0048*/ 	.byte	0x04, 0x1c
        /*004a*/ 	.short	(.L_3534 - .L_3533)


	//   ....[0]....
.L_3533:
        /*004c*/ 	.word	0x00000ca0


	//   ....[1]....
        /*0050*/ 	.word	0x00000cf0


	//   ....[2]....
        /*0054*/ 	.word	0x00000fe0


	//----- nvinfo : EIATTR_MAX_THREADS
	.align		4
.L_3534:
        /*0058*/ 	.byte	0x04, 0x05
        /*005a*/ 	.short	(.L_3536 - .L_3535)
.L_3535:
        /*005c*/ 	.word	0x00000080
        /*0060*/ 	.word	0x00000001
        /*0064*/ 	.word	0x00000001


	//----- nvinfo : EIATTR_CRS_STACK_SIZE
	.align		4
.L_3536:
        /*0068*/ 	.byte	0x04, 0x1e
        /*006a*/ 	.short	(.L_3538 - .L_3537)
.L_3537:
        /*006c*/ 	.word	0x00000000


	//----- nvinfo : EIATTR_CBANK_PARAM_SIZE
	.align		4
.L_3538:
        /*0070*/ 	.byte	0x03, 0x19
        /*0072*/ 	.short	0x0038


	//----- nvinfo : EIATTR_PARAM_CBANK
	.align		4
        /*0074*/ 	.byte	0x04, 0x0a
        /*0076*/ 	.short	(.L_3540 - .L_3539)
	.align		4
.L_3539:
        /*0078*/ 	.word	index@(.nv.constant0._ZN2at6native29vectorized_elementwise_kernelILi4EZZZNS0_54_GLOBAL__N__d8c5977b_16_LinearAlgebra_cu_9e10b42f_324316addr_kernel_cudaERNS_14TensorIteratorERKN3c106ScalarES8_ENKUlvE_clEvENKUlvE1_clEvEUliiiE0_St5arrayIPcLm4EEEEviT0_T1_)
        /*007c*/ 	.short	0x0380
        /*007e*/ 	.short	0x0038


	//----- nvinfo : EIATTR_SW_WAR
	.align		4
.L_3540:
        /*0080*/ 	.byte	0x04, 0x36
        /*0082*/ 	.short	(.L_3542 - .L_3541)
.L_3541:
        /*0084*/ 	.word	0x00000008
.L_3542:


//--------------------- .nv.info._ZN2at6native29vectorized_elementwise_kernelILi8EZZZNS0_54_GLOBAL__N__d8c5977b_16_LinearAlgebra_cu_9e10b42f_324316addr_kernel_cudaERNS_14TensorIteratorERKN3c106ScalarES8_ENKUlvE_clEvENKUlvE1_clEvEUliiiE0_St5arrayIPcLm4EEEEviT0_T1_ --------------------------
	.section	.nv.info._ZN2at6native29vectorized_elementwise_kernelILi8EZZZNS0_54_GLOBAL__N__d8c5977b_16_LinearAlgebra_cu_9e10b42f_324316addr_kernel_cudaERNS_14TensorIteratorERKN3c106ScalarES8_ENKUlvE_clEvENKUlvE1_clEvEUliiiE0_St5arrayIPcLm4EEEEviT0_T1_,"",@"SHT_CUDA_INFO"
	.sectionflags	@""
	.align	4


	//----- nvinfo : EIATTR_CUDA_API_VERSION
	.align		4
        /*0000*/ 	.byte	0x04, 0x37
        /*0002*/ 	.short	(.L_3544 - .L_3543)
.L_3543:
        /*0004*/ 	.word	0x00000082


	//----- nvinfo : EIATTR_KPARAM_INFO
	.align		4
.L_3544:
        /*0008*/ 	.byte	0x04, 0x17
        /*000a*/ 	.short	(.L_3546 - .L_3545)
.L_3545:
        /*000c*/ 	.word	0x00000000
        /*0010*/ 	.short	0x0002
        /*0012*/ 	.short	0x0018
        /*0014*/ 	.byte	0x00, 0xf0, 0x81, 0x00


	//----- nvinfo : EIATTR_KPARAM_INFO
	.align		4
.L_3546:
        /*0018*/ 	.byte	0x04, 0x17
        /*001a*/ 	.short	(.L_3548 - .L_3547)
.L_3547:
        /*001c*/ 	.word	0x00000000
        /*0020*/ 	.short	0x0001
        /*0022*/ 	.short	0x0008
        /*0024*/ 	.byte	0x00, 0xf0, 0x41, 0x00


	//----- nvinfo : EIATTR_KPARAM_INFO
	.align		4
.L_3548:
        /*0028*/ 	.byte	0x04, 0x17
        /*002a*/ 	.short	(.L_3550 - .L_3549)
.L_3549:
        /*002c*/ 	.word	0x00000000
        /*0030*/ 	.short	0x0000
        /*0032*/ 	.short	0x0000
        /*0034*/ 	.byte	0x00, 0xf0, 0x11, 0x00


	//----- nvinfo : EIATTR_SPARSE_MMA_MASK
	.align		4
.L_3550:
        /*0038*/ 	.byte	0x03, 0x50
        /*003a*/ 	.short	0x0000


	//----- nvinfo : EIATTR_MAXREG_COUNT
	.align		4
        /*003c*/ 	.byte	0x03, 0x1b
        /*003e*/ 	.short	0x00ff


	//----- nvinfo : EIATTR_MERCURY_ISA_VERSION
	.align		4
        /*0040*/ 	.byte	0x03, 0x5f
        /*0042*/ 	.short	0x0101


	//----- nvinfo : EIATTR_VRC_CTA_INIT_COUNT
	.align		4
        /*0044*/ 	.byte	0x02, 0x4a
	.zero		1
	.zero		1


	//----- nvinfo : EIATTR_EXIT_INSTR_OFFSETS
	.align		4
        /*0048*/ 	.byte	0x04, 0x1c
        /*004a*/ 	.short	(.L_3552 - .L_3551)


	//   ....[0]....
.L_3551:
        /*004c*/ 	.word	0x00000010


	//----- nvinfo : EIATTR_MAX_THREADS
	.align		4
.L_3552:
        /*0050*/ 	.byte	0x04, 0x05
        /*0052*/ 	.short	(.L_3554 - .L_3553)
.L_3553:
        /*0054*/ 	.word	0x00000080
        /*0058*/ 	.word	0x00000001
        /*005c*/ 	.word	0x00000001


	//----- nvinfo : EIATTR_CBANK_PARAM_SIZE
	.align		4
.L_3554:
        /*0060*/ 	.byte	0x03, 0x19
        /*0062*/ 	.short	0x0038


	//----- nvinfo : EIATTR_PARAM_CBANK
	.align		4
        /*0064*/ 	.byte	0x04, 0x0a
        /*0066*/ 	.short	(.L_3556 - .L_3555)
	.align		4
.L_3555:
        /*0068*/ 	.word	index@(.nv.constant0._ZN2at6native29vectorized_elementwise_kernelILi8EZZZNS0_54_GLOBAL__N__d8c5977b_16_LinearAlgebra_cu_9e10b42f_324316addr_kernel_cudaERNS_14TensorIteratorERKN3c106ScalarES8_ENKUlvE_clEvENKUlvE1_clEvEUliiiE0_St5arrayIPcLm4EEEEviT0_T1_)
        /*006c*/ 	.short	0x0380
        /*006e*/ 	.short	0x0038


	//----- nvinfo : EIATTR_SW_WAR
	.align		4
.L_3556:
        /*0070*/ 	.byte	0x04, 0x36
        /*0072*/ 	.short	(.L_3558 - .L_3557)
.L_3557:
        /*0074*/ 	.word	0x00000008
.L_3558:


//--------------------- .nv.info._ZN2at6native18elementwise_kernelILi128ELi4EZNS0_15gpu_kernel_implIZZZNS0_54_GLOBAL__N__d8c5977b_16_LinearAlgebra_cu_9e10b42f_324316addr_kernel_cudaERNS_14TensorIteratorERKN3c106ScalarES9_ENKUlvE_clEvENKUlvE1_clEvEUliiiE_EEvRNS_18TensorIteratorBaseERKT_EUliE_EEviT1_ --------------------------
	.section	.nv.info._ZN2at6native18elementwise_kernelILi128ELi4EZNS0_15gpu_kernel_implIZZZNS0_54_GLOBAL__N__d8c5977b_16_LinearAlgebra_cu_9e10b42f_324316addr_kernel_cudaERNS_14TensorIteratorERKN3c106ScalarES9_ENKUlvE_clEvENKUlvE1_clEvEUliiiE_EEvRNS_18TensorIteratorBaseERKT_EUliE_EEviT1_,"",@"SHT_CUDA_INFO"
	.sectionflags	@""
	.align	4


	//----- nvinfo : EIATTR_CUDA_API_VERSION
	.align		4
        /*0000*/ 	.byte	0x04, 0x37
        /*0002*/ 	.short	(.L_3560 - .L_3559)
.L_3559:
        /*0004*/ 	.word	0x00000082


	//----- nvinfo : EIATTR_KPARAM_INFO
	.align		4
.L_3560:
        /*0008*/ 	.byte	0x04, 0x17
        /*000a*/ 	.short	(.L_3562 - .L_3561)
.L_3561:
        /*000c*/ 	.word	0x00000000
        /*0010*/ 	.short	0x0001
        /*0012*/ 	.short	0x0008
        /*0014*/ 	.byte	0x00, 0xf0, 0x01, 0x0c


	//----- nvinfo : EIATTR_KPARAM_INFO
	.align		4
.L_3562:
        /*0018*/ 	.byte	0x04, 0x17
        /*001a*/ 	.short	(.L_3564 - .L_3563)
.L_3563:
        /*001c*/ 	.word	0x00000000
        /*0020*/ 	.short	0x0000
        /*0022*/ 	.short	0x0000
        /*0024*/ 	.byte	0x00, 0xf0, 0x11, 0x00


	//----- nvinfo : EIATTR_SPARSE_MMA_MASK
	.align		4
.L_3564:
        /*0028*/ 	.byte	0x03, 0x50
        /*002a*/ 	.short	0x0000


	//----- nvinfo : EIATTR_MAXREG_COUNT
	.align		4
        /*002c*/ 	.byte	0x03, 0x1b
        /*002e*/ 	.short	0x0080


	//----- nvinfo : EIATTR_EXTERNS
	.align		4
        /*0030*/ 	.byte	0x04, 0x0f
        /*0032*/ 	.short	(.L_3566 - .L_3565)


	//   ....[0]....
	.align		4
.L_3565:
        /*0034*/ 	.word	index@(__assertfail)


	//----- nvinfo : EIATTR_MERCURY_ISA_VERSION
	.align		4
.L_3566:
        /*0038*/ 	.byte	0x03, 0x5f
        /*003a*/ 	.short	0x0101


	//----- nvinfo : EIATTR_VRC_CTA_INIT_COUNT
	.align		4
        /*003c*/ 	.byte	0x02, 0x4a
	.zero		1
	.zero		1


	//----- nvinfo : EIATTR_SYSCALL_OFFSETS
	.align		4
        /*0040*/ 	.byte	0x04, 0x46
        /*0042*/ 	.short	(.L_3568 - .L_3567)


	//   ....[0]....
.L_3567:
        /*0044*/ 	.word	0x000018c0


	//   ....[1]....
        /*0048*/ 	.word	0x000025a0


	//   ....[2]....
        /*004c*/ 	.word	0x00003380


	//   ....[3]....
        /*0050*/ 	.word	0x00004170


	//   ....[4]....
        /*0054*/ 	.word	0x00005ac0


	//   ....[5]....
        /*0058*/ 	.word	0x00006850


	//   ....[6]....
        /*005c*/ 	.word	0x00007630


	//   ....[7]....
        /*0060*/ 	.word	0x00008220


	//   ....[8]....
        /*0064*/ 	.word	0x00009cb0


	//   ....[9]....
        /*0068*/ 	.word	0x0000aa40


	//   ....[10]....
        /*006c*/ 	.word	0x0000b820


	//   ....[11]....
        /*0070*/ 	.word	0x0000c410


	//   ....[12]....
        /*0074*/ 	.word	0x0000ded0


	//   ....[13]....
        /*0078*/ 	.word	0x0000ec60


	//   ....[14]....
        /*007c*/ 	.word	0x0000fa40


	//   ....[15]....
        /*0080*/ 	.word	0x00010600


	//----- nvinfo : EIATTR_EXIT_INSTR_OFFSETS
	.align		4
.L_3568:
        /*0084*/ 	.byte	0x04, 0x1c
        /*0086*/ 	.short	(.L_3570 - .L_3569)


	//   ....[0]....
.L_3569:
        /*0088*/ 	.word	0x0000c6f0


	//   ....[1]....
        /*008c*/ 	.word	0x0000fb90


	//   ....[2]....
        /*0090*/ 	.word	0x0000fbb0


	//   ....[3]....
        /*0094*/ 	.word	0x0000fc40


	//   ....[4]....
        /*0098*/ 	.word	0x0000fc60


	//   ....[5]....
        /*009c*/ 	.word	0x0000fc80


	//   ....[6]....
        /*00a0*/ 	.word	0x0000fd10


	//   ....[7]....
        /*00a4*/ 	.word	0x0000fd50


	//   ....[8]....
        /*00a8*/ 	.word	0x0000fdf0


	//   ....[9]....
        /*00ac*/ 	.word	0x0000fe40


	//   ....[10]....
        /*00b0*/ 	.word	0x0000fe70


	//   ....[11]....
        /*00b4*/ 	.word	0x0000ff30


	//   ....[12]....
        /*00b8*/ 	.word	0x000100a0


	//   ....[13]....
        /*00bc*/ 	.word	0x00010210


	//   ....[14]....
        /*00c0*/ 	.word	0x00010370


	//   ....[15]....
        /*00c4*/ 	.word	0x000103a0


	//   ....[16]....
        /*00c8*/ 	.word	0x000103c0


	//   ....[17]....
        /*00cc*/ 	.word	0x00010460


	//   ....[18]....
        /*00d0*/ 	.word	0x000104a0


	//   ....[19]....
        /*00d4*/ 	.word	0x00010610


	//   ....[20]....
        /*00d8*/ 	.word	0x00010720


	//   ....[21]....
        /*00dc*/ 	.word	0x00010860


	//   ....[22]....
        /*00e0*/ 	.word	0x000108a0


	//----- nvinfo : EIATTR_MAX_THREADS
	.align		4
.L_3570:
        /*00e4*/ 	.byte	0x04, 0x05
        /*00e6*/ 	.short	(.L_3572 - .L_3571)
.L_3571:
        /*00e8*/ 	.word	0x00000080
        /*00ec*/ 	.word	0x00000001
        /*00f0*/ 	.word	0x00000001


	//----- nvinfo : EIATTR_CRS_STACK_SIZE
	.align		4
.L_3572:
        /*00f4*/ 	.byte	0x04, 0x1e
        /*00f6*/ 	.short	(.L_3574 - .L_3573)
.L_3573:
        /*00f8*/ 	.word	0x00000000


	//----- nvinfo : EIATTR_CBANK_PARAM_SIZE
	.align		4
.L_3574:
        /*00fc*/ 	.byte	0x03, 0x19
        /*00fe*/ 	.short	0x0308


	//----- nvinfo : EIATTR_PARAM_CBANK
	.align		4
        /*0100*/ 	.byte	0x04, 0x0a
        /*0102*/ 	.short	(.L_3576 - .L_3575)
	.align		4
.L_3575:
        /*0104*/ 	.word	index@(.nv.constant0._ZN2at6native18elementwise_kernelILi128ELi4EZNS0_15gpu_kernel_implIZZZNS0_54_GLOBAL__N__d8c5977b_16_LinearAlgebra_cu_9e10b42f_324316addr_kernel_cudaERNS_14TensorIteratorERKN3c106ScalarES9_ENKUlvE_clEvENKUlvE1_clEvEUliiiE_EEvRNS_18TensorIteratorBaseERKT_EUliE_EEviT1_)
        /*0108*/ 	.short	0x0380
        /*010a*/ 	.short	0x0308


	//----- nvinfo : EIATTR_SW_WAR
	.align		4
.L_3576:
        /*010c*/ 	.byte	0x04, 0x36
        /*010e*/ 	.short	(.L_3578 - .L_3577)
.L_3577:
        /*0110*/ 	.word	0x00000008
.L_3578:


//--------------------- .nv.info._ZN2at6native27unrolled_elementwise_kernelIZZZNS0_54_GLOBAL__N__d8c5977b_16_LinearAlgebra_cu_9e10b42f_324316addr_kernel_cudaERNS_14TensorIteratorERKN3c106ScalarES8_ENKUlvE_clEvENKUlvE1_clEvEUliiiE_St5arrayIPcLm4EELi4E23TrivialOffsetCalculatorILi3EjESF_ILi1EjENS0_6memory12LoadWithCastILi3EEENSI_13StoreWithCastILi1EEEEEviT_T0_T2_T3_T4_T5_ --------------------------
	.section	.nv.info._ZN2at6native27unrolled_elementwise_kernelIZZZNS0_54_GLOBAL__N__d8c5977b_16_LinearAlgebra_cu_9e10b42f_324316addr_kernel_cudaERNS_14TensorIteratorERKN3c106ScalarES8_ENKUlvE_clEvENKUlvE1_clEvEUliiiE_St5arrayIPcLm4EELi4E23TrivialOffsetCalculatorILi3EjESF_ILi1EjENS0_6memory12LoadWithCastILi3EEENSI_13StoreWithCastILi1EEEEEviT_T0_T2_T3_T4_T5_,"",@"SHT_CUDA_INFO"
	.sectionflags	@""
	.align	4


	//----- nvinfo : EIATTR_CUDA_API_VERSION
	.align		4
        /*0000*/ 	.byte	0x04, 0x37
        /*0002*/ 	.short	(.L_3580 - .L_3579)
.L_3579:
        /*0004*/ 	.word	0x00000082


	//----- nvinfo : EIATTR_KPARAM_INFO
	.align		4
.L_3580:
        /*0008*/ 	.byte	0x04, 0x17
        /*000a*/ 	.short	(.L_3582 - .L_3581)
.L_3581:
        /*000c*/ 	.word	0x00000000
        /*0010*/ 	.short	0x0006
        /*0012*/ 	.short	0x004c
        /*0014*/ 	.byte	0x00, 0xf0, 0x21, 0x00


	//----- nvinfo : EIATTR_KPARAM_INFO
	.align		4
.L_3582:
        /*0018*/ 	.byte	0x04, 0x17
        /*001a*/ 	.short	(.L_3584 - .L_3583)
.L_3583:
        /*001c*/ 	.word	0x00000000
        /*0020*/ 	.short	0x0005
        /*0022*/ 	.short	0x003c
        /*0024*/ 	.byte	0x00, 0xf0, 0x41, 0x00


	//----- nvinfo : EIATTR_KPARAM_INFO
	.align		4
.L_3584:
        /*0028*/ 	.byte	0x04, 0x17
        /*002a*/ 	.short	(.L_3586 - .L_3585)
.L_3585:
        /*002c*/ 	.word	0x00000000
        /*0030*/ 	.short	0x0004
        /*0032*/ 	.short	0x0039
        /*0034*/ 	.byte	0x00, 0xf0, 0x05, 0x00


	//----- nvinfo : EIATTR_KPARAM_INFO
	.align		4
.L_3586:
        /*0038*/ 	.byte	0x04, 0x17
        /*003a*/ 	.short	(.L_3588 - .L_3587)
.L_3587:
        /*003c*/ 	.word	0x00000000
        /*0040*/ 	.short	0x0003
        /*0042*/ 	.short	0x0038
        /*0044*/ 	.byte	0x00, 0xf0, 0x05, 0x00


	//----- nvinfo : EIATTR_KPARAM_INFO
	.align		4
.L_3588:
        /*0048*/ 	.byte	0x04, 0x17
        /*004a*/ 	.short	(.L_3590 - .L_3589)
.L_3589:
        /*004c*/ 	.word	0x00000000
        /*0050*/ 	.short	0x0002
        /*0052*/ 	.short	0x0018
        /*0054*/ 	.byte	0x00, 0xf0, 0x81, 0x00


	//----- nvinfo : EIATTR_KPARAM_INFO
	.align		4
.L_3590:
        /*0058*/ 	.byte	0x04, 0x17
        /*005a*/ 	.short	(.L_3592 - .L_3591)
.L_3591:
        /*005c*/ 	.word	0x00000000
        /*0060*/ 	.short	0x0001
        /*0062*/ 	.short	0x0008
        /*0064*/ 	.byte	0x00, 0xf0, 0x41, 0x00


	//----- nvinfo : EIATTR_KPARAM_INFO
	.align		4
.L_3592:
        /*0068*/ 	.byte	0x04, 0x17
        /*006a*/ 	.short	(.L_3594 - .L_3593)
.L_3593:
        /*006c*/ 	.word	0x00000000
        /*0070*/ 	.short	0x0000
        /*0072*/ 	.short	0x0000
        /*0074*/ 	.byte	0x00, 0xf0, 0x11, 0x00


	//----- nvinfo : EIATTR_SPARSE_MMA_MASK
	.align		4
.L_3594:
        /*0078*/ 	.byte	0x03, 0x50
        /*007a*/ 	.short	0x0000


	//----- nvinfo : EIATTR_MAXREG_COUNT
	.align		4
        /*007c*/ 	.byte	0x03, 0x1b
        /*007e*/ 	.short	0x00ff


	//----- nvinfo : EIATTR_EXTERNS
	.align		4
        /*0080*/ 	.byte	0x04, 0x0f
        /*0082*/ 	.short	(.L_3596 - .L_3595)


	//   ....[0]....
	.align		4
.L_3595:
        /*0084*/ 	.word	index@(__assertfail)


	//----- nvinfo : EIATTR_MERCURY_ISA_VERSION
	.align		4
.L_3596:
        /*0088*/ 	.byte	0x03, 0x5f
        /*008a*/ 	.short	0x0101


	//----- nvinfo : EIATTR_VRC_CTA_INIT_COUNT
	.align		4
        /*008c*/ 	.byte	0x02, 0x4a
	.zero		1
	.zero		1


	//----- nvinfo : EIATTR_SYSCALL_OFFSETS
	.align		4
        /*0090*/ 	.byte	0x04, 0x46
        /*0092*/ 	.short	(.L_3598 - .L_3597)


	//   ....[0]....
.L_3597:
        /*0094*/ 	.word	0x00000270


	//   ....[1]....
        /*0098*/ 	.word	0x00000f70


	//   ....[2]....
        /*009c*/ 	.word	0x00001d70


	//   ....[3]....
        /*00a0*/ 	.word	0x00002070


	//   ....[4]....
        /*00a4*/ 	.word	0x00002e20


	//   ....[5]....
        /*00a8*/ 	.word	0x00003c20


	//   ....[6]....
        /*00ac*/ 	.word	0x00003e60


	//   ....[7]....
        /*00b0*/ 	.word	0x00004c20


	//   ....[8]....
        /*00b4*/ 	.word	0x00005a20


	//   ....[9]....
        /*00b8*/ 	.word	0x00005c70


	//   ....[10]....
        /*00bc*/ 	.word	0x00006a30


	//   ....[11]....
        /*00c0*/ 	.word	0x00007840


	//   ....[12]....
        /*00c4*/ 	.word	0x00008680


	//   ....[13]....
        /*00c8*/ 	.word	0x000093b0


	//   ....[14]....
        /*00cc*/ 	.word	0x0000a240


	//   ....[15]....
        /*00d0*/ 	.word	0x0000b0b0


	//----- nvinfo : EIATTR_EXIT_INSTR_OFFSETS
	.align		4
.L_3598:
        /*00d4*/ 	.byte	0x04, 0x1c
        /*00d6*/ 	.short	(.L_3600 - .L_3599)


	//   ....[0]....
.L_3599:
        /*00d8*/ 	.word	0x0000a510


	//   ....[1]....
        /*00dc*/ 	.word	0x0000a640


	//   ....[2]....
        /*00e0*/ 	.word	0x0000a660


	//   ....[3]....
        /*00e4*/ 	.word	0x0000a6f0


	//   ....[4]....
        /*00e8*/ 	.word	0x0000a710


	//   ....[5]....
        /*00ec*/ 	.word	0x0000a730


	//   ....[6]....
        /*00f0*/ 	.word	0x0000a7c0


	//   ....[7]....
        /*00f4*/ 	.word	0x0000a800


	//   ....[8]....
        /*00f8*/ 	.word	0x0000a8a0


	//   ....[9]....
        /*00fc*/ 	.word	0x0000a8f0


	//   ....[10]....
        /*0100*/ 	.word	0x0000a920


	//   ....[11]....
        /*0104*/ 	.word	0x0000a9e0


	//   ....[12]....
        /*0108*/ 	.word	0x0000ab50


	//   ....[13]....
        /*010c*/ 	.word	0x0000acc0


	//   ....[14]....
        /*0110*/ 	.word	0x0000ae20


	//   ....[15]....
        /*0114*/ 	.word	0x0000ae50


	//   ....[16]....
        /*0118*/ 	.word	0x0000ae70


	//   ....[17]....
        /*011c*/ 	.word	0x0000af10


	//   ....[18]....
        /*0120*/ 	.word	0x0000af50


	//   ....[19]....
        /*0124*/ 	.word	0x0000b0c0


	//   ....[20]....
        /*0128*/ 	.word	0x0000b1d0


	//   ....[21]....
        /*012c*/ 	.word	0x0000b310


	//   ....[22]....
        /*0130*/ 	.word	0x0000b350


	//----- nvinfo : EIATTR_MAX_THREADS
	.align		4
.L_3600:
        /*0134*/ 	.byte	0x04, 0x05
        /*0136*/ 	.short	(.L_3602 - .L_3601)
.L_3601:
        /*0138*/ 	.word	0x00000080
        /*013c*/ 	.word	0x00000001
        /*0140*/ 	.word	0x00000001


	//----- nvinfo : EIATTR_CRS_STACK_SIZE
	.align		4
.L_3602:
        /*0144*/ 	.byte	0x04, 0x1e
        /*0146*/ 	.short	(.L_3604 - .L_3603)
.L_3603:
        /*0148*/ 	.word	0x00000000


	//----- nvinfo : EIATTR_CBANK_PARAM_SIZE
	.align		4
.L_3604:
        /*014c*/ 	.byte	0x03, 0x19
        /*014e*/ 	.short	0x0054


	//----- nvinfo : EIATTR_PARAM_CBANK
	.align		4
        /*0150*/ 	.byte	0x04, 0x0a
        /*0152*/ 	.short	(.L_3606 - .L_3605)
	.align		4
.L_3605:
        /*0154*/ 	.word	index@(.nv.constant0._ZN2at6native27unrolled_elementwise_kernelIZZZNS0_54_GLOBAL__N__d8c5977b_16_LinearAlgebra_cu_9e10b42f_324316addr_kernel_cudaERNS_14TensorIteratorERKN3c106ScalarES8_ENKUlvE_clEvENKUlvE1_clEvEUliiiE_St5arrayIPcLm4EELi4E23TrivialOffsetCalculatorILi3EjESF_ILi1EjENS0_6memory12LoadWithCastILi3EEENSI_13StoreWithCastILi1EEEEEviT_T0_T2_T3_T4_T5_)
        /*0158*/ 	.short	0x0380
        /*015a*/ 	.short	0x0054


	//----- nvinfo : EIATTR_SW_WAR
	.align		4
.L_3606:
        /*015c*/ 	.byte	0x04, 0x36
        /*015e*/ 	.short	(.L_3608 - .L_3607)
.L_3607:
        /*0160*/ 	.word	0x00000008
.L_3608:


//--------------------- .nv.info._ZN2at6native18elementwise_kernelILi128ELi2EZNS0_22gpu_kernel_impl_nocastIZZZNS0_54_GLOBAL__N__d8c5977b_16_LinearAlgebra_cu_9e10b42f_324316addr_kernel_cudaERNS_14TensorIteratorERKN3c106ScalarES9_ENKUlvE_clEvENKUlvE1_clEvEUliiiE_EEvRNS_18TensorIteratorBaseERKT_EUliE_EEviT1_ --------------------------
	.section	.nv.info._ZN2at6native18elementwise_kernelILi128ELi2EZNS0_22gpu_kernel_impl_nocastIZZZNS0_54_GLOBAL__N__d8c5977b_16_LinearAlgebra_cu_9e10b42f_324316addr_kernel_cudaERNS_14TensorIteratorERKN3c106ScalarES9_ENKUlvE_clEvENKUlvE1_clEvEUliiiE_EEvRNS_18TensorIteratorBaseERKT_EUliE_EEviT1_,"",@"SHT_CUDA_INFO"
	.sectionflags	@""
	.align	4


	//----- nvinfo : EIATTR_CUDA_API_VERSION
	.align		4
        /*0000*/ 	.byte	0x04, 0x37
        /*0002*/ 	.short	(.L_3610 - .L_3609)
.L_3609:
        /*0004*/ 	.word	0x00000082


	//----- nvinfo : EIATTR_KPARAM_INFO
	.align		4
.L_3610:
        /*0008*/ 	.byte	0x04, 0x17
        /*000a*/ 	.short	(.L_3612 - .L_3611)
.L_3611:
        /*000c*/ 	.word	0x00000000
        /*0010*/ 	.short	0x0001
        /*0012*/ 	.short	0x0008
        /*0014*/ 	.byte	0x00, 0xf0, 0xe1, 0x0b


	//----- nvinfo : EIATTR_KPARAM_INFO
	.align		4
.L_3612:
        /*0018*/ 	.byte	0x04, 0x17
        /*001a*/ 	.short	(.L_3614 - .L_3613)
.L_3613:
        /*001c*/ 	.word	0x00000000
        /*0020*/ 	.short	0x0000
        /*0022*/ 	.short	0x0000
        /*0024*/ 	.byte	0x00, 0xf0, 0x11, 0x00


	//----- nvinfo : EIATTR_SPARSE_MMA_MASK
	.align		4
.L_3614:
        /*0028*/ 	.byte	0x03, 0x50
        /*002a*/ 	.short	0x0000


	//----- nvinfo : EIATTR_MAXREG_COUNT
	.align		4
        /*002c*/ 	.byte	0x03, 0x1b
        /*002e*/ 	.short	0x0080


	//----- nvinfo : EIATTR_MERCURY_ISA_VERSION
	.align		4
        /*0030*/ 	.byte	0x03, 0x5f
        /*0032*/ 	.short	0x0101


	//----- nvinfo : EIATTR_VRC_CTA_INIT_COUNT
	.align		4
        /*0034*/ 	.byte	0x02, 0x4a
	.zero		1
	.zero		1


	//----- nvinfo : EIATTR_EXIT_INSTR_OFFSETS
	.align		4
        /*0038*/ 	.byte	0x04, 0x1c
        /*003a*/ 	.short	(.L_3616 - .L_3615)


	//   ....[0]....
.L_3615:
        /*003c*/ 	.word	0x00000190


	//   ....[1]....
        /*0040*/ 	.word	0x00000230


	//   ....[2]....
        /*0044*/ 	.word	0x00001990


	//   ....[3]....
        /*0048*/ 	.word	0x00003050


	//----- nvinfo : EIATTR_MAX_THREADS
	.align		4
.L_3616:
        /*004c*/ 	.byte	0x04, 0x05
        /*004e*/ 	.short	(.L_3618 - .L_3617)
.L_3617:
        /*0050*/ 	.word	0x00000080
        /*0054*/ 	.word	0x00000001
        /*0058*/ 	.word	0x00000001


	//----- nvinfo : EIATTR_CRS_STACK_SIZE
	.align		4
.L_3618:
        /*005c*/ 	.byte	0x04, 0x1e
        /*005e*/ 	.short	(.L_3620 - .L_3619)
.L_3619:
        /*0060*/ 	.word	0x00000000


	//----- nvinfo : EIATTR_CBANK_PARAM_SIZE
	.align		4
.L_3620:
        /*0064*/ 	.byte	0x03, 0x19
        /*0066*/ 	.short	0x0300


	//----- nvinfo : EIATTR_PARAM_CBANK
	.align		4
        /*0068*/ 	.byte	0x04, 0x0a
        /*006a*/ 	.short	(.L_3622 - .L_3621)
	.align		4
.L_3621:
        /*006c*/ 	.word	index@(.nv.constant0._ZN2at6native18elementwise_kernelILi128ELi2EZNS0_22gpu_kernel_impl_nocastIZZZNS0_54_GLOBAL__N__d8c5977b_16_LinearAlgebra_cu_9e10b42f_324316addr_kernel_cudaERNS_14TensorIteratorERKN3c106ScalarES9_ENKUlvE_clEvENKUlvE1_clEvEUliiiE_EEvRNS_18TensorIteratorBaseERKT_EUliE_EEviT1_)
        /*0070*/ 	.short	0x0380
        /*0072*/ 	.short	0x0300


	//----- nvinfo : EIATTR_SW_WAR
	.align		4
.L_3622:
        /*0074*/ 	.byte	0x04, 0x36
        /*0076*/ 	.short	(.L_3624 - .L_3623)
.L_3623:
        /*0078*/ 	.word	0x00000008
.L_3624:


//--------------------- .nv.info._ZN2at6native27unrolled_elementwise_kernelIZZZNS0_54_GLOBAL__N__d8c5977b_16_LinearAlgebra_cu_9e10b42f_324316addr_kernel_cudaERNS_14TensorIteratorERKN3c106ScalarES8_ENKUlvE_clEvENKUlvE1_clEvEUliiiE_St5arrayIPcLm4EELi4E23TrivialOffsetCalculatorILi3EjESF_ILi1EjENS0_6memory15LoadWithoutCastENSI_16StoreWithoutCastEEEviT_T0_T2_T3_T4_T5_ --------------------------
	.section	.nv.info._ZN2at6native27unrolled_elementwise_kernelIZZZNS0_54_GLOBAL__N__d8c5977b_16_LinearAlgebra_cu_9e10b42f_324316addr_kernel_cudaERNS_14TensorIteratorERKN3c106ScalarES8_ENKUlvE_clEvENKUlvE1_clEvEUliiiE_St5arrayIPcLm4EELi4E23TrivialOffsetCalculatorILi3EjESF_ILi1EjENS0_6memory15LoadWithoutCastENSI_16StoreWithoutCastEEEviT_T0_T2_T3_T4_T5_,"",@"SHT_CUDA_INFO"
	.sectionflags	@""
	.align	4


	//----- nvinfo : EIATTR_CUDA_API_VERSION
	.align		4
        /*0000*/ 	.byte	0x04, 0x37
        /*0002*/ 	.short	(.L_3626 - .L_3625)
.L_3625:
        /*0004*/ 	.word	0x00000082


	//----- nvinfo : EIATTR_KPARAM_INFO
	.align		4
.L_3626:
        /*0008*/ 	.byte	0x04, 0x17
        /*000a*/ 	.short	(.L_3628 - .L_3627)
.L_3627:
        /*000c*/ 	.word	0x00000000
        /*0010*/ 	.short	0x0006
        /*0012*/ 	.short	0x003b
        /*0014*/ 	.byte	0x00, 0xf0, 0x05, 0x00


	//----- nvinfo : EIATTR_KPARAM_INFO
	.align		4
.L_3628:
        /*0018*/ 	.byte	0x04, 0x17
        /*001a*/ 	.short	(.L_3630 - .L_3629)
.L_3629:
        /*001c*/ 	.word	0x00000000
        /*0020*/ 	.short	0x0005
        /*0022*/ 	.short	0x003a
        /*0024*/ 	.byte	0x00, 0xf0, 0x05, 0x00


	//----- nvinfo : EIATTR_KPARAM_INFO
	.align		4
.L_3630:
        /*0028*/ 	.byte	0x04, 0x17
        /*002a*/ 	.short	(.L_3632 - .L_3631)
.L_3631:
        /*002c*/ 	.word	0x00000000
        /*0030*/ 	.short	0x0004
        /*0032*/ 	.short	0x0039
        /*0034*/ 	.byte	0x00, 0xf0, 0x05, 0x00


	//----- nvinfo : EIATTR_KPARAM_INFO
	.align		4
.L_3632:
        /*0038*/ 	.byte	0x04, 0x17
        /*003a*/ 	.short	(.L_3634 - .L_3633)
.L_3633:
        /*003c*/ 	.word	0x00000000
        /*0040*/ 	.short	0x0003
        /*0042*/ 	.short	0x0038
        /*0044*/ 	.byte	0x00, 0xf0, 0x05, 0x00


	//----- nvinfo : EIATTR_KPARAM_INFO
	.align		4
.L_3634:
        /*0048*/ 	.byte	0x04, 0x17
        /*004a*/ 	.short	(.L_3636 - .L_3635)
.L_3635:
        /*004c*/ 	.word	0x00000000
        /*0050*/ 	.short	0x0002
        /*0052*/ 	.short	0x0018
        /*0054*/ 	.byte	0x00, 0xf0, 0x81, 0x00


	//----- nvinfo : EIATTR_KPARAM_INFO
	.align		4
.L_3636:
        /*0058*/ 	.byte	0x04, 0x17
        /*005a*/ 	.short	(.L_3638 - .L_3637)
.L_3637:
        /*005c*/ 	.word	0x00000000
        /*0060*/ 	.short	0x0001
        /*0062*/ 	.short	0x0008
        /*0064*/ 	.byte	0x00, 0xf0, 0x41, 0x00


	//----- nvinfo : EIATTR_KPARAM_INFO
	.align		4
.L_3638:
        /*0068*/ 	.byte	0x04, 0x17
        /*006a*/ 	.short	(.L_3640 - .L_3639)
.L_3639:
        /*006c*/ 	.word	0x00000000
        /*0070*/ 	.short	0x0000
        /*0072*/ 	.short	0x0000
        /*0074*/ 	.byte	0x00, 0xf0, 0x11, 0x00


	//----- nvinfo : EIATTR_SPARSE_MMA_MASK
	.align		4
.L_3640:
        /*0078*/ 	.byte	0x03, 0x50
        /*007a*/ 	.short	0x0000


	//----- nvinfo : EIATTR_MAXREG_COUNT
	.align		4
        /*007c*/ 	.byte	0x03, 0x1b
        /*007e*/ 	.short	0x00ff


	//----- nvinfo : EIATTR_MERCURY_ISA_VERSION
	.align		4
        /*0080*/ 	.byte	0x03, 0x5f
        /*0082*/ 	.short	0x0101


	//----- nvinfo : EIATTR_VRC_CTA_INIT_COUNT
	.align		4
        /*0084*/ 	.byte	0x02, 0x4a
	.zero		1
	.zero		1


	//----- nvinfo : EIATTR_EXIT_INSTR_OFFSETS
	.align		4
        /*0088*/ 	.byte	0x04, 0x1c
        /*008a*/ 	.short	(.L_3642 - .L_3641)


	//   ....[0]....
.L_3641:
        /*008c*/ 	.word	0x00000540


	//   ....[1]....
        /*0090*/ 	.word	0x00000590


	//----- nvinfo : EIATTR_MAX_THREADS
	.align		4
.L_3642:
        /*0094*/ 	.byte	0x04, 0x05
        /*0096*/ 	.short	(.L_3644 - .L_3643)
.L_3643:
        /*0098*/ 	.word	0x00000080
        /*009c*/ 	.word	0x00000001
        /*00a0*/ 	.word	0x00000001


	//----- nvinfo : EIATTR_CRS_STACK_SIZE
	.align		4
.L_3644:
        /*00a4*/ 	.byte	0x04, 0x1e
        /*00a6*/ 	.short	(.L_3646 - .L_3645)
.L_3645:
        /*00a8*/ 	.word	0x00000000


	//----- nvinfo : EIATTR_CBANK_PARAM_SIZE
	.align		4
.L_3646:
        /*00ac*/ 	.byte	0x03, 0x19
        /*00ae*/ 	.short	0x003c


	//----- nvinfo : EIATTR_PARAM_CBANK
	.align		4
        /*00b0*/ 	.byte	0x04, 0x0a
        /*00b2*/ 	.short	(.L_3648 - .L_3647)
	.align		4
.L_3647:
        /*00b4*/ 	.word	index@(.nv.constant0._ZN2at6native27unrolled_elementwise_kernelIZZZNS0_54_GLOBAL__N__d8c5977b_16_LinearAlgebra_cu_9e10b42f_324316addr_kernel_cudaERNS_14TensorIteratorERKN3c106ScalarES8_ENKUlvE_clEvENKUlvE1_clEvEUliiiE_St5arrayIPcLm4EELi4E23TrivialOffsetCalculatorILi3EjESF_ILi1EjENS0_6memory15LoadWithoutCastENSI_16StoreWithoutCastEEEviT_T0_T2_T3_T4_T5_)
        /*00b8*/ 	.short	0x0380
        /*00ba*/ 	.short	0x003c


	//----- nvinfo : EIATTR_SW_WAR
	.align		4
.L_3648:
        /*00bc*/ 	.byte	0x04, 0x36
        /*00be*/ 	.short	(.L_3650 - .L_3649)
.L_3649:
        /*00c0*/ 	.word	0x00000008
.L_3650:


//--------------------- .nv.info._ZN2at6native29vectorized_elementwise_kernelILi2EZZZNS0_54_GLOBAL__N__d8c5977b_16_LinearAlgebra_cu_9e10b42f_324316addr_kernel_cudaERNS_14TensorIteratorERKN3c106ScalarES8_ENKUlvE_clEvENKUlvE1_clEvEUliiiE_St5arrayIPcLm4EEEEviT0_T1_ --------------------------
	.section	.nv.info._ZN2at6native29vectorized_elementwise_kernelILi2EZZZNS0_54_GLOBAL__N__d8c5977b_16_LinearAlgebra_cu_9e10b42f_324316addr_kernel_cudaERNS_14TensorIteratorERKN3c106ScalarES8_ENKUlvE_clEvENKUlvE1_clEvEUliiiE_St5arrayIPcLm4EEEEviT0_T1_,"",@"SHT_CUDA_INFO"
	.sectionflags	@""
	.align	4


	//----- nvinfo : EIATTR_CUDA_API_VERSION
	.align		4
        /*0000*/ 	.byte	0x04, 0x37
        /*0002*/ 	.short	(.L_3652 - .L_3651)
.L_3651:
        /*0004*/ 	.word	0x00000082


	//----- nvinfo : EIATTR_KPARAM_INFO
	.align		4
.L_3652:
        /*0008*/ 	.byte	0x04, 0x17
        /*000a*/ 	.short	(.L_3654 - .L_3653)
.L_3653:
        /*000c*/ 	.word	0x00000000
        /*0010*/ 	.short	0x0002
        /*0012*/ 	.short	0x0018
        /*0014*/ 	.byte	0x00, 0xf0, 0x81, 0x00


	//----- nvinfo : EIATTR_KPARAM_INFO
	.align		4
.L_3654:
        /*0018*/ 	.byte	0x04, 0x17
        /*001a*/ 	.short	(.L_3656 - .L_3655)
.L_3655:
        /*001c*/ 	.word	0x00000000
        /*0020*/ 	.short	0x0001
        /*0022*/ 	.short	0x0008
        /*0024*/ 	.byte	0x00, 0xf0, 0x41, 0x00


	//----- nvinfo : EIATTR_KPARAM_INFO
	.align		4
.L_3656:
        /*0028*/ 	.byte	0x04, 0x17
        /*002a*/ 	.short	(.L_3658 - .L_3657)
.L_3657:
        /*002c*/ 	.word	0x00000000
        /*0030*/ 	.short	0x0000
        /*0032*/ 	.short	0x0000
        /*0034*/ 	.byte	0x00, 0xf0, 0x11, 0x00


	//----- nvinfo : EIATTR_SPARSE_MMA_MASK
	.align		4
.L_3658:
        /*0038*/ 	.byte	0x03, 0x50
        /*003a*/ 	.short	0x0000


	//----- nvinfo : EIATTR_MAXREG_COUNT
	.align		4
        /*003c*/ 	.byte	0x03, 0x1b
        /*003e*/ 	.short	0x00ff


	//----- nvinfo : EIATTR_MERCURY_ISA_VERSION
	.align		4
        /*0040*/ 	.byte	0x03, 0x5f
        /*0042*/ 	.short	0x0101


	//----- nvinfo : EIATTR_VRC_CTA_INIT_COUNT
	.align		4
        /*0044*/ 	.byte	0x02, 0x4a
	.zero		1
	.zero		1


	//----- nvinfo : EIATTR_EXIT_INSTR_OFFSETS
	.align		4
        /*0048*/ 	.byte	0x04, 0x1c
        /*004a*/ 	.short	(.L_3660 - .L_3659)


	//   ....[0]....
.L_3659:
        /*004c*/ 	.word	0x00000a60


	//   ....[1]....
        /*0050*/ 	.word	0x00000ab0


	//   ....[2]....
        /*0054*/ 	.word	0x00000d30


	//----- nvinfo : EIATTR_MAX_THREADS
	.align		4
.L_3660:
        /*0058*/ 	.byte	0x04, 0x05
        /*005a*/ 	.short	(.L_3662 - .L_3661)
.L_3661:
        /*005c*/ 	.word	0x00000080
        /*0060*/ 	.word	0x00000001
        /*0064*/ 	.word	0x00000001


	//----- nvinfo : EIATTR_CRS_STACK_SIZE
	.align		4
.L_3662:
        /*0068*/ 	.byte	0x04, 0x1e
        /*006a*/ 	.short	(.L_3664 - .L_3663)
.L_3663:
        /*006c*/ 	.word	0x00000000


	//----- nvinfo : EIATTR_CBANK_PARAM_SIZE
	.align		4
.L_3664:
        /*0070*/ 	.byte	0x03, 0x19
        /*0072*/ 	.short	0x0038


	//----- nvinfo : EIATTR_PARAM_CBANK
	.align		4
        /*0074*/ 	.byte	0x04, 0x0a
        /*0076*/ 	.short	(.L_3666 - .L_3665)
	.align		4
.L_3665:
        /*0078*/ 	.word	index@(.nv.constant0._ZN2at6native29vectorized_elementwise_kernelILi2EZZZNS0_54_GLOBAL__N__d8c5977b_16_LinearAlgebra_cu_9e10b42f_324316addr_kernel_cudaERNS_14TensorIteratorERKN3c106ScalarES8_ENKUlvE_clEvENKUlvE1_clEvEUliiiE_St5arrayIPcLm4EEEEviT0_T1_)
        /*007c*/ 	.short	0x0380
        /*007e*/ 	.short	0x0038


	//----- nvinfo : EIATTR_SW_WAR
	.align		4
.L_3666:
        /*0080*/ 	.byte	0x04, 0x36
        /*0082*/ 	.short	(.L_3668 - .L_3667)
.L_3667:
        /*0084*/ 	.word	0x00000008
.L_3668:


//--------------------- .nv.info._ZN2at6native29vectorized_elementwise_kernelILi4EZZZNS0_54_GLOBAL__N__d8c5977b_16_LinearAlgebra_cu_9e10b42f_324316addr_kernel_cudaERNS_14TensorIteratorERKN3c106ScalarES8_ENKUlvE_clEvENKUlvE1_clEvEUliiiE_St5arrayIPcLm4EEEEviT0_T1_ --------------------------
	.section	.nv.info._ZN2at6native29vectorized_elementwise_kernelILi4EZZZNS0_54_GLOBAL__N__d8c5977b_16_LinearAlgebra_cu_9e10b42f_324316addr_kernel_cudaERNS_14TensorIteratorERKN3c106ScalarES8_ENKUlvE_clEvENKUlvE1_clEvEUliiiE_St5arrayIPcLm4EEEEviT0_T1_,"",@"SHT_CUDA_INFO"
	.sectionflags	@""
	.align	4


	//----- nvinfo : EIATTR_CUDA_API_VERSION
	.align		4
        /*0000*/ 	.byte	0x04, 0x37
        /*0002*/ 	.short	(.L_3670 - .L_3669)
.L_3669:
        /*0004*/ 	.word	0x00000082


	//----- nvinfo : EIATTR_KPARAM_INFO
	.align		4
.L_3670:
        /*0008*/ 	.byte	0x04, 0x17
        /*000a*/ 	.short	(.L_3672 - .L_3671)
.L_3671:
        /*000c*/ 	.word	0x00000000
        /*0010*/ 	.short	0x0002
        /*0012*/ 	.short	0x0018
        /*0014*/ 	.byte	0x00, 0xf0, 0x81, 0x00


	//----- nvinfo : EIATTR_KPARAM_INFO
	.align		4
.L_3672:
        /*0018*/ 	.byte	0x04, 0x17
        /*001a*/ 	.short	(.L_3674 - .L_3673)
.L_3673:
        /*001c*/ 	.word	0x00000000
        /*0020*/ 	.short	0x0001
        /*0022*/ 	.short	0x0008
        /*0024*/ 	.byte	0x00, 0xf0, 0x41, 0x00


	//----- nvinfo : EIATTR_KPARAM_INFO
	.align		4
.L_3674:
        /*0028*/ 	.byte	0x04, 0x17
        /*002a*/ 	.short	(.L_3676 - .L_3675)
.L_3675:
        /*002c*/ 	.word	0x00000000
        /*0030*/ 	.short	0x0000
        /*0032*/ 	.short	0x0000
        /*0034*/ 	.byte	0x00, 0xf0, 0x11, 0x00


	//----- nvinfo : EIATTR_SPARSE_MMA_MASK
	.align		4
.L_3676:
        /*0038*/ 	.byte	0x03, 0x50
        /*003a*/ 	.short	0x0000


	//----- nvinfo : EIATTR_MAXREG_COUNT
	.align		4
        /*003c*/ 	.byte	0x03, 0x1b
        /*003e*/ 	.short	0x00ff


	//----- nvinfo : EIATTR_MERCURY_ISA_VERSION
	.align		4
        /*0040*/ 	.byte	0x03, 0x5f
        /*0042*/ 	.short	0x0101


	//----- nvinfo : EIATTR_VRC_CTA_INIT_COUNT
	.align		4
        /*0044*/ 	.byte	0x02, 0x4a
	.zero		1
	.zero		1


	//----- nvinfo : EIATTR_EXIT_INSTR_OFFSETS
	.align		4
        /*0048*/ 	.byte	0x04, 0x1c
        /*004a*/ 	.short	(.L_3678 - .L_3677)


	//   ....[0]....
.L_3677:
        /*004c*/ 	.word	0x00000a60


	//   ....[1]....
        /*0050*/ 	.word	0x00000ab0


	//   ....[2]....
        /*0054*/ 	.word	0x00000cd0


	//----- nvinfo : EIATTR_MAX_THREADS
	.align		4
.L_3678:
        /*0058*/ 	.byte	0x04, 0x05
        /*005a*/ 	.short	(.L_3680 - .L_3679)
.L_3679:
        /*005c*/ 	.word	0x00000080
        /*0060*/ 	.word	0x00000001
        /*0064*/ 	.word	0x00000001


	//----- nvinfo : EIATTR_CRS_STACK_SIZE
	.align		4
.L_3680:
        /*0068*/ 	.byte	0x04, 0x1e
        /*006a*/ 	.short	(.L_3682 - .L_3681)
.L_3681:
        /*006c*/ 	.word	0x00000000


	//----- nvinfo : EIATTR_CBANK_PARAM_SIZE
	.align		4
.L_3682:
        /*0070*/ 	.byte	0x03, 0x19
        /*0072*/ 	.short	0x0038


	//----- nvinfo : EIATTR_PARAM_CBANK
	.align		4
        /*0074*/ 	.byte	0x04, 0x0a
        /*0076*/ 	.short	(.L_3684 - .L_3683)
	.align		4
.L_3683:
        /*0078*/ 	.word	index@(.nv.constant0._ZN2at6native29vectorized_elementwise_kernelILi4EZZZNS0_54_GLOBAL__N__d8c5977b_16_LinearAlgebra_cu_9e10b42f_324316addr_kernel_cudaERNS_14TensorIteratorERKN3c106ScalarES8_ENKUlvE_clEvENKUlvE1_clEvEUliiiE_St5arrayIPcLm4EEEEviT0_T1_)
        /*007c*/ 	.short	0x0380
        /*007e*/ 	.short	0x0038


	//----- nvinfo : EIATTR_SW_WAR
	.align		4
.L_3684:
        /*0080*/ 	.byte	0x04, 0x36
        /*0082*/ 	.short	(.L_3686 - .L_3685)
.L_3685:
        /*0084*/ 	.word	0x00000008
.L_3686:


//--------------------- .nv.info._ZN2at6native29vectorized_elementwise_kernelILi8EZZZNS0_54_GLOBAL__N__d8c5977b_16_LinearAlgebra_cu_9e10b42f_324316addr_kernel_cudaERNS_14TensorIteratorERKN3c106ScalarES8_ENKUlvE_clEvENKUlvE1_clEvEUliiiE_St5arrayIPcLm4EEEEviT0_T1_ --------------------------
	.section	.nv.info._ZN2at6native29vectorized_elementwise_kernelILi8EZZZNS0_54_GLOBAL__N__d8c5977b_16_LinearAlgebra_cu_9e10b42f_324316addr_kernel_cudaERNS_14TensorIteratorERKN3c106ScalarES8_ENKUlvE_clEvENKUlvE1_clEvEUliiiE_St5arrayIPcLm4EEEEviT0_T1_,"",@"SHT_CUDA_INFO"
	.sectionflags	@""
	.align	4


	//----- nvinfo : EIATTR_CUDA_API_VERSION
	.align		4
        /*0000*/ 	.byte	0x04, 0x37
        /*0002*/ 	.short	(.L_3688 - .L_3687)
.L_3687:
        /*0004*/ 	.word	0x00000082


	//----- nvinfo : EIATTR_KPARAM_INFO
	.align		4
.L_3688:
        /*0008*/ 	.byte	0x04, 0x17
        /*000a*/ 	.short	(.L_3690 - .L_3689)
.L_3689:
        /*000c*/ 	.word	0x00000000
        /*0010*/ 	.short	0x0002
        /*0012*/ 	.short	0x0018
        /*0014*/ 	.byte	0x00, 0xf0, 0x81, 0x00


	//----- nvinfo : EIATTR_KPARAM_INFO
	.align		4
.L_3690:
        /*0018*/ 	.byte	0x04, 0x17
        /*001a*/ 	.short	(.L_3692 - .L_3691)
.L_3691:
        /*001c*/ 	.word	0x00000000
        /*0020*/ 	.short	0x0001
        /*0022*/ 	.short	0x0008
        /*0024*/ 	.byte	0x00, 0xf0, 0x41, 0x00


	//----- nvinfo : EIATTR_KPARAM_INFO
	.align		4
.L_3692:
        /*0028*/ 	.byte	0x04, 0x17
        /*002a*/ 	.short	(.L_3694 - .L_3693)
.L_3693:
        /*002c*/ 	.word	0x00000000
        /*0030*/ 	.short	0x0000
        /*0032*/ 	.short	0x0000
        /*0034*/ 	.byte	0x00, 0xf0, 0x11, 0x00


	//----- nvinfo : EIATTR_SPARSE_MMA_MASK
	.align		4
.L_3694:
        /*0038*/ 	.byte	0x03, 0x50
        /*003a*/ 	.short	0x0000


	//----- nvinfo : EIATTR_MAXREG_COUNT
	.align		4
        /*003c*/ 	.byte	0x03, 0x1b
        /*003e*/ 	.short	0x00ff


	//----- nvinfo : EIATTR_MERCURY_ISA_VERSION
	.align		4
        /*0040*/ 	.byte	0x03, 0x5f
        /*0042*/ 	.short	0x0101


	//----- nvinfo : EIATTR_VRC_CTA_INIT_COUNT
	.align		4
        /*0044*/ 	.byte	0x02, 0x4a
	.zero		1
	.zero		1


	//----- nvinfo : EIATTR_EXIT_INSTR_OFFSETS
	.align		4
        /*0048*/ 	.byte	0x04, 0x1c
        /*004a*/ 	.short	(.L_3696 - .L_3695)


	//   ....[0]....
.L_3695:
        /*004c*/ 	.word	0x00000010


	//----- nvinfo : EIATTR_MAX_THREADS
	.align		4
.L_3696:
        /*0050*/ 	.byte	0x04, 0x05
        /*0052*/ 	.short	(.L_3698 - .L_3697)
.L_3697:
        /*0054*/ 	.word	0x00000080
        /*0058*/ 	.word	0x00000001
        /*005c*/ 	.word	0x00000001


	//----- nvinfo : EIATTR_CBANK_PARAM_SIZE
	.align		4
.L_3698:
        /*0060*/ 	.byte	0x03, 0x19
        /*0062*/ 	.short	0x0038


	//----- nvinfo : EIATTR_PARAM_CBANK
	.align		4
        /*0064*/ 	.byte	0x04, 0x0a
        /*0066*/ 	.short	(.L_3700 - .L_3699)
	.align		4
.L_3699:
        /*0068*/ 	.word	index@(.nv.constant0._ZN2at6native29vectorized_elementwise_kernelILi8EZZZNS0_54_GLOBAL__N__d8c5977b_16_LinearAlgebra_cu_9e10b42f_324316addr_kernel_cudaERNS_14TensorIteratorERKN3c106ScalarES8_ENKUlvE_clEvENKUlvE1_clEvEUliiiE_St5arrayIPcLm4EEEEviT0_T1_)
        /*006c*/ 	.short	0x0380
        /*006e*/ 	.short	0x0038


	//----- nvinfo : EIATTR_SW_WAR
	.align		4
.L_3700:
        /*0070*/ 	.byte	0x04, 0x36
        /*0072*/ 	.short	(.L_3702 - .L_3701)
.L_3701:
        /*0074*/ 	.word	0x00000008
.L_3702:


//--------------------- .nv.info._ZN2at6native18elementwise_kernelILi128ELi4EZNS0_15gpu_kernel_implIZZZNS0_54_GLOBAL__N__d8c5977b_16_LinearAlgebra_cu_9e10b42f_324316addr_kernel_cudaERNS_14TensorIteratorERKN3c106ScalarES9_ENKUlvE_clEvENKUlvE0_clEvEUlaaaE0_EEvRNS_18TensorIteratorBaseERKT_EUliE_EEviT1_ --------------------------
	.section	.nv.info._ZN2at6native18elementwise_kernelILi128ELi4EZNS0_15gpu_kernel_implIZZZNS0_54_GLOBAL__N__d8c5977b_16_LinearAlgebra_cu_9e10b42f_324316addr_kernel_cudaERNS_14TensorIteratorERKN3c106ScalarES9_ENKUlvE_clEvENKUlvE0_clEvEUlaaaE0_EEvRNS_18TensorIteratorBaseERKT_EUliE_EEviT1_,"",@"SHT_CUDA_INFO"
	.sectionflags	@""
	.align	4


	//----- nvinfo : EIATTR_CUDA_API_VERSION
	.align		4
        /*0000*/ 	.byte	0x04, 0x37
        /*0002*/ 	.short	(.L_3704 - .L_3703)
.L_3703:
        /*0004*/ 	.word	0x00000082


	//----- nvinfo : EIATTR_KPARAM_INFO
	.align		4
.L_3704:
        /*0008*/ 	.byte	0x04, 0x17
        /*000a*/ 	.short	(.L_3706 - .L_3705)
.L_3705:
        /*000c*/ 	.word	0x00000000
        /*0010*/ 	.short	0x0001
        /*0012*/ 	.short	0x0008
        /*0014*/ 	.byte	0x00, 0xf0, 0x01, 0x0c


	//----- nvinfo : EIATTR_KPARAM_INFO
	.align		4
.L_3706:
        /*0018*/ 	.byte	0x04, 0x17
        /*001a*/ 	.short	(.L_3708 - .L_3707)
.L_3707:
        /*001c*/ 	.word	0x00000000
        /*0020*/ 	.short	0x0000
        /*0022*/ 	.short	0x0000
        /*0024*/ 	.byte	0x00, 0xf0, 0x11, 0x00


	//----- nvinfo : EIATTR_SPARSE_MMA_MASK
	.align		4
.L_3708:
        /*0028*/ 	.byte	0x03, 0x50
        /*002a*/ 	.short	0x0000


	//----- nvinfo : EIATTR_MAXREG_COUNT
	.align		4
        /*002c*/ 	.byte	0x03, 0x1b
        /*002e*/ 	.short	0x0080


	//----- nvinfo : EIATTR_EXTERNS
	.align		4
        /*0030*/ 	.byte	0x04, 0x0f
        /*0032*/ 	.short	(.L_3710 - .L_3709)


	//   ....[0]....
	.align		4
.L_3709:
        /*0034*/ 	.word	index@(__assertfail)


	//----- nvinfo : EIATTR_MERCURY_ISA_VERSION
	.align		4
.L_3710:
        /*0038*/ 	.byte	0x03, 0x5f
        /*003a*/ 	.short	0x0101


	//----- nvinfo : EIATTR_VRC_CTA_INIT_COUNT
	.align		4
        /*003c*/ 	.byte	0x02, 0x4a
	.zero		1
	.zero		1


	//----- nvinfo : EIATTR_SYSCALL_OFFSETS
	.align		4
        /*0040*/ 	.byte	0x04, 0x46
        /*0042*/ 	.short	(.L_3712 - .L_3711)


	//   ....[0]....
.L_3711:
        /*0044*/ 	.word	0x00002640


	//   ....[1]....
        /*0048*/ 	.word	0x00003490


	//   ....[2]....
        /*004c*/ 	.word	0x000042e0


	//   ....[3]....
        /*0050*/ 	.word	0x00005230


	//   ....[4]....
        /*0054*/ 	.word	0x000079f0


	//   ....[5]....
        /*0058*/ 	.word	0x00008840


	//   ....[6]....
        /*005c*/ 	.word	0x00009690


	//   ....[7]....
        /*0060*/ 	.word	0x0000a420


	//   ....[8]....
        /*0064*/ 	.word	0x0000ccd0


	//   ....[9]....
        /*0068*/ 	.word	0x0000db20


	//   ....[10]....
        /*006c*/ 	.word	0x0000e970


	//   ....[11]....
        /*0070*/ 	.word	0x0000f700


	//   ....[12]....
        /*0074*/ 	.word	0x00011fd0


	//   ....[13]....
        /*0078*/ 	.word	0x00012e20


	//   ....[14]....
        /*007c*/ 	.word	0x00013c70


	//   ....[15]....
        /*0080*/ 	.word	0x000149d0


	//----- nvinfo : EIATTR_EXIT_INSTR_OFFSETS
	.align		4
.L_3712:
        /*0084*/ 	.byte	0x04, 0x1c
        /*0086*/ 	.short	(.L_3714 - .L_3713)


	//   ....[0]....
.L_3713:
        /*0088*/ 	.word	0x0000f9e0


	//   ....[1]....
        /*008c*/ 	.word	0x00013e40


	//   ....[2]....
        /*0090*/ 	.word	0x00013e60


	//   ....[3]....
        /*0094*/ 	.word	0x00013f20


	//   ....[4]....
        /*0098*/ 	.word	0x00013f60


	//   ....[5]....
        /*009c*/ 	.word	0x00013fa0


	//   ....[6]....
        /*00a0*/ 	.word	0x00014030


	//   ....[7]....
        /*00a4*/ 	.word	0x00014070


	//   ....[8]....
        /*00a8*/ 	.word	0x00014110


	//   ....[9]....
        /*00ac*/ 	.word	0x00014160


	//   ....[10]....
        /*00b0*/ 	.word	0x000141b0


	//   ....[11]....
        /*00b4*/ 	.word	0x00014290


	//   ....[12]....
        /*00b8*/ 	.word	0x00014400


	//   ....[13]....
        /*00bc*/ 	.word	0x00014570


	//   ....[14]....
        /*00c0*/ 	.word	0x000146d0


	//   ....[15]....
        /*00c4*/ 	.word	0x00014730


	//   ....[16]....
        /*00c8*/ 	.word	0x00014770


	//   ....[17]....
        /*00cc*/ 	.word	0x00014810


	//   ....[18]....
        /*00d0*/ 	.word	0x00014870


	//   ....[19]....
        /*00d4*/ 	.word	0x000149e0


	//   ....[20]....
        /*00d8*/ 	.word	0x00014af0


	//   ....[21]....
        /*00dc*/ 	.word	0x00014c30


	//   ....[22]....
        /*00e0*/ 	.word	0x00014c70


	//----- nvinfo : EIATTR_MAX_THREADS
	.align		4
.L_3714:
        /*00e4*/ 	.byte	0x04, 0x05
        /*00e6*/ 	.short	(.L_3716 - .L_3715)
.L_3715:
        /*00e8*/ 	.word	0x00000080
        /*00ec*/ 	.word	0x00000001
        /*00f0*/ 	.word	0x00000001


	//----- nvinfo : EIATTR_CRS_STACK_SIZE
	.align		4
.L_3716:
        /*00f4*/ 	.byte	0x04, 0x1e
        /*00f6*/ 	.short	(.L_3718 - .L_3717)
.L_3717:
        /*00f8*/ 	.word	0x00000000


	//----- nvinfo : EIATTR_CBANK_PARAM_SIZE
	.align		4
.L_3718:
        /*00fc*/ 	.byte	0x03, 0x19
        /*00fe*/ 	.short	0x0308


	//----- nvinfo : EIATTR_PARAM_CBANK
	.align		4
        /*0100*/ 	.byte	0x04, 0x0a
        /*0102*/ 	.short	(.L_3720 - .L_3719)
	.align		4
.L_3719:
        /*0104*/ 	.word	index@(.nv.constant0._ZN2at6native18elementwise_kernelILi128ELi4EZNS0_15gpu_kernel_implIZZZNS0_54_GLOBAL__N__d8c5977b_16_LinearAlgebra_cu_9e10b42f_324316addr_kernel_cudaERNS_14TensorIteratorERKN3c106ScalarES9_ENKUlvE_clEvENKUlvE0_clEvEUlaaaE0_EEvRNS_18TensorIteratorBaseERKT_EUliE_EEviT1_)
        /*0108*/ 	.short	0x0380
        /*010a*/ 	.short	0x0308


	//----- nvinfo : EIATTR_SW_WAR
	.align		4
.L_3720:
        /*010c*/ 	.byte	0x04, 0x36
        /*010e*/ 	.short	(.L_3722 - .L_3721)
.L_3721:
        /*0110*/ 	.word	0x00000008
.L_3722:


//--------------------- .nv.info._ZN2at6native27unrolled_elementwise_kernelIZZZNS0_54_GLOBAL__N__d8c5977b_16_LinearAlgebra_cu_9e10b42f_324316addr_kernel_cudaERNS_14TensorIteratorERKN3c106ScalarES8_ENKUlvE_clEvENKUlvE0_clEvEUlaaaE0_St5arrayIPcLm4EELi4E23TrivialOffsetCalculatorILi3EjESF_ILi1EjENS0_6memory12LoadWithCastILi3EEENSI_13StoreWithCastILi1EEEEEviT_T0_T2_T3_T4_T5_ --------------------------
	.section	.nv.info._ZN2at6native27unrolled_elementwise_kernelIZZZNS0_54_GLOBAL__N__d8c5977b_16_LinearAlgebra_cu_9e10b42f_324316addr_kernel_cudaERNS_14TensorIteratorERKN3c106ScalarES8_ENKUlvE_clEvENKUlvE0_clEvEUlaaaE0_St5arrayIPcLm4EELi4E23TrivialOffsetCalculatorILi3EjESF_ILi1EjENS0_6memory12LoadWithCastILi3EEENSI_13StoreWithCastILi1EEEEEviT_T0_T2_T3_T4_T5_,"",@"SHT_CUDA_INFO"
	.sectionflags	@""
	.align	4


	//----- nvinfo : EIATTR_CUDA_API_VERSION
	.align		4
        /*0000*/ 	.byte	0x04, 0x37
        /*0002*/ 	.short	(.L_3724 - .L_3723)
.L_3723:
        /*0004*/ 	.word	0x00000082


	//----- nvinfo : EIATTR_KPARAM_INFO
	.align		4
.L_3724:
        /*0008*/ 	.byte	0x04, 0x17
        /*000a*/ 	.short	(.L_3726 - .L_3725)
.L_3725:
        /*000c*/ 	.word	0x00000000
        /*0010*/ 	.short	0x0006
        /*0012*/ 	.short	0x004c
        /*0014*/ 	.byte	0x00, 0xf0, 0x21, 0x00


	//----- nvinfo : EIATTR_KPARAM_INFO
	.align		4
.L_3726:
        /*0018*/ 	.byte	0x04, 0x17
        /*001a*/ 	.short	(.L_3728 - .L_3727)
.L_3727:
        /*001c*/ 	.word	0x00000000
        /*0020*/ 	.short	0x0005
        /*0022*/ 	.short	0x003c
        /*0024*/ 	.byte	0x00, 0xf0, 0x41, 0x00


	//----- nvinfo : EIATTR_KPARAM_INFO
	.align		4
.L_3728:
        /*0028*/ 	.byte	0x04, 0x17
        /*002a*/ 	.short	(.L_3730 - .L_3729)
.L_3729:
        /*002c*/ 	.word	0x00000000
        /*0030*/ 	.short	0x0004
        /*0032*/ 	.short	0x0039
        /*0034*/ 	.byte	0x00, 0xf0, 0x05, 0x00


	//----- nvinfo : EIATTR_KPARAM_INFO
	.align		4
.L_3730:
        /*0038*/ 	.byte	0x04, 0x17
        /*003a*/ 	.short	(.L_3732 - .L_3731)
.L_3731:
        /*003c*/ 	.word	0x00000000
        /*0040*/ 	.short	0x0003
        /*0042*/ 	.short	0x0038
        /*0044*/ 	.byte	0x00, 0xf0, 0x05, 0x00


	//----- nvinfo : EIATTR_KPARAM_INFO
	.align		4
.L_3732:
        /*0048*/ 	.byte	0x04, 0x17
        /*004a*/ 	.short	(.L_3734 - .L_3733)
.L_3733:
        /*004c*/ 	.word	0x00000000
        /*0050*/ 	.short	0x0002
        /*0052*/ 	.short	0x0018
        /*0054*/ 	.byte	0x00, 0xf0, 0x81, 0x00


	//----- nvinfo : EIATTR_KPARAM_INFO
	.align		4
.L_3734:
        /*0058*/ 	.byte	0x04, 0x17
        /*005a*/ 	.short	(.L_3736 - .L_3735)
.L_3735:
        /*005c*/ 	.word	0x00000000
        /*0060*/ 	.short	0x0001
        /*0062*/ 	.short	0x0008
        /*0064*/ 	.byte	0x00, 0xf0, 0x41, 0x00


	//----- nvinfo : EIATTR_KPARAM_INFO
	.align		4
.L_3736:
        /*0068*/ 	.byte	0x04, 0x17
        /*006a*/ 	.short	(.L_3738 - .L_3737)
.L_3737:
        /*006c*/ 	.word	0x00000000
        /*0070*/ 	.short	0x0000
        /*0072*/ 	.short	0x0000
        /*0074*/ 	.byte	0x00, 0xf0, 0x11, 0x00


	//----- nvinfo : EIATTR_SPARSE_MMA_MASK
	.align		4
.L_3738:
        /*0078*/ 	.byte	0x03, 0x50
        /*007a*/ 	.short	0x0000


	//----- nvinfo : EIATTR_MAXREG_COUNT
	.align		4
        /*007c*/ 	.byte	0x03, 0x1b
        /*007e*/ 	.short	0x00ff


	//----- nvinfo : EIATTR_EXTERNS
	.align		4
        /*0080*/ 	.byte	0x04, 0x0f
        /*0082*/ 	.short	(.L_3740 - .L_3739)


	//   ....[0]....
	.align		4
.L_3739:
        /*0084*/ 	.word	index@(__assertfail)


	//----- nvinfo : EIATTR_MERCURY_ISA_VERSION
	.align		4
.L_3740:
        /*0088*/ 	.byte	0x03, 0x5f
        /*008a*/ 	.short	0x0101


	//----- nvinfo : EIATTR_VRC_CTA_INIT_COUNT
	.align		4
        /*008c*/ 	.byte	0x02, 0x4a
	.zero		1
	.zero		1


	//----- nvinfo : EIATTR_SYSCALL_OFFSETS
	.align		4
        /*0090*/ 	.byte	0x04, 0x46
        /*0092*/ 	.short	(.L_3742 - .L_3741)


	//   ....[0]....
.L_3741:
        /*0094*/ 	.word	0x00000e70


	//   ....[1]....
        /*0098*/ 	.word	0x00001cf0


	//   ....[2]....
        /*009c*/ 	.word	0x00002b70


	//   ....[3]....
        /*00a0*/ 	.word	0x00003b40


	//   ....[4]....
        /*00a4*/ 	.word	0x000049c0


	//   ....[5]....
        /*00a8*/ 	.word	0x00005840


	//   ....[6]....
        /*00ac*/ 	.word	0x00006750


	//   ....[7]....
        /*00b0*/ 	.word	0x000075d0


	//   ....[8]....
        /*00b4*/ 	.word	0x00008450


	//   ....[9]....
        /*00b8*/ 	.word	0x00009360


	//   ....[10]....
        /*00bc*/ 	.word	0x0000a1f0


	//   ....[11]....
        /*00c0*/ 	.word	0x0000b080


	//   ....[12]....
        /*00c4*/ 	.word	0x0000c190


	//   ....[13]....
        /*00c8*/ 	.word	0x0000d040


	//   ....[14]....
        /*00cc*/ 	.word	0x0000dff0


	//   ....[15]....
        /*00d0*/ 	.word	0x0000ef80


	//----- nvinfo : EIATTR_EXIT_INSTR_OFFSETS
	.align		4
.L_3742:
        /*00d4*/ 	.byte	0x04, 0x1c
        /*00d6*/ 	.short	(.L_3744 - .L_3743)


	//   ....[0]....
.L_3743:
        /*00d8*/ 	.word	0x0000e2c0


	//   ....[1]....
        /*00dc*/ 	.word	0x0000e3f0


	//   ....[2]....
        /*00e0*/ 	.word	0x0000e410


	//   ....[3]....
        /*00e4*/ 	.word	0x0000e4d0


	//   ....[4]....
        /*00e8*/ 	.word	0x0000e510


	//   ....[5]....
        /*00ec*/ 	.word	0x0000e550


	//   ....[6]....
        /*00f0*/ 	.word	0x0000e5e0


	//   ....[7]....
        /*00f4*/ 	.word	0x0000e620


	//   ....[8]....
        /*00f8*/ 	.word	0x0000e6c0


	//   ....[9]....
        /*00fc*/ 	.word	0x0000e710


	//   ....[10]....
        /*0100*/ 	.word	0x0000e760


	//   ....[11]....
        /*0104*/ 	.word	0x0000e840


	//   ....[12]....
        /*0108*/ 	.word	0x0000e9b0


	//   ....[13]....
        /*010c*/ 	.word	0x0000eb20


	//   ....[14]....
        /*0110*/ 	.word	0x0000ec80


	//   ....[15]....
        /*0114*/ 	.word	0x0000ece0


	//   ....[16]....
        /*0118*/ 	.word	0x0000ed20


	//   ....[17]....
        /*011c*/ 	.word	0x0000edc0


	//   ....[18]....
        /*0120*/ 	.word	0x0000ee20


	//   ....[19]....
        /*0124*/ 	.word	0x0000ef90


	//   ....[20]....
        /*0128*/ 	.word	0x0000f0a0


	//   ....[21]....
        /*012c*/ 	.word	0x0000f1e0


	//   ....[22]....
        /*0130*/ 	.word	0x0000f220


	//----- nvinfo : EIATTR_MAX_THREADS
	.align		4
.L_3744:
        /*0134*/ 	.byte	0x04, 0x05
        /*0136*/ 	.short	(.L_3746 - .L_3745)
.L_3745:
        /*0138*/ 	.word	0x00000080
        /*013c*/ 	.word	0x00000001
        /*0140*/ 	.word	0x00000001


	//----- nvinfo : EIATTR_CRS_STACK_SIZE
	.align		4
.L_3746:
        /*0144*/ 	.byte	0x04, 0x1e
        /*0146*/ 	.short	(.L_3748 - .L_3747)
.L_3747:
        /*0148*/ 	.word	0x00000000


	//----- nvinfo : EIATTR_CBANK_PARAM_SIZE
	.align		4
.L_3748:
        /*014c*/ 	.byte	0x03, 0x19
        /*014e*/ 	.short	0x0054


	//----- nvinfo : EIATTR_PARAM_CBANK
	.align		4
        /*0150*/ 	.byte	0x04, 0x0a
        /*0152*/ 	.short	(.L_3750 - .L_3749)
	.align		4
.L_3749:
        /*0154*/ 	.word	index@(.nv.constant0._ZN2at6native27unrolled_elementwise_kernelIZZZNS0_54_GLOBAL__N__d8c5977b_16_LinearAlgebra_cu_9e10b42f_324316addr_kernel_cudaERNS_14TensorIteratorERKN3c106ScalarES8_ENKUlvE_clEvENKUlvE0_clEvEUlaaaE0_St5arrayIPcLm4EELi4E23TrivialOffsetCalculatorILi3EjESF_ILi1EjENS0_6memory12LoadWithCastILi3EEENSI_13StoreWithCastILi1EEEEEviT_T0_T2_T3_T4_T5_)
        /*0158*/ 	.short	0x0380
        /*015a*/ 	.short	0x0054


	//----- nvinfo : EIATTR_SW_WAR
	.align		4
.L_3750:
        /*015c*/ 	.byte	0x04, 0x36
        /*015e*/ 	.short	(.L_3752 - .L_3751)
.L_3751:
        /*0160*/ 	.word	0x00000008
.L_3752:


//--------------------- .nv.info._ZN2at6native18elementwise_kernelILi128ELi4EZNS0_22gpu_kernel_impl_nocastIZZZNS0_54_GLOBAL__N__d8c5977b_16_LinearAlgebra_cu_9e10b42f_324316addr_kernel_cudaERNS_14TensorIteratorERKN3c106ScalarES9_ENKUlvE_clEvENKUlvE0_clEvEUlaaaE0_EEvRNS_18TensorIteratorBaseERKT_EUliE_EEviT1_ --------------------------
	.section	.nv.info._ZN2at6native18elementwise_kernelILi128ELi4EZNS0_22gpu_kernel_impl_nocastIZZZNS0_54_GLOBAL__N__d8c5977b_16_LinearAlgebra_cu_9e10b42f_324316addr_kernel_cudaERNS_14TensorIteratorERKN3c106ScalarES9_ENKUlvE_clEvENKUlvE0_clEvEUlaaaE0_EEvRNS_18TensorIteratorBaseERKT_EUliE_EEviT1_,"",@"SHT_CUDA_INFO"
	.sectionflags	@""
	.align	4


	//----- nvinfo : EIATTR_CUDA_API_VERSION
	.align		4
        /*0000*/ 	.byte	0x04, 0x37
        /*0002*/ 	.short	(.L_3754 - .L_3753)
.L_3753:
        /*0004*/ 	.word	0x00000082


	//----- nvinfo : EIATTR_KPARAM_INFO
	.align		4
.L_3754:
        /*0008*/ 	.byte	0x04, 0x17
        /*000a*/ 	.short	(.L_3756 - .L_3755)
.L_3755:
        /*000c*/ 	.word	0x00000000
        /*0010*/ 	.short	0x0001
        /*0012*/ 	.short	0x0008
        /*0014*/ 	.byte	0x00, 0xf0, 0xe1, 0x0b


	//----- nvinfo : EIATTR_KPARAM_INFO
	.align		4
.L_3756:
        /*0018*/ 	.byte	0x04, 0x17
        /*001a*/ 	.short	(.L_3758 - .L_3757)
.L_3757:
        /*001c*/ 	.word	0x00000000
        /*0020*/ 	.short	0x0000
        /*0022*/ 	.short	0x0000
        /*0024*/ 	.byte	0x00, 0xf0, 0x11, 0x00


	//----- nvinfo : EIATTR_SPARSE_MMA_MASK
	.align		4
.L_3758:
        /*0028*/ 	.byte	0x03, 0x50
        /*002a*/ 	.short	0x0000


	//----- nvinfo : EIATTR_MAXREG_COUNT
	.align		4
        /*002c*/ 	.byte	0x03, 0x1b
        /*002e*/ 	.short	0x0080


	//----- nvinfo : EIATTR_MERCURY_ISA_VERSION
	.align		4
        /*0030*/ 	.byte	0x03, 0x5f
        /*0032*/ 	.short	0x0101


	//----- nvinfo : EIATTR_VRC_CTA_INIT_COUNT
	.align		4
        /*0034*/ 	.byte	0x02, 0x4a
	.zero		1
	.zero		1


	//----- nvinfo : EIATTR_EXIT_INSTR_OFFSETS
	.align		4
        /*0038*/ 	.byte	0x04, 0x1c
        /*003a*/ 	.short	(.L_3760 - .L_3759)


	//   ....[0]....
.L_3759:
        /*003c*/ 	.word	0x000004d0


	//   ....[1]....
        /*0040*/ 	.word	0x000005d0


	//   ....[2]....
        /*0044*/ 	.word	0x00005140


	//   ....[3]....
        /*0048*/ 	.word	0x00006a00


	//----- nvinfo : EIATTR_MAX_THREADS
	.align		4
.L_3760:
        /*004c*/ 	.byte	0x04, 0x05
        /*004e*/ 	.short	(.L_3762 - .L_3761)
.L_3761:
        /*0050*/ 	.word	0x00000080
        /*0054*/ 	.word	0x00000001
        /*0058*/ 	.word	0x00000001


	//----- nvinfo : EIATTR_CRS_STACK_SIZE
	.align		4
.L_3762:
        /*005c*/ 	.byte	0x04, 0x1e
        /*005e*/ 	.short	(.L_3764 - .L_3763)
.L_3763:
        /*0060*/ 	.word	0x00000000


	//----- nvinfo : EIATTR_CBANK_PARAM_SIZE
	.align		4
.L_3764:
        /*0064*/ 	.byte	0x03, 0x19
        /*0066*/ 	.short	0x0300


	//----- nvinfo : EIATTR_PARAM_CBANK
	.align		4
        /*0068*/ 	.byte	0x04, 0x0a
        /*006a*/ 	.short	(.L_3766 - .L_3765)
	.align		4
.L_3765:
        /*006c*/ 	.word	index@(.nv.constant0._ZN2at6native18elementwise_kernelILi128ELi4EZNS0_22gpu_kernel_impl_nocastIZZZNS0_54_GLOBAL__N__d8c5977b_16_LinearAlgebra_cu_9e10b42f_324316addr_kernel_cudaERNS_14TensorIteratorERKN3c106ScalarES9_ENKUlvE_clEvENKUlvE0_clEvEUlaaaE0_EEvRNS_18TensorIteratorBaseERKT_EUliE_EEviT1_)
        /*0070*/ 	.short	0x0380
        /*0072*/ 	.short	0x0300


	//----- nvinfo : EIATTR_SW_WAR
	.align		4
.L_3766:
        /*0074*/ 	.byte	0x04, 0x36
        /*0076*/ 	.short	(.L_3768 - .L_3767)
.L_3767:
        /*0078*/ 	.word	0x00000008
.L_3768:


//--------------------- .nv.info._ZN2at6native27unrolled_elementwise_kernelIZZZNS0_54_GLOBAL__N__d8c5977b_16_LinearAlgebra_cu_9e10b42f_324316addr_kernel_cudaERNS_14TensorIteratorERKN3c106ScalarES8_ENKUlvE_clEvENKUlvE0_clEvEUlaaaE0_St5arrayIPcLm4EELi4E23TrivialOffsetCalculatorILi3EjESF_ILi1EjENS0_6memory15LoadWithoutCastENSI_16StoreWithoutCastEEEviT_T0_T2_T3_T4_T5_ --------------------------
	.section	.nv.info._ZN2at6native27unrolled_elementwise_kernelIZZZNS0_54_GLOBAL__N__d8c5977b_16_LinearAlgebra_cu_9e10b42f_324316addr_kernel_cudaERNS_14TensorIteratorERKN3c106ScalarES8_ENKUlvE_clEvENKUlvE0_clEvEUlaaaE0_St5arrayIPcLm4EELi4E23TrivialOffsetCalculatorILi3EjESF_ILi1EjENS0_6memory15LoadWithoutCastENSI_16StoreWithoutCastEEEviT_T0_T2_T3_T4_T5_,"",@"SHT_CUDA_INFO"
	.sectionflags	@""
	.align	4


	//----- nvinfo : EIATTR_CUDA_API_VERSION
	.align		4
        /*0000*/ 	.byte	0x04, 0x37
        /*0002*/ 	.short	(.L_3770 - .L_3769)
.L_3769:
        /*0004*/ 	.word	0x00000082


	//----- nvinfo : EIATTR_KPARAM_INFO
	.align		4
.L_3770:
        /*0008*/ 	.byte	0x04, 0x17
        /*000a*/ 	.short	(.L_3772 - .L_3771)
.L_3771:
        /*000c*/ 	.word	0x00000000
        /*0010*/ 	.short	0x0006
        /*0012*/ 	.short	0x003b
        /*0014*/ 	.byte	0x00, 0xf0, 0x05, 0x00


	//----- nvinfo : EIATTR_KPARAM_INFO
	.align		4
.L_3772:
        /*0018*/ 	.byte	0x04, 0x17
        /*001a*/ 	.short	(.L_3774 - .L_3773)
.L_3773:
        /*001c*/ 	.word	0x00000000
        /*0020*/ 	.short	0x0005
        /*0022*/ 	.short	0x003a
        /*0024*/ 	.byte	0x00, 0xf0, 0x05, 0x00


	//----- nvinfo : EIATTR_KPARAM_INFO
	.align		4
.L_3774:
        /*0028*/ 	.byte	0x04, 0x17
        /*002a*/ 	.short	(.L_3776 - .L_3775)
.L_3775:
        /*002c*/ 	.word	0x00000000
        /*0030*/ 	.short	0x0004
        /*0032*/ 	.short	0x0039
        /*0034*/ 	.byte	0x00, 0xf0, 0x05, 0x00


	//----- nvinfo : EIATTR_KPARAM_INFO
	.align		4
.L_3776:
        /*0038*/ 	.byte	0x04, 0x17
        /*003a*/ 	.short	(.L_3778 - .L_3777)
.L_3777:
        /*003c*/ 	.word	0x00000000
        /*0040*/ 	.short	0x0003
        /*0042*/ 	.short	0x0038
        /*0044*/ 	.byte	0x00, 0xf0, 0x05, 0x00


	//----- nvinfo : EIATTR_KPARAM_INFO
	.align		4
.L_3778:
        /*0048*/ 	.byte	0x04, 0x17
        /*004a*/ 	.short	(.L_3780 - .L_3779)
.L_3779:
        /*004c*/ 	.word	0x00000000
        /*0050*/ 	.short	0x0002
        /*0052*/ 	.short	0x0018
        /*0054*/ 	.byte	0x00, 0xf0, 0x81, 0x00


	//----- nvinfo : EIATTR_KPARAM_INFO
	.align		4
.L_3780:
        /*0058*/ 	.byte	0x04, 0x17
        /*005a*/ 	.short	(.L_3782 - .L_3781)
.L_3781:
        /*005c*/ 	.word	0x00000000
        /*0060*/ 	.short	0x0001
        /*0062*/ 	.short	0x0008
        /*0064*/ 	.byte	0x00, 0xf0, 0x41, 0x00


	//----- nvinfo : EIATTR_KPARAM_INFO
	.align		4
.L_3782:
        /*0068*/ 	.byte	0x04, 0x17
        /*006a*/ 	.short	(.L_3784 - .L_3783)
.L_3783:
        /*006c*/ 	.word	0x00000000
        /*0070*/ 	.short	0x0000
        /*0072*/ 	.short	0x0000
        /*0074*/ 	.byte	0x00, 0xf0, 0x11, 0x00


	//----- nvinfo : EIATTR_SPARSE_MMA_MASK
	.align		4
.L_3784:
        /*0078*/ 	.byte	0x03, 0x50
        /*007a*/ 	.short	0x0000


	//----- nvinfo : EIATTR_MAXREG_COUNT
	.align		4
        /*007c*/ 	.byte	0x03, 0x1b
        /*007e*/ 	.short	0x00ff


	//----- nvinfo : EIATTR_MERCURY_ISA_VERSION
	.align		4
        /*0080*/ 	.byte	0x03, 0x5f
        /*0082*/ 	.short	0x0101


	//----- nvinfo : EIATTR_VRC_CTA_INIT_COUNT
	.align		4
        /*0084*/ 	.byte	0x02, 0x4a
	.zero		1
	.zero		1


	//----- nvinfo : EIATTR_EXIT_INSTR_OFFSETS
	.align		4
        /*0088*/ 	.byte	0x04, 0x1c
        /*008a*/ 	.short	(.L_3786 - .L_3785)


	//   ....[0]....
.L_3785:
        /*008c*/ 	.word	0x00000970


	//   ....[1]....
        /*0090*/ 	.word	0x000009d0


	//----- nvinfo : EIATTR_MAX_THREADS
	.align		4
.L_3786:
        /*0094*/ 	.byte	0x04, 0x05
        /*0096*/ 	.short	(.L_3788 - .L_3787)
.L_3787:
        /*0098*/ 	.word	0x00000080
        /*009c*/ 	.word	0x00000001
        /*00a0*/ 	.word	0x00000001


	//----- nvinfo : EIATTR_CRS_STACK_SIZE
	.align		4
.L_3788:
        /*00a4*/ 	.byte	0x04, 0x1e
        /*00a6*/ 	.short	(.L_3790 - .L_3789)
.L_3789:
        /*00a8*/ 	.word	0x00000000


	//----- nvinfo : EIATTR_CBANK_PARAM_SIZE
	.align		4
.L_3790:
        /*00ac*/ 	.byte	0x03, 0x19
        /*00ae*/ 	.short	0x003c


	//----- nvinfo : EIATTR_PARAM_CBANK
	.align		4
        /*00b0*/ 	.byte	0x04, 0x0a
        /*00b2*/ 	.short	(.L_3792 - .L_3791)
	.align		4
.L_3791:
        /*00b4*/ 	.word	index@(.nv.constant0._ZN2at6native27unrolled_elementwise_kernelIZZZNS0_54_GLOBAL__N__d8c5977b_16_LinearAlgebra_cu_9e10b42f_324316addr_kernel_cudaERNS_14TensorIteratorERKN3c106ScalarES8_ENKUlvE_clEvENKUlvE0_clEvEUlaaaE0_St5arrayIPcLm4EELi4E23TrivialOffsetCalculatorILi3EjESF_ILi1EjENS0_6memory15LoadWithoutCastENSI_16StoreWithoutCastEEEviT_T0_T2_T3_T4_T5_)
        /*00b8*/ 	.short	0x0380
        /*00ba*/ 	.short	0x003c


	//----- nvinfo : EIATTR_SW_WAR
	.align		4
.L_3792:
        /*00bc*/ 	.byte	0x04, 0x36
        /*00be*/ 	.short	(.L_3794 - .L_3793)
.L_3793:
        /*00c0*/ 	.word	0x00000008
.L_3794:


//--------------------- .nv.info._ZN2at6native29vectorized_elementwise_kernelILi2EZZZNS0_54_GLOBAL__N__d8c5977b_16_LinearAlgebra_cu_9e10b42f_324316addr_kernel_cudaERNS_14TensorIteratorERKN3c106ScalarES8_ENKUlvE_clEvENKUlvE0_clEvEUlaaaE0_St5arrayIPcLm4EEEEviT0_T1_ --------------------------
	.section	.nv.info._ZN2at6native29vectorized_elementwise_kernelILi2EZZZNS0_54_GLOBAL__N__d8c5977b_16_LinearAlgebra_cu_9e10b42f_324316addr_kernel_cudaERNS_14TensorIteratorERKN3c106ScalarES8_ENKUlvE_clEvENKUlvE0_clEvEUlaaaE0_St5arrayIPcLm4EEEEviT0_T1_,"",@"SHT_CUDA_INFO"
	.sectionflags	@""
	.align	4


	//----- nvinfo : EIATTR_CUDA_API_VERSION
	.align		4
        /*0000*/ 	.byte	0x04, 0x37
        /*0002*/ 	.short	(.L_3796 - .L_3795)
.L_3795:
        /*0004*/ 	.word	0x00000082


	//----- nvinfo : EIATTR_KPARAM_INFO
	.align		4
.L_3796:
        /*0008*/ 	.byte	0x04, 0x17
        /*000a*/ 	.short	(.L_3798 - .L_3797)
.L_3797:
        /*000c*/ 	.word	0x00000000
        /*0010*/ 	.short	0x0002
        /*0012*/ 	.short	0x0018
        /*0014*/ 	.byte	0x00, 0xf0, 0x81, 0x00


	//----- nvinfo : EIATTR_KPARAM_INFO
	.align		4
.L_3798:
        /*0018*/ 	.byte	0x04, 0x17
        /*001a*/ 	.short	(.L_3800 - .L_3799)
.L_3799:
        /*001c*/ 	.word	0x00000000
        /*0020*/ 	.short	0x0001
        /*0022*/ 	.short	0x0008
        /*0024*/ 	.byte	0x00, 0xf0, 0x41, 0x00


	//----- nvinfo : EIATTR_KPARAM_INFO
	.align		4
.L_3800:
        /*0028*/ 	.byte	0x04, 0x17
        /*002a*/ 	.short	(.L_3802 - .L_3801)
.L_3801:
        /*002c*/ 	.word	0x00000000
        /*0030*/ 	.short	0x0000
        /*0032*/ 	.short	0x0000
        /*0034*/ 	.byte	0x00, 0xf0, 0x11, 0x00


	//----- nvinfo : EIATTR_SPARSE_MMA_MASK
	.align		4
.L_3802:
        /*0038*/ 	.byte	0x03, 0x50
        /*003a*/ 	.short	0x0000


	//----- nvinfo : EIATTR_MAXREG_COUNT
	.align		4
        /*003c*/ 	.byte	0x03, 0x1b
        /*003e*/ 	.short	0x00ff


	//----- nvinfo : EIATTR_MERCURY_ISA_VERSION
	.align		4
        /*0040*/ 	.byte	0x03, 0x5f
        /*0042*/ 	.short	0x0101


	//----- nvinfo : EIATTR_VRC_CTA_INIT_COUNT
	.align		4
        /*0044*/ 	.byte	0x02, 0x4a
	.zero		1
	.zero		1


	//----- nvinfo : EIATTR_EXIT_INSTR_OFFSETS
	.align		4
        /*0048*/ 	.byte	0x04, 0x1c
        /*004a*/ 	.short	(.L_3804 - .L_3803)


	//   ....[0]....
.L_3803:
        /*004c*/ 	.word	0x00001280


	//   ....[1]....
        /*0050*/ 	.word	0x000012e0


	//   ....[2]....
        /*0054*/ 	.word	0x00001b10


	//----- nvinfo : EIATTR_MAX_THREADS
	.align		4
.L_3804:
        /*0058*/ 	.byte	0x04, 0x05
        /*005a*/ 	.short	(.L_3806 - .L_3805)
.L_3805:
        /*005c*/ 	.word	0x00000080
        /*0060*/ 	.word	0x00000001
        /*0064*/ 	.word	0x00000001


	//----- nvinfo : EIATTR_CRS_STACK_SIZE
	.align		4
.L_3806:
        /*0068*/ 	.byte	0x04, 0x1e
        /*006a*/ 	.short	(.L_3808 - .L_3807)
.L_3807:
        /*006c*/ 	.word	0x00000000


	//----- nvinfo : EIATTR_CBANK_PARAM_SIZE
	.align		4
.L_3808:
        /*0070*/ 	.byte	0x03, 0x19
        /*0072*/ 	.short	0x0038


	//----- nvinfo : EIATTR_PARAM_CBANK
	.align		4
        /*0074*/ 	.byte	0x04, 0x0a
        /*0076*/ 	.short	(.L_3810 - .L_3809)
	.align		4
.L_3809:
        /*0078*/ 	.word	index@(.nv.constant0._ZN2at6native29vectorized_elementwise_kernelILi2EZZZNS0_54_GLOBAL__N__d8c5977b_16_LinearAlgebra_cu_9e10b42f_324316addr_kernel_cudaERNS_14TensorIteratorERKN3c106ScalarES8_ENKUlvE_clEvENKUlvE0_clEvEUlaaaE0_St5arrayIPcLm4EEEEviT0_T1_)
        /*007c*/ 	.short	0x0380
        /*007e*/ 	.short	0x0038


	//----- nvinfo : EIATTR_SW_WAR
	.align		4
.L_3810:
        /*0080*/ 	.byte	0x04, 0x36
        /*0082*/ 	.short	(.L_3812 - .L_3811)
.L_3811:
        /*0084*/ 	.word	0x00000008
.L_3812:


//--------------------- .nv.info._ZN2at6native29vectorized_elementwise_kernelILi4EZZZNS0_54_GLOBAL__N__d8c5977b_16_LinearAlgebra_cu_9e10b42f_324316addr_kernel_cudaERNS_14TensorIteratorERKN3c106ScalarES8_ENKUlvE_clEvENKUlvE0_clEvEUlaaaE0_St5arrayIPcLm4EEEEviT0_T1_ --------------------------
	.section	.nv.info._ZN2at6native29vectorized_elementwise_kernelILi4EZZZNS0_54_GLOBAL__N__d8c5977b_16_LinearAlgebra_cu_9e10b42f_324316addr_kernel_cudaERNS_14TensorIteratorERKN3c106ScalarES8_ENKUlvE_clEvENKUlvE0_clEvEUlaaaE0_St5arrayIPcLm4EEEEviT0_T1_,"",@"SHT_CUDA_INFO"
	.sectionflags	@""
	.align	4


	//----- nvinfo : EIATTR_CUDA_API_VERSION
	.align		4
        /*0000*/ 	.byte	0x04, 0x37
        /*0002*/ 	.short	(.L_3814 - .L_3813)
.L_3813:
        /*0004*/ 	.word	0x00000082


	//----- nvinfo : EIATTR_KPARAM_INFO
	.align		4
.L_3814:
        /*0008*/ 	.byte	0x04, 0x17
        /*000a*/ 	.short	(.L_3816 - .L_3815)
.L_3815:
        /*000c*/ 	.word	0x00000000
        /*0010*/ 	.short	0x0002
        /*0012*/ 	.short	0x0018
        /*0014*/ 	.byte	0x00, 0xf0, 0x81, 0x00


	//----- nvinfo : EIATTR_KPARAM_INFO
	.align		4
.L_3816:
        /*0018*/ 	.byte	0x04, 0x17
        /*001a*/ 	.short	(.L_3818 - .L_3817)
.L_3817:
        /*001c*/ 	.word	0x00000000
        /*0020*/ 	.short	0x0001
        /*0022*/ 	.short	0x0008
        /*0024*/ 	.byte	0x00, 0xf0, 0x41, 0x00


	//----- nvinfo : EIATTR_KPARAM_INFO
	.align		4
.L_3818:
        /*0028*/ 	.byte	0x04, 0x17
        /*002a*/ 	.short	(.L_3820 - .L_3819)
.L_3819:
        /*002c*/ 	.word	0x00000000
        /*0030*/ 	.short	0x0000
        /*0032*/ 	.short	0x0000
        /*0034*/ 	.byte	0x00, 0xf0, 0x11, 0x00


	//----- nvinfo : EIATTR_SPARSE_MMA_MASK
	.align		4
.L_3820:
        /*0038*/ 	.byte	0x03, 0x50
        /*003a*/ 	.short	0x0000


	//----- nvinfo : EIATTR_MAXREG_COUNT
	.align		4
        /*003c*/ 	.byte	0x03, 0x1b
        /*003e*/ 	.short	0x00ff


	//----- nvinfo : EIATTR_MERCURY_ISA_VERSION
	.align		4
        /*0040*/ 	.byte	0x03, 0x5f
        /*0042*/ 	.short	0x0101


	//----- nvinfo : EIATTR_VRC_CTA_INIT_COUNT
	.align		4
        /*0044*/ 	.byte	0x02, 0x4a
	.zero		1
	.zero		1


	//----- nvinfo : EIATTR_EXIT_INSTR_OFFSETS
	.align		4
        /*0048*/ 	.byte	0x04, 0x1c
        /*004a*/ 	.short	(.L_3822 - .L_3821)


	//   ....[0]....
.L_3821:
        /*004c*/ 	.word	0x00001280


	//   ....[1]....
        /*0050*/ 	.word	0x000012e0


	//   ....[2]....
        /*0054*/ 	.word	0x00001b00


	//----- nvinfo : EIATTR_MAX_THREADS
	.align		4
.L_3822:
        /*0058*/ 	.byte	0x04, 0x05
        /*005a*/ 	.short	(.L_3824 - .L_3823)
.L_3823:
        /*005c*/ 	.word	0x00000080
        /*0060*/ 	.word	0x00000001
        /*0064*/ 	.word	0x00000001


	//----- nvinfo : EIATTR_CRS_STACK_SIZE
	.align		4
.L_3824:
        /*0068*/ 	.byte	0x04, 0x1e
        /*006a*/ 	.short	(.L_3826 - .L_3825)
.L_3825:
        /*006c*/ 	.word	0x00000000


	//----- nvinfo : EIATTR_CBANK_PARAM_SIZE
	.align		4
.L_3826:
        /*0070*/ 	.byte	0x03, 0x19
        /*0072*/ 	.short	0x0038


	//----- nvinfo : EIATTR_PARAM_CBANK
	.align		4
        /*0074*/ 	.byte	0x04, 0x0a
        /*0076*/ 	.short	(.L_3828 - .L_3827)
	.align		4
.L_3827:
        /*0078*/ 	.word	index@(.nv.constant0._ZN2at6native29vectorized_elementwise_kernelILi4EZZZNS0_54_GLOBAL__N__d8c5977b_16_LinearAlgebra_cu_9e10b42f_324316addr_kernel_cudaERNS_14TensorIteratorERKN3c106ScalarES8_ENKUlvE_clEvENKUlvE0_clEvEUlaaaE0_St5arrayIPcLm4EEEEviT0_T1_)
        /*007c*/ 	.short	0x0380
        /*007e*/ 	.short	0x0038


	//----- nvinfo : EIATTR_SW_WAR
	.align		4
.L_3828:
        /*0080*/ 	.byte	0x04, 0x36
        /*0082*/ 	.short	(.L_3830 - .L_3829)
.L_3829:
        /*0084*/ 	.word	0x00000008
.L_3830:


//--------------------- .nv.info._ZN2at6native29vectorized_elementwise_kernelILi8EZZZNS0_54_GLOBAL__N__d8c5977b_16_LinearAlgebra_cu_9e10b42f_324316addr_kernel_cudaERNS_14TensorIteratorERKN3c106ScalarES8_ENKUlvE_clEvENKUlvE0_clEvEUlaaaE0_St5arrayIPcLm4EEEEviT0_T1_ --------------------------
	.section	.nv.info._ZN2at6native29vectorized_elementwise_kernelILi8EZZZNS0_54_GLOBAL__N__d8c5977b_16_LinearAlgebra_cu_9e10b42f_324316addr_kernel_cudaERNS_14TensorIteratorERKN3c106ScalarES8_ENKUlvE_clEvENKUlvE0_clEvEUlaaaE0_St5arrayIPcLm4EEEEviT0_T1_,"",@"SHT_CUDA_INFO"
	.sectionflags	@""
	.align	4


	//----- nvinfo : EIATTR_CUDA_API_VERSION
	.align		4
        /*0000*/ 	.byte	0x04, 0x37
        /*0002*/ 	.short	(.L_3832 - .L_3831)
.L_3831:
        /*0004*/ 	.word	0x00000082


	//----- nvinfo : EIATTR_KPARAM_INFO
	.align		4
.L_3832:
        /*0008*/ 	.byte	0x04, 0x17
        /*000a*/ 	.short	(.L_3834 - .L_3833)
.L_3833:
        /*000c*/ 	.word	0x00000000
        /*0010*/ 	.short	0x0002
        /*0012*/ 	.short	0x0018
        /*0014*/ 	.byte	0x00, 0xf0, 0x81, 0x00


	//----- nvinfo : EIATTR_KPARAM_INFO
	.align		4
.L_3834:
        /*0018*/ 	.byte	0x04, 0x17
        /*001a*/ 	.short	(.L_3836 - .L_3835)
.L_3835:
        /*001c*/ 	.word	0x00000000
        /*0020*/ 	.short	0x0001
        /*0022*/ 	.short	0x0008
        /*0024*/ 	.byte	0x00, 0xf0, 0x41, 0x00


	//----- nvinfo : EIATTR_KPARAM_INFO
	.align		4
.L_3836:
        /*0028*/ 	.byte	0x04, 0x17
        /*002a*/ 	.short	(.L_3838 - .L_3837)
.L_3837:
        /*002c*/ 	.word	0x00000000
        /*0030*/ 	.short	0x0000
        /*0032*/ 	.short	0x0000
        /*0034*/ 	.byte	0x00, 0xf0, 0x11, 0x00


	//----- nvinfo : EIATTR_SPARSE_MMA_MASK
	.align		4
.L_3838:
        /*0038*/ 	.byte	0x03, 0x50
        /*003a*/ 	.short	0x0000


	//----- nvinfo : EIATTR_MAXREG_COUNT
	.align		4
        /*003c*/ 	.byte	0x03, 0x1b
        /*003e*/ 	.short	0x00ff


	//----- nvinfo : EIATTR_MERCURY_ISA_VERSION
	.align		4
        /*0040*/ 	.byte	0x03, 0x5f
        /*0042*/ 	.short	0x0101


	//----- nvinfo : EIATTR_VRC_CTA_INIT_COUNT
	.align		4
        /*0044*/ 	.byte	0x02, 0x4a
	.zero		1
	.zero		1


	//----- nvinfo : EIATTR_EXIT_INSTR_OFFSETS
	.align		4
        /*0048*/ 	.byte	0x04, 0x1c
        /*004a*/ 	.short	(.L_3840 - .L_3839)


	//   ....[0]....
.L_3839:
        /*004c*/ 	.word	0x00000010


	//----- nvinfo : EIATTR_MAX_THREADS
	.align		4
.L_3840:
        /*0050*/ 	.byte	0x04, 0x05
        /*0052*/ 	.short	(.L_3842 - .L_3841)
.L_3841:
        /*0054*/ 	.word	0x00000080
        /*0058*/ 	.word	0x00000001
        /*005c*/ 	.word	0x00000001


	//----- nvinfo : EIATTR_CBANK_PARAM_SIZE
	.align		4
.L_3842:
        /*0060*/ 	.byte	0x03, 0x19
        /*0062*/ 	.short	0x0038


	//----- nvinfo : EIATTR_PARAM_CBANK
	.align		4
        /*0064*/ 	.byte	0x04, 0x0a
        /*0066*/ 	.short	(.L_3844 - .L_3843)
	.align		4
.L_3843:
        /*0068*/ 	.word	index@(.nv.constant0._ZN2at6native29vectorized_elementwise_kernelILi8EZZZNS0_54_GLOBAL__N__d8c5977b_16_LinearAlgebra_cu_9e10b42f_324316addr_kernel_cudaERNS_14TensorIteratorERKN3c106ScalarES8_ENKUlvE_clEvENKUlvE0_clEvEUlaaaE0_St5arrayIPcLm4EEEEviT0_T1_)
        /*006c*/ 	.short	0x0380
        /*006e*/ 	.short	0x0038


	//----- nvinfo : EIATTR_SW_WAR
	.align		4
.L_3844:
        /*0070*/ 	.byte	0x04, 0x36
        /*0072*/ 	.short	(.L_3846 - .L_3845)
.L_3845:
        /*0074*/ 	.word	0x00000008
.L_3846:


//--------------------- .nv.info._ZN2at6native18elementwise_kernelILi128ELi4EZNS0_15gpu_kernel_implIZZZNS0_54_GLOBAL__N__d8c5977b_16_LinearAlgebra_cu_9e10b42f_324316addr_kernel_cudaERNS_14TensorIteratorERKN3c106ScalarES9_ENKUlvE_clEvENKUlvE0_clEvEUlaaaE_EEvRNS_18TensorIteratorBaseERKT_EUliE_EEviT1_ --------------------------
	.section	.nv.info._ZN2at6native18elementwise_kernelILi128ELi4EZNS0_15gpu_kernel_implIZZZNS0_54_GLOBAL__N__d8c5977b_16_LinearAlgebra_cu_9e10b42f_324316addr_kernel_cudaERNS_14TensorIteratorERKN3c106ScalarES9_ENKUlvE_clEvENKUlvE0_clEvEUlaaaE_EEvRNS_18TensorIteratorBaseERKT_EUliE_EEviT1_,"",@"SHT_CUDA_INFO"
	.sectionflags	@""
	.align	4


	//----- nvinfo : EIATTR_CUDA_API_VERSION
	.align		4
        /*0000*/ 	.byte	0x04, 0x37
        /*0002*/ 	.short	(.L_3848 - .L_3847)
.L_3847:
        /*0004*/ 	.word	0x00000082


	//----- nvinfo : EIATTR_KPARAM_INFO
	.align		4
.L_3848:
        /*0008*/ 	.byte	0x04, 0x17
        /*000a*/ 	.short	(.L_3850 - .L_3849)
.L_3849:
        /*000c*/ 	.word	0x00000000
        /*0010*/ 	.short	0x0001
        /*0012*/ 	.short	0x0008
        /*0014*/ 	.byte	0x00, 0xf0, 0x01, 0x0c


	//----- nvinfo : EIATTR_KPARAM_INFO
	.align		4
.L_3850:
        /*0018*/ 	.byte	0x04, 0x17
        /*001a*/ 	.short	(.L_3852 - .L_3851)
.L_3851:
        /*001c*/ 	.word	0x00000000
        /*0020*/ 	.short	0x0000
        /*0022*/ 	.short	0x0000
        /*0024*/ 	.byte	0x00, 0xf0, 0x11, 0x00


	//----- nvinfo : EIATTR_SPARSE_MMA_MASK
	.align		4
.L_3852:
        /*0028*/ 	.byte	0x03, 0x50
        /*002a*/ 	.short	0x0000


	//----- nvinfo : EIATTR_MAXREG_COUNT
	.align		4
        /*002c*/ 	.byte	0x03, 0x1b
        /*002e*/ 	.short	0x0080


	//----- nvinfo : EIATTR_EXTERNS
	.align		4
        /*0030*/ 	.byte	0x04, 0x0f
        /*0032*/ 	.short	(.L_3854 - .L_3853)


	//   ....[0]....
	.align		4
.L_3853:
        /*0034*/ 	.word	index@(__assertfail)


	//----- nvinfo : EIATTR_MERCURY_ISA_VERSION
	.align		4
.L_3854:
        /*0038*/ 	.byte	0x03, 0x5f
        /*003a*/ 	.short	0x0101


	//----- nvinfo : EIATTR_VRC_CTA_INIT_COUNT
	.align		4
        /*003c*/ 	.byte	0x02, 0x4a
	.zero		1
	.zero		1


	//----- nvinfo : EIATTR_SYSCALL_OFFSETS
	.align		4
        /*0040*/ 	.byte	0x04, 0x46
        /*0042*/ 	.short	(.L_3856 - .L_3855)


	//   ....[0]....
.L_3855:
        /*0044*/ 	.word	0x000018d0


	//   ....[1]....
        /*0048*/ 	.word	0x00002620


	//   ....[2]....
        /*004c*/ 	.word	0x00003480


	//   ....[3]....
        /*0050*/ 	.word	0x00004390


	//   ....[4]....
        /*0054*/ 	.word	0x00005d40


	//   ....[5]....
        /*0058*/ 	.word	0x00006b50


	//   ....[6]....
        /*005c*/ 	.word	0x000079b0


	//   ....[7]....
        /*0060*/ 	.word	0x00008700


	//   ....[8]....
        /*0064*/ 	.word	0x0000a190


	//   ....[9]....
        /*0068*/ 	.word	0x0000afa0


	//   ....[10]....
        /*006c*/ 	.word	0x0000be00


	//   ....[11]....
        /*0070*/ 	.word	0x0000cb50


	//   ....[12]....
        /*0074*/ 	.word	0x0000e610


	//   ....[13]....
        /*0078*/ 	.word	0x0000f420


	//   ....[14]....
        /*007c*/ 	.word	0x00010280


	//   ....[15]....
        /*0080*/ 	.word	0x00010fa0


	//----- nvinfo : EIATTR_EXIT_INSTR_OFFSETS
	.align		4
.L_3856:
        /*0084*/ 	.byte	0x04, 0x1c
        /*0086*/ 	.short	(.L_3858 - .L_3857)


	//   ....[0]....
.L_3857:
        /*0088*/ 	.word	0x0000ce30


	//   ....[1]....
        /*008c*/ 	.word	0x00010410


	//   ....[2]....
        /*0090*/ 	.word	0x00010430


	//   ....[3]....
        /*0094*/ 	.word	0x000104f0


	//   ....[4]....
        /*0098*/ 	.word	0x00010530


	//   ....[5]....
        /*009c*/ 	.word	0x00010570


	//   ....[6]....
        /*00a0*/ 	.word	0x00010600


	//   ....[7]....
        /*00a4*/ 	.word	0x00010640


	//   ....[8]....
        /*00a8*/ 	.word	0x000106e0


	//   ....[9]....
        /*00ac*/ 	.word	0x00010730


	//   ....[10]....
        /*00b0*/ 	.word	0x00010780


	//   ....[11]....
        /*00b4*/ 	.word	0x00010860


	//   ....[12]....
        /*00b8*/ 	.word	0x000109d0


	//   ....[13]....
        /*00bc*/ 	.word	0x00010b40


	//   ....[14]....
        /*00c0*/ 	.word	0x00010ca0


	//   ....[15]....
        /*00c4*/ 	.word	0x00010d00


	//   ....[16]....
        /*00c8*/ 	.word	0x00010d40


	//   ....[17]....
        /*00cc*/ 	.word	0x00010de0


	//   ....[18]....
        /*00d0*/ 	.word	0x00010e40


	//   ....[19]....
        /*00d4*/ 	.word	0x00010fb0


	//   ....[20]....
        /*00d8*/ 	.word	0x000110c0


	//   ....[21]....
        /*00dc*/ 	.word	0x00011200


	//   ....[22]....
        /*00e0*/ 	.word	0x00011240


	//----- nvinfo : EIATTR_MAX_THREADS
	.align		4
.L_3858:
        /*00e4*/ 	.byte	0x04, 0x05
        /*00e6*/ 	.short	(.L_3860 - .L_3859)
.L_3859:
        /*00e8*/ 	.word	0x00000080
        /*00ec*/ 	.word	0x00000001
        /*00f0*/ 	.word	0x00000001


	//----- nvinfo : EIATTR_CRS_STACK_SIZE
	.align		4
.L_3860:
        /*00f4*/ 	.byte	0x04, 0x1e
        /*00f6*/ 	.short	(.L_3862 - .L_3861)
.L_3861:
        /*00f8*/ 	.word	0x00000000


	//----- nvinfo : EIATTR_CBANK_PARAM_SIZE
	.align		4
.L_3862:
        /*00fc*/ 	.byte	0x03, 0x19
        /*00fe*/ 	.short	0x0308


	//----- nvinfo : EIATTR_PARAM_CBANK
	.align		4
        /*0100*/ 	.byte	0x04, 0x0a
        /*0102*/ 	.short	(.L_3864 - .L_3863)
	.align		4
.L_3863:
        /*0104*/ 	.word	index@(.nv.constant0._ZN2at6native18elementwise_kernelILi128ELi4EZNS0_15gpu_kernel_implIZZZNS0_54_GLOBAL__N__d8c5977b_16_LinearAlgebra_cu_9e10b42f_324316addr_kernel_cudaERNS_14TensorIteratorERKN3c106ScalarES9_ENKUlvE_clEvENKUlvE0_clEvEUlaaaE_EEvRNS_18TensorIteratorBaseERKT_EUliE_EEviT1_)
        /*0108*/ 	.short	0x0380
        /*010a*/ 	.short	0x0308


	//----- nvinfo : EIATTR_SW_WAR
	.align		4
.L_3864:
        /*010c*/ 	.byte	0x04, 0x36
        /*010e*/ 	.short	(.L_3866 - .L_3865)
.L_3865:
        /*0110*/ 	.word	0x00000008
.L_3866:


//--------------------- .nv.info._ZN2at6native27unrolled_elementwise_kernelIZZZNS0_54_GLOBAL__N__d8c5977b_16_LinearAlgebra_cu_9e10b42f_324316addr_kernel_cudaERNS_14TensorIteratorERKN3c106ScalarES8_ENKUlvE_clEvENKUlvE0_clEvEUlaaaE_St5arrayIPcLm4EELi4E23TrivialOffsetCalculatorILi3EjESF_ILi1EjENS0_6memory12LoadWithCastILi3EEENSI_13StoreWithCastILi1EEEEEviT_T0_T2_T3_T4_T5_ --------------------------
	.section	.nv.info._ZN2at6native27unrolled_elementwise_kernelIZZZNS0_54_GLOBAL__N__d8c5977b_16_LinearAlgebra_cu_9e10b42f_324316addr_kernel_cudaERNS_14TensorIteratorERKN3c106ScalarES8_ENKUlvE_clEvENKUlvE0_clEvEUlaaaE_St5arrayIPcLm4EELi4E23TrivialOffsetCalculatorILi3EjESF_ILi1EjENS0_6memory12LoadWithCastILi3EEENSI_13StoreWithCastILi1EEEEEviT_T0_T2_T3_T4_T5_,"",@"SHT_CUDA_INFO"
	.sectionflags	@""
	.align	4


	//----- nvinfo : EIATTR_CUDA_API_VERSION
	.align		4
        /*0000*/ 	.byte	0x04, 0x37
        /*0002*/ 	.short	(.L_3868 - .L_3867)
.L_3867:
        /*0004*/ 	.word	0x00000082


	//----- nvinfo : EIATTR_KPARAM_INFO
	.align		4
.L_3868:
        /*0008*/ 	.byte	0x04, 0x17
        /*000a*/ 	.short	(.L_3870 - .L_3869)
.L_3869:
        /*000c*/ 	.word	0x00000000
        /*0010*/ 	.short	0x0006
        /*0012*/ 	.short	0x004c
        /*0014*/ 	.byte	0x00, 0xf0, 0x21, 0x00


	//----- nvinfo : EIATTR_KPARAM_INFO
	.align		4
.L_3870:
        /*0018*/ 	.byte	0x04, 0x17
        /*001a*/ 	.short	(.L_3872 - .L_3871)
.L_3871:
        /*001c*/ 	.word	0x00000000
        /*0020*/ 	.short	0x0005
        /*0022*/ 	.short	0x003c
        /*0024*/ 	.byte	0x00, 0xf0, 0x41, 0x00


	//----- nvinfo : EIATTR_KPARAM_INFO
	.align		4
.L_3872:
        /*0028*/ 	.byte	0x04, 0x17
        /*002a*/ 	.short	(.L_3874 - .L_3873)
.L_3873:
        /*002c*/ 	.word	0x00000000
        /*0030*/ 	.short	0x0004
        /*0032*/ 	.short	0x0039
        /*0034*/ 	.byte	0x00, 0xf0, 0x05, 0x00


	//----- nvinfo : EIATTR_KPARAM_INFO
	.align		4
.L_3874:
        /*0038*/ 	.byte	0x04, 0x17
        /*003a*/ 	.short	(.L_3876 - .L_3875)
.L_3875:
        /*003c*/ 	.word	0x00000000
        /*0040*/ 	.short	0x0003
        /*0042*/ 	.short	0x0038
        /*0044*/ 	.byte	0x00, 0xf0, 0x05, 0x00


	//----- nvinfo : EIATTR_KPARAM_INFO
	.align		4
.L_3876:
        /*0048*/ 	.byte	0x04, 0x17
        /*004a*/ 	.short	(.L_3878 - .L_3877)
.L_3877:
        /*004c*/ 	.word	0x00000000
        /*0050*/ 	.short	0x0002
        /*0052*/ 	.short	0x0018
        /*0054*/ 	.byte	0x00, 0xf0, 0x81, 0x00


	//----- nvinfo : EIATTR_KPARAM_INFO
	.align		4
.L_3878:
        /*0058*/ 	.byte	0x04, 0x17
        /*005a*/ 	.short	(.L_3880 - .L_3879)
.L_3879:
        /*005c*/ 	.word	0x00000000
        /*0060*/ 	.short	0x0001
        /*0062*/ 	.short	0x0008
        /*0064*/ 	.byte	0x00, 0xf0, 0x41, 0x00


	//----- nvinfo : EIATTR_KPARAM_INFO
	.align		4
.L_3880:
        /*0068*/ 	.byte	0x04, 0x17
        /*006a*/ 	.short	(.L_3882 - .L_3881)
.L_3881:
        /*006c*/ 	.word	0x00000000
        /*0070*/ 	.short	0x0000
        /*0072*/ 	.short	0x0000
        /*0074*/ 	.byte	0x00, 0xf0, 0x11, 0x00


	//----- nvinfo : EIATTR_SPARSE_MMA_MASK
	.align		4
.L_3882:
        /*0078*/ 	.byte	0x03, 0x50
        /*007a*/ 	.short	0x0000


	//----- nvinfo : EIATTR_MAXREG_COUNT
	.align		4
        /*007c*/ 	.byte	0x03, 0x1b
        /*007e*/ 	.short	0x00ff


	//----- nvinfo : EIATTR_EXTERNS
	.align		4
        /*0080*/ 	.byte	0x04, 0x0f
        /*0082*/ 	.short	(.L_3884 - .L_3883)


	//   ....[0]....
	.align		4
.L_3883:
        /*0084*/ 	.word	index@(__assertfail)


	//----- nvinfo : EIATTR_MERCURY_ISA_VERSION
	.align		4
.L_3884:
        /*0088*/ 	.byte	0x03, 0x5f
        /*008a*/ 	.short	0x0101


	//----- nvinfo : EIATTR_VRC_CTA_INIT_COUNT
	.align		4
        /*008c*/ 	.byte	0x02, 0x4a
	.zero		1
	.zero		1


	//----- nvinfo : EIATTR_SYSCALL_OFFSETS
	.align		4
        /*0090*/ 	.byte	0x04, 0x46
        /*0092*/ 	.short	(.L_3886 - .L_3885)


	//   ....[0]....
.L_3885:
        /*0094*/ 	.word	0x00000270


	//   ....[1]....
        /*0098*/ 	.word	0x00000fd0


	//   ....[2]....
        /*009c*/ 	.word	0x00001e40


	//   ....[3]....
        /*00a0*/ 	.word	0x00002150


	//   ....[4]....
        /*00a4*/ 	.word	0x00002f80


	//   ....[5]....
        /*00a8*/ 	.word	0x00003e00


	//   ....[6]....
        /*00ac*/ 	.word	0x00004050


	//   ....[7]....
        /*00b0*/ 	.word	0x00004e90


	//   ....[8]....
        /*00b4*/ 	.word	0x00005d10


	//   ....[9]....
        /*00b8*/ 	.word	0x00005f60


	//   ....[10]....
        /*00bc*/ 	.word	0x00006da0


	//   ....[11]....
        /*00c0*/ 	.word	0x00007c30


	//   ....[12]....
        /*00c4*/ 	.word	0x00008c80


	//   ....[13]....
        /*00c8*/ 	.word	0x00009b30


	//   ....[14]....
        /*00cc*/ 	.word	0x0000aae0


	//   ....[15]....
        /*00d0*/ 	.word	0x0000ba50


	//----- nvinfo : EIATTR_EXIT_INSTR_OFFSETS
	.align		4
.L_3886:
        /*00d4*/ 	.byte	0x04, 0x1c
        /*00d6*/ 	.short	(.L_3888 - .L_3887)


	//   ....[0]....
.L_3887:
        /*00d8*/ 	.word	0x0000adb0


	//   ....[1]....
        /*00dc*/ 	.word	0x0000aee0


	//   ....[2]....
        /*00e0*/ 	.word	0x0000af00


	//   ....[3]....
        /*00e4*/ 	.word	0x0000afb0


	//   ....[4]....
        /*00e8*/ 	.word	0x0000aff0


	//   ....[5]....
        /*00ec*/ 	.word	0x0000b030


	//   ....[6]....
        /*00f0*/ 	.word	0x0000b0c0


	//   ....[7]....
        /*00f4*/ 	.word	0x0000b100


	//   ....[8]....
        /*00f8*/ 	.word	0x0000b1a0


	//   ....[9]....
        /*00fc*/ 	.word	0x0000b1f0


	//   ....[10]....
        /*0100*/ 	.word	0x0000b240


	//   ....[11]....
        /*0104*/ 	.word	0x0000b320


	//   ....[12]....
        /*0108*/ 	.word	0x0000b490


	//   ....[13]....
        /*010c*/ 	.word	0x0000b600


	//   ....[14]....
        /*0110*/ 	.word	0x0000b760


	//   ....[15]....
        /*0114*/ 	.word	0x0000b7b0


	//   ....[16]....
        /*0118*/ 	.word	0x0000b7f0


	//   ....[17]....
        /*011c*/ 	.word	0x0000b890


	//   ....[18]....
        /*0120*/ 	.word	0x0000b8f0


	//   ....[19]....
        /*0124*/ 	.word	0x0000ba60


	//   ....[20]....
        /*0128*/ 	.word	0x0000bb70


	//   ....[21]....
        /*012c*/ 	.word	0x0000bcb0


	//   ....[22]....
        /*0130*/ 	.word	0x0000bcf0


	//----- nvinfo : EIATTR_MAX_THREADS
	.align		4
.L_3888:
        /*0134*/ 	.byte	0x04, 0x05
        /*0136*/ 	.short	(.L_3890 - .L_3889)
.L_3889:
        /*0138*/ 	.word	0x00000080
        /*013c*/ 	.word	0x00000001
        /*0140*/ 	.word	0x00000001


	//----- nvinfo : EIATTR_CRS_STACK_SIZE
	.align		4
.L_3890:
        /*0144*/ 	.byte	0x04, 0x1e
        /*0146*/ 	.short	(.L_3892 - .L_3891)
.L_3891:
        /*0148*/ 	.word	0x00000000


	//----- nvinfo : EIATTR_CBANK_PARAM_SIZE
	.align		4
.L_3892:
        /*014c*/ 	.byte	0x03, 0x19
        /*014e*/ 	.short	0x0054


	//----- nvinfo : EIATTR_PARAM_CBANK
	.align		4
        /*0150*/ 	.byte	0x04, 0x0a
        /*0152*/ 	.short	(.L_3894 - .L_3893)
	.align		4
.L_3893:
        /*0154*/ 	.word	index@(.nv.constant0._ZN2at6native27unrolled_elementwise_kernelIZZZNS0_54_GLOBAL__N__d8c5977b_16_LinearAlgebra_cu_9e10b42f_324316addr_kernel_cudaERNS_14TensorIteratorERKN3c106ScalarES8_ENKUlvE_clEvENKUlvE0_clEvEUlaaaE_St5arrayIPcLm4EELi4E23TrivialOffsetCalculatorILi3EjESF_ILi1EjENS0_6memory12LoadWithCastILi3EEENSI_13StoreWithCastILi1EEEEEviT_T0_T2_T3_T4_T5_)
        /*0158*/ 	.short	0x0380
        /*015a*/ 	.short	0x0054


	//----- nvinfo : EIATTR_SW_WAR
	.align		4
.L_3894:
        /*015c*/ 	.byte	0x04, 0x36
        /*015e*/ 	.short	(.L_3896 - .L_3895)
.L_3895:
        /*0160*/ 	.word	0x00000008
.L_3896:


//--------------------- .nv.info._ZN2at6native18elementwise_kernelILi128ELi4EZNS0_22gpu_kernel_impl_nocastIZZZNS0_54_GLOBAL__N__d8c5977b_16_LinearAlgebra_cu_9e10b42f_324316addr_kernel_cudaERNS_14TensorIteratorERKN3c106ScalarES9_ENKUlvE_clEvENKUlvE0_clEvEUlaaaE_EEvRNS_18TensorIteratorBaseERKT_EUliE_EEviT1_ --------------------------
	.section	.nv.info._ZN2at6native18elementwise_kernelILi128ELi4EZNS0_22gpu_kernel_impl_nocastIZZZNS0_54_GLOBAL__N__d8c5977b_16_LinearAlgebra_cu_9e10b42f_324316addr_kernel_cudaERNS_14TensorIteratorERKN3c106ScalarES9_ENKUlvE_clEvENKUlvE0_clEvEUlaaaE_EEvRNS_18TensorIteratorBaseERKT_EUliE_EEviT1_,"",@"SHT_CUDA_INFO"
	.sectionflags	@""
	.align	4


	//----- nvinfo : EIATTR_CUDA_API_VERSION
	.align		4
        /*0000*/ 	.byte	0x04, 0x37
        /*0002*/ 	.short	(.L_3898 - .L_3897)
.L_3897:
        /*0004*/ 	.word	0x00000082


	//----- nvinfo : EIATTR_KPARAM_INFO
	.align		4
.L_3898:
        /*0008*/ 	.byte	0x04, 0x17
        /*000a*/ 	.short	(.L_3900 - .L_3899)
.L_3899:
        /*000c*/ 	.word	0x00000000
        /*0010*/ 	.short	0x0001
        /*0012*/ 	.short	0x0008
        /*0014*/ 	.byte	0x00, 0xf0, 0xe1, 0x0b


	//----- nvinfo : EIATTR_KPARAM_INFO
	.align		4
.L_3900:
        /*0018*/ 	.byte	0x04, 0x17
        /*001a*/ 	.short	(.L_3902 - .L_3901)
.L_3901:
        /*001c*/ 	.word	0x00000000
        /*0020*/ 	.short	0x0000
        /*0022*/ 	.short	0x0000
        /*0024*/ 	.byte	0x00, 0xf0, 0x11, 0x00


	//----- nvinfo : EIATTR_SPARSE_MMA_MASK
	.align		4
.L_3902:
        /*0028*/ 	.byte	0x03, 0x50
        /*002a*/ 	.short	0x0000


	//----- nvinfo : EIATTR_MAXREG_COUNT
	.align		4
        /*002c*/ 	.byte	0x03, 0x1b
        /*002e*/ 	.short	0x0080


	//----- nvinfo : EIATTR_MERCURY_ISA_VERSION
	.align		4
        /*0030*/ 	.byte	0x03, 0x5f
        /*0032*/ 	.short	0x0101


	//----- nvinfo : EIATTR_VRC_CTA_INIT_COUNT
	.align		4
        /*0034*/ 	.byte	0x02, 0x4a
	.zero		1
	.zero		1


	//----- nvinfo : EIATTR_EXIT_INSTR_OFFSETS
	.align		4
        /*0038*/ 	.byte	0x04, 0x1c
        /*003a*/ 	.short	(.L_3904 - .L_3903)


	//   ....[0]....
.L_3903:
        /*003c*/ 	.word	0x000003a0


	//   ....[1]....
        /*0040*/ 	.word	0x00000450


	//   ....[2]....
        /*0044*/ 	.word	0x000049f0


	//   ....[3]....
        /*0048*/ 	.word	0x000060c0


	//----- nvinfo : EIATTR_MAX_THREADS
	.align		4
.L_3904:
        /*004c*/ 	.byte	0x04, 0x05
        /*004e*/ 	.short	(.L_3906 - .L_3905)
.L_3905:
        /*0050*/ 	.word	0x00000080
        /*0054*/ 	.word	0x00000001
        /*0058*/ 	.word	0x00000001


	//----- nvinfo : EIATTR_CRS_STACK_SIZE
	.align		4
.L_3906:
        /*005c*/ 	.byte	0x04, 0x1e
        /*005e*/ 	.short	(.L_3908 - .L_3907)
.L_3907:
        /*0060*/ 	.word	0x00000000


	//----- nvinfo : EIATTR_CBANK_PARAM_SIZE
	.align		4
.L_3908:
        /*0064*/ 	.byte	0x03, 0x19
        /*0066*/ 	.short	0x0300


	//----- nvinfo : EIATTR_PARAM_CBANK
	.align		4
        /*0068*/ 	.byte	0x04, 0x0a
        /*006a*/ 	.short	(.L_3910 - .L_3909)
	.align		4
.L_3909:
        /*006c*/ 	.word	index@(.nv.constant0._ZN2at6native18elementwise_kernelILi128ELi4EZNS0_22gpu_kernel_impl_nocastIZZZNS0_54_GLOBAL__N__d8c5977b_16_LinearAlgebra_cu_9e10b42f_324316addr_kernel_cudaERNS_14TensorIteratorERKN3c106ScalarES9_ENKUlvE_clEvENKUlvE0_clEvEUlaaaE_EEvRNS_18TensorIteratorBaseERKT_EUliE_EEviT1_)
        /*0070*/ 	.short	0x0380
        /*0072*/ 	.short	0x0300


	//----- nvinfo : EIATTR_SW_WAR
	.align		4
.L_3910:
        /*0074*/ 	.byte	0x04, 0x36
        /*0076*/ 	.short	(.L_3912 - .L_3911)
.L_3911:
        /*0078*/ 	.word	0x00000008
.L_3912:


//--------------------- .nv.info._ZN2at6native27unrolled_elementwise_kernelIZZZNS0_54_GLOBAL__N__d8c5977b_16_LinearAlgebra_cu_9e10b42f_324316addr_kernel_cudaERNS_14TensorIteratorERKN3c106ScalarES8_ENKUlvE_clEvENKUlvE0_clEvEUlaaaE_St5arrayIPcLm4EELi4E23TrivialOffsetCalculatorILi3EjESF_ILi1EjENS0_6memory15LoadWithoutCastENSI_16StoreWithoutCastEEEviT_T0_T2_T3_T4_T5_ --------------------------
	.section	.nv.info._ZN2at6native27unrolled_elementwise_kernelIZZZNS0_54_GLOBAL__N__d8c5977b_16_LinearAlgebra_cu_9e10b42f_324316addr_kernel_cudaERNS_14TensorIteratorERKN3c106ScalarES8_ENKUlvE_clEvENKUlvE0_clEvEUlaaaE_St5arrayIPcLm4EELi4E23TrivialOffsetCalculatorILi3EjESF_ILi1EjENS0_6memory15LoadWithoutCastENSI_16StoreWithoutCastEEEviT_T0_T2_T3_T4_T5_,"",@"SHT_CUDA_INFO"
	.sectionflags	@""
	.align	4


	//----- nvinfo : EIATTR_CUDA_API_VERSION
	.align		4
        /*0000*/ 	.byte	0x04, 0x37
        /*0002*/ 	.short	(.L_3914 - .L_3913)
.L_3913:
        /*0004*/ 	.word	0x00000082


	//----- nvinfo : EIATTR_KPARAM_INFO
	.align		4
.L_3914:
        /*0008*/ 	.byte	0x04, 0x17
        /*000a*/ 	.short	(.L_3916 - .L_3915)
.L_3915:
        /*000c*/ 	.word	0x00000000
        /*0010*/ 	.short	0x0006
        /*0012*/ 	.short	0x003b
        /*0014*/ 	.byte	0x00, 0xf0, 0x05, 0x00


	//----- nvinfo : EIATTR_KPARAM_INFO
	.align		4
.L_3916:
        /*0018*/ 	.byte	0x04, 0x17
        /*001a*/ 	.short	(.L_3918 - .L_3917)
.L_3917:
        /*001c*/ 	.word	0x00000000
        /*0020*/ 	.short	0x0005
        /*0022*/ 	.short	0x003a
        /*0024*/ 	.byte	0x00, 0xf0, 0x05, 0x00


	//----- nvinfo : EIATTR_KPARAM_INFO
	.align		4
.L_3918:
        /*0028*/ 	.byte	0x04, 0x17
        /*002a*/ 	.short	(.L_3920 - .L_3919)
.L_3919:
        /*002c*/ 	.word	0x00000000
        /*0030*/ 	.short	0x0004
        /*0032*/ 	.short	0x0039
        /*0034*/ 	.byte	0x00, 0xf0, 0x05, 0x00


	//----- nvinfo : EIATTR_KPARAM_INFO
	.align		4
.L_3920:
        /*0038*/ 	.byte	0x04, 0x17
        /*003a*/ 	.short	(.L_3922 - .L_3921)
.L_3921:
        /*003c*/ 	.word	0x00000000
        /*0040*/ 	.short	0x0003
        /*0042*/ 	.short	0x0038
        /*0044*/ 	.byte	0x00, 0xf0, 0x05, 0x00


	//----- nvinfo : EIATTR_KPARAM_INFO
	.align		4
.L_3922:
        /*0048*/ 	.byte	0x04, 0x17
        /*004a*/ 	.short	(.L_3924 - .L_3923)
.L_3923:
        /*004c*/ 	.word	0x00000000
        /*0050*/ 	.short	0x0002
        /*0052*/ 	.short	0x0018
        /*0054*/ 	.byte	0x00, 0xf0, 0x81, 0x00


	//----- nvinfo : EIATTR_KPARAM_INFO
	.align		4
.L_3924:
        /*0058*/ 	.byte	0x04, 0x17
        /*005a*/ 	.short	(.L_3926 - .L_3925)
.L_3925:
        /*005c*/ 	.word	0x00000000
        /*0060*/ 	.short	0x0001
        /*0062*/ 	.short	0x0008
        /*0064*/ 	.byte	0x00, 0xf0, 0x41, 0x00


	//----- nvinfo : EIATTR_KPARAM_INFO
	.align		4
.L_3926:
        /*0068*/ 	.byte	0x04, 0x17
        /*006a*/ 	.short	(.L_3928 - .L_3927)
.L_3927:
        /*006c*/ 	.word	0x00000000
        /*0070*/ 	.short	0x0000
        /*0072*/ 	.short	0x0000
        /*0074*/ 	.byte	0x00, 0xf0, 0x11, 0x00


	//----- nvinfo : EIATTR_SPARSE_MMA_MASK
	.align		4
.L_3928:
        /*0078*/ 	.byte	0x03, 0x50
        /*007a*/ 	.short	0x0000


	//----- nvinfo : EIATTR_MAXREG_COUNT
	.align		4
        /*007c*/ 	.byte	0x03, 0x1b
        /*007e*/ 	.short	0x00ff


	//----- nvinfo : EIATTR_MERCURY_ISA_VERSION
	.align		4
        /*0080*/ 	.byte	0x03, 0x5f
        /*0082*/ 	.short	0x0101


	//----- nvinfo : EIATTR_VRC_CTA_INIT_COUNT
	.align		4
        /*0084*/ 	.byte	0x02, 0x4a
	.zero		1
	.zero		1


	//----- nvinfo : EIATTR_EXIT_INSTR_OFFSETS
	.align		4
        /*0088*/ 	.byte	0x04, 0x1c
        /*008a*/ 	.short	(.L_3930 - .L_3929)


	//   ....[0]....
.L_3929:
        /*008c*/ 	.word	0x00000730


	//   ....[1]....
        /*0090*/ 	.word	0x00000790


	//----- nvinfo : EIATTR_MAX_THREADS
	.align		4
.L_3930:
        /*0094*/ 	.byte	0x04, 0x05
        /*0096*/ 	.short	(.L_3932 - .L_3931)
.L_3931:
        /*0098*/ 	.word	0x00000080
        /*009c*/ 	.word	0x00000001
        /*00a0*/ 	.word	0x00000001


	//----- nvinfo : EIATTR_CRS_STACK_SIZE
	.align		4
.L_3932:
        /*00a4*/ 	.byte	0x04, 0x1e
        /*00a6*/ 	.short	(.L_3934 - .L_3933)
.L_3933:
        /*00a8*/ 	.word	0x00000000


	//----- nvinfo : EIATTR_CBANK_PARAM_SIZE
	.align		4
.L_3934:
        /*00ac*/ 	.byte	0x03, 0x19
        /*00ae*/ 	.short	0x003c


	//----- nvinfo : EIATTR_PARAM_CBANK
	.align		4
        /*00b0*/ 	.byte	0x04, 0x0a
        /*00b2*/ 	.short	(.L_3936 - .L_3935)
	.align		4
.L_3935:
        /*00b4*/ 	.word	index@(.nv.constant0._ZN2at6native27unrolled_elementwise_kernelIZZZNS0_54_GLOBAL__N__d8c5977b_16_LinearAlgebra_cu_9e10b42f_324316addr_kernel_cudaERNS_14TensorIteratorERKN3c106ScalarES8_ENKUlvE_clEvENKUlvE0_clEvEUlaaaE_St5arrayIPcLm4EELi4E23TrivialOffsetCalculatorILi3EjESF_ILi1EjENS0_6memory15LoadWithoutCastENSI_16StoreWithoutCastEEEviT_T0_T2_T3_T4_T5_)
        /*00b8*/ 	.short	0x0380
        /*00ba*/ 	.short	0x003c


	//----- nvinfo : EIATTR_SW_WAR
	.align		4
.L_3936:
        /*00bc*/ 	.byte	0x04, 0x36
        /*00be*/ 	.short	(.L_3938 - .L_3937)
.L_3937:
        /*00c0*/ 	.word	0x00000008
.L_3938:


//--------------------- .nv.info._ZN2at6native29vectorized_elementwise_kernelILi2EZZZNS0_54_GLOBAL__N__d8c5977b_16_LinearAlgebra_cu_9e10b42f_324316addr_kernel_cudaERNS_14TensorIteratorERKN3c106ScalarES8_ENKUlvE_clEvENKUlvE0_clEvEUlaaaE_St5arrayIPcLm4EEEEviT0_T1_ --------------------------
	.section	.nv.info._ZN2at6native29vectorized_elementwise_kernelILi2EZZZNS0_54_GLOBAL__N__d8c5977b_16_LinearAlgebra_cu_9e10b42f_324316addr_kernel_cudaERNS_14TensorIteratorERKN3c106ScalarES8_ENKUlvE_clEvENKUlvE0_clEvEUlaaaE_St5arrayIPcLm4EEEEviT0_T1_,"",@"SHT_CUDA_INFO"
	.sectionflags	@""
	.align	4


	//----- nvinfo : EIATTR_CUDA_API_VERSION
	.align		4
        /*0000*/ 	.byte	0x04, 0x37
        /*0002*/ 	.short	(.L_3940 - .L_3939)
.L_3939:
        /*0004*/ 	.word	0x00000082


	//----- nvinfo : EIATTR_KPARAM_INFO
	.align		4
.L_3940:
        /*0008*/ 	.byte	0x04, 0x17
        /*000a*/ 	.short	(.L_3942 - .L_3941)
.L_3941:
        /*000c*/ 	.word	0x00000000
        /*0010*/ 	.short	0x0002
        /*0012*/ 	.short	0x0018
        /*0014*/ 	.byte	0x00, 0xf0, 0x81, 0x00


	//----- nvinfo : EIATTR_KPARAM_INFO
	.align		4
.L_3942:
        /*0018*/ 	.byte	0x04, 0x17
        /*001a*/ 	.short	(.L_3944 - .L_3943)
.L_3943:
        /*001c*/ 	.word	0x00000000
        /*0020*/ 	.short	0x0001
        /*0022*/ 	.short	0x0008
        /*0024*/ 	.byte	0x00, 0xf0, 0x41, 0x00


	//----- nvinfo : EIATTR_KPARAM_INFO
	.align		4
.L_3944:
        /*0028*/ 	.byte	0x04, 0x17
        /*002a*/ 	.short	(.L_3946 - .L_3945)
.L_3945:
        /*002c*/ 	.word	0x00000000
        /*0030*/ 	.short	0x0000
        /*0032*/ 	.short	0x0000
        /*0034*/ 	.byte	0x00, 0xf0, 0x11, 0x00


	//----- nvinfo : EIATTR_SPARSE_MMA_MASK
	.align		4
.L_3946:
        /*0038*/ 	.byte	0x03, 0x50
        /*003a*/ 	.short	0x0000


	//----- nvinfo : EIATTR_MAXREG_COUNT
	.align		4
        /*003c*/ 	.byte	0x03, 0x1b
        /*003e*/ 	.short	0x00ff


	//----- nvinfo : EIATTR_MERCURY_ISA_VERSION
	.align		4
        /*0040*/ 	.byte	0x03, 0x5f
        /*0042*/ 	.short	0x0101


	//----- nvinfo : EIATTR_VRC_CTA_INIT_COUNT
	.align		4
        /*0044*/ 	.byte	0x02, 0x4a
	.zero		1
	.zero		1


	//----- nvinfo : EIATTR_EXIT_INSTR_OFFSETS
	.align		4
        /*0048*/ 	.byte	0x04, 0x1c
        /*004a*/ 	.short	(.L_3948 - .L_3947)


	//   ....[0]....
.L_3947:
        /*004c*/ 	.word	0x00000ea0


	//   ....[1]....
        /*0050*/ 	.word	0x00000f00


	//   ....[2]....
        /*0054*/ 	.word	0x00001450


	//----- nvinfo : EIATTR_MAX_THREADS
	.align		4
.L_3948:
        /*0058*/ 	.byte	0x04, 0x05
        /*005a*/ 	.short	(.L_3950 - .L_3949)
.L_3949:
        /*005c*/ 	.word	0x00000080
        /*0060*/ 	.word	0x00000001
        /*0064*/ 	.word	0x00000001


	//----- nvinfo : EIATTR_CRS_STACK_SIZE
	.align		4
.L_3950:
        /*0068*/ 	.byte	0x04, 0x1e
        /*006a*/ 	.short	(.L_3952 - .L_3951)
.L_3951:
        /*006c*/ 	.word	0x00000000


	//----- nvinfo : EIATTR_CBANK_PARAM_SIZE
	.align		4
.L_3952:
        /*0070*/ 	.byte	0x03, 0x19
        /*0072*/ 	.short	0x0038


	//----- nvinfo : EIATTR_PARAM_CBANK
	.align		4
        /*0074*/ 	.byte	0x04, 0x0a
        /*0076*/ 	.short	(.L_3954 - .L_3953)
	.align		4
.L_3953:
        /*0078*/ 	.word	index@(.nv.constant0._ZN2at6native29vectorized_elementwise_kernelILi2EZZZNS0_54_GLOBAL__N__d8c5977b_16_LinearAlgebra_cu_9e10b42f_324316addr_kernel_cudaERNS_14TensorIteratorERKN3c106ScalarES8_ENKUlvE_clEvENKUlvE0_clEvEUlaaaE_St5arrayIPcLm4EEEEviT0_T1_)
        /*007c*/ 	.short	0x0380
        /*007e*/ 	.short	0x0038


	//----- nvinfo : EIATTR_SW_WAR
	.align		4
.L_3954:
        /*0080*/ 	.byte	0x04, 0x36
        /*0082*/ 	.short	(.L_3956 - .L_3955)
.L_3955:
        /*0084*/ 	.word	0x00000008
.L_3956:


//--------------------- .nv.info._ZN2at6native29vectorized_elementwise_kernelILi4EZZZNS0_54_GLOBAL__N__d8c5977b_16_LinearAlgebra_cu_9e10b42f_324316addr_kernel_cudaERNS_14TensorIteratorERKN3c106ScalarES8_ENKUlvE_clEvENKUlvE0_clEvEUlaaaE_St5arrayIPcLm4EEEEviT0_T1_ --------------------------
	.section	.nv.info._ZN2at6native29vectorized_elementwise_kernelILi4EZZZNS0_54_GLOBAL__N__d8c5977b_16_LinearAlgebra_cu_9e10b42f_324316addr_kernel_cudaERNS_14TensorIteratorERKN3c106ScalarES8_ENKUlvE_clEvENKUlvE0_clEvEUlaaaE_St5arrayIPcLm4EEEEviT0_T1_,"",@"SHT_CUDA_INFO"
	.sectionflags	@""
	.align	4


	//----- nvinfo : EIATTR_CUDA_API_VERSION
	.align		4
        /*0000*/ 	.byte	0x04, 0x37
        /*0002*/ 	.short	(.L_3958 - .L_3957)
.L_3957:
        /*0004*/ 	.word	0x00000082


	//----- nvinfo : EIATTR_KPARAM_INFO
	.align		4
.L_3958:
        /*0008*/ 	.byte	0x04, 0x17
        /*000a*/ 	.short	(.L_3960 - .L_3959)
.L_3959:
        /*000c*/ 	.word	0x00000000
        /*0010*/ 	.short	0x0002
        /*0012*/ 	.short	0x0018
        /*0014*/ 	.byte	0x00, 0xf0, 0x81, 0x00


	//----- nvinfo : EIATTR_KPARAM_INFO
	.align		4
.L_3960:
        /*0018*/ 	.byte	0x04, 0x17
        /*001a*/ 	.short	(.L_3962 - .L_3961)
.L_3961:
        /*001c*/ 	.word	0x00000000
        /*0020*/ 	.short	0x0001
        /*0022*/ 	.short	0x0008
        /*0024*/ 	.byte	0x00, 0xf0, 0x41, 0x00


	//----- nvinfo : EIATTR_KPARAM_INFO
	.align		4
.L_3962:
        /*0028*/ 	.byte	0x04, 0x17
        /*002a*/ 	.short	(.L_3964 - .L_3963)
.L_3963:
        /*002c*/ 	.word	0x00000000
        /*0030*/ 	.short	0x0000
        /*0032*/ 	.short	0x0000
        /*0034*/ 	.byte	0x00, 0xf0, 0x11, 0x00


	//----- nvinfo : EIATTR_SPARSE_MMA_MASK
	.align		4
.L_3964:
        /*0038*/ 	.byte	0x03, 0x50
        /*003a*/ 	.short	0x0000


	//----- nvinfo : EIATTR_MAXREG_COUNT
	.align		4
        /*003c*/ 	.byte	0x03, 0x1b
        /*003e*/ 	.short	0x00ff


	//----- nvinfo : EIATTR_MERCURY_ISA_VERSION
	.align		4
        /*0040*/ 	.byte	0x03, 0x5f
        /*0042*/ 	.short	0x0101


	//----- nvinfo : EIATTR_VRC_CTA_INIT_COUNT
	.align		4
        /*0044*/ 	.byte	0x02, 0x4a
	.zero		1
	.zero		1


	//----- nvinfo : EIATTR_EXIT_INSTR_OFFSETS
	.align		4
        /*0048*/ 	.byte	0x04, 0x1c
        /*004a*/ 	.short	(.L_3966 - .L_3965)


	//   ....[0]....
.L_3965:
        /*004c*/ 	.word	0x00000ea0


	//   ....[1]....
        /*0050*/ 	.word	0x00000f00


	//   ....[2]....
        /*0054*/ 	.word	0x000014a0


	//----- nvinfo : EIATTR_MAX_THREADS
	.align		4
.L_3966:
        /*0058*/ 	.byte	0x04, 0x05
        /*005a*/ 	.short	(.L_3968 - .L_3967)
.L_3967:
        /*005c*/ 	.word	0x00000080
        /*0060*/ 	.word	0x00000001
        /*0064*/ 	.word	0x00000001


	//----- nvinfo : EIATTR_CRS_STACK_SIZE
	.align		4
.L_3968:
        /*0068*/ 	.byte	0x04, 0x1e
        /*006a*/ 	.short	(.L_3970 - .L_3969)
.L_3969:
        /*006c*/ 	.word	0x00000000


	//----- nvinfo : EIATTR_CBANK_PARAM_SIZE
	.align		4
.L_3970:
        /*0070*/ 	.byte	0x03, 0x19
        /*0072*/ 	.short	0x0038


	//----- nvinfo : EIATTR_PARAM_CBANK
	.align		4
        /*0074*/ 	.byte	0x04, 0x0a
        /*0076*/ 	.short	(.L_3972 - .L_3971)
	.align		4
.L_3971:
        /*0078*/ 	.word	index@(.nv.constant0._ZN2at6native29vectorized_elementwise_kernelILi4EZZZNS0_54_GLOBAL__N__d8c5977b_16_LinearAlgebra_cu_9e10b42f_324316addr_kernel_cudaERNS_14TensorIteratorERKN3c106ScalarES8_ENKUlvE_clEvENKUlvE0_clEvEUlaaaE_St5arrayIPcLm4EEEEviT0_T1_)
        /*007c*/ 	.short	0x0380
        /*007e*/ 	.short	0x0038


	//----- nvinfo : EIATTR_SW_WAR
	.align		4
.L_3972:
        /*0080*/ 	.byte	0x04, 0x36
        /*0082*/ 	.short	(.L_3974 - .L_3973)
.L_3973:
        /*0084*/ 	.word	0x00000008
.L_3974:


//--------------------- .nv.info._ZN2at6native29vectorized_elementwise_kernelILi8EZZZNS0_54_GLOBAL__N__d8c5977b_16_LinearAlgebra_cu_9e10b42f_324316addr_kernel_cudaERNS_14TensorIteratorERKN3c106ScalarES8_ENKUlvE_clEvENKUlvE0_clEvEUlaaaE_St5arrayIPcLm4EEEEviT0_T1_ --------------------------
	.section	.nv.info._ZN2at6native29vectorized_elementwise_kernelILi8EZZZNS0_54_GLOBAL__N__d8c5977b_16_LinearAlgebra_cu_9e10b42f_324316addr_kernel_cudaERNS_14TensorIteratorERKN3c106ScalarES8_ENKUlvE_clEvENKUlvE0_clEvEUlaaaE_St5arrayIPcLm4EEEEviT0_T1_,"",@"SHT_CUDA_INFO"
	.sectionflags	@""
	.align	4


	//----- nvinfo : EIATTR_CUDA_API_VERSION
	.align		4
        /*0000*/ 	.byte	0x04, 0x37
        /*0002*/ 	.short	(.L_3976 - .L_3975)
.L_3975:
        /*0004*/ 	.word	0x00000082


	//----- nvinfo : EIATTR_KPARAM_INFO
	.align		4
.L_3976:
        /*0008*/ 	.byte	0x04, 0x17
        /*000a*/ 	.short	(.L_3978 - .L_3977)
.L_3977:
        /*000c*/ 	.word	0x00000000
        /*0010*/ 	.short	0x0002
        /*0012*/ 	.short	0x0018
        /*0014*/ 	.byte	0x00, 0xf0, 0x81, 0x00


	//----- nvinfo : EIATTR_KPARAM_INFO
	.align		4
.L_3978:
        /*0018*/ 	.byte	0x04, 0x17
        /*001a*/ 	.short	(.L_3980 - .L_3979)
.L_3979:
        /*001c*/ 	.word	0x00000000
        /*0020*/ 	.short	0x0001
        /*0022*/ 	.short	0x0008
        /*0024*/ 	.byte	0x00, 0xf0, 0x41, 0x00


	//----- nvinfo : EIATTR_KPARAM_INFO
	.align		4
.L_3980:
        /*0028*/ 	.byte	0x04, 0x17
        /*002a*/ 	.short	(.L_3982 - .L_3981)
.L_3981:
        /*002c*/ 	.word	0x00000000
        /*0030*/ 	.short	0x0000
        /*0032*/ 	.short	0x0000
        /*0034*/ 	.byte	0x00, 0xf0, 0x11, 0x00


	//----- nvinfo : EIATTR_SPARSE_MMA_MASK
	.align		4
.L_3982:
        /*0038*/ 	.byte	0x03, 0x50
        /*003a*/ 	.short	0x0000


	//----- nvinfo : EIATTR_MAXREG_COUNT
	.align		4
        /*003c*/ 	.byte	0x03, 0x1b
        /*003e*/ 	.short	0x00ff


	//----- nvinfo : EIATTR_MERCURY_ISA_VERSION
	.align		4
        /*0040*/ 	.byte	0x03, 0x5f
        /*0042*/ 	.short	0x0101


	//----- nvinfo : EIATTR_VRC_CTA_INIT_COUNT
	.align		4
        /*0044*/ 	.byte	0x02, 0x4a
	.zero		1
	.zero		1


	//----- nvinfo : EIATTR_EXIT_INSTR_OFFSETS
	.align		4
        /*0048*/ 	.byte	0x04, 0x1c
        /*004a*/ 	.short	(.L_3984 - .L_3983)


	//   ....[0]....
.L_3983:
        /*004c*/ 	.word	0x00000010


	//----- nvinfo : EIATTR_MAX_THREADS
	.align		4
.L_3984:
        /*0050*/ 	.byte	0x04, 0x05
        /*0052*/ 	.short	(.L_3986 - .L_3985)
.L_3985:
        /*0054*/ 	.word	0x00000080
        /*0058*/ 	.word	0x00000001
        /*005c*/ 	.word	0x00000001


	//----- nvinfo : EIATTR_CBANK_PARAM_SIZE
	.align		4
.L_3986:
        /*0060*/ 	.byte	0x03, 0x19
        /*0062*/ 	.short	0x0038


	//----- nvinfo : EIATTR_PARAM_CBANK
	.align		4
        /*0064*/ 	.byte	0x04, 0x0a
        /*0066*/ 	.short	(.L_3988 - .L_3987)
	.align		4
.L_3987:
        /*0068*/ 	.word	index@(.nv.constant0._ZN2at6native29vectorized_elementwise_kernelILi8EZZZNS0_54_GLOBAL__N__d8c5977b_16_LinearAlgebra_cu_9e10b42f_324316addr_kernel_cudaERNS_14TensorIteratorERKN3c106ScalarES8_ENKUlvE_clEvENKUlvE0_clEvEUlaaaE_St5arrayIPcLm4EEEEviT0_T1_)
        /*006c*/ 	.short	0x0380
        /*006e*/ 	.short	0x0038


	//----- nvinfo : EIATTR_SW_WAR
	.align		4
.L_3988:
        /*0070*/ 	.byte	0x04, 0x36
        /*0072*/ 	.short	(.L_3990 - .L_3989)
.L_3989:
        /*0074*/ 	.word	0x00000008
.L_3990:


//--------------------- .nv.info._ZN2at6native18elementwise_kernelILi128ELi4EZNS0_15gpu_kernel_implIZZZNS0_54_GLOBAL__N__d8c5977b_16_LinearAlgebra_cu_9e10b42f_324316addr_kernel_cudaERNS_14TensorIteratorERKN3c106ScalarES9_ENKUlvE_clEvENKUlvE_clEvEUlhhhE0_EEvRNS_18TensorIteratorBaseERKT_EUliE_EEviT1_ --------------------------
	.section	.nv.info._ZN2at6native18elementwise_kernelILi128ELi4EZNS0_15gpu_kernel_implIZZZNS0_54_GLOBAL__N__d8c5977b_16_LinearAlgebra_cu_9e10b42f_324316addr_kernel_cudaERNS_14TensorIteratorERKN3c106ScalarES9_ENKUlvE_clEvENKUlvE_clEvEUlhhhE0_EEvRNS_18TensorIteratorBaseERKT_EUliE_EEviT1_,"",@"SHT_CUDA_INFO"
	.sectionflags	@""
	.align	4


	//----- nvinfo : EIATTR_CUDA_API_VERSION
	.align		4
        /*0000*/ 	.byte	0x04, 0x37
        /*0002*/ 	.short	(.L_3992 - .L_3991)
.L_3991:
        /*0004*/ 	.word	0x00000082


	//----- nvinfo : EIATTR_KPARAM_INFO
	.align		4
.L_3992:
        /*0008*/ 	.byte	0x04, 0x17
        /*000a*/ 	.short	(.L_3994 - .L_3993)
.L_3993:
        /*000c*/ 	.word	0x00000000
        /*0010*/ 	.short	0x0001
        /*0012*/ 	.short	0x0008
        /*0014*/ 	.byte	0x00, 0xf0, 0x01, 0x0c


	//----- nvinfo : EIATTR_KPARAM_INFO
	.align		4
.L_3994:
        /*0018*/ 	.byte	0x04, 0x17
        /*001a*/ 	.short	(.L_3996 - .L_3995)
.L_3995:
        /*001c*/ 	.word	0x00000000
        /*0020*/ 	.short	0x0000
        /*0022*/ 	.short	0x0000
        /*0024*/ 	.byte	0x00, 0xf0, 0x11, 0x00


	//----- nvinfo : EIATTR_SPARSE_MMA_MASK
	.align		4
.L_3996:
        /*0028*/ 	.byte	0x03, 0x50
        /*002a*/ 	.short	0x0000


	//----- nvinfo : EIATTR_MAXREG_COUNT
	.align		4
        /*002c*/ 	.byte	0x03, 0x1b
        /*002e*/ 	.short	0x0080


	//----- nvinfo : EIATTR_EXTERNS
	.align		4
        /*0030*/ 	.byte	0x04, 0x0f
        /*0032*/ 	.short	(.L_3998 - .L_3997)


	//   ....[0]....
	.align		4
.L_3997:
        /*0034*/ 	.word	index@(__assertfail)


	//----- nvinfo : EIATTR_MERCURY_ISA_VERSION
	.align		4
.L_3998:
        /*0038*/ 	.byte	0x03, 0x5f
        /*003a*/ 	.short	0x0101


	//----- nvinfo : EIATTR_VRC_CTA_INIT_COUNT
	.align		4
        /*003c*/ 	.byte	0x02, 0x4a
	.zero		1
	.zero		1


	//----- nvinfo : EIATTR_SYSCALL_OFFSETS
	.align		4
        /*0040*/ 	.byte	0x04, 0x46
        /*0042*/ 	.short	(.L_4000 - .L_3999)


	//   ....[0]....
.L_3999:
        /*0044*/ 	.word	0x00002680


	//   ....[1]....
        /*0048*/ 	.word	0x00003510


	//   ....[2]....
        /*004c*/ 	.word	0x000043a0


	//   ....[3]....
        /*0050*/ 	.word	0x00005260


	//   ....[4]....
        /*0054*/ 	.word	0x00007a50


	//   ....[5]....
        /*0058*/ 	.word	0x000088e0


	//   ....[6]....
        /*005c*/ 	.word	0x00009770


	//   ....[7]....
        /*0060*/ 	.word	0x0000a480


	//   ....[8]....
        /*0064*/ 	.word	0x0000cd50


	//   ....[9]....
        /*0068*/ 	.word	0x0000dbe0


	//   ....[10]....
        /*006c*/ 	.word	0x0000ea70


	//   ....[11]....
        /*0070*/ 	.word	0x0000f780


	//   ....[12]....
        /*0074*/ 	.word	0x00012070


	//   ....[13]....
        /*0078*/ 	.word	0x00012f00


	//   ....[14]....
        /*007c*/ 	.word	0x00013d90


	//   ....[15]....
        /*0080*/ 	.word	0x00014a60


	//----- nvinfo : EIATTR_EXIT_INSTR_OFFSETS
	.align		4
.L_4000:
        /*0084*/ 	.byte	0x04, 0x1c
        /*0086*/ 	.short	(.L_4002 - .L_4001)


	//   ....[0]....
.L_4001:
        /*0088*/ 	.word	0x0000fa40


	//   ....[1]....
        /*008c*/ 	.word	0x00013f60


	//   ....[2]....
        /*0090*/ 	.word	0x00013f80


	//   ....[3]....
        /*0094*/ 	.word	0x00014020


	//   ....[4]....
        /*0098*/ 	.word	0x00014050


	//   ....[5]....
        /*009c*/ 	.word	0x00014080


	//   ....[6]....
        /*00a0*/ 	.word	0x00014120


	//   ....[7]....
        /*00a4*/ 	.word	0x00014170


	//   ....[8]....
        /*00a8*/ 	.word	0x00014220


	//   ....[9]....
        /*00ac*/ 	.word	0x00014280


	//   ....[10]....
        /*00b0*/ 	.word	0x000142c0


	//   ....[11]....
        /*00b4*/ 	.word	0x00014390


	//   ....[12]....
        /*00b8*/ 	.word	0x000144e0


	//   ....[13]....
        /*00bc*/ 	.word	0x00014630


	//   ....[14]....
        /*00c0*/ 	.word	0x000147a0


	//   ....[15]....
        /*00c4*/ 	.word	0x000147e0


	//   ....[16]....
        /*00c8*/ 	.word	0x00014810


	//   ....[17]....
        /*00cc*/ 	.word	0x000148b0


	//   ....[18]....
        /*00d0*/ 	.word	0x00014900


	//   ....[19]....
        /*00d4*/ 	.word	0x00014a70


	//   ....[20]....
        /*00d8*/ 	.word	0x00014b60


	//   ....[21]....
        /*00dc*/ 	.word	0x00014c10


	//   ....[22]....
        /*00e0*/ 	.word	0x00014c40


	//   ....[23]....
        /*00e4*/ 	.word	0x00014c90


	//   ....[24]....
        /*00e8*/ 	.word	0x00014ce0


	//----- nvinfo : EIATTR_MAX_THREADS
	.align		4
.L_4002:
        /*00ec*/ 	.byte	0x04, 0x05
        /*00ee*/ 	.short	(.L_4004 - .L_4003)
.L_4003:
        /*00f0*/ 	.word	0x00000080
        /*00f4*/ 	.word	0x00000001
        /*00f8*/ 	.word	0x00000001


	//----- nvinfo : EIATTR_CRS_STACK_SIZE
	.align		4
.L_4004:
        /*00fc*/ 	.byte	0x04, 0x1e
        /*00fe*/ 	.short	(.L_4006 - .L_4005)
.L_4005:
        /*0100*/ 	.word	0x00000000


	//----- nvinfo : EIATTR_CBANK_PARAM_SIZE
	.align		4
.L_4006:
        /*0104*/ 	.byte	0x03, 0x19
        /*0106*/ 	.short	0x0308


	//----- nvinfo : EIATTR_PARAM_CBANK
	.align		4
        /*0108*/ 	.byte	0x04, 0x0a
        /*010a*/ 	.short	(.L_4008 - .L_4007)
	.align		4
.L_4007:
        /*010c*/ 	.word	index@(.nv.constant0._ZN2at6native18elementwise_kernelILi128ELi4EZNS0_15gpu_kernel_implIZZZNS0_54_GLOBAL__N__d8c5977b_16_LinearAlgebra_cu_9e10b42f_324316addr_kernel_cudaERNS_14TensorIteratorERKN3c106ScalarES9_ENKUlvE_clEvENKUlvE_clEvEUlhhhE0_EEvRNS_18TensorIteratorBaseERKT_EUliE_EEviT1_)
        /*0110*/ 	.short	0x0380
        /*0112*/ 	.short	0x0308


	//----- nvinfo : EIATTR_SW_WAR
	.align		4
.L_4008:
        /*0114*/ 	.byte	0x04, 0x36
        /*0116*/ 	.short	(.L_4010 - .L_4009)
.L_4009:
        /*0118*/ 	.word	0x00000008
.L_4010:


//--------------------- .nv.info._ZN2at6native27unrolled_elementwise_kernelIZZZNS0_54_GLOBAL__N__d8c5977b_16_LinearAlgebra_cu_9e10b42f_324316addr_kernel_cudaERNS_14TensorIteratorERKN3c106ScalarES8_ENKUlvE_clEvENKUlvE_clEvEUlhhhE0_St5arrayIPcLm4EELi4E23TrivialOffsetCalculatorILi3EjESF_ILi1EjENS0_6memory12LoadWithCastILi3EEENSI_13StoreWithCastILi1EEEEEviT_T0_T2_T3_T4_T5_ --------------------------
	.section	.nv.info._ZN2at6native27unrolled_elementwise_kernelIZZZNS0_54_GLOBAL__N__d8c5977b_16_LinearAlgebra_cu_9e10b42f_324316addr_kernel_cudaERNS_14TensorIteratorERKN3c106ScalarES8_ENKUlvE_clEvENKUlvE_clEvEUlhhhE0_St5arrayIPcLm4EELi4E23TrivialOffsetCalculatorILi3EjESF_ILi1EjENS0_6memory12LoadWithCastILi3EEENSI_13StoreWithCastILi1EEEEEviT_T0_T2_T3_T4_T5_,"",@"SHT_CUDA_INFO"
	.sectionflags	@""
	.align	4


	//----- nvinfo : EIATTR_CUDA_API_VERSION
	.align		4
        /*0000*/ 	.byte	0x04, 0x37
        /*0002*/ 	.short	(.L_4012 - .L_4011)
.L_4011:
        /*0004*/ 	.word	0x00000082


	//----- nvinfo : EIATTR_KPARAM_INFO
	.align		4
.L_4012:
        /*0008*/ 	.byte	0x04, 0x17
        /*000a*/ 	.short	(.L_4014 - .L_4013)
.L_4013:
        /*000c*/ 	.word	0x00000000
        /*0010*/ 	.short	0x0006
        /*0012*/ 	.short	0x004c
        /*0014*/ 	.byte	0x00, 0xf0, 0x21, 0x00


	//----- nvinfo : EIATTR_KPARAM_INFO
	.align		4
.L_4014:
        /*0018*/ 	.byte	0x04, 0x17
        /*001a*/ 	.short	(.L_4016 - .L_4015)
.L_4015:
        /*001c*/ 	.word	0x00000000
        /*0020*/ 	.short	0x0005
        /*0022*/ 	.short	0x003c
        /*0024*/ 	.byte	0x00, 0xf0, 0x41, 0x00


	//----- nvinfo : EIATTR_KPARAM_INFO
	.align		4
.L_4016:
        /*0028*/ 	.byte	0x04, 0x17
        /*002a*/ 	.short	(.L_4018 - .L_4017)
.L_4017:
        /*002c*/ 	.word	0x00000000
        /*0030*/ 	.short	0x0004
        /*0032*/ 	.short	0x0039
        /*0034*/ 	.byte	0x00, 0xf0, 0x05, 0x00


	//----- nvinfo : EIATTR_KPARAM_INFO
	.align		4
.L_4018:
        /*0038*/ 	.byte	0x04, 0x17
        /*003a*/ 	.short	(.L_4020 - .L_4019)
.L_4019:
        /*003c*/ 	.word	0x00000000
        /*0040*/ 	.short	0x0003
        /*0042*/ 	.short	0x0038
        /*0044*/ 	.byte	0x00, 0xf0, 0x05, 0x00


	//----- nvinfo : EIATTR_KPARAM_INFO
	.align		4
.L_4020:
        /*0048*/ 	.byte	0x04, 0x17
        /*004a*/ 	.short	(.L_4022 - .L_4021)
.L_4021:
        /*004c*/ 	.word	0x00000000
        /*0050*/ 	.short	0x0002
        /*0052*/ 	.short	0x0018
        /*0054*/ 	.byte	0x00, 0xf0, 0x81, 0x00


	//----- nvinfo : EIATTR_KPARAM_INFO
	.align		4
.L_4022:
        /*0058*/ 	.byte	0x04, 0x17
        /*005a*/ 	.short	(.L_4024 - .L_4023)
.L_4023:
        /*005c*/ 	.word	0x00000000
        /*0060*/ 	.short	0x0001
        /*0062*/ 	.short	0x0008
        /*0064*/ 	.byte	0x00, 0xf0, 0x41, 0x00


	//----- nvinfo : EIATTR_KPARAM_INFO
	.align		4
.L_4024:
        /*0068*/ 	.byte	0x04, 0x17
        /*006a*/ 	.short	(.L_4026 - .L_4025)
.L_4025:
        /*006c*/ 	.word	0x00000000
        /*0070*/ 	.short	0x0000
        /*0072*/ 	.short	0x0000
        /*0074*/ 	.byte	0x00, 0xf0, 0x11, 0x00


	//----- nvinfo : EIATTR_SPARSE_MMA_MASK
	.align		4
.L_4026:
        /*0078*/ 	.byte	0x03, 0x50
        /*007a*/ 	.short	0x0000


	//----- nvinfo : EIATTR_MAXREG_COUNT
	.align		4
        /*007c*/ 	.byte	0x03, 0x1b
        /*007e*/ 	.short	0x00ff


	//----- nvinfo : EIATTR_EXTERNS
	.align		4
        /*0080*/ 	.byte	0x04, 0x0f
        /*0082*/ 	.short	(.L_4028 - .L_4027)


	//   ....[0]....
	.align		4
.L_4027:
        /*0084*/ 	.word	index@(__assertfail)


	//----- nvinfo : EIATTR_MERCURY_ISA_VERSION
	.align		4
.L_4028:
        /*0088*/ 	.byte	0x03, 0x5f
        /*008a*/ 	.short	0x0101


	//----- nvinfo : EIATTR_VRC_CTA_INIT_COUNT
	.align		4
        /*008c*/ 	.byte	0x02, 0x4a
	.zero		1
	.zero		1


	//----- nvinfo : EIATTR_SYSCALL_OFFSETS
	.align		4
        /*0090*/ 	.byte	0x04, 0x46
        /*0092*/ 	.short	(.L_4030 - .L_4029)


	//   ....[0]....
.L_4029:
        /*0094*/ 	.word	0x00000eb0


	//   ....[1]....
        /*0098*/ 	.word	0x00001d70


	//   ....[2]....
        /*009c*/ 	.word	0x00002c30


	//   ....[3]....
        /*00a0*/ 	.word	0x00003c40


	//   ....[4]....
        /*00a4*/ 	.word	0x00004b00


	//   ....[5]....
        /*00a8*/ 	.word	0x000059c0


	//   ....[6]....
        /*00ac*/ 	.word	0x00006910


	//   ....[7]....
        /*00b0*/ 	.word	0x000077d0


	//   ....[8]....
        /*00b4*/ 	.word	0x00008690


	//   ....[9]....
        /*00b8*/ 	.word	0x000095e0


	//   ....[10]....
        /*00bc*/ 	.word	0x0000a4b0


	//   ....[11]....
        /*00c0*/ 	.word	0x0000b380


	//   ....[12]....
        /*00c4*/ 	.word	0x0000c400


	//   ....[13]....
        /*00c8*/ 	.word	0x0000d200


	//   ....[14]....
        /*00cc*/ 	.word	0x0000e100


	//   ....[15]....
        /*00d0*/ 	.word	0x0000efd0


	//----- nvinfo : EIATTR_EXIT_INSTR_OFFSETS
	.align		4
.L_4030:
        /*00d4*/ 	.byte	0x04, 0x1c
        /*00d6*/ 	.short	(.L_4032 - .L_4031)


	//   ....[0]....
.L_4031:
        /*00d8*/ 	.word	0x0000e3b0


	//   ....[1]....
        /*00dc*/ 	.word	0x0000e4e0


	//   ....[2]....
        /*00e0*/ 	.word	0x0000e500


	//   ....[3]....
        /*00e4*/ 	.word	0x0000e5a0


	//   ....[4]....
        /*00e8*/ 	.word	0x0000e5d0


	//   ....[5]....
        /*00ec*/ 	.word	0x0000e600


	//   ....[6]....
        /*00f0*/ 	.word	0x0000e6a0


	//   ....[7]....
        /*00f4*/ 	.word	0x0000e6f0


	//   ....[8]....
        /*00f8*/ 	.word	0x0000e7a0


	//   ....[9]....
        /*00fc*/ 	.word	0x0000e800


	//   ....[10]....
        /*0100*/ 	.word	0x0000e840


	//   ....[11]....
        /*0104*/ 	.word	0x0000e910


	//   ....[12]....
        /*0108*/ 	.word	0x0000ea60


	//   ....[13]....
        /*010c*/ 	.word	0x0000ebb0


	//   ....[14]....
        /*0110*/ 	.word	0x0000ed10


	//   ....[15]....
        /*0114*/ 	.word	0x0000ed50


	//   ....[16]....
        /*0118*/ 	.word	0x0000ed80


	//   ....[17]....
        /*011c*/ 	.word	0x0000ee20


	//   ....[18]....
        /*0120*/ 	.word	0x0000ee70


	//   ....[19]....
        /*0124*/ 	.word	0x0000efe0


	//   ....[20]....
        /*0128*/ 	.word	0x0000f0d0


	//   ....[21]....
        /*012c*/ 	.word	0x0000f180


	//   ....[22]....
        /*0130*/ 	.word	0x0000f1b0


	//   ....[23]....
        /*0134*/ 	.word	0x0000f200


	//   ....[24]....
        /*0138*/ 	.word	0x0000f250


	//----- nvinfo : EIATTR_MAX_THREADS
	.align		4
.L_4032:
        /*013c*/ 	.byte	0x04, 0x05
        /*013e*/ 	.short	(.L_4034 - .L_4033)
.L_4033:
        /*0140*/ 	.word	0x00000080
        /*0144*/ 	.word	0x00000001
        /*0148*/ 	.word	0x00000001


	//----- nvinfo : EIATTR_CRS_STACK_SIZE
	.align		4
.L_4034:
        /*014c*/ 	.byte	0x04, 0x1e
        /*014e*/ 	.short	(.L_4036 - .L_4035)
.L_4035:
        /*0150*/ 	.word	0x00000000


	//----- nvinfo : EIATTR_CBANK_PARAM_SIZE
	.align		4
.L_4036:
        /*0154*/ 	.byte	0x03, 0x19
        /*0156*/ 	.short	0x0054


	//----- nvinfo : EIATTR_PARAM_CBANK
	.align		4
        /*0158*/ 	.byte	0x04, 0x0a
        /*015a*/ 	.short	(.L_4038 - .L_4037)
	.align		4
.L_4037:
        /*015c*/ 	.word	index@(.nv.constant0._ZN2at6native27unrolled_elementwise_kernelIZZZNS0_54_GLOBAL__N__d8c5977b_16_LinearAlgebra_cu_9e10b42f_324316addr_kernel_cudaERNS_14TensorIteratorERKN3c106ScalarES8_ENKUlvE_clEvENKUlvE_clEvEUlhhhE0_St5arrayIPcLm4EELi4E23TrivialOffsetCalculatorILi3EjESF_ILi1EjENS0_6memory12LoadWithCastILi3EEENSI_13StoreWithCastILi1EEEEEviT_T0_T2_T3_T4_T5_)
        /*0160*/ 	.short	0x0380
        /*0162*/ 	.short	0x0054


	//----- nvinfo : EIATTR_SW_WAR
	.align		4
.L_4038:
        /*0164*/ 	.byte	0x04, 0x36
        /*0166*/ 	.short	(.L_4040 - .L_4039)
.L_4039:
        /*0168*/ 	.word	0x00000008
.L_4040:


//--------------------- .nv.info._ZN2at6native18elementwise_kernelILi128ELi4EZNS0_22gpu_kernel_impl_nocastIZZZNS0_54_GLOBAL__N__d8c5977b_16_LinearAlgebra_cu_9e10b42f_324316addr_kernel_cudaERNS_14TensorIteratorERKN3c106ScalarES9_ENKUlvE_clEvENKUlvE_clEvEUlhhhE0_EEvRNS_18TensorIteratorBaseERKT_EUliE_EEviT1_ --------------------------
	.section	.nv.info._ZN2at6native18elementwise_kernelILi128ELi4EZNS0_22gpu_kernel_impl_nocastIZZZNS0_54_GLOBAL__N__d8c5977b_16_LinearAlgebra_cu_9e10b42f_324316addr_kernel_cudaERNS_14TensorIteratorERKN3c106ScalarES9_ENKUlvE_clEvENKUlvE_clEvEUlhhhE0_EEvRNS_18TensorIteratorBaseERKT_EUliE_EEviT1_,"",@"SHT_CUDA_INFO"
	.sectionflags	@""
	.align	4


	//----- nvinfo : EIATTR_CUDA_API_VERSION
	.align		4
        /*0000*/ 	.byte	0x04, 0x37
        /*0002*/ 	.short	(.L_4042 - .L_4041)
.L_4041:
        /*0004*/ 	.word	0x00000082


	//----- nvinfo : EIATTR_KPARAM_INFO
	.align		4
.L_4042:
        /*0008*/ 	.byte	0x04, 0x17
        /*000a*/ 	.short	(.L_4044 - .L_4043)
.L_4043:
        /*000c*/ 	.word	0x00000000
        /*0010*/ 	.short	0x0001
        /*0012*/ 	.short	0x0008
        /*0014*/ 	.byte	0x00, 0xf0, 0xe1, 0x0b


	//----- nvinfo : EIATTR_KPARAM_INFO
	.align		4
.L_4044:
        /*0018*/ 	.byte	0x04, 0x17
        /*001a*/ 	.short	(.L_4046 - .L_4045)
.L_4045:
        /*001c*/ 	.word	0x00000000
        /*0020*/ 	.short	0x0000
        /*0022*/ 	.short	0x0000
        /*0024*/ 	.byte	0x00, 0xf0, 0x11, 0x00


	//----- nvinfo : EIATTR_SPARSE_MMA_MASK
	.align		4
.L_4046:
        /*0028*/ 	.byte	0x03, 0x50
        /*002a*/ 	.short	0x0000


	//----- nvinfo : EIATTR_MAXREG_COUNT
	.align		4
        /*002c*/ 	.byte	0x03, 0x1b
        /*002e*/ 	.short	0x0080


	//----- nvinfo : EIATTR_MERCURY_ISA_VERSION
	.align		4
        /*0030*/ 	.byte	0x03, 0x5f
        /*0032*/ 	.short	0x0101


	//----- nvinfo : EIATTR_VRC_CTA_INIT_COUNT
	.align		4
        /*0034*/ 	.byte	0x02, 0x4a
	.zero		1
	.zero		1


	//----- nvinfo : EIATTR_EXIT_INSTR_OFFSETS
	.align		4
        /*0038*/ 	.byte	0x04, 0x1c
        /*003a*/ 	.short	(.L_4048 - .L_4047)


	//   ....[0]....
.L_4047:
        /*003c*/ 	.word	0x000004d0


	//   ....[1]....
        /*0040*/ 	.word	0x000005d0


	//   ....[2]....
        /*0044*/ 	.word	0x00005140


	//   ....[3]....
        /*0048*/ 	.word	0x00006a00


	//----- nvinfo : EIATTR_MAX_THREADS
	.align		4
.L_4048:
        /*004c*/ 	.byte	0x04, 0x05
        /*004e*/ 	.short	(.L_4050 - .L_4049)
.L_4049:
        /*0050*/ 	.word	0x00000080
        /*0054*/ 	.word	0x00000001
        /*0058*/ 	.word	0x00000001


	//----- nvinfo : EIATTR_CRS_STACK_SIZE
	.align		4
.L_4050:
        /*005c*/ 	.byte	0x04, 0x1e
        /*005e*/ 	.short	(.L_4052 - .L_4051)
.L_4051:
        /*0060*/ 	.word	0x00000000


	//----- nvinfo : EIATTR_CBANK_PARAM_SIZE
	.align		4
.L_4052:
        /*0064*/ 	.byte	0x03, 0x19
        /*0066*/ 	.short	0x0300


	//----- nvinfo : EIATTR_PARAM_CBANK
	.align		4
        /*0068*/ 	.byte	0x04, 0x0a
        /*006a*/ 	.short	(.L_4054 - .L_4053)
	.align		4
.L_4053:
        /*006c*/ 	.word	index@(.nv.constant0._ZN2at6native18elementwise_kernelILi128ELi4EZNS0_22gpu_kernel_impl_nocastIZZZNS0_54_GLOBAL__N__d8c5977b_16_LinearAlgebra_cu_9e10b42f_324316addr_kernel_cudaERNS_14TensorIteratorERKN3c106ScalarES9_ENKUlvE_clEvENKUlvE_clEvEUlhhhE0_EEvRNS_18TensorIteratorBaseERKT_EUliE_EEviT1_)
        /*0070*/ 	.short	0x0380
        /*0072*/ 	.short	0x0300


	//----- nvinfo : EIATTR_SW_WAR
	.align		4
.L_4054:
        /*0074*/ 	.byte	0x04, 0x36
        /*0076*/ 	.short	(.L_4056 - .L_4055)
.L_4055:
        /*0078*/ 	.word	0x00000008
.L_4056:


//--------------------- .nv.info._ZN2at6native27unrolled_elementwise_kernelIZZZNS0_54_GLOBAL__N__d8c5977b_16_LinearAlgebra_cu_9e10b42f_324316addr_kernel_cudaERNS_14TensorIteratorERKN3c106ScalarES8_ENKUlvE_clEvENKUlvE_clEvEUlhhhE0_St5arrayIPcLm4EELi4E23TrivialOffsetCalculatorILi3EjESF_ILi1EjENS0_6memory15LoadWithoutCastENSI_16StoreWithoutCastEEEviT_T0_T2_T3_T4_T5_ --------------------------
	.section	.nv.info._ZN2at6native27unrolled_elementwise_kernelIZZZNS0_54_GLOBAL__N__d8c5977b_16_LinearAlgebra_cu_9e10b42f_324316addr_kernel_cudaERNS_14TensorIteratorERKN3c106ScalarES8_ENKUlvE_clEvENKUlvE_clEvEUlhhhE0_St5arrayIPcLm4EELi4E23TrivialOffsetCalculatorILi3EjESF_ILi1EjENS0_6memory15LoadWithoutCastENSI_16StoreWithoutCastEEEviT_T0_T2_T3_T4_T5_,"",@"SHT_CUDA_INFO"
	.sectionflags	@""
	.align	4


	//----- nvinfo : EIATTR_CUDA_API_VERSION
	.align		4
        /*0000*/ 	.byte	0x04, 0x37
        /*0002*/ 	.short	(.L_4058 - .L_4057)
.L_4057:
        /*0004*/ 	.word	0x00000082


	//----- nvinfo : EIATTR_KPARAM_INFO
	.align		4
.L_4058:
        /*0008*/ 	.byte	0x04, 0x17
        /*000a*/ 	.short	(.L_4060 - .L_4059)
.L_4059:
        /*000c*/ 	.word	0x00000000
        /*0010*/ 	.short	0x0006
        /*0012*/ 	.short	0x003b
        /*0014*/ 	.byte	0x00, 0xf0, 0x05, 0x00


	//----- nvinfo : EIATTR_KPARAM_INFO
	.align		4
.L_4060:
        /*0018*/ 	.byte	0x04, 0x17
        /*001a*/ 	.short	(.L_4062 - .L_4061)
.L_4061:
        /*001c*/ 	.word	0x00000000
        /*0020*/ 	.short	0x0005
        /*0022*/ 	.short	0x003a
        /*0024*/ 	.byte	0x00, 0xf0, 0x05, 0x00


	//----- nvinfo : EIATTR_KPARAM_INFO
	.align		4
.L_4062:
        /*0028*/ 	.byte	0x04, 0x17
        /*002a*/ 	.short	(.L_4064 - .L_4063)
.L_4063:
        /*002c*/ 	.word	0x00000000
        /*0030*/ 	.short	0x0004
        /*0032*/ 	.short	0x0039
        /*0034*/ 	.byte	0x00, 0xf0, 0x05, 0x00


	//----- nvinfo : EIATTR_KPARAM_INFO
	.align		4
.L_4064:
        /*0038*/ 	.byte	0x04, 0x17
        /*003a*/ 	.short	(.L_4066 - .L_4065)
.L_4065:
        /*003c*/ 	.word	0x00000000
        /*0040*/ 	.short	0x0003
        /*0042*/ 	.short	0x0038
        /*0044*/ 	.byte	0x00, 0xf0, 0x05, 0x00


	//----- nvinfo : EIATTR_KPARAM_INFO
	.align		4
.L_4066:
        /*0048*/ 	.byte	0x04, 0x17
        /*004a*/ 	.short	(.L_4068 - .L_4067)
.L_4067:
        /*004c*/ 	.word	0x00000000
        /*0050*/ 	.short	0x0002
        /*0052*/ 	.short	0x0018
        /*0054*/ 	.byte	0x00, 0xf0, 0x81, 0x00


	//----- nvinfo : EIATTR_KPARAM_INFO
	.align		4
.L_4068:
        /*0058*/ 	.byte	0x04, 0x17
        /*005a*/ 	.short	(.L_4070 - .L_4069)
.L_4069:
        /*005c*/ 	.word	0x00000000
        /*0060*/ 	.short	0x0001
        /*0062*/ 	.short	0x0008
        /*0064*/ 	.byte	0x00, 0xf0, 0x41, 0x00


	//----- nvinfo : EIATTR_KPARAM_INFO
	.align		4
.L_4070:
        /*0068*/ 	.byte	0x04, 0x17
        /*006a*/ 	.short	(.L_4072 - .L_4071)
.L_4071:
        /*006c*/ 	.word	0x00000000
        /*0070*/ 	.short	0x0000
        /*0072*/ 	.short	0x0000
        /*0074*/ 	.byte	0x00, 0xf0, 0x11, 0x00


	//----- nvinfo : EIATTR_SPARSE_MMA_MASK
	.align		4
.L_4072:
        /*0078*/ 	.byte	0x03, 0x50
        /*007a*/ 	.short	0x0000


	//----- nvinfo : EIATTR_MAXREG_COUNT
	.align		4
        /*007c*/ 	.byte	0x03, 0x1b
        /*007e*/ 	.short	0x00ff


	//----- nvinfo : EIATTR_MERCURY_ISA_VERSION
	.align		4
        /*0080*/ 	.byte	0x03, 0x5f
        /*0082*/ 	.short	0x0101


	//----- nvinfo : EIATTR_VRC_CTA_INIT_COUNT
	.align		4
        /*0084*/ 	.byte	0x02, 0x4a
	.zero		1
	.zero		1


	//----- nvinfo : EIATTR_EXIT_INSTR_OFFSETS
	.align		4
        /*0088*/ 	.byte	0x04, 0x1c
        /*008a*/ 	.short	(.L_4074 - .L_4073)


	//   ....[0]....
.L_4073:
        /*008c*/ 	.word	0x00000970


	//   ....[1]....
        /*0090*/ 	.word	0x000009d0


	//----- nvinfo : EIATTR_MAX_THREADS
	.align		4
.L_4074:
        /*0094*/ 	.byte	0x04, 0x05
        /*0096*/ 	.short	(.L_4076 - .L_4075)
.L_4075:
        /*0098*/ 	.word	0x00000080
        /*009c*/ 	.word	0x00000001
        /*00a0*/ 	.word	0x00000001


	//----- nvinfo : EIATTR_CRS_STACK_SIZE
	.align		4
.L_4076:
        /*00a4*/ 	.byte	0x04, 0x1e
        /*00a6*/ 	.short	(.L_4078 - .L_4077)
.L_4077:
        /*00a8*/ 	.word	0x00000000


	//----- nvinfo : EIATTR_CBANK_PARAM_SIZE
	.align		4
.L_4078:
        /*00ac*/ 	.byte	0x03, 0x19
        /*00ae*/ 	.short	0x003c


	//----- nvinfo : EIATTR_PARAM_CBANK
	.align		4
        /*00b0*/ 	.byte	0x04, 0x0a
        /*00b2*/ 	.short	(.L_4080 - .L_4079)
	.align		4
.L_4079:
        /*00b4*/ 	.word	index@(.nv.constant0._ZN2at6native27unrolled_elementwise_kernelIZZZNS0_54_GLOBAL__N__d8c5977b_16_LinearAlgebra_cu_9e10b42f_324316addr_kernel_cudaERNS_14TensorIteratorERKN3c106ScalarES8_ENKUlvE_clEvENKUlvE_clEvEUlhhhE0_St5arrayIPcLm4EELi4E23TrivialOffsetCalculatorILi3EjESF_ILi1EjENS0_6memory15LoadWithoutCastENSI_16StoreWithoutCastEEEviT_T0_T2_T3_T4_T5_)
        /*00b8*/ 	.short	0x0380
        /*00ba*/ 	.short	0x003c


	//----- nvinfo : EIATTR_SW_WAR
	.align		4
.L_4080:
        /*00bc*/ 	.byte	0x04, 0x36
        /*00be*/ 	.short	(.L_4082 - .L_4081)
.L_4081:
        /*00c0*/ 	.word	0x00000008
.L_4082:


//--------------------- .nv.info._ZN2at6native29vectorized_elementwise_kernelILi2EZZZNS0_54_GLOBAL__N__d8c5977b_16_LinearAlgebra_cu_9e10b42f_324316addr_kernel_cudaERNS_14TensorIteratorERKN3c106ScalarES8_ENKUlvE_clEvENKUlvE_clEvEUlhhhE0_St5arrayIPcLm4EEEEviT0_T1_ --------------------------
	.section	.nv.info._ZN2at6native29vectorized_elementwise_kernelILi2EZZZNS0_54_GLOBAL__N__d8c5977b_16_LinearAlgebra_cu_9e10b42f_324316addr_kernel_cudaERNS_14TensorIteratorERKN3c106ScalarES8_ENKUlvE_clEvENKUlvE_clEvEUlhhhE0_St5arrayIPcLm4EEEEviT0_T1_,"",@"SHT_CUDA_INFO"
	.sectionflags	@""
	.align	4


	//----- nvinfo : EIATTR_CUDA_API_VERSION
	.align		4
        /*0000*/ 	.byte	0x04, 0x37
        /*0002*/ 	.short	(.L_4084 - .L_4083)
.L_4083:
        /*0004*/ 	.word	0x00000082


	//----- nvinfo : EIATTR_KPARAM_INFO
	.align		4
.L_4084:
        /*0008*/ 	.byte	0x04, 0x17
        /*000a*/ 	.short	(.L_4086 - .L_4085)
.L_4085:
        /*000c*/ 	.word	0x00000000
        /*0010*/ 	.short	0x0002
        /*0012*/ 	.short	0x0018
        /*0014*/ 	.byte	0x00, 0xf0, 0x81, 0x00


	//----- nvinfo : EIATTR_KPARAM_INFO
	.align		4
.L_4086:
        /*0018*/ 	.byte	0x04, 0x17
        /*001a*/ 	.short	(.L_4088 - .L_4087)
.L_4087:
        /*001c*/ 	.word	0x00000000
        /*0020*/ 	.short	0x0001
        /*0022*/ 	.short	0x0008
        /*0024*/ 	.byte	0x00, 0xf0, 0x41, 0x00


	//----- nvinfo : EIATTR_KPARAM_INFO
	.align		4
.L_4088:
        /*0028*/ 	.byte	0x04, 0x17
        /*002a*/ 	.short	(.L_4090 - .L_4089)
.L_4089:
        /*002c*/ 	.word	0x00000000
        /*0030*/ 	.short	0x0000
        /*0032*/ 	.short	0x0000
        /*0034*/ 	.byte	0x00, 0xf0, 0x11, 0x00


	//----- nvinfo : EIATTR_SPARSE_MMA_MASK
	.align		4
.L_4090:
        /*0038*/ 	.byte	0x03, 0x50
        /*003a*/ 	.short	0x0000


	//----- nvinfo : EIATTR_MAXREG_COUNT
	.align		4
        /*003c*/ 	.byte	0x03, 0x1b
        /*003e*/ 	.short	0x00ff


	//----- nvinfo : EIATTR_MERCURY_ISA_VERSION
	.align		4
        /*0040*/ 	.byte	0x03, 0x5f
        /*0042*/ 	.short	0x0101


	//----- nvinfo : EIATTR_VRC_CTA_INIT_COUNT
	.align		4
        /*0044*/ 	.byte	0x02, 0x4a
	.zero		1
	.zero		1


	//----- nvinfo : EIATTR_EXIT_INSTR_OFFSETS
	.align		4
        /*0048*/ 	.byte	0x04, 0x1c
        /*004a*/ 	.short	(.L_4092 - .L_4091)


	//   ....[0]....
.L_4091:
        /*004c*/ 	.word	0x00001280


	//   ....[1]....
        /*0050*/ 	.word	0x000012e0


	//   ....[2]....
        /*0054*/ 	.word	0x00001b10


	//----- nvinfo : EIATTR_MAX_THREADS
	.align		4
.L_4092:
        /*0058*/ 	.byte	0x04, 0x05
        /*005a*/ 	.short	(.L_4094 - .L_4093)
.L_4093:
        /*005c*/ 	.word	0x00000080
        /*0060*/ 	.word	0x00000001
        /*0064*/ 	.word	0x00000001


	//----- nvinfo : EIATTR_CRS_STACK_SIZE
	.align		4
.L_4094:
        /*0068*/ 	.byte	0x04, 0x1e
        /*006a*/ 	.short	(.L_4096 - .L_4095)
.L_4095:
        /*006c*/ 	.word	0x00000000


	//----- nvinfo : EIATTR_CBANK_PARAM_SIZE
	.align		4
.L_4096:
        /*0070*/ 	.byte	0x03, 0x19
        /*0072*/ 	.short	0x0038


	//----- nvinfo : EIATTR_PARAM_CBANK
	.align		4
        /*0074*/ 	.byte	0x04, 0x0a
        /*0076*/ 	.short	(.L_4098 - .L_4097)
	.align		4
.L_4097:
        /*0078*/ 	.word	index@(.nv.constant0._ZN2at6native29vectorized_elementwise_kernelILi2EZZZNS0_54_GLOBAL__N__d8c5977b_16_LinearAlgebra_cu_9e10b42f_324316addr_kernel_cudaERNS_14TensorIteratorERKN3c106ScalarES8_ENKUlvE_clEvENKUlvE_clEvEUlhhhE0_St5arrayIPcLm4EEEEviT0_T1_)
        /*007c*/ 	.short	0x0380
        /*007e*/ 	.short	0x0038


	//----- nvinfo : EIATTR_SW_WAR
	.align		4
.L_4098:
        /*0080*/ 	.byte	0x04, 0x36
        /*0082*/ 	.short	(.L_4100 - .L_4099)
.L_4099:
        /*0084*/ 	.word	0x00000008
.L_4100:


//--------------------- .nv.info._ZN2at6native29vectorized_elementwise_kernelILi4EZZZNS0_54_GLOBAL__N__d8c5977b_16_LinearAlgebra_cu_9e10b42f_324316addr_kernel_cudaERNS_14TensorIteratorERKN3c106ScalarES8_ENKUlvE_clEvENKUlvE_clEvEUlhhhE0_St5arrayIPcLm4EEEEviT0_T1_ --------------------------
	.section	.nv.info._ZN2at6native29vectorized_elementwise_kernelILi4EZZZNS0_54_GLOBAL__N__d8c5977b_16_LinearAlgebra_cu_9e10b42f_324316addr_kernel_cudaERNS_14TensorIteratorERKN3c106ScalarES8_ENKUlvE_clEvENKUlvE_clEvEUlhhhE0_St5arrayIPcLm4EEEEviT0_T1_,"",@"SHT_CUDA_INFO"
	.sectionflags	@""
	.align	4


	//----- nvinfo : EIATTR_CUDA_API_VERSION
	.align		4
        /*0000*/ 	.byte	0x04, 0x37
        /*0002*/ 	.short	(.L_4102 - .L_4101)
.L_4101:
        /*0004*/ 	.word	0x00000082


	//----- nvinfo : EIATTR_KPARAM_INFO
	.align		4
.L_4102:
        /*0008*/ 	.byte	0x04, 0x17
        /*000a*/ 	.short	(.L_4104 - .L_4103)
.L_4103:
        /*000c*/ 	.word	0x00000000
        /*0010*/ 	.short	0x0002
        /*0012*/ 	.short	0x0018
        /*0014*/ 	.byte	0x00, 0xf0, 0x81, 0x00


	//----- nvinfo : EIATTR_KPARAM_INFO
	.align		4
.L_4104:
        /*0018*/ 	.byte	0x04, 0x17
        /*001a*/ 	.short	(.L_4106 - .L_4105)
.L_4105:
        /*001c*/ 	.word	0x00000000
        /*0020*/ 	.short	0x0001
        /*0022*/ 	.short	0x0008
        /*0024*/ 	.byte	0x00, 0xf0, 0x41, 0x00


	//----- nvinfo : EIATTR_KPARAM_INFO
	.align		4
.L_4106:
        /*0028*/ 	.byte	0x04, 0x17
        /*002a*/ 	.short	(.L_4108 - .L_4107)
.L_4107:
        /*002c*/ 	.word	0x00000000
        /*0030*/ 	.short	0x0000
        /*0032*/ 	.short	0x0000
        /*0034*/ 	.byte	0x00, 0xf0, 0x11, 0x00


	//----- nvinfo : EIATTR_SPARSE_MMA_MASK
	.align		4
.L_4108:
        /*0038*/ 	.byte	0x03, 0x50
        /*003a*/ 	.short	0x0000


	//----- nvinfo : EIATTR_MAXREG_COUNT
	.align		4
        /*003c*/ 	.byte	0x03, 0x1b
        /*003e*/ 	.short	0x00ff


	//----- nvinfo : EIATTR_MERCURY_ISA_VERSION
	.align		4
        /*0040*/ 	.byte	0x03, 0x5f
        /*0042*/ 	.short	0x0101


	//----- nvinfo : EIATTR_VRC_CTA_INIT_COUNT
	.align		4
        /*0044*/ 	.byte	0x02, 0x4a
	.zero		1
	.zero		1


	//----- nvinfo : EIATTR_EXIT_INSTR_OFFSETS
	.align		4
        /*0048*/ 	.byte	0x04, 0x1c
        /*004a*/ 	.short	(.L_4110 - .L_4109)


	//   ....[0]....
.L_4109:
        /*004c*/ 	.word	0x00001280


	//   ....[1]....
        /*0050*/ 	.word	0x000012e0


	//   ....[2]....
        /*0054*/ 	.word	0x00001b00


	//----- nvinfo : EIATTR_MAX_THREADS
	.align		4
.L_4110:
        /*0058*/ 	.byte	0x04, 0x05
        /*005a*/ 	.short	(.L_4112 - .L_4111)
.L_4111:
        /*005c*/ 	.word	0x00000080
        /*0060*/ 	.word	0x00000001
        /*0064*/ 	.word	0x00000001


	//----- nvinfo : EIATTR_CRS_STACK_SIZE
	.align		4
.L_4112:
        /*0068*/ 	.byte	0x04, 0x1e
        /*006a*/ 	.short	(.L_4114 - .L_4113)
.L_4113:
        /*006c*/ 	.word	0x00000000


	//----- nvinfo : EIATTR_CBANK_PARAM_SIZE
	.align		4
.L_4114:
        /*0070*/ 	.byte	0x03, 0x19
        /*0072*/ 	.short	0x0038


	//----- nvinfo : EIATTR_PARAM_CBANK
	.align		4
        /*0074*/ 	.byte	0x04, 0x0a
        /*0076*/ 	.short	(.L_4116 - .L_4115)
	.align		4
.L_4115:
        /*0078*/ 	.word	index@(.nv.constant0._ZN2at6native29vectorized_elementwise_kernelILi4EZZZNS0_54_GLOBAL__N__d8c5977b_16_LinearAlgebra_cu_9e10b42f_324316addr_kernel_cudaERNS_14TensorIteratorERKN3c106ScalarES8_ENKUlvE_clEvENKUlvE_clEvEUlhhhE0_St5arrayIPcLm4EEEEviT0_T1_)
        /*007c*/ 	.short	0x0380
        /*007e*/ 	.short	0x0038


	//----- nvinfo : EIATTR_SW_WAR
	.align		4
.L_4116:
        /*0080*/ 	.byte	0x04, 0x36
        /*0082*/ 	.short	(.L_4118 - .L_4117)
.L_4117:
        /*0084*/ 	.word	0x00000008
.L_4118:


//--------------------- .nv.info._ZN2at6native29vectorized_elementwise_kernelILi8EZZZNS0_54_GLOBAL__N__d8c5977b_16_LinearAlgebra_cu_9e10b42f_324316addr_kernel_cudaERNS_14TensorIteratorERKN3c106ScalarES8_ENKUlvE_clEvENKUlvE_clEvEUlhhhE0_St5arrayIPcLm4EEEEviT0_T1_ --------------------------
	.section	.nv.info._ZN2at6native29vectorized_elementwise_kernelILi8EZZZNS0_54_GLOBAL__N__d8c5977b_16_LinearAlgebra_cu_9e10b42f_324316addr_kernel_cudaERNS_14TensorIteratorERKN3c106ScalarES8_ENKUlvE_clEvENKUlvE_clEvEUlhhhE0_St5arrayIPcLm4EEEEviT0_T1_,"",@"SHT_CUDA_INFO"
	.sectionflags	@""
	.align	4


	//----- nvinfo : EIATTR_CUDA_API_VERSION
	.align		4
        /*0000*/ 	.byte	0x04, 0x37
        /*0002*/ 	.short	(.L_4120 - .L_4119)
.L_4119:
        /*0004*/ 	.word	0x00000082


	//----- nvinfo : EIATTR_KPARAM_INFO
	.align		4
.L_4120:
        /*0008*/ 	.byte	0x04, 0x17
        /*000a*/ 	.short	(.L_4122 - .L_4121)
.L_4121:
        /*000c*/ 	.word	0x00000000
        /*0010*/ 	.short	0x0002
        /*0012*/ 	.short	0x0018
        /*0014*/ 	.byte	0x00, 0xf0, 0x81, 0x00


	//----- nvinfo : EIATTR_KPARAM_INFO
	.align		4
.L_4122:
        /*0018*/ 	.byte	0x04, 0x17
        /*001a*/ 	.short	(.L_4124 - .L_4123)
.L_4123:
        /*001c*/ 	.word	0x00000000
        /*0020*/ 	.short	0x0001
        /*0022*/ 	.short	0x0008
        /*0024*/ 	.byte	0x00, 0xf0, 0x41, 0x00


	//----- nvinfo : EIATTR_KPARAM_INFO
	.align		4
.L_4124:
        /*0028*/ 	.byte	0x04, 0x17
        /*002a*/ 	.short	(.L_4126 - .L_4125)
.L_4125:
        /*002c*/ 	.word	0x00000000
        /*0030*/ 	.short	0x0000
        /*0032*/ 	.short	0x0000
        /*0034*/ 	.byte	0x00, 0xf0, 0x11, 0x00


	//----- nvinfo : EIATTR_SPARSE_MMA_MASK
	.align		4
.L_4126:
        /*0038*/ 	.byte	0x03, 0x50
        /*003a*/ 	.short	0x0000


	//----- nvinfo : EIATTR_MAXREG_COUNT
	.align		4
        /*003c*/ 	.byte	0x03, 0x1b
        /*003e*/ 	.short	0x00ff


	//----- nvinfo : EIATTR_MERCURY_ISA_VERSION
	.align		4
        /*0040*/ 	.byte	0x03, 0x5f
        /*0042*/ 	.short	0x0101


	//----- nvinfo : EIATTR_VRC_CTA_INIT_COUNT
	.align		4
        /*0044*/ 	.byte	0x02, 0x4a
	.zero		1
	.zero		1


	//----- nvinfo : EIATTR_EXIT_INSTR_OFFSETS
	.align		4
        /*0048*/ 	.byte	0x04, 0x1c
        /*004a*/ 	.short	(.L_4128 - .L_4127)


	//   ....[0]....
.L_4127:
        /*004c*/ 	.word	0x00000010


	//----- nvinfo : EIATTR_MAX_THREADS
	.align		4
.L_4128:
        /*0050*/ 	.byte	0x04, 0x05
        /*0052*/ 	.short	(.L_4130 - .L_4129)
.L_4129:
        /*0054*/ 	.word	0x00000080
        /*0058*/ 	.word	0x00000001
        /*005c*/ 	.word	0x00000001


	//----- nvinfo : EIATTR_CBANK_PARAM_SIZE
	.align		4
.L_4130:
        /*0060*/ 	.byte	0x03, 0x19
        /*0062*/ 	.short	0x0038


	//----- nvinfo : EIATTR_PARAM_CBANK
	.align		4
        /*0064*/ 	.byte	0x04, 0x0a
        /*0066*/ 	.short	(.L_4132 - .L_4131)
	.align		4
.L_4131:
        /*0068*/ 	.word	index@(.nv.constant0._ZN2at6native29vectorized_elementwise_kernelILi8EZZZNS0_54_GLOBAL__N__d8c5977b_16_LinearAlgebra_cu_9e10b42f_324316addr_kernel_cudaERNS_14TensorIteratorERKN3c106ScalarES8_ENKUlvE_clEvENKUlvE_clEvEUlhhhE0_St5arrayIPcLm4EEEEviT0_T1_)
        /*006c*/ 	.short	0x0380
        /*006e*/ 	.short	0x0038


	//----- nvinfo : EIATTR_SW_WAR
	.align		4
.L_4132:
        /*0070*/ 	.byte	0x04, 0x36
        /*0072*/ 	.short	(.L_4134 - .L_4133)
.L_4133:
        /*0074*/ 	.word	0x00000008
.L_4134:


//--------------------- .nv.info._ZN2at6native18elementwise_kernelILi128ELi4EZNS0_15gpu_kernel_implIZZZNS0_54_GLOBAL__N__d8c5977b_16_LinearAlgebra_cu_9e10b42f_324316addr_kernel_cudaERNS_14TensorIteratorERKN3c106ScalarES9_ENKUlvE_clEvENKUlvE_clEvEUlhhhE_EEvRNS_18TensorIteratorBaseERKT_EUliE_EEviT1_ --------------------------
	.section	.nv.info._ZN2at6native18elementwise_kernelILi128ELi4EZNS0_15gpu_kernel_implIZZZNS0_54_GLOBAL__N__d8c5977b_16_LinearAlgebra_cu_9e10b42f_324316addr_kernel_cudaERNS_14TensorIteratorERKN3c106ScalarES9_ENKUlvE_clEvENKUlvE_clEvEUlhhhE_EEvRNS_18TensorIteratorBaseERKT_EUliE_EEviT1_,"",@"SHT_CUDA_INFO"
	.sectionflags	@""
	.align	4


	//----- nvinfo : EIATTR_CUDA_API_VERSION
	.align		4
        /*0000*/ 	.byte	0x04, 0x37
        /*0002*/ 	.short	(.L_4136 - .L_4135)
.L_4135:
        /*0004*/ 	.word	0x00000082


	//----- nvinfo : EIATTR_KPARAM_INFO
	.align		4
.L_4136:
        /*0008*/ 	.byte	0x04, 0x17
        /*000a*/ 	.short	(.L_4138 - .L_4137)
.L_4137:
        /*000c*/ 	.word	0x00000000
        /*0010*/ 	.short	0x0001
        /*0012*/ 	.short	0x0008
        /*0014*/ 	.byte	0x00, 0xf0, 0x01, 0x0c


	//----- nvinfo : EIATTR_KPARAM_INFO
	.align		4
.L_4138:
        /*0018*/ 	.byte	0x04, 0x17
        /*001a*/ 	.short	(.L_4140 - .L_4139)
.L_4139:
        /*001c*/ 	.word	0x00000000
        /*0020*/ 	.short	0x0000
        /*0022*/ 	.short	0x0000
        /*0024*/ 	.byte	0x00, 0xf0, 0x11, 0x00


	//----- nvinfo : EIATTR_SPARSE_MMA_MASK
	.align		4
.L_4140:
        /*0028*/ 	.byte	0x03, 0x50
        /*002a*/ 	.short	0x0000


	//----- nvinfo : EIATTR_MAXREG_COUNT
	.align		4
        /*002c*/ 	.byte	0x03, 0x1b
        /*002e*/ 	.short	0x0080


	//----- nvinfo : EIATTR_EXTERNS
	.align		4
        /*0030*/ 	.byte	0x04, 0x0f
        /*0032*/ 	.short	(.L_4142 - .L_4141)


	//   ....[0]....
	.align		4
.L_4141:
        /*0034*/ 	.word	index@(__assertfail)


	//----- nvinfo : EIATTR_MERCURY_ISA_VERSION
	.align		4
.L_4142:
        /*0038*/ 	.byte	0x03, 0x5f
        /*003a*/ 	.short	0x0101


	//----- nvinfo : EIATTR_VRC_CTA_INIT_COUNT
	.align		4
        /*003c*/ 	.byte	0x02, 0x4a
	.zero		1
	.zero		1


	//----- nvinfo : EIATTR_SYSCALL_OFFSETS
	.align		4
        /*0040*/ 	.byte	0x04, 0x46
        /*0042*/ 	.short	(.L_4144 - .L_4143)


	//   ....[0]....
.L_4143:
        /*0044*/ 	.word	0x000018d0


	//   ....[1]....
        /*0048*/ 	.word	0x00002660


	//   ....[2]....
        /*004c*/ 	.word	0x00003500


	//   ....[3]....
        /*0050*/ 	.word	0x00004380


	//   ....[4]....
        /*0054*/ 	.word	0x00005d00


	//   ....[5]....
        /*0058*/ 	.word	0x00006b50


	//   ....[6]....
        /*005c*/ 	.word	0x000079f0


	//   ....[7]....
        /*0060*/ 	.word	0x000086b0


	//   ....[8]....
        /*0064*/ 	.word	0x0000a120


	//   ....[9]....
        /*0068*/ 	.word	0x0000af70


	//   ....[10]....
        /*006c*/ 	.word	0x0000be10


	//   ....[11]....
        /*0070*/ 	.word	0x0000cad0


	//   ....[12]....
        /*0074*/ 	.word	0x0000e570


	//   ....[13]....
        /*0078*/ 	.word	0x0000f3c0


	//   ....[14]....
        /*007c*/ 	.word	0x00010260


	//   ....[15]....
        /*0080*/ 	.word	0x00010ef0


	//----- nvinfo : EIATTR_EXIT_INSTR_OFFSETS
	.align		4
.L_4144:
        /*0084*/ 	.byte	0x04, 0x1c
        /*0086*/ 	.short	(.L_4146 - .L_4145)


	//   ....[0]....
.L_4145:
        /*0088*/ 	.word	0x0000cd90


	//   ....[1]....
        /*008c*/ 	.word	0x000103f0


	//   ....[2]....
        /*0090*/ 	.word	0x00010410


	//   ....[3]....
        /*0094*/ 	.word	0x000104b0


	//   ....[4]....
        /*0098*/ 	.word	0x000104e0


	//   ....[5]....
        /*009c*/ 	.word	0x00010510


	//   ....[6]....
        /*00a0*/ 	.word	0x000105b0


	//   ....[7]....
        /*00a4*/ 	.word	0x00010600


	//   ....[8]....
        /*00a8*/ 	.word	0x000106b0


	//   ....[9]....
        /*00ac*/ 	.word	0x00010710


	//   ....[10]....
        /*00b0*/ 	.word	0x00010750


	//   ....[11]....
        /*00b4*/ 	.word	0x00010820


	//   ....[12]....
        /*00b8*/ 	.word	0x00010970


	//   ....[13]....
        /*00bc*/ 	.word	0x00010ac0


	//   ....[14]....
        /*00c0*/ 	.word	0x00010c30


	//   ....[15]....
        /*00c4*/ 	.word	0x00010c70


	//   ....[16]....
        /*00c8*/ 	.word	0x00010ca0


	//   ....[17]....
        /*00cc*/ 	.word	0x00010d40


	//   ....[18]....
        /*00d0*/ 	.word	0x00010d90


	//   ....[19]....
        /*00d4*/ 	.word	0x00010f00


	//   ....[20]....
        /*00d8*/ 	.word	0x00010ff0


	//   ....[21]....
        /*00dc*/ 	.word	0x000110a0


	//   ....[22]....
        /*00e0*/ 	.word	0x000110d0


	//   ....[23]....
        /*00e4*/ 	.word	0x00011120


	//   ....[24]....
        /*00e8*/ 	.word	0x00011170


	//----- nvinfo : EIATTR_MAX_THREADS
	.align		4
.L_4146:
        /*00ec*/ 	.byte	0x04, 0x05
        /*00ee*/ 	.short	(.L_4148 - .L_4147)
.L_4147:
        /*00f0*/ 	.word	0x00000080
        /*00f4*/ 	.word	0x00000001
        /*00f8*/ 	.word	0x00000001


	//----- nvinfo : EIATTR_CRS_STACK_SIZE
	.align		4
.L_4148:
        /*00fc*/ 	.byte	0x04, 0x1e
        /*00fe*/ 	.short	(.L_4150 - .L_4149)
.L_4149:
        /*0100*/ 	.word	0x00000000


	//----- nvinfo : EIATTR_CBANK_PARAM_SIZE
	.align		4
.L_4150:
        /*0104*/ 	.byte	0x03, 0x19
        /*0106*/ 	.short	0x0308


	//----- nvinfo : EIATTR_PARAM_CBANK
	.align		4
        /*0108*/ 	.byte	0x04, 0x0a
        /*010a*/ 	.short	(.L_4152 - .L_4151)
	.align		4
.L_4151:
        /*010c*/ 	.word	index@(.nv.constant0._ZN2at6native18elementwise_kernelILi128ELi4EZNS0_15gpu_kernel_implIZZZNS0_54_GLOBAL__N__d8c5977b_16_LinearAlgebra_cu_9e10b42f_324316addr_kernel_cudaERNS_14TensorIteratorERKN3c106ScalarES9_ENKUlvE_clEvENKUlvE_clEvEUlhhhE_EEvRNS_18TensorIteratorBaseERKT_EUliE_EEviT1_)
        /*0110*/ 	.short	0x0380
        /*0112*/ 	.short	0x0308


	//----- nvinfo : EIATTR_SW_WAR
	.align		4
.L_4152:
        /*0114*/ 	.byte	0x04, 0x36
        /*0116*/ 	.short	(.L_4154 - .L_4153)
.L_4153:
        /*0118*/ 	.word	0x00000008
.L_4154:


//--------------------- .nv.info._ZN2at6native27unrolled_elementwise_kernelIZZZNS0_54_GLOBAL__N__d8c5977b_16_LinearAlgebra_cu_9e10b42f_324316addr_kernel_cudaERNS_14TensorIteratorERKN3c106ScalarES8_ENKUlvE_clEvENKUlvE_clEvEUlhhhE_St5arrayIPcLm4EELi4E23TrivialOffsetCalculatorILi3EjESF_ILi1EjENS0_6memory12LoadWithCastILi3EEENSI_13StoreWithCastILi1EEEEEviT_T0_T2_T3_T4_T5_ --------------------------
	.section	.nv.info._ZN2at6native27unrolled_elementwise_kernelIZZZNS0_54_GLOBAL__N__d8c5977b_16_LinearAlgebra_cu_9e10b42f_324316addr_kernel_cudaERNS_14TensorIteratorERKN3c106ScalarES8_ENKUlvE_clEvENKUlvE_clEvEUlhhhE_St5arrayIPcLm4EELi4E23TrivialOffsetCalculatorILi3EjESF_ILi1EjENS0_6memory12LoadWithCastILi3EEENSI_13StoreWithCastILi1EEEEEviT_T0_T2_T3_T4_T5_,"",@"SHT_CUDA_INFO"
	.sectionflags	@""
	.align	4


	//----- nvinfo : EIATTR_CUDA_API_VERSION
	.align		4
        /*0000*/ 	.byte	0x04, 0x37
        /*0002*/ 	.short	(.L_4156 - .L_4155)
.L_4155:
        /*0004*/ 	.word	0x00000082


	//----- nvinfo : EIATTR_KPARAM_INFO
	.align		4
.L_4156:
        /*0008*/ 	.byte	0x04, 0x17
        /*000a*/ 	.short	(.L_4158 - .L_4157)
.L_4157:
        /*000c*/ 	.word	0x00000000
        /*0010*/ 	.short	0x0006
        /*0012*/ 	.short	0x004c
        /*0014*/ 	.byte	0x00, 0xf0, 0x21, 0x00


	//----- nvinfo : EIATTR_KPARAM_INFO
	.align		4
.L_4158:
        /*0018*/ 	.byte	0x04, 0x17
        /*001a*/ 	.short	(.L_4160 - .L_4159)
.L_4159:
        /*001c*/ 	.word	0x00000000
        /*0020*/ 	.short	0x0005
        /*0022*/ 	.short	0x003c
        /*0024*/ 	.byte	0x00, 0xf0, 0x41, 0x00


	//----- nvinfo : EIATTR_KPARAM_INFO
	.align		4
.L_4160:
        /*0028*/ 	.byte	0x04, 0x17
        /*002a*/ 	.short	(.L_4162 - .L_4161)
.L_4161:
        /*002c*/ 	.word	0x00000000
        /*0030*/ 	.short	0x0004
        /*0032*/ 	.short	0x0039
        /*0034*/ 	.byte	0x00, 0xf0, 0x05, 0x00


	//----- nvinfo : EIATTR_KPARAM_INFO
	.align		4
.L_4162:
        /*0038*/ 	.byte	0x04, 0x17
        /*003a*/ 	.short	(.L_4164 - .L_4163)
.L_4163:
        /*003c*/ 	.word	0x00000000
        /*0040*/ 	.short	0x0003
        /*0042*/ 	.short	0x0038
        /*0044*/ 	.byte	0x00, 0xf0, 0x05, 0x00


	//----- nvinfo : EIATTR_KPARAM_INFO
	.align		4
.L_4164:
        /*0048*/ 	.byte	0x04, 0x17
        /*004a*/ 	.short	(.L_4166 - .L_4165)
.L_4165:
        /*004c*/ 	.word	0x00000000
        /*0050*/ 	.short	0x0002
        /*0052*/ 	.short	0x0018
        /*0054*/ 	.byte	0x00, 0xf0, 0x81, 0x00


	//----- nvinfo : EIATTR_KPARAM_INFO
	.align		4
.L_4166:
        /*0058*/ 	.byte	0x04, 0x17
        /*005a*/ 	.short	(.L_4168 - .L_4167)
.L_4167:
        /*005c*/ 	.word	0x00000000
        /*0060*/ 	.short	0x0001
        /*0062*/ 	.short	0x0008
        /*0064*/ 	.byte	0x00, 0xf0, 0x41, 0x00


	//----- nvinfo : EIATTR_KPARAM_INFO
	.align		4
.L_4168:
        /*0068*/ 	.byte	0x04, 0x17
        /*006a*/ 	.short	(.L_4170 - .L_4169)
.L_4169:
        /*006c*/ 	.word	0x00000000
        /*0070*/ 	.short	0x0000
        /*0072*/ 	.short	0x0000
        /*0074*/ 	.byte	0x00, 0xf0, 0x11, 0x00


	//----- nvinfo : EIATTR_SPARSE_MMA_MASK
	.align		4
.L_4170:
        /*0078*/ 	.byte	0x03, 0x50
        /*007a*/ 	.short	0x0000


	//----- nvinfo : EIATTR_MAXREG_COUNT
	.align		4
        /*007c*/ 	.byte	0x03, 0x1b
        /*007e*/ 	.short	0x00ff


	//----- nvinfo : EIATTR_EXTERNS
	.align		4
        /*0080*/ 	.byte	0x04, 0x0f
        /*0082*/ 	.short	(.L_4172 - .L_4171)


	//   ....[0]....
	.align		4
.L_4171:
        /*0084*/ 	.word	index@(__assertfail)


	//----- nvinfo : EIATTR_MERCURY_ISA_VERSION
	.align		4
.L_4172:
        /*0088*/ 	.byte	0x03, 0x5f
        /*008a*/ 	.short	0x0101


	//----- nvinfo : EIATTR_VRC_CTA_INIT_COUNT
	.align		4
        /*008c*/ 	.byte	0x02, 0x4a
	.zero		1
	.zero		1


	//----- nvinfo : EIATTR_SYSCALL_OFFSETS
	.align		4
        /*0090*/ 	.byte	0x04, 0x46
        /*0092*/ 	.short	(.L_4174 - .L_4173)


	//   ....[0]....
.L_4173:
        /*0094*/ 	.word	0x00000270


	//   ....[1]....
        /*0098*/ 	.word	0x00001010


	//   ....[2]....
        /*009c*/ 	.word	0x00001e20


	//   ....[3]....
        /*00a0*/ 	.word	0x00002120


	//   ....[4]....
        /*00a4*/ 	.word	0x00002f90


	//   ....[5]....
        /*00a8*/ 	.word	0x00003e50


	//   ....[6]....
        /*00ac*/ 	.word	0x000040a0


	//   ....[7]....
        /*00b0*/ 	.word	0x00004f20


	//   ....[8]....
        /*00b4*/ 	.word	0x00005de0


	//   ....[9]....
        /*00b8*/ 	.word	0x00006030


	//   ....[10]....
        /*00bc*/ 	.word	0x00006eb0


	//   ....[11]....
        /*00c0*/ 	.word	0x00007d80


	//   ....[12]....
        /*00c4*/ 	.word	0x00008d40


	//   ....[13]....
        /*00c8*/ 	.word	0x00009b40


	//   ....[14]....
        /*00cc*/ 	.word	0x0000aa40


	//   ....[15]....
        /*00d0*/ 	.word	0x0000b920


	//----- nvinfo : EIATTR_EXIT_INSTR_OFFSETS
	.align		4
.L_4174:
        /*00d4*/ 	.byte	0x04, 0x1c
        /*00d6*/ 	.short	(.L_4176 - .L_4175)


	//   ....[0]....
.L_4175:
        /*00d8*/ 	.word	0x0000acf0


	//   ....[1]....
        /*00dc*/ 	.word	0x0000ae20


	//   ....[2]....
        /*00e0*/ 	.word	0x0000ae40


	//   ....[3]....
        /*00e4*/ 	.word	0x0000aee0


	//   ....[4]....
        /*00e8*/ 	.word	0x0000af10


	//   ....[5]....
        /*00ec*/ 	.word	0x0000af40


	//   ....[6]....
        /*00f0*/ 	.word	0x0000afe0


	//   ....[7]....
        /*00f4*/ 	.word	0x0000b030


	//   ....[8]....
        /*00f8*/ 	.word	0x0000b0e0


	//   ....[9]....
        /*00fc*/ 	.word	0x0000b140


	//   ....[10]....
        /*0100*/ 	.word	0x0000b180


	//   ....[11]....
        /*0104*/ 	.word	0x0000b250


	//   ....[12]....
        /*0108*/ 	.word	0x0000b3a0


	//   ....[13]....
        /*010c*/ 	.word	0x0000b4f0


	//   ....[14]....
        /*0110*/ 	.word	0x0000b660


	//   ....[15]....
        /*0114*/ 	.word	0x0000b6a0


	//   ....[16]....
        /*0118*/ 	.word	0x0000b6d0


	//   ....[17]....
        /*011c*/ 	.word	0x0000b770


	//   ....[18]....
        /*0120*/ 	.word	0x0000b7c0


	//   ....[19]....
        /*0124*/ 	.word	0x0000b930


	//   ....[20]....
        /*0128*/ 	.word	0x0000ba20


	//   ....[21]....
        /*012c*/ 	.word	0x0000bad0


	//   ....[22]....
        /*0130*/ 	.word	0x0000bb00


	//   ....[23]....
        /*0134*/ 	.word	0x0000bb50


	//   ....[24]....
        /*0138*/ 	.word	0x0000bba0


	//----- nvinfo : EIATTR_MAX_THREADS
	.align		4
.L_4176:
        /*013c*/ 	.byte	0x04, 0x05
        /*013e*/ 	.short	(.L_4178 - .L_4177)
.L_4177:
        /*0140*/ 	.word	0x00000080
        /*0144*/ 	.word	0x00000001
        /*0148*/ 	.word	0x00000001


	//----- nvinfo : EIATTR_CRS_STACK_SIZE
	.align		4
.L_4178:
        /*014c*/ 	.byte	0x04, 0x1e
        /*014e*/ 	.short	(.L_4180 - .L_4179)
.L_4179:
        /*0150*/ 	.word	0x00000000


	//----- nvinfo : EIATTR_CBANK_PARAM_SIZE
	.align		4
.L_4180:
        /*0154*/ 	.byte	0x03, 0x19
        /*0156*/ 	.short	0x0054


	//----- nvinfo : EIATTR_PARAM_CBANK
	.align		4
        /*0158*/ 	.byte	0x04, 0x0a
        /*015a*/ 	.short	(.L_4182 - .L_4181)
	.align		4
.L_4181:
        /*015c*/ 	.word	index@(.nv.constant0._ZN2at6native27unrolled_elementwise_kernelIZZZNS0_54_GLOBAL__N__d8c5977b_16_LinearAlgebra_cu_9e10b42f_324316addr_kernel_cudaERNS_14TensorIteratorERKN3c106ScalarES8_ENKUlvE_clEvENKUlvE_clEvEUlhhhE_St5arrayIPcLm4EELi4E23TrivialOffsetCalculatorILi3EjESF_ILi1EjENS0_6memory12LoadWithCastILi3EEENSI_13StoreWithCastILi1EEEEEviT_T0_T2_T3_T4_T5_)
        /*0160*/ 	.short	0x0380
        /*0162*/ 	.short	0x0054


	//----- nvinfo : EIATTR_SW_WAR
	.align		4
.L_4182:
        /*0164*/ 	.byte	0x04, 0x36
        /*0166*/ 	.short	(.L_4184 - .L_4183)
.L_4183:
        /*0168*/ 	.word	0x00000008
.L_4184:


//--------------------- .nv.info._ZN2at6native18elementwise_kernelILi128ELi4EZNS0_22gpu_kernel_impl_nocastIZZZNS0_54_GLOBAL__N__d8c5977b_16_LinearAlgebra_cu_9e10b42f_324316addr_kernel_cudaERNS_14TensorIteratorERKN3c106ScalarES9_ENKUlvE_clEvENKUlvE_clEvEUlhhhE_EEvRNS_18TensorIteratorBaseERKT_EUliE_EEviT1_ --------------------------
	.section	.nv.info._ZN2at6native18elementwise_kernelILi128ELi4EZNS0_22gpu_kernel_impl_nocastIZZZNS0_54_GLOBAL__N__d8c5977b_16_LinearAlgebra_cu_9e10b42f_324316addr_kernel_cudaERNS_14TensorIteratorERKN3c106ScalarES9_ENKUlvE_clEvENKUlvE_clEvEUlhhhE_EEvRNS_18TensorIteratorBaseERKT_EUliE_EEviT1_,"",@"SHT_CUDA_INFO"
	.sectionflags	@""
	.align	4


	//----- nvinfo : EIATTR_CUDA_API_VERSION
	.align		4
        /*0000*/ 	.byte	0x04, 0x37
        /*0002*/ 	.short	(.L_4186 - .L_4185)
.L_4185:
        /*0004*/ 	.word	0x00000082


	//----- nvinfo : EIATTR_KPARAM_INFO
	.align		4
.L_4186:
        /*0008*/ 	.byte	0x04, 0x17
        /*000a*/ 	.short	(.L_4188 - .L_4187)
.L_4187:
        /*000c*/ 	.word	0x00000000
        /*0010*/ 	.short	0x0001
        /*0012*/ 	.short	0x0008
        /*0014*/ 	.byte	0x00, 0xf0, 0xe1, 0x0b


	//----- nvinfo : EIATTR_KPARAM_INFO
	.align		4
.L_4188:
        /*0018*/ 	.byte	0x04, 0x17
        /*001a*/ 	.short	(.L_4190 - .L_4189)
.L_4189:
        /*001c*/ 	.word	0x00000000
        /*0020*/ 	.short	0x0000
        /*0022*/ 	.short	0x0000
        /*0024*/ 	.byte	0x00, 0xf0, 0x11, 0x00


	//----- nvinfo : EIATTR_SPARSE_MMA_MASK
	.align		4
.L_4190:
        /*0028*/ 	.byte	0x03, 0x50
        /*002a*/ 	.short	0x0000


	//----- nvinfo : EIATTR_MAXREG_COUNT
	.align		4
        /*002c*/ 	.byte	0x03, 0x1b
        /*002e*/ 	.short	0x0080


	//----- nvinfo : EIATTR_MERCURY_ISA_VERSION
	.align		4
        /*0030*/ 	.byte	0x03, 0x5f
        /*0032*/ 	.short	0x0101


	//----- nvinfo : EIATTR_VRC_CTA_INIT_COUNT
	.align		4
        /*0034*/ 	.byte	0x02, 0x4a
	.zero		1
	.zero		1


	//----- nvinfo : EIATTR_EXIT_INSTR_OFFSETS
	.align		4
        /*0038*/ 	.byte	0x04, 0x1c
        /*003a*/ 	.short	(.L_4192 - .L_4191)


	//   ....[0]....
.L_4191:
        /*003c*/ 	.word	0x000003a0


	//   ....[1]....
        /*0040*/ 	.word	0x00000450


	//   ....[2]....
        /*0044*/ 	.word	0x000049f0


	//   ....[3]....
        /*0048*/ 	.word	0x000060c0


	//----- nvinfo : EIATTR_MAX_THREADS
	.align		4
.L_4192:
        /*004c*/ 	.byte	0x04, 0x05
        /*004e*/ 	.short	(.L_4194 - .L_4193)
.L_4193:
        /*0050*/ 	.word	0x00000080
        /*0054*/ 	.word	0x00000001
        /*0058*/ 	.word	0x00000001


	//----- nvinfo : EIATTR_CRS_STACK_SIZE
	.align		4
.L_4194:
        /*005c*/ 	.byte	0x04, 0x1e
        /*005e*/ 	.short	(.L_4196 - .L_4195)
.L_4195:
        /*0060*/ 	.word	0x00000000


	//----- nvinfo : EIATTR_CBANK_PARAM_SIZE
	.align		4
.L_4196:
        /*0064*/ 	.byte	0x03, 0x19
        /*0066*/ 	.short	0x0300


	//----- nvinfo : EIATTR_PARAM_CBANK
	.align		4
        /*0068*/ 	.byte	0x04, 0x0a
        /*006a*/ 	.short	(.L_4198 - .L_4197)
	.align		4
.L_4197:
        /*006c*/ 	.word	index@(.nv.constant0._ZN2at6native18elementwise_kernelILi128ELi4EZNS0_22gpu_kernel_impl_nocastIZZZNS0_54_GLOBAL__N__d8c5977b_16_LinearAlgebra_cu_9e10b42f_324316addr_kernel_cudaERNS_14TensorIteratorERKN3c106ScalarES9_ENKUlvE_clEvENKUlvE_clEvEUlhhhE_EEvRNS_18TensorIteratorBaseERKT_EUliE_EEviT1_)
        /*0070*/ 	.short	0x0380
        /*0072*/ 	.short	0x0300


	//----- nvinfo : EIATTR_SW_WAR
	.align		4
.L_4198:
        /*0074*/ 	.byte	0x04, 0x36
        /*0076*/ 	.short	(.L_4200 - .L_4199)
.L_4199:
        /*0078*/ 	.word	0x00000008
.L_4200:


//--------------------- .nv.info._ZN2at6native27unrolled_elementwise_kernelIZZZNS0_54_GLOBAL__N__d8c5977b_16_LinearAlgebra_cu_9e10b42f_324316addr_kernel_cudaERNS_14TensorIteratorERKN3c106ScalarES8_ENKUlvE_clEvENKUlvE_clEvEUlhhhE_St5arrayIPcLm4EELi4E23TrivialOffsetCalculatorILi3EjESF_ILi1EjENS0_6memory15LoadWithoutCastENSI_16StoreWithoutCastEEEviT_T0_T2_T3_T4_T5_ --------------------------
	.section	.nv.info._ZN2at6native27unrolled_elementwise_kernelIZZZNS0_54_GLOBAL__N__d8c5977b_16_LinearAlgebra_cu_9e10b42f_324316addr_kernel_cudaERNS_14TensorIteratorERKN3c106ScalarES8_ENKUlvE_clEvENKUlvE_clEvEUlhhhE_St5arrayIPcLm4EELi4E23TrivialOffsetCalculatorILi3EjESF_ILi1EjENS0_6memory15LoadWithoutCastENSI_16StoreWithoutCastEEEviT_T0_T2_T3_T4_T5_,"",@"SHT_CUDA_INFO"
	.sectionflags	@""
	.align	4


	//----- nvinfo : EIATTR_CUDA_API_VERSION
	.align		4
        /*0000*/ 	.byte	0x04, 0x37
        /*0002*/ 	.short	(.L_4202 - .L_4201)
.L_4201:
        /*0004*/ 	.word	0x00000082


	//----- nvinfo : EIATTR_KPARAM_INFO
	.align		4
.L_4202:
        /*0008*/ 	.byte	0x04, 0x17
        /*000a*/ 	.short	(.L_4204 - .L_4203)
.L_4203:
        /*000c*/ 	.word	0x00000000
        /*0010*/ 	.short	0x0006
        /*0012*/ 	.short	0x003b
        /*0014*/ 	.byte	0x00, 0xf0, 0x05, 0x00


	//----- nvinfo : EIATTR_KPARAM_INFO
	.align		4
.L_4204:
        /*0018*/ 	.byte	0x04, 0x17
        /*001a*/ 	.short	(.L_4206 - .L_4205)
.L_4205:
        /*001c*/ 	.word	0x00000000
        /*0020*/ 	.short	0x0005
        /*0022*/ 	.short	0x003a
        /*0024*/ 	.byte	0x00, 0xf0, 0x05, 0x00


	//----- nvinfo : EIATTR_KPARAM_INFO
	.align		4
.L_4206:
        /*0028*/ 	.byte	0x04, 0x17
        /*002a*/ 	.short	(.L_4208 - .L_4207)
.L_4207:
        /*002c*/ 	.word	0x00000000
        /*0030*/ 	.short	0x0004
        /*0032*/ 	.short	0x0039
        /*0034*/ 	.byte	0x00, 0xf0, 0x05, 0x00


	//----- nvinfo : EIATTR_KPARAM_INFO
	.align		4
.L_4208:
        /*0038*/ 	.byte	0x04, 0x17
        /*003a*/ 	.short	(.L_4210 - .L_4209)
.L_4209:
        /*003c*/ 	.word	0x00000000
        /*0040*/ 	.short	0x0003
        /*0042*/ 	.short	0x0038
        /*0044*/ 	.byte	0x00, 0xf0, 0x05, 0x00


	//----- nvinfo : EIATTR_KPARAM_INFO
	.align		4
.L_4210:
        /*0048*/ 	.byte	0x04, 0x17
        /*004a*/ 	.short	(.L_4212 - .L_4211)
.L_4211:
        /*004c*/ 	.word	0x00000000
        /*0050*/ 	.short	0x0002
        /*0052*/ 	.short	0x0018
        /*0054*/ 	.byte	0x00, 0xf0, 0x81, 0x00


	//----- nvinfo : EIATTR_KPARAM_INFO
	.align		4
.L_4212:
        /*0058*/ 	.byte	0x04, 0x17
        /*005a*/ 	.short	(.L_4214 - .L_4213)
.L_4213:
        /*005c*/ 	.word	0x00000000
        /*0060*/ 	.short	0x0001
        /*0062*/ 	.short	0x0008
        /*0064*/ 	.byte	0x00, 0xf0, 0x41, 0x00


	//----- nvinfo : EIATTR_KPARAM_INFO
	.align		4
.L_4214:
        /*0068*/ 	.byte	0x04, 0x17
        /*006a*/ 	.short	(.L_4216 - .L_4215)
.L_4215:
        /*006c*/ 	.word	0x00000000
        /*0070*/ 	.short	0x0000
        /*0072*/ 	.short	0x0000
        /*0074*/ 	.byte	0x00, 0xf0, 0x11, 0x00


	//----- nvinfo : EIATTR_SPARSE_MMA_MASK
	.align		4
.L_4216:
        /*0078*/ 	.byte	0x03, 0x50
        /*007a*/ 	.short	0x0000


	//----- nvinfo : EIATTR_MAXREG_COUNT
	.align		4
        /*007c*/ 	.byte	0x03, 0x1b
        /*007e*/ 	.short	0x00ff


	//----- nvinfo : EIATTR_MERCURY_ISA_VERSION
	.align		4
        /*0080*/ 	.byte	0x03, 0x5f
        /*0082*/ 	.short	0x0101


	//----- nvinfo : EIATTR_VRC_CTA_INIT_COUNT
	.align		4
        /*0084*/ 	.byte	0x02, 0x4a
	.zero		1
	.zero		1


	//----- nvinfo : EIATTR_EXIT_INSTR_OFFSETS
	.align		4
        /*0088*/ 	.byte	0x04, 0x1c
        /*008a*/ 	.short	(.L_4218 - .L_4217)


	//   ....[0]....
.L_4217:
        /*008c*/ 	.word	0x00000730


	//   ....[1]....
        /*0090*/ 	.word	0x00000790


	//----- nvinfo : EIATTR_MAX_THREADS
	.align		4
.L_4218:
        /*0094*/ 	.byte	0x04, 0x05
        /*0096*/ 	.short	(.L_4220 - .L_4219)
.L_4219:
        /*0098*/ 	.word	0x00000080
        /*009c*/ 	.word	0x00000001
        /*00a0*/ 	.word	0x00000001


	//----- nvinfo : EIATTR_CRS_STACK_SIZE
	.align		4
.L_4220:
        /*00a4*/ 	.byte	0x04, 0x1e
        /*00a6*/ 	.short	(.L_4222 - .L_4221)
.L_4221:
        /*00a8*/ 	.word	0x00000000


	//----- nvinfo : EIATTR_CBANK_PARAM_SIZE
	.align		4
.L_4222:
        /*00ac*/ 	.byte	0x03, 0x19
        /*00ae*/ 	.short	0x003c


	//----- nvinfo : EIATTR_PARAM_CBANK
	.align		4
        /*00b0*/ 	.byte	0x04, 0x0a
        /*00b2*/ 	.short	(.L_4224 - .L_4223)
	.align		4
.L_4223:
        /*00b4*/ 	.word	index@(.nv.constant0._ZN2at6native27unrolled_elementwise_kernelIZZZNS0_54_GLOBAL__N__d8c5977b_16_LinearAlgebra_cu_9e10b42f_324316addr_kernel_cudaERNS_14TensorIteratorERKN3c106ScalarES8_ENKUlvE_clEvENKUlvE_clEvEUlhhhE_St5arrayIPcLm4EELi4E23TrivialOffsetCalculatorILi3EjESF_ILi1EjENS0_6memory15LoadWithoutCastENSI_16StoreWithoutCastEEEviT_T0_T2_T3_T4_T5_)
        /*00b8*/ 	.short	0x0380
        /*00ba*/ 	.short	0x003c


	//----- nvinfo : EIATTR_SW_WAR
	.align		4
.L_4224:
        /*00bc*/ 	.byte	0x04, 0x36
        /*00be*/ 	.short	(.L_4226 - .L_4225)
.L_4225:
        /*00c0*/ 	.word	0x00000008
.L_4226:


//--------------------- .nv.info._ZN2at6native29vectorized_elementwise_kernelILi2EZZZNS0_54_GLOBAL__N__d8c5977b_16_LinearAlgebra_cu_9e10b42f_324316addr_kernel_cudaERNS_14TensorIteratorERKN3c106ScalarES8_ENKUlvE_clEvENKUlvE_clEvEUlhhhE_St5arrayIPcLm4EEEEviT0_T1_ --------------------------
	.section	.nv.info._ZN2at6native29vectorized_elementwise_kernelILi2EZZZNS0_54_GLOBAL__N__d8c5977b_16_LinearAlgebra_cu_9e10b42f_324316addr_kernel_cudaERNS_14TensorIteratorERKN3c106ScalarES8_ENKUlvE_clEvENKUlvE_clEvEUlhhhE_St5arrayIPcLm4EEEEviT0_T1_,"",@"SHT_CUDA_INFO"
	.sectionflags	@""
	.align	4


	//----- nvinfo : EIATTR_CUDA_API_VERSION
	.align		4
        /*0000*/ 	.byte	0x04, 0x37
        /*0002*/ 	.short	(.L_4228 - .L_4227)
.L_4227:
        /*0004*/ 	.word	0x00000082


	//----- nvinfo : EIATTR_KPARAM_INFO
	.align		4
.L_4228:
        /*0008*/ 	.byte	0x04, 0x17
        /*000a*/ 	.short	(.L_4230 - .L_4229)
.L_4229:
        /*000c*/ 	.word	0x00000000
        /*0010*/ 	.short	0x0002
        /*0012*/ 	.short	0x0018
        /*0014*/ 	.byte	0x00, 0xf0, 0x81, 0x00


	//----- nvinfo : EIATTR_KPARAM_INFO
	.align		4
.L_4230:
        /*0018*/ 	.byte	0x04, 0x17
        /*001a*/ 	.short	(.L_4232 - .L_4231)
.L_4231:
        /*001c*/ 	.word	0x00000000
        /*0020*/ 	.short	0x0001
        /*0022*/ 	.short	0x0008
        /*0024*/ 	.byte	0x00, 0xf0, 0x41, 0x00


	//----- nvinfo : EIATTR_KPARAM_INFO
	.align		4
.L_4232:
        /*0028*/ 	.byte	0x04, 0x17
        /*002a*/ 	.short	(.L_4234 - .L_4233)
.L_4233:
        /*002c*/ 	.word	0x00000000
        /*0030*/ 	.short	0x0000
        /*0032*/ 	.short	0x0000
        /*0034*/ 	.byte	0x00, 0xf0, 0x11, 0x00


	//----- nvinfo : EIATTR_SPARSE_MMA_MASK
	.align		4
.L_4234:
        /*0038*/ 	.byte	0x03, 0x50
        /*003a*/ 	.short	0x0000


	//----- nvinfo : EIATTR_MAXREG_COUNT
	.align		4
        /*003c*/ 	.byte	0x03, 0x1b
        /*003e*/ 	.short	0x00ff


	//----- nvinfo : EIATTR_MERCURY_ISA_VERSION
	.align		4
        /*0040*/ 	.byte	0x03, 0x5f
        /*0042*/ 	.short	0x0101


	//----- nvinfo : EIATTR_VRC_CTA_INIT_COUNT
	.align		4
        /*0044*/ 	.byte	0x02, 0x4a
	.zero		1
	.zero		1


	//----- nvinfo : EIATTR_EXIT_INSTR_OFFSETS
	.align		4
        /*0048*/ 	.byte	0x04, 0x1c
        /*004a*/ 	.short	(.L_4236 - .L_4235)


	//   ....[0]....
.L_4235:
        /*004c*/ 	.word	0x00000ea0


	//   ....[1]....
        /*0050*/ 	.word	0x00000f00


	//   ....[2]....
        /*0054*/ 	.word	0x00001450


	//----- nvinfo : EIATTR_MAX_THREADS
	.align		4
.L_4236:
        /*0058*/ 	.byte	0x04, 0x05
        /*005a*/ 	.short	(.L_4238 - .L_4237)
.L_4237:
        /*005c*/ 	.word	0x00000080
        /*0060*/ 	.word	0x00000001
        /*0064*/ 	.word	0x00000001


	//----- nvinfo : EIATTR_CRS_STACK_SIZE
	.align		4
.L_4238:
        /*0068*/ 	.byte	0x04, 0x1e
        /*006a*/ 	.short	(.L_4240 - .L_4239)
.L_4239:
        /*006c*/ 	.word	0x00000000


	//----- nvinfo : EIATTR_CBANK_PARAM_SIZE
	.align		4
.L_4240:
        /*0070*/ 	.byte	0x03, 0x19
        /*0072*/ 	.short	0x0038


	//----- nvinfo : EIATTR_PARAM_CBANK
	.align		4
        /*0074*/ 	.byte	0x04, 0x0a
        /*0076*/ 	.short	(.L_4242 - .L_4241)
	.align		4
.L_4241:
        /*0078*/ 	.word	index@(.nv.constant0._ZN2at6native29vectorized_elementwise_kernelILi2EZZZNS0_54_GLOBAL__N__d8c5977b_16_LinearAlgebra_cu_9e10b42f_324316addr_kernel_cudaERNS_14TensorIteratorERKN3c106ScalarES8_ENKUlvE_clEvENKUlvE_clEvEUlhhhE_St5arrayIPcLm4EEEEviT0_T1_)
        /*007c*/ 	.short	0x0380
        /*007e*/ 	.short	0x0038


	//----- nvinfo : EIATTR_SW_WAR
	.align		4
.L_4242:
        /*0080*/ 	.byte	0x04, 0x36
        /*0082*/ 	.short	(.L_4244 - .L_4243)
.L_4243:
        /*0084*/ 	.word	0x00000008
.L_4244:


//--------------------- .nv.info._ZN2at6native29vectorized_elementwise_kernelILi4EZZZNS0_54_GLOBAL__N__d8c5977b_16_LinearAlgebra_cu_9e10b42f_324316addr_kernel_cudaERNS_14TensorIteratorERKN3c106ScalarES8_ENKUlvE_clEvENKUlvE_clEvEUlhhhE_St5arrayIPcLm4EEEEviT0_T1_ --------------------------
	.section	.nv.info._ZN2at6native29vectorized_elementwise_kernelILi4EZZZNS0_54_GLOBAL__N__d8c5977b_16_LinearAlgebra_cu_9e10b42f_324316addr_kernel_cudaERNS_14TensorIteratorERKN3c106ScalarES8_ENKUlvE_clEvENKUlvE_clEvEUlhhhE_St5arrayIPcLm4EEEEviT0_T1_,"",@"SHT_CUDA_INFO"
	.sectionflags	@""
	.align	4


	//----- nvinfo : EIATTR_CUDA_API_VERSION
	.align		4
        /*0000*/ 	.byte	0x04, 0x37
        /*0002*/ 	.short	(.L_4246 - .L_4245)
.L_4245:
        /*0004*/ 	.word	0x00000082


	//----- nvinfo : EIATTR_KPARAM_INFO
	.align		4
.L_4246:
        /*0008*/ 	.byte	0x04, 0x17
        /*000a*/ 	.short	(.L_4248 - .L_4247)
.L_4247:
        /*000c*/ 	.word	0x00000000
        /*0010*/ 	.short	0x0002
        /*0012*/ 	.short	0x0018
        /*0014*/ 	.byte	0x00, 0xf0, 0x81, 0x00


	//----- nvinfo : EIATTR_KPARAM_INFO
	.align		4
.L_4248:
        /*0018*/ 	.byte	0x04, 0x17
        /*001a*/ 	.short	(.L_4250 - .L_4249)
.L_4249:
        /*001c*/ 	.word	0x00000000
        /*0020*/ 	.short	0x0001
        /*0022*/ 	.short	0x0008
        /*0024*/ 	.byte	0x00, 0xf0, 0x41, 0x00


	//----- nvinfo : EIATTR_KPARAM_INFO
	.align		4
.L_4250:
        /*0028*/ 	.byte	0x04, 0x17
        /*002a*/ 	.short	(.L_4252 - .L_4251)
.L_4251:
        /*002c*/ 	.word	0x00000000
        /*0030*/ 	.short	0x0000
        /*0032*/ 	.short	0x0000
        /*0034*/ 	.byte	0x00, 0xf0, 0x11, 0x00


	//----- nvinfo : EIATTR_SPARSE_MMA_MASK
	.align		4
.L_4252:
        /*0038*/ 	.byte	0x03, 0x50
        /*003a*/ 	.short	0x0000


	//----- nvinfo : EIATTR_MAXREG_COUNT
	.align		4
        /*003c*/ 	.byte	0x03, 0x1b
        /*003e*/ 	.short	0x00ff


	//----- nvinfo : EIATTR_MERCURY_ISA_VERSION
	.align		4
        /*0040*/ 	.byte	0x03, 0x5f
        /*0042*/ 	.short	0x0101


	//----- nvinfo : EIATTR_VRC_CTA_INIT_COUNT
	.align		4
        /*0044*/ 	.byte	0x02, 0x4a
	.zero		1
	.zero		1


	//----- nvinfo : EIATTR_EXIT_INSTR_OFFSETS
	.align		4
        /*0048*/ 	.byte	0x04, 0x1c
        /*004a*/ 	.short	(.L_4254 - .L_4253)


	//   ....[0]....
.L_4253:
        /*004c*/ 	.word	0x00000ea0


	//   ....[1]....
        /*0050*/ 	.word	0x00000f00


	//   ....[2]....
        /*0054*/ 	.word	0x000014a0


	//----- nvinfo : EIATTR_MAX_THREADS
	.align		4
.L_4254:
        /*0058*/ 	.byte	0x04, 0x05
        /*005a*/ 	.short	(.L_4256 - .L_4255)
.L_4255:
        /*005c*/ 	.word	0x00000080
        /*0060*/ 	.word	0x00000001
        /*0064*/ 	.word	0x00000001


	//----- nvinfo : EIATTR_CRS_STACK_SIZE
	.align		4
.L_4256:
        /*0068*/ 	.byte	0x04, 0x1e
        /*006a*/ 	.short	(.L_4258 - .L_4257)
.L_4257:
        /*006c*/ 	.word	0x00000000


	//----- nvinfo : EIATTR_CBANK_PARAM_SIZE
	.align		4
.L_4258:
        /*0070*/ 	.byte	0x03, 0x19
        /*0072*/ 	.short	0x0038


	//----- nvinfo : EIATTR_PARAM_CBANK
	.align		4
        /*0074*/ 	.byte	0x04, 0x0a
        /*0076*/ 	.short	(.L_4260 - .L_4259)
	.align		4
.L_4259:
        /*0078*/ 	.word	index@(.nv.constant0._ZN2at6native29vectorized_elementwise_kernelILi4EZZZNS0_54_GLOBAL__N__d8c5977b_16_LinearAlgebra_cu_9e10b42f_324316addr_kernel_cudaERNS_14TensorIteratorERKN3c106ScalarES8_ENKUlvE_clEvENKUlvE_clEvEUlhhhE_St5arrayIPcLm4EEEEviT0_T1_)
        /*007c*/ 	.short	0x0380
        /*007e*/ 	.short	0x0038


	//----- nvinfo : EIATTR_SW_WAR
	.align		4
.L_4260:
        /*0080*/ 	.byte	0x04, 0x36
        /*0082*/ 	.short	(.L_4262 - .L_4261)
.L_4261:
        /*0084*/ 	.word	0x00000008
.L_4262:


//--------------------- .nv.info._ZN2at6native29vectorized_elementwise_kernelILi8EZZZNS0_54_GLOBAL__N__d8c5977b_16_LinearAlgebra_cu_9e10b42f_324316addr_kernel_cudaERNS_14TensorIteratorERKN3c106ScalarES8_ENKUlvE_clEvENKUlvE_clEvEUlhhhE_St5arrayIPcLm4EEEEviT0_T1_ --------------------------
	.section	.nv.info._ZN2at6native29vectorized_elementwise_kernelILi8EZZZNS0_54_GLOBAL__N__d8c5977b_16_LinearAlgebra_cu_9e10b42f_324316addr_kernel_cudaERNS_14TensorIteratorERKN3c106ScalarES8_ENKUlvE_clEvENKUlvE_clEvEUlhhhE_St5arrayIPcLm4EEEEviT0_T1_,"",@"SHT_CUDA_INFO"
	.sectionflags	@""
	.align	4


	//----- nvinfo : EIATTR_CUDA_API_VERSION
	.align		4
        /*0000*/ 	.byte	0x04, 0x37
        /*0002*/ 	.short	(.L_4264 - .L_4263)
.L_4263:
        /*0004*/ 	.word	0x00000082


	//----- nvinfo : EIATTR_KPARAM_INFO
	.align		4
.L_4264:
        /*0008*/ 	.byte	0x04, 0x17
        /*000a*/ 	.short	(.L_4266 - .L_4265)
.L_4265:
        /*000c*/ 	.word	0x00000000
        /*0010*/ 	.short	0x0002
        /*0012*/ 	.short	0x0018
        /*0014*/ 	.byte	0x00, 0xf0, 0x81, 0x00


	//----- nvinfo : EIATTR_KPARAM_INFO
	.align		4
.L_4266:
        /*0018*/ 	.byte	0x04, 0x17
        /*001a*/ 	.short	(.L_4268 - .L_4267)
.L_4267:
        /*001c*/ 	.word	0x00000000
        /*0020*/ 	.short	0x0001
        /*0022*/ 	.short	0x0008
        /*0024*/ 	.byte	0x00, 0xf0, 0x41, 0x00


	//----- nvinfo : EIATTR_KPARAM_INFO
	.align		4
.L_4268:
        /*0028*/ 	.byte	0x04, 0x17
        /*002a*/ 	.short	(.L_4270 - .L_4269)
.L_4269:
        /*002c*/ 	.word	0x00000000
        /*0030*/ 	.short	0x0000
        /*0032*/ 	.short	0x0000
        /*0034*/ 	.byte	0x00, 0xf0, 0x11, 0x00


	//----- nvinfo : EIATTR_SPARSE_MMA_MASK
	.align		4
.L_4270:
        /*0038*/ 	.byte	0x03, 0x50
        /*003a*/ 	.short	0x0000


	//----- nvinfo : EIATTR_MAXREG_COUNT
	.align		4
        /*003c*/ 	.byte	0x03, 0x1b
        /*003e*/ 	.short	0x00ff


	//----- nvinfo : EIATTR_MERCURY_ISA_VERSION
	.align		4
        /*0040*/ 	.byte	0x03, 0x5f
        /*0042*/ 	.short	0x0101


	//----- nvinfo : EIATTR_VRC_CTA_INIT_COUNT
	.align		4
        /*0044*/ 	.byte	0x02, 0x4a
	.zero		1
	.zero		1


	//----- nvinfo : EIATTR_EXIT_INSTR_OFFSETS
	.align		4
        /*0048*/ 	.byte	0x04, 0x1c
        /*004a*/ 	.short	(.L_4272 - .L_4271)


	//   ....[0]....
.L_4271:
        /*004c*/ 	.word	0x00000010


	//----- nvinfo : EIATTR_MAX_THREADS
	.align		4
.L_4272:
        /*0050*/ 	.byte	0x04, 0x05
        /*0052*/ 	.short	(.L_4274 - .L_4273)
.L_4273:
        /*0054*/ 	.word	0x00000080
        /*0058*/ 	.word	0x00000001
        /*005c*/ 	.word	0x00000001


	//----- nvinfo : EIATTR_CBANK_PARAM_SIZE
	.align		4
.L_4274:
        /*0060*/ 	.byte	0x03, 0x19
        /*0062*/ 	.short	0x0038


	//----- nvinfo : EIATTR_PARAM_CBANK
	.align		4
        /*0064*/ 	.byte	0x04, 0x0a
        /*0066*/ 	.short	(.L_4276 - .L_4275)
	.align		4
.L_4275:
        /*0068*/ 	.word	index@(.nv.constant0._ZN2at6native29vectorized_elementwise_kernelILi8EZZZNS0_54_GLOBAL__N__d8c5977b_16_LinearAlgebra_cu_9e10b42f_324316addr_kernel_cudaERNS_14TensorIteratorERKN3c106ScalarES8_ENKUlvE_clEvENKUlvE_clEvEUlhhhE_St5arrayIPcLm4EEEEviT0_T1_)
        /*006c*/ 	.short	0x0380
        /*006e*/ 	.short	0x0038


	//----- nvinfo : EIATTR_SW_WAR
	.align		4
.L_4276:
        /*0070*/ 	.byte	0x04, 0x36
        /*0072*/ 	.short	(.L_4278 - .L_4277)
.L_4277:
        /*0074*/ 	.word	0x00000008
.L_4278:


//--------------------- .nv.info._ZN2at6native18elementwise_kernelILi128ELi4EZNS0_15gpu_kernel_implIZNS0_54_GLOBAL__N__d8c5977b_16_LinearAlgebra_cu_9e10b42f_324316addr_kernel_cudaERNS_14TensorIteratorERKN3c106ScalarES9_EUlbbbE0_EEvRNS_18TensorIteratorBaseERKT_EUliE_EEviT1_ --------------------------
	.section	.nv.info._ZN2at6native18elementwise_kernelILi128ELi4EZNS0_15gpu_kernel_implIZNS0_54_GLOBAL__N__d8c5977b_16_LinearAlgebra_cu_9e10b42f_324316addr_kernel_cudaERNS_14TensorIteratorERKN3c106ScalarES9_EUlbbbE0_EEvRNS_18TensorIteratorBaseERKT_EUliE_EEviT1_,"",@"SHT_CUDA_INFO"
	.sectionflags	@""
	.align	4


	//----- nvinfo : EIATTR_CUDA_API_VERSION
	.align		4
        /*0000*/ 	.byte	0x04, 0x37
        /*0002*/ 	.short	(.L_4280 - .L_4279)
.L_4279:
        /*0004*/ 	.word	0x00000082


	//----- nvinfo : EIATTR_KPARAM_INFO
	.align		4
.L_4280:
        /*0008*/ 	.byte	0x04, 0x17
        /*000a*/ 	.short	(.L_4282 - .L_4281)
.L_4281:
        /*000c*/ 	.word	0x00000000
        /*0010*/ 	.short	0x0001
        /*0012*/ 	.short	0x0008
        /*0014*/ 	.byte	0x00, 0xf0, 0x01, 0x0c


	//----- nvinfo : EIATTR_KPARAM_INFO
	.align		4
.L_4282:
        /*0018*/ 	.byte	0x04, 0x17
        /*001a*/ 	.short	(.L_4284 - .L_4283)
.L_4283:
        /*001c*/ 	.word	0x00000000
        /*0020*/ 	.short	0x0000
        /*0022*/ 	.short	0x0000
        /*0024*/ 	.byte	0x00, 0xf0, 0x11, 0x00


	//----- nvinfo : EIATTR_SPARSE_MMA_MASK
	.align		4
.L_4284:
        /*0028*/ 	.byte	0x03, 0x50
        /*002a*/ 	.short	0x0000


	//----- nvinfo : EIATTR_MAXREG_COUNT
	.align		4
        /*002c*/ 	.byte	0x03, 0x1b
        /*002e*/ 	.short	0x0080


	//----- nvinfo : EIATTR_EXTERNS
	.align		4
        /*0030*/ 	.byte	0x04, 0x0f
        /*0032*/ 	.short	(.L_4286 - .L_4285)


	//   ....[0]....
	.align		4
.L_4285:
        /*0034*/ 	.word	index@(__assertfail)


	//----- nvinfo : EIATTR_MERCURY_ISA_VERSION
	.align		4
.L_4286:
        /*0038*/ 	.byte	0x03, 0x5f
        /*003a*/ 	.short	0x0101


	//----- nvinfo : EIATTR_VRC_CTA_INIT_COUNT
	.align		4
        /*003c*/ 	.byte	0x02, 0x4a
	.zero		1
	.zero		1


	//----- nvinfo : EIATTR_SYSCALL_OFFSETS
	.align		4
        /*0040*/ 	.byte	0x04, 0x46
        /*0042*/ 	.short	(.L_4288 - .L_4287)


	//   ....[0]....
.L_4287:
        /*0044*/ 	.word	0x000023c0


	//   ....[1]....
        /*0048*/ 	.word	0x00002f90


	//   ....[2]....
        /*004c*/ 	.word	0x00003a30


	//   ....[3]....
        /*0050*/ 	.word	0x00004750


	//   ....[4]....
        /*0054*/ 	.word	0x00006bc0


	//   ....[5]....
        /*0058*/ 	.word	0x00007790


	//   ....[6]....
        /*005c*/ 	.word	0x00008220


	//   ....[7]....
        /*0060*/ 	.word	0x00008e10


	//   ....[8]....
        /*0064*/ 	.word	0x0000b370


	//   ....[9]....
        /*0068*/ 	.word	0x0000bf40


	//   ....[10]....
        /*006c*/ 	.word	0x0000c9d0


	//   ....[11]....
        /*0070*/ 	.word	0x0000d5c0


	//   ....[12]....
        /*0074*/ 	.word	0x0000fb40


	//   ....[13]....
        /*0078*/ 	.word	0x00010710


	//   ....[14]....
        /*007c*/ 	.word	0x000111a0


	//   ....[15]....
        /*0080*/ 	.word	0x00011d50


	//----- nvinfo : EIATTR_EXIT_INSTR_OFFSETS
	.align		4
.L_4288:
        /*0084*/ 	.byte	0x04, 0x1c
        /*0086*/ 	.short	(.L_4290 - .L_4289)


	//   ....[0]....
.L_4289:
        /*0088*/ 	.word	0x0000d850


	//   ....[1]....
        /*008c*/ 	.word	0x00011370


	//   ....[2]....
        /*0090*/ 	.word	0x00011390


	//   ....[3]....
        /*0094*/ 	.word	0x00011420


	//   ....[4]....
        /*0098*/ 	.word	0x00011440


	//   ....[5]....
        /*009c*/ 	.word	0x00011460


	//   ....[6]....
        /*00a0*/ 	.word	0x000114f0


	//   ....[7]....
        /*00a4*/ 	.word	0x00011530


	//   ....[8]....
        /*00a8*/ 	.word	0x000115d0


	//   ....[9]....
        /*00ac*/ 	.word	0x00011620


	//   ....[10]....
        /*00b0*/ 	.word	0x00011650


	//   ....[11]....
        /*00b4*/ 	.word	0x00011710


	//   ....[12]....
        /*00b8*/ 	.word	0x00011850


	//   ....[13]....
        /*00bc*/ 	.word	0x00011990


	//   ....[14]....
        /*00c0*/ 	.word	0x00011ae0


	//   ....[15]....
        /*00c4*/ 	.word	0x00011b10


	//   ....[16]....
        /*00c8*/ 	.word	0x00011b30


	//   ....[17]....
        /*00cc*/ 	.word	0x00011bb0


	//   ....[18]....
        /*00d0*/ 	.word	0x00011bf0


	//   ....[19]....
        /*00d4*/ 	.word	0x00011d60


	//   ....[20]....
        /*00d8*/ 	.word	0x00011e40


	//   ....[21]....
        /*00dc*/ 	.word	0x00011ee0


	//   ....[22]....
        /*00e0*/ 	.word	0x00011f10


	//   ....[23]....
        /*00e4*/ 	.word	0x00011f60


	//   ....[24]....
        /*00e8*/ 	.word	0x00011fa0


	//----- nvinfo : EIATTR_MAX_THREADS
	.align		4
.L_4290:
        /*00ec*/ 	.byte	0x04, 0x05
        /*00ee*/ 	.short	(.L_4292 - .L_4291)
.L_4291:
        /*00f0*/ 	.word	0x00000080
        /*00f4*/ 	.word	0x00000001
        /*00f8*/ 	.word	0x00000001


	//----- nvinfo : EIATTR_CRS_STACK_SIZE
	.align		4
.L_4292:
        /*00fc*/ 	.byte	0x04, 0x1e
        /*00fe*/ 	.short	(.L_4294 - .L_4293)
.L_4293:
        /*0100*/ 	.word	0x00000000


	//----- nvinfo : EIATTR_CBANK_PARAM_SIZE
	.align		4
.L_4294:
        /*0104*/ 	.byte	0x03, 0x19
        /*0106*/ 	.short	0x0308


	//----- nvinfo : EIATTR_PARAM_CBANK
	.align		4
        /*0108*/ 	.byte	0x04, 0x0a
        /*010a*/ 	.short	(.L_4296 - .L_4295)
	.align		4
.L_4295:
        /*010c*/ 	.word	index@(.nv.constant0._ZN2at6native18elementwise_kernelILi128ELi4EZNS0_15gpu_kernel_implIZNS0_54_GLOBAL__N__d8c5977b_16_LinearAlgebra_cu_9e10b42f_324316addr_kernel_cudaERNS_14TensorIteratorERKN3c106ScalarES9_EUlbbbE0_EEvRNS_18TensorIteratorBaseERKT_EUliE_EEviT1_)
        /*0110*/ 	.short	0x0380
        /*0112*/ 	.short	0x0308


	//----- nvinfo : EIATTR_SW_WAR
	.align		4
.L_4296:
        /*0114*/ 	.byte	0x04, 0x36
        /*0116*/ 	.short	(.L_4298 - .L_4297)
.L_4297:
        /*0118*/ 	.word	0x00000008
.L_4298:


//--------------------- .nv.info._ZN2at6native27unrolled_elementwise_kernelIZNS0_54_GLOBAL__N__d8c5977b_16_LinearAlgebra_cu_9e10b42f_324316addr_kernel_cudaERNS_14TensorIteratorERKN3c106ScalarES8_EUlbbbE0_St5arrayIPcLm4EELi4E23TrivialOffsetCalculatorILi3EjESD_ILi1EjENS0_6memory12LoadWithCastILi3EEENSG_13StoreWithCastILi1EEEEEviT_T0_T2_T3_T4_T5_ --------------------------
	.section	.nv.info._ZN2at6native27unrolled_elementwise_kernelIZNS0_54_GLOBAL__N__d8c5977b_16_LinearAlgebra_cu_9e10b42f_324316addr_kernel_cudaERNS_14TensorIteratorERKN3c106ScalarES8_EUlbbbE0_St5arrayIPcLm4EELi4E23TrivialOffsetCalculatorILi3EjESD_ILi1EjENS0_6memory12LoadWithCastILi3EEENSG_13StoreWithCastILi1EEEEEviT_T0_T2_T3_T4_T5_,"",@"SHT_CUDA_INFO"
	.sectionflags	@""
	.align	4


	//----- nvinfo : EIATTR_CUDA_API_VERSION
	.align		4
        /*0000*/ 	.byte	0x04, 0x37
        /*0002*/ 	.short	(.L_4300 - .L_4299)
.L_4299:
        /*0004*/ 	.word	0x00000082


	//----- nvinfo : EIATTR_KPARAM_INFO
	.align		4
.L_4300:
        /*0008*/ 	.byte	0x04, 0x17
        /*000a*/ 	.short	(.L_4302 - .L_4301)
.L_4301:
        /*000c*/ 	.word	0x00000000
        /*0010*/ 	.short	0x0006
        /*0012*/ 	.short	0x004c
        /*0014*/ 	.byte	0x00, 0xf0, 0x21, 0x00


	//----- nvinfo : EIATTR_KPARAM_INFO
	.align		4
.L_4302:
        /*0018*/ 	.byte	0x04, 0x17
        /*001a*/ 	.short	(.L_4304 - .L_4303)
.L_4303:
        /*001c*/ 	.word	0x00000000
        /*0020*/ 	.short	0x0005
        /*0022*/ 	.short	0x003c
        /*0024*/ 	.byte	0x00, 0xf0, 0x41, 0x00


	//----- nvinfo : EIATTR_KPARAM_INFO
	.align		4
.L_4304:
        /*0028*/ 	.byte	0x04, 0x17
        /*002a*/ 	.short	(.L_4306 - .L_4305)
.L_4305:
        /*002c*/ 	.word	0x00000000
        /*0030*/ 	.short	0x0004
        /*0032*/ 	.short	0x0039
        /*0034*/ 	.byte	0x00, 0xf0, 0x05, 0x00


	//----- nvinfo : EIATTR_KPARAM_INFO
	.align		4
.L_4306:
        /*0038*/ 	.byte	0x04, 0x17
        /*003a*/ 	.short	(.L_4308 - .L_4307)
.L_4307:
        /*003c*/ 	.word	0x00000000
        /*0040*/ 	.short	0x0003
        /*0042*/ 	.short	0x0038
        /*0044*/ 	.byte	0x00, 0xf0, 0x05, 0x00


	//----- nvinfo : EIATTR_KPARAM_INFO
	.align		4
.L_4308:
        /*0048*/ 	.byte	0x04, 0x17
        /*004a*/ 	.short	(.L_4310 - .L_4309)
.L_4309:
        /*004c*/ 	.word	0x00000000
        /*0050*/ 	.short	0x0002
        /*0052*/ 	.short	0x0018
        /*0054*/ 	.byte	0x00, 0xf0, 0x81, 0x00


	//----- nvinfo : EIATTR_KPARAM_INFO
	.align		4
.L_4310:
        /*0058*/ 	.byte	0x04, 0x17
        /*005a*/ 	.short	(.L_4312 - .L_4311)
.L_4311:
        /*005c*/ 	.word	0x00000000
        /*0060*/ 	.short	0x0001
        /*0062*/ 	.short	0x0008
        /*0064*/ 	.byte	0x00, 0xf0, 0x41, 0x00


	//----- nvinfo : EIATTR_KPARAM_INFO
	.align		4
.L_4312:
        /*0068*/ 	.byte	0x04, 0x17
        /*006a*/ 	.short	(.L_4314 - .L_4313)
.L_4313:
        /*006c*/ 	.word	0x00000000
        /*0070*/ 	.short	0x0000
        /*0072*/ 	.short	0x0000
        /*0074*/ 	.byte	0x00, 0xf0, 0x11, 0x00


	//----- nvinfo : EIATTR_SPARSE_MMA_MASK
	.align		4
.L_4314:
        /*0078*/ 	.byte	0x03, 0x50
        /*007a*/ 	.short	0x0000


	//----- nvinfo : EIATTR_MAXREG_COUNT
	.align		4
        /*007c*/ 	.byte	0x03, 0x1b
        /*007e*/ 	.short	0x00ff


	//----- nvinfo : EIATTR_EXTERNS
	.align		4
        /*0080*/ 	.byte	0x04, 0x0f
        /*0082*/ 	.short	(.L_4316 - .L_4315)


	//   ....[0]....
	.align		4
.L_4315:
        /*0084*/ 	.word	index@(__assertfail)


	//----- nvinfo : EIATTR_MERCURY_ISA_VERSION
	.align		4
.L_4316:
        /*0088*/ 	.byte	0x03, 0x5f
        /*008a*/ 	.short	0x0101


	//----- nvinfo : EIATTR_VRC_CTA_INIT_COUNT
	.align		4
        /*008c*/ 	.byte	0x02, 0x4a
	.zero		1
	.zero		1


	//----- nvinfo : EIATTR_SYSCALL_OFFSETS
	.align		4
        /*0090*/ 	.byte	0x04, 0x46
        /*0092*/ 	.short	(.L_4318 - .L_4317)


	//   ....[0]....
.L_4317:
        /*0094*/ 	.word	0x00000c20


	//   ....[1]....
        /*0098*/ 	.word	0x00001810


	//   ....[2]....
        /*009c*/ 	.word	0x00002400


	//   ....[3]....
        /*00a0*/ 	.word	0x000030f0


	//   ....[4]....
        /*00a4*/ 	.word	0x00003ce0


	//   ....[5]....
        /*00a8*/ 	.word	0x000048d0


	//   ....[6]....
        /*00ac*/ 	.word	0x00005580


	//   ....[7]....
        /*00b0*/ 	.word	0x00006170


	//   ....[8]....
        /*00b4*/ 	.word	0x00006d60


	//   ....[9]....
        /*00b8*/ 	.word	0x00007a10


	//   ....[10]....
        /*00bc*/ 	.word	0x00008610


	//   ....[11]....
        /*00c0*/ 	.word	0x00009200


	//   ....[12]....
        /*00c4*/ 	.word	0x0000a470


	//   ....[13]....
        /*00c8*/ 	.word	0x0000b220


	//   ....[14]....
        /*00cc*/ 	.word	0x0000c0b0


	//   ....[15]....
        /*00d0*/ 	.word	0x0000cf20


	//----- nvinfo : EIATTR_EXIT_INSTR_OFFSETS
	.align		4
.L_4318:
        /*00d4*/ 	.byte	0x04, 0x1c
        /*00d6*/ 	.short	(.L_4320 - .L_4319)


	//   ....[0]....
.L_4319:
        /*00d8*/ 	.word	0x0000c380


	//   ....[1]....
        /*00dc*/ 	.word	0x0000c4b0


	//   ....[2]....
        /*00e0*/ 	.word	0x0000c4d0


	//   ....[3]....
        /*00e4*/ 	.word	0x0000c560


	//   ....[4]....
        /*00e8*/ 	.word	0x0000c580


	//   ....[5]....
        /*00ec*/ 	.word	0x0000c5a0


	//   ....[6]....
        /*00f0*/ 	.word	0x0000c630


	//   ....[7]....
        /*00f4*/ 	.word	0x0000c670


	//   ....[8]....
        /*00f8*/ 	.word	0x0000c710


	//   ....[9]....
        /*00fc*/ 	.word	0x0000c760


	//   ....[10]....
        /*0100*/ 	.word	0x0000c790


	//   ....[11]....
        /*0104*/ 	.word	0x0000c850


	//   ....[12]....
        /*0108*/ 	.word	0x0000c9c0


	//   ....[13]....
        /*010c*/ 	.word	0x0000cb30


	//   ....[14]....
        /*0110*/ 	.word	0x0000cc90


	//   ....[15]....
        /*0114*/ 	.word	0x0000ccc0


	//   ....[16]....
        /*0118*/ 	.word	0x0000cce0


	//   ....[17]....
        /*011c*/ 	.word	0x0000cd80


	//   ....[18]....
        /*0120*/ 	.word	0x0000cdc0


	//   ....[19]....
        /*0124*/ 	.word	0x0000cf30


	//   ....[20]....
        /*0128*/ 	.word	0x0000d040


	//   ....[21]....
        /*012c*/ 	.word	0x0000d180


	//   ....[22]....
        /*0130*/ 	.word	0x0000d1c0


	//----- nvinfo : EIATTR_MAX_THREADS
	.align		4
.L_4320:
        /*0134*/ 	.byte	0x04, 0x05
        /*0136*/ 	.short	(.L_4322 - .L_4321)
.L_4321:
        /*0138*/ 	.word	0x00000080
        /*013c*/ 	.word	0x00000001
        /*0140*/ 	.word	0x00000001


	//----- nvinfo : EIATTR_CRS_STACK_SIZE
	.align		4
.L_4322:
        /*0144*/ 	.byte	0x04, 0x1e
        /*0146*/ 	.short	(.L_4324 - .L_4323)
.L_4323:
        /*0148*/ 	.word	0x00000000


	//----- nvinfo : EIATTR_CBANK_PARAM_SIZE
	.align		4
.L_4324:
        /*014c*/ 	.byte	0x03, 0x19
        /*014e*/ 	.short	0x0054


	//----- nvinfo : EIATTR_PARAM_CBANK
	.align		4
        /*0150*/ 	.byte	0x04, 0x0a
        /*0152*/ 	.short	(.L_4326 - .L_4325)
	.align		4
.L_4325:
        /*0154*/ 	.word	index@(.nv.constant0._ZN2at6native27unrolled_elementwise_kernelIZNS0_54_GLOBAL__N__d8c5977b_16_LinearAlgebra_cu_9e10b42f_324316addr_kernel_cudaERNS_14TensorIteratorERKN3c106ScalarES8_EUlbbbE0_St5arrayIPcLm4EELi4E23TrivialOffsetCalculatorILi3EjESD_ILi1EjENS0_6memory12LoadWithCastILi3EEENSG_13StoreWithCastILi1EEEEEviT_T0_T2_T3_T4_T5_)
        /*0158*/ 	.short	0x0380
        /*015a*/ 	.short	0x0054


	//----- nvinfo : EIATTR_SW_WAR
	.align		4
.L_4326:
        /*015c*/ 	.byte	0x04, 0x36
        /*015e*/ 	.short	(.L_4328 - .L_4327)
.L_4327:
        /*0160*/ 	.word	0x00000008
.L_4328:


//--------------------- .nv.info._ZN2at6native18elementwise_kernelILi128ELi4EZNS0_22gpu_kernel_impl_nocastIZNS0_54_GLOBAL__N__d8c5977b_16_LinearAlgebra_cu_9e10b42f_324316addr_kernel_cudaERNS_14TensorIteratorERKN3c106ScalarES9_EUlbbbE0_EEvRNS_18TensorIteratorBaseERKT_EUliE_EEviT1_ --------------------------
	.section	.nv.info._ZN2at6native18elementwise_kernelILi128ELi4EZNS0_22gpu_kernel_impl_nocastIZNS0_54_GLOBAL__N__d8c5977b_16_LinearAlgebra_cu_9e10b42f_324316addr_kernel_cudaERNS_14TensorIteratorERKN3c106ScalarES9_EUlbbbE0_EEvRNS_18TensorIteratorBaseERKT_EUliE_EEviT1_,"",@"SHT_CUDA_INFO"
	.sectionflags	@""
	.align	4


	//----- nvinfo : EIATTR_CUDA_API_VERSION
	.align		4
        /*0000*/ 	.byte	0x04, 0x37
        /*0002*/ 	.short	(.L_4330 - .L_4329)
.L_4329:
        /*0004*/ 	.word	0x00000082


	//----- nvinfo : EIATTR_KPARAM_INFO
	.align		4
.L_4330:
        /*0008*/ 	.byte	0x04, 0x17
        /*000a*/ 	.short	(.L_4332 - .L_4331)
.L_4331:
        /*000c*/ 	.word	0x00000000
        /*0010*/ 	.short	0x0001
        /*0012*/ 	.short	0x0008
        /*0014*/ 	.byte	0x00, 0xf0, 0xe1, 0x0b


	//----- nvinfo : EIATTR_KPARAM_INFO
	.align		4
.L_4332:
        /*0018*/ 	.byte	0x04, 0x17
        /*001a*/ 	.short	(.L_4334 - .L_4333)
.L_4333:
        /*001c*/ 	.word	0x00000000
        /*0020*/ 	.short	0x0000
        /*0022*/ 	.short	0x0000
        /*0024*/ 	.byte	0x00, 0xf0, 0x11, 0x00


	//----- nvinfo : EIATTR_SPARSE_MMA_MASK
	.align		4
.L_4334:
        /*0028*/ 	.byte	0x03, 0x50
        /*002a*/ 	.short	0x0000


	//----- nvinfo : EIATTR_MAXREG_COUNT
	.align		4
        /*002c*/ 	.byte	0x03, 0x1b
        /*002e*/ 	.short	0x0080


	//----- nvinfo : EIATTR_MERCURY_ISA_VERSION
	.align		4
        /*0030*/ 	.byte	0x03, 0x5f
        /*0032*/ 	.short	0x0101


	//----- nvinfo : EIATTR_VRC_CTA_INIT_COUNT
	.align		4
        /*0034*/ 	.byte	0x02, 0x4a
	.zero		1
	.zero		1


	//----- nvinfo : EIATTR_EXIT_INSTR_OFFSETS
	.align		4
        /*0038*/ 	.byte	0x04, 0x1c
        /*003a*/ 	.short	(.L_4336 - .L_4335)


	//   ....[0]....
.L_4335:
        /*003c*/ 	.word	0x000004c0


	//   ....[1]....
        /*0040*/ 	.word	0x000005d0


	//   ....[2]....
        /*0044*/ 	.word	0x00005170


	//   ....[3]....
        /*0048*/ 	.word	0x00006a30


	//----- nvinfo : EIATTR_MAX_THREADS
	.align		4
.L_4336:
        /*004c*/ 	.byte	0x04, 0x05
        /*004e*/ 	.short	(.L_4338 - .L_4337)
.L_4337:
        /*0050*/ 	.word	0x00000080
        /*0054*/ 	.word	0x00000001
        /*0058*/ 	.word	0x00000001


	//----- nvinfo : EIATTR_CRS_STACK_SIZE
	.align		4
.L_4338:
        /*005c*/ 	.byte	0x04, 0x1e
        /*005e*/ 	.short	(.L_4340 - .L_4339)
.L_4339:
        /*0060*/ 	.word	0x00000000


	//----- nvinfo : EIATTR_CBANK_PARAM_SIZE
	.align		4
.L_4340:
        /*0064*/ 	.byte	0x03, 0x19
        /*0066*/ 	.short	0x0300


	//----- nvinfo : EIATTR_PARAM_CBANK
	.align		4
        /*0068*/ 	.byte	0x04, 0x0a
        /*006a*/ 	.short	(.L_4342 - .L_4341)
	.align		4
.L_4341:
        /*006c*/ 	.word	index@(.nv.constant0._ZN2at6native18elementwise_kernelILi128ELi4EZNS0_22gpu_kernel_impl_nocastIZNS0_54_GLOBAL__N__d8c5977b_16_LinearAlgebra_cu_9e10b42f_324316addr_kernel_cudaERNS_14TensorIteratorERKN3c106ScalarES9_EUlbbbE0_EEvRNS_18TensorIteratorBaseERKT_EUliE_EEviT1_)
        /*0070*/ 	.short	0x0380
        /*0072*/ 	.short	0x0300


	//----- nvinfo : EIATTR_SW_WAR
	.align		4
.L_4342:
        /*0074*/ 	.byte	0x04, 0x36
        /*0076*/ 	.short	(.L_4344 - .L_4343)
.L_4343:
        /*0078*/ 	.word	0x00000008
.L_4344:


//--------------------- .nv.info._ZN2at6native27unrolled_elementwise_kernelIZNS0_54_GLOBAL__N__d8c5977b_16_LinearAlgebra_cu_9e10b42f_324316addr_kernel_cudaERNS_14TensorIteratorERKN3c106ScalarES8_EUlbbbE0_St5arrayIPcLm4EELi4E23TrivialOffsetCalculatorILi3EjESD_ILi1EjENS0_6memory15LoadWithoutCastENSG_16StoreWithoutCastEEEviT_T0_T2_T3_T4_T5_ --------------------------
	.section	.nv.info._ZN2at6native27unrolled_elementwise_kernelIZNS0_54_GLOBAL__N__d8c5977b_16_LinearAlgebra_cu_9e10b42f_324316addr_kernel_cudaERNS_14TensorIteratorERKN3c106ScalarES8_EUlbbbE0_St5arrayIPcLm4EELi4E23TrivialOffsetCalculatorILi3EjESD_ILi1EjENS0_6memory15LoadWithoutCastENSG_16StoreWithoutCastEEEviT_T0_T2_T3_T4_T5_,"",@"SHT_CUDA_INFO"
	.sectionflags	@""
	.align	4


	//----- nvinfo : EIATTR_CUDA_API_VERSION
	.align		4
        /*0000*/ 	.byte	0x04, 0x37
        /*0002*/ 	.short	(.L_4346 - .L_4345)
.L_4345:
        /*0004*/ 	.word	0x00000082


	//----- nvinfo : EIATTR_KPARAM_INFO
	.align		4
.L_4346:
        /*0008*/ 	.byte	0x04, 0x17
        /*000a*/ 	.short	(.L_4348 - .L_4347)
.L_4347:
        /*000c*/ 	.word	0x00000000
        /*0010*/ 	.short	0x0006
        /*0012*/ 	.short	0x003b
        /*0014*/ 	.byte	0x00, 0xf0, 0x05, 0x00


	//----- nvinfo : EIATTR_KPARAM_INFO
	.align		4
.L_4348:
        /*0018*/ 	.byte	0x04, 0x17
        /*001a*/ 	.short	(.L_4350 - .L_4349)
.L_4349:
        /*001c*/ 	.word	0x00000000
        /*0020*/ 	.short	0x0005
        /*0022*/ 	.short	0x003a
        /*0024*/ 	.byte	0x00, 0xf0, 0x05, 0x00


	//----- nvinfo : EIATTR_KPARAM_INFO
	.align		4
.L_4350:
        /*0028*/ 	.byte	0x04, 0x17
        /*002a*/ 	.short	(.L_4352 - .L_4351)
.L_4351:
        /*002c*/ 	.word	0x00000000
        /*0030*/ 	.short	0x0004
        /*0032*/ 	.short	0x0039
        /*0034*/ 	.byte	0x00, 0xf0, 0x05, 0x00


	//----- nvinfo : EIATTR_KPARAM_INFO
	.align		4
.L_4352:
        /*0038*/ 	.byte	0x04, 0x17
        /*003a*/ 	.short	(.L_4354 - .L_4353)
.L_4353:
        /*003c*/ 	.word	0x00000000
        /*0040*/ 	.short	0x0003
        /*0042*/ 	.short	0x0038
        /*0044*/ 	.byte	0x00, 0xf0, 0x05, 0x00


	//----- nvinfo : EIATTR_KPARAM_INFO
	.align		4
.L_4354:
        /*0048*/ 	.byte	0x04, 0x17
        /*004a*/ 	.short	(.L_4356 - .L_4355)
.L_4355:
        /*004c*/ 	.word	0x00000000
        /*0050*/ 	.short	0x0002
        /*0052*/ 	.short	0x0018
        /*0054*/ 	.byte	0x00, 0xf0, 0x81, 0x00


	//----- nvinfo : EIATTR_KPARAM_INFO
	.align		4
.L_4356:
        /*0058*/ 	.byte	0x04, 0x17
        /*005a*/ 	.short	(.L_4358 - .L_4357)
.L_4357:
        /*005c*/ 	.word	0x00000000
        /*0060*/ 	.short	0x0001
        /*0062*/ 	.short	0x0008
        /*0064*/ 	.byte	0x00, 0xf0, 0x41, 0x00


	//----- nvinfo : EIATTR_KPARAM_INFO
	.align		4
.L_4358:
        /*0068*/ 	.byte	0x04, 0x17
        /*006a*/ 	.short	(.L_4360 - .L_4359)
.L_4359:
        /*006c*/ 	.word	0x00000000
        /*0070*/ 	.short	0x0000
        /*0072*/ 	.short	0x0000
        /*0074*/ 	.byte	0x00, 0xf0, 0x11, 0x00


	//----- nvinfo : EIATTR_SPARSE_MMA_MASK
	.align		4
.L_4360:
        /*0078*/ 	.byte	0x03, 0x50
        /*007a*/ 	.short	0x0000


	//----- nvinfo : EIATTR_MAXREG_COUNT
	.align		4
        /*007c*/ 	.byte	0x03, 0x1b
        /*007e*/ 	.short	0x00ff


	//----- nvinfo : EIATTR_MERCURY_ISA_VERSION
	.align		4
        /*0080*/ 	.byte	0x03, 0x5f
        /*0082*/ 	.short	0x0101


	//----- nvinfo : EIATTR_VRC_CTA_INIT_COUNT
	.align		4
        /*0084*/ 	.byte	0x02, 0x4a
	.zero		1
	.zero		1


	//----- nvinfo : EIATTR_EXIT_INSTR_OFFSETS
	.align		4
        /*0088*/ 	.byte	0x04, 0x1c
        /*008a*/ 	.short	(.L_4362 - .L_4361)


	//   ....[0]....
.L_4361:
        /*008c*/ 	.word	0x00000980


	//   ....[1]....
        /*0090*/ 	.word	0x000009e0


	//----- nvinfo : EIATTR_MAX_THREADS
	.align		4
.L_4362:
        /*0094*/ 	.byte	0x04, 0x05
        /*0096*/ 	.short	(.L_4364 - .L_4363)
.L_4363:
        /*0098*/ 	.word	0x00000080
        /*009c*/ 	.word	0x00000001
        /*00a0*/ 	.word	0x00000001


	//----- nvinfo : EIATTR_CRS_STACK_SIZE
	.align		4
.L_4364:
        /*00a4*/ 	.byte	0x04, 0x1e
        /*00a6*/ 	.short	(.L_4366 - .L_4365)
.L_4365:
        /*00a8*/ 	.word	0x00000000


	//----- nvinfo : EIATTR_CBANK_PARAM_SIZE
	.align		4
.L_4366:
        /*00ac*/ 	.byte	0x03, 0x19
        /*00ae*/ 	.short	0x003c


	//----- nvinfo : EIATTR_PARAM_CBANK
	.align		4
        /*00b0*/ 	.byte	0x04, 0x0a
        /*00b2*/ 	.short	(.L_4368 - .L_4367)
	.align		4
.L_4367:
        /*00b4*/ 	.word	index@(.nv.constant0._ZN2at6native27unrolled_elementwise_kernelIZNS0_54_GLOBAL__N__d8c5977b_16_LinearAlgebra_cu_9e10b42f_324316addr_kernel_cudaERNS_14TensorIteratorERKN3c106ScalarES8_EUlbbbE0_St5arrayIPcLm4EELi4E23TrivialOffsetCalculatorILi3EjESD_ILi1EjENS0_6memory15LoadWithoutCastENSG_16StoreWithoutCastEEEviT_T0_T2_T3_T4_T5_)
        /*00b8*/ 	.short	0x0380
        /*00ba*/ 	.short	0x003c


	//----- nvinfo : EIATTR_SW_WAR
	.align		4
.L_4368:
        /*00bc*/ 	.byte	0x04, 0x36
        /*00be*/ 	.short	(.L_4370 - .L_4369)
.L_4369:
        /*00c0*/ 	.word	0x00000008
.L_4370:


//--------------------- .nv.info._ZN2at6native29vectorized_elementwise_kernelILi2EZNS0_54_GLOBAL__N__d8c5977b_16_LinearAlgebra_cu_9e10b42f_324316addr_kernel_cudaERNS_14TensorIteratorERKN3c106ScalarES8_EUlbbbE0_St5arrayIPcLm4EEEEviT0_T1_ --------------------------
	.section	.nv.info._ZN2at6native29vectorized_elementwise_kernelILi2EZNS0_54_GLOBAL__N__d8c5977b_16_LinearAlgebra_cu_9e10b42f_324316addr_kernel_cudaERNS_14TensorIteratorERKN3c106ScalarES8_EUlbbbE0_St5arrayIPcLm4EEEEviT0_T1_,"",@"SHT_CUDA_INFO"
	.sectionflags	@""
	.align	4


	//----- nvinfo : EIATTR_CUDA_API_VERSION
	.align		4
        /*0000*/ 	.byte	0x04, 0x37
        /*0002*/ 	.short	(.L_4372 - .L_4371)
.L_4371:
        /*0004*/ 	.word	0x00000082


	//----- nvinfo : EIATTR_KPARAM_INFO
	.align		4
.L_4372:
        /*0008*/ 	.byte	0x04, 0x17
        /*000a*/ 	.short	(.L_4374 - .L_4373)
.L_4373:
        /*000c*/ 	.word	0x00000000
        /*0010*/ 	.short	0x0002
        /*0012*/ 	.short	0x0018
        /*0014*/ 	.byte	0x00, 0xf0, 0x81, 0x00


	//----- nvinfo : EIATTR_KPARAM_INFO
	.align		4
.L_4374:
        /*0018*/ 	.byte	0x04, 0x17
        /*001a*/ 	.short	(.L_4376 - .L_4375)
.L_4375:
        /*001c*/ 	.word	0x00000000
        /*0020*/ 	.short	0x0001
        /*0022*/ 	.short	0x0008
        /*0024*/ 	.byte	0x00, 0xf0, 0x41, 0x00


	//----- nvinfo : EIATTR_KPARAM_INFO
	.align		4
.L_4376:
        /*0028*/ 	.byte	0x04, 0x17
        /*002a*/ 	.short	(.L_4378 - .L_4377)
.L_4377:
        /*002c*/ 	.word	0x00000000
        /*0030*/ 	.short	0x0000
        /*0032*/ 	.short	0x0000
        /*0034*/ 	.byte	0x00, 0xf0, 0x11, 0x00


	//----- nvinfo : EIATTR_SPARSE_MMA_MASK
	.align		4
.L_4378:
        /*0038*/ 	.byte	0x03, 0x50
        /*003a*/ 	.short	0x0000


	//----- nvinfo : EIATTR_MAXREG_COUNT
	.align		4
        /*003c*/ 	.byte	0x03, 0x1b
        /*003e*/ 	.short	0x00ff


	//----- nvinfo : EIATTR_MERCURY_ISA_VERSION
	.align		4
        /*0040*/ 	.byte	0x03, 0x5f
        /*0042*/ 	.short	0x0101


	//----- nvinfo : EIATTR_VRC_CTA_INIT_COUNT
	.align		4
        /*0044*/ 	.byte	0x02, 0x4a
	.zero		1
	.zero		1


	//----- nvinfo : EIATTR_EXIT_INSTR_OFFSETS
	.align		4
        /*0048*/ 	.byte	0x04, 0x1c
        /*004a*/ 	.short	(.L_4380 - .L_4379)


	//   ....[0]....
.L_4379:
        /*004c*/ 	.word	0x000015a0


	//   ....[1]....
        /*0050*/ 	.word	0x00001600


	//   ....[2]....
        /*0054*/ 	.word	0x00001e10


	//----- nvinfo : EIATTR_MAX_THREADS
	.align		4
.L_4380:
        /*0058*/ 	.byte	0x04, 0x05
        /*005a*/ 	.short	(.L_4382 - .L_4381)
.L_4381:
        /*005c*/ 	.word	0x00000080
        /*0060*/ 	.word	0x00000001
        /*0064*/ 	.word	0x00000001


	//----- nvinfo : EIATTR_CRS_STACK_SIZE
	.align		4
.L_4382:
        /*0068*/ 	.byte	0x04, 0x1e
        /*006a*/ 	.short	(.L_4384 - .L_4383)
.L_4383:
        /*006c*/ 	.word	0x00000000


	//----- nvinfo : EIATTR_CBANK_PARAM_SIZE
	.align		4
.L_4384:
        /*0070*/ 	.byte	0x03, 0x19
        /*0072*/ 	.short	0x0038


	//----- nvinfo : EIATTR_PARAM_CBANK
	.align		4
        /*0074*/ 	.byte	0x04, 0x0a
        /*0076*/ 	.short	(.L_4386 - .L_4385)
	.align		4
.L_4385:
        /*0078*/ 	.word	index@(.nv.constant0._ZN2at6native29vectorized_elementwise_kernelILi2EZNS0_54_GLOBAL__N__d8c5977b_16_LinearAlgebra_cu_9e10b42f_324316addr_kernel_cudaERNS_14TensorIteratorERKN3c106ScalarES8_EUlbbbE0_St5arrayIPcLm4EEEEviT0_T1_)
        /*007c*/ 	.short	0x0380
        /*007e*/ 	.short	0x0038


	//----- nvinfo : EIATTR_SW_WAR
	.align		4
.L_4386:
        /*0080*/ 	.byte	0x04, 0x36
        /*0082*/ 	.short	(.L_4388 - .L_4387)
.L_4387:
        /*0084*/ 	.word	0x00000008
.L_4388:


//--------------------- .nv.info._ZN2at6native29vectorized_elementwise_kernelILi4EZNS0_54_GLOBAL__N__d8c5977b_16_LinearAlgebra_cu_9e10b42f_324316addr_kernel_cudaERNS_14TensorIteratorERKN3c106ScalarES8_EUlbbbE0_St5arrayIPcLm4EEEEviT0_T1_ --------------------------
	.section	.nv.info._ZN2at6native29vectorized_elementwise_kernelILi4EZNS0_54_GLOBAL__N__d8c5977b_16_LinearAlgebra_cu_9e10b42f_324316addr_kernel_cudaERNS_14TensorIteratorERKN3c106ScalarES8_EUlbbbE0_St5arrayIPcLm4EEEEviT0_T1_,"",@"SHT_CUDA_INFO"
	.sectionflags	@""
	.align	4


	//----- nvinfo : EIATTR_CUDA_API_VERSION
	.align		4
        /*0000*/ 	.byte	0x04, 0x37
        /*0002*/ 	.short	(.L_4390 - .L_4389)
.L_4389:
        /*0004*/ 	.word	0x00000082


	//----- nvinfo : EIATTR_KPARAM_INFO
	.align		4
.L_4390:
        /*0008*/ 	.byte	0x04, 0x17
        /*000a*/ 	.short	(.L_4392 - .L_4391)
.L_4391:
        /*000c*/ 	.word	0x00000000
        /*0010*/ 	.short	0x0002
        /*0012*/ 	.short	0x0018
        /*0014*/ 	.byte	0x00, 0xf0, 0x81, 0x00


	//----- nvinfo : EIATTR_KPARAM_INFO
	.align		4
.L_4392:
        /*0018*/ 	.byte	0x04, 0x17
        /*001a*/ 	.short	(.L_4394 - .L_4393)
.L_4393:
        /*001c*/ 	.word	0x00000000
        /*0020*/ 	.short	0x0001
        /*0022*/ 	.short	0x0008
        /*0024*/ 	.byte	0x00, 0xf0, 0x41, 0x00


	//----- nvinfo : EIATTR_KPARAM_INFO
	.align		4
.L_4394:
        /*0028*/ 	.byte	0x04, 0x17
        /*002a*/ 	.short	(.L_4396 - .L_4395)
.L_4395:
        /*002c*/ 	.word	0x00000000
        /*0030*/ 	.short	0x0000
        /*0032*/ 	.short	0x0000
        /*0034*/ 	.byte	0x00, 0xf0, 0x11, 0x00


	//----- nvinfo : EIATTR_SPARSE_MMA_MASK
	.align		4
.L_4396:
        /*0038*/ 	.byte	0x03, 0x50
        /*003a*/ 	.short	0x0000


	//----- nvinfo : EIATTR_MAXREG_COUNT
	.align		4
        /*003c*/ 	.byte	0x03, 0x1b
        /*003e*/ 	.short	0x00ff


	//----- nvinfo : EIATTR_MERCURY_ISA_VERSION
	.align		4
        /*0040*/ 	.byte	0x03, 0x5f
        /*0042*/ 	.short	0x0101


	//----- nvinfo : EIATTR_VRC_CTA_INIT_COUNT
	.align		4
        /*0044*/ 	.byte	0x02, 0x4a
	.zero		1
	.zero		1


	//----- nvinfo : EIATTR_EXIT_INSTR_OFFSETS
	.align		4
        /*0048*/ 	.byte	0x04, 0x1c
        /*004a*/ 	.short	(.L_4398 - .L_4397)


	//   ....[0]....
.L_4397:
        /*004c*/ 	.word	0x000015a0


	//   ....[1]....
        /*0050*/ 	.word	0x00001600


	//   ....[2]....
        /*0054*/ 	.word	0x00001e10


	//----- nvinfo : EIATTR_MAX_THREADS
	.align		4
.L_4398:
        /*0058*/ 	.byte	0x04, 0x05
        /*005a*/ 	.short	(.L_4400 - .L_4399)
.L_4399:
        /*005c*/ 	.word	0x00000080
        /*0060*/ 	.word	0x00000001
        /*0064*/ 	.word	0x00000001


	//----- nvinfo : EIATTR_CRS_STACK_SIZE
	.align		4
.L_4400:
        /*0068*/ 	.byte	0x04, 0x1e
        /*006a*/ 	.short	(.L_4402 - .L_4401)
.L_4401:
        /*006c*/ 	.word	0x00000000


	//----- nvinfo : EIATTR_CBANK_PARAM_SIZE
	.align		4
.L_4402:
        /*0070*/ 	.byte	0x03, 0x19
        /*0072*/ 	.short	0x0038


	//----- nvinfo : EIATTR_PARAM_CBANK
	.align		4
        /*0074*/ 	.byte	0x04, 0x0a
        /*0076*/ 	.short	(.L_4404 - .L_4403)
	.align		4
.L_4403:
        /*0078*/ 	.word	index@(.nv.constant0._ZN2at6native29vectorized_elementwise_kernelILi4EZNS0_54_GLOBAL__N__d8c5977b_16_LinearAlgebra_cu_9e10b42f_324316addr_kernel_cudaERNS_14TensorIteratorERKN3c106ScalarES8_EUlbbbE0_St5arrayIPcLm4EEEEviT0_T1_)
        /*007c*/ 	.short	0x0380
        /*007e*/ 	.short	0x0038


	//----- nvinfo : EIATTR_SW_WAR
	.align		4
.L_4404:
        /*0080*/ 	.byte	0x04, 0x36
        /*0082*/ 	.short	(.L_4406 - .L_4405)
.L_4405:
        /*0084*/ 	.word	0x00000008
.L_4406:


//--------------------- .nv.info._ZN2at6native29vectorized_elementwise_kernelILi8EZNS0_54_GLOBAL__N__d8c5977b_16_LinearAlgebra_cu_9e10b42f_324316addr_kernel_cudaERNS_14TensorIteratorERKN3c106ScalarES8_EUlbbbE0_St5arrayIPcLm4EEEEviT0_T1_ --------------------------
	.section	.nv.info._ZN2at6native29vectorized_elementwise_kernelILi8EZNS0_54_GLOBAL__N__d8c5977b_16_LinearAlgebra_cu_9e10b42f_324316addr_kernel_cudaERNS_14TensorIteratorERKN3c106ScalarES8_EUlbbbE0_St5arrayIPcLm4EEEEviT0_T1_,"",@"SHT_CUDA_INFO"
	.sectionflags	@""
	.align	4


	//----- nvinfo : EIATTR_CUDA_API_VERSION
	.align		4
        /*0000*/ 	.byte	0x04, 0x37
        /*0002*/ 	.short	(.L_4408 - .L_4407)
.L_4407:
        /*0004*/ 	.word	0x00000082


	//----- nvinfo : EIATTR_KPARAM_INFO
	.align		4
.L_4408:
        /*0008*/ 	.byte	0x04, 0x17
        /*000a*/ 	.short	(.L_4410 - .L_4409)
.L_4409:
        /*000c*/ 	.word	0x00000000
        /*0010*/ 	.short	0x0002
        /*0012*/ 	.short	0x0018
        /*0014*/ 	.byte	0x00, 0xf0, 0x81, 0x00


	//----- nvinfo : EIATTR_KPARAM_INFO
	.align		4
.L_4410:
        /*0018*/ 	.byte	0x04, 0x17
        /*001a*/ 	.short	(.L_4412 - .L_4411)
.L_4411:
        /*001c*/ 	.word	0x00000000
        /*0020*/ 	.short	0x0001
        /*0022*/ 	.short	0x0008
        /*0024*/ 	.byte	0x00, 0xf0, 0x41, 0x00


	//----- nvinfo : EIATTR_KPARAM_INFO
	.align		4
.L_4412:
        /*0028*/ 	.byte	0x04, 0x17
        /*002a*/ 	.short	(.L_4414 - .L_4413)
.L_4413:
        /*002c*/ 	.word	0x00000000
        /*0030*/ 	.short	0x0000
        /*0032*/ 	.short	0x0000
        /*0034*/ 	.byte	0x00, 0xf0, 0x11, 0x00


	//----- nvinfo : EIATTR_SPARSE_MMA_MASK
	.align		4
.L_4414:
        /*0038*/ 	.byte	0x03, 0x50
        /*003a*/ 	.short	0x0000


	//----- nvinfo : EIATTR_MAXREG_COUNT
	.align		4
        /*003c*/ 	.byte	0x03, 0x1b
        /*003e*/ 	.short	0x00ff


	//----- nvinfo : EIATTR_MERCURY_ISA_VERSION
	.align		4
        /*0040*/ 	.byte	0x03, 0x5f
        /*0042*/ 	.short	0x0101


	//----- nvinfo : EIATTR_VRC_CTA_INIT_COUNT
	.align		4
        /*0044*/ 	.byte	0x02, 0x4a
	.zero		1
	.zero		1


	//----- nvinfo : EIATTR_EXIT_INSTR_OFFSETS
	.align		4
        /*0048*/ 	.byte	0x04, 0x1c
        /*004a*/ 	.short	(.L_4416 - .L_4415)


	//   ....[0]....
.L_4415:
        /*004c*/ 	.word	0x00000010


	//----- nvinfo : EIATTR_MAX_THREADS
	.align		4
.L_4416:
        /*0050*/ 	.byte	0x04, 0x05
        /*0052*/ 	.short	(.L_4418 - .L_4417)
.L_4417:
        /*0054*/ 	.word	0x00000080
        /*0058*/ 	.word	0x00000001
        /*005c*/ 	.word	0x00000001


	//----- nvinfo : EIATTR_CBANK_PARAM_SIZE
	.align		4
.L_4418:
        /*0060*/ 	.byte	0x03, 0x19
        /*0062*/ 	.short	0x0038


	//----- nvinfo : EIATTR_PARAM_CBANK
	.align		4
        /*0064*/ 	.byte	0x04, 0x0a
        /*0066*/ 	.short	(.L_4420 - .L_4419)
	.align		4
.L_4419:
        /*0068*/ 	.word	index@(.nv.constant0._ZN2at6native29vectorized_elementwise_kernelILi8EZNS0_54_GLOBAL__N__d8c5977b_16_LinearAlgebra_cu_9e10b42f_324316addr_kernel_cudaERNS_14TensorIteratorERKN3c106ScalarES8_EUlbbbE0_St5arrayIPcLm4EEEEviT0_T1_)
        /*006c*/ 	.short	0x0380
        /*006e*/ 	.short	0x0038


	//----- nvinfo : EIATTR_SW_WAR
	.align		4
.L_4420:
        /*0070*/ 	.byte	0x04, 0x36
        /*0072*/ 	.short	(.L_4422 - .L_4421)
.L_4421:
        /*0074*/ 	.word	0x00000008
.L_4422:


//--------------------- .nv.info._ZN2at6native18elementwise_kernelILi128ELi4EZNS0_15gpu_kernel_implIZNS0_54_GLOBAL__N__d8c5977b_16_LinearAlgebra_cu_9e10b42f_324316addr_kernel_cudaERNS_14TensorIteratorERKN3c106ScalarES9_EUlbbbE_EEvRNS_18TensorIteratorBaseERKT_EUliE_EEviT1_ --------------------------
	.section	.nv.info._ZN2at6native18elementwise_kernelILi128ELi4EZNS0_15gpu_kernel_implIZNS0_54_GLOBAL__N__d8c5977b_16_LinearAlgebra_cu_9e10b42f_324316addr_kernel_cudaERNS_14TensorIteratorERKN3c106ScalarES9_EUlbbbE_EEvRNS_18TensorIteratorBaseERKT_EUliE_EEviT1_,"",@"SHT_CUDA_INFO"
	.sectionflags	@""
	.align	4


	//----- nvinfo : EIATTR_CUDA_API_VERSION
	.align		4
        /*0000*/ 	.byte	0x04, 0x37
        /*0002*/ 	.short	(.L_4424 - .L_4423)
.L_4423:
        /*0004*/ 	.word	0x00000082


	//----- nvinfo : EIATTR_KPARAM_INFO
	.align		4
.L_4424:
        /*0008*/ 	.byte	0x04, 0x17
        /*000a*/ 	.short	(.L_4426 - .L_4425)
.L_4425:
        /*000c*/ 	.word	0x00000000
        /*0010*/ 	.short	0x0001
        /*0012*/ 	.short	0x0008
        /*0014*/ 	.byte	0x00, 0xf0, 0x01, 0x0c


	//----- nvinfo : EIATTR_KPARAM_INFO
	.align		4
.L_4426:
        /*0018*/ 	.byte	0x04, 0x17
        /*001a*/ 	.short	(.L_4428 - .L_4427)
.L_4427:
        /*001c*/ 	.word	0x00000000
        /*0020*/ 	.short	0x0000
        /*0022*/ 	.short	0x0000
        /*0024*/ 	.byte	0x00, 0xf0, 0x11, 0x00


	//----- nvinfo : EIATTR_SPARSE_MMA_MASK
	.align		4
.L_4428:
        /*0028*/ 	.byte	0x03, 0x50
        /*002a*/ 	.short	0x0000


	//----- nvinfo : EIATTR_MAXREG_COUNT
	.align		4
        /*002c*/ 	.byte	0x03, 0x1b
        /*002e*/ 	.short	0x0080


	//----- nvinfo : EIATTR_EXTERNS
	.align		4
        /*0030*/ 	.byte	0x04, 0x0f
        /*0032*/ 	.short	(.L_4430 - .L_4429)


	//   ....[0]....
	.align		4
.L_4429:
        /*0034*/ 	.word	index@(__assertfail)


	//----- nvinfo : EIATTR_MERCURY_ISA_VERSION
	.align		4
.L_4430:
        /*0038*/ 	.byte	0x03, 0x5f
        /*003a*/ 	.short	0x0101


	//----- nvinfo : EIATTR_VRC_CTA_INIT_COUNT
	.align		4
        /*003c*/ 	.byte	0x02, 0x4a
	.zero		1
	.zero		1


	//----- nvinfo : EIATTR_SYSCALL_OFFSETS
	.align		4
        /*0040*/ 	.byte	0x04, 0x46
        /*0042*/ 	.short	(.L_4432 - .L_4431)


	//   ....[0]....
.L_4431:
        /*0044*/ 	.word	0x000018d0


	//   ....[1]....
        /*0048*/ 	.word	0x000023a0


	//   ....[2]....
        /*004c*/ 	.word	0x00002e40


	//   ....[3]....
        /*0050*/ 	.word	0x00003b30


	//   ....[4]....
        /*0054*/ 	.word	0x00005480


	//   ....[5]....
        /*0058*/ 	.word	0x00005f90


	//   ....[6]....
        /*005c*/ 	.word	0x00006a20


	//   ....[7]....
        /*0060*/ 	.word	0x000075e0


	//   ....[8]....
        /*0064*/ 	.word	0x00009020


	//   ....[9]....
        /*0068*/ 	.word	0x00009b30


	//   ....[10]....
        /*006c*/ 	.word	0x0000a5c0


	//   ....[11]....
        /*0070*/ 	.word	0x0000b180


	//   ....[12]....
        /*0074*/ 	.word	0x0000cbf0


	//   ....[13]....
        /*0078*/ 	.word	0x0000d700


	//   ....[14]....
        /*007c*/ 	.word	0x0000e190


	//   ....[15]....
        /*0080*/ 	.word	0x0000ed10


	//----- nvinfo : EIATTR_EXIT_INSTR_OFFSETS
	.align		4
.L_4432:
        /*0084*/ 	.byte	0x04, 0x1c
        /*0086*/ 	.short	(.L_4434 - .L_4433)


	//   ....[0]....
.L_4433:
        /*0088*/ 	.word	0x0000b410


	//   ....[1]....
        /*008c*/ 	.word	0x0000e330


	//   ....[2]....
        /*0090*/ 	.word	0x0000e350


	//   ....[3]....
        /*0094*/ 	.word	0x0000e3e0


	//   ....[4]....
        /*0098*/ 	.word	0x0000e400


	//   ....[5]....
        /*009c*/ 	.word	0x0000e420


	//   ....[6]....
        /*00a0*/ 	.word	0x0000e4b0


	//   ....[7]....
        /*00a4*/ 	.word	0x0000e4f0


	//   ....[8]....
        /*00a8*/ 	.word	0x0000e590


	//   ....[9]....
        /*00ac*/ 	.word	0x0000e5e0


	//   ....[10]....
        /*00b0*/ 	.word	0x0000e610


	//   ....[11]....
        /*00b4*/ 	.word	0x0000e6d0


	//   ....[12]....
        /*00b8*/ 	.word	0x0000e810


	//   ....[13]....
        /*00bc*/ 	.word	0x0000e950


	//   ....[14]....
        /*00c0*/ 	.word	0x0000eaa0


	//   ....[15]....
        /*00c4*/ 	.word	0x0000ead0


	//   ....[16]....
        /*00c8*/ 	.word	0x0000eaf0


	//   ....[17]....
        /*00cc*/ 	.word	0x0000eb70


	//   ....[18]....
        /*00d0*/ 	.word	0x0000ebb0


	//   ....[19]....
        /*00d4*/ 	.word	0x0000ed20


	//   ....[20]....
        /*00d8*/ 	.word	0x0000ee00


	//   ....[21]....
        /*00dc*/ 	.word	0x0000eea0


	//   ....[22]....
        /*00e0*/ 	.word	0x0000eed0


	//   ....[23]....
        /*00e4*/ 	.word	0x0000ef20


	//   ....[24]....
        /*00e8*/ 	.word	0x0000ef60


	//----- nvinfo : EIATTR_MAX_THREADS
	.align		4
.L_4434:
        /*00ec*/ 	.byte	0x04, 0x05
        /*00ee*/ 	.short	(.L_4436 - .L_4435)
.L_4435:
        /*00f0*/ 	.word	0x00000080
        /*00f4*/ 	.word	0x00000001
        /*00f8*/ 	.word	0x00000001


	//----- nvinfo : EIATTR_CRS_STACK_SIZE
	.align		4
.L_4436:
        /*00fc*/ 	.byte	0x04, 0x1e
        /*00fe*/ 	.short	(.L_4438 - .L_4437)
.L_4437:
        /*0100*/ 	.word	0x00000000


	//----- nvinfo : EIATTR_CBANK_PARAM_SIZE
	.align		4
.L_4438:
        /*0104*/ 	.byte	0x03, 0x19
        /*0106*/ 	.short	0x0308


	//----- nvinfo : EIATTR_PARAM_CBANK
	.align		4
        /*0108*/ 	.byte	0x04, 0x0a
        /*010a*/ 	.short	(.L_4440 - .L_4439)
	.align		4
.L_4439:
        /*010c*/ 	.word	index@(.nv.constant0._ZN2at6native18elementwise_kernelILi128ELi4EZNS0_15gpu_kernel_implIZNS0_54_GLOBAL__N__d8c5977b_16_LinearAlgebra_cu_9e10b42f_324316addr_kernel_cudaERNS_14TensorIteratorERKN3c106ScalarES9_EUlbbbE_EEvRNS_18TensorIteratorBaseERKT_EUliE_EEviT1_)
        /*0110*/ 	.short	0x0380
        /*0112*/ 	.short	0x0308


	//----- nvinfo : EIATTR_SW_WAR
	.align		4
.L_4440:
        /*0114*/ 	.byte	0x04, 0x36
        /*0116*/ 	.short	(.L_4442 - .L_4441)
.L_4441:
        /*0118*/ 	.word	0x00000008
.L_4442:


//--------------------- .nv.info._ZN2at6native27unrolled_elementwise_kernelIZNS0_54_GLOBAL__N__d8c5977b_16_LinearAlgebra_cu_9e10b42f_324316addr_kernel_cudaERNS_14TensorIteratorERKN3c106ScalarES8_EUlbbbE_St5arrayIPcLm4EELi4E23TrivialOffsetCalculatorILi3EjESD_ILi1EjENS0_6memory12LoadWithCastILi3EEENSG_13StoreWithCastILi1EEEEEviT_T0_T2_T3_T4_T5_ --------------------------
	.section	.nv.info._ZN2at6native27unrolled_elementwise_kernelIZNS0_54_GLOBAL__N__d8c5977b_16_LinearAlgebra_cu_9e10b42f_324316addr_kernel_cudaERNS_14TensorIteratorERKN3c106ScalarES8_EUlbbbE_St5arrayIPcLm4EELi4E23TrivialOffsetCalculatorILi3EjESD_ILi1EjENS0_6memory12LoadWithCastILi3EEENSG_13StoreWithCastILi1EEEEEviT_T0_T2_T3_T4_T5_,"",@"SHT_CUDA_INFO"
	.sectionflags	@""
	.align	4


	//----- nvinfo : EIATTR_CUDA_API_VERSION
	.align		4
        /*0000*/ 	.byte	0x04, 0x37
        /*0002*/ 	.short	(.L_4444 - .L_4443)
.L_4443:
        /*0004*/ 	.word	0x00000082


	//----- nvinfo : EIATTR_KPARAM_INFO
	.align		4
.L_4444:
        /*0008*/ 	.byte	0x04, 0x17
        /*000a*/ 	.short	(.L_4446 - .L_4445)
.L_4445:
        /*000c*/ 	.word	0x00000000
        /*0010*/ 	.short	0x0006
        /*0012*/ 	.short	0x004c
        /*0014*/ 	.byte	0x00, 0xf0, 0x21, 0x00


	//----- nvinfo : EIATTR_KPARAM_INFO
	.align		4
.L_4446:
        /*0018*/ 	.byte	0x04, 0x17
        /*001a*/ 	.short	(.L_4448 - .L_4447)
.L_4447:
        /*001c*/ 	.word	0x00000000
        /*0020*/ 	.short	0x0005
        /*0022*/ 	.short	0x003c
        /*0024*/ 	.byte	0x00, 0xf0, 0x41, 0x00


	//----- nvinfo : EIATTR_KPARAM_INFO
	.align		4
.L_4448:
        /*0028*/ 	.byte	0x04, 0x17
        /*002a*/ 	.short	(.L_4450 - .L_4449)
.L_4449:
        /*002c*/ 	.word	0x00000000
        /*0030*/ 	.short	0x0004
        /*0032*/ 	.short	0x0039
        /*0034*/ 	.byte	0x00, 0xf0, 0x05, 0x00


	//----- nvinfo : EIATTR_KPARAM_INFO
	.align		4
.L_4450:
        /*0038*/ 	.byte	0x04, 0x17
        /*003a*/ 	.short	(.L_4452 - .L_4451)
.L_4451:
        /*003c*/ 	.word	0x00000000
        /*0040*/ 	.short	0x0003
        /*0042*/ 	.short	0x0038
        /*0044*/ 	.byte	0x00, 0xf0, 0x05, 0x00


	//----- nvinfo : EIATTR_KPARAM_INFO
	.align		4
.L_4452:
        /*0048*/ 	.byte	0x04, 0x17
        /*004a*/ 	.short	(.L_4454 - .L_4453)
.L_4453:
        /*004c*/ 	.word	0x00000000
        /*0050*/ 	.short	0x0002
        /*0052*/ 	.short	0x0018
        /*0054*/ 	.byte	0x00, 0xf0, 0x81, 0x00


	//----- nvinfo : EIATTR_KPARAM_INFO
	.align		4
.L_4454:
        /*0058*/ 	.byte	0x04, 0x17
        /*005a*/ 	.short	(.L_4456 - .L_4455)
.L_4455:
        /*005c*/ 	.word	0x00000000
        /*0060*/ 	.short	0x0001
        /*0062*/ 	.short	0x0008
        /*0064*/ 	.byte	0x00, 0xf0, 0x41, 0x00


	//----- nvinfo : EIATTR_KPARAM_INFO
	.align		4
.L_4456:
        /*0068*/ 	.byte	0x04, 0x17
        /*006a*/ 	.short	(.L_4458 - .L_4457)
.L_4457:
        /*006c*/ 	.word	0x00000000
        /*0070*/ 	.short	0x0000
        /*0072*/ 	.short	0x0000
        /*0074*/ 	.byte	0x00, 0xf0, 0x11, 0x00


	//----- nvinfo : EIATTR_SPARSE_MMA_MASK
	.align		4
.L_4458:
        /*0078*/ 	.byte	0x03, 0x50
        /*007a*/ 	.short	0x0000


	//----- nvinfo : EIATTR_MAXREG_COUNT
	.align		4
        /*007c*/ 	.byte	0x03, 0x1b
        /*007e*/ 	.short	0x00ff


	//----- nvinfo : EIATTR_EXTERNS
	.align		4
        /*0080*/ 	.byte	0x04, 0x0f
        /*0082*/ 	.short	(.L_4460 - .L_4459)


	//   ....[0]....
	.align		4
.L_4459:
        /*0084*/ 	.word	index@(__assertfail)


	//----- nvinfo : EIATTR_MERCURY_ISA_VERSION
	.align		4
.L_4460:
        /*0088*/ 	.byte	0x03, 0x5f
        /*008a*/ 	.short	0x0101


	//----- nvinfo : EIATTR_VRC_CTA_INIT_COUNT
	.align		4
        /*008c*/ 	.byte	0x02, 0x4a
	.zero		1
	.zero		1


	//----- nvinfo : EIATTR_SYSCALL_OFFSETS
	.align		4
        /*0090*/ 	.byte	0x04, 0x46
        /*0092*/ 	.short	(.L_4462 - .L_4461)


	//   ....[0]....
.L_4461:
        /*0094*/ 	.word	0x00000290


	//   ....[1]....
        /*0098*/ 	.word	0x00000d80


	//   ....[2]....
        /*009c*/ 	.word	0x00001970


	//   ....[3]....
        /*00a0*/ 	.word	0x00001c90


	//   ....[4]....
        /*00a4*/ 	.word	0x000027c0


	//   ....[5]....
        /*00a8*/ 	.word	0x000033b0


	//   ....[6]....
        /*00ac*/ 	.word	0x00003690


	//   ....[7]....
        /*00b0*/ 	.word	0x000041d0


	//   ....[8]....
        /*00b4*/ 	.word	0x00004dc0


	//   ....[9]....
        /*00b8*/ 	.word	0x000050a0


	//   ....[10]....
        /*00bc*/ 	.word	0x00005be0


	//   ....[11]....
        /*00c0*/ 	.word	0x000067d0


	//   ....[12]....
        /*00c4*/ 	.word	0x00007680


	//   ....[13]....
        /*00c8*/ 	.word	0x00008340


	//   ....[14]....
        /*00cc*/ 	.word	0x00009100


	//   ....[15]....
        /*00d0*/ 	.word	0x00009e90


	//----- nvinfo : EIATTR_EXIT_INSTR_OFFSETS
	.align		4
.L_4462:
        /*00d4*/ 	.byte	0x04, 0x1c
        /*00d6*/ 	.short	(.L_4464 - .L_4463)


	//   ....[0]....
.L_4463:
        /*00d8*/ 	.word	0x00009380


	//   ....[1]....
        /*00dc*/ 	.word	0x000094b0


	//   ....[2]....
        /*00e0*/ 	.word	0x000094d0


	//   ....[3]....
        /*00e4*/ 	.word	0x00009560


	//   ....[4]....
        /*00e8*/ 	.word	0x00009580


	//   ....[5]....
        /*00ec*/ 	.word	0x000095a0


	//   ....[6]....
        /*00f0*/ 	.word	0x00009630


	//   ....[7]....
        /*00f4*/ 	.word	0x00009670


	//   ....[8]....
        /*00f8*/ 	.word	0x00009710


	//   ....[9]....
        /*00fc*/ 	.word	0x00009760


	//   ....[10]....
        /*0100*/ 	.word	0x00009790


	//   ....[11]....
        /*0104*/ 	.word	0x00009850


	//   ....[12]....
        /*0108*/ 	.word	0x00009990


	//   ....[13]....
        /*010c*/ 	.word	0x00009ad0


	//   ....[14]....
        /*0110*/ 	.word	0x00009c20


	//   ....[15]....
        /*0114*/ 	.word	0x00009c50


	//   ....[16]....
        /*0118*/ 	.word	0x00009c70


	//   ....[17]....
        /*011c*/ 	.word	0x00009cf0


	//   ....[18]....
        /*0120*/ 	.word	0x00009d30


	//   ....[19]....
        /*0124*/ 	.word	0x00009ea0


	//   ....[20]....
        /*0128*/ 	.word	0x00009f80


	//   ....[21]....
        /*012c*/ 	.word	0x0000a020


	//   ....[22]....
        /*0130*/ 	.word	0x0000a050


	//   ....[23]....
        /*0134*/ 	.word	0x0000a0a0


	//   ....[24]....
        /*0138*/ 	.word	0x0000a0e0


	//----- nvinfo : EIATTR_MAX_THREADS
	.align		4
.L_4464:
        /*013c*/ 	.byte	0x04, 0x05
        /*013e*/ 	.short	(.L_4466 - .L_4465)
.L_4465:
        /*0140*/ 	.word	0x00000080
        /*0144*/ 	.word	0x00000001
        /*0148*/ 	.word	0x00000001


	//----- nvinfo : EIATTR_CRS_STACK_SIZE
	.align		4
.L_4466:
        /*014c*/ 	.byte	0x04, 0x1e
        /*014e*/ 	.short	(.L_4468 - .L_4467)
.L_4467:
        /*0150*/ 	.word	0x00000000


	//----- nvinfo : EIATTR_CBANK_PARAM_SIZE
	.align		4
.L_4468:
        /*0154*/ 	.byte	0x03, 0x19
        /*0156*/ 	.short	0x0054


	//----- nvinfo : EIATTR_PARAM_CBANK
	.align		4
        /*0158*/ 	.byte	0x04, 0x0a
        /*015a*/ 	.short	(.L_4470 - .L_4469)
	.align		4
.L_4469:
        /*015c*/ 	.word	index@(.nv.constant0._ZN2at6native27unrolled_elementwise_kernelIZNS0_54_GLOBAL__N__d8c5977b_16_LinearAlgebra_cu_9e10b42f_324316addr_kernel_cudaERNS_14TensorIteratorERKN3c106ScalarES8_EUlbbbE_St5arrayIPcLm4EELi4E23TrivialOffsetCalculatorILi3EjESD_ILi1EjENS0_6memory12LoadWithCastILi3EEENSG_13StoreWithCastILi1EEEEEviT_T0_T2_T3_T4_T5_)
        /*0160*/ 	.short	0x0380
        /*0162*/ 	.short	0x0054


	//----- nvinfo : EIATTR_SW_WAR
	.align		4
.L_4470:
        /*0164*/ 	.byte	0x04, 0x36
        /*0166*/ 	.short	(.L_4472 - .L_4471)
.L_4471:
        /*0168*/ 	.word	0x00000008
.L_4472:


//--------------------- .nv.info._ZN2at6native18elementwise_kernelILi128ELi4EZNS0_22gpu_kernel_impl_nocastIZNS0_54_GLOBAL__N__d8c5977b_16_LinearAlgebra_cu_9e10b42f_324316addr_kernel_cudaERNS_14TensorIteratorERKN3c106ScalarES9_EUlbbbE_EEvRNS_18TensorIteratorBaseERKT_EUliE_EEviT1_ --------------------------
	.section	.nv.info._ZN2at6native18elementwise_kernelILi128ELi4EZNS0_22gpu_kernel_impl_nocastIZNS0_54_GLOBAL__N__d8c5977b_16_LinearAlgebra_cu_9e10b42f_324316addr_kernel_cudaERNS_14TensorIteratorERKN3c106ScalarES9_EUlbbbE_EEvRNS_18TensorIteratorBaseERKT_EUliE_EEviT1_,"",@"SHT_CUDA_INFO"
	.sectionflags	@""
	.align	4


	//----- nvinfo : EIATTR_CUDA_API_VERSION
	.align		4
        /*0000*/ 	.byte	0x04, 0x37
        /*0002*/ 	.short	(.L_4474 - .L_4473)
.L_4473:
        /*0004*/ 	.word	0x00000082


	//----- nvinfo : EIATTR_KPARAM_INFO
	.align		4
.L_4474:
        /*0008*/ 	.byte	0x04, 0x17
        /*000a*/ 	.short	(.L_4476 - .L_4475)
.L_4475:
        /*000c*/ 	.word	0x00000000
        /*0010*/ 	.short	0x0001
        /*0012*/ 	.short	0x0008
        /*0014*/ 	.byte	0x00, 0xf0, 0xe1, 0x0b


	//----- nvinfo : EIATTR_KPARAM_INFO
	.align		4
.L_4476:
        /*0018*/ 	.byte	0x04, 0x17
        /*001a*/ 	.short	(.L_4478 - .L_4477)
.L_4477:
        /*001c*/ 	.word	0x00000000
        /*0020*/ 	.short	0x0000
        /*0022*/ 	.short	0x0000
        /*0024*/ 	.byte	0x00, 0xf0, 0x11, 0x00


	//----- nvinfo : EIATTR_SPARSE_MMA_MASK
	.align		4
.L_4478:
        /*0028*/ 	.byte	0x03, 0x50
        /*002a*/ 	.short	0x0000


	//----- nvinfo : EIATTR_MAXREG_COUNT
	.align		4
        /*002c*/ 	.byte	0x03, 0x1b
        /*002e*/ 	.short	0x0080


	//----- nvinfo : EIATTR_MERCURY_ISA_VERSION
	.align		4
        /*0030*/ 	.byte	0x03, 0x5f
        /*0032*/ 	.short	0x0101


	//----- nvinfo : EIATTR_VRC_CTA_INIT_COUNT
	.align		4
        /*0034*/ 	.byte	0x02, 0x4a
	.zero		1
	.zero		1


	//----- nvinfo : EIATTR_EXIT_INSTR_OFFSETS
	.align		4
        /*0038*/ 	.byte	0x04, 0x1c
        /*003a*/ 	.short	(.L_4480 - .L_4479)


	//   ....[0]....
.L_4479:
        /*003c*/ 	.word	0x000003a0


	//   ....[1]....
        /*0040*/ 	.word	0x00000450


	//   ....[2]....
        /*0044*/ 	.word	0x000049f0


	//   ....[3]....
        /*0048*/ 	.word	0x000060c0


	//----- nvinfo : EIATTR_MAX_THREADS
	.align		4
.L_4480:
        /*004c*/ 	.byte	0x04, 0x05
        /*004e*/ 	.short	(.L_4482 - .L_4481)
.L_4481:
        /*0050*/ 	.word	0x00000080
        /*0054*/ 	.word	0x00000001
        /*0058*/ 	.word	0x00000001


	//----- nvinfo : EIATTR_CRS_STACK_SIZE
	.align		4
.L_4482:
        /*005c*/ 	.byte	0x04, 0x1e
        /*005e*/ 	.short	(.L_4484 - .L_4483)
.L_4483:
        /*0060*/ 	.word	0x00000000


	//----- nvinfo : EIATTR_CBANK_PARAM_SIZE
	.align		4
.L_4484:
        /*0064*/ 	.byte	0x03, 0x19
        /*0066*/ 	.short	0x0300


	//----- nvinfo : EIATTR_PARAM_CBANK
	.align		4
        /*0068*/ 	.byte	0x04, 0x0a
        /*006a*/ 	.short	(.L_4486 - .L_4485)
	.align		4
.L_4485:
        /*006c*/ 	.word	index@(.nv.constant0._ZN2at6native18elementwise_kernelILi128ELi4EZNS0_22gpu_kernel_impl_nocastIZNS0_54_GLOBAL__N__d8c5977b_16_LinearAlgebra_cu_9e10b42f_324316addr_kernel_cudaERNS_14TensorIteratorERKN3c106ScalarES9_EUlbbbE_EEvRNS_18TensorIteratorBaseERKT_EUliE_EEviT1_)
        /*0070*/ 	.short	0x0380
        /*0072*/ 	.short	0x0300


	//----- nvinfo : EIATTR_SW_WAR
	.align		4
.L_4486:
        /*0074*/ 	.byte	0x04, 0x36
        /*0076*/ 	.short	(.L_4488 - .L_4487)
.L_4487:
        /*0078*/ 	.word	0x00000008
.L_4488:


//--------------------- .nv.info._ZN2at6native27unrolled_elementwise_kernelIZNS0_54_GLOBAL__N__d8c5977b_16_LinearAlgebra_cu_9e10b42f_324316addr_kernel_cudaERNS_14TensorIteratorERKN3c106ScalarES8_EUlbbbE_St5arrayIPcLm4EELi4E23TrivialOffsetCalculatorILi3EjESD_ILi1EjENS0_6memory15LoadWithoutCastENSG_16StoreWithoutCastEEEviT_T0_T2_T3_T4_T5_ --------------------------
	.section	.nv.info._ZN2at6native27unrolled_elementwise_kernelIZNS0_54_GLOBAL__N__d8c5977b_16_LinearAlgebra_cu_9e10b42f_324316addr_kernel_cudaERNS_14TensorIteratorERKN3c106ScalarES8_EUlbbbE_St5arrayIPcLm4EELi4E23TrivialOffsetCalculatorILi3EjESD_ILi1EjENS0_6memory15LoadWithoutCastENSG_16StoreWithoutCastEEEviT_T0_T2_T3_T4_T5_,"",@"SHT_CUDA_INFO"
	.sectionflags	@""
	.align	4


	//----- nvinfo : EIATTR_CUDA_API_VERSION
	.align		4
        /*0000*/ 	.byte	0x04, 0x37
        /*0002*/ 	.short	(.L_4490 - .L_4489)
.L_4489:
        /*0004*/ 	.word	0x00000082


	//----- nvinfo : EIATTR_KPARAM_INFO
	.align		4
.L_4490:
        /*0008*/ 	.byte	0x04, 0x17
        /*000a*/ 	.short	(.L_4492 - .L_4491)
.L_4491:
        /*000c*/ 	.word	0x00000000
        /*0010*/ 	.short	0x0006
        /*0012*/ 	.short	0x003b
        /*0014*/ 	.byte	0x00, 0xf0, 0x05, 0x00


	//----- nvinfo : EIATTR_KPARAM_INFO
	.align		4
.L_4492:
        /*0018*/ 	.byte	0x04, 0x17
        /*001a*/ 	.short	(.L_4494 - .L_4493)
.L_4493:
        /*001c*/ 	.word	0x00000000
        /*0020*/ 	.short	0x0005
        /*0022*/ 	.short	0x003a
        /*0024*/ 	.byte	0x00, 0xf0, 0x05, 0x00


	//----- nvinfo : EIATTR_KPARAM_INFO
	.align		4
.L_4494:
        /*0028*/ 	.byte	0x04, 0x17
        /*002a*/ 	.short	(.L_4496 - .L_4495)
.L_4495:
        /*002c*/ 	.word	0x00000000
        /*0030*/ 	.short	0x0004
        /*0032*/ 	.short	0x0039
        /*0034*/ 	.byte	0x00, 0xf0, 0x05, 0x00


	//----- nvinfo : EIATTR_KPARAM_INFO
	.align		4
.L_4496:
        /*0038*/ 	.byte	0x04, 0x17
        /*003a*/ 	.short	(.L_4498 - .L_4497)
.L_4497:
        /*003c*/ 	.word	0x00000000
        /*0040*/ 	.short	0x0003
        /*0042*/ 	.short	0x0038
        /*0044*/ 	.byte	0x00, 0xf0, 0x05, 0x00


	//----- nvinfo : EIATTR_KPARAM_INFO
	.align		4
.L_4498:
        /*0048*/ 	.byte	0x04, 0x17
        /*004a*/ 	.short	(.L_4500 - .L_4499)
.L_4499:
        /*004c*/ 	.word	0x00000000
        /*0050*/ 	.short	0x0002
        /*0052*/ 	.short	0x0018
        /*0054*/ 	.byte	0x00, 0xf0, 0x81, 0x00


	//----- nvinfo : EIATTR_KPARAM_INFO
	.align		4
.L_4500:
        /*0058*/ 	.byte	0x04, 0x17
        /*005a*/ 	.short	(.L_4502 - .L_4501)
.L_4501:
        /*005c*/ 	.word	0x00000000
        /*0060*/ 	.short	0x0001
        /*0062*/ 	.short	0x0008
        /*0064*/ 	.byte	0x00, 0xf0, 0x41, 0x00


	//----- nvinfo : EIATTR_KPARAM_INFO
	.align		4
.L_4502:
        /*0068*/ 	.byte	0x04, 0x17
        /*006a*/ 	.short	(.L_4504 - .L_4503)
.L_4503:
        /*006c*/ 	.word	0x00000000
        /*0070*/ 	.short	0x0000
        /*0072*/ 	.short	0x0000
        /*0074*/ 	.byte	0x00, 0xf0, 0x11, 0x00


	//----- nvinfo : EIATTR_SPARSE_MMA_MASK
	.align		4
.L_4504:
        /*0078*/ 	.byte	0x03, 0x50
        /*007a*/ 	.short	0x0000


	//----- nvinfo : EIATTR_MAXREG_COUNT
	.align		4
        /*007c*/ 	.byte	0x03, 0x1b
        /*007e*/ 	.short	0x00ff


	//----- nvinfo : EIATTR_MERCURY_ISA_VERSION
	.align		4
        /*0080*/ 	.byte	0x03, 0x5f
        /*0082*/ 	.short	0x0101


	//----- nvinfo : EIATTR_VRC_CTA_INIT_COUNT
	.align		4
        /*0084*/ 	.byte	0x02, 0x4a
	.zero		1
	.zero		1


	//----- nvinfo : EIATTR_EXIT_INSTR_OFFSETS
	.align		4
        /*0088*/ 	.byte	0x04, 0x1c
        /*008a*/ 	.short	(.L_4506 - .L_4505)


	//   ....[0]....
.L_4505:
        /*008c*/ 	.word	0x00000650


	//   ....[1]....
        /*0090*/ 	.word	0x000006b0


	//----- nvinfo : EIATTR_MAX_THREADS
	.align		4
.L_4506:
        /*0094*/ 	.byte	0x04, 0x05
        /*0096*/ 	.short	(.L_4508 - .L_4507)
.L_4507:
        /*0098*/ 	.word	0x00000080
        /*009c*/ 	.word	0x00000001
        /*00a0*/ 	.word	0x00000001


	//----- nvinfo : EIATTR_CRS_STACK_SIZE
	.align		4
.L_4508:
        /*00a4*/ 	.byte	0x04, 0x1e
        /*00a6*/ 	.short	(.L_4510 - .L_4509)
.L_4509:
        /*00a8*/ 	.word	0x00000000


	//----- nvinfo : EIATTR_CBANK_PARAM_SIZE
	.align		4
.L_4510:
        /*00ac*/ 	.byte	0x03, 0x19
        /*00ae*/ 	.short	0x003c


	//----- nvinfo : EIATTR_PARAM_CBANK
	.align		4
        /*00b0*/ 	.byte	0x04, 0x0a
        /*00b2*/ 	.short	(.L_4512 - .L_4511)
	.align		4
.L_4511:
        /*00b4*/ 	.word	index@(.nv.constant0._ZN2at6native27unrolled_elementwise_kernelIZNS0_54_GLOBAL__N__d8c5977b_16_LinearAlgebra_cu_9e10b42f_324316addr_kernel_cudaERNS_14TensorIteratorERKN3c106ScalarES8_EUlbbbE_St5arrayIPcLm4EELi4E23TrivialOffsetCalculatorILi3EjESD_ILi1EjENS0_6memory15LoadWithoutCastENSG_16StoreWithoutCastEEEviT_T0_T2_T3_T4_T5_)
        /*00b8*/ 	.short	0x0380
        /*00ba*/ 	.short	0x003c


	//----- nvinfo : EIATTR_SW_WAR
	.align		4
.L_4512:
        /*00bc*/ 	.byte	0x04, 0x36
        /*00be*/ 	.short	(.L_4514 - .L_4513)
.L_4513:
        /*00c0*/ 	.word	0x00000008
.L_4514:


//--------------------- .nv.info._ZN2at6native29vectorized_elementwise_kernelILi2EZNS0_54_GLOBAL__N__d8c5977b_16_LinearAlgebra_cu_9e10b42f_324316addr_kernel_cudaERNS_14TensorIteratorERKN3c106ScalarES8_EUlbbbE_St5arrayIPcLm4EEEEviT0_T1_ --------------------------
	.section	.nv.info._ZN2at6native29vectorized_elementwise_kernelILi2EZNS0_54_GLOBAL__N__d8c5977b_16_LinearAlgebra_cu_9e10b42f_324316addr_kernel_cudaERNS_14TensorIteratorERKN3c106ScalarES8_EUlbbbE_St5arrayIPcLm4EEEEviT0_T1_,"",@"SHT_CUDA_INFO"
	.sectionflags	@""
	.align	4


	//----- nvinfo : EIATTR_CUDA_API_VERSION
	.align		4
        /*0000*/ 	.byte	0x04, 0x37
        /*0002*/ 	.short	(.L_4516 - .L_4515)
.L_4515:
        /*0004*/ 	.word	0x00000082


	//----- nvinfo : EIATTR_KPARAM_INFO
	.align		4
.L_4516:
        /*0008*/ 	.byte	0x04, 0x17
        /*000a*/ 	.short	(.L_4518 - .L_4517)
.L_4517:
        /*000c*/ 	.word	0x00000000
        /*0010*/ 	.short	0x0002
        /*0012*/ 	.short	0x0018
        /*0014*/ 	.byte	0x00, 0xf0, 0x81, 0x00


	//----- nvinfo : EIATTR_KPARAM_INFO
	.align		4
.L_4518:
        /*0018*/ 	.byte	0x04, 0x17
        /*001a*/ 	.short	(.L_4520 - .L_4519)
.L_4519:
        /*001c*/ 	.word	0x00000000
        /*0020*/ 	.short	0x0001
        /*0022*/ 	.short	0x0008
        /*0024*/ 	.byte	0x00, 0xf0, 0x41, 0x00


	//----- nvinfo : EIATTR_KPARAM_INFO
	.align		4
.L_4520:
        /*0028*/ 	.byte	0x04, 0x17
        /*002a*/ 	.short	(.L_4522 - .L_4521)
.L_4521:
        /*002c*/ 	.word	0x00000000
        /*0030*/ 	.short	0x0000
        /*0032*/ 	.short	0x0000
        /*0034*/ 	.byte	0x00, 0xf0, 0x11, 0x00


	//----- nvinfo : EIATTR_SPARSE_MMA_MASK
	.align		4
.L_4522:
        /*0038*/ 	.byte	0x03, 0x50
        /*003a*/ 	.short	0x0000


	//----- nvinfo : EIATTR_MAXREG_COUNT
	.align		4
        /*003c*/ 	.byte	0x03, 0x1b
        /*003e*/ 	.short	0x00ff


	//----- nvinfo : EIATTR_MERCURY_ISA_VERSION
	.align		4
        /*0040*/ 	.byte	0x03, 0x5f
        /*0042*/ 	.short	0x0101


	//----- nvinfo : EIATTR_VRC_CTA_INIT_COUNT
	.align		4
        /*0044*/ 	.byte	0x02, 0x4a
	.zero		1
	.zero		1


	//----- nvinfo : EIATTR_EXIT_INSTR_OFFSETS
	.align		4
        /*0048*/ 	.byte	0x04, 0x1c
        /*004a*/ 	.short	(.L_4524 - .L_4523)


	//   ....[0]....
.L_4523:
        /*004c*/ 	.word	0x00000d00


	//   ....[1]....
        /*0050*/ 	.word	0x00000d60


	//   ....[2]....
        /*0054*/ 	.word	0x00001230


	//----- nvinfo : EIATTR_MAX_THREADS
	.align		4
.L_4524:
        /*0058*/ 	.byte	0x04, 0x05
        /*005a*/ 	.short	(.L_4526 - .L_4525)
.L_4525:
        /*005c*/ 	.word	0x00000080
        /*0060*/ 	.word	0x00000001
        /*0064*/ 	.word	0x00000001


	//----- nvinfo : EIATTR_CRS_STACK_SIZE
	.align		4
.L_4526:
        /*0068*/ 	.byte	0x04, 0x1e
        /*006a*/ 	.short	(.L_4528 - .L_4527)
.L_4527:
        /*006c*/ 	.word	0x00000000


	//----- nvinfo : EIATTR_CBANK_PARAM_SIZE
	.align		4
.L_4528:
        /*0070*/ 	.byte	0x03, 0x19
        /*0072*/ 	.short	0x0038


	//----- nvinfo : EIATTR_PARAM_CBANK
	.align		4
        /*0074*/ 	.byte	0x04, 0x0a
        /*0076*/ 	.short	(.L_4530 - .L_4529)
	.align		4
.L_4529:
        /*0078*/ 	.word	index@(.nv.constant0._ZN2at6native29vectorized_elementwise_kernelILi2EZNS0_54_GLOBAL__N__d8c5977b_16_LinearAlgebra_cu_9e10b42f_324316addr_kernel_cudaERNS_14TensorIteratorERKN3c106ScalarES8_EUlbbbE_St5arrayIPcLm4EEEEviT0_T1_)
        /*007c*/ 	.short	0x0380
        /*007e*/ 	.short	0x0038


	//----- nvinfo : EIATTR_SW_WAR
	.align		4
.L_4530:
        /*0080*/ 	.byte	0x04, 0x36
        /*0082*/ 	.short	(.L_4532 - .L_4531)
.L_4531:
        /*0084*/ 	.word	0x00000008
.L_4532:


//--------------------- .nv.info._ZN2at6native29vectorized_elementwise_kernelILi4EZNS0_54_GLOBAL__N__d8c5977b_16_LinearAlgebra_cu_9e10b42f_324316addr_kernel_cudaERNS_14TensorIteratorERKN3c106ScalarES8_EUlbbbE_St5arrayIPcLm4EEEEviT0_T1_ --------------------------
	.section	.nv.info._ZN2at6native29vectorized_elementwise_kernelILi4EZNS0_54_GLOBAL__N__d8c5977b_16_LinearAlgebra_cu_9e10b42f_324316addr_kernel_cudaERNS_14TensorIteratorERKN3c106ScalarES8_EUlbbbE_St5arrayIPcLm4EEEEviT0_T1_,"",@"SHT_CUDA_INFO"
	.sectionflags	@""
	.align	4


	//----- nvinfo : EIATTR_CUDA_API_VERSION
	.align		4
        /*0000*/ 	.byte	0x04, 0x37
        /*0002*/ 	.short	(.L_4534 - .L_4533)
.L_4533:
        /*0004*/ 	.word	0x00000082


	//----- nvinfo : EIATTR_KPARAM_INFO
	.align		4
.L_4534:
        /*0008*/ 	.byte	0x04, 0x17
        /*000a*/ 	.short	(.L_4536 - .L_4535)
.L_4535:
        /*000c*/ 	.word	0x00000000
        /*0010*/ 	.short	0x0002
        /*0012*/ 	.short	0x0018
        /*0014*/ 	.byte	0x00, 0xf0, 0x81, 0x00


	//----- nvinfo : EIATTR_KPARAM_INFO
	.align		4
.L_4536:
        /*0018*/ 	.byte	0x04, 0x17
        /*001a*/ 	.short	(.L_4538 - .L_4537)
.L_4537:
        /*001c*/ 	.word	0x00000000
        /*0020*/ 	.short	0x0001
        /*0022*/ 	.short	0x0008
        /*0024*/ 	.byte	0x00, 0xf0, 0x41, 0x00


	//----- nvinfo : EIATTR_KPARAM_INFO
	.align		4
.L_4538:
        /*0028*/ 	.byte	0x04, 0x17
        /*002a*/ 	.short	(.L_4540 - .L_4539)
.L_4539:
        /*002c*/ 	.word	0x00000000
        /*0030*/ 	.short	0x0000
        /*0032*/ 	.short	0x0000
        /*0034*/ 	.byte	0x00, 0xf0, 0x11, 0x00


	//----- nvinfo : EIATTR_SPARSE_MMA_MASK
	.align		4
.L_4540:
        /*0038*/ 	.byte	0x03, 0x50
        /*003a*/ 	.short	0x0000


	//----- nvinfo : EIATTR_MAXREG_COUNT
	.align		4
        /*003c*/ 	.byte	0x03, 0x1b
        /*003e*/ 	.short	0x00ff


	//----- nvinfo : EIATTR_MERCURY_ISA_VERSION
	.align		4
        /*0040*/ 	.byte	0x03, 0x5f
        /*0042*/ 	.short	0x0101


	//----- nvinfo : EIATTR_VRC_CTA_INIT_COUNT
	.align		4
        /*0044*/ 	.byte	0x02, 0x4a
	.zero		1
	.zero		1


	//----- nvinfo : EIATTR_EXIT_INSTR_OFFSETS
	.align		4
        /*0048*/ 	.byte	0x04, 0x1c
        /*004a*/ 	.short	(.L_4542 - .L_4541)


	//   ....[0]....
.L_4541:
        /*004c*/ 	.word	0x00000d00


	//   ....[1]....
        /*0050*/ 	.word	0x00000d60


	//   ....[2]....
        /*0054*/ 	.word	0x000011f0


	//----- nvinfo : EIATTR_MAX_THREADS
	.align		4
.L_4542:
        /*0058*/ 	.byte	0x04, 0x05
        /*005a*/ 	.short	(.L_4544 - .L_4543)
.L_4543:
        /*005c*/ 	.word	0x00000080
        /*0060*/ 	.word	0x00000001
        /*0064*/ 	.word	0x00000001


	//----- nvinfo : EIATTR_CRS_STACK_SIZE
	.align		4
.L_4544:
        /*0068*/ 	.byte	0x04, 0x1e
        /*006a*/ 	.short	(.L_4546 - .L_4545)
.L_4545:
        /*006c*/ 	.word	0x00000000


	//----- nvinfo : EIATTR_CBANK_PARAM_SIZE
	.align		4
.L_4546:
        /*0070*/ 	.byte	0x03, 0x19
        /*0072*/ 	.short	0x0038


	//----- nvinfo : EIATTR_PARAM_CBANK
	.align		4
        /*0074*/ 	.byte	0x04, 0x0a
        /*0076*/ 	.short	(.L_4548 - .L_4547)
	.align		4
.L_4547:
        /*0078*/ 	.word	index@(.nv.constant0._ZN2at6native29vectorized_elementwise_kernelILi4EZNS0_54_GLOBAL__N__d8c5977b_16_LinearAlgebra_cu_9e10b42f_324316addr_kernel_cudaERNS_14TensorIteratorERKN3c106ScalarES8_EUlbbbE_St5arrayIPcLm4EEEEviT0_T1_)
        /*007c*/ 	.short	0x0380
        /*007e*/ 	.short	0x0038


	//----- nvinfo : EIATTR_SW_WAR
	.align		4
.L_4548:
        /*0080*/ 	.byte	0x04, 0x36
        /*0082*/ 	.short	(.L_4550 - .L_4549)
.L_4549:
        /*0084*/ 	.word	0x00000008
.L_4550:


//--------------------- .nv.info._ZN2at6native29vectorized_elementwise_kernelILi8EZNS0_54_GLOBAL__N__d8c5977b_16_LinearAlgebra_cu_9e10b42f_324316addr_kernel_cudaERNS_14TensorIteratorERKN3c106ScalarES8_EUlbbbE_St5arrayIPcLm4EEEEviT0_T1_ --------------------------
	.section	.nv.info._ZN2at6native29vectorized_elementwise_kernelILi8EZNS0_54_GLOBAL__N__d8c5977b_16_LinearAlgebra_cu_9e10b42f_324316addr_kernel_cudaERNS_14TensorIteratorERKN3c106ScalarES8_EUlbbbE_St5arrayIPcLm4EEEEviT0_T1_,"",@"SHT_CUDA_INFO"
	.sectionflags	@""
	.align	4


	//----- nvinfo : EIATTR_CUDA_API_VERSION
	.align		4
        /*0000*/ 	.byte	0x04, 0x37
        /*0002*/ 	.short	(.L_4552 - .L_4551)
.L_4551:
        /*0004*/ 	.word	0x00000082


	//----- nvinfo : EIATTR_KPARAM_INFO
	.align		4
.L_4552:
        /*0008*/ 	.byte	0x04, 0x17
        /*000a*/ 	.short	(.L_4554 - .L_4553)
.L_4553:
        /*000c*/ 	.word	0x00000000
        /*0010*/ 	.short	0x0002
        /*0012*/ 	.short	0x0018
        /*0014*/ 	.byte	0x00, 0xf0, 0x81, 0x00


	//----- nvinfo : EIATTR_KPARAM_INFO
	.align		4
.L_4554:
        /*0018*/ 	.byte	0x04, 0x17
        /*001a*/ 	.short	(.L_4556 - .L_4555)
.L_4555:
        /*001c*/ 	.word	0x00000000
        /*0020*/ 	.short	0x0001
        /*0022*/ 	.short	0x0008
        /*0024*/ 	.byte	0x00, 0xf0, 0x41, 0x00


	//----- nvinfo : EIATTR_KPARAM_INFO
	.align		4
.L_4556:
        /*0028*/ 	.byte	0x04, 0x17
        /*002a*/ 	.short	(.L_4558 - .L_4557)
.L_4557:
        /*002c*/ 	.word	0x00000000
        /*0030*/ 	.short	0x0000
        /*0032*/ 	.short	0x0000
        /*0034*/ 	.byte	0x00, 0xf0, 0x11, 0x00


	//----- nvinfo : EIATTR_SPARSE_MMA_MASK
	.align		4
.L_4558:
        /*0038*/ 	.byte	0x03, 0x50
        /*003a*/ 	.short	0x0000


	//----- nvinfo : EIATTR_MAXREG_COUNT
	.align		4
        /*003c*/ 	.byte	0x03, 0x1b
        /*003e*/ 	.short	0x00ff


	//----- nvinfo : EIATTR_MERCURY_ISA_VERSION
	.align		4
        /*0040*/ 	.byte	0x03, 0x5f
        /*0042*/ 	.short	0x0101


	//----- nvinfo : EIATTR_VRC_CTA_INIT_COUNT
	.align		4
        /*0044*/ 	.byte	0x02, 0x4a
	.zero		1
	.zero		1


	//----- nvinfo : EIATTR_EXIT_INSTR_OFFSETS
	.align		4
        /*0048*/ 	.byte	0x04, 0x1c
        /*004a*/ 	.short	(.L_4560 - .L_4559)


	//   ....[0]....
.L_4559:
        /*004c*/ 	.word	0x00000010


	//----- nvinfo : EIATTR_MAX_THREADS
	.align		4
.L_4560:
        /*0050*/ 	.byte	0x04, 0x05
        /*0052*/ 	.short	(.L_4562 - .L_4561)
.L_4561:
        /*0054*/ 	.word	0x00000080
        /*0058*/ 	.word	0x00000001
        /*005c*/ 	.word	0x00000001


	//----- nvinfo : EIATTR_CBANK_PARAM_SIZE
	.align		4
.L_4562:
        /*0060*/ 	.byte	0x03, 0x19
        /*0062*/ 	.short	0x0038


	//----- nvinfo : EIATTR_PARAM_CBANK
	.align		4
        /*0064*/ 	.byte	0x04, 0x0a
        /*0066*/ 	.short	(.L_4564 - .L_4563)
	.align		4
.L_4563:
        /*0068*/ 	.word	index@(.nv.constant0._ZN2at6native29vectorized_elementwise_kernelILi8EZNS0_54_GLOBAL__N__d8c5977b_16_LinearAlgebra_cu_9e10b42f_324316addr_kernel_cudaERNS_14TensorIteratorERKN3c106ScalarES8_EUlbbbE_St5arrayIPcLm4EEEEviT0_T1_)
        /*006c*/ 	.short	0x0380
        /*006e*/ 	.short	0x0038


	//----- nvinfo : EIATTR_SW_WAR
	.align		4
.L_4564:
        /*0070*/ 	.byte	0x04, 0x36
        /*0072*/ 	.short	(.L_4566 - .L_4565)
.L_4565:
        /*0074*/ 	.word	0x00000008
.L_4566:


//--------------------- .nv.callgraph             --------------------------
	.section	.nv.callgraph,"",@"SHT_CUDA_CALLGRAPH"
	.align	4
	.sectionentsize	8
	.align		4
        /*0000*/ 	.word	0x00000000
	.align		4
        /*0004*/ 	.word	0xffffffff
	.align		4
        /*0008*/ 	.word	index@(_ZN2at6native18elementwise_kernelILi128ELi4EZNS0_15gpu_kernel_implIZZZNS0_54_GLOBAL__N__d8c5977b_16_LinearAlgebra_cu_9e10b42f_324316addr_kernel_cudaERNS_14TensorIteratorERKN3c106ScalarES9_ENKUlvE_clEvENKUlvE9_clEvEUlNS6_4HalfESC_SC_E0_EEvRNS_18TensorIteratorBaseERKT_EUliE_EEviT1_)
	.align		4
        /*000c*/ 	.word	index@(__assertfail)
	.align		4
        /*0010*/ 	.word	index@(_ZN2at6native27unrolled_elementwise_kernelIZZZNS0_54_GLOBAL__N__d8c5977b_16_LinearAlgebra_cu_9e10b42f_324316addr_kernel_cudaERNS_14TensorIteratorERKN3c106ScalarES8_ENKUlvE_clEvENKUlvE9_clEvEUlNS5_4HalfESB_SB_E0_St5arrayIPcLm4EELi4E23TrivialOffsetCalculatorILi3EjESG_ILi1EjENS0_6memory12LoadWithCastILi3EEENSJ_13StoreWithCastILi1EEEEEviT_T0_T2_T3_T4_T5_)
	.align		4
        /*0014*/ 	.word	index@(__assertfail)
	.align		4
        /*0018*/ 	.word	index@(_ZN2at6native18elementwise_kernelILi128ELi4EZNS0_15gpu_kernel_implIZZZNS0_54_GLOBAL__N__d8c5977b_16_LinearAlgebra_cu_9e10b42f_324316addr_kernel_cudaERNS_14TensorIteratorERKN3c106ScalarES9_ENKUlvE_clEvENKUlvE9_clEvEUlNS6_4HalfESC_SC_E_EEvRNS_18TensorIteratorBaseERKT_EUliE_EEviT1_)
	.align		4
        /*001c*/ 	.word	index@(__assertfail)
	.align		4
        /*0020*/ 	.word	index@(_ZN2at6native27unrolled_elementwise_kernelIZZZNS0_54_GLOBAL__N__d8c5977b_16_LinearAlgebra_cu_9e10b42f_324316addr_kernel_cudaERNS_14TensorIteratorERKN3c106ScalarES8_ENKUlvE_clEvENKUlvE9_clEvEUlNS5_4HalfESB_SB_E_St5arrayIPcLm4EELi4E23TrivialOffsetCalculatorILi3EjESG_ILi1EjENS0_6memory12LoadWithCastILi3EEENSJ_13StoreWithCastILi1EEEEEviT_T0_T2_T3_T4_T5_)
	.align		4
        /*0024*/ 	.word	index@(__assertfail)
	.align		4
        /*0028*/ 	.word	index@(_ZN2at6native18elementwise_kernelILi128ELi4EZNS0_15gpu_kernel_implIZZZNS0_54_GLOBAL__N__d8c5977b_16_LinearAlgebra_cu_9e10b42f_324316addr_kernel_cudaERNS_14TensorIteratorERKN3c106ScalarES9_ENKUlvE_clEvENKUlvE8_clEvEUlNS6_8BFloat16ESC_SC_E0_EEvRNS_18TensorIteratorBaseERKT_EUliE_EEviT1_)
	.align		4
        /*002c*/ 	.word	index@(__assertfail)
	.align		4
        /*0030*/ 	.word	index@(_ZN2at6native27unrolled_elementwise_kernelIZZZNS0_54_GLOBAL__N__d8c5977b_16_LinearAlgebra_cu_9e10b42f_324316addr_kernel_cudaERNS_14TensorIteratorERKN3c106ScalarES8_ENKUlvE_clEvENKUlvE8_clEvEUlNS5_8BFloat16ESB_SB_E0_St5arrayIPcLm4EELi4E23TrivialOffsetCalculatorILi3EjESG_ILi1EjENS0_6memory12LoadWithCastILi3EEENSJ_13StoreWithCastILi1EEEEEviT_T0_T2_T3_T4_T5_)
	.align		4
        /*0034*/ 	.word	index@(__assertfail)
	.align		4
        /*0038*/ 	.word	index@(_ZN2at6native18elementwise_kernelILi128ELi4EZNS0_15gpu_kernel_implIZZZNS0_54_GLOBAL__N__d8c5977b_16_LinearAlgebra_cu_9e10b42f_324316addr_kernel_cudaERNS_14TensorIteratorERKN3c106ScalarES9_ENKUlvE_clEvENKUlvE8_clEvEUlNS6_8BFloat16ESC_SC_E_EEvRNS_18TensorIteratorBaseERKT_EUliE_EEviT1_)
	.align		4
        /*003c*/ 	.word	index@(__assertfail)
	.align		4
        /*0040*/ 	.word	index@(_ZN2at6native27unrolled_elementwise_kernelIZZZNS0_54_GLOBAL__N__d8c5977b_16_LinearAlgebra_cu_9e10b42f_324316addr_kernel_cudaERNS_14TensorIteratorERKN3c106ScalarES8_ENKUlvE_clEvENKUlvE8_clEvEUlNS5_8BFloat16ESB_SB_E_St5arrayIPcLm4EELi4E23TrivialOffsetCalculatorILi3EjESG_ILi1EjENS0_6memory12LoadWithCastILi3EEENSJ_13StoreWithCastILi1EEEEEviT_T0_T2_T3_T4_T5_)
	.align		4
        /*0044*/ 	.word	index@(__assertfail)
	.align		4
        /*0048*/ 	.word	index@(_ZN2at6native18elementwise_kernelILi128ELi4EZNS0_15gpu_kernel_implIZZZNS0_54_GLOBAL__N__d8c5977b_16_LinearAlgebra_cu_9e10b42f_324316addr_kernel_cudaERNS_14TensorIteratorERKN3c106ScalarES9_ENKUlvE_clEvENKUlvE7_clEvEUlNS6_7complexIfEESD_SD_E0_EEvRNS_18TensorIteratorBaseERKT_EUliE_EEviT1_)
	.align		4
        /*004c*/ 	.word	index@(__assertfail)
	.align		4
        /*0050*/ 	.word	index@(_ZN2at6native27unrolled_elementwise_kernelIZZZNS0_54_GLOBAL__N__d8c5977b_16_LinearAlgebra_cu_9e10b42f_324316addr_kernel_cudaERNS_14TensorIteratorERKN3c106ScalarES8_ENKUlvE_clEvENKUlvE7_clEvEUlNS5_7complexIfEESC_SC_E0_St5arrayIPcLm4EELi4E23TrivialOffsetCalculatorILi3EjESH_ILi1EjENS0_6memory12LoadWithCastILi3EEENSK_13StoreWithCastILi1EEEEEviT_T0_T2_T3_T4_T5_)
	.align		4
        /*0054*/ 	.word	index@(__assertfail)
	.align		4
        /*0058*/ 	.word	index@(_ZN2at6native18elementwise_kernelILi128ELi4EZNS0_15gpu_kernel_implIZZZNS0_54_GLOBAL__N__d8c5977b_16_LinearAlgebra_cu_9e10b42f_324316addr_kernel_cudaERNS_14TensorIteratorERKN3c106ScalarES9_ENKUlvE_clEvENKUlvE7_clEvEUlNS6_7complexIfEESD_SD_E_EEvRNS_18TensorIteratorBaseERKT_EUliE_EEviT1_)
	.align		4
        /*005c*/ 	.word	index@(__assertfail)
	.align		4
        /*0060*/ 	.word	index@(_ZN2at6native27unrolled_elementwise_kernelIZZZNS0_54_GLOBAL__N__d8c5977b_16_LinearAlgebra_cu_9e10b42f_324316addr_kernel_cudaERNS_14TensorIteratorERKN3c106ScalarES8_ENKUlvE_clEvENKUlvE7_clEvEUlNS5_7complexIfEESC_SC_E_St5arrayIPcLm4EELi4E23TrivialOffsetCalculatorILi3EjESH_ILi1EjENS0_6memory12LoadWithCastILi3EEENSK_13StoreWithCastILi1EEEEEviT_T0_T2_T3_T4_T5_)
	.align		4
        /*0064*/ 	.word	index@(__assertfail)
	.align		4
        /*0068*/ 	.word	index@(_ZN2at6native18elementwise_kernelILi128ELi4EZNS0_15gpu_kernel_implIZZZNS0_54_GLOBAL__N__d8c5977b_16_LinearAlgebra_cu_9e10b42f_324316addr_kernel_cudaERNS_14TensorIteratorERKN3c106ScalarES9_ENKUlvE_clEvENKUlvE6_clEvEUlNS6_7complexIdEESD_SD_E0_EEvRNS_18TensorIteratorBaseERKT_EUliE_EEviT1_)
	.align		4
        /*006c*/ 	.word	index@(__assertfail)
	.align		4
        /*0070*/ 	.word	index@(_ZN2at6native27unrolled_elementwise_kernelIZZZNS0_54_GLOBAL__N__d8c5977b_16_LinearAlgebra_cu_9e10b42f_324316addr_kernel_cudaERNS_14TensorIteratorERKN3c106ScalarES8_ENKUlvE_clEvENKUlvE6_clEvEUlNS5_7complexIdEESC_SC_E0_St5arrayIPcLm4EELi4E23TrivialOffsetCalculatorILi3EjESH_ILi1EjENS0_6memory12LoadWithCastILi3EEENSK_13StoreWithCastILi1EEEEEviT_T0_T2_T3_T4_T5_)
	.align		4
        /*0074*/ 	.word	index@(__assertfail)
	.align		4
        /*0078*/ 	.word	index@(_ZN2at6native18elementwise_kernelILi128ELi4EZNS0_15gpu_kernel_implIZZZNS0_54_GLOBAL__N__d8c5977b_16_LinearAlgebra_cu_9e10b42f_324316addr_kernel_cudaERNS_14TensorIteratorERKN3c106ScalarES9_ENKUlvE_clEvENKUlvE6_clEvEUlNS6_7complexIdEESD_SD_E_EEvRNS_18TensorIteratorBaseERKT_EUliE_EEviT1_)
	.align		4
        /*007c*/ 	.word	index@(__assertfail)
	.align		4
        /*0080*/ 	.word	index@(_ZN2at6native27unrolled_elementwise_kernelIZZZNS0_54_GLOBAL__N__d8c5977b_16_LinearAlgebra_cu_9e10b42f_324316addr_kernel_cudaERNS_14TensorIteratorERKN3c106ScalarES8_ENKUlvE_clEvENKUlvE6_clEvEUlNS5_7complexIdEESC_SC_E_St5arrayIPcLm4EELi4E23TrivialOffsetCalculatorILi3EjESH_ILi1EjENS0_6memory12LoadWithCastILi3EEENSK_13StoreWithCastILi1EEEEEviT_T0_T2_T3_T4_T5_)
	.align		4
        /*0084*/ 	.word	index@(__assertfail)
	.align		4
        /*0088*/ 	.word	index@(_ZN2at6native18elementwise_kernelILi128ELi4EZNS0_15gpu_kernel_implIZZZNS0_54_GLOBAL__N__d8c5977b_16_LinearAlgebra_cu_9e10b42f_324316addr_kernel_cudaERNS_14TensorIteratorERKN3c106ScalarES9_ENKUlvE_clEvENKUlvE5_clEvEUlfffE0_EEvRNS_18TensorIteratorBaseERKT_EUliE_EEviT1_)
	.align		4
        /*008c*/ 	.word	index@(__assertfail)
	.align		4
        /*0090*/ 	.word	index@(_ZN2at6native27unrolled_elementwise_kernelIZZZNS0_54_GLOBAL__N__d8c5977b_16_LinearAlgebra_cu_9e10b42f_324316addr_kernel_cudaERNS_14TensorIteratorERKN3c106ScalarES8_ENKUlvE_clEvENKUlvE5_clEvEUlfffE0_St5arrayIPcLm4EELi4E23TrivialOffsetCalculatorILi3EjESF_ILi1EjENS0_6memory12LoadWithCastILi3EEENSI_13StoreWithCastILi1EEEEEviT_T0_T2_T3_T4_T5_)
	.align		4
        /*0094*/ 	.word	index@(__assertfail)
	.align		4
        /*0098*/ 	.word	index@(_ZN2at6native18elementwise_kernelILi128ELi4EZNS0_15gpu_kernel_implIZZZNS0_54_GLOBAL__N__d8c5977b_16_LinearAlgebra_cu_9e10b42f_324316addr_kernel_cudaERNS_14TensorIteratorERKN3c106ScalarES9_ENKUlvE_clEvENKUlvE5_clEvEUlfffE_EEvRNS_18TensorIteratorBaseERKT_EUliE_EEviT1_)
	.align		4
        /*009c*/ 	.word	index@(__assertfail)
	.align		4
        /*00a0*/ 	.word	index@(_ZN2at6native27unrolled_elementwise_kernelIZZZNS0_54_GLOBAL__N__d8c5977b_16_LinearAlgebra_cu_9e10b42f_324316addr_kernel_cudaERNS_14TensorIteratorERKN3c106ScalarES8_ENKUlvE_clEvENKUlvE5_clEvEUlfffE_St5arrayIPcLm4EELi4E23TrivialOffsetCalculatorILi3EjESF_ILi1EjENS0_6memory12LoadWithCastILi3EEENSI_13StoreWithCastILi1EEEEEviT_T0_T2_T3_T4_T5_)
	.align		4
        /*00a4*/ 	.word	index@(__assertfail)
	.align		4
        /*00a8*/ 	.word	index@(_ZN2at6native18elementwise_kernelILi128ELi4EZNS0_15gpu_kernel_implIZZZNS0_54_GLOBAL__N__d8c5977b_16_LinearAlgebra_cu_9e10b42f_324316addr_kernel_cudaERNS_14TensorIteratorERKN3c106ScalarES9_ENKUlvE_clEvENKUlvE4_clEvEUldddE0_EEvRNS_18TensorIteratorBaseERKT_EUliE_EEviT1_)
	.align		4
        /*00ac*/ 	.word	index@(__assertfail)
	.align		4
        /*00b0*/ 	.word	index@(_ZN2at6native27unrolled_elementwise_kernelIZZZNS0_54_GLOBAL__N__d8c5977b_16_LinearAlgebra_cu_9e10b42f_324316addr_kernel_cudaERNS_14TensorIteratorERKN3c106ScalarES8_ENKUlvE_clEvENKUlvE4_clEvEUldddE0_St5arrayIPcLm4EELi4E23TrivialOffsetCalculatorILi3EjESF_ILi1EjENS0_6memory12LoadWithCastILi3EEENSI_13StoreWithCastILi1EEEEEviT_T0_T2_T3_T4_T5_)
	.align		4
        /*00b4*/ 	.word	index@(__assertfail)
	.align		4
        /*00b8*/ 	.word	index@(_ZN2at6native18elementwise_kernelILi128ELi4EZNS0_15gpu_kernel_implIZZZNS0_54_GLOBAL__N__d8c5977b_16_LinearAlgebra_cu_9e10b42f_324316addr_kernel_cudaERNS_14TensorIteratorERKN3c106ScalarES9_ENKUlvE_clEvENKUlvE4_clEvEUldddE_EEvRNS_18TensorIteratorBaseERKT_EUliE_EEviT1_)
	.align		4
        /*00bc*/ 	.word	index@(__assertfail)
	.align		4
        /*00c0*/ 	.word	index@(_ZN2at6native27unrolled_elementwise_kernelIZZZNS0_54_GLOBAL__N__d8c5977b_16_LinearAlgebra_cu_9e10b42f_324316addr_kernel_cudaERNS_14TensorIteratorERKN3c106ScalarES8_ENKUlvE_clEvENKUlvE4_clEvEUldddE_St5arrayIPcLm4EELi4E23TrivialOffsetCalculatorILi3EjESF_ILi1EjENS0_6memory12LoadWithCastILi3EEENSI_13StoreWithCastILi1EEEEEviT_T0_T2_T3_T4_T5_)
	.align		4
        /*00c4*/ 	.word	index@(__assertfail)
	.align		4
        /*00c8*/ 	.word	index@(_ZN2at6native18elementwise_kernelILi128ELi4EZNS0_15gpu_kernel_implIZZZNS0_54_GLOBAL__N__d8c5977b_16_LinearAlgebra_cu_9e10b42f_324316addr_kernel_cudaERNS_14TensorIteratorERKN3c106ScalarES9_ENKUlvE_clEvENKUlvE3_clEvEUlsssE0_EEvRNS_18TensorIteratorBaseERKT_EUliE_EEviT1_)
	.align		4
        /*00cc*/ 	.word	index@(__assertfail)
	.align		4
        /*00d0*/ 	.word	index@(_ZN2at6native27unrolled_elementwise_kernelIZZZNS0_54_GLOBAL__N__d8c5977b_16_LinearAlgebra_cu_9e10b42f_324316addr_kernel_cudaERNS_14TensorIteratorERKN3c106ScalarES8_ENKUlvE_clEvENKUlvE3_clEvEUlsssE0_St5arrayIPcLm4EELi4E23TrivialOffsetCalculatorILi3EjESF_ILi1EjENS0_6memory12LoadWithCastILi3EEENSI_13StoreWithCastILi1EEEEEviT_T0_T2_T3_T4_T5_)
	.align		4
        /*00d4*/ 	.word	index@(__assertfail)
	.align		4
        /*00d8*/ 	.word	index@(_ZN2at6native18elementwise_kernelILi128ELi4EZNS0_15gpu_kernel_implIZZZNS0_54_GLOBAL__N__d8c5977b_16_LinearAlgebra_cu_9e10b42f_324316addr_kernel_cudaERNS_14TensorIteratorERKN3c106ScalarES9_ENKUlvE_clEvENKUlvE3_clEvEUlsssE_EEvRNS_18TensorIteratorBaseERKT_EUliE_EEviT1_)
	.align		4
        /*00dc*/ 	.word	index@(__assertfail)
	.align		4
        /*00e0*/ 	.word	index@(_ZN2at6native27unrolled_elementwise_kernelIZZZNS0_54_GLOBAL__N__d8c5977b_16_LinearAlgebra_cu_9e10b42f_324316addr_kernel_cudaERNS_14TensorIteratorERKN3c106ScalarES8_ENKUlvE_clEvENKUlvE3_clEvEUlsssE_St5arrayIPcLm4EELi4E23TrivialOffsetCalculatorILi3EjESF_ILi1EjENS0_6memory12LoadWithCastILi3EEENSI_13StoreWithCastILi1EEEEEviT_T0_T2_T3_T4_T5_)
	.align		4
        /*00e4*/ 	.word	index@(__assertfail)
	.align		4
        /*00e8*/ 	.word	index@(_ZN2at6native18elementwise_kernelILi128ELi4EZNS0_15gpu_kernel_implIZZZNS0_54_GLOBAL__N__d8c5977b_16_LinearAlgebra_cu_9e10b42f_324316addr_kernel_cudaERNS_14TensorIteratorERKN3c106ScalarES9_ENKUlvE_clEvENKUlvE2_clEvEUllllE0_EEvRNS_18TensorIteratorBaseERKT_EUliE_EEviT1_)
	.align		4
        /*00ec*/ 	.word	index@(__assertfail)
	.align		4
        /*00f0*/ 	.word	index@(_ZN2at6native27unrolled_elementwise_kernelIZZZNS0_54_GLOBAL__N__d8c5977b_16_LinearAlgebra_cu_9e10b42f_324316addr_kernel_cudaERNS_14TensorIteratorERKN3c106ScalarES8_ENKUlvE_clEvENKUlvE2_clEvEUllllE0_St5arrayIPcLm4EELi4E23TrivialOffsetCalculatorILi3EjESF_ILi1EjENS0_6memory12LoadWithCastILi3EEENSI_13StoreWithCastILi1EEEEEviT_T0_T2_T3_T4_T5_)
	.align		4
        /*00f4*/ 	.word	index@(__assertfail)
	.align		4
        /*00f8*/ 	.word	index@(_ZN2at6native18elementwise_kernelILi128ELi4EZNS0_15gpu_kernel_implIZZZNS0_54_GLOBAL__N__d8c5977b_16_LinearAlgebra_cu_9e10b42f_324316addr_kernel_cudaERNS_14TensorIteratorERKN3c106ScalarES9_ENKUlvE_clEvENKUlvE2_clEvEUllllE_EEvRNS_18TensorIteratorBaseERKT_EUliE_EEviT1_)
	.align		4
        /*00fc*/ 	.word	index@(__assertfail)
	.align		4
        /*0100*/ 	.word	index@(_ZN2at6native27unrolled_elementwise_kernelIZZZNS0_54_GLOBAL__N__d8c5977b_16_LinearAlgebra_cu_9e10b42f_324316addr_kernel_cudaERNS_14TensorIteratorERKN3c106ScalarES8_ENKUlvE_clEvENKUlvE2_clEvEUllllE_St5arrayIPcLm4EELi4E23TrivialOffsetCalculatorILi3EjESF_ILi1EjENS0_6memory12LoadWithCastILi3EEENSI_13StoreWithCastILi1EEEEEviT_T0_T2_T3_T4_T5_)
	.align		4
        /*0104*/ 	.word	index@(__assertfail)
	.align		4
        /*0108*/ 	.word	index@(_ZN2at6native18elementwise_kernelILi128ELi4EZNS0_15gpu_kernel_implIZZZNS0_54_GLOBAL__N__d8c5977b_16_LinearAlgebra_cu_9e10b42f_324316addr_kernel_cudaERNS_14TensorIteratorERKN3c106ScalarES9_ENKUlvE_clEvENKUlvE1_clEvEUliiiE0_EEvRNS_18TensorIteratorBaseERKT_EUliE_EEviT1_)
	.align		4
        /*010c*/ 	.word	index@(__assertfail)
	.align		4
        /*0110*/ 	.word	index@(_ZN2at6native27unrolled_elementwise_kernelIZZZNS0_54_GLOBAL__N__d8c5977b_16_LinearAlgebra_cu_9e10b42f_324316addr_kernel_cudaERNS_14TensorIteratorERKN3c106ScalarES8_ENKUlvE_clEvENKUlvE1_clEvEUliiiE0_St5arrayIPcLm4EELi4E23TrivialOffsetCalculatorILi3EjESF_ILi1EjENS0_6memory12LoadWithCastILi3EEENSI_13StoreWithCastILi1EEEEEviT_T0_T2_T3_T4_T5_)
	.align		4
        /*0114*/ 	.word	index@(__assertfail)
	.align		4
        /*0118*/ 	.word	index@(_ZN2at6native18elementwise_kernelILi128ELi4EZNS0_15gpu_kernel_implIZZZNS0_54_GLOBAL__N__d8c5977b_16_LinearAlgebra_cu_9e10b42f_324316addr_kernel_cudaERNS_14TensorIteratorERKN3c106ScalarES9_ENKUlvE_clEvENKUlvE1_clEvEUliiiE_EEvRNS_18TensorIteratorBaseERKT_EUliE_EEviT1_)
	.align		4
        /*011c*/ 	.word	index@(__assertfail)
	.align		4
        /*0120*/ 	.word	index@(_ZN2at6native27unrolled_elementwise_kernelIZZZNS0_54_GLOBAL__N__d8c5977b_16_LinearAlgebra_cu_9e10b42f_324316addr_kernel_cudaERNS_14TensorIteratorERKN3c106ScalarES8_ENKUlvE_clEvENKUlvE1_clEvEUliiiE_St5arrayIPcLm4EELi4E23TrivialOffsetCalculatorILi3EjESF_ILi1EjENS0_6memory12LoadWithCastILi3EEENSI_13StoreWithCastILi1EEEEEviT_T0_T2_T3_T4_T5_)
	.align		4
        /*0124*/ 	.word	index@(__assertfail)
	.align		4
        /*0128*/ 	.word	index@(_ZN2at6native18elementwise_kernelILi128ELi4EZNS0_15gpu_kernel_implIZZZNS0_54_GLOBAL__N__d8c5977b_16_LinearAlgebra_cu_9e10b42f_324316addr_kernel_cudaERNS_14TensorIteratorERKN3c106ScalarES9_ENKUlvE_clEvENKUlvE0_clEvEUlaaaE0_EEvRNS_18TensorIteratorBaseERKT_EUliE_EEviT1_)
	.align		4
        /*012c*/ 	.word	index@(__assertfail)
	.align		4
        /*0130*/ 	.word	index@(_ZN2at6native27unrolled_elementwise_kernelIZZZNS0_54_GLOBAL__N__d8c5977b_16_LinearAlgebra_cu_9e10b42f_324316addr_kernel_cudaERNS_14TensorIteratorERKN3c106ScalarES8_ENKUlvE_clEvENKUlvE0_clEvEUlaaaE0_St5arrayIPcLm4EELi4E23TrivialOffsetCalculatorILi3EjESF_ILi1EjENS0_6memory12LoadWithCastILi3EEENSI_13StoreWithCastILi1EEEEEviT_T0_T2_T3_T4_T5_)
	.align		4
        /*0134*/ 	.word	index@(__assertfail)
	.align		4
        /*0138*/ 	.word	index@(_ZN2at6native18elementwise_kernelILi128ELi4EZNS0_15gpu_kernel_implIZZZNS0_54_GLOBAL__N__d8c5977b_16_LinearAlgebra_cu_9e10b42f_324316addr_kernel_cudaERNS_14TensorIteratorERKN3c106ScalarES9_ENKUlvE_clEvENKUlvE0_clEvEUlaaaE_EEvRNS_18TensorIteratorBaseERKT_EUliE_EEviT1_)
	.align		4
        /*013c*/ 	.word	index@(__assertfail)
	.align		4
        /*0140*/ 	.word	index@(_ZN2at6native27unrolled_elementwise_kernelIZZZNS0_54_GLOBAL__N__d8c5977b_16_LinearAlgebra_cu_9e10b42f_324316addr_kernel_cudaERNS_14TensorIteratorERKN3c106ScalarES8_ENKUlvE_clEvENKUlvE0_clEvEUlaaaE_St5arrayIPcLm4EELi4E23TrivialOffsetCalculatorILi3EjESF_ILi1EjENS0_6memory12LoadWithCastILi3EEENSI_13StoreWithCastILi1EEEEEviT_T0_T2_T3_T4_T5_)
	.align		4
        /*0144*/ 	.word	index@(__assertfail)
	.align		4
        /*0148*/ 	.word	index@(_ZN2at6native18elementwise_kernelILi128ELi4EZNS0_15gpu_kernel_implIZZZNS0_54_GLOBAL__N__d8c5977b_16_LinearAlgebra_cu_9e10b42f_324316addr_kernel_cudaERNS_14TensorIteratorERKN3c106ScalarES9_ENKUlvE_clEvENKUlvE_clEvEUlhhhE0_EEvRNS_18TensorIteratorBaseERKT_EUliE_EEviT1_)
	.align		4
        /*014c*/ 	.word	index@(__assertfail)
	.align		4
        /*0150*/ 	.word	index@(_ZN2at6native27unrolled_elementwise_kernelIZZZNS0_54_GLOBAL__N__d8c5977b_16_LinearAlgebra_cu_9e10b42f_324316addr_kernel_cudaERNS_14TensorIteratorERKN3c106ScalarES8_ENKUlvE_clEvENKUlvE_clEvEUlhhhE0_St5arrayIPcLm4EELi4E23TrivialOffsetCalculatorILi3EjESF_ILi1EjENS0_6memory12LoadWithCastILi3EEENSI_13StoreWithCastILi1EEEEEviT_T0_T2_T3_T4_T5_)
	.align		4
        /*0154*/ 	.word	index@(__assertfail)
	.align		4
        /*0158*/ 	.word	index@(_ZN2at6native18elementwise_kernelILi128ELi4EZNS0_15gpu_kernel_implIZZZNS0_54_GLOBAL__N__d8c5977b_16_LinearAlgebra_cu_9e10b42f_324316addr_kernel_cudaERNS_14TensorIteratorERKN3c106ScalarES9_ENKUlvE_clEvENKUlvE_clEvEUlhhhE_EEvRNS_18TensorIteratorBaseERKT_EUliE_EEviT1_)
	.align		4
        /*015c*/ 	.word	index@(__assertfail)
	.align		4
        /*0160*/ 	.word	index@(_ZN2at6native27unrolled_elementwise_kernelIZZZNS0_54_GLOBAL__N__d8c5977b_16_LinearAlgebra_cu_9e10b42f_324316addr_kernel_cudaERNS_14TensorIteratorERKN3c106ScalarES8_ENKUlvE_clEvENKUlvE_clEvEUlhhhE_St5arrayIPcLm4EELi4E23TrivialOffsetCalculatorILi3EjESF_ILi1EjENS0_6memory12LoadWithCastILi3EEENSI_13StoreWithCastILi1EEEEEviT_T0_T2_T3_T4_T5_)
	.align		4
        /*0164*/ 	.word	index@(__assertfail)
	.align		4
        /*0168*/ 	.word	index@(_ZN2at6native18elementwise_kernelILi128ELi4EZNS0_15gpu_kernel_implIZNS0_54_GLOBAL__N__d8c5977b_16_LinearAlgebra_cu_9e10b42f_324316addr_kernel_cudaERNS_14TensorIteratorERKN3c106ScalarES9_EUlbbbE0_EEvRNS_18TensorIteratorBaseERKT_EUliE_EEviT1_)
	.align		4
        /*016c*/ 	.word	index@(__assertfail)
	.align		4
        /*0170*/ 	.word	index@(_ZN2at6native27unrolled_elementwise_kernelIZNS0_54_GLOBAL__N__d8c5977b_16_LinearAlgebra_cu_9e10b42f_324316addr_kernel_cudaERNS_14TensorIteratorERKN3c106ScalarES8_EUlbbbE0_St5arrayIPcLm4EELi4E23TrivialOffsetCalculatorILi3EjESD_ILi1EjENS0_6memory12LoadWithCastILi3EEENSG_13StoreWithCastILi1EEEEEviT_T0_T2_T3_T4_T5_)
	.align		4
        /*0174*/ 	.word	index@(__assertfail)
	.align		4
        /*0178*/ 	.word	index@(_ZN2at6native18elementwise_kernelILi128ELi4EZNS0_15gpu_kernel_implIZNS0_54_GLOBAL__N__d8c5977b_16_LinearAlgebra_cu_9e10b42f_324316addr_kernel_cudaERNS_14TensorIteratorERKN3c106ScalarES9_EUlbbbE_EEvRNS_18TensorIteratorBaseERKT_EUliE_EEviT1_)
	.align		4
        /*017c*/ 	.word	index@(__assertfail)
	.align		4
        /*0180*/ 	.word	index@(_ZN2at6native27unrolled_elementwise_kernelIZNS0_54_GLOBAL__N__d8c5977b_16_LinearAlgebra_cu_9e10b42f_324316addr_kernel_cudaERNS_14TensorIteratorERKN3c106ScalarES8_EUlbbbE_St5arrayIPcLm4EELi4E23TrivialOffsetCalculatorILi3EjESD_ILi1EjENS0_6memory12LoadWithCastILi3EEENSG_13StoreWithCastILi1EEEEEviT_T0_T2_T3_T4_T5_)
	.align		4
        /*0184*/ 	.word	index@(__assertfail)
	.align		4
        /*0188*/ 	.word	0x00000000
	.align		4
        /*018c*/ 	.word	0xfffffffe
	.align		4
        /*0190*/ 	.word	0x00000000
	.align		4
        /*0194*/ 	.word	0xfffffffd
	.align		4
        /*0198*/ 	.word	0x00000000
	.align		4
        /*019c*/ 	.word	0xfffffffc


//--------------------- .nv.constant4             --------------------------
	.section	.nv.constant4,"a",@progbits
	.align	8
	.align		8
.nv.constant4:
        /*0000*/ 	.dword	__unnamed_1
	.align		8
        /*0008*/ 	.dword	__unnamed_2
	.align		8
        /*0010*/ 	.dword	__unnamed_3
	.align		8
        /*0018*/ 	.dword	__unnamed_4
	.align		8
        /*0020*/ 	.dword	__unnamed_5
	.align		8
        /*0028*/ 	.dword	__unnamed_6
	.align		8
        /*0030*/ 	.dword	__unnamed_7
	.align		8
        /*0038*/ 	.dword	__unnamed_8
	.align		8
        /*0040*/ 	.dword	__unnamed_9
	.align		8
        /*0048*/ 	.dword	__unnamed_10
	.align		8
        /*0050*/ 	.dword	__unnamed_11
	.align		8
        /*0058*/ 	.dword	__unnamed_12
	.align		8
        /*0060*/ 	.dword	__unnamed_13
	.align		8
        /*0068*/ 	.dword	__unnamed_14
	.align		8
        /*0070*/ 	.dword	__unnamed_15
	.align		8
        /*0078*/ 	.dword	__unnamed_16
	.align		8
        /*0080*/ 	.dword	__unnamed_17
	.align		8
        /*0088*/ 	.dword	__unnamed_18
	.align		8
        /*0090*/ 	.dword	__unnamed_19
	.align		8
        /*0098*/ 	.dword	__unnamed_20
	.align		8
        /*00a0*/ 	.dword	__unnamed_21
	.align		8
        /*00a8*/ 	.dword	__unnamed_22
	.align		8
        /*00b0*/ 	.dword	__unnamed_23
	.align		8
        /*00b8*/ 	.dword	__unnamed_24
	.align		8
        /*00c0*/ 	.dword	_ZN52_INTERNAL_d8c5977b_16_LinearAlgebra_cu_9e10b42f_32434cuda3std3__45__cpo5beginE
	.align		8
        /*00c8*/ 	.dword	_ZN52_INTERNAL_d8c5977b_16_LinearAlgebra_cu_9e10b42f_32434cuda3std3__45__cpo3endE
	.align		8
        /*00d0*/ 	.dword	_ZN52_INTERNAL_d8c5977b_16_LinearAlgebra_cu_9e10b42f_32434cuda3std3__45__cpo6cbeginE
	.align		8
        /*00d8*/ 	.dword	_ZN52_INTERNAL_d8c5977b_16_LinearAlgebra_cu_9e10b42f_32434cuda3std3__45__cpo4cendE
	.align		8
        /*00e0*/ 	.dword	_ZN52_INTERNAL_d8c5977b_16_LinearAlgebra_cu_9e10b42f_32434cuda3std3__45__cpo6rbeginE
	.align		8
        /*00e8*/ 	.dword	_ZN52_INTERNAL_d8c5977b_16_LinearAlgebra_cu_9e10b42f_32434cuda3std3__45__cpo4rendE
	.align		8
        /*00f0*/ 	.dword	_ZN52_INTERNAL_d8c5977b_16_LinearAlgebra_cu_9e10b42f_32434cuda3std3__45__cpo7crbeginE
	.align		8
        /*00f8*/ 	.dword	_ZN52_INTERNAL_d8c5977b_16_LinearAlgebra_cu_9e10b42f_32434cuda3std3__45__cpo5crendE
	.align		8
        /*0100*/ 	.dword	_ZN52_INTERNAL_d8c5977b_16_LinearAlgebra_cu_9e10b42f_32434cuda3std3__454_GLOBAL__N__d8c5977b_16_LinearAlgebra_cu_9e10b42f_32436ignoreE
	.align		8
        /*0108*/ 	.dword	_ZN52_INTERNAL_d8c5977b_16_LinearAlgebra_cu_9e10b42f_32434cuda3std3__419piecewise_constructE
	.align		8
        /*0110*/ 	.dword	_ZN52_INTERNAL_d8c5977b_16_LinearAlgebra_cu_9e10b42f_32434cuda3std3__48in_placeE
	.align		8
        /*0118*/ 	.dword	_ZN52_INTERNAL_d8c5977b_16_LinearAlgebra_cu_9e10b42f_32434cuda3std3__420unreachable_sentinelE
	.align		8
        /*0120*/ 	.dword	_ZN52_INTERNAL_d8c5977b_16_LinearAlgebra_cu_9e10b42f_32434cuda3std3__47nulloptE
	.align		8
        /*0128*/ 	.dword	_ZN52_INTERNAL_d8c5977b_16_LinearAlgebra_cu_9e10b42f_32434cuda3std3__48unexpectE
	.align		8
        /*0130*/ 	.dword	_ZN52_INTERNAL_d8c5977b_16_LinearAlgebra_cu_9e10b42f_32434cuda3std6ranges3__45__cpo4swapE
	.align		8
        /*0138*/ 	.dword	_ZN52_INTERNAL_d8c5977b_16_LinearAlgebra_cu_9e10b42f_32434cuda3std6ranges3__45__cpo9iter_moveE
	.align		8
        /*0140*/ 	.dword	_ZN52_INTERNAL_d8c5977b_16_LinearAlgebra_cu_9e10b42f_32434cuda3std6ranges3__45__cpo5beginE
	.align		8
        /*0148*/ 	.dword	_ZN52_INTERNAL_d8c5977b_16_LinearAlgebra_cu_9e10b42f_32434cuda3std6ranges3__45__cpo3endE
	.align		8
        /*0150*/ 	.dword	_ZN52_INTERNAL_d8c5977b_16_LinearAlgebra_cu_9e10b42f_32434cuda3std6ranges3__45__cpo6cbeginE
	.align		8
        /*0158*/ 	.dword	_ZN52_INTERNAL_d8c5977b_16_LinearAlgebra_cu_9e10b42f_32434cuda3std6ranges3__45__cpo4cendE
	.align		8
        /*0160*/ 	.dword	_ZN52_INTERNAL_d8c5977b_16_LinearAlgebra_cu_9e10b42f_32434cuda3std6ranges3__45__cpo7advanceE
	.align		8
        /*0168*/ 	.dword	_ZN52_INTERNAL_d8c5977b_16_LinearAlgebra_cu_9e10b42f_32434cuda3std6ranges3__45__cpo9iter_swapE
	.align		8
        /*0170*/ 	.dword	_ZN52_INTERNAL_d8c5977b_16_LinearAlgebra_cu_9e10b42f_32434cuda3std6ranges3__45__cpo4nextE
	.align		8
        /*0178*/ 	.dword	_ZN52_INTERNAL_d8c5977b_16_LinearAlgebra_cu_9e10b42f_32434cuda3std6ranges3__45__cpo4prevE
	.align		8
        /*0180*/ 	.dword	_ZN52_INTERNAL_d8c5977b_16_LinearAlgebra_cu_9e10b42f_32434cuda3std6ranges3__45__cpo4dataE
	.align		8
        /*0188*/ 	.dword	_ZN52_INTERNAL_d8c5977b_16_LinearAlgebra_cu_9e10b42f_32434cuda3std6ranges3__45__cpo5cdataE
	.align		8
        /*0190*/ 	.dword	_ZN52_INTERNAL_d8c5977b_16_LinearAlgebra_cu_9e10b42f_32434cuda3std6ranges3__45__cpo4sizeE
	.align		8
        /*0198*/ 	.dword	_ZN52_INTERNAL_d8c5977b_16_LinearAlgebra_cu_9e10b42f_32434cuda3std6ranges3__45__cpo5ssizeE
	.align		8
        /*01a0*/ 	.dword	_ZN52_INTERNAL_d8c5977b_16_LinearAlgebra_cu_9e10b42f_32434cuda3std6ranges3__45__cpo8distanceE
	.align		8
        /*01a8*/ 	.dword	_ZN52_INTERNAL_d8c5977b_16_LinearAlgebra_cu_9e10b42f_32436thrust24THRUST_300001_SM_1030_NS8cuda_cub3parE
	.align		8
        /*01b0*/ 	.dword	_ZN52_INTERNAL_d8c5977b_16_LinearAlgebra_cu_9e10b42f_32436thrust24THRUST_300001_SM_1030_NS8cuda_cub10par_nosyncE
	.align		8
        /*01b8*/ 	.dword	_ZN52_INTERNAL_d8c5977b_16_LinearAlgebra_cu_9e10b42f_32436thrust24THRUST_300001_SM_1030_NS6system6detail10sequential3seqE
	.align		8
        /*01c0*/ 	.dword	_ZN52_INTERNAL_d8c5977b_16_LinearAlgebra_cu_9e10b42f_32436thrust24THRUST_300001_SM_1030_NS12placeholders2_1E
	.align		8
        /*01c8*/ 	.dword	_ZN52_INTERNAL_d8c5977b_16_LinearAlgebra_cu_9e10b42f_32436thrust24THRUST_300001_SM_1030_NS12placeholders2_2E
	.align		8
        /*01d0*/ 	.dword	_ZN52_INTERNAL_d8c5977b_16_LinearAlgebra_cu_9e10b42f_32436thrust24THRUST_300001_SM_1030_NS12placeholders2_3E
	.align		8
        /*01d8*/ 	.dword	_ZN52_INTERNAL_d8c5977b_16_LinearAlgebra_cu_9e10b42f_32436thrust24THRUST_300001_SM_1030_NS12placeholders2_4E
	.align		8
        /*01e0*/ 	.dword	_ZN52_INTERNAL_d8c5977b_16_LinearAlgebra_cu_9e10b42f_32436thrust24THRUST_300001_SM_1030_NS12placeholders2_5E
	.align		8
        /*01e8*/ 	.dword	_ZN52_INTERNAL_d8c5977b_16_LinearAlgebra_cu_9e10b42f_32436thrust24THRUST_300001_SM_1030_NS12placeholders2_6E
	.align		8
        /*01f0*/ 	.dword	_ZN52_INTERNAL_d8c5977b_16_LinearAlgebra_cu_9e10b42f_32436thrust24THRUST_300001_SM_1030_NS12placeholders2_7E
	.align		8
        /*01f8*/ 	.dword	_ZN52_INTERNAL_d8c5977b_16_LinearAlgebra_cu_9e10b42f_32436thrust24THRUST_300001_SM_1030_NS12placeholders2_8E
	.align		8
        /*0200*/ 	.dword	_ZN52_INTERNAL_d8c5977b_16_LinearAlgebra_cu_9e10b42f_32436thrust24THRUST_300001_SM_1030_NS12placeholders2_9E
	.align		8
        /*0208*/ 	.dword	_ZN52_INTERNAL_d8c5977b_16_LinearAlgebra_cu_9e10b42f_32436thrust24THRUST_300001_SM_1030_NS12placeholders3_10E
	.align		8
        /*0210*/ 	.dword	_ZN52_INTERNAL_d8c5977b_16_LinearAlgebra_cu_9e10b42f_32436thrust24THRUST_300001_SM_1030_NS3seqE
	.align		8
        /*0218*/ 	.dword	$str$5
	.align		8
        /*0220*/ 	.dword	$str$6
	.align		8
        /*0228*/ 	.dword	__assertfail


//--------------------- .text._ZN3cub18CUB_300001_SM_10306detail11EmptyKernelIvEEvv --------------------------
	.section	.text._ZN3cub18CUB_300001_SM_10306detail11EmptyKernelIvEEvv,"ax",@progbits
	.align	128
        .global         _ZN3cub18CUB_300001_SM_10306detail11EmptyKernelIvEEvv
        .type           _ZN3cub18CUB_300001_SM_10306detail11EmptyKernelIvEEvv,@function
        .size           _ZN3cub18CUB_300001_SM_10306detail11EmptyKernelIvEEvv,(.L_x_23478 - _ZN3cub18CUB_300001_SM_10306detail11EmptyKernelIvEEvv)
        .other          _ZN3cub18CUB_300001_SM_10306detail11EmptyKernelIvEEvv,@"STO_CUDA_ENTRY STV_DEFAULT"
_ZN3cub18CUB_300001_SM_10306detail11EmptyKernelIvEEvv:
.text._ZN3cub18CUB_300001_SM_10306detail11EmptyKernelIvEEvv:
[----:B------:R-:W-:Y:S01]  /*0000*/  LDC R1, c[0x0][0x37c] ;  /* 0x0000df00ff017b82 */ /* 0x000fe20000000800 */
[----:B------:R-:W-:Y:S05]  /*0010*/  EXIT ;  /* 0x000000000000794d */ /* 0x000fea0003800000 */
.L_x_0:
[----:B------:R-:W-:-:S00]  /*0020*/  BRA `(.L_x_0) ;  /* 0xfffffffc00fc7947 */ /* 0x000fc0000383ffff */
[----:B------:R-:W-:-:S00]  /*0030*/  NOP ;  /* 0x0000000000007918 */ /* 0x000fc00000000000 */
        /* <DEDUP_REMOVED lines=12> */
.L_x_23478:


//--------------------- .text._ZN2at6native54_GLOBAL__N__d8c5977b_16_LinearAlgebra_cu_9e10b42f_324319_elementwise_kernelILi128ELi8EZNS1_25unpack_pivots_cuda_kernelERNS_14TensorIteratorEllEUliE_EEviT1_ --------------------------
	.section	.text._ZN2at6native54_GLOBAL__N__d8c5977b_16_LinearAlgebra_cu_9e10b42f_324319_elementwise_kernelILi128ELi8EZNS1_25unpack_pivots_cuda_kernelERNS_14TensorIteratorEllEUliE_EEviT1_,"ax",@progbits
	.align	128
.text._ZN2at6native54_GLOBAL__N__d8c5977b_16_LinearAlgebra_cu_9e10b42f_324319_elementwise_kernelILi128ELi8EZNS1_25unpack_pivots_cuda_kernelERNS_14TensorIteratorEllEUliE_EEviT1_:
        .type           _ZN2at6native54_GLOBAL__N__d8c5977b_16_LinearAlgebra_cu_9e10b42f_324319_elementwise_kernelILi128ELi8EZNS1_25unpack_pivots_cuda_kernelERNS_14TensorIteratorEllEUliE_EEviT1_,@function
        .size           _ZN2at6native54_GLOBAL__N__d8c5977b_16_LinearAlgebra_cu_9e10b42f_324319_elementwise_kernelILi128ELi8EZNS1_25unpack_pivots_cuda_kernelERNS_14TensorIteratorEllEUliE_EEviT1_,(.L_x_23477 - _ZN2at6native54_GLOBAL__N__d8c5977b_16_LinearAlgebra_cu_9e10b42f_324319_elementwise_kernelILi128ELi8EZNS1_25unpack_pivots_cuda_kernelERNS_14TensorIteratorEllEUliE_EEviT1_)
        .other          _ZN2at6native54_GLOBAL__N__d8c5977b_16_LinearAlgebra_cu_9e10b42f_324319_elementwise_kernelILi128ELi8EZNS1_25unpack_pivots_cuda_kernelERNS_14TensorIteratorEllEUliE_EEviT1_,@"STO_CUDA_ENTRY STV_DEFAULT"
_ZN2at6native54_GLOBAL__N__d8c5977b_16_LinearAlgebra_cu_9e10b42f_324319_elementwise_kernelILi128ELi8EZNS1_25unpack_pivots_cuda_kernelERNS_14TensorIteratorEllEUliE_EEviT1_:
[----:B------:R-:W-:Y:S01]  /*0000*/  LDC R1, c[0x0][0x37c] ;  /* 0x0000df00ff017b82 */ /* 0x000fe20000000800 */
[----:B------:R-:W0:Y:S07]  /*0010*/  S2R R3, SR_TID.X ;  /* 0x0000000000037919 */ /* 0x000e2e0000002100 */
[----:B------:R-:W1:Y:S01]  /*0020*/  S2UR UR4, SR_CTAID.X ;  /* 0x00000000000479c3 */ /* 0x000e620000002500 */
[----:B------:R-:W2:Y:S01]  /*0030*/  LDCU UR5, c[0x0][0x388] ;  /* 0x00007100ff0577ac */ /* 0x000ea20008000800 */
[----:B------:R-:W3:Y:S01]  /*0040*/  LDCU.64 UR12, c[0x0][0x358] ;  /* 0x00006b00ff0c77ac */ /* 0x000ee20008000a00 */
[----:B--2---:R-:W-:-:S02]  /*0050*/  UISETP.NE.AND UP0, UPT, UR5, URZ, UPT ;  /* 0x000000ff0500728c */ /* 0x004fc4000bf05270 */
[----:B-1----:R-:W-:-:S06]  /*0060*/  USHF.L.U32 UR4, UR4, 0xa, URZ ;  /* 0x0000000a04047899 */ /* 0x002fcc00080006ff */
[----:B0-----:R-:W-:Y:S01]  /*0070*/  LOP3.LUT R3, R3, UR4, RZ, 0xfc, !PT ;  /* 0x0000000403037c12 */ /* 0x001fe2000f8efcff */
[----:B---3--:R-:W-:Y:S06]  /*0080*/  BRA.U UP0, `(.L_x_1) ;  /* 0x0000005100947547 */ /* 0x008fec000b800000 */
[----:B------:R-:W0:Y:S02]  /*0090*/  LDC.64 R8, c[0x0][0x590] ;  /* 0x00016400ff087b82 */ /* 0x000e240000000a00 */
[----:B0-----:R-:W-:-:S04]  /*00a0*/  ISETP.GE.U32.AND P0, PT, R8, 0x1, PT ;  /* 0x000000010800780c */ /* 0x001fc80003f06070 */
[----:B------:R-:W-:-:S13]  /*00b0*/  ISETP.GE.AND.EX P0, PT, R9, RZ, PT, P0 ;  /* 0x000000ff0900720c */ /* 0x000fda0003f06300 */
[----:B------:R-:W-:Y:S05]  /*00c0*/  @!P0 EXIT ;  /* 0x000000000000894d */ /* 0x000fea0003800000 */
[----:B------:R-:W0:Y:S01]  /*00d0*/  LDCU UR14, c[0x0][0x380] ;  /* 0x00007000ff0e77ac */ /* 0x000e220008000800 */
[C---:B------:R-:W-:Y:S01]  /*00e0*/  LOP3.LUT R0, R8.reuse, 0x3, RZ, 0xc0, !PT ;  /* 0x0000000308007812 */ /* 0x040fe200078ec0ff */
[----:B------:R-:W-:Y:S01]  /*00f0*/  BSSY.RECONVERGENT B1, `(.L_x_2) ;  /* 0x000047a000017945 */ /* 0x000fe20003800200 */
[----:B------:R-:W-:-:S03]  /*0100*/  IADD3 R2, P1, PT, R8, -0x1, RZ ;  /* 0xffffffff08027810 */ /* 0x000fc60007f3e0ff */
[----:B------:R-:W-:Y:S01]  /*0110*/  BSSY.RELIABLE B0, `(.L_x_3) ;  /* 0x00003d7000007945 */ /* 0x000fe20003800100 */
[----:B------:R-:W-:Y:S02]  /*0120*/  IADD3 R4, P2, PT, R0, -0x1, RZ ;  /* 0xffffffff00047810 */ /* 0x000fe40007f5e0ff */
[----:B------:R-:W-:Y:S02]  /*0130*/  LOP3.LUT R5, R8, 0x7, RZ, 0xc0, !PT ;  /* 0x0000000708057812 */ /* 0x000fe400078ec0ff */
[----:B------:R-:W-:Y:S02]  /*0140*/  IADD3.X R6, PT, PT, R9, -0x1, RZ, P1, !PT ;  /* 0xffffffff09067810 */ /* 0x000fe40000ffe4ff */
[----:B------:R-:W-:Y:S02]  /*0150*/  IADD3.X R7, PT, PT, RZ, -0x1, RZ, P2, !PT ;  /* 0xffffffffff077810 */ /* 0x000fe400017fe4ff */
[----:B0-----:R-:W-:-:S13]  /*0160*/  ISETP.GE.AND P0, PT, R3, UR14, PT ;  /* 0x0000000e03007c0c */ /* 0x001fda000bf06270 */
[----:B------:R-:W-:Y:S05]  /*0170*/  @P0 BRA `(.L_x_4) ;  /* 0x0000001400100947 */ /* 0x000fea0003800000 */
[----:B------:R-:W-:Y:S02]  /*0180*/  ISETP.GE.U32.AND P1, PT, R2, 0x7, PT ;  /* 0x000000070200780c */ /* 0x000fe40003f26070 */
[----:B------:R-:W-:Y:S02]  /*0190*/  CS2R R22, SRZ ;  /* 0x0000000000167805 */ /* 0x000fe4000001ff00 */
[----:B------:R-:W-:Y:S02]  /*01a0*/  ISETP.NE.U32.AND P0, PT, R5, RZ, PT ;  /* 0x000000ff0500720c */ /* 0x000fe40003f05070 */
[----:B------:R-:W-:Y:S02]  /*01b0*/  ISETP.GE.U32.AND.EX P1, PT, R6, RZ, PT, P1 ;  /* 0x000000ff0600720c */ /* 0x000fe40003f26110 */
[----:B------:R-:W-:-:S11]  /*01c0*/  ISETP.NE.AND.EX P0, PT, RZ, RZ, PT, P0 ;  /* 0x000000ffff00720c */ /* 0x000fd60003f05300 */
[----:B------:R-:W-:Y:S05]  /*01d0*/  @!P1 BRA `(.L_x_5) ;  /* 0x0000000400249947 */ /* 0x000fea0003800000 */
[----:B------:R-:W0:Y:S01]  /*01e0*/  LDCU.128 UR8, c[0x0][0x580] ;  /* 0x0000b000ff0877ac */ /* 0x000e220008000c00 */
[----:B------:R-:W-:Y:S02]  /*01f0*/  LOP3.LUT R22, R8, 0xfffffff8, RZ, 0xc0, !PT ;  /* 0xfffffff808167812 */ /* 0x000fe400078ec0ff */
[----:B------:R-:W-:-:S03]  /*0200*/  LOP3.LUT R23, R9, 0x7fffffff, RZ, 0xc0, !PT ;  /* 0x7fffffff09177812 */ /* 0x000fc600078ec0ff */
[----:B------:R-:W-:Y:S01]  /*0210*/  IMAD.MOV.U32 R29, RZ, RZ, R22 ;  /* 0x000000ffff1d7224 */ /* 0x000fe200078e0016 */
[----:B------:R-:W-:Y:S01]  /*0220*/  MOV R28, R23 ;  /* 0x00000017001c7202 */ /* 0x000fe20000000f00 */
[----:B0-----:R-:W-:Y:S02]  /*0230*/  UIADD3 UR6, UP0, UPT, UR8, 0x20, URZ ;  /* 0x0000002008067890 */ /* 0x001fe4000ff1e0ff */
[----:B------:R-:W-:Y:S02]  /*0240*/  UIADD3 UR4, UP1, UPT, UR10, 0x10, URZ ;  /* 0x000000100a047890 */ /* 0x000fe4000ff3e0ff */
[----:B------:R-:W-:Y:S02]  /*0250*/  UIADD3.X UR7, UPT, UPT, URZ, UR9, URZ, UP0, !UPT ;  /* 0x00000009ff077290 */ /* 0x000fe400087fe4ff */
[----:B------:R-:W-:Y:S01]  /*0260*/  UIADD3.X UR5, UPT, UPT, URZ, UR11, URZ, UP1, !UPT ;  /* 0x0000000bff057290 */ /* 0x000fe20008ffe4ff */
[----:B------:R-:W-:Y:S01]  /*0270*/  IMAD.U32 R26, RZ, RZ, UR6 ;  /* 0x00000006ff1a7e24 */ /* 0x000fe2000f8e00ff */
[----:B------:R-:W-:-:S02]  /*0280*/  MOV R10, UR4 ;  /* 0x00000004000a7c02 */ /* 0x000fc40008000f00 */
[----:B------:R-:W-:Y:S02]  /*0290*/  IMAD.U32 R27, RZ, RZ, UR7 ;  /* 0x00000007ff1b7e24 */ /* 0x000fe4000f8e00ff */
[----:B------:R-:W-:-:S07]  /*02a0*/  MOV R11, UR5 ;  /* 0x00000005000b7c02 */ /* 0x000fce0008000f00 */
.L_x_6:
[----:B-1----:R-:W2:Y:S01]  /*02b0*/  LDG.E R25, desc[UR12][R10.64+-0x10] ;  /* 0xfffff00c0a197981 */ /* 0x002ea2000c1e1900 */
[----:B------:R-:W2:Y:S01]  /*02c0*/  LDC.64 R12, c[0x0][0x580] ;  /* 0x00016000ff0c7b82 */ /* 0x000ea20000000a00 */
[----:B------:R-:W-:Y:S01]  /*02d0*/  IMAD.MOV.U32 R14, RZ, RZ, R26 ;  /* 0x000000ffff0e7224 */ /* 0x000fe200078e001a */
[----:B------:R-:W-:-:S05]  /*02e0*/  MOV R15, R27 ;  /* 0x0000001b000f7202 */ /* 0x000fca0000000f00 */
[----:B------:R-:W3:Y:S01]  /*02f0*/  LDG.E.64 R18, desc[UR12][R14.64+-0x20] ;  /* 0xffffe00c0e127981 */ /* 0x000ee2000c1e1b00 */
[----:B--2---:R-:W-:-:S05]  /*0300*/  IMAD.WIDE R24, R25, 0x8, R12 ;  /* 0x0000000819187825 */ /* 0x004fca00078e020c */
[----:B------:R-:W2:Y:S04]  /*0310*/  LDG.E.64 R20, desc[UR12][R24.64+-0x8] ;  /* 0xfffff80c18147981 */ /* 0x000ea8000c1e1b00 */
[----:B--2---:R-:W-:Y:S04]  /*0320*/  STG.E.64 desc[UR12][R14.64+-0x20], R20 ;  /* 0xffffe0140e007986 */ /* 0x004fe8000c101b0c */
[----:B---3--:R0:W-:Y:S04]  /*0330*/  STG.E.64 desc[UR12][R24.64+-0x8], R18 ;  /* 0xfffff81218007986 */ /* 0x0081e8000c101b0c */
[----:B------:R-:W2:Y:S04]  /*0340*/  LDG.E R27, desc[UR12][R10.64+-0xc] ;  /* 0xfffff40c0a1b7981 */ /* 0x000ea8000c1e1900 */
[----:B0-----:R-:W3:Y:S01]  /*0350*/  LDG.E.64 R18, desc[UR12][R14.64+-0x18] ;  /* 0xffffe80c0e127981 */ /* 0x001ee2000c1e1b00 */
[----:B--2---:R-:W-:-:S05]  /*0360*/  IMAD.WIDE R26, R27, 0x8, R12 ;  /* 0x000000081b1a7825 */ /* 0x004fca00078e020c */
[----:B------:R-:W2:Y:S04]  /*0370*/  LDG.E.64 R16, desc[UR12][R26.64+-0x8] ;  /* 0xfffff80c1a107981 */ /* 0x000ea8000c1e1b00 */
[----:B--2---:R0:W-:Y:S04]  /*0380*/  STG.E.64 desc[UR12][R14.64+-0x18], R16 ;  /* 0xffffe8100e007986 */ /* 0x0041e8000c101b0c */
[----:B---3--:R1:W-:Y:S04]  /*0390*/  STG.E.64 desc[UR12][R26.64+-0x8], R18 ;  /* 0xfffff8121a007986 */ /* 0x0083e8000c101b0c */
[----:B------:R-:W2:Y:S04]  /*03a0*/  LDG.E.64 R20, desc[UR12][R14.64+-0x10] ;  /* 0xfffff00c0e147981 */ /* 0x000ea8000c1e1b00 */
[----:B0-----:R-:W3:Y:S02]  /*03b0*/  LDG.E R17, desc[UR12][R10.64+-0x8] ;  /* 0xfffff80c0a117981 */ /* 0x001ee4000c1e1900 */
[----:B---3--:R-:W-:-:S05]  /*03c0*/  IMAD.WIDE R24, R17, 0x8, R12 ;  /* 0x0000000811187825 */ /* 0x008fca00078e020c */
[----:B------:R-:W3:Y:S04]  /*03d0*/  LDG.E.64 R16, desc[UR12][R24.64+-0x8] ;  /* 0xfffff80c18107981 */ /* 0x000ee8000c1e1b00 */
[----:B---3--:R0:W-:Y:S04]  /*03e0*/  STG.E.64 desc[UR12][R14.64+-0x10], R16 ;  /* 0xfffff0100e007986 */ /* 0x0081e8000c101b0c */
[----:B--2---:R2:W-:Y:S04]  /*03f0*/  STG.E.64 desc[UR12][R24.64+-0x8], R20 ;  /* 0xfffff81418007986 */ /* 0x0045e8000c101b0c */
[----:B-1----:R-:W3:Y:S04]  /*0400*/  LDG.E R19, desc[UR12][R10.64+-0x4] ;  /* 0xfffffc0c0a137981 */ /* 0x002ee8000c1e1900 */
[----:B0-----:R-:W4:Y:S01]  /*0410*/  LDG.E.64 R16, desc[UR12][R14.64+-0x8] ;  /* 0xfffff80c0e107981 */ /* 0x001f22000c1e1b00 */
[----:B---3--:R-:W-:-:S05]  /*0420*/  IMAD.WIDE R18, R19, 0x8, R12 ;  /* 0x0000000813127825 */ /* 0x008fca00078e020c */
[----:B------:R-:W3:Y:S04]  /*0430*/  LDG.E.64 R26, desc[UR12][R18.64+-0x8] ;  /* 0xfffff80c121a7981 */ /* 0x000ee8000c1e1b00 */
[----:B---3--:R-:W-:Y:S04]  /*0440*/  STG.E.64 desc[UR12][R14.64+-0x8], R26 ;  /* 0xfffff81a0e007986 */ /* 0x008fe8000c101b0c */
[----:B----4-:R0:W-:Y:S04]  /*0450*/  STG.E.64 desc[UR12][R18.64+-0x8], R16 ;  /* 0xfffff81012007986 */ /* 0x0101e8000c101b0c */
[----:B--2---:R-:W2:Y:S04]  /*0460*/  LDG.E R21, desc[UR12][R10.64] ;  /* 0x0000000c0a157981 */ /* 0x004ea8000c1e1900 */
[----:B0-----:R-:W3:Y:S01]  /*0470*/  LDG.E.64 R18, desc[UR12][R14.64] ;  /* 0x0000000c0e127981 */ /* 0x001ee2000c1e1b00 */
[----:B--2---:R-:W-:-:S05]  /*0480*/  IMAD.WIDE R24, R21, 0x8, R12 ;  /* 0x0000000815187825 */ /* 0x004fca00078e020c */
[----:B------:R-:W2:Y:S04]  /*0490*/  LDG.E.64 R20, desc[UR12][R24.64+-0x8] ;  /* 0xfffff80c18147981 */ /* 0x000ea8000c1e1b00 */
[----:B--2---:R-:W-:Y:S04]  /*04a0*/  STG.E.64 desc[UR12][R14.64], R20 ;  /* 0x000000140e007986 */ /* 0x004fe8000c101b0c */
[----:B---3--:R0:W-:Y:S04]  /*04b0*/  STG.E.64 desc[UR12][R24.64+-0x8], R18 ;  /* 0xfffff81218007986 */ /* 0x0081e8000c101b0c */
[----:B------:R-:W2:Y:S04]  /*04c0*/  LDG.E R17, desc[UR12][R10.64+0x4] ;  /* 0x0000040c0a117981 */ /* 0x000ea8000c1e1900 */
[----:B------:R-:W3:Y:S01]  /*04d0*/  LDG.E.64 R26, desc[UR12][R14.64+0x8] ;  /* 0x0000080c0e1a7981 */ /* 0x000ee2000c1e1b00 */
[----:B--2---:R-:W-:-:S05]  /*04e0*/  IMAD.WIDE R16, R17, 0x8, R12 ;  /* 0x0000000811107825 */ /* 0x004fca00078e020c */
[----:B0-----:R-:W2:Y:S04]  /*04f0*/  LDG.E.64 R24, desc[UR12][R16.64+-0x8] ;  /* 0xfffff80c10187981 */ /* 0x001ea8000c1e1b00 */
[----:B--2---:R-:W-:Y:S04]  /*0500*/  STG.E.64 desc[UR12][R14.64+0x8], R24 ;  /* 0x000008180e007986 */ /* 0x004fe8000c101b0c */
[----:B---3--:R0:W-:Y:S04]  /*0510*/  STG.E.64 desc[UR12][R16.64+-0x8], R26 ;  /* 0xfffff81a10007986 */ /* 0x0081e8000c101b0c */
[----:B------:R-:W0:Y:S04]  /*0520*/  LDG.E R19, desc[UR12][R10.64+0x8] ;  /* 0x0000080c0a137981 */ /* 0x000e28000c1e1900 */
[----:B------:R-:W2:Y:S01]  /*0530*/  LDG.E.64 R20, desc[UR12][R14.64+0x10] ;  /* 0x0000100c0e147981 */ /* 0x000ea2000c1e1b00 */
[----:B0-----:R-:W-:-:S05]  /*0540*/  IMAD.WIDE R16, R19, 0x8, R12 ;  /* 0x0000000813107825 */ /* 0x001fca00078e020c */
[----:B------:R-:W3:Y:S04]  /*0550*/  LDG.E.64 R18, desc[UR12][R16.64+-0x8] ;  /* 0xfffff80c10127981 */ /* 0x000ee8000c1e1b00 */
[----:B---3--:R0:W-:Y:S04]  /*0560*/  STG.E.64 desc[UR12][R14.64+0x10], R18 ;  /* 0x000010120e007986 */ /* 0x0081e8000c101b0c */
[----:B--2---:R1:W-:Y:S04]  /*0570*/  STG.E.64 desc[UR12][R16.64+-0x8], R20 ;  /* 0xfffff81410007986 */ /* 0x0043e8000c101b0c */
[----:B------:R-:W2:Y:S04]  /*0580*/  LDG.E.64 R24, desc[UR12][R14.64+0x18] ;  /* 0x0000180c0e187981 */ /* 0x000ea8000c1e1b00 */
[----:B0-----:R-:W3:Y:S02]  /*0590*/  LDG.E R19, desc[UR12][R10.64+0xc] ;  /* 0x00000c0c0a137981 */ /* 0x001ee4000c1e1900 */
[----:B---3--:R-:W-:-:S05]  /*05a0*/  IMAD.WIDE R18, R19, 0x8, R12 ;  /* 0x0000000813127825 */ /* 0x008fca00078e020c */
[----:B------:R-:W3:Y:S01]  /*05b0*/  LDG.E.64 R12, desc[UR12][R18.64+-0x8] ;  /* 0xfffff80c120c7981 */ /* 0x000ee2000c1e1b00 */
[----:B------:R-:W-:-:S04]  /*05c0*/  IADD3 R29, P1, PT, R29, -0x8, RZ ;  /* 0xfffffff81d1d7810 */ /* 0x000fc80007f3e0ff */
[----:B------:R-:W-:Y:S02]  /*05d0*/  IADD3.X R28, PT, PT, R28, -0x1, RZ, P1, !PT ;  /* 0xffffffff1c1c7810 */ /* 0x000fe40000ffe4ff */
[----:B------:R-:W-:-:S04]  /*05e0*/  ISETP.NE.U32.AND P1, PT, R29, RZ, PT ;  /* 0x000000ff1d00720c */ /* 0x000fc80003f25070 */
[----:B------:R-:W-:Y:S02]  /*05f0*/  ISETP.NE.AND.EX P1, PT, R28, RZ, PT, P1 ;  /* 0x000000ff1c00720c */ /* 0x000fe40003f25310 */
[----:B------:R-:W-:Y:S02]  /*0600*/  IADD3 R26, P2, PT, R14, 0x40, RZ ;  /* 0x000000400e1a7810 */ /* 0x000fe40007f5e0ff */
[----:B------:R-:W-:-:S03]  /*0610*/  IADD3 R10, P3, PT, R10, 0x20, RZ ;  /* 0x000000200a0a7810 */ /* 0x000fc60007f7e0ff */
[----:B------:R-:W-:Y:S01]  /*0620*/  IMAD.X R27, RZ, RZ, R15, P2 ;  /* 0x000000ffff1b7224 */ /* 0x000fe200010e060f */
[----:B------:R-:W-:Y:S01]  /*0630*/  IADD3.X R11, PT, PT, RZ, R11, RZ, P3, !PT ;  /* 0x0000000bff0b7210 */ /* 0x000fe20001ffe4ff */
[----:B---3--:R1:W-:Y:S04]  /*0640*/  STG.E.64 desc[UR12][R14.64+0x18], R12 ;  /* 0x0000180c0e007986 */ /* 0x0083e8000c101b0c */
[----:B--2---:R1:W-:Y:S01]  /*0650*/  STG.E.64 desc[UR12][R18.64+-0x8], R24 ;  /* 0xfffff81812007986 */ /* 0x0043e2000c101b0c */
[----:B------:R-:W-:Y:S05]  /*0660*/  @P1 BRA `(.L_x_6) ;  /* 0xfffffffc00101947 */ /* 0x000fea000383ffff */
.L_x_5:
[----:B------:R-:W-:Y:S05]  /*0670*/  @!P0 BRA `(.L_x_7) ;  /* 0x0000000400408947 */ /* 0x000fea0003800000 */
[----:B------:R-:W-:Y:S02]  /*0680*/  ISETP.GE.U32.AND P1, PT, R5, 0x4, PT ;  /* 0x000000040500780c */ /* 0x000fe40003f26070 */
[----:B------:R-:W-:Y:S02]  /*0690*/  ISETP.NE.U32.AND P0, PT, R0, RZ, PT ;  /* 0x000000ff0000720c */ /* 0x000fe40003f05070 */
[----:B------:R-:W-:Y:S02]  /*06a0*/  ISETP.GE.U32.AND.EX P1, PT, RZ, RZ, PT, P1 ;  /* 0x000000ffff00720c */ /* 0x000fe40003f26110 */
[----:B------:R-:W-:-:S11]  /*06b0*/  ISETP.NE.AND.EX P0, PT, RZ, RZ, PT, P0 ;  /* 0x000000ffff00720c */ /* 0x000fd60003f05300 */
[----:B------:R-:W-:Y:S05]  /*06c0*/  @!P1 BRA `(.L_x_8) ;  /* 0x0000000000849947 */ /* 0x000fea0003800000 */
[----:B-1----:R-:W0:Y:S08]  /*06d0*/  LDC.64 R18, c[0x0][0x588] ;  /* 0x00016200ff127b82 */ /* 0x002e300000000a00 */
[----:B------:R-:W1:Y:S08]  /*06e0*/  LDC.64 R20, c[0x0][0x580] ;  /* 0x00016000ff147b82 */ /* 0x000e700000000a00 */
[----:B------:R-:W2:Y:S01]  /*06f0*/  LDC.64 R10, c[0x0][0x580] ;  /* 0x00016000ff0a7b82 */ /* 0x000ea20000000a00 */
[----:B0-----:R-:W-:-:S04]  /*0700*/  LEA R18, P1, R22, R18, 0x2 ;  /* 0x0000001216127211 */ /* 0x001fc800078210ff */
[----:B------:R-:W-:-:S05]  /*0710*/  LEA.HI.X R19, R22, R19, R23, 0x2, P1 ;  /* 0x0000001316137211 */ /* 0x000fca00008f1417 */
[----:B------:R-:W2:Y:S01]  /*0720*/  LDG.E R15, desc[UR12][R18.64] ;  /* 0x0000000c120f7981 */ /* 0x000ea2000c1e1900 */
[----:B-1----:R-:W-:-:S04]  /*0730*/  LEA R20, P1, R22, R20, 0x3 ;  /* 0x0000001416147211 */ /* 0x002fc800078218ff */
[----:B------:R-:W-:-:S05]  /*0740*/  LEA.HI.X R21, R22, R21, R23, 0x3, P1 ;  /* 0x0000001516157211 */ /* 0x000fca00008f1c17 */
[----:B------:R-:W3:Y:S01]  /*0750*/  LDG.E.64 R12, desc[UR12][R20.64] ;  /* 0x0000000c140c7981 */ /* 0x000ee2000c1e1b00 */
[----:B--2---:R-:W-:-:S05]  /*0760*/  IMAD.WIDE R14, R15, 0x8, R10 ;  /* 0x000000080f0e7825 */ /* 0x004fca00078e020a */
[----:B------:R-:W2:Y:S04]  /*0770*/  LDG.E.64 R16, desc[UR12][R14.64+-0x8] ;  /* 0xfffff80c0e107981 */ /* 0x000ea8000c1e1b00 */
[----:B--2---:R-:W-:Y:S04]  /*0780*/  STG.E.64 desc[UR12][R20.64], R16 ;  /* 0x0000001014007986 */ /* 0x004fe8000c101b0c */
[----:B---3--:R0:W-:Y:S04]  /*0790*/  STG.E.64 desc[UR12][R14.64+-0x8], R12 ;  /* 0xfffff80c0e007986 */ /* 0x0081e8000c101b0c */
[----:B------:R-:W2:Y:S04]  /*07a0*/  LDG.E R29, desc[UR12][R18.64+0x4] ;  /* 0x0000040c121d7981 */ /* 0x000ea8000c1e1900 */
[----:B------:R-:W3:Y:S01]  /*07b0*/  LDG.E.64 R26, desc[UR12][R20.64+0x8] ;  /* 0x0000080c141a7981 */ /* 0x000ee2000c1e1b00 */
[----:B--2---:R-:W-:-:S05]  /*07c0*/  IMAD.WIDE R28, R29, 0x8, R10 ;  /* 0x000000081d1c7825 */ /* 0x004fca00078e020a */
[----:B------:R-:W2:Y:S04]  /*07d0*/  LDG.E.64 R24, desc[UR12][R28.64+-0x8] ;  /* 0xfffff80c1c187981 */ /* 0x000ea8000c1e1b00 */
[----:B--2---:R1:W-:Y:S04]  /*07e0*/  STG.E.64 desc[UR12][R20.64+0x8], R24 ;  /* 0x0000081814007986 */ /* 0x0043e8000c101b0c */
[----:B---3--:R-:W-:Y:S04]  /*07f0*/  STG.E.64 desc[UR12][R28.64+-0x8], R26 ;  /* 0xfffff81a1c007986 */ /* 0x008fe8000c101b0c */
[----:B0-----:R-:W2:Y:S04]  /*0800*/  LDG.E R13, desc[UR12][R18.64+0x8] ;  /* 0x0000080c120d7981 */ /* 0x001ea8000c1e1900 */
[----:B------:R-:W3:Y:S01]  /*0810*/  LDG.E.64 R16, desc[UR12][R20.64+0x10] ;  /* 0x0000100c14107981 */ /* 0x000ee2000c1e1b00 */
[----:B--2---:R-:W-:-:S05]  /*0820*/  IMAD.WIDE R12, R13, 0x8, R10 ;  /* 0x000000080d0c7825 */ /* 0x004fca00078e020a */
[----:B------:R-:W2:Y:S04]  /*0830*/  LDG.E.64 R14, desc[UR12][R12.64+-0x8] ;  /* 0xfffff80c0c0e7981 */ /* 0x000ea8000c1e1b00 */
[----:B--2---:R0:W-:Y:S04]  /*0840*/  STG.E.64 desc[UR12][R20.64+0x10], R14 ;  /* 0x0000100e14007986 */ /* 0x0041e8000c101b0c */
[----:B---3--:R2:W-:Y:S04]  /*0850*/  STG.E.64 desc[UR12][R12.64+-0x8], R16 ;  /* 0xfffff8100c007986 */ /* 0x0085e8000c101b0c */
[----:B------:R-:W3:Y:S04]  /*0860*/  LDG.E R19, desc[UR12][R18.64+0xc] ;  /* 0x00000c0c12137981 */ /* 0x000ee8000c1e1900 */
[----:B-1----:R-:W4:Y:S01]  /*0870*/  LDG.E.64 R24, desc[UR12][R20.64+0x18] ;  /* 0x0000180c14187981 */ /* 0x002f22000c1e1b00 */
[----:B---3--:R-:W-:-:S05]  /*0880*/  IMAD.WIDE R10, R19, 0x8, R10 ;  /* 0x00000008130a7825 */ /* 0x008fca00078e020a */
[----:B0-----:R-:W3:Y:S01]  /*0890*/  LDG.E.64 R14, desc[UR12][R10.64+-0x8] ;  /* 0xfffff80c0a0e7981 */ /* 0x001ee2000c1e1b00 */
[----:B------:R-:W-:-:S05]  /*08a0*/  IADD3 R22, P1, PT, R22, 0x4, RZ ;  /* 0x0000000416167810 */ /* 0x000fca0007f3e0ff */
[----:B------:R-:W-:Y:S01]  /*08b0*/  IMAD.X R23, RZ, RZ, R23, P1 ;  /* 0x000000ffff177224 */ /* 0x000fe200008e0617 */
[----:B---3--:R2:W-:Y:S04]  /*08c0*/  STG.E.64 desc[UR12][R20.64+0x18], R14 ;  /* 0x0000180e14007986 */ /* 0x0085e8000c101b0c */
[----:B----4-:R2:W-:Y:S03]  /*08d0*/  STG.E.64 desc[UR12][R10.64+-0x8], R24 ;  /* 0xfffff8180a007986 */ /* 0x0105e6000c101b0c */
.L_x_8:
[----:B------:R-:W-:Y:S05]  /*08e0*/  @!P0 BRA `(.L_x_7) ;  /* 0x0000000000a48947 */ /* 0x000fea0003800000 */
[----:B------:R-:W-:Y:S02]  /*08f0*/  ISETP.NE.U32.AND P1, PT, R4, RZ, PT ;  /* 0x000000ff0400720c */ /* 0x000fe40003f25070 */
[----:B--2---:R-:W-:Y:S02]  /*0900*/  LOP3.LUT R10, R8, 0x1, RZ, 0xc0, !PT ;  /* 0x00000001080a7812 */ /* 0x004fe400078ec0ff */
[----:B------:R-:W-:Y:S02]  /*0910*/  ISETP.NE.AND.EX P1, PT, R7, RZ, PT, P1 ;  /* 0x000000ff0700720c */ /* 0x000fe40003f25310 */
[----:B------:R-:W-:-:S04]  /*0920*/  ISETP.NE.U32.AND P0, PT, R10, 0x1, PT ;  /* 0x000000010a00780c */ /* 0x000fc80003f05070 */
[----:B------:R-:W-:-:S07]  /*0930*/  ISETP.NE.U32.AND.EX P0, PT, RZ, RZ, PT, P0 ;  /* 0x000000ffff00720c */ /* 0x000fce0003f05100 */
[----:B------:R-:W-:Y:S06]  /*0940*/  @!P1 BRA `(.L_x_9) ;  /* 0x0000000000549947 */ /* 0x000fec0003800000 */
        /* <DEDUP_REMOVED lines=11> */
[----:B--2---:R0:W-:Y:S04]  /*0a00*/  STG.E.64 desc[UR12][R10.64], R16 ;  /* 0x000000100a007986 */ /* 0x0041e8000c101b0c */
[----:B---3--:R0:W-:Y:S04]  /*0a10*/  STG.E.64 desc[UR12][R20.64+-0x8], R18 ;  /* 0xfffff81214007986 */ /* 0x0081e8000c101b0c */
[----:B------:R-:W2:Y:S02]  /*0a20*/  LDG.E R25, desc[UR12][R14.64+0x4] ;  /* 0x0000040c0e197981 */ /* 0x000ea4000c1e1900 */
[----:B--2---:R-:W-:-:S02]  /*0a30*/  IMAD.WIDE R12, R25, 0x8, R12 ;  /* 0x00000008190c7825 */ /* 0x004fc400078e020c */
[----:B------:R-:W2:Y:S04]  /*0a40*/  LDG.E.64 R24, desc[UR12][R10.64+0x8] ;  /* 0x0000080c0a187981 */ /* 0x000ea8000c1e1b00 */
[----:B------:R-:W3:Y:S01]  /*0a50*/  LDG.E.64 R26, desc[UR12][R12.64+-0x8] ;  /* 0xfffff80c0c1a7981 */ /* 0x000ee2000c1e1b00 */
[----:B------:R-:W-:-:S04]  /*0a60*/  IADD3 R22, P1, PT, R22, 0x2, RZ ;  /* 0x0000000216167810 */ /* 0x000fc80007f3e0ff */
[----:B------:R-:W-:Y:S01]  /*0a70*/  IADD3.X R23, PT, PT, RZ, R23, RZ, P1, !PT ;  /* 0x00000017ff177210 */ /* 0x000fe20000ffe4ff */
[----:B---3--:R0:W-:Y:S04]  /*0a80*/  STG.E.64 desc[UR12][R10.64+0x8], R26 ;  /* 0x0000081a0a007986 */ /* 0x0081e8000c101b0c */
[----:B--2---:R0:W-:Y:S04]  /*0a90*/  STG.E.64 desc[UR12][R12.64+-0x8], R24 ;  /* 0xfffff8180c007986 */ /* 0x0041e8000c101b0c */
.L_x_9:
[----:B------:R-:W-:Y:S05]  /*0aa0*/  @P0 BRA `(.L_x_7) ;  /* 0x0000000000340947 */ /* 0x000fea0003800000 */
[----:B01----:R-:W0:Y:S08]  /*0ab0*/  LDC.64 R18, c[0x0][0x588] ;  /* 0x00016200ff127b82 */ /* 0x003e300000000a00 */
[----:B------:R-:W1:Y:S08]  /*0ac0*/  LDC.64 R10, c[0x0][0x580] ;  /* 0x00016000ff0a7b82 */ /* 0x000e700000000a00 */
[----:B------:R-:W2:Y:S01]  /*0ad0*/  LDC.64 R12, c[0x0][0x580] ;  /* 0x00016000ff0c7b82 */ /* 0x000ea20000000a00 */
[----:B0-----:R-:W-:-:S04]  /*0ae0*/  LEA R18, P0, R22, R18, 0x2 ;  /* 0x0000001216127211 */ /* 0x001fc800078010ff */
[----:B------:R-:W-:-:S06]  /*0af0*/  LEA.HI.X R19, R22, R19, R23, 0x2, P0 ;  /* 0x0000001316137211 */ /* 0x000fcc00000f1417 */
[----:B------:R-:W2:Y:S01]  /*0b00*/  LDG.E R19, desc[UR12][R18.64] ;  /* 0x0000000c12137981 */ /* 0x000ea2000c1e1900 */
[----:B-1----:R-:W-:-:S04]  /*0b10*/  LEA R10, P0, R22, R10, 0x3 ;  /* 0x0000000a160a7211 */ /* 0x002fc800078018ff */
[----:B------:R-:W-:-:S05]  /*0b20*/  LEA.HI.X R11, R22, R11, R23, 0x3, P0 ;  /* 0x0000000b160b7211 */ /* 0x000fca00000f1c17 */
[----:B------:R-:W3:Y:S01]  /*0b30*/  LDG.E.64 R14, desc[UR12][R10.64] ;  /* 0x0000000c0a0e7981 */ /* 0x000ee2000c1e1b00 */
[----:B--2---:R-:W-:-:S05]  /*0b40*/  IMAD.WIDE R12, R19, 0x8, R12 ;  /* 0x00000008130c7825 */ /* 0x004fca00078e020c */
[----:B------:R-:W2:Y:S04]  /*0b50*/  LDG.E.64 R16, desc[UR12][R12.64+-0x8] ;  /* 0xfffff80c0c107981 */ /* 0x000ea8000c1e1b00 */
[----:B--2---:R4:W-:Y:S04]  /*0b60*/  STG.E.64 desc[UR12][R10.64], R16 ;  /* 0x000000100a007986 */ /* 0x0049e8000c101b0c */
[----:B---3--:R4:W-:Y:S02]  /*0b70*/  STG.E.64 desc[UR12][R12.64+-0x8], R14 ;  /* 0xfffff80e0c007986 */ /* 0x0089e4000c101b0c */
.L_x_7:
[----:B------:R-:W-:-:S05]  /*0b80*/  VIADD R3, R3, 0x80 ;  /* 0x0000008003037836 */ /* 0x000fca0000000000 */
[----:B------:R-:W-:-:S13]  /*0b90*/  ISETP.GE.AND P0, PT, R3, UR14, PT ;  /* 0x0000000e03007c0c */ /* 0x000fda000bf06270 */
[----:B------:R-:W-:Y:S05]  /*0ba0*/  @P0 BRA `(.L_x_10) ;  /* 0x00000014000c0947 */ /* 0x000fea0003800000 */
[----:B------:R-:W-:Y:S02]  /*0bb0*/  ISETP.GE.U32.AND P0, PT, R2, 0x7, PT ;  /* 0x000000070200780c */ /* 0x000fe40003f06070 */
[----:B------:R-:W-:Y:S02]  /*0bc0*/  CS2R R22, SRZ ;  /* 0x0000000000167805 */ /* 0x000fe4000001ff00 */
[----:B------:R-:W-:Y:S02]  /*0bd0*/  ISETP.NE.U32.AND P2, PT, R5, RZ, PT ;  /* 0x000000ff0500720c */ /* 0x000fe40003f45070 */
[----:B------:R-:W-:Y:S02]  /*0be0*/  ISETP.GE.U32.AND.EX P1, PT, R6, RZ, PT, P0 ;  /* 0x000000ff0600720c */ /* 0x000fe40003f26100 */
[----:B------:R-:W-:-:S11]  /*0bf0*/  ISETP.NE.AND.EX P0, PT, RZ, RZ, PT, P2 ;  /* 0x000000ffff00720c */ /* 0x000fd60003f05320 */
[----:B------:R-:W-:Y:S05]  /*0c00*/  @!P1 BRA `(.L_x_11) ;  /* 0x0000000400249947 */ /* 0x000fea0003800000 */
[----:B------:R-:W3:Y:S01]  /*0c10*/  LDCU.128 UR4, c[0x0][0x580] ;  /* 0x0000b000ff0477ac */ /* 0x000ee20008000c00 */
[----:B------:R-:W-:Y:S02]  /*0c20*/  LOP3.LUT R23, R9, 0x7fffffff, RZ, 0xc0, !PT ;  /* 0x7fffffff09177812 */ /* 0x000fe400078ec0ff */
[----:B------:R-:W-:-:S03]  /*0c30*/  LOP3.LUT R22, R8, 0xfffffff8, RZ, 0xc0, !PT ;  /* 0xfffffff808167812 */ /* 0x000fc600078ec0ff */
[----:B------:R-:W-:Y:S01]  /*0c40*/  IMAD.MOV.U32 R28, RZ, RZ, R23 ;  /* 0x000000ffff1c7224 */ /* 0x000fe200078e0017 */
[----:B------:R-:W-:Y:S01]  /*0c50*/  MOV R29, R22 ;  /* 0x00000016001d7202 */ /* 0x000fe20000000f00 */
[----:B---3--:R-:W-:Y:S02]  /*0c60*/  UIADD3 UR4, UP0, UPT, UR4, 0x20, URZ ;  /* 0x0000002004047890 */ /* 0x008fe4000ff1e0ff */
[----:B------:R-:W-:Y:S02]  /*0c70*/  UIADD3 UR6, UP1, UPT, UR6, 0x10, URZ ;  /* 0x0000001006067890 */ /* 0x000fe4000ff3e0ff */
[----:B------:R-:W-:Y:S02]  /*0c80*/  UIADD3.X UR5, UPT, UPT, URZ, UR5, URZ, UP0, !UPT ;  /* 0x00000005ff057290 */ /* 0x000fe400087fe4ff */
[----:B------:R-:W-:Y:S01]  /*0c90*/  UIADD3.X UR7, UPT, UPT, URZ, UR7, URZ, UP1, !UPT ;  /* 0x00000007ff077290 */ /* 0x000fe20008ffe4ff */
[----:B0-----:R-:W-:Y:S01]  /*0ca0*/  MOV R26, UR4 ;  /* 0x00000004001a7c02 */ /* 0x001fe20008000f00 */
[----:B--2-4-:R-:W-:-:S02]  /*0cb0*/  IMAD.U32 R10, RZ, RZ, UR6 ;  /* 0x00000006ff0a7e24 */ /* 0x014fc4000f8e00ff */
[----:B------:R-:W-:Y:S02]  /*0cc0*/  MOV R27, UR5 ;  /* 0x00000005001b7c02 */ /* 0x000fe40008000f00 */
[----:B------:R-:W-:-:S07]  /*0cd0*/  IMAD.U32 R11, RZ, RZ, UR7 ;  /* 0x00000007ff0b7e24 */ /* 0x000fce000f8e00ff */
.L_x_12:
[----:B-1-3--:R-:W2:Y:S01]  /*0ce0*/  LDG.E R25, desc[UR12][R10.64+-0x10] ;  /* 0xfffff00c0a197981 */ /* 0x00aea2000c1e1900 */
[----:B------:R-:W2:Y:S01]  /*0cf0*/  LDC.64 R12, c[0x0][0x580] ;  /* 0x00016000ff0c7b82 */ /* 0x000ea20000000a00 */
[----:B------:R-:W-:Y:S01]  /*0d00*/  MOV R14, R26 ;  /* 0x0000001a000e7202 */ /* 0x000fe20000000f00 */
[----:B------:R-:W-:-:S05]  /*0d10*/  IMAD.MOV.U32 R15, RZ, RZ, R27 ;  /* 0x000000ffff0f7224 */ /* 0x000fca00078e001b */
        /* <DEDUP_REMOVED lines=42> */
[----:B0-----:R-:W4:Y:S02]  /*0fc0*/  LDG.E R19, desc[UR12][R10.64+0xc] ;  /* 0x00000c0c0a137981 */ /* 0x001f24000c1e1900 */
[----:B----4-:R-:W-:-:S05]  /*0fd0*/  IMAD.WIDE R18, R19, 0x8, R12 ;  /* 0x0000000813127825 */ /* 0x010fca00078e020c */
[----:B------:R-:W4:Y:S01]  /*0fe0*/  LDG.E.64 R12, desc[UR12][R18.64+-0x8] ;  /* 0xfffff80c120c7981 */ /* 0x000f22000c1e1b00 */
        /* <DEDUP_REMOVED lines=8> */
[----:B----4-:R3:W-:Y:S04]  /*1070*/  STG.E.64 desc[UR12][R14.64+0x18], R12 ;  /* 0x0000180c0e007986 */ /* 0x0107e8000c101b0c */
[----:B--2---:R3:W-:Y:S01]  /*1080*/  STG.E.64 desc[UR12][R18.64+-0x8], R24 ;  /* 0xfffff81812007986 */ /* 0x0047e2000c101b0c */
[----:B------:R-:W-:Y:S05]  /*1090*/  @P1 BRA `(.L_x_12) ;  /* 0xfffffffc00101947 */ /* 0x000fea000383ffff */
.L_x_11:
[----:B------:R-:W-:Y:S05]  /*10a0*/  @!P0 BRA `(.L_x_13) ;  /* 0x0000000400408947 */ /* 0x000fea0003800000 */
[----:B------:R-:W-:Y:S02]  /*10b0*/  ISETP.GE.U32.AND P0, PT, R5, 0x4, PT ;  /* 0x000000040500780c */ /* 0x000fe40003f06070 */
[----:B------:R-:W-:Y:S02]  /*10c0*/  ISETP.NE.U32.AND P2, PT, R0, RZ, PT ;  /* 0x000000ff0000720c */ /* 0x000fe40003f45070 */
[----:B------:R-:W-:Y:S02]  /*10d0*/  ISETP.GE.U32.AND.EX P1, PT, RZ, RZ, PT, P0 ;  /* 0x000000ffff00720c */ /* 0x000fe40003f26100 */
[----:B------:R-:W-:-:S11]  /*10e0*/  ISETP.NE.AND.EX P0, PT, RZ, RZ, PT, P2 ;  /* 0x000000ffff00720c */ /* 0x000fd60003f05320 */
[----:B------:R-:W-:Y:S05]  /*10f0*/  @!P1 BRA `(.L_x_14) ;  /* 0x0000000000849947 */ /* 0x000fea0003800000 */
[----:B01-3--:R-:W0:Y:S08]  /*1100*/  LDC.64 R18, c[0x0][0x588] ;  /* 0x00016200ff127b82 */ /* 0x00be300000000a00 */
[----:B--2---:R-:W1:Y:S08]  /*1110*/  LDC.64 R20, c[0x0][0x580] ;  /* 0x00016000ff147b82 */ /* 0x004e700000000a00 */
[----:B----4-:R-:W2:Y:S01]  /*1120*/  LDC.64 R10, c[0x0][0x580] ;  /* 0x00016000ff0a7b82 */ /* 0x010ea20000000a00 */
        /* <DEDUP_REMOVED lines=26> */
[----:B------:R-:W-:-:S04]  /*12d0*/  IADD3 R22, P1, PT, R22, 0x4, RZ ;  /* 0x0000000416167810 */ /* 0x000fc80007f3e0ff */
[----:B------:R-:W-:Y:S01]  /*12e0*/  IADD3.X R23, PT, PT, RZ, R23, RZ, P1, !PT ;  /* 0x00000017ff177210 */ /* 0x000fe20000ffe4ff */
[----:B---3--:R2:W-:Y:S04]  /*12f0*/  STG.E.64 desc[UR12][R20.64+0x18], R14 ;  /* 0x0000180e14007986 */ /* 0x0085e8000c101b0c */
[----:B----4-:R2:W-:Y:S04]  /*1300*/  STG.E.64 desc[UR12][R10.64+-0x8], R24 ;  /* 0xfffff8180a007986 */ /* 0x0105e8000c101b0c */
.L_x_14:
[----:B------:R-:W-:Y:S05]  /*1310*/  @!P0 BRA `(.L_x_13) ;  /* 0x0000000000a48947 */ /* 0x000fea0003800000 */
[----:B------:R-:W-:Y:S02]  /*1320*/  ISETP.NE.U32.AND P0, PT, R4, RZ, PT ;  /* 0x000000ff0400720c */ /* 0x000fe40003f05070 */
[----:B0-2-4-:R-:W-:Y:S02]  /*1330*/  LOP3.LUT R10, R8, 0x1, RZ, 0xc0, !PT ;  /* 0x00000001080a7812 */ /* 0x015fe400078ec0ff */
[----:B------:R-:W-:Y:S02]  /*1340*/  ISETP.NE.AND.EX P1, PT, R7, RZ, PT, P0 ;  /* 0x000000ff0700720c */ /* 0x000fe40003f25300 */
[----:B------:R-:W-:-:S04]  /*1350*/  ISETP.NE.U32.AND P2, PT, R10, 0x1, PT ;  /* 0x000000010a00780c */ /* 0x000fc80003f45070 */
[----:B------:R-:W-:-:S07]  /*1360*/  ISETP.NE.U32.AND.EX P0, PT, RZ, RZ, PT, P2 ;  /* 0x000000ffff00720c */ /* 0x000fce0003f05120 */
[----:B------:R-:W-:Y:S06]  /*1370*/  @!P1 BRA `(.L_x_15) ;  /* 0x0000000000549947 */ /* 0x000fec0003800000 */
[----:B-1-3--:R-:W0:Y:S08]  /*1380*/  LDC.64 R14, c[0x0][0x588] ;  /* 0x00016200ff0e7b82 */ /* 0x00ae300000000a00 */
        /* <DEDUP_REMOVED lines=16> */
[----:B------:R-:W-:-:S05]  /*1490*/  IADD3 R22, P1, PT, R22, 0x2, RZ ;  /* 0x0000000216167810 */ /* 0x000fca0007f3e0ff */
[----:B------:R-:W-:Y:S01]  /*14a0*/  IMAD.X R23, RZ, RZ, R23, P1 ;  /* 0x000000ffff177224 */ /* 0x000fe200008e0617 */
[----:B---3--:R0:W-:Y:S04]  /*14b0*/  STG.E.64 desc[UR12][R10.64+0x8], R26 ;  /* 0x0000081a0a007986 */ /* 0x0081e8000c101b0c */
[----:B--2---:R0:W-:Y:S03]  /*14c0*/  STG.E.64 desc[UR12][R12.64+-0x8], R24 ;  /* 0xfffff8180c007986 */ /* 0x0041e6000c101b0c */
.L_x_15:
[----:B------:R-:W-:Y:S05]  /*14d0*/  @P0 BRA `(.L_x_13) ;  /* 0x0000000000340947 */ /* 0x000fea0003800000 */
[----:B01-3--:R-:W0:Y:S08]  /*14e0*/  LDC.64 R18, c[0x0][0x588] ;  /* 0x00016200ff127b82 */ /* 0x00be300000000a00 */
        /* <DEDUP_REMOVED lines=12> */
.L_x_13:
[----:B------:R-:W-:-:S07]  /*15b0*/  IADD3 R3, PT, PT, R3, 0x80, RZ ;  /* 0x0000008003037810 */ /* 0x000fce0007ffe0ff */
.L_x_4:
        /* <DEDUP_REMOVED lines=8> */
[----:B------:R-:W5:Y:S01]  /*1640*/  LDCU.128 UR4, c[0x0][0x580] ;  /* 0x0000b000ff0477ac */ /* 0x000f620008000c00 */
[----:B------:R-:W-:Y:S01]  /*1650*/  LOP3.LUT R22, R8, 0xfffffff8, RZ, 0xc0, !PT ;  /* 0xfffffff808167812 */ /* 0x000fe200078ec0ff */
[----:B------:R-:W-:Y:S01]  /*1660*/  BSSY.RECONVERGENT B2, `(.L_x_17) ;  /* 0x0000048000027945 */ /* 0x000fe20003800200 */
[----:B------:R-:W-:-:S03]  /*1670*/  LOP3.LUT R23, R9, 0x7fffffff, RZ, 0xc0, !PT ;  /* 0x7fffffff09177812 */ /* 0x000fc600078ec0ff */
[----:B------:R-:W-:Y:S01]  /*1680*/  IMAD.MOV.U32 R29, RZ, RZ, R22 ;  /* 0x000000ffff1d7224 */ /* 0x000fe200078e0016 */
[----:B------:R-:W-:Y:S01]  /*1690*/  MOV R28, R23 ;  /* 0x00000017001c7202 */ /* 0x000fe20000000f00 */
[----:B-----5:R-:W-:Y:S02]  /*16a0*/  UIADD3 UR4, UP0, UPT, UR4, 0x20, URZ ;  /* 0x0000002004047890 */ /* 0x020fe4000ff1e0ff */
[----:B------:R-:W-:Y:S02]  /*16b0*/  UIADD3 UR6, UP1, UPT, UR6, 0x10, URZ ;  /* 0x0000001006067890 */ /* 0x000fe4000ff3e0ff */
[----:B------:R-:W-:Y:S02]  /*16c0*/  UIADD3.X UR5, UPT, UPT, URZ, UR5, URZ, UP0, !UPT ;  /* 0x00000005ff057290 */ /* 0x000fe400087fe4ff */
[----:B------:R-:W-:Y:S01]  /*16d0*/  UIADD3.X UR7, UPT, UPT, URZ, UR7, URZ, UP1, !UPT ;  /* 0x00000007ff077290 */ /* 0x000fe20008ffe4ff */
[----:B0-----:R-:W-:Y:S01]  /*16e0*/  IMAD.U32 R26, RZ, RZ, UR4 ;  /* 0x00000004ff1a7e24 */ /* 0x001fe2000f8e00ff */
[----:B--2-4-:R-:W-:-:S02]  /*16f0*/  MOV R10, UR6 ;  /* 0x00000006000a7c02 */ /* 0x014fc40008000f00 */
[----:B------:R-:W-:Y:S02]  /*1700*/  IMAD.U32 R27, RZ, RZ, UR5 ;  /* 0x00000005ff1b7e24 */ /* 0x000fe4000f8e00ff */
[----:B------:R-:W-:-:S07]  /*1710*/  MOV R11, UR7 ;  /* 0x00000007000b7c02 */ /* 0x000fce0008000f00 */
.L_x_18:
[----:B-123--:R-:W2:Y:S01]  /*1720*/  LDG.E R25, desc[UR12][R10.64+-0x10] ;  /* 0xfffff00c0a197981 */ /* 0x00eea2000c1e1900 */
        /* <DEDUP_REMOVED lines=44> */
[----:B------:R-:W3:Y:S04]  /*19f0*/  LDG.E.64 R24, desc[UR12][R14.64+0x18] ;  /* 0x0000180c0e187981 */ /* 0x000ee8000c1e1b00 */
        /* <DEDUP_REMOVED lines=12> */
[----:B---3--:R2:W-:Y:S01]  /*1ac0*/  STG.E.64 desc[UR12][R18.64+-0x8], R24 ;  /* 0xfffff81812007986 */ /* 0x0085e2000c101b0c */
[----:B------:R-:W-:Y:S05]  /*1ad0*/  @P1 BRA `(.L_x_18) ;  /* 0xfffffffc00101947 */ /* 0x000fea000383ffff */
[----:B------:R-:W-:Y:S05]  /*1ae0*/  BSYNC.RECONVERGENT B2 ;  /* 0x0000000000027941 */ /* 0x000fea0003800200 */
.L_x_17:
[----:B------:R-:W-:Y:S05]  /*1af0*/  @!P0 BRA `(.L_x_19) ;  /* 0x0000000400348947 */ /* 0x000fea0003800000 */
[----:B------:R-:W-:Y:S02]  /*1b00*/  ISETP.GE.U32.AND P0, PT, R5, 0x4, PT ;  /* 0x000000040500780c */ /* 0x000fe40003f06070 */
[----:B------:R-:W-:Y:S02]  /*1b10*/  ISETP.NE.U32.AND P2, PT, R0, RZ, PT ;  /* 0x000000ff0000720c */ /* 0x000fe40003f45070 */
[----:B------:R-:W-:Y:S02]  /*1b20*/  ISETP.GE.U32.AND.EX P1, PT, RZ, RZ, PT, P0 ;  /* 0x000000ffff00720c */ /* 0x000fe40003f26100 */
[----:B------:R-:W-:-:S11]  /*1b30*/  ISETP.NE.AND.EX P0, PT, RZ, RZ, PT, P2 ;  /* 0x000000ffff00720c */ /* 0x000fd60003f05320 */
[----:B------:R-:W-:Y:S05]  /*1b40*/  @!P1 BRA `(.L_x_20) ;  /* 0x0000000000809947 */ /* 0x000fea0003800000 */
[----:B------:R-:W1:Y:S01]  /*1b50*/  LDCU.128 UR4, c[0x0][0x580] ;  /* 0x0000b000ff0477ac */ /* 0x000e620008000c00 */
[----:B0-2-4-:R-:W0:Y:S01]  /*1b60*/  LDC.64 R10, c[0x0][0x580] ;  /* 0x00016000ff0a7b82 */ /* 0x015e220000000a00 */
[----:B-1-3--:R-:W-:-:S04]  /*1b70*/  LEA R18, P1, R22, UR6, 0x2 ;  /* 0x0000000616127c11 */ /* 0x00afc8000f8210ff */
[----:B------:R-:W-:-:S05]  /*1b80*/  LEA.HI.X R19, R22, UR7, R23, 0x2, P1 ;  /* 0x0000000716137c11 */ /* 0x000fca00088f1417 */
[----:B------:R-:W0:Y:S01]  /*1b90*/  LDG.E R15, desc[UR12][R18.64] ;  /* 0x0000000c120f7981 */ /* 0x000e22000c1e1900 */
[----:B------:R-:W-:-:S04]  /*1ba0*/  LEA R20, P1, R22, UR4, 0x3 ;  /* 0x0000000416147c11 */ /* 0x000fc8000f8218ff */
[----:B------:R-:W-:-:S05]  /*1bb0*/  LEA.HI.X R21, R22, UR5, R23, 0x3, P1 ;  /* 0x0000000516157c11 */ /* 0x000fca00088f1c17 */
[----:B------:R-:W2:Y:S01]  /*1bc0*/  LDG.E.64 R12, desc[UR12][R20.64] ;  /* 0x0000000c140c7981 */ /* 0x000ea2000c1e1b00 */
[----:B0-----:R-:W-:-:S05]  /*1bd0*/  IMAD.WIDE R14, R15, 0x8, R10 ;  /* 0x000000080f0e7825 */ /* 0x001fca00078e020a */
[----:B------:R-:W3:Y:S04]  /*1be0*/  LDG.E.64 R16, desc[UR12][R14.64+-0x8] ;  /* 0xfffff80c0e107981 */ /* 0x000ee8000c1e1b00 */
[----:B---3--:R-:W-:Y:S04]  /*1bf0*/  STG.E.64 desc[UR12][R20.64], R16 ;  /* 0x0000001014007986 */ /* 0x008fe8000c101b0c */
[----:B--2---:R0:W-:Y:S04]  /*1c00*/  STG.E.64 desc[UR12][R14.64+-0x8], R12 ;  /* 0xfffff80c0e007986 */ /* 0x0041e8000c101b0c */
        /* <DEDUP_REMOVED lines=20> */
.L_x_20:
[----:B------:R-:W-:Y:S05]  /*1d50*/  @!P0 BRA `(.L_x_19) ;  /* 0x00000000009c8947 */ /* 0x000fea0003800000 */
[----:B------:R-:W-:Y:S02]  /*1d60*/  ISETP.NE.U32.AND P0, PT, R4, RZ, PT ;  /* 0x000000ff0400720c */ /* 0x000fe40003f05070 */
[----:B0-2-4-:R-:W-:Y:S02]  /*1d70*/  LOP3.LUT R10, R8, 0x1, RZ, 0xc0, !PT ;  /* 0x00000001080a7812 */ /* 0x015fe400078ec0ff */
[----:B------:R-:W-:Y:S02]  /*1d80*/  ISETP.NE.AND.EX P1, PT, R7, RZ, PT, P0 ;  /* 0x000000ff0700720c */ /* 0x000fe40003f25300 */
[----:B------:R-:W-:-:S04]  /*1d90*/  ISETP.NE.U32.AND P2, PT, R10, 0x1, PT ;  /* 0x000000010a00780c */ /* 0x000fc80003f45070 */
[----:B------:R-:W-:-:S07]  /*1da0*/  ISETP.NE.U32.AND.EX P0, PT, RZ, RZ, PT, P2 ;  /* 0x000000ffff00720c */ /* 0x000fce0003f05120 */
[----:B------:R-:W-:Y:S06]  /*1db0*/  @!P1 BRA `(.L_x_21) ;  /* 0x0000000000509947 */ /* 0x000fec0003800000 */
[----:B------:R-:W0:Y:S01]  /*1dc0*/  LDCU.128 UR4, c[0x0][0x580] ;  /* 0x0000b000ff0477ac */ /* 0x000e220008000c00 */
[----:B-1-3--:R-:W1:Y:S01]  /*1dd0*/  LDC.64 R12, c[0x0][0x580] ;  /* 0x00016000ff0c7b82 */ /* 0x00ae620000000a00 */
[----:B0-----:R-:W-:-:S04]  /*1de0*/  LEA R14, P1, R22, UR6, 0x2 ;  /* 0x00000006160e7c11 */ /* 0x001fc8000f8210ff */
[----:B------:R-:W-:-:S05]  /*1df0*/  LEA.HI.X R15, R22, UR7, R23, 0x2, P1 ;  /* 0x00000007160f7c11 */ /* 0x000fca00088f1417 */
[----:B------:R-:W1:Y:S01]  /*1e00*/  LDG.E R21, desc[UR12][R14.64] ;  /* 0x0000000c0e157981 */ /* 0x000e62000c1e1900 */
[----:B------:R-:W-:-:S04]  /*1e10*/  LEA R10, P1, R22, UR4, 0x3 ;  /* 0x00000004160a7c11 */ /* 0x000fc8000f8218ff */
[----:B------:R-:W-:-:S05]  /*1e20*/  LEA.HI.X R11, R22, UR5, R23, 0x3, P1 ;  /* 0x00000005160b7c11 */ /* 0x000fca00088f1c17 */
[----:B------:R-:W2:Y:S01]  /*1e30*/  LDG.E.64 R18, desc[UR12][R10.64] ;  /* 0x0000000c0a127981 */ /* 0x000ea2000c1e1b00 */
[----:B-1----:R-:W-:-:S05]  /*1e40*/  IMAD.WIDE R20, R21, 0x8, R12 ;  /* 0x0000000815147825 */ /* 0x002fca00078e020c */
[----:B------:R-:W3:Y:S04]  /*1e50*/  LDG.E.64 R16, desc[UR12][R20.64+-0x8] ;  /* 0xfffff80c14107981 */ /* 0x000ee8000c1e1b00 */
[----:B---3--:R0:W-:Y:S04]  /*1e60*/  STG.E.64 desc[UR12][R10.64], R16 ;  /* 0x000000100a007986 */ /* 0x0081e8000c101b0c */
[----:B--2---:R0:W-:Y:S04]  /*1e70*/  STG.E.64 desc[UR12][R20.64+-0x8], R18 ;  /* 0xfffff81214007986 */ /* 0x0041e8000c101b0c */
        /* <DEDUP_REMOVED lines=8> */
.L_x_21:
[----:B------:R-:W-:Y:S05]  /*1f00*/  @P0 BRA `(.L_x_19) ;  /* 0x0000000000300947 */ /* 0x000fea0003800000 */
[----:B------:R-:W2:Y:S01]  /*1f10*/  LDCU.128 UR4, c[0x0][0x580] ;  /* 0x0000b000ff0477ac */ /* 0x000ea20008000c00 */
[----:B01-3--:R-:W0:Y:S01]  /*1f20*/  LDC.64 R12, c[0x0][0x580] ;  /* 0x00016000ff0c7b82 */ /* 0x00be220000000a00 */
[----:B--2---:R-:W-:-:S04]  /*1f30*/  LEA R18, P0, R22, UR6, 0x2 ;  /* 0x0000000616127c11 */ /* 0x004fc8000f8010ff */
[----:B------:R-:W-:-:S06]  /*1f40*/  LEA.HI.X R19, R22, UR7, R23, 0x2, P0 ;  /* 0x0000000716137c11 */ /* 0x000fcc00080f1417 */
[----:B------:R-:W0:Y:S01]  /*1f50*/  LDG.E R19, desc[UR12][R18.64] ;  /* 0x0000000c12137981 */ /* 0x000e22000c1e1900 */
[----:B------:R-:W-:-:S04]  /*1f60*/  LEA R10, P0, R22, UR4, 0x3 ;  /* 0x00000004160a7c11 */ /* 0x000fc8000f8018ff */
[----:B------:R-:W-:-:S05]  /*1f70*/  LEA.HI.X R11, R22, UR5, R23, 0x3, P0 ;  /* 0x00000005160b7c11 */ /* 0x000fca00080f1c17 */
[----:B------:R-:W2:Y:S01]  /*1f80*/  LDG.E.64 R14, desc[UR12][R10.64] ;  /* 0x0000000c0a0e7981 */ /* 0x000ea2000c1e1b00 */
[----:B0-----:R-:W-:-:S05]  /*1f90*/  IMAD.WIDE R12, R19, 0x8, R12 ;  /* 0x00000008130c7825 */ /* 0x001fca00078e020c */
[----:B------:R-:W3:Y:S04]  /*1fa0*/  LDG.E.64 R16, desc[UR12][R12.64+-0x8] ;  /* 0xfffff80c0c107981 */ /* 0x000ee8000c1e1b00 */
[----:B---3--:R0:W-:Y:S04]  /*1fb0*/  STG.E.64 desc[UR12][R10.64], R16 ;  /* 0x000000100a007986 */ /* 0x0081e8000c101b0c */
[----:B--2---:R0:W-:Y:S02]  /*1fc0*/  STG.E.64 desc[UR12][R12.64+-0x8], R14 ;  /* 0xfffff80e0c007986 */ /* 0x0041e4000c101b0c */
.L_x_19:
[----:B------:R-:W-:-:S07]  /*1fd0*/  VIADD R3, R3, 0x80 ;  /* 0x0000008003037836 */ /* 0x000fce0000000000 */
.L_x_10:
        /* <DEDUP_REMOVED lines=18> */
[----:B0-----:R-:W-:Y:S01]  /*2100*/  MOV R26, UR4 ;  /* 0x00000004001a7c02 */ /* 0x001fe20008000f00 */
[----:B--2-4-:R-:W-:-:S02]  /*2110*/  IMAD.U32 R10, RZ, RZ, UR6 ;  /* 0x00000006ff0a7e24 */ /* 0x014fc4000f8e00ff */
[----:B------:R-:W-:Y:S02]  /*2120*/  MOV R27, UR5 ;  /* 0x00000005001b7c02 */ /* 0x000fe40008000f00 */
[----:B------:R-:W-:-:S07]  /*2130*/  IMAD.U32 R11, RZ, RZ, UR7 ;  /* 0x00000007ff0b7e24 */ /* 0x000fce000f8e00ff */
.L_x_24:
[----:B-123--:R-:W2:Y:S01]  /*2140*/  LDG.E R25, desc[UR12][R10.64+-0x10] ;  /* 0xfffff00c0a197981 */ /* 0x00eea2000c1e1900 */
[----:B------:R-:W2:Y:S01]  /*2150*/  LDC.64 R12, c[0x0][0x580] ;  /* 0x00016000ff0c7b82 */ /* 0x000ea20000000a00 */
[----:B------:R-:W-:Y:S02]  /*2160*/  MOV R14, R26 ;  /* 0x0000001a000e7202 */ /* 0x000fe40000000f00 */
        /* <DEDUP_REMOVED lines=58> */
.L_x_23:
        /* <DEDUP_REMOVED lines=38> */
.L_x_26:
        /* <DEDUP_REMOVED lines=27> */
.L_x_27:
        /* <DEDUP_REMOVED lines=13> */
.L_x_25:
[----:B------:R-:W-:-:S07]  /*29f0*/  IADD3 R3, PT, PT, R3, 0x80, RZ ;  /* 0x0000008003037810 */ /* 0x000fce0007ffe0ff */
.L_x_16:
        /* <DEDUP_REMOVED lines=18> */
[----:B0-----:R-:W-:Y:S02]  /*2b20*/  MOV R26, UR4 ;  /* 0x00000004001a7c02 */ /* 0x001fe40008000f00 */
[----:B--2-4-:R-:W-:Y:S01]  /*2b30*/  MOV R10, UR6 ;  /* 0x00000006000a7c02 */ /* 0x014fe20008000f00 */
[----:B------:R-:W-:-:S02]  /*2b40*/  IMAD.U32 R27, RZ, RZ, UR5 ;  /* 0x00000005ff1b7e24 */ /* 0x000fc4000f8e00ff */
[----:B------:R-:W-:-:S07]  /*2b50*/  MOV R11, UR7 ;  /* 0x00000007000b7c02 */ /* 0x000fce0008000f00 */
.L_x_30:
[----:B-123--:R-:W2:Y:S01]  /*2b60*/  LDG.E R25, desc[UR12][R10.64+-0x10] ;  /* 0xfffff00c0a197981 */ /* 0x00eea2000c1e1900 */
        /* <DEDUP_REMOVED lines=53> */
[----:B------:R-:W-:Y:S02]  /*2ec0*/  IADD3 R10, P3, PT, R10, 0x20, RZ ;  /* 0x000000200a0a7810 */ /* 0x000fe40007f7e0ff */
[----:B------:R-:W-:Y:S02]  /*2ed0*/  IADD3.X R27, PT, PT, RZ, R15, RZ, P2, !PT ;  /* 0x0000000fff1b7210 */ /* 0x000fe400017fe4ff */
[----:B------:R-:W-:Y:S01]  /*2ee0*/  IADD3.X R11, PT, PT, RZ, R11, RZ, P3, !PT ;  /* 0x0000000bff0b7210 */ /* 0x000fe20001ffe4ff */
[----:B----4-:R2:W-:Y:S04]  /*2ef0*/  STG.E.64 desc[UR12][R14.64+0x18], R12 ;  /* 0x0000180c0e007986 */ /* 0x0105e8000c101b0c */
[----:B---3--:R2:W-:Y:S01]  /*2f00*/  STG.E.64 desc[UR12][R18.64+-0x8], R24 ;  /* 0xfffff81812007986 */ /* 0x0085e2000c101b0c */
[----:B------:R-:W-:Y:S05]  /*2f10*/  @P1 BRA `(.L_x_30) ;  /* 0xfffffffc00101947 */ /* 0x000fea000383ffff */
[----:B------:R-:W-:Y:S05]  /*2f20*/  BSYNC.RECONVERGENT B2 ;  /* 0x0000000000027941 */ /* 0x000fea0003800200 */
.L_x_29:
        /* <DEDUP_REMOVED lines=38> */
.L_x_32:
        /* <DEDUP_REMOVED lines=27> */
.L_x_33:
        /* <DEDUP_REMOVED lines=13> */
.L_x_31:
[----:B------:R-:W-:-:S07]  /*3410*/  IADD3 R3, PT, PT, R3, 0x80, RZ ;  /* 0x0000008003037810 */ /* 0x000fce0007ffe0ff */
.L_x_22:
[----:B------:R-:W-:-:S13]  /*3420*/  ISETP.GE.AND P0, PT, R3, UR14, PT ;  /* 0x0000000e03007c0c */ /* 0x000fda000bf06270 */
[----:B------:R-:W-:Y:S05]  /*3430*/  @P0 BREAK.RELIABLE B0 ;  /* 0x0000000000000942 */ /* 0x000fea0003800100 */
        /* <DEDUP_REMOVED lines=20> */
[----:B------:R-:W-:-:S07]  /*3580*/  MOV R11, UR7 ;  /* 0x00000007000b7c02 */ /* 0x000fce0008000f00 */
.L_x_36:
        /* <DEDUP_REMOVED lines=61> */
.L_x_35:
        /* <DEDUP_REMOVED lines=38> */
.L_x_38:
        /* <DEDUP_REMOVED lines=27> */
.L_x_39:
        /* <DEDUP_REMOVED lines=13> */
.L_x_37:
[----:B------:R-:W-:-:S07]  /*3e40*/  VIADD R3, R3, 0x80 ;  /* 0x0000008003037836 */ /* 0x000fce0000000000 */
.L_x_28:
[----:B------:R-:W-:-:S13]  /*3e50*/  ISETP.GE.AND P0, PT, R3, UR14, PT ;  /* 0x0000000e03007c0c */ /* 0x000fda000bf06270 */
[----:B------:R-:W-:Y:S05]  /*3e60*/  @P0 BREAK.RELIABLE B0 ;  /* 0x0000000000000942 */ /* 0x000fea0003800100 */
[----:B------:R-:W-:Y:S05]  /*3e70*/  @P0 BRA `(.L_x_34) ;  /* 0x0000000800840947 */ /* 0x000fea0003800000 */
[----:B------:R-:W-:Y:S05]  /*3e80*/  BSYNC.RELIABLE B0 ;  /* 0x0000000000007941 */ /* 0x000fea0003800100 */
.L_x_3:
        /* <DEDUP_REMOVED lines=9> */
[----:B------:R-:W-:Y:S02]  /*3f20*/  LOP3.LUT R23, R9, 0x7fffffff, RZ, 0xc0, !PT ;  /* 0x7fffffff09177812 */ /* 0x000fe400078ec0ff */
[----:B------:R-:W-:Y:S02]  /*3f30*/  MOV R29, R22 ;  /* 0x00000016001d7202 */ /* 0x000fe40000000f00 */
[----:B------:R-:W-:Y:S01]  /*3f40*/  MOV R28, R23 ;  /* 0x00000017001c7202 */ /* 0x000fe20000000f00 */
[----:B-----5:R-:W-:Y:S02]  /*3f50*/  UIADD3 UR4, UP0, UPT, UR4, 0x20, URZ ;  /* 0x0000002004047890 */ /* 0x020fe4000ff1e0ff */
[----:B------:R-:W-:-:S02]  /*3f60*/  UIADD3 UR6, UP1, UPT, UR6, 0x10, URZ ;  /* 0x0000001006067890 */ /* 0x000fc4000ff3e0ff */
[----:B------:R-:W-:Y:S02]  /*3f70*/  UIADD3.X UR5, UPT, UPT, URZ, UR5, URZ, UP0, !UPT ;  /* 0x00000005ff057290 */ /* 0x000fe400087fe4ff */
[----:B------:R-:W-:Y:S01]  /*3f80*/  UIADD3.X UR7, UPT, UPT, URZ, UR7, URZ, UP1, !UPT ;  /* 0x00000007ff077290 */ /* 0x000fe20008ffe4ff */
[----:B0-----:R-:W-:Y:S01]  /*3f90*/  IMAD.U32 R26, RZ, RZ, UR4 ;  /* 0x00000004ff1a7e24 */ /* 0x001fe2000f8e00ff */
[----:B--2-4-:R-:W-:Y:S02]  /*3fa0*/  MOV R10, UR6 ;  /* 0x00000006000a7c02 */ /* 0x014fe40008000f00 */
[----:B------:R-:W-:Y:S02]  /*3fb0*/  MOV R27, UR5 ;  /* 0x00000005001b7c02 */ /* 0x000fe40008000f00 */
[----:B------:R-:W-:-:S07]  /*3fc0*/  IMAD.U32 R11, RZ, RZ, UR7 ;  /* 0x00000007ff0b7e24 */ /* 0x000fce000f8e00ff */
.L_x_41:
        /* <DEDUP_REMOVED lines=61> */
.L_x_40:
        /* <DEDUP_REMOVED lines=38> */
.L_x_43:
        /* <DEDUP_REMOVED lines=27> */
.L_x_44:
        /* <DEDUP_REMOVED lines=13> */
.L_x_42:
[----:B------:R-:W-:-:S07]  /*4880*/  IADD3 R3, PT, PT, R3, 0x80, RZ ;  /* 0x0000008003037810 */ /* 0x000fce0007ffe0ff */
.L_x_34:
[----:B------:R-:W-:Y:S05]  /*4890*/  BSYNC.RECONVERGENT B1 ;  /* 0x0000000000017941 */ /* 0x000fea0003800200 */
.L_x_2:
[----:B------:R-:W-:Y:S05]  /*48a0*/  WARPSYNC.ALL ;  /* 0x0000000000007948 */ /* 0x000fea0003800000 */
[----:B------:R-:W-:-:S13]  /*48b0*/  ISETP.GE.AND P0, PT, R3, UR14, PT ;  /* 0x0000000e03007c0c */ /* 0x000fda000bf06270 */
[----:B------:R-:W-:Y:S05]  /*48c0*/  @P0 EXIT ;  /* 0x000000000000094d */ /* 0x000fea0003800000 */
[----:B------:R-:W-:Y:S02]  /*48d0*/  ISETP.GE.U32.AND P0, PT, R2, 0x7, PT ;  /* 0x000000070200780c */ /* 0x000fe40003f06070 */
[----:B------:R-:W-:Y:S02]  /*48e0*/  CS2R R2, SRZ ;  /* 0x0000000000027805 */ /* 0x000fe4000001ff00 */
[----:B------:R-:W-:Y:S02]  /*48f0*/  ISETP.NE.U32.AND P2, PT, R5, RZ, PT ;  /* 0x000000ff0500720c */ /* 0x000fe40003f45070 */
[----:B------:R-:W-:Y:S02]  /*4900*/  ISETP.GE.U32.AND.EX P1, PT, R6, RZ, PT, P0 ;  /* 0x000000ff0600720c */ /* 0x000fe40003f26100 */
[----:B------:R-:W-:-:S11]  /*4910*/  ISETP.NE.AND.EX P0, PT, RZ, RZ, PT, P2 ;  /* 0x000000ffff00720c */ /* 0x000fd60003f05320 */
[----:B------:R-:W-:Y:S05]  /*4920*/  @!P1 BRA `(.L_x_45) ;  /* 0x0000000400249947 */ /* 0x000fea0003800000 */
[----:B------:R-:W5:Y:S01]  /*4930*/  LDCU.128 UR4, c[0x0][0x580] ;  /* 0x0000b000ff0477ac */ /* 0x000f620008000c00 */
[----:B------:R-:W-:Y:S02]  /*4940*/  LOP3.LUT R3, R9, 0x7fffffff, RZ, 0xc0, !PT ;  /* 0x7fffffff09037812 */ /* 0x000fe400078ec0ff */
[----:B------:R-:W-:-:S03]  /*4950*/  LOP3.LUT R2, R8, 0xfffffff8, RZ, 0xc0, !PT ;  /* 0xfffffff808027812 */ /* 0x000fc600078ec0ff */
[----:B------:R-:W-:Y:S01]  /*4960*/  IMAD.MOV.U32 R6, RZ, RZ, R3 ;  /* 0x000000ffff067224 */ /* 0x000fe200078e0003 */
[----:B------:R-:W-:Y:S01]  /*4970*/  MOV R9, R2 ;  /* 0x0000000200097202 */ /* 0x000fe20000000f00 */
[----:B-----5:R-:W-:Y:S02]  /*4980*/  UIADD3 UR4, UP0, UPT, UR4, 0x20, URZ ;  /* 0x0000002004047890 */ /* 0x020fe4000ff1e0ff */
[----:B------:R-:W-:Y:S02]  /*4990*/  UIADD3 UR6, UP1, UPT, UR6, 0x10, URZ ;  /* 0x0000001006067890 */ /* 0x000fe4000ff3e0ff */
[----:B------:R-:W-:Y:S02]  /*49a0*/  UIADD3.X UR5, UPT, UPT, URZ, UR5, URZ, UP0, !UPT ;  /* 0x00000005ff057290 */ /* 0x000fe400087fe4ff */
[----:B------:R-:W-:Y:S01]  /*49b0*/  UIADD3.X UR7, UPT, UPT, URZ, UR7, URZ, UP1, !UPT ;  /* 0x00000007ff077290 */ /* 0x000fe20008ffe4ff */
[----:B01234-:R-:W-:Y:S02]  /*49c0*/  MOV R16, UR4 ;  /* 0x0000000400107c02 */ /* 0x01ffe40008000f00 */
[----:B------:R-:W-:Y:S01]  /*49d0*/  MOV R12, UR6 ;  /* 0x00000006000c7c02 */ /* 0x000fe20008000f00 */
[----:B------:R-:W-:-:S02]  /*49e0*/  IMAD.U32 R17, RZ, RZ, UR5 ;  /* 0x00000005ff117e24 */ /* 0x000fc4000f8e00ff */
[----:B------:R-:W-:-:S07]  /*49f0*/  MOV R13, UR7 ;  /* 0x00000007000d7c02 */ /* 0x000fce0008000f00 */
.L_x_46:
[----:B---3--:R-:W2:Y:S01]  /*4a00*/  LDG.E R19, desc[UR12][R12.64+-0x10] ;  /* 0xfffff00c0c137981 */ /* 0x008ea2000c1e1900 */
[----:B------:R-:W2:Y:S01]  /*4a10*/  LDC.64 R14, c[0x0][0x580] ;  /* 0x00016000ff0e7b82 */ /* 0x000ea20000000a00 */
[----:B------:R-:W-:Y:S01]  /*4a20*/  MOV R10, R16 ;  /* 0x00000010000a7202 */ /* 0x000fe20000000f00 */
[----:B------:R-:W-:-:S05]  /*4a30*/  IMAD.MOV.U32 R11, RZ, RZ, R17 ;  /* 0x000000ffff0b7224 */ /* 0x000fca00078e0011 */
[----:B------:R-:W3:Y:S01]  /*4a40*/  LDG.E.64 R20, desc[UR12][R10.64+-0x20] ;  /* 0xffffe00c0a147981 */ /* 0x000ee2000c1e1b00 */
[----:B--2---:R-:W-:-:S05]  /*4a50*/  IMAD.WIDE R18, R19, 0x8, R14 ;  /* 0x0000000813127825 */ /* 0x004fca00078e020e */
[----:B------:R-:W2:Y:S04]  /*4a60*/  LDG.E.64 R16, desc[UR12][R18.64+-0x8] ;  /* 0xfffff80c12107981 */ /* 0x000ea8000c1e1b00 */
[----:B--2---:R0:W-:Y:S04]  /*4a70*/  STG.E.64 desc[UR12][R10.64+-0x20], R16 ;  /* 0xffffe0100a007986 */ /* 0x0041e8000c101b0c */
[----:B---3--:R1:W-:Y:S04]  /*4a80*/  STG.E.64 desc[UR12][R18.64+-0x8], R20 ;  /* 0xfffff81412007986 */ /* 0x0083e8000c101b0c */
[----:B------:R-:W2:Y:S04]  /*4a90*/  LDG.E R29, desc[UR12][R12.64+-0xc] ;  /* 0xfffff40c0c1d7981 */ /* 0x000ea8000c1e1900 */
[----:B------:R-:W3:Y:S01]  /*4aa0*/  LDG.E.64 R26, desc[UR12][R10.64+-0x18] ;  /* 0xffffe80c0a1a7981 */ /* 0x000ee2000c1e1b00 */
[----:B--2---:R-:W-:-:S05]  /*4ab0*/  IMAD.WIDE R28, R29, 0x8, R14 ;  /* 0x000000081d1c7825 */ /* 0x004fca00078e020e */
[----:B------:R-:W2:Y:S04]  /*4ac0*/  LDG.E.64 R24, desc[UR12][R28.64+-0x8] ;  /* 0xfffff80c1c187981 */ /* 0x000ea8000c1e1b00 */
[----:B--2---:R2:W-:Y:S04]  /*4ad0*/  STG.E.64 desc[UR12][R10.64+-0x18], R24 ;  /* 0xffffe8180a007986 */ /* 0x0045e8000c101b0c */
[----:B---3--:R-:W-:Y:S04]  /*4ae0*/  STG.E.64 desc[UR12][R28.64+-0x8], R26 ;  /* 0xfffff81a1c007986 */ /* 0x008fe8000c101b0c */
[----:B------:R-:W3:Y:S04]  /*4af0*/  LDG.E R23, desc[UR12][R12.64+-0x8] ;  /* 0xfffff80c0c177981 */ /* 0x000ee8000c1e1900 */
[----:B0-----:R-:W4:Y:S01]  /*4b00*/  LDG.E.64 R16, desc[UR12][R10.64+-0x10] ;  /* 0xfffff00c0a107981 */ /* 0x001f22000c1e1b00 */
[----:B---3--:R-:W-:-:S05]  /*4b10*/  IMAD.WIDE R22, R23, 0x8, R14 ;  /* 0x0000000817167825 */ /* 0x008fca00078e020e */
[----:B-1----:R-:W3:Y:S04]  /*4b20*/  LDG.E.64 R18, desc[UR12][R22.64+-0x8] ;  /* 0xfffff80c16127981 */ /* 0x002ee8000c1e1b00 */
[----:B---3--:R-:W-:Y:S04]  /*4b30*/  STG.E.64 desc[UR12][R10.64+-0x10], R18 ;  /* 0xfffff0120a007986 */ /* 0x008fe8000c101b0c */
[----:B----4-:R0:W-:Y:S04]  /*4b40*/  STG.E.64 desc[UR12][R22.64+-0x8], R16 ;  /* 0xfffff81016007986 */ /* 0x0101e8000c101b0c */
[----:B------:R-:W0:Y:S04]  /*4b50*/  LDG.E R21, desc[UR12][R12.64+-0x4] ;  /* 0xfffffc0c0c157981 */ /* 0x000e28000c1e1900 */
[----:B--2---:R-:W2:Y:S01]  /*4b60*/  LDG.E.64 R24, desc[UR12][R10.64+-0x8] ;  /* 0xfffff80c0a187981 */ /* 0x004ea2000c1e1b00 */
[----:B0-----:R-:W-:-:S05]  /*4b70*/  IMAD.WIDE R16, R21, 0x8, R14 ;  /* 0x0000000815107825 */ /* 0x001fca00078e020e */
[----:B------:R-:W3:Y:S04]  /*4b80*/  LDG.E.64 R20, desc[UR12][R16.64+-0x8] ;  /* 0xfffff80c10147981 */ /* 0x000ee8000c1e1b00 */
[----:B---3--:R0:W-:Y:S04]  /*4b90*/  STG.E.64 desc[UR12][R10.64+-0x8], R20 ;  /* 0xfffff8140a007986 */ /* 0x0081e8000c101b0c */
[----:B--2---:R1:W-:Y:S04]  /*4ba0*/  STG.E.64 desc[UR12][R16.64+-0x8], R24 ;  /* 0xfffff81810007986 */ /* 0x0043e8000c101b0c */
[----:B------:R-:W2:Y:S04]  /*4bb0*/  LDG.E R27, desc[UR12][R12.64] ;  /* 0x0000000c0c1b7981 */ /* 0x000ea8000c1e1900 */
[----:B------:R-:W3:Y:S01]  /*4bc0*/  LDG.E.64 R28, desc[UR12][R10.64] ;  /* 0x0000000c0a1c7981 */ /* 0x000ee2000c1e1b00 */
[----:B--2---:R-:W-:-:S05]  /*4bd0*/  IMAD.WIDE R22, R27, 0x8, R14 ;  /* 0x000000081b167825 */ /* 0x004fca00078e020e */
[----:B------:R-:W2:Y:S04]  /*4be0*/  LDG.E.64 R26, desc[UR12][R22.64+-0x8] ;  /* 0xfffff80c161a7981 */ /* 0x000ea8000c1e1b00 */
[----:B--2---:R2:W-:Y:S04]  /*4bf0*/  STG.E.64 desc[UR12][R10.64], R26 ;  /* 0x0000001a0a007986 */ /* 0x0045e8000c101b0c */
[----:B---3--:R3:W-:Y:S04]  /*4c00*/  STG.E.64 desc[UR12][R22.64+-0x8], R28 ;  /* 0xfffff81c16007986 */ /* 0x0087e8000c101b0c */
[----:B------:R-:W1:Y:S04]  /*4c10*/  LDG.E R19, desc[UR12][R12.64+0x4] ;  /* 0x0000040c0c137981 */ /* 0x000e68000c1e1900 */
[----:B0-----:R-:W4:Y:S01]  /*4c20*/  LDG.E.64 R20, desc[UR12][R10.64+0x8] ;  /* 0x0000080c0a147981 */ /* 0x001f22000c1e1b00 */
[----:B-1----:R-:W-:-:S05]  /*4c30*/  IMAD.WIDE R16, R19, 0x8, R14 ;  /* 0x0000000813107825 */ /* 0x002fca00078e020e */
[----:B------:R-:W5:Y:S04]  /*4c40*/  LDG.E.64 R18, desc[UR12][R16.64+-0x8] ;  /* 0xfffff80c10127981 */ /* 0x000f68000c1e1b00 */
[----:B-----5:R0:W-:Y:S04]  /*4c50*/  STG.E.64 desc[UR12][R10.64+0x8], R18 ;  /* 0x000008120a007986 */ /* 0x0201e8000c101b0c */
[----:B----4-:R1:W-:Y:S04]  /*4c60*/  STG.E.64 desc[UR12][R16.64+-0x8], R20 ;  /* 0xfffff81410007986 */ /* 0x0103e8000c101b0c */
[----:B------:R-:W3:Y:S04]  /*4c70*/  LDG.E R25, desc[UR12][R12.64+0x8] ;  /* 0x0000080c0c197981 */ /* 0x000ee8000c1e1900 */
[----:B--2---:R-:W2:Y:S01]  /*4c80*/  LDG.E.64 R26, desc[UR12][R10.64+0x10] ;  /* 0x0000100c0a1a7981 */ /* 0x004ea2000c1e1b00 */
[----:B---3--:R-:W-:-:S05]  /*4c90*/  IMAD.WIDE R22, R25, 0x8, R14 ;  /* 0x0000000819167825 */ /* 0x008fca00078e020e */
[----:B------:R-:W3:Y:S04]  /*4ca0*/  LDG.E.64 R24, desc[UR12][R22.64+-0x8] ;  /* 0xfffff80c16187981 */ /* 0x000ee8000c1e1b00 */
[----:B---3--:R3:W-:Y:S04]  /*4cb0*/  STG.E.64 desc[UR12][R10.64+0x10], R24 ;  /* 0x000010180a007986 */ /* 0x0087e8000c101b0c */
[----:B--2---:R3:W-:Y:S04]  /*4cc0*/  STG.E.64 desc[UR12][R22.64+-0x8], R26 ;  /* 0xfffff81a16007986 */ /* 0x0047e8000c101b0c */
[----:B------:R-:W2:Y:S04]  /*4cd0*/  LDG.E R29, desc[UR12][R12.64+0xc] ;  /* 0x00000c0c0c1d7981 */ /* 0x000ea8000c1e1900 */
[----:B0-----:R-:W4:Y:S01]  /*4ce0*/  LDG.E.64 R18, desc[UR12][R10.64+0x18] ;  /* 0x0000180c0a127981 */ /* 0x001f22000c1e1b00 */
[----:B--2---:R-:W-:-:S05]  /*4cf0*/  IMAD.WIDE R14, R29, 0x8, R14 ;  /* 0x000000081d0e7825 */ /* 0x004fca00078e020e */
[----:B------:R-:W2:Y:S01]  /*4d00*/  LDG.E.64 R28, desc[UR12][R14.64+-0x8] ;  /* 0xfffff80c0e1c7981 */ /* 0x000ea2000c1e1b00 */
[----:B------:R-:W-:-:S04]  /*4d10*/  IADD3 R9, P1, PT, R9, -0x8, RZ ;  /* 0xfffffff809097810 */ /* 0x000fc80007f3e0ff */
[----:B------:R-:W-:Y:S02]  /*4d20*/  IADD3.X R6, PT, PT, R6, -0x1, RZ, P1, !PT ;  /* 0xffffffff06067810 */ /* 0x000fe40000ffe4ff */
[----:B------:R-:W-:-:S04]  /*4d30*/  ISETP.NE.U32.AND P1, PT, R9, RZ, PT ;  /* 0x000000ff0900720c */ /* 0x000fc80003f25070 */
[----:B------:R-:W-:Y:S02]  /*4d40*/  ISETP.NE.AND.EX P1, PT, R6, RZ, PT, P1 ;  /* 0x000000ff0600720c */ /* 0x000fe40003f25310 */
[----:B-1----:R-:W-:Y:S02]  /*4d50*/  IADD3 R16, P2, PT, R10, 0x40, RZ ;  /* 0x000000400a107810 */ /* 0x002fe40007f5e0ff */
[----:B------:R-:W-:Y:S02]  /*4d60*/  IADD3 R12, P3, PT, R12, 0x20, RZ ;  /* 0x000000200c0c7810 */ /* 0x000fe40007f7e0ff */
[----:B------:R-:W-:Y:S02]  /*4d70*/  IADD3.X R17, PT, PT, RZ, R11, RZ, P2, !PT ;  /* 0x0000000bff117210 */ /* 0x000fe400017fe4ff */
[----:B------:R-:W-:Y:S01]  /*4d80*/  IADD3.X R13, PT, PT, RZ, R13, RZ, P3, !PT ;  /* 0x0000000dff0d7210 */ /* 0x000fe20001ffe4ff */
[----:B--2---:R3:W-:Y:S04]  /*4d90*/  STG.E.64 desc[UR12][R10.64+0x18], R28 ;  /* 0x0000181c0a007986 */ /* 0x0047e8000c101b0c */
[----:B----4-:R3:W-:Y:S01]  /*4da0*/  STG.E.64 desc[UR12][R14.64+-0x8], R18 ;  /* 0xfffff8120e007986 */ /* 0x0107e2000c101b0c */
[----:B------:R-:W-:Y:S05]  /*4db0*/  @P1 BRA `(.L_x_46) ;  /* 0xfffffffc00101947 */ /* 0x000fea000383ffff */
.L_x_45:
[----:B------:R-:W-:Y:S05]  /*4dc0*/  @!P0 EXIT ;  /* 0x000000000000894d */ /* 0x000fea0003800000 */
[----:B------:R-:W-:Y:S02]  /*4dd0*/  ISETP.GE.U32.AND P0, PT, R5, 0x4, PT ;  /* 0x000000040500780c */ /* 0x000fe40003f06070 */
[----:B------:R-:W-:Y:S02]  /*4de0*/  ISETP.NE.U32.AND P2, PT, R0, RZ, PT ;  /* 0x000000ff0000720c */ /* 0x000fe40003f45070 */
[----:B------:R-:W-:Y:S02]  /*4df0*/  ISETP.GE.U32.AND.EX P1, PT, RZ, RZ, PT, P0 ;  /* 0x000000ffff00720c */ /* 0x000fe40003f26100 */
[----:B------:R-:W-:-:S11]  /*4e00*/  ISETP.NE.AND.EX P0, PT, RZ, RZ, PT, P2 ;  /* 0x000000ffff00720c */ /* 0x000fd60003f05320 */
[----:B------:R-:W-:Y:S05]  /*4e10*/  @!P1 BRA `(.L_x_47) ;  /* 0x0000000000849947 */ /* 0x000fea0003800000 */
[----:B01234-:R-:W0:Y:S08]  /*4e20*/  LDC.64 R14, c[0x0][0x588] ;  /* 0x00016200ff0e7b82 */ /* 0x01fe300000000a00 */
        /* <DEDUP_REMOVED lines=16> */
[----:B--2---:R-:W-:Y:S04]  /*4f30*/  STG.E.64 desc[UR12][R10.64+0x8], R26 ;  /* 0x0000081a0a007986 */ /* 0x004fe8000c101b0c */
[----:B---3--:R-:W-:Y:S04]  /*4f40*/  STG.E.64 desc[UR12][R22.64+-0x8], R24 ;  /* 0xfffff81816007986 */ /* 0x008fe8000c101b0c */
[----:B------:R-:W2:Y:S04]  /*4f50*/  LDG.E R29, desc[UR12][R14.64+0x8] ;  /* 0x0000080c0e1d7981 */ /* 0x000ea8000c1e1900 */
[----:B0-----:R-:W3:Y:S01]  /*4f60*/  LDG.E.64 R20, desc[UR12][R10.64+0x10] ;  /* 0x0000100c0a147981 */ /* 0x001ee2000c1e1b00 */
[----:B--2---:R-:W-:-:S05]  /*4f70*/  IMAD.WIDE R28, R29, 0x8, R12 ;  /* 0x000000081d1c7825 */ /* 0x004fca00078e020c */
[----:B-1----:R-:W2:Y:S04]  /*4f80*/  LDG.E.64 R16, desc[UR12][R28.64+-0x8] ;  /* 0xfffff80c1c107981 */ /* 0x002ea8000c1e1b00 */
[----:B--2---:R0:W-:Y:S04]  /*4f90*/  STG.E.64 desc[UR12][R10.64+0x10], R16 ;  /* 0x000010100a007986 */ /* 0x0041e8000c101b0c */
[----:B---3--:R1:W-:Y:S04]  /*4fa0*/  STG.E.64 desc[UR12][R28.64+-0x8], R20 ;  /* 0xfffff8141c007986 */ /* 0x0083e8000c101b0c */
[----:B------:R-:W2:Y:S04]  /*4fb0*/  LDG.E R5, desc[UR12][R14.64+0xc] ;  /* 0x00000c0c0e057981 */ /* 0x000ea8000c1e1900 */
[----:B------:R-:W3:Y:S01]  /*4fc0*/  LDG.E.64 R18, desc[UR12][R10.64+0x18] ;  /* 0x0000180c0a127981 */ /* 0x000ee2000c1e1b00 */
[----:B--2---:R-:W-:-:S05]  /*4fd0*/  IMAD.WIDE R12, R5, 0x8, R12 ;  /* 0x00000008050c7825 */ /* 0x004fca00078e020c */
[----:B0-----:R-:W2:Y:S01]  /*4fe0*/  LDG.E.64 R16, desc[UR12][R12.64+-0x8] ;  /* 0xfffff80c0c107981 */ /* 0x001ea2000c1e1b00 */
[----:B------:R-:W-:-:S05]  /*4ff0*/  IADD3 R2, P1, PT, R2, 0x4, RZ ;  /* 0x0000000402027810 */ /* 0x000fca0007f3e0ff */
[----:B------:R-:W-:Y:S01]  /*5000*/  IMAD.X R3, RZ, RZ, R3, P1 ;  /* 0x000000ffff037224 */ /* 0x000fe200008e0603 */
[----:B--2---:R1:W-:Y:S04]  /*5010*/  STG.E.64 desc[UR12][R10.64+0x18], R16 ;  /* 0x000018100a007986 */ /* 0x0043e8000c101b0c */
[----:B---3--:R1:W-:Y:S03]  /*5020*/  STG.E.64 desc[UR12][R12.64+-0x8], R18 ;  /* 0xfffff8120c007986 */ /* 0x0083e6000c101b0c */
.L_x_47:
[----:B------:R-:W-:Y:S05]  /*5030*/  @!P0 EXIT ;  /* 0x000000000000894d */ /* 0x000fea0003800000 */
[----:B------:R-:W-:Y:S02]  /*5040*/  ISETP.NE.U32.AND P0, PT, R4, RZ, PT ;  /* 0x000000ff0400720c */ /* 0x000fe40003f05070 */
[----:B------:R-:W-:Y:S02]  /*5050*/  LOP3.LUT R8, R8, 0x1, RZ, 0xc0, !PT ;  /* 0x0000000108087812 */ /* 0x000fe400078ec0ff */
[----:B------:R-:W-:Y:S02]  /*5060*/  ISETP.NE.AND.EX P1, PT, R7, RZ, PT, P0 ;  /* 0x000000ff0700720c */ /* 0x000fe40003f25300 */
[----:B------:R-:W-:-:S04]  /*5070*/  ISETP.NE.U32.AND P2, PT, R8, 0x1, PT ;  /* 0x000000010800780c */ /* 0x000fc80003f45070 */
[----:B------:R-:W-:-:S07]  /*5080*/  ISETP.NE.U32.AND.EX P0, PT, RZ, RZ, PT, P2 ;  /* 0x000000ffff00720c */ /* 0x000fce0003f05120 */
[----:B------:R-:W-:Y:S06]  /*5090*/  @!P1 BRA `(.L_x_48) ;  /* 0x0000000000549947 */ /* 0x000fec0003800000 */
[----:B0123--:R-:W0:Y:S08]  /*50a0*/  LDC.64 R18, c[0x0][0x588] ;  /* 0x00016200ff127b82 */ /* 0x00fe300000000a00 */
[----:B----4-:R-:W1:Y:S08]  /*50b0*/  LDC.64 R16, c[0x0][0x580] ;  /* 0x00016000ff107b82 */ /* 0x010e700000000a00 */
        /* <DEDUP_REMOVED lines=19> */
.L_x_48:
[----:B------:R-:W-:Y:S05]  /*51f0*/  @P0 EXIT ;  /* 0x000000000000094d */ /* 0x000fea0003800000 */
[----:B01234-:R-:W0:Y:S08]  /*5200*/  LDC.64 R10, c[0x0][0x588] ;  /* 0x00016200ff0a7b82 */ /* 0x01fe300000000a00 */
[----:B------:R-:W1:Y:S08]  /*5210*/  LDC.64 R4, c[0x0][0x580] ;  /* 0x00016000ff047b82 */ /* 0x000e700000000a00 */
[----:B------:R-:W2:Y:S01]  /*5220*/  LDC.64 R6, c[0x0][0x580] ;  /* 0x00016000ff067b82 */ /* 0x000ea20000000a00 */
[----:B0-----:R-:W-:-:S04]  /*5230*/  LEA R10, P0, R2, R10, 0x2 ;  /* 0x0000000a020a7211 */ /* 0x001fc800078010ff */
[----:B------:R-:W-:-:S06]  /*5240*/  LEA.HI.X R11, R2, R11, R3, 0x2, P0 ;  /* 0x0000000b020b7211 */ /* 0x000fcc00000f1403 */
[----:B------:R-:W2:Y:S01]  /*5250*/  LDG.E R11, desc[UR12][R10.64] ;  /* 0x0000000c0a0b7981 */ /* 0x000ea2000c1e1900 */
[----:B-1----:R-:W-:-:S04]  /*5260*/  LEA R4, P0, R2, R4, 0x3 ;  /* 0x0000000402047211 */ /* 0x002fc800078018ff */
[----:B------:R-:W-:Y:S01]  /*5270*/  LEA.HI.X R5, R2, R5, R3, 0x3, P0 ;  /* 0x0000000502057211 */ /* 0x000fe200000f1c03 */
[----:B--2---:R-:W-:-:S04]  /*5280*/  IMAD.WIDE R2, R11, 0x8, R6 ;  /* 0x000000080b027825 */ /* 0x004fc800078e0206 */
[----:B------:R-:W2:Y:S04]  /*5290*/  LDG.E.64 R6, desc[UR12][R4.64] ;  /* 0x0000000c04067981 */ /* 0x000ea8000c1e1b00 */
[----:B------:R-:W3:Y:S04]  /*52a0*/  LDG.E.64 R8, desc[UR12][R2.64+-0x8] ;  /* 0xfffff80c02087981 */ /* 0x000ee8000c1e1b00 */
[----:B---3--:R-:W-:Y:S04]  /*52b0*/  STG.E.64 desc[UR12][R4.64], R8 ;  /* 0x0000000804007986 */ /* 0x008fe8000c101b0c */
[----:B--2---:R-:W-:Y:S01]  /*52c0*/  STG.E.64 desc[UR12][R2.64+-0x8], R6 ;  /* 0xfffff80602007986 */ /* 0x004fe2000c101b0c */
[----:B------:R-:W-:Y:S05]  /*52d0*/  EXIT ;  /* 0x000000000000794d */ /* 0x000fea0003800000 */
.L_x_1:
[----:B------:R-:W0:Y:S02]  /*52e0*/  LDC.64 R8, c[0x0][0x590] ;  /* 0x00016400ff087b82 */ /* 0x000e240000000a00 */
[----:B0-----:R-:W-:-:S04]  /*52f0*/  ISETP.GE.U32.AND P0, PT, R8, 0x1, PT ;  /* 0x000000010800780c */ /* 0x001fc80003f06070 */
[----:B------:R-:W-:-:S13]  /*5300*/  ISETP.GE.AND.EX P0, PT, R9, RZ, PT, P0 ;  /* 0x000000ff0900720c */ /* 0x000fda0003f06300 */
[----:B------:R-:W-:Y:S05]  /*5310*/  @!P0 EXIT ;  /* 0x000000000000894d */ /* 0x000fea0003800000 */
[----:B------:R-:W0:Y:S01]  /*5320*/  LDCU UR6, c[0x0][0x380] ;  /* 0x00007000ff0677ac */ /* 0x000e220008000800 */
[C---:B------:R-:W-:Y:S01]  /*5330*/  LOP3.LUT R0, R8.reuse, 0x3, RZ, 0xc0, !PT ;  /* 0x0000000308007812 */ /* 0x040fe200078ec0ff */
[----:B------:R-:W-:Y:S01]  /*5340*/  BSSY.RECONVERGENT B1, `(.L_x_49) ;  /* 0x0000c89000017945 */ /* 0x000fe20003800200 */
[----:B------:R-:W-:Y:S01]  /*5350*/  IADD3 R2, P0, PT, R8, -0x1, RZ ;  /* 0xffffffff08027810 */ /* 0x000fe20007f1e0ff */
[----:B------:R-:W-:Y:S01]  /*5360*/  UIADD3 UR4, UPT, UPT, UR5, -0x1, URZ ;  /* 0xffffffff05047890 */ /* 0x000fe2000fffe0ff */
[----:B------:R-:W-:Y:S01]  /*5370*/  IADD3 R4, P1, PT, R0, -0x1, RZ ;  /* 0xffffffff00047810 */ /* 0x000fe20007f3e0ff */
[----:B------:R-:W-:Y:S01]  /*5380*/  BSSY.RELIABLE B0, `(.L_x_50) ;  /* 0x0000abd000007945 */ /* 0x000fe20003800100 */
[----:B------:R-:W-:Y:S01]  /*5390*/  LOP3.LUT R5, R8, 0x7, RZ, 0xc0, !PT ;  /* 0x0000000708057812 */ /* 0x000fe200078ec0ff */
[----:B------:R-:W-:Y:S01]  /*53a0*/  UISETP.LT.U32.AND UP0, UPT, UR4, 0x18, UPT ;  /* 0x000000180400788c */ /* 0x000fe2000bf01070 */
[----:B------:R-:W-:Y:S02]  /*53b0*/  IADD3.X R6, PT, PT, R9, -0x1, RZ, P0, !PT ;  /* 0xffffffff09067810 */ /* 0x000fe400007fe4ff */
[----:B------:R-:W-:Y:S01]  /*53c0*/  IADD3.X R7, PT, PT, RZ, -0x1, RZ, P1, !PT ;  /* 0xffffffffff077810 */ /* 0x000fe20000ffe4ff */
[----:B------:R-:W-:-:S04]  /*53d0*/  USEL UR5, UR4, 0x18, UP0 ;  /* 0x0000001804057887 */ /* 0x000fc80008000000 */
[----:B------:R-:W-:Y:S01]  /*53e0*/  UIADD3 UR5, UPT, UPT, UR5, 0x1, URZ ;  /* 0x0000000105057890 */ /* 0x000fe2000fffe0ff */
[----:B0-----:R-:W-:-:S13]  /*53f0*/  ISETP.GE.AND P2, PT, R3, UR6, PT ;  /* 0x0000000603007c0c */ /* 0x001fda000bf46270 */
[----:B------:R-:W-:Y:S05]  /*5400*/  @P2 BRA `(.L_x_51) ;  /* 0x0000003800302947 */ /* 0x000fea0003800000 */
[----:B------:R-:W0:Y:S01]  /*5410*/  LDCU.64 UR8, c[0x0][0x390] ;  /* 0x00007200ff0877ac */ /* 0x000e220008000a00 */
[----:B------:R-:W-:Y:S01]  /*5420*/  MOV R11, R3 ;  /* 0x00000003000b7202 */ /* 0x000fe20000000f00 */
[----:B------:R-:W-:Y:S01]  /*5430*/  IMAD.MOV.U32 R10, RZ, RZ, RZ ;  /* 0x000000ffff0a7224 */ /* 0x000fe200078e00ff */
[----:B------:R-:W1:Y:S01]  /*5440*/  LDCU UR7, c[0x0][0x38c] ;  /* 0x00007180ff0777ac */ /* 0x000e620008000800 */
[----:B------:R-:W2:Y:S01]  /*5450*/  LDCU.64 UR10, c[0x0][0x4b8] ;  /* 0x00009700ff0a77ac */ /* 0x000ea20008000a00 */
[----:B------:R-:W-:Y:S01]  /*5460*/  UISETP.NE.AND UP0, UPT, UR4, URZ, UPT ;  /* 0x000000ff0400728c */ /* 0x000fe2000bf05270 */
[----:B0-----:R-:W-:-:S05]  /*5470*/  IMAD.HI.U32 R14, R3, UR8, R10 ;  /* 0x00000008030e7c27 */ /* 0x001fca000f8e000a */
[----:B------:R-:W-:-:S04]  /*5480*/  SHF.R.U32.HI R15, RZ, UR9, R14 ;  /* 0x00000009ff0f7c19 */ /* 0x000fc8000801160e */
[----:B------:R-:W-:-:S05]  /*5490*/  IADD3 R22, PT, PT, -R15, RZ, RZ ;  /* 0x000000ff0f167210 */ /* 0x000fca0007ffe1ff */
[----:B-1----:R-:W-:-:S04]  /*54a0*/  IMAD R22, R22, UR7, R3 ;  /* 0x0000000716167c24 */ /* 0x002fc8000f8e0203 */
[C---:B--2---:R-:W-:Y:S02]  /*54b0*/  IMAD R10, R22.reuse, UR10, RZ ;  /* 0x0000000a160a7c24 */ /* 0x044fe4000f8e02ff */
[----:B------:R-:W-:Y:S01]  /*54c0*/  IMAD R22, R22, UR11, RZ ;  /* 0x0000000b16167c24 */ /* 0x000fe2000f8e02ff */
[----:B------:R-:W-:Y:S06]  /*54d0*/  BRA.U !UP0, `(.L_x_52) ;  /* 0x0000001108787547 */ /* 0x000fec000b800000 */
[----:B------:R-:W0:Y:S01]  /*54e0*/  LDCU.64 UR8, c[0x0][0x398] ;  /* 0x00007300ff0877ac */ /* 0x000e220008000a00 */
[----:B------:R-:W-:Y:S01]  /*54f0*/  IMAD.MOV.U32 R14, RZ, RZ, RZ ;  /* 0x000000ffff0e7224 */ /* 0x000fe200078e00ff */
[----:B------:R-:W1:Y:S01]  /*5500*/  LDCU UR7, c[0x0][0x3a0] ;  /* 0x00007400ff0777ac */ /* 0x000e620008000800 */
[----:B------:R-:W2:Y:S01]  /*5510*/  LDCU.64 UR10, c[0x0][0x4c0] ;  /* 0x00009800ff0a77ac */ /* 0x000ea20008000a00 */
[----:B------:R-:W-:Y:S01]  /*5520*/  UISETP.NE.AND UP0, UPT, UR5, 0x2, UPT ;  /* 0x000000020500788c */ /* 0x000fe2000bf05270 */
[----:B0-----:R-:W-:-:S05]  /*5530*/  IMAD.HI.U32 R12, R15, UR9, R14 ;  /* 0x000000090f0c7c27 */ /* 0x001fca000f8e000e */
[----:B-1----:R-:W-:-:S04]  /*5540*/  SHF.R.U32.HI R13, RZ, UR7, R12 ;  /* 0x00000007ff0d7c19 */ /* 0x002fc8000801160c */
[----:B------:R-:W-:-:S05]  /*5550*/  IADD3 R11, PT, PT, -R13, RZ, RZ ;  /* 0x000000ff0d0b7210 */ /* 0x000fca0007ffe1ff */
[----:B------:R-:W-:-:S04]  /*5560*/  IMAD R15, R11, UR8, R15 ;  /* 0x000000080b0f7c24 */ /* 0x000fc8000f8e020f */
[C---:B--2---:R-:W-:Y:S02]  /*5570*/  IMAD R10, R15.reuse, UR10, R10 ;  /* 0x0000000a0f0a7c24 */ /* 0x044fe4000f8e020a */
[----:B------:R-:W-:Y:S01]  /*5580*/  IMAD R22, R15, UR11, R22 ;  /* 0x0000000b0f167c24 */ /* 0x000fe2000f8e0216 */
[----:B------:R-:W-:Y:S06]  /*5590*/  BRA.U !UP0, `(.L_x_52) ;  /* 0x0000001108487547 */ /* 0x000fec000b800000 */
[----:B------:R-:W0:Y:S01]  /*55a0*/  LDCU.64 UR8, c[0x0][0x3a8] ;  /* 0x00007500ff0877ac */ /* 0x000e220008000a00 */
[----:B------:R-:W-:Y:S01]  /*55b0*/  HFMA2 R12, -RZ, RZ, 0, 0 ;  /* 0x00000000ff0c7431 */ /* 0x000fe200000001ff */
[----:B------:R-:W1:Y:S01]  /*55c0*/  LDCU UR7, c[0x0][0x3a4] ;  /* 0x00007480ff0777ac */ /* 0x000e620008000800 */
[----:B------:R-:W2:Y:S01]  /*55d0*/  LDCU.64 UR10, c[0x0][0x4c8] ;  /* 0x00009900ff0a77ac */ /* 0x000ea20008000a00 */
[----:B------:R-:W-:Y:S02]  /*55e0*/  UISETP.NE.AND UP0, UPT, UR5, 0x3, UPT ;  /* 0x000000030500788c */ /* 0x000fe4000bf05270 */
[----:B0-----:R-:W-:-:S05]  /*55f0*/  IMAD.HI.U32 R14, R13, UR8, R12 ;  /* 0x000000080d0e7c27 */ /* 0x001fca000f8e000c */
[----:B------:R-:W-:-:S05]  /*5600*/  SHF.R.U32.HI R15, RZ, UR9, R14 ;  /* 0x00000009ff0f7c19 */ /* 0x000fca000801160e */
[----:B------:R-:W-:-:S04]  /*5610*/  IMAD.MOV R11, RZ, RZ, -R15 ;  /* 0x000000ffff0b7224 */ /* 0x000fc800078e0a0f */
[----:B-1----:R-:W-:-:S04]  /*5620*/  IMAD R13, R11, UR7, R13 ;  /* 0x000000070b0d7c24 */ /* 0x002fc8000f8e020d */
[C---:B--2---:R-:W-:Y:S02]  /*5630*/  IMAD R10, R13.reuse, UR10, R10 ;  /* 0x0000000a0d0a7c24 */ /* 0x044fe4000f8e020a */
[----:B------:R-:W-:Y:S01]  /*5640*/  IMAD R22, R13, UR11, R22 ;  /* 0x0000000b0d167c24 */ /* 0x000fe2000f8e0216 */
[----:B------:R-:W-:Y:S06]  /*5650*/  BRA.U !UP0, `(.L_x_52) ;  /* 0x0000001108187547 */ /* 0x000fec000b800000 */
[----:B------:R-:W0:Y:S01]  /*5660*/  LDCU.64 UR8, c[0x0][0x3b0] ;  /* 0x00007600ff0877ac */ /* 0x000e220008000a00 */
[----:B------:R-:W-:Y:S01]  /*5670*/  MOV R14, RZ ;  /* 0x000000ff000e7202 */ /* 0x000fe20000000f00 */
[----:B------:R-:W1:Y:S01]  /*5680*/  LDCU UR7, c[0x0][0x3b8] ;  /* 0x00007700ff0777ac */ /* 0x000e620008000800 */
[----:B------:R-:W2:Y:S01]  /*5690*/  LDCU.64 UR10, c[0x0][0x4d0] ;  /* 0x00009a00ff0a77ac */ /* 0x000ea20008000a00 */
[----:B------:R-:W-:Y:S02]  /*56a0*/  UISETP.NE.AND UP0, UPT, UR5, 0x4, UPT ;  /* 0x000000040500788c */ /* 0x000fe4000bf05270 */
        /* <DEDUP_REMOVED lines=8> */
[----:B------:R-:W-:Y:S01]  /*5730*/  IMAD.MOV.U32 R12, RZ, RZ, RZ ;  /* 0x000000ffff0c7224 */ /* 0x000fe200078e00ff */
[----:B------:R-:W1:Y:S01]  /*5740*/  LDCU UR7, c[0x0][0x3bc] ;  /* 0x00007780ff0777ac */ /* 0x000e620008000800 */
[----:B------:R-:W2:Y:S01]  /*5750*/  LDCU.64 UR10, c[0x0][0x4d8] ;  /* 0x00009b00ff0a77ac */ /* 0x000ea20008000a00 */
[----:B------:R-:W-:Y:S01]  /*5760*/  UISETP.NE.AND UP0, UPT, UR5, 0x5, UPT ;  /* 0x000000050500788c */ /* 0x000fe2000bf05270 */
[----:B0-----:R-:W-:-:S05]  /*5770*/  IMAD.HI.U32 R14, R13, UR8, R12 ;  /* 0x000000080d0e7c27 */ /* 0x001fca000f8e000c */
[----:B------:R-:W-:-:S04]  /*5780*/  SHF.R.U32.HI R15, RZ, UR9, R14 ;  /* 0x00000009ff0f7c19 */ /* 0x000fc8000801160e */
[----:B------:R-:W-:-:S05]  /*5790*/  IADD3 R11, PT, PT, -R15, RZ, RZ ;  /* 0x000000ff0f0b7210 */ /* 0x000fca0007ffe1ff */
        /* <DEDUP_REMOVED lines=10> */
[----:B-1----:R-:W-:-:S05]  /*5840*/  SHF.R.U32.HI R13, RZ, UR7, R12 ;  /* 0x00000007ff0d7c19 */ /* 0x002fca000801160c */
[----:B------:R-:W-:-:S04]  /*5850*/  IMAD.MOV R11, RZ, RZ, -R13 ;  /* 0x000000ffff0b7224 */ /* 0x000fc800078e0a0d */
        /* <DEDUP_REMOVED lines=223> */
[----:B------:R-:W2:Y:S03]  /*6650*/  LDCU.64 UR10, c[0x0][0x578] ;  /* 0x0000af00ff0a77ac */ /* 0x000ea60008000a00 */
[----:B0-----:R-:W-:-:S05]  /*6660*/  IMAD.HI.U32 R11, R13, UR8, R12 ;  /* 0x000000080d0b7c27 */ /* 0x001fca000f8e000c */
[----:B------:R-:W-:-:S04]  /*6670*/  SHF.R.U32.HI R11, RZ, UR9, R11 ;  /* 0x00000009ff0b7c19 */ /* 0x000fc8000801160b */
[----:B------:R-:W-:-:S05]  /*6680*/  IADD3 R11, PT, PT, -R11, RZ, RZ ;  /* 0x000000ff0b0b7210 */ /* 0x000fca0007ffe1ff */
[----:B-1----:R-:W-:-:S04]  /*6690*/  IMAD R13, R11, UR7, R13 ;  /* 0x000000070b0d7c24 */ /* 0x002fc8000f8e020d */
[C---:B--2---:R-:W-:Y:S02]  /*66a0*/  IMAD R10, R13.reuse, UR10, R10 ;  /* 0x0000000a0d0a7c24 */ /* 0x044fe4000f8e020a */
[----:B------:R-:W-:-:S07]  /*66b0*/  IMAD R22, R13, UR11, R22 ;  /* 0x0000000b0d167c24 */ /* 0x000fce000f8e0216 */
.L_x_52:
[----:B------:R-:W0:Y:S01]  /*66c0*/  LDCU.64 UR8, c[0x0][0x580] ;  /* 0x0000b000ff0877ac */ /* 0x000e220008000a00 */
[----:B------:R-:W-:Y:S02]  /*66d0*/  ISETP.GE.U32.AND P0, PT, R2, 0x7, PT ;  /* 0x000000070200780c */ /* 0x000fe40003f06070 */
[----:B------:R-:W-:Y:S02]  /*66e0*/  ISETP.NE.U32.AND P3, PT, R5, RZ, PT ;  /* 0x000000ff0500720c */ /* 0x000fe40003f65070 */
[----:B------:R-:W-:Y:S02]  /*66f0*/  ISETP.GE.U32.AND.EX P1, PT, R6, RZ, PT, P0 ;  /* 0x000000ff0600720c */ /* 0x000fe40003f26100 */
[----:B------:R-:W-:Y:S02]  /*6700*/  ISETP.NE.AND.EX P0, PT, RZ, RZ, PT, P3 ;  /* 0x000000ffff00720c */ /* 0x000fe40003f05330 */
[----:B------:R-:W-:Y:S02]  /*6710*/  MOV R23, RZ ;  /* 0x000000ff00177202 */ /* 0x000fe40000000f00 */
[----:B------:R-:W-:-:S02]  /*6720*/  MOV R26, RZ ;  /* 0x000000ff001a7202 */ /* 0x000fc40000000f00 */
[----:B0-----:R-:W-:-:S05]  /*6730*/  IADD3 R10, P2, PT, R10, UR8, RZ ;  /* 0x000000080a0a7c10 */ /* 0x001fca000ff5e0ff */
[----:B------:R-:W-:Y:S01]  /*6740*/  IMAD.X R11, RZ, RZ, UR9, P2 ;  /* 0x00000009ff0b7e24 */ /* 0x000fe200090e06ff */
[----:B------:R-:W-:Y:S07]  /*6750*/  @!P1 BRA `(.L_x_53) ;  /* 0x0000000400149947 */ /* 0x000fee0003800000 */
[----:B------:R-:W0:Y:S01]  /*6760*/  LDCU.64 UR8, c[0x0][0x588] ;  /* 0x0000b100ff0877ac */ /* 0x000e220008000a00 */
[----:B------:R-:W-:Y:S02]  /*6770*/  IADD3 R24, P1, PT, R10, 0x20, RZ ;  /* 0x000000200a187810 */ /* 0x000fe40007f3e0ff */
[----:B------:R-:W-:Y:S02]  /*6780*/  LOP3.LUT R23, R8, 0xfffffff8, RZ, 0xc0, !PT ;  /* 0xfffffff808177812 */ /* 0x000fe400078ec0ff */
[----:B------:R-:W-:Y:S01]  /*6790*/  LOP3.LUT R26, R9, 0x7fffffff, RZ, 0xc0, !PT ;  /* 0x7fffffff091a7812 */ /* 0x000fe200078ec0ff */
[----:B------:R-:W-:Y:S01]  /*67a0*/  IMAD.X R25, RZ, RZ, R11, P1 ;  /* 0x000000ffff197224 */ /* 0x000fe200008e060b */
[----:B------:R-:W-:Y:S02]  /*67b0*/  MOV R28, R23 ;  /* 0x00000017001c7202 */ /* 0x000fe40000000f00 */
[----:B------:R-:W-:Y:S02]  /*67c0*/  MOV R27, R26 ;  /* 0x0000001a001b7202 */ /* 0x000fe40000000f00 */
[----:B0-----:R-:W-:-:S04]  /*67d0*/  IADD3 R12, P2, PT, R22, UR8, RZ ;  /* 0x00000008160c7c10 */ /* 0x001fc8000ff5e0ff */
[----:B------:R-:W-:-:S04]  /*67e0*/  IADD3 R12, P3, PT, R12, 0x10, RZ ;  /* 0x000000100c0c7810 */ /* 0x000fc80007f7e0ff */
[----:B------:R-:W-:-:S09]  /*67f0*/  IADD3.X R13, PT, PT, RZ, UR9, RZ, P3, P2 ;  /* 0x00000009ff0d7c10 */ /* 0x000fd20009fe44ff */
.L_x_54:
[----:B0-----:R-:W2:Y:S01]  /*6800*/  LDG.E R19, desc[UR12][R12.64+-0x10] ;  /* 0xfffff00c0c137981 */ /* 0x001ea2000c1e1900 */
[----:B------:R-:W-:Y:S01]  /*6810*/  IMAD.MOV.U32 R14, RZ, RZ, R24 ;  /* 0x000000ffff0e7224 */ /* 0x000fe200078e0018 */
[----:B------:R-:W-:-:S05]  /*6820*/  MOV R15, R25 ;  /* 0x00000019000f7202 */ /* 0x000fca0000000f00 */
[----:B------:R-:W3:Y:S01]  /*6830*/  LDG.E.64 R24, desc[UR12][R14.64+-0x20] ;  /* 0xffffe00c0e187981 */ /* 0x000ee2000c1e1b00 */
[----:B--2---:R-:W-:-:S05]  /*6840*/  IMAD.WIDE R18, R19, 0x8, R10 ;  /* 0x0000000813127825 */ /* 0x004fca00078e020a */
[----:B------:R-:W2:Y:S04]  /*6850*/  LDG.E.64 R16, desc[UR12][R18.64+-0x8] ;  /* 0xfffff80c12107981 */ /* 0x000ea8000c1e1b00 */
[----:B--2---:R-:W-:Y:S04]  /*6860*/  STG.E.64 desc[UR12][R14.64+-0x20], R16 ;  /* 0xffffe0100e007986 */ /* 0x004fe8000c101b0c */
[----:B---3--:R0:W-:Y:S04]  /*6870*/  STG.E.64 desc[UR12][R18.64+-0x8], R24 ;  /* 0xfffff81812007986 */ /* 0x0081e8000c101b0c */
[----:B------:R-:W0:Y:S02]  /*6880*/  LDG.E R21, desc[UR12][R12.64+-0xc] ;  /* 0xfffff40c0c157981 */ /* 0x000e24000c1e1900 */
[----:B0-----:R-:W-:-:S02]  /*6890*/  IMAD.WIDE R18, R21, 0x8, R10 ;  /* 0x0000000815127825 */ /* 0x001fc400078e020a */
[----:B------:R-:W2:Y:S04]  /*68a0*/  LDG.E.64 R20, desc[UR12][R14.64+-0x18] ;  /* 0xffffe80c0e147981 */ /* 0x000ea8000c1e1b00 */
[----:B------:R-:W3:Y:S04]  /*68b0*/  LDG.E.64 R16, desc[UR12][R18.64+-0x8] ;  /* 0xfffff80c12107981 */ /* 0x000ee8000c1e1b00 */
[----:B---3--:R-:W-:Y:S04]  /*68c0*/  STG.E.64 desc[UR12][R14.64+-0x18], R16 ;  /* 0xffffe8100e007986 */ /* 0x008fe8000c101b0c */
[----:B--2---:R0:W-:Y:S04]  /*68d0*/  STG.E.64 desc[UR12][R18.64+-0x8], R20 ;  /* 0xfffff81412007986 */ /* 0x0041e8000c101b0c */
[----:B------:R-:W2:Y:S04]  /*68e0*/  LDG.E R29, desc[UR12][R12.64+-0x8] ;  /* 0xfffff80c0c1d7981 */ /* 0x000ea8000c1e1900 */
[----:B0-----:R-:W3:Y:S01]  /*68f0*/  LDG.E.64 R20, desc[UR12][R14.64+-0x10] ;  /* 0xfffff00c0e147981 */ /* 0x001ee2000c1e1b00 */
[----:B--2---:R-:W-:-:S05]  /*6900*/  IMAD.WIDE R24, R29, 0x8, R10 ;  /* 0x000000081d187825 */ /* 0x004fca00078e020a */
[----:B------:R-:W2:Y:S04]  /*6910*/  LDG.E.64 R18, desc[UR12][R24.64+-0x8] ;  /* 0xfffff80c18127981 */ /* 0x000ea8000c1e1b00 */
[----:B--2---:R0:W-:Y:S04]  /*6920*/  STG.E.64 desc[UR12][R14.64+-0x10], R18 ;  /* 0xfffff0120e007986 */ /* 0x0041e8000c101b0c */
[----:B---3--:R1:W-:Y:S04]  /*6930*/  STG.E.64 desc[UR12][R24.64+-0x8], R20 ;  /* 0xfffff81418007986 */ /* 0x0083e8000c101b0c */
[----:B------:R-:W2:Y:S04]  /*6940*/  LDG.E R29, desc[UR12][R12.64+-0x4] ;  /* 0xfffffc0c0c1d7981 */ /* 0x000ea8000c1e1900 */
[----:B0-----:R-:W3:Y:S01]  /*6950*/  LDG.E.64 R18, desc[UR12][R14.64+-0x8] ;  /* 0xfffff80c0e127981 */ /* 0x001ee2000c1e1b00 */
[----:B--2---:R-:W-:-:S05]  /*6960*/  IMAD.WIDE R16, R29, 0x8, R10 ;  /* 0x000000081d107825 */ /* 0x004fca00078e020a */
[----:B-1----:R-:W2:Y:S04]  /*6970*/  LDG.E.64 R24, desc[UR12][R16.64+-0x8] ;  /* 0xfffff80c10187981 */ /* 0x002ea8000c1e1b00 */
        /* <DEDUP_REMOVED lines=8> */
[----:B------:R-:W0:Y:S04]  /*6a00*/  LDG.E R29, desc[UR12][R12.64+0x4] ;  /* 0x0000040c0c1d7981 */ /* 0x000e28000c1e1900 */
[----:B------:R-:W2:Y:S01]  /*6a10*/  LDG.E.64 R24, desc[UR12][R14.64+0x8] ;  /* 0x0000080c0e187981 */ /* 0x000ea2000c1e1b00 */
[----:B0-----:R-:W-:-:S05]  /*6a20*/  IMAD.WIDE R16, R29, 0x8, R10 ;  /* 0x000000081d107825 */ /* 0x001fca00078e020a */
[----:B-1----:R-:W3:Y:S04]  /*6a30*/  LDG.E.64 R20, desc[UR12][R16.64+-0x8] ;  /* 0xfffff80c10147981 */ /* 0x002ee8000c1e1b00 */
[----:B---3--:R-:W-:Y:S04]  /*6a40*/  STG.E.64 desc[UR12][R14.64+0x8], R20 ;  /* 0x000008140e007986 */ /* 0x008fe8000c101b0c */
[----:B--2---:R0:W-:Y:S04]  /*6a50*/  STG.E.64 desc[UR12][R16.64+-0x8], R24 ;  /* 0xfffff81810007986 */ /* 0x0041e8000c101b0c */
[----:B------:R-:W2:Y:S04]  /*6a60*/  LDG.E R29, desc[UR12][R12.64+0x8] ;  /* 0x0000080c0c1d7981 */ /* 0x000ea8000c1e1900 */
[----:B0-----:R-:W3:Y:S01]  /*6a70*/  LDG.E.64 R16, desc[UR12][R14.64+0x10] ;  /* 0x0000100c0e107981 */ /* 0x001ee2000c1e1b00 */
[----:B--2---:R-:W-:-:S05]  /*6a80*/  IMAD.WIDE R18, R29, 0x8, R10 ;  /* 0x000000081d127825 */ /* 0x004fca00078e020a */
[----:B------:R-:W2:Y:S04]  /*6a90*/  LDG.E.64 R24, desc[UR12][R18.64+-0x8] ;  /* 0xfffff80c12187981 */ /* 0x000ea8000c1e1b00 */
[----:B--2---:R-:W-:Y:S04]  /*6aa0*/  STG.E.64 desc[UR12][R14.64+0x10], R24 ;  /* 0x000010180e007986 */ /* 0x004fe8000c101b0c */
[----:B---3--:R0:W-:Y:S04]  /*6ab0*/  STG.E.64 desc[UR12][R18.64+-0x8], R16 ;  /* 0xfffff81012007986 */ /* 0x0081e8000c101b0c */
[----:B------:R-:W0:Y:S04]  /*6ac0*/  LDG.E R29, desc[UR12][R12.64+0xc] ;  /* 0x00000c0c0c1d7981 */ /* 0x000e28000c1e1900 */
[----:B------:R-:W2:Y:S01]  /*6ad0*/  LDG.E.64 R20, desc[UR12][R14.64+0x18] ;  /* 0x0000180c0e147981 */ /* 0x000ea2000c1e1b00 */
[----:B0-----:R-:W-:-:S05]  /*6ae0*/  IMAD.WIDE R16, R29, 0x8, R10 ;  /* 0x000000081d107825 */ /* 0x001fca00078e020a */
        /* <DEDUP_REMOVED lines=12> */
.L_x_53:
[----:B------:R-:W-:Y:S05]  /*6bb0*/  @!P0 BRA `(.L_x_55) ;  /* 0x0000000400248947 */ /* 0x000fea0003800000 */
[----:B------:R-:W1:Y:S01]  /*6bc0*/  LDCU.64 UR8, c[0x0][0x588] ;  /* 0x0000b100ff0877ac */ /* 0x000e620008000a00 */
[----:B------:R-:W-:Y:S02]  /*6bd0*/  ISETP.GE.U32.AND P0, PT, R5, 0x4, PT ;  /* 0x000000040500780c */ /* 0x000fe40003f06070 */
[----:B------:R-:W-:Y:S02]  /*6be0*/  ISETP.NE.U32.AND P2, PT, R0, RZ, PT ;  /* 0x000000ff0000720c */ /* 0x000fe40003f45070 */
[----:B------:R-:W-:Y:S02]  /*6bf0*/  ISETP.GE.U32.AND.EX P1, PT, RZ, RZ, PT, P0 ;  /* 0x000000ffff00720c */ /* 0x000fe40003f26100 */
[----:B------:R-:W-:Y:S02]  /*6c00*/  ISETP.NE.AND.EX P0, PT, RZ, RZ, PT, P2 ;  /* 0x000000ffff00720c */ /* 0x000fe40003f05320 */
[----:B-1----:R-:W-:-:S04]  /*6c10*/  IADD3 R24, P2, PT, R22, UR8, RZ ;  /* 0x0000000816187c10 */ /* 0x002fc8000ff5e0ff */
[----:B------:R-:W-:-:S05]  /*6c20*/  IADD3.X R22, PT, PT, RZ, UR9, RZ, P2, !PT ;  /* 0x00000009ff167c10 */ /* 0x000fca00097fe4ff */
[----:B------:R-:W-:Y:S05]  /*6c30*/  @!P1 BRA `(.L_x_56) ;  /* 0x0000000000789947 */ /* 0x000fea0003800000 */
[----:B0-----:R-:W-:-:S04]  /*6c40*/  LEA R18, P1, R23, R24, 0x2 ;  /* 0x0000001817127211 */ /* 0x001fc800078210ff */
[----:B------:R-:W-:-:S05]  /*6c50*/  LEA.HI.X R19, R23, R22, R26, 0x2, P1 ;  /* 0x0000001617137211 */ /* 0x000fca00008f141a */
[----:B------:R-:W2:Y:S01]  /*6c60*/  LDG.E R29, desc[UR12][R18.64] ;  /* 0x0000000c121d7981 */ /* 0x000ea2000c1e1900 */
[----:B------:R-:W-:-:S04]  /*6c70*/  LEA R20, P1, R23, R10, 0x3 ;  /* 0x0000000a17147211 */ /* 0x000fc800078218ff */
[----:B------:R-:W-:-:S05]  /*6c80*/  LEA.HI.X R21, R23, R11, R26, 0x3, P1 ;  /* 0x0000000b17157211 */ /* 0x000fca00008f1c1a */
[----:B------:R-:W3:Y:S01]  /*6c90*/  LDG.E.64 R16, desc[UR12][R20.64] ;  /* 0x0000000c14107981 */ /* 0x000ee2000c1e1b00 */
[----:B--2---:R-:W-:-:S05]  /*6ca0*/  IMAD.WIDE R28, R29, 0x8, R10 ;  /* 0x000000081d1c7825 */ /* 0x004fca00078e020a */
[----:B------:R-:W2:Y:S04]  /*6cb0*/  LDG.E.64 R14, desc[UR12][R28.64+-0x8] ;  /* 0xfffff80c1c0e7981 */ /* 0x000ea8000c1e1b00 */
[----:B--2---:R0:W-:Y:S04]  /*6cc0*/  STG.E.64 desc[UR12][R20.64], R14 ;  /* 0x0000000e14007986 */ /* 0x0041e8000c101b0c */
[----:B---3--:R1:W-:Y:S04]  /*6cd0*/  STG.E.64 desc[UR12][R28.64+-0x8], R16 ;  /* 0xfffff8101c007986 */ /* 0x0083e8000c101b0c */
[----:B------:R-:W0:Y:S02]  /*6ce0*/  LDG.E R13, desc[UR12][R18.64+0x4] ;  /* 0x0000040c120d7981 */ /* 0x000e24000c1e1900 */
[----:B0-----:R-:W-:-:S02]  /*6cf0*/  IMAD.WIDE R14, R13, 0x8, R10 ;  /* 0x000000080d0e7825 */ /* 0x001fc400078e020a */
[----:B------:R-:W2:Y:S04]  /*6d00*/  LDG.E.64 R12, desc[UR12][R20.64+0x8] ;  /* 0x0000080c140c7981 */ /* 0x000ea8000c1e1b00 */
        /* <DEDUP_REMOVED lines=13> */
[----:B------:R-:W-:-:S04]  /*6de0*/  IADD3 R23, P1, PT, R23, 0x4, RZ ;  /* 0x0000000417177810 */ /* 0x000fc80007f3e0ff */
[----:B------:R-:W-:Y:S01]  /*6df0*/  IADD3.X R26, PT, PT, RZ, R26, RZ, P1, !PT ;  /* 0x0000001aff1a7210 */ /* 0x000fe20000ffe4ff */
[----:B---3--:R1:W-:Y:S04]  /*6e00*/  STG.E.64 desc[UR12][R20.64+0x18], R28 ;  /* 0x0000181c14007986 */ /* 0x0083e8000c101b0c */
[----:B--2---:R1:W-:Y:S04]  /*6e10*/  STG.E.64 desc[UR12][R16.64+-0x8], R18 ;  /* 0xfffff81210007986 */ /* 0x0043e8000c101b0c */
.L_x_56:
[----:B------:R-:W-:Y:S05]  /*6e20*/  @!P0 BRA `(.L_x_55) ;  /* 0x0000000000888947 */ /* 0x000fea0003800000 */
[----:B------:R-:W-:-:S04]  /*6e30*/  ISETP.NE.U32.AND P0, PT, R4, RZ, PT ;  /* 0x000000ff0400720c */ /* 0x000fc80003f05070 */
[----:B------:R-:W-:-:S13]  /*6e40*/  ISETP.NE.AND.EX P0, PT, R7, RZ, PT, P0 ;  /* 0x000000ff0700720c */ /* 0x000fda0003f05300 */
[----:B0-----:R-:W-:-:S04]  /*6e50*/  @P0 LEA R14, P1, R23, R24, 0x2 ;  /* 0x00000018170e0211 */ /* 0x001fc800078210ff */
[----:B------:R-:W-:-:S05]  /*6e60*/  @P0 LEA.HI.X R15, R23, R22, R26, 0x2, P1 ;  /* 0x00000016170f0211 */ /* 0x000fca00008f141a */
[----:B-1----:R-:W2:Y:S01]  /*6e70*/  @P0 LDG.E R21, desc[UR12][R14.64] ;  /* 0x0000000c0e150981 */ /* 0x002ea2000c1e1900 */
[----:B------:R-:W-:-:S04]  /*6e80*/  @P0 LEA R12, P1, R23, R10, 0x3 ;  /* 0x0000000a170c0211 */ /* 0x000fc800078218ff */
[----:B------:R-:W-:-:S05]  /*6e90*/  @P0 LEA.HI.X R13, R23, R11, R26, 0x3, P1 ;  /* 0x0000000b170d0211 */ /* 0x000fca00008f1c1a */
[----:B------:R-:W3:Y:S01]  /*6ea0*/  @P0 LDG.E.64 R18, desc[UR12][R12.64] ;  /* 0x0000000c0c120981 */ /* 0x000ee2000c1e1b00 */
[----:B--2---:R-:W-:-:S05]  /*6eb0*/  @P0 IMAD.WIDE R20, R21, 0x8, R10 ;  /* 0x0000000815140825 */ /* 0x004fca00078e020a */
[----:B------:R-:W2:Y:S04]  /*6ec0*/  @P0 LDG.E.64 R16, desc[UR12][R20.64+-0x8] ;  /* 0xfffff80c14100981 */ /* 0x000ea8000c1e1b00 */
[----:B--2---:R0:W-:Y:S04]  /*6ed0*/  @P0 STG.E.64 desc[UR12][R12.64], R16 ;  /* 0x000000100c000986 */ /* 0x0041e8000c101b0c */
[----:B---3--:R2:W-:Y:S04]  /*6ee0*/  @P0 STG.E.64 desc[UR12][R20.64+-0x8], R18 ;  /* 0xfffff81214000986 */ /* 0x0085e8000c101b0c */
[----:B------:R-:W0:Y:S04]  /*6ef0*/  @P0 LDG.E R25, desc[UR12][R14.64+0x4] ;  /* 0x0000040c0e190981 */ /* 0x000e28000c1e1900 */
[----:B------:R-:W3:Y:S01]  /*6f00*/  @P0 LDG.E.64 R14, desc[UR12][R12.64+0x8] ;  /* 0x0000080c0c0e0981 */ /* 0x000ee2000c1e1b00 */
[----:B0-----:R-:W-:-:S05]  /*6f10*/  @P0 IMAD.WIDE R16, R25, 0x8, R10 ;  /* 0x0000000819100825 */ /* 0x001fca00078e020a */
[----:B------:R-:W4:Y:S01]  /*6f20*/  @P0 LDG.E.64 R28, desc[UR12][R16.64+-0x8] ;  /* 0xfffff80c101c0981 */ /* 0x000f22000c1e1b00 */
[----:B------:R-:W-:-:S04]  /*6f30*/  LOP3.LUT R25, R8, 0x1, RZ, 0xc0, !PT ;  /* 0x0000000108197812 */ /* 0x000fc800078ec0ff */
[----:B------:R-:W-:-:S04]  /*6f40*/  ISETP.NE.U32.AND P1, PT, R25, 0x1, PT ;  /* 0x000000011900780c */ /* 0x000fc80003f25070 */
[----:B------:R-:W-:Y:S02]  /*6f50*/  ISETP.NE.U32.AND.EX P1, PT, RZ, RZ, PT, P1 ;  /* 0x000000ffff00720c */ /* 0x000fe40003f25110 */
[----:B------:R-:W-:-:S05]  /*6f60*/  @P0 IADD3 R23, P2, PT, R23, 0x2, RZ ;  /* 0x0000000217170810 */ /* 0x000fca0007f5e0ff */
[----:B------:R-:W-:Y:S01]  /*6f70*/  @P0 IMAD.X R26, RZ, RZ, R26, P2 ;  /* 0x000000ffff1a0224 */ /* 0x000fe200010e061a */
[----:B----4-:R2:W-:Y:S04]  /*6f80*/  @P0 STG.E.64 desc[UR12][R12.64+0x8], R28 ;  /* 0x0000081c0c000986 */ /* 0x0105e8000c101b0c */
[----:B---3--:R2:W-:Y:S01]  /*6f90*/  @P0 STG.E.64 desc[UR12][R16.64+-0x8], R14 ;  /* 0xfffff80e10000986 */ /* 0x0085e2000c101b0c */
[----:B------:R-:W-:Y:S05]  /*6fa0*/  @P1 BRA `(.L_x_55) ;  /* 0x0000000000281947 */ /* 0x000fea0003800000 */
[----:B------:R-:W-:-:S04]  /*6fb0*/  LEA R24, P0, R23, R24, 0x2 ;  /* 0x0000001817187211 */ /* 0x000fc800078010ff */
[----:B------:R-:W-:-:S06]  /*6fc0*/  LEA.HI.X R25, R23, R22, R26, 0x2, P0 ;  /* 0x0000001617197211 */ /* 0x000fcc00000f141a */
[----:B------:R-:W3:Y:S01]  /*6fd0*/  LDG.E R25, desc[UR12][R24.64] ;  /* 0x0000000c18197981 */ /* 0x000ee2000c1e1900 */
[----:B--2---:R-:W-:-:S04]  /*6fe0*/  LEA R12, P0, R23, R10, 0x3 ;  /* 0x0000000a170c7211 */ /* 0x004fc800078018ff */
[----:B------:R-:W-:-:S05]  /*6ff0*/  LEA.HI.X R13, R23, R11, R26, 0x3, P0 ;  /* 0x0000000b170d7211 */ /* 0x000fca00000f1c1a */
[----:B------:R-:W2:Y:S01]  /*7000*/  LDG.E.64 R14, desc[UR12][R12.64] ;  /* 0x0000000c0c0e7981 */ /* 0x000ea2000c1e1b00 */
[----:B---3--:R-:W-:-:S05]  /*7010*/  IMAD.WIDE R10, R25, 0x8, R10 ;  /* 0x00000008190a7825 */ /* 0x008fca00078e020a */
[----:B------:R-:W3:Y:S04]  /*7020*/  LDG.E.64 R16, desc[UR12][R10.64+-0x8] ;  /* 0xfffff80c0a107981 */ /* 0x000ee8000c1e1b00 */
[----:B---3--:R3:W-:Y:S04]  /*7030*/  STG.E.64 desc[UR12][R12.64], R16 ;  /* 0x000000100c007986 */ /* 0x0087e8000c101b0c */
[----:B--2---:R3:W-:Y:S02]  /*7040*/  STG.E.64 desc[UR12][R10.64+-0x8], R14 ;  /* 0xfffff80e0a007986 */ /* 0x0047e4000c101b0c */
.L_x_55:
[----:B------:R-:W-:-:S04]  /*7050*/  IADD3 R3, PT, PT, R3, 0x80, RZ ;  /* 0x0000008003037810 */ /* 0x000fc80007ffe0ff */
[----:B------:R-:W-:-:S13]  /*7060*/  ISETP.GE.AND P0, PT, R3, UR6, PT ;  /* 0x0000000603007c0c */ /* 0x000fda000bf06270 */
[----:B------:R-:W-:Y:S05]  /*7070*/  @P0 BRA `(.L_x_57) ;  /* 0x0000003800380947 */ /* 0x000fea0003800000 */
[----:B------:R-:W0:Y:S01]  /*7080*/  LDCU.64 UR8, c[0x0][0x390] ;  /* 0x00007200ff0877ac */ /* 0x000e220008000a00 */
[----:B---3--:R-:W-:Y:S02]  /*7090*/  HFMA2 R10, -RZ, RZ, 0, 0 ;  /* 0x00000000ff0a7431 */ /* 0x008fe400000001ff */
[----:B------:R-:W-:Y:S01]  /*70a0*/  IMAD.MOV.U32 R11, RZ, RZ, R3 ;  /* 0x000000ffff0b7224 */ /* 0x000fe200078e0003 */
[----:B------:R-:W3:Y:S01]  /*70b0*/  LDCU UR7, c[0x0][0x38c] ;  /* 0x00007180ff0777ac */ /* 0x000ee20008000800 */
[----:B------:R-:W4:Y:S01]  /*70c0*/  LDCU.64 UR10, c[0x0][0x4b8] ;  /* 0x00009700ff0a77ac */ /* 0x000f220008000a00 */
[----:B------:R-:W-:Y:S01]  /*70d0*/  UISETP.NE.AND UP0, UPT, UR4, URZ, UPT ;  /* 0x000000ff0400728c */ /* 0x000fe2000bf05270 */
[----:B0-2---:R-:W-:-:S05]  /*70e0*/  IMAD.HI.U32 R14, R3, UR8, R10 ;  /* 0x00000008030e7c27 */ /* 0x005fca000f8e000a */
[----:B------:R-:W-:-:S04]  /*70f0*/  SHF.R.U32.HI R15, RZ, UR9, R14 ;  /* 0x00000009ff0f7c19 */ /* 0x000fc8000801160e */
[----:B------:R-:W-:-:S05]  /*7100*/  IADD3 R22, PT, PT, -R15, RZ, RZ ;  /* 0x000000ff0f167210 */ /* 0x000fca0007ffe1ff */
[----:B---3--:R-:W-:-:S04]  /*7110*/  IMAD R22, R22, UR7, R3 ;  /* 0x0000000716167c24 */ /* 0x008fc8000f8e0203 */
[C---:B----4-:R-:W-:Y:S02]  /*7120*/  IMAD R10, R22.reuse, UR10, RZ ;  /* 0x0000000a160a7c24 */ /* 0x050fe4000f8e02ff */
[----:B------:R-:W-:Y:S01]  /*7130*/  IMAD R22, R22, UR11, RZ ;  /* 0x0000000b16167c24 */ /* 0x000fe2000f8e02ff */
[----:B------:R-:W-:Y:S06]  /*7140*/  BRA.U !UP0, `(.L_x_58) ;  /* 0x0000001108787547 */ /* 0x000fec000b800000 */
[----:B------:R-:W0:Y:S01]  /*7150*/  LDCU.64 UR8, c[0x0][0x398] ;  /* 0x00007300ff0877ac */ /* 0x000e220008000a00 */
[----:B------:R-:W-:Y:S01]  /*7160*/  MOV R14, RZ ;  /* 0x000000ff000e7202 */ /* 0x000fe20000000f00 */
[----:B------:R-:W2:Y:S01]  /*7170*/  LDCU UR7, c[0x0][0x3a0] ;  /* 0x00007400ff0777ac */ /* 0x000ea20008000800 */
[----:B------:R-:W3:Y:S01]  /*7180*/  LDCU.64 UR10, c[0x0][0x4c0] ;  /* 0x00009800ff0a77ac */ /* 0x000ee20008000a00 */
[----:B------:R-:W-:Y:S02]  /*7190*/  UISETP.NE.AND UP0, UPT, UR5, 0x2, UPT ;  /* 0x000000020500788c */ /* 0x000fe4000bf05270 */
[----:B0-----:R-:W-:-:S05]  /*71a0*/  IMAD.HI.U32 R12, R15, UR9, R14 ;  /* 0x000000090f0c7c27 */ /* 0x001fca000f8e000e */
[----:B--2---:R-:W-:-:S05]  /*71b0*/  SHF.R.U32.HI R13, RZ, UR7, R12 ;  /* 0x00000007ff0d7c19 */ /* 0x004fca000801160c */
[----:B------:R-:W-:-:S04]  /*71c0*/  IMAD.MOV R11, RZ, RZ, -R13 ;  /* 0x000000ffff0b7224 */ /* 0x000fc800078e0a0d */
[----:B------:R-:W-:-:S04]  /*71d0*/  IMAD R15, R11, UR8, R15 ;  /* 0x000000080b0f7c24 */ /* 0x000fc8000f8e020f */
[C---:B---3--:R-:W-:Y:S02]  /*71e0*/  IMAD R10, R15.reuse, UR10, R10 ;  /* 0x0000000a0f0a7c24 */ /* 0x048fe4000f8e020a */
[----:B------:R-:W-:Y:S01]  /*71f0*/  IMAD R22, R15, UR11, R22 ;  /* 0x0000000b0f167c24 */ /* 0x000fe2000f8e0216 */
[----:B------:R-:W-:Y:S06]  /*7200*/  BRA.U !UP0, `(.L_x_58) ;  /* 0x0000001108487547 */ /* 0x000fec000b800000 */
[----:B------:R-:W0:Y:S01]  /*7210*/  LDCU.64 UR8, c[0x0][0x3a8] ;  /* 0x00007500ff0877ac */ /* 0x000e220008000a00 */
[----:B------:R-:W-:Y:S01]  /*7220*/  MOV R12, RZ ;  /* 0x000000ff000c7202 */ /* 0x000fe20000000f00 */
[----:B------:R-:W2:Y:S01]  /*7230*/  LDCU UR7, c[0x0][0x3a4] ;  /* 0x00007480ff0777ac */ /* 0x000ea20008000800 */
[----:B------:R-:W3:Y:S01]  /*7240*/  LDCU.64 UR10, c[0x0][0x4c8] ;  /* 0x00009900ff0a77ac */ /* 0x000ee20008000a00 */
[----:B------:R-:W-:Y:S02]  /*7250*/  UISETP.NE.AND UP0, UPT, UR5, 0x3, UPT ;  /* 0x000000030500788c */ /* 0x000fe4000bf05270 */
[----:B0-----:R-:W-:-:S05]  /*7260*/  IMAD.HI.U32 R14, R13, UR8, R12 ;  /* 0x000000080d0e7c27 */ /* 0x001fca000f8e000c */
[----:B------:R-:W-:-:S04]  /*7270*/  SHF.R.U32.HI R15, RZ, UR9, R14 ;  /* 0x00000009ff0f7c19 */ /* 0x000fc8000801160e */
[----:B------:R-:W-:-:S05]  /*7280*/  IADD3 R11, PT, PT, -R15, RZ, RZ ;  /* 0x000000ff0f0b7210 */ /* 0x000fca0007ffe1ff */
[----:B--2---:R-:W-:-:S04]  /*7290*/  IMAD R13, R11, UR7, R13 ;  /* 0x000000070b0d7c24 */ /* 0x004fc8000f8e020d */
[C---:B---3--:R-:W-:Y:S02]  /*72a0*/  IMAD R10, R13.reuse, UR10, R10 ;  /* 0x0000000a0d0a7c24 */ /* 0x048fe4000f8e020a */
[----:B------:R-:W-:Y:S01]  /*72b0*/  IMAD R22, R13, UR11, R22 ;  /* 0x0000000b0d167c24 */ /* 0x000fe2000f8e0216 */
[----:B------:R-:W-:Y:S06]  /*72c0*/  BRA.U !UP0, `(.L_x_58) ;  /* 0x0000001108187547 */ /* 0x000fec000b800000 */
[----:B------:R-:W0:Y:S01]  /*72d0*/  LDCU.64 UR8, c[0x0][0x3b0] ;  /* 0x00007600ff0877ac */ /* 0x000e220008000a00 */
[----:B------:R-:W-:Y:S01]  /*72e0*/  IMAD.MOV.U32 R14, RZ, RZ, RZ ;  /* 0x000000ffff0e7224 */ /* 0x000fe200078e00ff */
[----:B------:R-:W2:Y:S01]  /*72f0*/  LDCU UR7, c[0x0][0x3b8] ;  /* 0x00007700ff0777ac */ /* 0x000ea20008000800 */
[----:B------:R-:W3:Y:S01]  /*7300*/  LDCU.64 UR10, c[0x0][0x4d0] ;  /* 0x00009a00ff0a77ac */ /* 0x000ee20008000a00 */
[----:B------:R-:W-:Y:S01]  /*7310*/  UISETP.NE.AND UP0, UPT, UR5, 0x4, UPT ;  /* 0x000000040500788c */ /* 0x000fe2000bf05270 */
[----:B0-----:R-:W-:-:S05]  /*7320*/  IMAD.HI.U32 R12, R15, UR9, R14 ;  /* 0x000000090f0c7c27 */ /* 0x001fca000f8e000e */
[----:B--2---:R-:W-:-:S04]  /*7330*/  SHF.R.U32.HI R13, RZ, UR7, R12 ;  /* 0x00000007ff0d7c19 */ /* 0x004fc8000801160c */
[----:B------:R-:W-:-:S05]  /*7340*/  IADD3 R11, PT, PT, -R13, RZ, RZ ;  /* 0x000000ff0d0b7210 */ /* 0x000fca0007ffe1ff */
[----:B------:R-:W-:-:S04]  /*7350*/  IMAD R15, R11, UR8, R15 ;  /* 0x000000080b0f7c24 */ /* 0x000fc8000f8e020f */
[C---:B---3--:R-:W-:Y:S02]  /*7360*/  IMAD R10, R15.reuse, UR10, R10 ;  /* 0x0000000a0f0a7c24 */ /* 0x048fe4000f8e020a */
[----:B------:R-:W-:Y:S01]  /*7370*/  IMAD R22, R15, UR11, R22 ;  /* 0x0000000b0f167c24 */ /* 0x000fe2000f8e0216 */
[----:B------:R-:W-:Y:S06]  /*7380*/  BRA.U !UP0, `(.L_x_58) ;  /* 0x0000000d08e87547 */ /* 0x000fec000b800000 */
[----:B------:R-:W0:Y:S01]  /*7390*/  LDCU.64 UR8, c[0x0][0x3c0] ;  /* 0x00007800ff0877ac */ /* 0x000e220008000a00 */
[----:B------:R-:W-:Y:S01]  /*73a0*/  HFMA2 R12, -RZ, RZ, 0, 0 ;  /* 0x00000000ff0c7431 */ /* 0x000fe200000001ff */
[----:B------:R-:W2:Y:S01]  /*73b0*/  LDCU UR7, c[0x0][0x3bc] ;  /* 0x00007780ff0777ac */ /* 0x000ea20008000800 */
[----:B------:R-:W3:Y:S01]  /*73c0*/  LDCU.64 UR10, c[0x0][0x4d8] ;  /* 0x00009b00ff0a77ac */ /* 0x000ee20008000a00 */
[----:B------:R-:W-:Y:S02]  /*73d0*/  UISETP.NE.AND UP0, UPT, UR5, 0x5, UPT ;  /* 0x000000050500788c */ /* 0x000fe4000bf05270 */
[----:B0-----:R-:W-:-:S05]  /*73e0*/  IMAD.HI.U32 R14, R13, UR8, R12 ;  /* 0x000000080d0e7c27 */ /* 0x001fca000f8e000c */
[----:B------:R-:W-:-:S05]  /*73f0*/  SHF.R.U32.HI R15, RZ, UR9, R14 ;  /* 0x00000009ff0f7c19 */ /* 0x000fca000801160e */
[----:B------:R-:W-:-:S04]  /*7400*/  IMAD.MOV R11, RZ, RZ, -R15 ;  /* 0x000000ffff0b7224 */ /* 0x000fc800078e0a0f */
[----:B--2---:R-:W-:-:S04]  /*7410*/  IMAD R13, R11, UR7, R13 ;  /* 0x000000070b0d7c24 */ /* 0x004fc8000f8e020d */
        /* <DEDUP_REMOVED lines=234> */
[----:B------:R-:W3:Y:S02]  /*82c0*/  LDCU.64 UR10, c[0x0][0x578] ;  /* 0x0000af00ff0a77ac */ /* 0x000ee40008000a00 */
[----:B0-----:R-:W-:-:S05]  /*82d0*/  IMAD.HI.U32 R11, R13, UR8, R12 ;  /* 0x000000080d0b7c27 */ /* 0x001fca000f8e000c */
[----:B------:R-:W-:-:S04]  /*82e0*/  SHF.R.U32.HI R11, RZ, UR9, R11 ;  /* 0x00000009ff0b7c19 */ /* 0x000fc8000801160b */
[----:B------:R-:W-:-:S05]  /*82f0*/  IADD3 R11, PT, PT, -R11, RZ, RZ ;  /* 0x000000ff0b0b7210 */ /* 0x000fca0007ffe1ff */
[----:B--2---:R-:W-:-:S04]  /*8300*/  IMAD R13, R11, UR7, R13 ;  /* 0x000000070b0d7c24 */ /* 0x004fc8000f8e020d */
[C---:B---3--:R-:W-:Y:S02]  /*8310*/  IMAD R10, R13.reuse, UR10, R10 ;  /* 0x0000000a0d0a7c24 */ /* 0x048fe4000f8e020a */
[----:B------:R-:W-:-:S07]  /*8320*/  IMAD R22, R13, UR11, R22 ;  /* 0x0000000b0d167c24 */ /* 0x000fce000f8e0216 */
.L_x_58:
[----:B------:R-:W0:Y:S01]  /*8330*/  LDCU.64 UR8, c[0x0][0x580] ;  /* 0x0000b000ff0877ac */ /* 0x000e220008000a00 */
[----:B------:R-:W-:Y:S01]  /*8340*/  ISETP.GE.U32.AND P0, PT, R2, 0x7, PT ;  /* 0x000000070200780c */ /* 0x000fe20003f06070 */
[----:B------:R-:W-:Y:S01]  /*8350*/  IMAD.MOV.U32 R23, RZ, RZ, RZ ;  /* 0x000000ffff177224 */ /* 0x000fe200078e00ff */
[----:B------:R-:W-:Y:S02]  /*8360*/  ISETP.NE.U32.AND P3, PT, R5, RZ, PT ;  /* 0x000000ff0500720c */ /* 0x000fe40003f65070 */
[----:B------:R-:W-:Y:S02]  /*8370*/  ISETP.GE.U32.AND.EX P1, PT, R6, RZ, PT, P0 ;  /* 0x000000ff0600720c */ /* 0x000fe40003f26100 */
[----:B------:R-:W-:Y:S02]  /*8380*/  ISETP.NE.AND.EX P0, PT, RZ, RZ, PT, P3 ;  /* 0x000000ffff00720c */ /* 0x000fe40003f05330 */
[----:B------:R-:W-:Y:S02]  /*8390*/  MOV R26, RZ ;  /* 0x000000ff001a7202 */ /* 0x000fe40000000f00 */
[----:B0-----:R-:W-:-:S04]  /*83a0*/  IADD3 R10, P2, PT, R10, UR8, RZ ;  /* 0x000000080a0a7c10 */ /* 0x001fc8000ff5e0ff */
[----:B------:R-:W-:-:S03]  /*83b0*/  IADD3.X R11, PT, PT, RZ, UR9, RZ, P2, !PT ;  /* 0x00000009ff0b7c10 */ /* 0x000fc600097fe4ff */
[----:B------:R-:W-:Y:S06]  /*83c0*/  @!P1 BRA `(.L_x_59) ;  /* 0x0000000400149947 */ /* 0x000fec0003800000 */
[----:B------:R-:W0:Y:S01]  /*83d0*/  LDCU.64 UR8, c[0x0][0x588] ;  /* 0x0000b100ff0877ac */ /* 0x000e220008000a00 */
[----:B------:R-:W-:Y:S02]  /*83e0*/  LOP3.LUT R23, R8, 0xfffffff8, RZ, 0xc0, !PT ;  /* 0xfffffff808177812 */ /* 0x000fe400078ec0ff */
[----:B------:R-:W-:Y:S02]  /*83f0*/  IADD3 R24, P1, PT, R10, 0x20, RZ ;  /* 0x000000200a187810 */ /* 0x000fe40007f3e0ff */
[----:B------:R-:W-:Y:S01]  /*8400*/  LOP3.LUT R26, R9, 0x7fffffff, RZ, 0xc0, !PT ;  /* 0x7fffffff091a7812 */ /* 0x000fe200078ec0ff */
[----:B-1----:R-:W-:Y:S01]  /*8410*/  IMAD.MOV.U32 R28, RZ, RZ, R23 ;  /* 0x000000ffff1c7224 */ /* 0x002fe200078e0017 */
[----:B------:R-:W-:Y:S02]  /*8420*/  IADD3.X R25, PT, PT, RZ, R11, RZ, P1, !PT ;  /* 0x0000000bff197210 */ /* 0x000fe40000ffe4ff */
[----:B------:R-:W-:Y:S02]  /*8430*/  MOV R27, R26 ;  /* 0x0000001a001b7202 */ /* 0x000fe40000000f00 */
[----:B0-----:R-:W-:-:S04]  /*8440*/  IADD3 R12, P2, PT, R22, UR8, RZ ;  /* 0x00000008160c7c10 */ /* 0x001fc8000ff5e0ff */
[----:B------:R-:W-:-:S04]  /*8450*/  IADD3 R12, P3, PT, R12, 0x10, RZ ;  /* 0x000000100c0c7810 */ /* 0x000fc80007f7e0ff */
[----:B------:R-:W-:-:S09]  /*8460*/  IADD3.X R13, PT, PT, RZ, UR9, RZ, P3, P2 ;  /* 0x00000009ff0d7c10 */ /* 0x000fd20009fe44ff */
.L_x_60:
[----:B0-----:R-:W2:Y:S01]  /*8470*/  LDG.E R19, desc[UR12][R12.64+-0x10] ;  /* 0xfffff00c0c137981 */ /* 0x001ea2000c1e1900 */
[----:B------:R-:W-:Y:S01]  /*8480*/  MOV R14, R24 ;  /* 0x00000018000e7202 */ /* 0x000fe20000000f00 */
[----:B------:R-:W-:-:S05]  /*8490*/  IMAD.MOV.U32 R15, RZ, RZ, R25 ;  /* 0x000000ffff0f7224 */ /* 0x000fca00078e0019 */
        /* <DEDUP_REMOVED lines=53> */
[----:B---3--:R0:W-:Y:S04]  /*87f0*/  STG.E.64 desc[UR12][R14.64+0x18], R18 ;  /* 0x000018120e007986 */ /* 0x0081e8000c101b0c */
[----:B--2---:R0:W-:Y:S01]  /*8800*/  STG.E.64 desc[UR12][R16.64+-0x8], R20 ;  /* 0xfffff81410007986 */ /* 0x0041e2000c101b0c */
[----:B------:R-:W-:Y:S05]  /*8810*/  @P1 BRA `(.L_x_60) ;  /* 0xfffffffc00141947 */ /* 0x000fea000383ffff */
.L_x_59:
[----:B------:R-:W-:Y:S05]  /*8820*/  @!P0 BRA `(.L_x_61) ;  /* 0x0000000400248947 */ /* 0x000fea0003800000 */
[----:B------:R-:W2:Y:S01]  /*8830*/  LDCU.64 UR8, c[0x0][0x588] ;  /* 0x0000b100ff0877ac */ /* 0x000ea20008000a00 */
[----:B------:R-:W-:Y:S02]  /*8840*/  ISETP.GE.U32.AND P0, PT, R5, 0x4, PT ;  /* 0x000000040500780c */ /* 0x000fe40003f06070 */
[----:B------:R-:W-:Y:S02]  /*8850*/  ISETP.NE.U32.AND P2, PT, R0, RZ, PT ;  /* 0x000000ff0000720c */ /* 0x000fe40003f45070 */
[----:B------:R-:W-:Y:S02]  /*8860*/  ISETP.GE.U32.AND.EX P1, PT, RZ, RZ, PT, P0 ;  /* 0x000000ffff00720c */ /* 0x000fe40003f26100 */
[----:B------:R-:W-:Y:S02]  /*8870*/  ISETP.NE.AND.EX P0, PT, RZ, RZ, PT, P2 ;  /* 0x000000ffff00720c */ /* 0x000fe40003f05320 */
[----:B--2---:R-:W-:-:S05]  /*8880*/  IADD3 R24, P2, PT, R22, UR8, RZ ;  /* 0x0000000816187c10 */ /* 0x004fca000ff5e0ff */
[----:B------:R-:W-:-:S04]  /*8890*/  IMAD.X R22, RZ, RZ, UR9, P2 ;  /* 0x00000009ff167e24 */ /* 0x000fc800090e06ff */
[----:B------:R-:W-:Y:S05]  /*88a0*/  @!P1 BRA `(.L_x_62) ;  /* 0x0000000000789947 */ /* 0x000fea0003800000 */
[----:B01----:R-:W-:-:S04]  /*88b0*/  LEA R18, P1, R23, R24, 0x2 ;  /* 0x0000001817127211 */ /* 0x003fc800078210ff */
        /* <DEDUP_REMOVED lines=29> */
.L_x_62:
[----:B------:R-:W-:Y:S05]  /*8a90*/  @!P0 BRA `(.L_x_61) ;  /* 0x0000000000888947 */ /* 0x000fea0003800000 */
[----:B------:R-:W-:-:S04]  /*8aa0*/  ISETP.NE.U32.AND P0, PT, R4, RZ, PT ;  /* 0x000000ff0400720c */ /* 0x000fc80003f05070 */
[----:B------:R-:W-:-:S13]  /*8ab0*/  ISETP.NE.AND.EX P0, PT, R7, RZ, PT, P0 ;  /* 0x000000ff0700720c */ /* 0x000fda0003f05300 */
[----:B0-----:R-:W-:-:S04]  /*8ac0*/  @P0 LEA R14, P1, R23, R24, 0x2 ;  /* 0x00000018170e0211 */ /* 0x001fc800078210ff */
[----:B------:R-:W-:-:S05]  /*8ad0*/  @P0 LEA.HI.X R15, R23, R22, R26, 0x2, P1 ;  /* 0x00000016170f0211 */ /* 0x000fca00008f141a */
[----:B-1-3--:R-:W2:Y:S01]  /*8ae0*/  @P0 LDG.E R21, desc[UR12][R14.64] ;  /* 0x0000000c0e150981 */ /* 0x00aea2000c1e1900 */
        /* <DEDUP_REMOVED lines=14> */
[----:B------:R-:W-:-:S04]  /*8bd0*/  @P0 IADD3 R23, P2, PT, R23, 0x2, RZ ;  /* 0x0000000217170810 */ /* 0x000fc80007f5e0ff */
[----:B------:R-:W-:Y:S01]  /*8be0*/  @P0 IADD3.X R26, PT, PT, RZ, R26, RZ, P2, !PT ;  /* 0x0000001aff1a0210 */ /* 0x000fe200017fe4ff */
[----:B----4-:R2:W-:Y:S04]  /*8bf0*/  @P0 STG.E.64 desc[UR12][R12.64+0x8], R28 ;  /* 0x0000081c0c000986 */ /* 0x0105e8000c101b0c */
[----:B---3--:R2:W-:Y:S02]  /*8c00*/  @P0 STG.E.64 desc[UR12][R16.64+-0x8], R14 ;  /* 0xfffff80e10000986 */ /* 0x0085e4000c101b0c */
        /* <DEDUP_REMOVED lines=11> */
.L_x_61:
[----:B------:R-:W-:-:S07]  /*8cc0*/  VIADD R3, R3, 0x80 ;  /* 0x0000008003037836 */ /* 0x000fce0000000000 */
.L_x_51:
[----:B------:R-:W-:-:S13]  /*8cd0*/  ISETP.GE.AND P0, PT, R3, UR6, PT ;  /* 0x0000000603007c0c */ /* 0x000fda000bf06270 */
[----:B------:R-:W-:Y:S05]  /*8ce0*/  @P0 BRA `(.L_x_63) ;  /* 0x0000003800400947 */ /* 0x000fea0003800000 */
[----:B------:R-:W0:Y:S01]  /*8cf0*/  LDCU.64 UR8, c[0x0][0x390] ;  /* 0x00007200ff0877ac */ /* 0x000e220008000a00 */
[----:B----4-:R-:W-:Y:S01]  /*8d00*/  HFMA2 R10, -RZ, RZ, 0, 0 ;  /* 0x00000000ff0a7431 */ /* 0x010fe200000001ff */
[----:B------:R-:W-:Y:S01]  /*8d10*/  MOV R11, R3 ;  /* 0x00000003000b7202 */ /* 0x000fe20000000f00 */
[----:B------:R-:W4:Y:S01]  /*8d20*/  LDCU UR7, c[0x0][0x38c] ;  /* 0x00007180ff0777ac */ /* 0x000f220008000800 */
[----:B------:R-:W5:Y:S01]  /*8d30*/  LDCU.64 UR10, c[0x0][0x4b8] ;  /* 0x00009700ff0a77ac */ /* 0x000f620008000a00 */
[----:B------:R-:W-:Y:S01]  /*8d40*/  UISETP.NE.AND UP0, UPT, UR4, URZ, UPT ;  /* 0x000000ff0400728c */ /* 0x000fe2000bf05270 */
[----:B0-2---:R-:W-:-:S05]  /*8d50*/  IMAD.HI.U32 R14, R3, UR8, R10 ;  /* 0x00000008030e7c27 */ /* 0x005fca000f8e000a */
[----:B------:R-:W-:-:S05]  /*8d60*/  SHF.R.U32.HI R15, RZ, UR9, R14 ;  /* 0x00000009ff0f7c19 */ /* 0x000fca000801160e */
[----:B------:R-:W-:-:S04]  /*8d70*/  IMAD.MOV R22, RZ, RZ, -R15 ;  /* 0x000000ffff167224 */ /* 0x000fc800078e0a0f */
[----:B----4-:R-:W-:-:S04]  /*8d80*/  IMAD R22, R22, UR7, R3 ;  /* 0x0000000716167c24 */ /* 0x010fc8000f8e0203 */
[C---:B-----5:R-:W-:Y:S02]  /*8d90*/  IMAD R10, R22.reuse, UR10, RZ ;  /* 0x0000000a160a7c24 */ /* 0x060fe4000f8e02ff */
[----:B------:R-:W-:Y:S01]  /*8da0*/  IMAD R22, R22, UR11, RZ ;  /* 0x0000000b16167c24 */ /* 0x000fe2000f8e02ff */
[----:B------:R-:W-:Y:S06]  /*8db0*/  BRA.U !UP0, `(.L_x_64) ;  /* 0x0000001108787547 */ /* 0x000fec000b800000 */
[----:B------:R-:W0:Y:S01]  /*8dc0*/  LDCU.64 UR8, c[0x0][0x398] ;  /* 0x00007300ff0877ac */ /* 0x000e220008000a00 */
[----:B------:R-:W-:Y:S01]  /*8dd0*/  MOV R14, RZ ;  /* 0x000000ff000e7202 */ /* 0x000fe20000000f00 */
[----:B------:R-:W2:Y:S01]  /*8de0*/  LDCU UR7, c[0x0][0x3a0] ;  /* 0x00007400ff0777ac */ /* 0x000ea20008000800 */
[----:B------:R-:W4:Y:S01]  /*8df0*/  LDCU.64 UR10, c[0x0][0x4c0] ;  /* 0x00009800ff0a77ac */ /* 0x000f220008000a00 */
[----:B------:R-:W-:Y:S02]  /*8e00*/  UISETP.NE.AND UP0, UPT, UR5, 0x2, UPT ;  /* 0x000000020500788c */ /* 0x000fe4000bf05270 */
[----:B0-----:R-:W-:-:S05]  /*8e10*/  IMAD.HI.U32 R12, R15, UR9, R14 ;  /* 0x000000090f0c7c27 */ /* 0x001fca000f8e000e */
[----:B--2---:R-:W-:-:S04]  /*8e20*/  SHF.R.U32.HI R13, RZ, UR7, R12 ;  /* 0x00000007ff0d7c19 */ /* 0x004fc8000801160c */
[----:B------:R-:W-:-:S05]  /*8e30*/  IADD3 R11, PT, PT, -R13, RZ, RZ ;  /* 0x000000ff0d0b7210 */ /* 0x000fca0007ffe1ff */
[----:B------:R-:W-:-:S04]  /*8e40*/  IMAD R15, R11, UR8, R15 ;  /* 0x000000080b0f7c24 */ /* 0x000fc8000f8e020f */
[C---:B----4-:R-:W-:Y:S02]  /*8e50*/  IMAD R10, R15.reuse, UR10, R10 ;  /* 0x0000000a0f0a7c24 */ /* 0x050fe4000f8e020a */
[----:B------:R-:W-:Y:S01]  /*8e60*/  IMAD R22, R15, UR11, R22 ;  /* 0x0000000b0f167c24 */ /* 0x000fe2000f8e0216 */
[----:B------:R-:W-:Y:S06]  /*8e70*/  BRA.U !UP0, `(.L_x_64) ;  /* 0x0000001108487547 */ /* 0x000fec000b800000 */
[----:B------:R-:W0:Y:S01]  /*8e80*/  LDCU.64 UR8, c[0x0][0x3a8] ;  /* 0x00007500ff0877ac */ /* 0x000e220008000a00 */
[----:B------:R-:W-:Y:S01]  /*8e90*/  IMAD.MOV.U32 R12, RZ, RZ, RZ ;  /* 0x000000ffff0c7224 */ /* 0x000fe200078e00ff */
[----:B------:R-:W2:Y:S01]  /*8ea0*/  LDCU UR7, c[0x0][0x3a4] ;  /* 0x00007480ff0777ac */ /* 0x000ea20008000800 */
[----:B------:R-:W4:Y:S01]  /*8eb0*/  LDCU.64 UR10, c[0x0][0x4c8] ;  /* 0x00009900ff0a77ac */ /* 0x000f220008000a00 */
[----:B------:R-:W-:Y:S01]  /*8ec0*/  UISETP.NE.AND UP0, UPT, UR5, 0x3, UPT ;  /* 0x000000030500788c */ /* 0x000fe2000bf05270 */
[----:B0-----:R-:W-:-:S05]  /*8ed0*/  IMAD.HI.U32 R14, R13, UR8, R12 ;  /* 0x000000080d0e7c27 */ /* 0x001fca000f8e000c */
[----:B------:R-:W-:-:S04]  /*8ee0*/  SHF.R.U32.HI R15, RZ, UR9, R14 ;  /* 0x00000009ff0f7c19 */ /* 0x000fc8000801160e */
[----:B------:R-:W-:-:S05]  /*8ef0*/  IADD3 R11, PT, PT, -R15, RZ, RZ ;  /* 0x000000ff0f0b7210 */ /* 0x000fca0007ffe1ff */
[----:B--2---:R-:W-:-:S04]  /*8f00*/  IMAD R13, R11, UR7, R13 ;  /* 0x000000070b0d7c24 */ /* 0x004fc8000f8e020d */
[C---:B----4-:R-:W-:Y:S02]  /*8f10*/  IMAD R10, R13.reuse, UR10, R10 ;  /* 0x0000000a0d0a7c24 */ /* 0x050fe4000f8e020a */
[----:B------:R-:W-:Y:S01]  /*8f20*/  IMAD R22, R13, UR11, R22 ;  /* 0x0000000b0d167c24 */ /* 0x000fe2000f8e0216 */
[----:B------:R-:W-:Y:S06]  /*8f30*/  BRA.U !UP0, `(.L_x_64) ;  /* 0x0000001108187547 */ /* 0x000fec000b800000 */
[----:B------:R-:W0:Y:S01]  /*8f40*/  LDCU.64 UR8, c[0x0][0x3b0] ;  /* 0x00007600ff0877ac */ /* 0x000e220008000a00 */
[----:B------:R-:W-:Y:S01]  /*8f50*/  HFMA2 R14, -RZ, RZ, 0, 0 ;  /* 0x00000000ff0e7431 */ /* 0x000fe200000001ff */
[----:B------:R-:W2:Y:S01]  /*8f60*/  LDCU UR7, c[0x0][0x3b8] ;  /* 0x00007700ff0777ac */ /* 0x000ea20008000800 */
[----:B------:R-:W4:Y:S01]  /*8f70*/  LDCU.64 UR10, c[0x0][0x4d0] ;  /* 0x00009a00ff0a77ac */ /* 0x000f220008000a00 */
[----:B------:R-:W-:Y:S02]  /*8f80*/  UISETP.NE.AND UP0, UPT, UR5, 0x4, UPT ;  /* 0x000000040500788c */ /* 0x000fe4000bf05270 */
[----:B0-----:R-:W-:-:S05]  /*8f90*/  IMAD.HI.U32 R12, R15, UR9, R14 ;  /* 0x000000090f0c7c27 */ /* 0x001fca000f8e000e */
[----:B--2---:R-:W-:-:S05]  /*8fa0*/  SHF.R.U32.HI R13, RZ, UR7, R12 ;  /* 0x00000007ff0d7c19 */ /* 0x004fca000801160c */
[----:B------:R-:W-:-:S04]  /*8fb0*/  IMAD.MOV R11, RZ, RZ, -R13 ;  /* 0x000000ffff0b7224 */ /* 0x000fc800078e0a0d */
[----:B------:R-:W-:-:S04]  /*8fc0*/  IMAD R15, R11, UR8, R15 ;  /* 0x000000080b0f7c24 */ /* 0x000fc8000f8e020f */
[C---:B----4-:R-:W-:Y:S02]  /*8fd0*/  IMAD R10, R15.reuse, UR10, R10 ;  /* 0x0000000a0f0a7c24 */ /* 0x050fe4000f8e020a */
[----:B------:R-:W-:Y:S01]  /*8fe0*/  IMAD R22, R15, UR11, R22 ;  /* 0x0000000b0f167c24 */ /* 0x000fe2000f8e0216 */
[----:B------:R-:W-:Y:S06]  /*8ff0*/  BRA.U !UP0, `(.L_x_64) ;  /* 0x0000000d08e87547 */ /* 0x000fec000b800000 */
[----:B------:R-:W0:Y:S01]  /*9000*/  LDCU.64 UR8, c[0x0][0x3c0] ;  /* 0x00007800ff0877ac */ /* 0x000e220008000a00 */
[----:B------:R-:W-:Y:S01]  /*9010*/  MOV R12, RZ ;  /* 0x000000ff000c7202 */ /* 0x000fe20000000f00 */
[----:B------:R-:W2:Y:S01]  /*9020*/  LDCU UR7, c[0x0][0x3bc] ;  /* 0x00007780ff0777ac */ /* 0x000ea20008000800 */
[----:B------:R-:W4:Y:S01]  /*9030*/  LDCU.64 UR10, c[0x0][0x4d8] ;  /* 0x00009b00ff0a77ac */ /* 0x000f220008000a00 */
[----:B------:R-:W-:Y:S02]  /*9040*/  UISETP.NE.AND UP0, UPT, UR5, 0x5, UPT ;  /* 0x000000050500788c */ /* 0x000fe4000bf05270 */
        /* <DEDUP_REMOVED lines=25> */
[----:B------:R-:W-:-:S05]  /*91e0*/  SHF.R.U32.HI R15, RZ, UR9, R14 ;  /* 0x00000009ff0f7c19 */ /* 0x000fca000801160e */
[----:B------:R-:W-:-:S04]  /*91f0*/  IMAD.MOV R11, RZ, RZ, -R15 ;  /* 0x000000ffff0b7224 */ /* 0x000fc800078e0a0f */
        /* <DEDUP_REMOVED lines=211> */
[----:B------:R-:W4:Y:S03]  /*9f30*/  LDCU.64 UR10, c[0x0][0x578] ;  /* 0x0000af00ff0a77ac */ /* 0x000f260008000a00 */
[----:B0-----:R-:W-:-:S05]  /*9f40*/  IMAD.HI.U32 R11, R13, UR8, R12 ;  /* 0x000000080d0b7c27 */ /* 0x001fca000f8e000c */
[----:B------:R-:W-:-:S05]  /*9f50*/  SHF.R.U32.HI R11, RZ, UR9, R11 ;  /* 0x00000009ff0b7c19 */ /* 0x000fca000801160b */
[----:B------:R-:W-:-:S04]  /*9f60*/  IMAD.MOV R11, RZ, RZ, -R11 ;  /* 0x000000ffff0b7224 */ /* 0x000fc800078e0a0b */
[----:B--2---:R-:W-:-:S04]  /*9f70*/  IMAD R13, R11, UR7, R13 ;  /* 0x000000070b0d7c24 */ /* 0x004fc8000f8e020d */
[C---:B----4-:R-:W-:Y:S02]  /*9f80*/  IMAD R10, R13.reuse, UR10, R10 ;  /* 0x0000000a0d0a7c24 */ /* 0x050fe4000f8e020a */
[----:B------:R-:W-:-:S07]  /*9f90*/  IMAD R22, R13, UR11, R22 ;  /* 0x0000000b0d167c24 */ /* 0x000fce000f8e0216 */
.L_x_64:
        /* <DEDUP_REMOVED lines=11> */
[----:B------:R-:W-:Y:S01]  /*a050*/  LOP3.LUT R26, R9, 0x7fffffff, RZ, 0xc0, !PT ;  /* 0x7fffffff091a7812 */ /* 0x000fe200078ec0ff */
[----:B------:R-:W-:Y:S01]  /*a060*/  BSSY.RECONVERGENT B2, `(.L_x_65) ;  /* 0x0000044000027945 */ /* 0x000fe20003800200 */
[----:B------:R-:W-:Y:S02]  /*a070*/  IADD3 R24, P1, PT, R10, 0x20, RZ ;  /* 0x000000200a187810 */ /* 0x000fe40007f3e0ff */
[----:B------:R-:W-:Y:S01]  /*a080*/  LOP3.LUT R23, R8, 0xfffffff8, RZ, 0xc0, !PT ;  /* 0xfffffff808177812 */ /* 0x000fe200078ec0ff */
[----:B------:R-:W-:Y:S01]  /*a090*/  IMAD.MOV.U32 R27, RZ, RZ, R26 ;  /* 0x000000ffff1b7224 */ /* 0x000fe200078e001a */
[----:B------:R-:W-:Y:S02]  /*a0a0*/  IADD3.X R25, PT, PT, RZ, R11, RZ, P1, !PT ;  /* 0x0000000bff197210 */ /* 0x000fe40000ffe4ff */
[----:B-1-3--:R-:W-:Y:S02]  /*a0b0*/  MOV R28, R23 ;  /* 0x00000017001c7202 */ /* 0x00afe40000000f00 */
[----:B0-----:R-:W-:-:S04]  /*a0c0*/  IADD3 R12, P2, PT, R22, UR8, RZ ;  /* 0x00000008160c7c10 */ /* 0x001fc8000ff5e0ff */
[----:B------:R-:W-:-:S04]  /*a0d0*/  IADD3 R12, P3, PT, R12, 0x10, RZ ;  /* 0x000000100c0c7810 */ /* 0x000fc80007f7e0ff */
[----:B------:R-:W-:-:S09]  /*a0e0*/  IADD3.X R13, PT, PT, RZ, UR9, RZ, P3, P2 ;  /* 0x00000009ff0d7c10 */ /* 0x000fd20009fe44ff */
.L_x_66:
[----:B0-----:R-:W2:Y:S01]  /*a0f0*/  LDG.E R19, desc[UR12][R12.64+-0x10] ;  /* 0xfffff00c0c137981 */ /* 0x001ea2000c1e1900 */
[----:B------:R-:W-:Y:S02]  /*a100*/  MOV R14, R24 ;  /* 0x00000018000e7202 */ /* 0x000fe40000000f00 */
        /* <DEDUP_REMOVED lines=57> */
[----:B------:R-:W-:Y:S05]  /*a4a0*/  BSYNC.RECONVERGENT B2 ;  /* 0x0000000000027941 */ /* 0x000fea0003800200 */
.L_x_65:
[----:B------:R-:W-:Y:S05]  /*a4b0*/  @!P0 BRA `(.L_x_67) ;  /* 0x0000000400248947 */ /* 0x000fea0003800000 */
[----:B------:R-:W2:Y:S01]  /*a4c0*/  LDCU.64 UR8, c[0x0][0x588] ;  /* 0x0000b100ff0877ac */ /* 0x000ea20008000a00 */
[----:B------:R-:W-:Y:S02]  /*a4d0*/  ISETP.GE.U32.AND P0, PT, R5, 0x4, PT ;  /* 0x000000040500780c */ /* 0x000fe40003f06070 */
[----:B------:R-:W-:Y:S02]  /*a4e0*/  ISETP.NE.U32.AND P2, PT, R0, RZ, PT ;  /* 0x000000ff0000720c */ /* 0x000fe40003f45070 */
[----:B------:R-:W-:Y:S02]  /*a4f0*/  ISETP.GE.U32.AND.EX P1, PT, RZ, RZ, PT, P0 ;  /* 0x000000ffff00720c */ /* 0x000fe40003f26100 */
[----:B------:R-:W-:Y:S02]  /*a500*/  ISETP.NE.AND.EX P0, PT, RZ, RZ, PT, P2 ;  /* 0x000000ffff00720c */ /* 0x000fe40003f05320 */
[----:B--2---:R-:W-:-:S04]  /*a510*/  IADD3 R24, P2, PT, R22, UR8, RZ ;  /* 0x0000000816187c10 */ /* 0x004fc8000ff5e0ff */
[----:B------:R-:W-:-:S05]  /*a520*/  IADD3.X R22, PT, PT, RZ, UR9, RZ, P2, !PT ;  /* 0x00000009ff167c10 */ /* 0x000fca00097fe4ff */
[----:B------:R-:W-:Y:S05]  /*a530*/  @!P1 BRA `(.L_x_68) ;  /* 0x0000000000789947 */ /* 0x000fea0003800000 */
[----:B01-3--:R-:W-:-:S04]  /*a540*/  LEA R18, P1, R23, R24, 0x2 ;  /* 0x0000001817127211 */ /* 0x00bfc800078210ff */
        /* <DEDUP_REMOVED lines=25> */
[----:B------:R-:W-:-:S05]  /*a6e0*/  IADD3 R23, P1, PT, R23, 0x4, RZ ;  /* 0x0000000417177810 */ /* 0x000fca0007f3e0ff */
[----:B------:R-:W-:Y:S01]  /*a6f0*/  IMAD.X R26, RZ, RZ, R26, P1 ;  /* 0x000000ffff1a7224 */ /* 0x000fe200008e061a */
[----:B---3--:R4:W-:Y:S04]  /*a700*/  STG.E.64 desc[UR12][R20.64+0x18], R28 ;  /* 0x0000181c14007986 */ /* 0x0089e8000c101b0c */
[----:B--2---:R4:W-:Y:S03]  /*a710*/  STG.E.64 desc[UR12][R16.64+-0x8], R18 ;  /* 0xfffff81210007986 */ /* 0x0049e6000c101b0c */
.L_x_68:
[----:B------:R-:W-:Y:S05]  /*a720*/  @!P0 BRA `(.L_x_67) ;  /* 0x0000000000888947 */ /* 0x000fea0003800000 */
[----:B------:R-:W-:-:S04]  /*a730*/  ISETP.NE.U32.AND P0, PT, R4, RZ, PT ;  /* 0x000000ff0400720c */ /* 0x000fc80003f05070 */
[----:B------:R-:W-:-:S13]  /*a740*/  ISETP.NE.AND.EX P0, PT, R7, RZ, PT, P0 ;  /* 0x000000ff0700720c */ /* 0x000fda0003f05300 */
[----:B0-----:R-:W-:-:S04]  /*a750*/  @P0 LEA R14, P1, R23, R24, 0x2 ;  /* 0x00000018170e0211 */ /* 0x001fc800078210ff */
[----:B------:R-:W-:-:S05]  /*a760*/  @P0 LEA.HI.X R15, R23, R22, R26, 0x2, P1 ;  /* 0x00000016170f0211 */ /* 0x000fca00008f141a */
[----:B-1-34-:R-:W2:Y:S01]  /*a770*/  @P0 LDG.E R21, desc[UR12][R14.64] ;  /* 0x0000000c0e150981 */ /* 0x01aea2000c1e1900 */
        /* <DEDUP_REMOVED lines=29> */
.L_x_67:
[----:B------:R-:W-:-:S07]  /*a950*/  IADD3 R3, PT, PT, R3, 0x80, RZ ;  /* 0x0000008003037810 */ /* 0x000fce0007ffe0ff */
.L_x_57:
[----:B------:R-:W-:-:S13]  /*a960*/  ISETP.GE.AND P0, PT, R3, UR6, PT ;  /* 0x0000000603007c0c */ /* 0x000fda000bf06270 */
[----:B------:R-:W-:Y:S05]  /*a970*/  @P0 BRA `(.L_x_69) ;  /* 0x0000003800400947 */ /* 0x000fea0003800000 */
[----:B------:R-:W2:Y:S01]  /*a980*/  LDCU.64 UR8, c[0x0][0x390] ;  /* 0x00007200ff0877ac */ /* 0x000ea20008000a00 */
[----:B0--3--:R-:W-:Y:S01]  /*a990*/  MOV R11, R3 ;  /* 0x00000003000b7202 */ /* 0x009fe20000000f00 */
[----:B------:R-:W-:Y:S01]  /*a9a0*/  IMAD.MOV.U32 R10, RZ, RZ, RZ ;  /* 0x000000ffff0a7224 */ /* 0x000fe200078e00ff */
[----:B------:R-:W0:Y:S01]  /*a9b0*/  LDCU UR7, c[0x0][0x38c] ;  /* 0x00007180ff0777ac */ /* 0x000e220008000800 */
[----:B------:R-:W3:Y:S01]  /*a9c0*/  LDCU.64 UR10, c[0x0][0x4b8] ;  /* 0x00009700ff0a77ac */ /* 0x000ee20008000a00 */
[----:B------:R-:W-:Y:S01]  /*a9d0*/  UISETP.NE.AND UP0, UPT, UR4, URZ, UPT ;  /* 0x000000ff0400728c */ /* 0x000fe2000bf05270 */
[----:B--2---:R-:W-:-:S05]  /*a9e0*/  IMAD.HI.U32 R14, R3, UR8, R10 ;  /* 0x00000008030e7c27 */ /* 0x004fca000f8e000a */
[----:B------:R-:W-:-:S04]  /*a9f0*/  SHF.R.U32.HI R15, RZ, UR9, R14 ;  /* 0x00000009ff0f7c19 */ /* 0x000fc8000801160e */
[----:B------:R-:W-:-:S05]  /*aa00*/  IADD3 R22, PT, PT, -R15, RZ, RZ ;  /* 0x000000ff0f167210 */ /* 0x000fca0007ffe1ff */
[----:B0-----:R-:W-:-:S04]  /*aa10*/  IMAD R22, R22, UR7, R3 ;  /* 0x0000000716167c24 */ /* 0x001fc8000f8e0203 */
[C---:B---3--:R-:W-:Y:S02]  /*aa20*/  IMAD R10, R22.reuse, UR10, RZ ;  /* 0x0000000a160a7c24 */ /* 0x048fe4000f8e02ff */
[----:B------:R-:W-:Y:S01]  /*aa30*/  IMAD R22, R22, UR11, RZ ;  /* 0x0000000b16167c24 */ /* 0x000fe2000f8e02ff */
        /* <DEDUP_REMOVED lines=280> */
[----:B------:R-:W3:Y:S03]  /*bbc0*/  LDCU.64 UR10, c[0x0][0x578] ;  /* 0x0000af00ff0a77ac */ /* 0x000ee60008000a00 */
[----:B0-----:R-:W-:-:S05]  /*bbd0*/  IMAD.HI.U32 R11, R13, UR8, R12 ;  /* 0x000000080d0b7c27 */ /* 0x001fca000f8e000c */
[----:B------:R-:W-:-:S04]  /*bbe0*/  SHF.R.U32.HI R11, RZ, UR9, R11 ;  /* 0x00000009ff0b7c19 */ /* 0x000fc8000801160b */
[----:B------:R-:W-:-:S05]  /*bbf0*/  IADD3 R11, PT, PT, -R11, RZ, RZ ;  /* 0x000000ff0b0b7210 */ /* 0x000fca0007ffe1ff */
[----:B--2---:R-:W-:-:S04]  /*bc00*/  IMAD R13, R11, UR7, R13 ;  /* 0x000000070b0d7c24 */ /* 0x004fc8000f8e020d */
[C---:B---3--:R-:W-:Y:S02]  /*bc10*/  IMAD R10, R13.reuse, UR10, R10 ;  /* 0x0000000a0d0a7c24 */ /* 0x048fe4000f8e020a */
[----:B------:R-:W-:-:S07]  /*bc20*/  IMAD R22, R13, UR11, R22 ;  /* 0x0000000b0d167c24 */ /* 0x000fce000f8e0216 */
.L_x_70:
        /* <DEDUP_REMOVED lines=11> */
[----:B------:R-:W-:Y:S01]  /*bce0*/  IADD3 R24, P1, PT, R10, 0x20, RZ ;  /* 0x000000200a187810 */ /* 0x000fe20007f3e0ff */
[----:B------:R-:W-:Y:S01]  /*bcf0*/  BSSY.RECONVERGENT B2, `(.L_x_71) ;  /* 0x0000044000027945 */ /* 0x000fe20003800200 */
[----:B------:R-:W-:Y:S02]  /*bd00*/  LOP3.LUT R23, R8, 0xfffffff8, RZ, 0xc0, !PT ;  /* 0xfffffff808177812 */ /* 0x000fe400078ec0ff */
[----:B------:R-:W-:Y:S01]  /*bd10*/  LOP3.LUT R26, R9, 0x7fffffff, RZ, 0xc0, !PT ;  /* 0x7fffffff091a7812 */ /* 0x000fe200078ec0ff */
[----:B------:R-:W-:Y:S01]  /*bd20*/  IMAD.X R25, RZ, RZ, R11, P1 ;  /* 0x000000ffff197224 */ /* 0x000fe200008e060b */
[----:B-1--4-:R-:W-:Y:S02]  /*bd30*/  MOV R28, R23 ;  /* 0x00000017001c7202 */ /* 0x012fe40000000f00 */
[----:B------:R-:W-:Y:S02]  /*bd40*/  MOV R27, R26 ;  /* 0x0000001a001b7202 */ /* 0x000fe40000000f00 */
[----:B0-----:R-:W-:-:S04]  /*bd50*/  IADD3 R12, P2, PT, R22, UR8, RZ ;  /* 0x00000008160c7c10 */ /* 0x001fc8000ff5e0ff */
[----:B------:R-:W-:-:S04]  /*bd60*/  IADD3 R12, P3, PT, R12, 0x10, RZ ;  /* 0x000000100c0c7810 */ /* 0x000fc80007f7e0ff */
[----:B------:R-:W-:-:S09]  /*bd70*/  IADD3.X R13, PT, PT, RZ, UR9, RZ, P3, P2 ;  /* 0x00000009ff0d7c10 */ /* 0x000fd20009fe44ff */
.L_x_72:
        /* <DEDUP_REMOVED lines=60> */
.L_x_71:
        /* <DEDUP_REMOVED lines=9> */
[----:B01--4-:R-:W-:-:S04]  /*c1d0*/  LEA R18, P1, R23, R24, 0x2 ;  /* 0x0000001817127211 */ /* 0x013fc800078210ff */
        /* <DEDUP_REMOVED lines=29> */
.L_x_74:
        /* <DEDUP_REMOVED lines=35> */
.L_x_73:
[----:B------:R-:W-:-:S07]  /*c5e0*/  IADD3 R3, PT, PT, R3, 0x80, RZ ;  /* 0x0000008003037810 */ /* 0x000fce0007ffe0ff */
.L_x_63:
[----:B------:R-:W-:-:S13]  /*c5f0*/  ISETP.GE.AND P0, PT, R3, UR6, PT ;  /* 0x0000000603007c0c */ /* 0x000fda000bf06270 */
[----:B------:R-:W-:Y:S05]  /*c600*/  @P0 BRA `(.L_x_75) ;  /* 0x0000003800440947 */ /* 0x000fea0003800000 */
[----:B------:R-:W2:Y:S01]  /*c610*/  LDCU.64 UR8, c[0x0][0x390] ;  /* 0x00007200ff0877ac */ /* 0x000ea20008000a00 */
[----:B0---4-:R-:W-:Y:S02]  /*c620*/  HFMA2 R10, -RZ, RZ, 0, 0 ;  /* 0x00000000ff0a7431 */ /* 0x011fe400000001ff */
[----:B------:R-:W-:Y:S01]  /*c630*/  IMAD.MOV.U32 R11, RZ, RZ, R3 ;  /* 0x000000ffff0b7224 */ /* 0x000fe200078e0003 */
[----:B------:R-:W0:Y:S01]  /*c640*/  LDCU UR7, c[0x0][0x38c] ;  /* 0x00007180ff0777ac */ /* 0x000e220008000800 */
[----:B------:R-:W4:Y:S01]  /*c650*/  LDCU.64 UR10, c[0x0][0x4b8] ;  /* 0x00009700ff0a77ac */ /* 0x000f220008000a00 */
[----:B------:R-:W-:Y:S01]  /*c660*/  UISETP.NE.AND UP0, UPT, UR4, URZ, UPT ;  /* 0x000000ff0400728c */ /* 0x000fe2000bf05270 */
[----:B--2---:R-:W-:-:S05]  /*c670*/  IMAD.HI.U32 R14, R3, UR8, R10 ;  /* 0x00000008030e7c27 */ /* 0x004fca000f8e000a */
[----:B------:R-:W-:-:S04]  /*c680*/  SHF.R.U32.HI R15, RZ, UR9, R14 ;  /* 0x00000009ff0f7c19 */ /* 0x000fc8000801160e */
[----:B------:R-:W-:-:S05]  /*c690*/  IADD3 R22, PT, PT, -R15, RZ, RZ ;  /* 0x000000ff0f167210 */ /* 0x000fca0007ffe1ff */
[----:B0-----:R-:W-:-:S04]  /*c6a0*/  IMAD R22, R22, UR7, R3 ;  /* 0x0000000716167c24 */ /* 0x001fc8000f8e0203 */
[C---:B----4-:R-:W-:Y:S02]  /*c6b0*/  IMAD R10, R22.reuse, UR10, RZ ;  /* 0x0000000a160a7c24 */ /* 0x050fe4000f8e02ff */
        /* <DEDUP_REMOVED lines=281> */
[----:B------:R-:W4:Y:S02]  /*d850*/  LDCU.64 UR10, c[0x0][0x578] ;  /* 0x0000af00ff0a77ac */ /* 0x000f240008000a00 */
[----:B0-----:R-:W-:-:S05]  /*d860*/  IMAD.HI.U32 R11, R13, UR8, R12 ;  /* 0x000000080d0b7c27 */ /* 0x001fca000f8e000c */
[----:B------:R-:W-:-:S04]  /*d870*/  SHF.R.U32.HI R11, RZ, UR9, R11 ;  /* 0x00000009ff0b7c19 */ /* 0x000fc8000801160b */
[----:B------:R-:W-:-:S05]  /*d880*/  IADD3 R11, PT, PT, -R11, RZ, RZ ;  /* 0x000000ff0b0b7210 */ /* 0x000fca0007ffe1ff */
[----:B--2---:R-:W-:-:S04]  /*d890*/  IMAD R13, R11, UR7, R13 ;  /* 0x000000070b0d7c24 */ /* 0x004fc8000f8e020d */
[C---:B----4-:R-:W-:Y:S02]  /*d8a0*/  IMAD R10, R13.reuse, UR10, R10 ;  /* 0x0000000a0d0a7c24 */ /* 0x050fe4000f8e020a */
[----:B------:R-:W-:-:S07]  /*d8b0*/  IMAD R22, R13, UR11, R22 ;  /* 0x0000000b0d167c24 */ /* 0x000fce000f8e0216 */
.L_x_76:
        /* <DEDUP_REMOVED lines=15> */
[----:B-1-3--:R-:W-:Y:S01]  /*d9b0*/  IMAD.MOV.U32 R28, RZ, RZ, R23 ;  /* 0x000000ffff1c7224 */ /* 0x00afe200078e0017 */
[----:B------:R-:W-:Y:S02]  /*d9c0*/  IADD3.X R25, PT, PT, RZ, R11, RZ, P1, !PT ;  /* 0x0000000bff197210 */ /* 0x000fe40000ffe4ff */
[----:B------:R-:W-:Y:S02]  /*d9d0*/  MOV R27, R26 ;  /* 0x0000001a001b7202 */ /* 0x000fe40000000f00 */
[----:B0-----:R-:W-:-:S04]  /*d9e0*/  IADD3 R12, P2, PT, R22, UR8, RZ ;  /* 0x00000008160c7c10 */ /* 0x001fc8000ff5e0ff */
[----:B------:R-:W-:-:S04]  /*d9f0*/  IADD3 R12, P3, PT, R12, 0x10, RZ ;  /* 0x000000100c0c7810 */ /* 0x000fc80007f7e0ff */
[----:B------:R-:W-:-:S09]  /*da00*/  IADD3.X R13, PT, PT, RZ, UR9, RZ, P3, P2 ;  /* 0x00000009ff0d7c10 */ /* 0x000fd20009fe44ff */
.L_x_78:
        /* <DEDUP_REMOVED lines=59> */
[----:B------:R-:W-:Y:S05]  /*ddc0*/  BSYNC.RECONVERGENT B2 ;  /* 0x0000000000027941 */ /* 0x000fea0003800200 */
.L_x_77:
        /* <DEDUP_REMOVED lines=39> */
.L_x_80:
        /* <DEDUP_REMOVED lines=35> */
.L_x_79:
[----:B------:R-:W-:-:S07]  /*e270*/  VIADD R3, R3, 0x80 ;  /* 0x0000008003037836 */ /* 0x000fce0000000000 */
.L_x_69:
[----:B------:R-:W-:-:S13]  /*e280*/  ISETP.GE.AND P0, PT, R3, UR6, PT ;  /* 0x0000000603007c0c */ /* 0x000fda000bf06270 */
[----:B------:R-:W-:Y:S05]  /*e290*/  @P0 BREAK.RELIABLE B0 ;  /* 0x0000000000000942 */ /* 0x000fea0003800100 */
[----:B------:R-:W-:Y:S05]  /*e2a0*/  @P0 BRA `(.L_x_81) ;  /* 0x0000003800480947 */ /* 0x000fea0003800000 */
[----:B------:R-:W2:Y:S01]  /*e2b0*/  LDCU.64 UR8, c[0x0][0x390] ;  /* 0x00007200ff0877ac */ /* 0x000ea20008000a00 */
[----:B0--3--:R-:W-:Y:S01]  /*e2c0*/  HFMA2 R10, -RZ, RZ, 0, 0 ;  /* 0x00000000ff0a7431 */ /* 0x009fe200000001ff */
[----:B------:R-:W-:Y:S01]  /*e2d0*/  MOV R11, R3 ;  /* 0x00000003000b7202 */ /* 0x000fe20000000f00 */
[----:B------:R-:W0:Y:S01]  /*e2e0*/  LDCU UR7, c[0x0][0x38c] ;  /* 0x00007180ff0777ac */ /* 0x000e220008000800 */
[----:B------:R-:W3:Y:S01]  /*e2f0*/  LDCU.64 UR10, c[0x0][0x4b8] ;  /* 0x00009700ff0a77ac */ /* 0x000ee20008000a00 */
[----:B------:R-:W-:Y:S01]  /*e300*/  UISETP.NE.AND UP0, UPT, UR4, URZ, UPT ;  /* 0x000000ff0400728c */ /* 0x000fe2000bf05270 */
[----:B--2---:R-:W-:-:S05]  /*e310*/  IMAD.HI.U32 R14, R3, UR8, R10 ;  /* 0x00000008030e7c27 */ /* 0x004fca000f8e000a */
[----:B------:R-:W-:-:S05]  /*e320*/  SHF.R.U32.HI R15, RZ, UR9, R14 ;  /* 0x00000009ff0f7c19 */ /* 0x000fca000801160e */
[----:B------:R-:W-:-:S04]  /*e330*/  IMAD.MOV R22, RZ, RZ, -R15 ;  /* 0x000000ffff167224 */ /* 0x000fc800078e0a0f */
[----:B0-----:R-:W-:-:S04]  /*e340*/  IMAD R22, R22, UR7, R3 ;  /* 0x0000000716167c24 */ /* 0x001fc8000f8e0203 */
[C---:B---3--:R-:W-:Y:S02]  /*e350*/  IMAD R10, R22.reuse, UR10, RZ ;  /* 0x0000000a160a7c24 */ /* 0x048fe4000f8e02ff */
        /* <DEDUP_REMOVED lines=281> */
[----:B------:R-:W3:Y:S03]  /*f4f0*/  LDCU.64 UR10, c[0x0][0x578] ;  /* 0x0000af00ff0a77ac */ /* 0x000ee60008000a00 */
[----:B0-----:R-:W-:-:S05]  /*f500*/  IMAD.HI.U32 R11, R13, UR8, R12 ;  /* 0x000000080d0b7c27 */ /* 0x001fca000f8e000c */
[----:B------:R-:W-:-:S05]  /*f510*/  SHF.R.U32.HI R11, RZ, UR9, R11 ;  /* 0x00000009ff0b7c19 */ /* 0x000fca000801160b */
[----:B------:R-:W-:-:S04]  /*f520*/  IMAD.MOV R11, RZ, RZ, -R11 ;  /* 0x000000ffff0b7224 */ /* 0x000fc800078e0a0b */
[----:B--2---:R-:W-:-:S04]  /*f530*/  IMAD R13, R11, UR7, R13 ;  /* 0x000000070b0d7c24 */ /* 0x004fc8000f8e020d */
[C---:B---3--:R-:W-:Y:S02]  /*f540*/  IMAD R10, R13.reuse, UR10, R10 ;  /* 0x0000000a0d0a7c24 */ /* 0x048fe4000f8e020a */
[----:B------:R-:W-:-:S07]  /*f550*/  IMAD R22, R13, UR11, R22 ;  /* 0x0000000b0d167c24 */ /* 0x000fce000f8e0216 */
.L_x_82:
        /* <DEDUP_REMOVED lines=17> */
[----:B-1--4-:R-:W-:Y:S02]  /*f670*/  MOV R28, R23 ;  /* 0x00000017001c7202 */ /* 0x012fe40000000f00 */
[----:B0-----:R-:W-:-:S04]  /*f680*/  IADD3 R12, P2, PT, R22, UR8, RZ ;  /* 0x00000008160c7c10 */ /* 0x001fc8000ff5e0ff */
[----:B------:R-:W-:-:S04]  /*f690*/  IADD3 R12, P3, PT, R12, 0x10, RZ ;  /* 0x000000100c0c7810 */ /* 0x000fc80007f7e0ff */
[----:B------:R-:W-:-:S09]  /*f6a0*/  IADD3.X R13, PT, PT, RZ, UR9, RZ, P3, P2 ;  /* 0x00000009ff0d7c10 */ /* 0x000fd20009fe44ff */
.L_x_84:
        /* <DEDUP_REMOVED lines=60> */
.L_x_83:
        /* <DEDUP_REMOVED lines=39> */
.L_x_86:
        /* <DEDUP_REMOVED lines=35> */
.L_x_85:
[----:B------:R-:W-:-:S07]  /*ff10*/  IADD3 R3, PT, PT, R3, 0x80, RZ ;  /* 0x0000008003037810 */ /* 0x000fce0007ffe0ff */
.L_x_75:
[----:B------:R-:W-:-:S13]  /*ff20*/  ISETP.GE.AND P0, PT, R3, UR6, PT ;  /* 0x0000000603007c0c */ /* 0x000fda000bf06270 */
[----:B------:R-:W-:Y:S05]  /*ff30*/  @P0 BREAK.RELIABLE B0 ;  /* 0x0000000000000942 */ /* 0x000fea0003800100 */
[----:B------:R-:W-:Y:S05]  /*ff40*/  @P0 BRA `(.L_x_81) ;  /* 0x0000001c00200947 */ /* 0x000fea0003800000 */
[----:B------:R-:W-:Y:S05]  /*ff50*/  BSYNC.RELIABLE B0 ;  /* 0x0000000000007941 */ /* 0x000fea0003800100 */
.L_x_50:
[----:B------:R-:W2:Y:S01]  /*ff60*/  LDCU.64 UR8, c[0x0][0x390] ;  /* 0x00007200ff0877ac */ /* 0x000ea20008000a00 */
[----:B0---4-:R-:W-:Y:S01]  /*ff70*/  MOV R11, R3 ;  /* 0x00000003000b7202 */ /* 0x011fe20000000f00 */
[----:B------:R-:W-:Y:S01]  /*ff80*/  IMAD.MOV.U32 R10, RZ, RZ, RZ ;  /* 0x000000ffff0a7224 */ /* 0x000fe200078e00ff */
        /* <DEDUP_REMOVED lines=289> */
[----:B------:R-:W4:Y:S03]  /*111a0*/  LDCU.64 UR10, c[0x0][0x578] ;  /* 0x0000af00ff0a77ac */ /* 0x000f260008000a00 */
[----:B0-----:R-:W-:-:S05]  /*111b0*/  IMAD.HI.U32 R11, R13, UR8, R12 ;  /* 0x000000080d0b7c27 */ /* 0x001fca000f8e000c */
[----:B------:R-:W-:-:S04]  /*111c0*/  SHF.R.U32.HI R11, RZ, UR9, R11 ;  /* 0x00000009ff0b7c19 */ /* 0x000fc8000801160b */
[----:B------:R-:W-:-:S05]  /*111d0*/  IADD3 R11, PT, PT, -R11, RZ, RZ ;  /* 0x000000ff0b0b7210 */ /* 0x000fca0007ffe1ff */
[----:B--2---:R-:W-:-:S04]  /*111e0*/  IMAD R13, R11, UR7, R13 ;  /* 0x000000070b0d7c24 */ /* 0x004fc8000f8e020d */
[C---:B----4-:R-:W-:Y:S02]  /*111f0*/  IMAD R10, R13.reuse, UR10, R10 ;  /* 0x0000000a0d0a7c24 */ /* 0x050fe4000f8e020a */
[----:B------:R-:W-:-:S07]  /*11200*/  IMAD R22, R13, UR11, R22 ;  /* 0x0000000b0d167c24 */ /* 0x000fce000f8e0216 */
.L_x_87:
        /* <DEDUP_REMOVED lines=16> */
[----:B-1-3--:R-:W-:Y:S02]  /*11310*/  MOV R28, R23 ;  /* 0x00000017001c7202 */ /* 0x00afe40000000f00 */
[----:B------:R-:W-:Y:S02]  /*11320*/  MOV R27, R26 ;  /* 0x0000001a001b7202 */ /* 0x000fe40000000f00 */
[----:B0-----:R-:W-:-:S04]  /*11330*/  IADD3 R12, P2, PT, R22, UR8, RZ ;  /* 0x00000008160c7c10 */ /* 0x001fc8000ff5e0ff */
[----:B------:R-:W-:-:S04]  /*11340*/  IADD3 R12, P3, PT, R12, 0x10, RZ ;  /* 0x000000100c0c7810 */ /* 0x000fc80007f7e0ff */
[----:B------:R-:W-:-:S09]  /*11350*/  IADD3.X R13, PT, PT, RZ, UR9, RZ, P3, P2 ;  /* 0x00000009ff0d7c10 */ /* 0x000fd20009fe44ff */
.L_x_89:
        /* <DEDUP_REMOVED lines=60> */
.L_x_88:
        /* <DEDUP_REMOVED lines=39> */
.L_x_91:
        /* <DEDUP_REMOVED lines=35> */
.L_x_90:
[----:B------:R-:W-:-:S07]  /*11bc0*/  IADD3 R3, PT, PT, R3, 0x80, RZ ;  /* 0x0000008003037810 */ /* 0x000fce0007ffe0ff */
.L_x_81:
[----:B------:R-:W-:Y:S05]  /*11bd0*/  BSYNC.RECONVERGENT B1 ;  /* 0x0000000000017941 */ /* 0x000fea0003800200 */
.L_x_49:
[----:B------:R-:W-:Y:S05]  /*11be0*/  WARPSYNC.ALL ;  /* 0x0000000000007948 */ /* 0x000fea0003800000 */
[----:B------:R-:W-:-:S13]  /*11bf0*/  ISETP.GE.AND P0, PT, R3, UR6, PT ;  /* 0x0000000603007c0c */ /* 0x000fda000bf06270 */
[----:B------:R-:W-:Y:S05]  /*11c00*/  @P0 EXIT ;  /* 0x000000000000094d */ /* 0x000fea0003800000 */
[----:B------:R-:W5:Y:S01]  /*11c10*/  LDCU.64 UR6, c[0x0][0x390] ;  /* 0x00007200ff0677ac */ /* 0x000f620008000a00 */
[----:B0--34-:R-:W-:Y:S02]  /*11c20*/  HFMA2 R10, -RZ, RZ, 0, 0 ;  /* 0x00000000ff0a7431 */ /* 0x019fe400000001ff */
[----:B------:R-:W-:Y:S01]  /*11c30*/  IMAD.MOV.U32 R11, RZ, RZ, R3 ;  /* 0x000000ffff0b7224 */ /* 0x000fe200078e0003 */
[----:B------:R-:W0:Y:S01]  /*11c40*/  LDCU UR8, c[0x0][0x38c] ;  /* 0x00007180ff0877ac */ /* 0x000e220008000800 */
[----:B------:R-:W3:Y:S01]  /*11c50*/  LDCU.64 UR10, c[0x0][0x4b8] ;  /* 0x00009700ff0a77ac */ /* 0x000ee20008000a00 */
[----:B------:R-:W-:Y:S01]  /*11c60*/  UISETP.NE.AND UP0, UPT, UR4, URZ, UPT ;  /* 0x000000ff0400728c */ /* 0x000fe2000bf05270 */
[----:B-----5:R-:W-:-:S05]  /*11c70*/  IMAD.HI.U32 R10, R3, UR6, R10 ;  /* 0x00000006030a7c27 */ /* 0x020fca000f8e000a */
[----:B------:R-:W-:-:S04]  /*11c80*/  SHF.R.U32.HI R11, RZ, UR7, R10 ;  /* 0x00000007ff0b7c19 */ /* 0x000fc8000801160a */
[----:B--2---:R-:W-:-:S05]  /*11c90*/  IADD3 R12, PT, PT, -R11, RZ, RZ ;  /* 0x000000ff0b0c7210 */ /* 0x004fca0007ffe1ff */
        /* <DEDUP_REMOVED lines=290> */
.L_x_92:
        /* <DEDUP_REMOVED lines=14> */
[----:B------:R-:W-:Y:S01]  /*12fa0*/  IMAD.MOV.U32 R9, RZ, RZ, R2 ;  /* 0x000000ffff097224 */ /* 0x000fe200078e0002 */
[----:B-1----:R-:W-:Y:S02]  /*12fb0*/  IADD3.X R19, PT, PT, RZ, R13, RZ, P1, !PT ;  /* 0x0000000dff137210 */ /* 0x002fe40000ffe4ff */
[----:B------:R-:W-:Y:S02]  /*12fc0*/  MOV R6, R11 ;  /* 0x0000000b00067202 */ /* 0x000fe40000000f00 */
[----:B0-----:R-:W-:-:S04]  /*12fd0*/  IADD3 R16, P2, PT, R3, UR4, RZ ;  /* 0x0000000403107c10 */ /* 0x001fc8000ff5e0ff */
[----:B------:R-:W-:-:S04]  /*12fe0*/  IADD3 R16, P3, PT, R16, 0x10, RZ ;  /* 0x0000001010107810 */ /* 0x000fc80007f7e0ff */
[----:B------:R-:W-:-:S09]  /*12ff0*/  IADD3.X R17, PT, PT, RZ, UR5, RZ, P3, P2 ;  /* 0x00000005ff117c10 */ /* 0x000fd20009fe44ff */
.L_x_94:
[----:B------:R-:W2:Y:S01]  /*13000*/  LDG.E R23, desc[UR12][R16.64+-0x10] ;  /* 0xfffff00c10177981 */ /* 0x000ea2000c1e1900 */
[----:B0-----:R-:W-:Y:S01]  /*13010*/  MOV R14, R10 ;  /* 0x0000000a000e7202 */ /* 0x001fe20000000f00 */
        /* <DEDUP_REMOVED lines=18> */
[----:B------:R-:W1:Y:S04]  /*13140*/  LDG.E R10, desc[UR12][R16.64+-0x4] ;  /* 0xfffffc0c100a7981 */ /* 0x000e68000c1e1900 */
[----:B0-----:R-:W3:Y:S01]  /*13150*/  LDG.E.64 R20, desc[UR12][R14.64+-0x8] ;  /* 0xfffff80c0e147981 */ /* 0x001ee2000c1e1b00 */
[----:B-1----:R-:W-:-:S05]  /*13160*/  IMAD.WIDE R24, R10, 0x8, R12 ;  /* 0x000000080a187825 */ /* 0x002fca00078e020c */
[----:B------:R-:W4:Y:S04]  /*13170*/  LDG.E.64 R18, desc[UR12][R24.64+-0x8] ;  /* 0xfffff80c18127981 */ /* 0x000f28000c1e1b00 */
[----:B----4-:R-:W-:Y:S04]  /*13180*/  STG.E.64 desc[UR12][R14.64+-0x8], R18 ;  /* 0xfffff8120e007986 */ /* 0x010fe8000c101b0c */
[----:B---3--:R0:W-:Y:S04]  /*13190*/  STG.E.64 desc[UR12][R24.64+-0x8], R20 ;  /* 0xfffff81418007986 */ /* 0x0081e8000c101b0c */
[----:B------:R-:W0:Y:S04]  /*131a0*/  LDG.E R10, desc[UR12][R16.64] ;  /* 0x0000000c100a7981 */ /* 0x000e28000c1e1900 */
[----:B--2---:R-:W2:Y:S01]  /*131b0*/  LDG.E.64 R26, desc[UR12][R14.64] ;  /* 0x0000000c0e1a7981 */ /* 0x004ea2000c1e1b00 */
[----:B0-----:R-:W-:-:S05]  /*131c0*/  IMAD.WIDE R20, R10, 0x8, R12 ;  /* 0x000000080a147825 */ /* 0x001fca00078e020c */
[----:B------:R-:W3:Y:S04]  /*131d0*/  LDG.E.64 R22, desc[UR12][R20.64+-0x8] ;  /* 0xfffff80c14167981 */ /* 0x000ee8000c1e1b00 */
[----:B---3--:R0:W-:Y:S04]  /*131e0*/  STG.E.64 desc[UR12][R14.64], R22 ;  /* 0x000000160e007986 */ /* 0x0081e8000c101b0c */
[----:B--2---:R-:W-:Y:S04]  /*131f0*/  STG.E.64 desc[UR12][R20.64+-0x8], R26 ;  /* 0xfffff81a14007986 */ /* 0x004fe8000c101b0c */
[----:B------:R-:W2:Y:S04]  /*13200*/  LDG.E R29, desc[UR12][R16.64+0x4] ;  /* 0x0000040c101d7981 */ /* 0x000ea8000c1e1900 */
[----:B------:R-:W3:Y:S01]  /*13210*/  LDG.E.64 R18, desc[UR12][R14.64+0x8] ;  /* 0x0000080c0e127981 */ /* 0x000ee2000c1e1b00 */
[----:B--2---:R-:W-:-:S05]  /*13220*/  IMAD.WIDE R24, R29, 0x8, R12 ;  /* 0x000000081d187825 */ /* 0x004fca00078e020c */
[----:B------:R-:W2:Y:S04]  /*13230*/  LDG.E.64 R28, desc[UR12][R24.64+-0x8] ;  /* 0xfffff80c181c7981 */ /* 0x000ea8000c1e1b00 */
[----:B--2---:R-:W-:Y:S04]  /*13240*/  STG.E.64 desc[UR12][R14.64+0x8], R28 ;  /* 0x0000081c0e007986 */ /* 0x004fe8000c101b0c */
[----:B---3--:R1:W-:Y:S04]  /*13250*/  STG.E.64 desc[UR12][R24.64+-0x8], R18 ;  /* 0xfffff81218007986 */ /* 0x0083e8000c101b0c */
[----:B------:R-:W1:Y:S04]  /*13260*/  LDG.E R10, desc[UR12][R16.64+0x8] ;  /* 0x0000080c100a7981 */ /* 0x000e68000c1e1900 */
[----:B0-----:R-:W2:Y:S01]  /*13270*/  LDG.E.64 R22, desc[UR12][R14.64+0x10] ;  /* 0x0000100c0e167981 */ /* 0x001ea2000c1e1b00 */
[----:B-1----:R-:W-:-:S05]  /*13280*/  IMAD.WIDE R18, R10, 0x8, R12 ;  /* 0x000000080a127825 */ /* 0x002fca00078e020c */
[----:B------:R-:W3:Y:S04]  /*13290*/  LDG.E.64 R20, desc[UR12][R18.64+-0x8] ;  /* 0xfffff80c12147981 */ /* 0x000ee8000c1e1b00 */
[----:B---3--:R-:W-:Y:S04]  /*132a0*/  STG.E.64 desc[UR12][R14.64+0x10], R20 ;  /* 0x000010140e007986 */ /* 0x008fe8000c101b0c */
[----:B--2---:R0:W-:Y:S04]  /*132b0*/  STG.E.64 desc[UR12][R18.64+-0x8], R22 ;  /* 0xfffff81612007986 */ /* 0x0041e8000c101b0c */
[----:B------:R-:W2:Y:S04]  /*132c0*/  LDG.E R27, desc[UR12][R16.64+0xc] ;  /* 0x00000c0c101b7981 */ /* 0x000ea8000c1e1900 */
[----:B------:R-:W3:Y:S01]  /*132d0*/  LDG.E.64 R28, desc[UR12][R14.64+0x18] ;  /* 0x0000180c0e1c7981 */ /* 0x000ee2000c1e1b00 */
[----:B--2---:R-:W-:-:S05]  /*132e0*/  IMAD.WIDE R24, R27, 0x8, R12 ;  /* 0x000000081b187825 */ /* 0x004fca00078e020c */
[----:B------:R-:W2:Y:S01]  /*132f0*/  LDG.E.64 R26, desc[UR12][R24.64+-0x8] ;  /* 0xfffff80c181a7981 */ /* 0x000ea2000c1e1b00 */
[----:B------:R-:W-:-:S04]  /*13300*/  IADD3 R9, P1, PT, R9, -0x8, RZ ;  /* 0xfffffff809097810 */ /* 0x000fc80007f3e0ff */
[----:B------:R-:W-:Y:S02]  /*13310*/  IADD3.X R6, PT, PT, R6, -0x1, RZ, P1, !PT ;  /* 0xffffffff06067810 */ /* 0x000fe40000ffe4ff */
[----:B------:R-:W-:-:S04]  /*13320*/  ISETP.NE.U32.AND P1, PT, R9, RZ, PT ;  /* 0x000000ff0900720c */ /* 0x000fc80003f25070 */
[----:B------:R-:W-:Y:S02]  /*13330*/  ISETP.NE.AND.EX P1, PT, R6, RZ, PT, P1 ;  /* 0x000000ff0600720c */ /* 0x000fe40003f25310 */
[----:B------:R-:W-:Y:S02]  /*13340*/  IADD3 R10, P2, PT, R14, 0x40, RZ ;  /* 0x000000400e0a7810 */ /* 0x000fe40007f5e0ff */
[----:B------:R-:W-:Y:S02]  /*13350*/  IADD3 R16, P3, PT, R16, 0x20, RZ ;  /* 0x0000002010107810 */ /* 0x000fe40007f7e0ff */
[----:B0-----:R-:W-:Y:S02]  /*13360*/  IADD3.X R19, PT, PT, RZ, R15, RZ, P2, !PT ;  /* 0x0000000fff137210 */ /* 0x001fe400017fe4ff */
[----:B------:R-:W-:Y:S01]  /*13370*/  IADD3.X R17, PT, PT, RZ, R17, RZ, P3, !PT ;  /* 0x00000011ff117210 */ /* 0x000fe20001ffe4ff */
[----:B--2---:R0:W-:Y:S04]  /*13380*/  STG.E.64 desc[UR12][R14.64+0x18], R26 ;  /* 0x0000181a0e007986 */ /* 0x0041e8000c101b0c */
[----:B---3--:R0:W-:Y:S01]  /*13390*/  STG.E.64 desc[UR12][R24.64+-0x8], R28 ;  /* 0xfffff81c18007986 */ /* 0x0081e2000c101b0c */
[----:B------:R-:W-:Y:S05]  /*133a0*/  @P1 BRA `(.L_x_94) ;  /* 0xfffffffc00141947 */ /* 0x000fea000383ffff */
.L_x_93:
[----:B------:R-:W-:Y:S05]  /*133b0*/  @!P0 EXIT ;  /* 0x000000000000894d */ /* 0x000fea0003800000 */
        /* <DEDUP_REMOVED lines=8> */
[----:B-1----:R-:W-:-:S04]  /*13440*/  LEA R16, P1, R2, R3, 0x2 ;  /* 0x0000000302107211 */ /* 0x002fc800078210ff */
[----:B------:R-:W-:-:S05]  /*13450*/  LEA.HI.X R17, R2, R0, R11, 0x2, P1 ;  /* 0x0000000002117211 */ /* 0x000fca00008f140b */
[----:B------:R-:W2:Y:S01]  /*13460*/  LDG.E R19, desc[UR12][R16.64] ;  /* 0x0000000c10137981 */ /* 0x000ea2000c1e1900 */
[----:B0-----:R-:W-:-:S04]  /*13470*/  LEA R14, P1, R2, R12, 0x3 ;  /* 0x0000000c020e7211 */ /* 0x001fc800078218ff */
        /* <DEDUP_REMOVED lines=16> */
[----:B----4-:R0:W-:Y:S04]  /*13580*/  STG.E.64 desc[UR12][R14.64+0x10], R20 ;  /* 0x000010140e007986 */ /* 0x0101e8000c101b0c */
[----:B---3--:R1:W-:Y:S04]  /*13590*/  STG.E.64 desc[UR12][R18.64+-0x8], R22 ;  /* 0xfffff81612007986 */ /* 0x0083e8000c101b0c */
[----:B------:R-:W0:Y:S04]  /*135a0*/  LDG.E R5, desc[UR12][R16.64+0xc] ;  /* 0x00000c0c10057981 */ /* 0x000e28000c1e1900 */
[----:B--2---:R-:W2:Y:S01]  /*135b0*/  LDG.E.64 R28, desc[UR12][R14.64+0x18] ;  /* 0x0000180c0e1c7981 */ /* 0x004ea2000c1e1b00 */
[----:B0-----:R-:W-:-:S05]  /*135c0*/  IMAD.WIDE R20, R5, 0x8, R12 ;  /* 0x0000000805147825 */ /* 0x001fca00078e020c */
[----:B-1----:R-:W3:Y:S01]  /*135d0*/  LDG.E.64 R22, desc[UR12][R20.64+-0x8] ;  /* 0xfffff80c14167981 */ /* 0x002ee2000c1e1b00 */
[----:B------:R-:W-:-:S04]  /*135e0*/  IADD3 R2, P1, PT, R2, 0x4, RZ ;  /* 0x0000000402027810 */ /* 0x000fc80007f3e0ff */
[----:B------:R-:W-:Y:S01]  /*135f0*/  IADD3.X R11, PT, PT, RZ, R11, RZ, P1, !PT ;  /* 0x0000000bff0b7210 */ /* 0x000fe20000ffe4ff */
[----:B---3--:R3:W-:Y:S04]  /*13600*/  STG.E.64 desc[UR12][R14.64+0x18], R22 ;  /* 0x000018160e007986 */ /* 0x0087e8000c101b0c */
[----:B--2---:R3:W-:Y:S04]  /*13610*/  STG.E.64 desc[UR12][R20.64+-0x8], R28 ;  /* 0xfffff81c14007986 */ /* 0x0047e8000c101b0c */
.L_x_95:
[----:B------:R-:W-:Y:S05]  /*13620*/  @!P0 EXIT ;  /* 0x000000000000894d */ /* 0x000fea0003800000 */
[----:B------:R-:W-:-:S04]  /*13630*/  ISETP.NE.U32.AND P0, PT, R4, RZ, PT ;  /* 0x000000ff0400720c */ /* 0x000fc80003f05070 */
[----:B------:R-:W-:-:S13]  /*13640*/  ISETP.NE.AND.EX P0, PT, R7, RZ, PT, P0 ;  /* 0x000000ff0700720c */ /* 0x000fda0003f05300 */
[----:B0-----:R-:W-:-:S04]  /*13650*/  @P0 LEA R24, P1, R2, R3, 0x2 ;  /* 0x0000000302180211 */ /* 0x001fc800078210ff */
[----:B------:R-:W-:-:S05]  /*13660*/  @P0 LEA.HI.X R25, R2, R0, R11, 0x2, P1 ;  /* 0x0000000002190211 */ /* 0x000fca00008f140b */
[----:B------:R-:W2:Y:S01]  /*13670*/  @P0 LDG.E R7, desc[UR12][R24.64] ;  /* 0x0000000c18070981 */ /* 0x000ea2000c1e1900 */
[----:B------:R-:W-:-:S04]  /*13680*/  @P0 LEA R4, P1, R2, R12, 0x3 ;  /* 0x0000000c02040211 */ /* 0x000fc800078218ff */
[----:B------:R-:W-:-:S05]  /*13690*/  @P0 LEA.HI.X R5, R2, R13, R11, 0x3, P1 ;  /* 0x0000000d02050211 */ /* 0x000fca00008f1c0b */
[----:B---3--:R-:W3:Y:S01]  /*136a0*/  @P0 LDG.E.64 R14, desc[UR12][R4.64] ;  /* 0x0000000c040e0981 */ /* 0x008ee2000c1e1b00 */
[----:B--2---:R-:W-:-:S05]  /*136b0*/  @P0 IMAD.WIDE R6, R7, 0x8, R12 ;  /* 0x0000000807060825 */ /* 0x004fca00078e020c */
[----:B-1----:R-:W2:Y:S04]  /*136c0*/  @P0 LDG.E.64 R16, desc[UR12][R6.64+-0x8] ;  /* 0xfffff80c06100981 */ /* 0x002ea8000c1e1b00 */
[----:B--2---:R0:W-:Y:S04]  /*136d0*/  @P0 STG.E.64 desc[UR12][R4.64], R16 ;  /* 0x0000001004000986 */ /* 0x0041e8000c101b0c */
[----:B---3--:R0:W-:Y:S04]  /*136e0*/  @P0 STG.E.64 desc[UR12][R6.64+-0x8], R14 ;  /* 0xfffff80e06000986 */ /* 0x0081e8000c101b0c */
[----:B------:R-:W2:Y:S04]  /*136f0*/  @P0 LDG.E R19, desc[UR12][R24.64+0x4] ;  /* 0x0000040c18130981 */ /* 0x000ea8000c1e1900 */
[----:B------:R-:W3:Y:S01]  /*13700*/  @P0 LDG.E.64 R20, desc[UR12][R4.64+0x8] ;  /* 0x0000080c04140981 */ /* 0x000ee2000c1e1b00 */
[----:B------:R-:W-:-:S04]  /*13710*/  LOP3.LUT R8, R8, 0x1, RZ, 0xc0, !PT ;  /* 0x0000000108087812 */ /* 0x000fc800078ec0ff */
[----:B------:R-:W-:Y:S01]  /*13720*/  ISETP.NE.U32.AND P1, PT, R8, 0x1, PT ;  /* 0x000000010800780c */ /* 0x000fe20003f25070 */
[----:B--2---:R-:W-:-:S05]  /*13730*/  @P0 IMAD.WIDE R18, R19, 0x8, R12 ;  /* 0x0000000813120825 */ /* 0x004fca00078e020c */
[----:B------:R-:W2:Y:S01]  /*13740*/  @P0 LDG.E.64 R22, desc[UR12][R18.64+-0x8] ;  /* 0xfffff80c12160981 */ /* 0x000ea2000c1e1b00 */
[----:B------:R-:W-:Y:S02]  /*13750*/  ISETP.NE.U32.AND.EX P1, PT, RZ, RZ, PT, P1 ;  /* 0x000000ffff00720c */ /* 0x000fe40003f25110 */
[----:B------:R-:W-:-:S04]  /*13760*/  @P0 IADD3 R2, P2, PT, R2, 0x2, RZ ;  /* 0x0000000202020810 */ /* 0x000fc80007f5e0ff */
[----:B------:R-:W-:Y:S01]  /*13770*/  @P0 IADD3.X R11, PT, PT, RZ, R11, RZ, P2, !PT ;  /* 0x0000000bff0b0210 */ /* 0x000fe200017fe4ff */
[----:B--2---:R0:W-:Y:S04]  /*13780*/  @P0 STG.E.64 desc[UR12][R4.64+0x8], R22 ;  /* 0x0000081604000986 */ /* 0x0041e8000c101b0c */
[----:B---3--:R0:W-:Y:S02]  /*13790*/  @P0 STG.E.64 desc[UR12][R18.64+-0x8], R20 ;  /* 0xfffff81412000986 */ /* 0x0081e4000c101b0c */
[----:B------:R-:W-:Y:S05]  /*137a0*/  @P1 EXIT ;  /* 0x000000000000194d */ /* 0x000fea0003800000 */
[----:B------:R-:W-:-:S04]  /*137b0*/  LEA R8, P0, R2, R3, 0x2 ;  /* 0x0000000302087211 */ /* 0x000fc800078010ff */
[----:B------:R-:W-:-:S06]  /*137c0*/  LEA.HI.X R9, R2, R0, R11, 0x2, P0 ;  /* 0x0000000002097211 */ /* 0x000fcc00000f140b */
[----:B------:R-:W2:Y:S01]  /*137d0*/  LDG.E R9, desc[UR12][R8.64] ;  /* 0x0000000c08097981 */ /* 0x000ea2000c1e1900 */
[----:B0-----:R-:W-:-:S04]  /*137e0*/  LEA R4, P0, R2, R12, 0x3 ;  /* 0x0000000c02047211 */ /* 0x001fc800078018ff */
[----:B------:R-:W-:-:S05]  /*137f0*/  LEA.HI.X R5, R2, R13, R11, 0x3, P0 ;  /* 0x0000000d02057211 */ /* 0x000fca00000f1c0b */
[----:B------:R-:W3:Y:S01]  /*13800*/  LDG.E.64 R2, desc[UR12][R4.64] ;  /* 0x0000000c04027981 */ /* 0x000ee2000c1e1b00 */
[----:B--2---:R-:W-:-:S05]  /*13810*/  IMAD.WIDE R12, R9, 0x8, R12 ;  /* 0x00000008090c7825 */ /* 0x004fca00078e020c */
[----:B------:R-:W2:Y:S04]  /*13820*/  LDG.E.64 R6, desc[UR12][R12.64+-0x8] ;  /* 0xfffff80c0c067981 */ /* 0x000ea8000c1e1b00 */
[----:B--2---:R-:W-:Y:S04]  /*13830*/  STG.E.64 desc[UR12][R4.64], R6 ;  /* 0x0000000604007986 */ /* 0x004fe8000c101b0c */
[----:B---3--:R-:W-:Y:S01]  /*13840*/  STG.E.64 desc[UR12][R12.64+-0x8], R2 ;  /* 0xfffff8020c007986 */ /* 0x008fe2000c101b0c */
[----:B------:R-:W-:Y:S05]  /*13850*/  EXIT ;  /* 0x000000000000794d */ /* 0x000fea0003800000 */
.L_x_96:
        /* <DEDUP_REMOVED lines=10> */
.L_x_23477:


//--------------------- .text._ZN2at6native18elementwise_kernelILi128ELi4EZNS0_15gpu_kernel_implIZZZNS0_54_GLOBAL__N__d8c5977b_16_LinearAlgebra_cu_9e10b42f_324316addr_kernel_cudaERNS_14TensorIteratorERKN3c106ScalarES9_ENKUlvE_clEvENKUlvE9_clEvEUlNS6_4HalfESC_SC_E0_EEvRNS_18TensorIteratorBaseERKT_EUliE_EEviT1_ --------------------------
	.section	.text._ZN2at6native18elementwise_kernelILi128ELi4EZNS0_15gpu_kernel_implIZZZNS0_54_GLOBAL__N__d8c5977b_16_LinearAlgebra_cu_9e10b42f_324316addr_kernel_cudaERNS_14TensorIteratorERKN3c106ScalarES9_ENKUlvE_clEvENKUlvE9_clEvEUlNS6_4HalfESC_SC_E0_EEvRNS_18TensorIteratorBaseERKT_EUliE_EEviT1_,"ax",@progbits
	.align	128
        .global         _ZN2at6native18elementwise_kernelILi128ELi4EZNS0_15gpu_kernel_implIZZZNS0_54_GLOBAL__N__d8c5977b_16_LinearAlgebra_cu_9e10b42f_324316addr_kernel_cudaERNS_14TensorIteratorERKN3c106ScalarES9_ENKUlvE_clEvENKUlvE9_clEvEUlNS6_4HalfESC_SC_E0_EEvRNS_18TensorIteratorBaseERKT_EUliE_EEviT1_
        .type           _ZN2at6native18elementwise_kernelILi128ELi4EZNS0_15gpu_kernel_implIZZZNS0_54_GLOBAL__N__d8c5977b_16_LinearAlgebra_cu_9e10b42f_324316addr_kernel_cudaERNS_14TensorIteratorERKN3c106ScalarES9_ENKUlvE_clEvENKUlvE9_clEvEUlNS6_4HalfESC_SC_E0_EEvRNS_18TensorIteratorBaseERKT_EUliE_EEviT1_,@function
        .size           _ZN2at6native18elementwise_kernelILi128ELi4EZNS0_15gpu_kernel_implIZZZNS0_54_GLOBAL__N__d8c5977b_16_LinearAlgebra_cu_9e10b42f_324316addr_kernel_cudaERNS_14TensorIteratorERKN3c106ScalarES9_ENKUlvE_clEvENKUlvE9_clEvEUlNS6_4HalfESC_SC_E0_EEvRNS_18TensorIteratorBaseERKT_EUliE_EEviT1_,(.L_x_23479 - _ZN2at6native18elementwise_kernelILi128ELi4EZNS0_15gpu_kernel_implIZZZNS0_54_GLOBAL__N__d8c5977b_16_LinearAlgebra_cu_9e10b42f_324316addr_kernel_cudaERNS_14TensorIteratorERKN3c106ScalarES9_ENKUlvE_clEvENKUlvE9_clEvEUlNS6_4HalfESC_SC_E0_EEvRNS_18TensorIteratorBaseERKT_EUliE_EEviT1_)
        .other          _ZN2at6native18elementwise_kernelILi128ELi4EZNS0_15gpu_kernel_implIZZZNS0_54_GLOBAL__N__d8c5977b_16_LinearAlgebra_cu_9e10b42f_324316addr_kernel_cudaERNS_14TensorIteratorERKN3c106ScalarES9_ENKUlvE_clEvENKUlvE9_clEvEUlNS6_4HalfESC_SC_E0_EEvRNS_18TensorIteratorBaseERKT_EUliE_EEviT1_,@"STO_CUDA_ENTRY STV_DEFAULT"
_ZN2at6native18elementwise_kernelILi128ELi4EZNS0_15gpu_kernel_implIZZZNS0_54_GLOBAL__N__d8c5977b_16_LinearAlgebra_cu_9e10b42f_324316addr_kernel_cudaERNS_14TensorIteratorERKN3c106ScalarES9_ENKUlvE_clEvENKUlvE9_clEvEUlNS6_4HalfESC_SC_E0_EEvRNS_18TensorIteratorBaseERKT_EUliE_EEviT1_:
.text._ZN2at6native18elementwise_kernelILi128ELi4EZNS0_15gpu_kernel_implIZZZNS0_54_GLOBAL__N__d8c5977b_16_LinearAlgebra_cu_9e10b42f_324316addr_kernel_cudaERNS_14TensorIteratorERKN3c106ScalarES9_ENKUlvE_clEvENKUlvE9_clEvEUlNS6_4HalfESC_SC_E0_EEvRNS_18TensorIteratorBaseERKT_EUliE_EEviT1_:
[----:B------:R-:W0:Y:S01]  /*0000*/  LDC R1, c[0x0][0x37c] ;  /* 0x0000df00ff017b82 */ /* 0x000e220000000800 */
[----:B------:R-:W1:Y:S07]  /*0010*/  S2R R17, SR_TID.X ;  /* 0x0000000000117919 */ /* 0x000e6e0000002100 */
[----:B------:R-:W2:Y:S01]  /*0020*/  S2UR UR4, SR_CTAID.X ;  /* 0x00000000000479c3 */ /* 0x000ea20000002500 */
[----:B------:R-:W3:Y:S01]  /*0030*/  LDCU UR40, c[0x0][0x388] ;  /* 0x00007100ff2877ac */ /* 0x000ee20008000800 */
[----:B------:R-:W-:Y:S01]  /*0040*/  BSSY.RECONVERGENT B6, `(.L_x_97) ;  /* 0x00005a6000067945 */ /* 0x000fe20003800200 */
[----:B------:R-:W4:Y:S01]  /*0050*/  LDCU UR5, c[0x0][0x380] ;  /* 0x00007000ff0577ac */ /* 0x000f220008000800 */
[----:B------:R-:W5:Y:S01]  /*0060*/  LDCU UR39, c[0x0][0x678] ;  /* 0x0000cf00ff2777ac */ /* 0x000f620008000800 */
[----:B------:R-:W0:Y:S01]  /*0070*/  LDCU.64 UR36, c[0x0][0x358] ;  /* 0x00006b00ff2477ac */ /* 0x000e220008000a00 */
[----:B---3--:R-:W-:-:S04]  /*0080*/  UIADD3 UR44, UPT, UPT, UR40, -0x1, URZ ;  /* 0xffffffff282c7890 */ /* 0x008fc8000fffe0ff */
[----:B------:R-:W-:Y:S02]  /*0090*/  UISETP.LT.U32.AND UP0, UPT, UR44, 0x18, UPT ;  /* 0x000000182c00788c */ /* 0x000fe4000bf01070 */
[----:B--2---:R-:W-:Y:S02]  /*00a0*/  USHF.L.U32 UR4, UR4, 0x9, URZ ;  /* 0x0000000904047899 */ /* 0x004fe400080006ff */
[----:B------:R-:W-:Y:S02]  /*00b0*/  USEL UR38, UR44, 0x18, UP0 ;  /* 0x000000182c267887 */ /* 0x000fe40008000000 */
[----:B-----5:R-:W-:Y:S02]  /*00c0*/  UPRMT UR43, UR39, 0x7770, URZ ;  /* 0x00007770272b7896 */ /* 0x020fe400080000ff */
[----:B-1----:R-:W-:Y:S01]  /*00d0*/  LOP3.LUT R17, R17, UR4, RZ, 0xfc, !PT ;  /* 0x0000000411117c12 */ /* 0x002fe2000f8efcff */
[----:B------:R-:W-:Y:S02]  /*00e0*/  UPRMT UR42, UR39, 0x7771, URZ ;  /* 0x00007771272a7896 */ /* 0x000fe400080000ff */
[----:B------:R-:W-:Y:S01]  /*00f0*/  UPRMT UR41, UR39, 0x7772, URZ ;  /* 0x0000777227297896 */ /* 0x000fe200080000ff */
[----:B----4-:R-:W-:Y:S01]  /*0100*/  ISETP.GE.AND P0, PT, R17, UR5, PT ;  /* 0x0000000511007c0c */ /* 0x010fe2000bf06270 */
[----:B------:R-:W-:-:S02]  /*0110*/  UPRMT UR45, UR39, 0x7773, URZ ;  /* 0x00007773272d7896 */ /* 0x000fc400080000ff */
[----:B------:R-:W-:-:S10]  /*0120*/  UIADD3 UR38, UPT, UPT, UR38, 0x1, URZ ;  /* 0x0000000126267890 */ /* 0x000fd4000fffe0ff */
[----:B0-----:R-:W-:Y:S05]  /*0130*/  @P0 BRA `(.L_x_98) ;  /* 0x0000005800580947 */ /* 0x001fea0003800000 */
[----:B------:R-:W-:Y:S01]  /*0140*/  UISETP.NE.AND UP0, UPT, UR40, URZ, UPT ;  /* 0x000000ff2800728c */ /* 0x000fe2000bf05270 */
[----:B------:R-:W-:Y:S02]  /*0150*/  IMAD.MOV.U32 R19, RZ, RZ, RZ ;  /* 0x000000ffff137224 */ /* 0x000fe400078e00ff */
[----:B------:R-:W-:Y:S02]  /*0160*/  IMAD.MOV.U32 R22, RZ, RZ, RZ ;  /* 0x000000ffff167224 */ /* 0x000fe400078e00ff */
[----:B------:R-:W-:Y:S02]  /*0170*/  IMAD.MOV.U32 R0, RZ, RZ, RZ ;  /* 0x000000ffff007224 */ /* 0x000fe400078e00ff */
[----:B------:R-:W-:Y:S02]  /*0180*/  IMAD.MOV.U32 R16, RZ, RZ, RZ ;  /* 0x000000ffff107224 */ /* 0x000fe400078e00ff */
[----:B------:R-:W-:Y:S05]  /*0190*/  BRA.U !UP0, `(.L_x_99) ;  /* 0x0000001508d47547 */ /* 0x000fea000b800000 */
[----:B------:R-:W0:Y:S01]  /*01a0*/  LDCU.64 UR4, c[0x0][0x390] ;  /* 0x00007200ff0477ac */ /* 0x000e220008000a00 */
[----:B------:R-:W-:Y:S01]  /*01b0*/  IMAD.MOV.U32 R16, RZ, RZ, RZ ;  /* 0x000000ffff107224 */ /* 0x000fe200078e00ff */
[----:B------:R-:W1:Y:S01]  /*01c0*/  LDCU UR6, c[0x0][0x38c] ;  /* 0x00007180ff0677ac */ /* 0x000e620008000800 */
[----:B------:R-:W2:Y:S01]  /*01d0*/  LDCU.64 UR8, c[0x0][0x4b8] ;  /* 0x00009700ff0877ac */ /* 0x000ea20008000a00 */
[----:B------:R-:W3:Y:S01]  /*01e0*/  LDCU.64 UR10, c[0x0][0x4c0] ;  /* 0x00009800ff0a77ac */ /* 0x000ee20008000a00 */
[----:B------:R-:W-:Y:S01]  /*01f0*/  UISETP.NE.AND UP0, UPT, UR44, URZ, UPT ;  /* 0x000000ff2c00728c */ /* 0x000fe2000bf05270 */
[----:B0-----:R-:W-:-:S05]  /*0200*/  IMAD.HI.U32 R2, R17, UR4, R16 ;  /* 0x0000000411027c27 */ /* 0x001fca000f8e0010 */
[----:B------:R-:W-:-:S05]  /*0210*/  SHF.R.U32.HI R3, RZ, UR5, R2 ;  /* 0x00000005ff037c19 */ /* 0x000fca0008011602 */
[----:B------:R-:W-:-:S04]  /*0220*/  IMAD.MOV R0, RZ, RZ, -R3 ;  /* 0x000000ffff007224 */ /* 0x000fc800078e0a03 */
[----:B-1----:R-:W-:-:S04]  /*0230*/  IMAD R19, R0, UR6, R17 ;  /* 0x0000000600137c24 */ /* 0x002fc8000f8e0211 */
[C---:B--2---:R-:W-:Y:S02]  /*0240*/  IMAD R16, R19.reuse, UR8, RZ ;  /* 0x0000000813107c24 */ /* 0x044fe4000f8e02ff */
[C---:B------:R-:W-:Y:S02]  /*0250*/  IMAD R0, R19.reuse, UR9, RZ ;  /* 0x0000000913007c24 */ /* 0x040fe4000f8e02ff */
[C---:B---3--:R-:W-:Y:S02]  /*0260*/  IMAD R22, R19.reuse, UR10, RZ ;  /* 0x0000000a13167c24 */ /* 0x048fe4000f8e02ff */
[----:B------:R-:W-:Y:S01]  /*0270*/  IMAD R19, R19, UR11, RZ ;  /* 0x0000000b13137c24 */ /* 0x000fe2000f8e02ff */
[----:B------:R-:W-:Y:S06]  /*0280*/  BRA.U !UP0, `(.L_x_99) ;  /* 0x0000001508987547 */ /* 0x000fec000b800000 */
[----:B------:R-:W0:Y:S01]  /*0290*/  LDCU.64 UR6, c[0x0][0x398] ;  /* 0x00007300ff0677ac */ /* 0x000e220008000a00 */
[----:B------:R-:W-:Y:S01]  /*02a0*/  IMAD.MOV.U32 R2, RZ, RZ, RZ ;  /* 0x000000ffff027224 */ /* 0x000fe200078e00ff */
[----:B------:R-:W1:Y:S01]  /*02b0*/  LDCU UR4, c[0x0][0x3a0] ;  /* 0x00007400ff0477ac */ /* 0x000e620008000800 */
[----:B------:R-:W2:Y:S01]  /*02c0*/  LDCU.64 UR8, c[0x0][0x4c8] ;  /* 0x00009900ff0877ac */ /* 0x000ea20008000a00 */
[----:B------:R-:W3:Y:S01]  /*02d0*/  LDCU.64 UR10, c[0x0][0x4d0] ;  /* 0x00009a00ff0a77ac */ /* 0x000ee20008000a00 */
[----:B------:R-:W-:Y:S01]  /*02e0*/  UISETP.NE.AND UP0, UPT, UR38, 0x2, UPT ;  /* 0x000000022600788c */ /* 0x000fe2000bf05270 */
[----:B0-----:R-:W-:-:S05]  /*02f0*/  IMAD.HI.U32 R4, R3, UR7, R2 ;  /* 0x0000000703047c27 */ /* 0x001fca000f8e0002 */
[----:B-1----:R-:W-:-:S05]  /*0300*/  SHF.R.U32.HI R5, RZ, UR4, R4 ;  /* 0x00000004ff057c19 */ /* 0x002fca0008011604 */
[----:B------:R-:W-:-:S04]  /*0310*/  IMAD.MOV R2, RZ, RZ, -R5 ;  /* 0x000000ffff027224 */ /* 0x000fc800078e0a05 */
[----:B------:R-:W-:-:S04]  /*0320*/  IMAD R3, R2, UR6, R3 ;  /* 0x0000000602037c24 */ /* 0x000fc8000f8e0203 */
[C---:B--2---:R-:W-:Y:S02]  /*0330*/  IMAD R16, R3.reuse, UR8, R16 ;  /* 0x0000000803107c24 */ /* 0x044fe4000f8e0210 */
[C---:B------:R-:W-:Y:S02]  /*0340*/  IMAD R0, R3.reuse, UR9, R0 ;  /* 0x0000000903007c24 */ /* 0x040fe4000f8e0200 */
[C---:B---3--:R-:W-:Y:S02]  /*0350*/  IMAD R22, R3.reuse, UR10, R22 ;  /* 0x0000000a03167c24 */ /* 0x048fe4000f8e0216 */
[----:B------:R-:W-:Y:S01]  /*0360*/  IMAD R19, R3, UR11, R19 ;  /* 0x0000000b03137c24 */ /* 0x000fe2000f8e0213 */
        /* <DEDUP_REMOVED lines=8> */
[----:B------:R-:W-:-:S04]  /*03f0*/  SHF.R.U32.HI R3, RZ, UR5, R2 ;  /* 0x00000005ff037c19 */ /* 0x000fc80008011602 */
[----:B------:R-:W-:-:S05]  /*0400*/  IADD3 R4, PT, PT, -R3, RZ, RZ ;  /* 0x000000ff03047210 */ /* 0x000fca0007ffe1ff */
[----:B-1----:R-:W-:-:S04]  /*0410*/  IMAD R5, R4, UR6, R5 ;  /* 0x0000000604057c24 */ /* 0x002fc8000f8e0205 */
        /* <DEDUP_REMOVED lines=27> */
[----:B------:R-:W-:-:S05]  /*05d0*/  SHF.R.U32.HI R3, RZ, UR5, R2 ;  /* 0x00000005ff037c19 */ /* 0x000fca0008011602 */
[----:B------:R-:W-:-:S04]  /*05e0*/  IMAD.MOV R4, RZ, RZ, -R3 ;  /* 0x000000ffff047224 */ /* 0x000fc800078e0a03 */
        /* <DEDUP_REMOVED lines=43> */
[----:B-1----:R-:W-:-:S04]  /*08a0*/  SHF.R.U32.HI R5, RZ, UR4, R4 ;  /* 0x00000004ff057c19 */ /* 0x002fc80008011604 */
[----:B------:R-:W-:-:S05]  /*08b0*/  IADD3 R2, PT, PT, -R5, RZ, RZ ;  /* 0x000000ff05027210 */ /* 0x000fca0007ffe1ff */
        /* <DEDUP_REMOVED lines=251> */
[----:B0-----:R-:W-:-:S05]  /*1870*/  IMAD.HI.U32 R2, R5, UR4, R4 ;  /* 0x0000000405027c27 */ /* 0x001fca000f8e0004 */
[----:B------:R-:W-:-:S05]  /*1880*/  SHF.R.U32.HI R2, RZ, UR5, R2 ;  /* 0x00000005ff027c19 */ /* 0x000fca0008011602 */
[----:B------:R-:W-:-:S04]  /*1890*/  IMAD.MOV R3, RZ, RZ, -R2 ;  /* 0x000000ffff037224 */ /* 0x000fc800078e0a02 */
[----:B-1----:R-:W-:-:S04]  /*18a0*/  IMAD R5, R3, UR6, R5 ;  /* 0x0000000603057c24 */ /* 0x002fc8000f8e0205 */
[C---:B--2---:R-:W-:Y:S02]  /*18b0*/  IMAD R16, R5.reuse, UR8, R16 ;  /* 0x0000000805107c24 */ /* 0x044fe4000f8e0210 */
[C---:B------:R-:W-:Y:S02]  /*18c0*/  IMAD R0, R5.reuse, UR9, R0 ;  /* 0x0000000905007c24 */ /* 0x040fe4000f8e0200 */
[C---:B---3--:R-:W-:Y:S02]  /*18d0*/  IMAD R22, R5.reuse, UR10, R22 ;  /* 0x0000000a05167c24 */ /* 0x048fe4000f8e0216 */
[----:B------:R-:W-:-:S07]  /*18e0*/  IMAD R19, R5, UR11, R19 ;  /* 0x0000000b05137c24 */ /* 0x000fce000f8e0213 */
.L_x_99:
[----:B------:R-:W0:Y:S01]  /*18f0*/  LDCU.64 UR6, c[0x0][0x650] ;  /* 0x0000ca00ff0677ac */ /* 0x000e220008000a00 */
[----:B------:R-:W-:-:S04]  /*1900*/  UPRMT UR4, UR39, 0x7771, URZ ;  /* 0x0000777127047896 */ /* 0x000fc800080000ff */
[----:B------:R-:W-:Y:S01]  /*1910*/  UISETP.GT.AND UP0, UPT, UR4, 0x9, UPT ;  /* 0x000000090400788c */ /* 0x000fe2000bf04270 */
[----:B0-----:R-:W-:-:S05]  /*1920*/  IADD3 R2, P0, PT, R0, UR6, RZ ;  /* 0x0000000600027c10 */ /* 0x001fca000ff1e0ff */
[----:B------:R-:W-:-:S03]  /*1930*/  IMAD.X R3, RZ, RZ, UR7, P0 ;  /* 0x00000007ff037e24 */ /* 0x000fc600080e06ff */
[----:B------:R-:W-:Y:S05]  /*1940*/  BRA.U UP0, `(.L_x_100) ;  /* 0x0000000500287547 */ /* 0x000fea000b800000 */
[----:B------:R-:W-:-:S09]  /*1950*/  UISETP.GT.AND UP0, UPT, UR4, 0x4, UPT ;  /* 0x000000040400788c */ /* 0x000fd2000bf04270 */
[----:B------:R-:W-:Y:S05]  /*1960*/  BRA.U UP0, `(.L_x_101) ;  /* 0x0000000100947547 */ /* 0x000fea000b800000 */
[----:B------:R-:W-:-:S09]  /*1970*/  UISETP.GT.AND UP0, UPT, UR4, 0x1, UPT ;  /* 0x000000010400788c */ /* 0x000fd2000bf04270 */
[----:B------:R-:W-:Y:S05]  /*1980*/  BRA.U UP0, `(.L_x_102) ;  /* 0x0000000100387547 */ /* 0x000fea000b800000 */
[----:B------:R-:W-:-:S09]  /*1990*/  UISETP.NE.AND UP0, UPT, UR42, URZ, UPT ;  /* 0x000000ff2a00728c */ /* 0x000fd2000bf05270 */
[----:B------:R-:W-:Y:S05]  /*19a0*/  BRA.U !UP0, `(.L_x_103) ;  /* 0x00000001081c7547 */ /* 0x000fea000b800000 */
[----:B------:R-:W-:-:S09]  /*19b0*/  UISETP.NE.AND UP0, UPT, UR4, 0x1, UPT ;  /* 0x000000010400788c */ /* 0x000fd2000bf05270 */
[----:B------:R-:W-:Y:S05]  /*19c0*/  BRA.U UP0, `(.L_x_104) ;  /* 0x0000000d00607547 */ /* 0x000fea000b800000 */
[----:B------:R-:W2:Y:S02]  /*19d0*/  LDG.E.S8 R2, desc[UR36][R2.64] ;  /* 0x0000002402027981 */ /* 0x000ea4000c1e1300 */
[----:B--2---:R-:W0:Y:S02]  /*19e0*/  I2F.S16 R0, R2 ;  /* 0x0000000200007306 */ /* 0x004e240000101400 */
[----:B0-----:R-:W-:-:S04]  /*19f0*/  F2FP.F16.F32.PACK_AB R0, RZ, R0 ;  /* 0x00000000ff00723e */ /* 0x001fc800000000ff */
[----:B------:R-:W-:Y:S01]  /*1a00*/  PRMT R18, R0, 0x7610, R18 ;  /* 0x0000761000127816 */ /* 0x000fe20000000012 */
[----:B------:R-:W-:Y:S06]  /*1a10*/  BRA `(.L_x_105) ;  /* 0x0000000c00e87947 */ /* 0x000fec0003800000 */
.L_x_103:
[----:B------:R-:W2:Y:S02]  /*1a20*/  LDG.E.U8 R2, desc[UR36][R2.64] ;  /* 0x0000002402027981 */ /* 0x000ea4000c1e1100 */
[----:B--2---:R-:W-:-:S04]  /*1a30*/  I2FP.F32.U32 R0, R2 ;  /* 0x0000000200007245 */ /* 0x004fc80000201000 */
[----:B------:R-:W-:-:S04]  /*1a40*/  F2FP.F16.F32.PACK_AB R0, RZ, R0 ;  /* 0x00000000ff00723e */ /* 0x000fc800000000ff */
[----:B------:R-:W-:Y:S01]  /*1a50*/  PRMT R18, R0, 0x7610, R18 ;  /* 0x0000761000127816 */ /* 0x000fe20000000012 */
[----:B------:R-:W-:Y:S06]  /*1a60*/  BRA `(.L_x_105) ;  /* 0x0000000c00d47947 */ /* 0x000fec0003800000 */
.L_x_102:
[----:B------:R-:W-:-:S09]  /*1a70*/  UISETP.NE.AND UP0, UPT, UR4, 0x2, UPT ;  /* 0x000000020400788c */ /* 0x000fd2000bf05270 */
[----:B------:R-:W-:Y:S05]  /*1a80*/  BRA.U !UP0, `(.L_x_106) ;  /* 0x0000000108387547 */ /* 0x000fea000b800000 */
[----:B------:R-:W-:-:S09]  /*1a90*/  UISETP.NE.AND UP0, UPT, UR4, 0x3, UPT ;  /* 0x000000030400788c */ /* 0x000fd2000bf05270 */
[----:B------:R-:W-:Y:S05]  /*1aa0*/  BRA.U !UP0, `(.L_x_107) ;  /* 0x00000001081c7547 */ /* 0x000fea000b800000 */
[----:B------:R-:W-:-:S09]  /*1ab0*/  UISETP.NE.AND UP0, UPT, UR4, 0x4, UPT ;  /* 0x000000040400788c */ /* 0x000fd2000bf05270 */
[----:B------:R-:W-:Y:S05]  /*1ac0*/  BRA.U UP0, `(.L_x_104) ;  /* 0x0000000d00207547 */ /* 0x000fea000b800000 */
[----:B------:R-:W2:Y:S02]  /*1ad0*/  LDG.E.64 R2, desc[UR36][R2.64] ;  /* 0x0000002402027981 */ /* 0x000ea4000c1e1b00 */
[----:B--2---:R-:W0:Y:S02]  /*1ae0*/  I2F.S64 R0, R2 ;  /* 0x0000000200007312 */ /* 0x004e240000301400 */
[----:B0-----:R-:W-:-:S04]  /*1af0*/  F2FP.F16.F32.PACK_AB R0, RZ, R0 ;  /* 0x00000000ff00723e */ /* 0x001fc800000000ff */
[----:B------:R-:W-:Y:S01]  /*1b00*/  PRMT R18, R0, 0x7610, R18 ;  /* 0x0000761000127816 */ /* 0x000fe20000000012 */
[----:B------:R-:W-:Y:S06]  /*1b10*/  BRA `(.L_x_105) ;  /* 0x0000000c00a87947 */ /* 0x000fec0003800000 */
.L_x_107:
[----:B------:R-:W2:Y:S02]  /*1b20*/  LDG.E R2, desc[UR36][R2.64] ;  /* 0x0000002402027981 */ /* 0x000ea4000c1e1900 */
[----:B--2---:R-:W-:-:S04]  /*1b30*/  I2FP.F32.S32 R0, R2 ;  /* 0x0000000200007245 */ /* 0x004fc80000201400 */
[----:B------:R-:W-:-:S04]  /*1b40*/  F2FP.F16.F32.PACK_AB R0, RZ, R0 ;  /* 0x00000000ff00723e */ /* 0x000fc800000000ff */
[----:B------:R-:W-:Y:S01]  /*1b50*/  PRMT R18, R0, 0x7610, R18 ;  /* 0x0000761000127816 */ /* 0x000fe20000000012 */
[----:B------:R-:W-:Y:S06]  /*1b60*/  BRA `(.L_x_105) ;  /* 0x0000000c00947947 */ /* 0x000fec0003800000 */
.L_x_106:
[----:B------:R-:W2:Y:S02]  /*1b70*/  LDG.E.U16 R2, desc[UR36][R2.64] ;  /* 0x0000002402027981 */ /* 0x000ea4000c1e1500 */
[----:B--2---:R-:W0:Y:S02]  /*1b80*/  I2F.S16 R0, R2 ;  /* 0x0000000200007306 */ /* 0x004e240000101400 */
[----:B0-----:R-:W-:-:S04]  /*1b90*/  F2FP.F16.F32.PACK_AB R0, RZ, R0 ;  /* 0x00000000ff00723e */ /* 0x001fc800000000ff */
[----:B------:R-:W-:Y:S01]  /*1ba0*/  PRMT R18, R0, 0x7610, R18 ;  /* 0x0000761000127816 */ /* 0x000fe20000000012 */
[----:B------:R-:W-:Y:S06]  /*1bb0*/  BRA `(.L_x_105) ;  /* 0x0000000c00807947 */ /* 0x000fec0003800000 */
.L_x_101:
[----:B------:R-:W-:-:S09]  /*1bc0*/  UISETP.GT.AND UP0, UPT, UR4, 0x6, UPT ;  /* 0x000000060400788c */ /* 0x000fd2000bf04270 */
[----:B------:R-:W-:Y:S05]  /*1bd0*/  BRA.U UP0, `(.L_x_108) ;  /* 0x0000000100247547 */ /* 0x000fea000b800000 */
[----:B------:R-:W-:-:S09]  /*1be0*/  UISETP.NE.AND UP0, UPT, UR4, 0x5, UPT ;  /* 0x000000050400788c */ /* 0x000fd2000bf05270 */
[----:B------:R-:W-:Y:S05]  /*1bf0*/  BRA.U !UP0, `(.L_x_109) ;  /* 0x0000000108147547 */ /* 0x000fea000b800000 */
[----:B------:R-:W-:-:S09]  /*1c00*/  UISETP.NE.AND UP0, UPT, UR4, 0x6, UPT ;  /* 0x000000060400788c */ /* 0x000fd2000bf05270 */
[----:B------:R-:W-:Y:S05]  /*1c10*/  BRA.U UP0, `(.L_x_104) ;  /* 0x0000000900cc7547 */ /* 0x000fea000b800000 */
[----:B------:R-:W2:Y:S02]  /*1c20*/  LDG.E R2, desc[UR36][R2.64] ;  /* 0x0000002402027981 */ /* 0x000ea4000c1e1900 */
[----:B--2---:R-:W-:Y:S01]  /*1c30*/  F2FP.F16.F32.PACK_AB R18, RZ, R2 ;  /* 0x00000002ff12723e */ /* 0x004fe200000000ff */
[----:B------:R-:W-:Y:S06]  /*1c40*/  BRA `(.L_x_105) ;  /* 0x0000000c005c7947 */ /* 0x000fec0003800000 */
.L_x_109:
[----:B------:R0:W5:Y:S01]  /*1c50*/  LDG.E.U16 R18, desc[UR36][R2.64] ;  /* 0x0000002402127981 */ /* 0x000162000c1e1500 */
[----:B------:R-:W-:Y:S05]  /*1c60*/  BRA `(.L_x_105) ;  /* 0x0000000c00547947 */ /* 0x000fea0003800000 */
.L_x_108:
[----:B------:R-:W-:-:S09]  /*1c70*/  UISETP.NE.AND UP0, UPT, UR4, 0x7, UPT ;  /* 0x000000070400788c */ /* 0x000fd2000bf05270 */
[----:B------:R-:W-:Y:S05]  /*1c80*/  BRA.U !UP0, `(.L_x_110) ;  /* 0x0000000108247547 */ /* 0x000fea000b800000 */
[----:B------:R-:W-:-:S09]  /*1c90*/  UISETP.NE.AND UP0, UPT, UR4, 0x8, UPT ;  /* 0x000000080400788c */ /* 0x000fd2000bf05270 */
[----:B------:R-:W-:Y:S05]  /*1ca0*/  BRA.U !UP0, `(.L_x_111) ;  /* 0x0000000108147547 */ /* 0x000fea000b800000 */
[----:B------:R-:W-:-:S09]  /*1cb0*/  UISETP.NE.AND UP0, UPT, UR4, 0x9, UPT ;  /* 0x000000090400788c */ /* 0x000fd2000bf05270 */
[----:B------:R-:W-:Y:S05]  /*1cc0*/  BRA.U UP0, `(.L_x_104) ;  /* 0x0000000900a07547 */ /* 0x000fea000b800000 */
[----:B------:R-:W2:Y:S02]  /*1cd0*/  LDG.E R2, desc[UR36][R2.64] ;  /* 0x0000002402027981 */ /* 0x000ea4000c1e1900 */
[----:B--2---:R-:W-:Y:S01]  /*1ce0*/  F2FP.F16.F32.PACK_AB R18, RZ, R2 ;  /* 0x00000002ff12723e */ /* 0x004fe200000000ff */
[----:B------:R-:W-:Y:S06]  /*1cf0*/  BRA `(.L_x_105) ;  /* 0x0000000c00307947 */ /* 0x000fec0003800000 */
.L_x_111:
[----:B------:R1:W5:Y:S01]  /*1d00*/  LDG.E.U16 R18, desc[UR36][R2.64] ;  /* 0x0000002402127981 */ /* 0x000362000c1e1500 */
[----:B------:R-:W-:Y:S05]  /*1d10*/  BRA `(.L_x_105) ;  /* 0x0000000c00287947 */ /* 0x000fea0003800000 */
.L_x_110:
[----:B------:R-:W2:Y:S01]  /*1d20*/  LDG.E.64 R2, desc[UR36][R2.64] ;  /* 0x0000002402027981 */ /* 0x000ea2000c1e1b00 */
[----:B------:R-:W-:Y:S01]  /*1d30*/  UMOV UR4, 0xf0000000 ;  /* 0xf000000000047882 */ /* 0x000fe20000000000 */
[----:B------:R-:W-:Y:S02]  /*1d40*/  UMOV UR5, 0x380fffff ;  /* 0x380fffff00057882 */ /* 0x000fe40000000000 */
[----:B--2---:R-:W0:-:S15]  /*1d50*/  DSETP.GEU.AND P0, PT, |R2|, UR4, PT ;  /* 0x0000000402007e2a */ /* 0x004e1e000bf0e200 */
[----:B------:R-:W-:-:S15]  /*1d60*/  NOP ;  /* 0x0000000000007918 */ /* 0x000fde0000000000 */
[----:B------:R-:W-:-:S15]  /*1d70*/  NOP ;  /* 0x0000000000007918 */ /* 0x000fde0000000000 */
[----:B------:R-:W-:-:S15]  /*1d80*/  NOP ;  /* 0x0000000000007918 */ /* 0x000fde0000000000 */
[----:B------:R-:W-:-:S04]  /*1d90*/  NOP ;  /* 0x0000000000007918 */ /* 0x000fc80000000000 */
[----:B------:R-:W0:Y:S02]  /*1da0*/  F2F.F32.F64 R0, R2 ;  /* 0x0000000200007310 */ /* 0x000e240000301000 */
[----:B0-----:R-:W-:-:S05]  /*1db0*/  @!P0 FMUL R0, R0, 1.175494350822287508e-38 ;  /* 0x0080000000008820 */ /* 0x001fca0000400000 */
[----:B------:R-:W-:-:S04]  /*1dc0*/  F2FP.F16.F32.PACK_AB R0, RZ, R0 ;  /* 0x00000000ff00723e */ /* 0x000fc800000000ff */
[----:B------:R-:W-:Y:S01]  /*1dd0*/  PRMT R18, R0, 0x7610, R18 ;  /* 0x0000761000127816 */ /* 0x000fe20000000012 */
[----:B------:R-:W-:Y:S06]  /*1de0*/  BRA `(.L_x_105) ;  /* 0x0000000800f47947 */ /* 0x000fec0003800000 */
.L_x_100:
[----:B------:R-:W-:-:S09]  /*1df0*/  UISETP.GT.AND UP0, UPT, UR4, 0x18, UPT ;  /* 0x000000180400788c */ /* 0x000fd2000bf04270 */
[----:B------:R-:W-:Y:S05]  /*1e00*/  BRA.U UP0, `(.L_x_112) ;  /* 0x00000005001c7547 */ /* 0x000fea000b800000 */
[----:B------:R-:W-:-:S09]  /*1e10*/  UISETP.GT.AND UP0, UPT, UR4, 0xe, UPT ;  /* 0x0000000e0400788c */ /* 0x000fd2000bf04270 */
[----:B------:R-:W-:Y:S05]  /*1e20*/  BRA.U UP0, `(.L_x_113) ;  /* 0x00000001005c7547 */ /* 0x000fea000b800000 */
[----:B------:R-:W-:-:S09]  /*1e30*/  UISETP.NE.AND UP0, UPT, UR4, 0xa, UPT ;  /* 0x0000000a0400788c */ /* 0x000fd2000bf05270 */
[----:B------:R-:W-:Y:S05]  /*1e40*/  BRA.U !UP0, `(.L_x_114) ;  /* 0x0000000108207547 */ /* 0x000fea000b800000 */
[----:B------:R-:W-:-:S09]  /*1e50*/  UISETP.NE.AND UP0, UPT, UR4, 0xb, UPT ;  /* 0x0000000b0400788c */ /* 0x000fd2000bf05270 */
[----:B------:R-:W-:Y:S05]  /*1e60*/  BRA.U UP0, `(.L_x_104) ;  /* 0x0000000900387547 */ /* 0x000fea000b800000 */
[----:B------:R-:W2:Y:S02]  /*1e70*/  LDG.E.U8 R2, desc[UR36][R2.64] ;  /* 0x0000002402027981 */ /* 0x000ea4000c1e1100 */
[----:B--2---:R-:W-:-:S04]  /*1e80*/  ISETP.NE.AND P0, PT, R2, RZ, PT ;  /* 0x000000ff0200720c */ /* 0x004fc80003f05270 */
[----:B------:R-:W-:-:S04]  /*1e90*/  FSEL R0, RZ, 1, !P0 ;  /* 0x3f800000ff007808 */ /* 0x000fc80004000000 */
[----:B------:R-:W-:-:S04]  /*1ea0*/  F2FP.F16.F32.PACK_AB R0, RZ, R0 ;  /* 0x00000000ff00723e */ /* 0x000fc800000000ff */
[----:B------:R-:W-:Y:S01]  /*1eb0*/  PRMT R18, R0, 0x7610, R18 ;  /* 0x0000761000127816 */ /* 0x000fe20000000012 */
[----:B------:R-:W-:Y:S06]  /*1ec0*/  BRA `(.L_x_105) ;  /* 0x0000000800bc7947 */ /* 0x000fec0003800000 */
.L_x_114:
        /* <DEDUP_REMOVED lines=13> */
.L_x_113:
[----:B------:R-:W-:-:S09]  /*1fa0*/  UISETP.NE.AND UP0, UPT, UR4, 0xf, UPT ;  /* 0x0000000f0400788c */ /* 0x000fd2000bf05270 */
[----:B------:R-:W-:Y:S05]  /*1fb0*/  BRA.U !UP0, `(.L_x_115) ;  /* 0x00000001089c7547 */ /* 0x000fea000b800000 */
[----:B------:R-:W-:-:S09]  /*1fc0*/  UISETP.NE.AND UP0, UPT, UR4, 0x17, UPT ;  /* 0x000000170400788c */ /* 0x000fd2000bf05270 */
[----:B------:R-:W-:Y:S05]  /*1fd0*/  BRA.U !UP0, `(.L_x_116) ;  /* 0x00000001085c7547 */ /* 0x000fea000b800000 */
[----:B------:R-:W-:-:S09]  /*1fe0*/  UISETP.NE.AND UP0, UPT, UR4, 0x18, UPT ;  /* 0x000000180400788c */ /* 0x000fd2000bf05270 */
[----:B------:R-:W-:Y:S05]  /*1ff0*/  BRA.U UP0, `(.L_x_104) ;  /* 0x0000000500d47547 */ /* 0x000fea000b800000 */
[----:B------:R-:W2:Y:S01]  /*2000*/  LDG.E.U8 R0, desc[UR36][R2.64] ;  /* 0x0000002402007981 */ /* 0x000ea2000c1e1100 */
[----:B------:R-:W-:Y:S02]  /*2010*/  IMAD.MOV.U32 R6, RZ, RZ, 0x1f ;  /* 0x0000001fff067424 */ /* 0x000fe400078e00ff */
[----:B--2---:R-:W-:-:S05]  /*2020*/  IMAD.SHL.U32 R0, R0, 0x1000000, RZ ;  /* 0x0100000000007824 */ /* 0x004fca00078e00ff */
[C---:B------:R-:W-:Y:S02]  /*2030*/  LOP3.LUT R4, R0.reuse, 0x7f000000, RZ, 0xc0, !PT ;  /* 0x7f00000000047812 */ /* 0x040fe400078ec0ff */
[----:B------:R-:W-:Y:S02]  /*2040*/  LOP3.LUT P0, RZ, R0, 0x7f000000, RZ, 0xc0, !PT ;  /* 0x7f00000000ff7812 */ /* 0x000fe4000780c0ff */
[----:B------:R-:W0:Y:S02]  /*2050*/  FLO.U32 R5, R4 ;  /* 0x0000000400057300 */ /* 0x000e2400000e0000 */
[----:B0-----:R-:W-:-:S05]  /*2060*/  IMAD.MOV R5, RZ, RZ, -R5 ;  /* 0x000000ffff057224 */ /* 0x001fca00078e0a05 */
[----:B------:R-:W-:-:S05]  /*2070*/  VIADDMNMX.U32 R5, R5, R6, 0x4, !PT ;  /* 0x0000000405057446 */ /* 0x000fca0007800006 */
[----:B------:R-:W-:-:S05]  /*2080*/  VIADD R5, R5, 0xfffffffc ;  /* 0xfffffffc05057836 */ /* 0x000fca0000000000 */
[C---:B------:R-:W-:Y:S02]  /*2090*/  SHF.L.U32 R6, R4.reuse, R5, RZ ;  /* 0x0000000504067219 */ /* 0x040fe400000006ff */
[----:B------:R-:W-:Y:S01]  /*20a0*/  SHF.L.U32 R7, R5, 0x17, RZ ;  /* 0x0000001705077819 */ /* 0x000fe200000006ff */
[----:B------:R-:W-:-:S03]  /*20b0*/  VIADD R5, R4, 0x1000000 ;  /* 0x0100000004057836 */ /* 0x000fc60000000000 */
[----:B------:R-:W-:Y:S02]  /*20c0*/  LEA.HI R6, R6, -R7, RZ, 0x1c ;  /* 0x8000000706067211 */ /* 0x000fe400078fe0ff */
[----:B------:R-:W-:-:S03]  /*20d0*/  SHF.R.S32.HI R5, RZ, 0x8, R5 ;  /* 0x00000008ff057819 */ /* 0x000fc60000011405 */
[----:B------:R-:W-:-:S05]  /*20e0*/  VIADD R6, R6, 0x3c000000 ;  /* 0x3c00000006067836 */ /* 0x000fca0000000000 */
[----:B------:R-:W-:-:S04]  /*20f0*/  LOP3.LUT R5, R6, 0x7f800000, R5, 0xf8, !PT ;  /* 0x7f80000006057812 */ /* 0x000fc800078ef805 */
[----:B------:R-:W-:-:S04]  /*2100*/  SEL R5, R5, RZ, P0 ;  /* 0x000000ff05057207 */ /* 0x000fc80000000000 */
[----:B------:R-:W-:-:S04]  /*2110*/  LOP3.LUT R5, R5, 0x80000000, R0, 0xf8, !PT ;  /* 0x8000000005057812 */ /* 0x000fc800078ef800 */
[----:B------:R-:W-:-:S04]  /*2120*/  F2FP.F16.F32.PACK_AB R5, RZ, R5 ;  /* 0x00000005ff05723e */ /* 0x000fc800000000ff */
[----:B------:R-:W-:Y:S01]  /*2130*/  PRMT R18, R5, 0x7610, R18 ;  /* 0x0000761005127816 */ /* 0x000fe20000000012 */
[----:B------:R-:W-:Y:S06]  /*2140*/  BRA `(.L_x_105) ;  /* 0x00000008001c7947 */ /* 0x000fec0003800000 */
.L_x_116:
[----:B------:R-:W2:Y:S02]  /*2150*/  LDG.E.U8 R2, desc[UR36][R2.64] ;  /* 0x0000002402027981 */ /* 0x000ea4000c1e1100 */
[C---:B--2---:R-:W-:Y:S02]  /*2160*/  IMAD.SHL.U32 R4, R2.reuse, 0x2000000, RZ ;  /* 0x0200000002047824 */ /* 0x044fe400078e00ff */
[----:B------:R-:W-:-:S03]  /*2170*/  IMAD.SHL.U32 R5, R2, 0x100, RZ ;  /* 0x0000010002057824 */ /* 0x000fc600078e00ff */
[----:B------:R-:W-:-:S13]  /*2180*/  ISETP.GT.U32.AND P0, PT, R4, 0x7ffffff, PT ;  /* 0x07ffffff0400780c */ /* 0x000fda0003f04070 */
[C---:B------:R-:W-:Y:S02]  /*2190*/  @!P0 LOP3.LUT R0, R5.reuse, 0x7f00, RZ, 0xc0, !PT ;  /* 0x00007f0005008812 */ /* 0x040fe400078ec0ff */
[----:B------:R-:W-:Y:S02]  /*21a0*/  @P0 LEA.HI R4, R4, 0x70000000, RZ, 0x1c ;  /* 0x7000000004040811 */ /* 0x000fe400078fe0ff */
[----:B------:R-:W-:Y:S02]  /*21b0*/  @!P0 LOP3.LUT R0, R0, 0x3f000000, RZ, 0xfc, !PT ;  /* 0x3f00000000008812 */ /* 0x000fe400078efcff */
[----:B------:R-:W-:-:S03]  /*21c0*/  PRMT R5, R5, 0x9910, RZ ;  /* 0x0000991005057816 */ /* 0x000fc600000000ff */
[----:B------:R-:W-:Y:S01]  /*21d0*/  @!P0 FADD.FTZ R0, R0, -0.5 ;  /* 0xbf00000000008421 */ /* 0x000fe20000010000 */
[----:B------:R-:W-:-:S05]  /*21e0*/  @P0 FMUL.FTZ R0, R4, 1.9259299443872358531e-34 ;  /* 0x0780000004000820 */ /* 0x000fca0000410000 */
[----:B------:R-:W-:-:S04]  /*21f0*/  LOP3.LUT R0, R0, 0x80000000, R5, 0xf8, !PT ;  /* 0x8000000000007812 */ /* 0x000fc800078ef805 */
[----:B------:R-:W-:-:S04]  /*2200*/  F2FP.F16.F32.PACK_AB R0, RZ, R0 ;  /* 0x00000000ff00723e */ /* 0x000fc800000000ff */
[----:B------:R-:W-:Y:S01]  /*2210*/  PRMT R18, R0, 0x7610, R18 ;  /* 0x0000761000127816 */ /* 0x000fe20000000012 */
[----:B------:R-:W-:Y:S06]  /*2220*/  BRA `(.L_x_105) ;  /* 0x0000000400e47947 */ /* 0x000fec0003800000 */
.L_x_115:
[----:B------:R-:W2:Y:S02]  /*2230*/  LDG.E.U16 R0, desc[UR36][R2.64] ;  /* 0x0000002402007981 */ /* 0x000ea4000c1e1500 */
[----:B--2---:R-:W-:-:S05]  /*2240*/  IMAD.U32 R0, R0, 0x10000, RZ ;  /* 0x0001000000007824 */ /* 0x004fca00078e00ff */
[----:B------:R-:W-:-:S04]  /*2250*/  F2FP.F16.F32.PACK_AB R0, RZ, R0 ;  /* 0x00000000ff00723e */ /* 0x000fc800000000ff */
[----:B------:R-:W-:Y:S01]  /*2260*/  PRMT R18, R0, 0x7610, R18 ;  /* 0x0000761000127816 */ /* 0x000fe20000000012 */
[----:B------:R-:W-:Y:S06]  /*2270*/  BRA `(.L_x_105) ;  /* 0x0000000400d07947 */ /* 0x000fec0003800000 */
.L_x_112:
[----:B------:R-:W-:-:S09]  /*2280*/  UISETP.GT.AND UP0, UPT, UR4, 0x1b, UPT ;  /* 0x0000001b0400788c */ /* 0x000fd2000bf04270 */
[----:B------:R-:W-:Y:S05]  /*2290*/  BRA.U UP0, `(.L_x_117) ;  /* 0x0000000500147547 */ /* 0x000fea000b800000 */
[----:B------:R-:W-:-:S09]  /*22a0*/  UISETP.NE.AND UP0, UPT, UR4, 0x19, UPT ;  /* 0x000000190400788c */ /* 0x000fd2000bf05270 */
[----:B------:R-:W-:Y:S05]  /*22b0*/  BRA.U !UP0, `(.L_x_118) ;  /* 0x0000000108987547 */ /* 0x000fea000b800000 */
[----:B------:R-:W-:-:S09]  /*22c0*/  UISETP.NE.AND UP0, UPT, UR4, 0x1a, UPT ;  /* 0x0000001a0400788c */ /* 0x000fd2000bf05270 */
[----:B------:R-:W-:Y:S05]  /*22d0*/  BRA.U !UP0, `(.L_x_119) ;  /* 0x00000001081c7547 */ /* 0x000fea000b800000 */
[----:B------:R-:W-:-:S09]  /*22e0*/  UISETP.NE.AND UP0, UPT, UR4, 0x1b, UPT ;  /* 0x0000001b0400788c */ /* 0x000fd2000bf05270 */
[----:B------:R-:W-:Y:S05]  /*22f0*/  BRA.U UP0, `(.L_x_104) ;  /* 0x0000000500147547 */ /* 0x000fea000b800000 */
[----:B------:R-:W2:Y:S02]  /*2300*/  LDG.E.U16 R0, desc[UR36][R2.64] ;  /* 0x0000002402007981 */ /* 0x000ea4000c1e1500 */
[----:B--2---:R-:W-:-:S04]  /*2310*/  I2FP.F32.U32 R0, R0 ;  /* 0x0000000000007245 */ /* 0x004fc80000201000 */
[----:B------:R-:W-:-:S04]  /*2320*/  F2FP.F16.F32.PACK_AB R0, RZ, R0 ;  /* 0x00000000ff00723e */ /* 0x000fc800000000ff */
[----:B------:R-:W-:Y:S01]  /*2330*/  PRMT R18, R0, 0x7610, R18 ;  /* 0x0000761000127816 */ /* 0x000fe20000000012 */
[----:B------:R-:W-:Y:S06]  /*2340*/  BRA `(.L_x_105) ;  /* 0x00000004009c7947 */ /* 0x000fec0003800000 */
.L_x_119:
[----:B------:R-:W2:Y:S01]  /*2350*/  LDG.E.U8 R3, desc[UR36][R2.64] ;  /* 0x0000002402037981 */ /* 0x000ea2000c1e1100 */
[----:B------:R-:W-:Y:S01]  /*2360*/  BSSY.RECONVERGENT B0, `(.L_x_120) ;  /* 0x0000018000007945 */ /* 0x000fe20003800200 */
[----:B------:R-:W-:Y:S01]  /*2370*/  IMAD.MOV.U32 R0, RZ, RZ, RZ ;  /* 0x000000ffff007224 */ /* 0x000fe200078e00ff */
[----:B--2---:R-:W-:-:S13]  /*2380*/  ISETP.NE.AND P0, PT, R3, RZ, PT ;  /* 0x000000ff0300720c */ /* 0x004fda0003f05270 */
[----:B------:R-:W-:Y:S05]  /*2390*/  @!P0 BRA `(.L_x_121) ;  /* 0x0000000000508947 */ /* 0x000fea0003800000 */
[----:B------:R-:W-:-:S13]  /*23a0*/  ISETP.NE.AND P0, PT, R3, 0x80, PT ;  /* 0x000000800300780c */ /* 0x000fda0003f05270 */
[----:B------:R-:W-:Y:S01]  /*23b0*/  @!P0 IMAD.MOV.U32 R0, RZ, RZ, 0x7f800001 ;  /* 0x7f800001ff008424 */ /* 0x000fe200078e00ff */
[----:B------:R-:W-:Y:S06]  /*23c0*/  @!P0 BRA `(.L_x_121) ;  /* 0x0000000000448947 */ /* 0x000fec0003800000 */
[--C-:B------:R-:W-:Y:S01]  /*23d0*/  SHF.R.U32.HI R0, RZ, 0x3, R3.reuse ;  /* 0x00000003ff007819 */ /* 0x100fe20000011603 */
[----:B------:R-:W-:Y:S03]  /*23e0*/  BSSY.RECONVERGENT B1, `(.L_x_122) ;  /* 0x000000c000017945 */ /* 0x000fe60003800200 */
[----:B------:R-:W-:Y:S02]  /*23f0*/  LOP3.LUT P0, R2, R0, 0xf, RZ, 0xc0, !PT ;  /* 0x0000000f00027812 */ /* 0x000fe4000780c0ff */
[----:B------:R-:W-:-:S05]  /*2400*/  SHF.R.U32.HI R0, RZ, 0x7, R3 ;  /* 0x00000007ff007819 */ /* 0x000fca0000011603 */
[----:B------:R-:W-:Y:S01]  /*2410*/  IMAD.U32 R7, R0, -0x80000000, RZ ;  /* 0x8000000000077824 */ /* 0x000fe200078e00ff */
[----:B------:R-:W-:-:S05]  /*2420*/  LOP3.LUT R0, R3, 0x7, RZ, 0xc0, !PT ;  /* 0x0000000703007812 */ /* 0x000fca00078ec0ff */
[----:B------:R-:W-:Y:S05]  /*2430*/  @P0 BRA `(.L_x_123) ;  /* 0x0000000000180947 */ /* 0x000fea0003800000 */
[----:B------:R-:W0:Y:S02]  /*2440*/  FLO.U32 R3, R0 ;  /* 0x0000000000037300 */ /* 0x000e2400000e0000 */
[----:B0-----:R-:W-:-:S04]  /*2450*/  IADD3 R3, PT, PT, -R3, 0x1f, RZ ;  /* 0x0000001f03037810 */ /* 0x001fc80007ffe1ff */
[----:B------:R-:W-:Y:S01]  /*2460*/  IADD3 R2, PT, PT, R2, 0x1d, -R3 ;  /* 0x0000001d02027810 */ /* 0x000fe20007ffe803 */
[----:B------:R-:W-:-:S05]  /*2470*/  VIADD R5, R3, 0xffffffe4 ;  /* 0xffffffe403057836 */ /* 0x000fca0000000000 */
[----:B------:R-:W-:-:S04]  /*2480*/  SHF.L.U32 R5, R0, R5, RZ ;  /* 0x0000000500057219 */ /* 0x000fc800000006ff */
[----:B------:R-:W-:-:S07]  /*2490*/  LOP3.LUT R0, R5, 0x7, RZ, 0xc0, !PT ;  /* 0x0000000705007812 */ /* 0x000fce00078ec0ff */
.L_x_123:
[----:B------:R-:W-:Y:S05]  /*24a0*/  BSYNC.RECONVERGENT B1 ;  /* 0x0000000000017941 */ /* 0x000fea0003800200 */
.L_x_122:
[----:B------:R-:W-:Y:S02]  /*24b0*/  SHF.L.U32 R0, R0, 0x14, RZ ;  /* 0x0000001400007819 */ /* 0x000fe400000006ff */
[----:B------:R-:W-:-:S04]  /*24c0*/  LEA R2, R2, 0x3b800000, 0x17 ;  /* 0x3b80000002027811 */ /* 0x000fc800078eb8ff */
[----:B------:R-:W-:-:S07]  /*24d0*/  LOP3.LUT R0, R2, R0, R7, 0xfe, !PT ;  /* 0x0000000002007212 */ /* 0x000fce00078efe07 */
.L_x_121:
[----:B------:R-:W-:Y:S05]  /*24e0*/  BSYNC.RECONVERGENT B0 ;  /* 0x0000000000007941 */ /* 0x000fea0003800200 */
.L_x_120:
[----:B------:R-:W-:-:S04]  /*24f0*/  F2FP.F16.F32.PACK_AB R0, RZ, R0 ;  /* 0x00000000ff00723e */ /* 0x000fc800000000ff */
[----:B------:R-:W-:Y:S01]  /*2500*/  PRMT R18, R0, 0x7610, R18 ;  /* 0x0000761000127816 */ /* 0x000fe20000000012 */
[----:B------:R-:W-:Y:S06]  /*2510*/  BRA `(.L_x_105) ;  /* 0x0000000400287947 */ /* 0x000fec0003800000 */
.L_x_118:
        /* <DEDUP_REMOVED lines=21> */
.L_x_127:
[----:B------:R-:W-:Y:S05]  /*2670*/  BSYNC.RECONVERGENT B1 ;  /* 0x0000000000017941 */ /* 0x000fea0003800200 */
.L_x_126:
[----:B------:R-:W-:Y:S01]  /*2680*/  IMAD.SHL.U32 R0, R0, 0x200000, RZ ;  /* 0x0020000000007824 */ /* 0x000fe200078e00ff */
[----:B------:R-:W-:-:S04]  /*2690*/  LEA R2, R2, 0x37800000, 0x17 ;  /* 0x3780000002027811 */ /* 0x000fc800078eb8ff */
[----:B------:R-:W-:-:S07]  /*26a0*/  LOP3.LUT R0, R2, R0, R7, 0xfe, !PT ;  /* 0x0000000002007212 */ /* 0x000fce00078efe07 */
.L_x_125:
[----:B------:R-:W-:Y:S05]  /*26b0*/  BSYNC.RECONVERGENT B0 ;  /* 0x0000000000007941 */ /* 0x000fea0003800200 */
.L_x_124:
[----:B------:R-:W-:-:S04]  /*26c0*/  F2FP.F16.F32.PACK_AB R0, RZ, R0 ;  /* 0x00000000ff00723e */ /* 0x000fc800000000ff */
[----:B------:R-:W-:Y:S01]  /*26d0*/  PRMT R18, R0, 0x7610, R18 ;  /* 0x0000761000127816 */ /* 0x000fe20000000012 */
[----:B------:R-:W-:Y:S06]  /*26e0*/  BRA `(.L_x_105) ;  /* 0x0000000000b47947 */ /* 0x000fec0003800000 */
.L_x_117:
[----:B------:R-:W-:-:S09]  /*26f0*/  UISETP.NE.AND UP0, UPT, UR4, 0x1c, UPT ;  /* 0x0000001c0400788c */ /* 0x000fd2000bf05270 */
[----:B------:R-:W-:Y:S05]  /*2700*/  BRA.U !UP0, `(.L_x_128) ;  /* 0x00000001089c7547 */ /* 0x000fea000b800000 */
[----:B------:R-:W-:-:S09]  /*2710*/  UISETP.NE.AND UP0, UPT, UR4, 0x1d, UPT ;  /* 0x0000001d0400788c */ /* 0x000fd2000bf05270 */
[----:B------:R-:W-:Y:S05]  /*2720*/  BRA.U !UP0, `(.L_x_129) ;  /* 0x0000000108807547 */ /* 0x000fea000b800000 */
[----:B------:R-:W-:-:S09]  /*2730*/  UISETP.NE.AND UP0, UPT, UR4, 0x2c, UPT ;  /* 0x0000002c0400788c */ /* 0x000fd2000bf05270 */
[----:B------:R-:W-:Y:S05]  /*2740*/  BRA.U !UP0, `(.L_x_130) ;  /* 0x0000000108487547 */ /* 0x000fea000b800000 */
.L_x_104:
[----:B------:R-:W-:Y:S01]  /*2750*/  MOV R2, 0x228 ;  /* 0x0000022800027802 */ /* 0x000fe20000000f00 */
[----:B------:R-:W0:Y:S01]  /*2760*/  LDCU.64 UR4, c[0x4][0x218] ;  /* 0x01004300ff0477ac */ /* 0x000e220008000a00 */
[----:B------:R-:W-:Y:S02]  /*2770*/  IMAD.MOV.U32 R8, RZ, RZ, 0x4e ;  /* 0x0000004eff087424 */ /* 0x000fe400078e00ff */
[----:B------:R-:W-:Y:S01]  /*2780*/  IMAD.MOV.U32 R12, RZ, RZ, 0x1 ;  /* 0x00000001ff0c7424 */ /* 0x000fe200078e00ff */
[----:B------:R-:W1:Y:S01]  /*2790*/  LDCU.64 UR6, c[0x4][0x220] ;  /* 0x01004400ff0677ac */ /* 0x000e620008000a00 */
[----:B------:R-:W2:Y:S01]  /*27a0*/  LDC.64 R2, c[0x4][R2] ;  /* 0x0100000002027b82 */ /* 0x000ea20000000a00 */
[----:B------:R-:W-:Y:S01]  /*27b0*/  IMAD.MOV.U32 R13, RZ, RZ, RZ ;  /* 0x000000ffff0d7224 */ /* 0x000fe200078e00ff */
[----:B------:R-:W3:Y:S01]  /*27c0*/  LDCU.64 UR8, c[0x4][0xb0] ;  /* 0x01001600ff0877ac */ /* 0x000ee20008000a00 */
[----:B0-----:R-:W-:Y:S02]  /*27d0*/  IMAD.U32 R4, RZ, RZ, UR4 ;  /* 0x00000004ff047e24 */ /* 0x001fe4000f8e00ff */
[----:B------:R-:W-:-:S02]  /*27e0*/  IMAD.U32 R5, RZ, RZ, UR5 ;  /* 0x00000005ff057e24 */ /* 0x000fc4000f8e00ff */
[----:B-1----:R-:W-:Y:S02]  /*27f0*/  IMAD.U32 R6, RZ, RZ, UR6 ;  /* 0x00000006ff067e24 */ /* 0x002fe4000f8e00ff */
[----:B------:R-:W-:Y:S01]  /*2800*/  IMAD.U32 R7, RZ, RZ, UR7 ;  /* 0x00000007ff077e24 */ /* 0x000fe2000f8e00ff */
[----:B---3--:R-:W-:Y:S01]  /*2810*/  MOV R10, UR8 ;  /* 0x00000008000a7c02 */ /* 0x008fe20008000f00 */
[----:B------:R-:W-:-:S07]  /*2820*/  IMAD.U32 R11, RZ, RZ, UR9 ;  /* 0x00000009ff0b7e24 */ /* 0x000fce000f8e00ff */
[----:B------:R-:W-:-:S07]  /*2830*/  LEPC R20, `(.L_x_131) ;  /* 0x000000001014794e */ /* 0x000fce0000000000 */
[----:B--2---:R-:W-:Y:S05]  /*2840*/  CALL.ABS.NOINC R2 ;  /* 0x0000000002007343 */ /* 0x004fea0003c00000 */
.L_x_131:
[----:B------:R-:W-:Y:S01]  /*2850*/  PRMT R18, RZ, 0x7610, R18 ;  /* 0x00007610ff127816 */ /* 0x000fe20000000012 */
[----:B------:R-:W-:Y:S06]  /*2860*/  BRA `(.L_x_105) ;  /* 0x0000000000547947 */ /* 0x000fec0003800000 */
.L_x_130:
[----:B------:R-:W2:Y:S01]  /*2870*/  LDG.E.U8 R2, desc[UR36][R2.64] ;  /* 0x0000002402027981 */ /* 0x000ea2000c1e1100 */
[----:B------:R-:W-:Y:S01]  /*2880*/  BSSY.RECONVERGENT B0, `(.L_x_132) ;  /* 0x0000007000007945 */ /* 0x000fe20003800200 */
[----:B------:R-:W-:Y:S01]  /*2890*/  IMAD.MOV.U32 R0, RZ, RZ, 0x400000 ;  /* 0x00400000ff007424 */ /* 0x000fe200078e00ff */
[----:B--2---:R-:W-:-:S13]  /*28a0*/  ISETP.NE.AND P0, PT, R2, RZ, PT ;  /* 0x000000ff0200720c */ /* 0x004fda0003f05270 */
[----:B------:R-:W-:Y:S05]  /*28b0*/  @!P0 BRA `(.L_x_133) ;  /* 0x00000000000c8947 */ /* 0x000fea0003800000 */
[----:B------:R-:W-:-:S13]  /*28c0*/  ISETP.NE.AND P0, PT, R2, 0xff, PT ;  /* 0x000000ff0200780c */ /* 0x000fda0003f05270 */
[----:B------:R-:W-:Y:S02]  /*28d0*/  @!P0 IMAD.MOV.U32 R0, RZ, RZ, 0x7f800001 ;  /* 0x7f800001ff008424 */ /* 0x000fe400078e00ff */
[----:B------:R-:W-:-:S07]  /*28e0*/  @P0 IMAD.SHL.U32 R0, R2, 0x800000, RZ ;  /* 0x0080000002000824 */ /* 0x000fce00078e00ff */
.L_x_133:
[----:B------:R-:W-:Y:S05]  /*28f0*/  BSYNC.RECONVERGENT B0 ;  /* 0x0000000000007941 */ /* 0x000fea0003800200 */
.L_x_132:
[----:B------:R-:W-:-:S04]  /*2900*/  F2FP.F16.F32.PACK_AB R0, RZ, R0 ;  /* 0x00000000ff00723e */ /* 0x000fc800000000ff */
[----:B------:R-:W-:Y:S01]  /*2910*/  PRMT R18, R0, 0x7610, R18 ;  /* 0x0000761000127816 */ /* 0x000fe20000000012 */
[----:B------:R-:W-:Y:S06]  /*2920*/  BRA `(.L_x_105) ;  /* 0x0000000000247947 */ /* 0x000fec0003800000 */
.L_x_129:
[----:B------:R-:W2:Y:S02]  /*2930*/  LDG.E.64 R2, desc[UR36][R2.64] ;  /* 0x0000002402027981 */ /* 0x000ea4000c1e1b00 */
[----:B--2---:R-:W0:Y:S02]  /*2940*/  I2F.U64 R0, R2 ;  /* 0x0000000200007312 */ /* 0x004e240000301000 */
[----:B0-----:R-:W-:-:S04]  /*2950*/  F2FP.F16.F32.PACK_AB R0, RZ, R0 ;  /* 0x00000000ff00723e */ /* 0x001fc800000000ff */
[----:B------:R-:W-:Y:S01]  /*2960*/  PRMT R18, R0, 0x7610, R18 ;  /* 0x0000761000127816 */ /* 0x000fe20000000012 */
[----:B------:R-:W-:Y:S06]  /*2970*/  BRA `(.L_x_105) ;  /* 0x0000000000107947 */ /* 0x000fec0003800000 */
.L_x_128:
[----:B------:R-:W2:Y:S02]  /*2980*/  LDG.E R2, desc[UR36][R2.64] ;  /* 0x0000002402027981 */ /* 0x000ea4000c1e1900 */
[----:B--2---:R-:W-:-:S04]  /*2990*/  I2FP.F32.U32 R0, R2 ;  /* 0x0000000200007245 */ /* 0x004fc80000201000 */
[----:B------:R-:W-:-:S04]  /*29a0*/  F2FP.F16.F32.PACK_AB R0, RZ, R0 ;  /* 0x00000000ff00723e */ /* 0x000fc800000000ff */
[----:B------:R-:W-:-:S07]  /*29b0*/  PRMT R18, R0, 0x7610, R18 ;  /* 0x0000761000127816 */ /* 0x000fce0000000012 */
.L_x_105:
[----:B------:R-:W0:Y:S01]  /*29c0*/  LDCU.64 UR6, c[0x0][0x658] ;  /* 0x0000cb00ff0677ac */ /* 0x000e220008000a00 */
[----:B------:R-:W-:-:S04]  /*29d0*/  UPRMT UR4, UR39, 0x7772, URZ ;  /* 0x0000777227047896 */ /* 0x000fc800080000ff */
[----:B------:R-:W-:Y:S01]  /*29e0*/  UISETP.GT.AND UP0, UPT, UR4, 0x9, UPT ;  /* 0x000000090400788c */ /* 0x000fe2000bf04270 */
[----:B01----:R-:W-:-:S05]  /*29f0*/  IADD3 R2, P0, PT, R22, UR6, RZ ;  /* 0x0000000616027c10 */ /* 0x003fca000ff1e0ff */
        /* <DEDUP_REMOVED lines=15> */
.L_x_137:
[----:B------:R-:W2:Y:S02]  /*2af0*/  LDG.E.U8 R2, desc[UR36][R2.64] ;  /* 0x0000002402027981 */ /* 0x000ea4000c1e1100 */
[----:B--2---:R-:W-:-:S04]  /*2b00*/  I2FP.F32.U32 R0, R2 ;  /* 0x0000000200007245 */ /* 0x004fc80000201000 */
[----:B------:R-:W-:-:S04]  /*2b10*/  F2FP.F16.F32.PACK_AB R0, RZ, R0 ;  /* 0x00000000ff00723e */ /* 0x000fc800000000ff */
[----:B------:R-:W-:Y:S01]  /*2b20*/  PRMT R22, R0, 0x7610, R22 ;  /* 0x0000761000167816 */ /* 0x000fe20000000016 */
[----:B------:R-:W-:Y:S06]  /*2b30*/  BRA `(.L_x_139) ;  /* 0x0000000c00d47947 */ /* 0x000fec0003800000 */
.L_x_136:
        /* <DEDUP_REMOVED lines=11> */
.L_x_141:
[----:B------:R-:W2:Y:S02]  /*2bf0*/  LDG.E R2, desc[UR36][R2.64] ;  /* 0x0000002402027981 */ /* 0x000ea4000c1e1900 */
[----:B--2---:R-:W-:-:S04]  /*2c00*/  I2FP.F32.S32 R0, R2 ;  /* 0x0000000200007245 */ /* 0x004fc80000201400 */
[----:B------:R-:W-:-:S04]  /*2c10*/  F2FP.F16.F32.PACK_AB R0, RZ, R0 ;  /* 0x00000000ff00723e */ /* 0x000fc800000000ff */
[----:B------:R-:W-:Y:S01]  /*2c20*/  PRMT R22, R0, 0x7610, R22 ;  /* 0x0000761000167816 */ /* 0x000fe20000000016 */
[----:B------:R-:W-:Y:S06]  /*2c30*/  BRA `(.L_x_139) ;  /* 0x0000000c00947947 */ /* 0x000fec0003800000 */
.L_x_140:
[----:B------:R-:W2:Y:S02]  /*2c40*/  LDG.E.U16 R2, desc[UR36][R2.64] ;  /* 0x0000002402027981 */ /* 0x000ea4000c1e1500 */
[----:B--2---:R-:W0:Y:S02]  /*2c50*/  I2F.S16 R0, R2 ;  /* 0x0000000200007306 */ /* 0x004e240000101400 */
[----:B0-----:R-:W-:-:S04]  /*2c60*/  F2FP.F16.F32.PACK_AB R0, RZ, R0 ;  /* 0x00000000ff00723e */ /* 0x001fc800000000ff */
[----:B------:R-:W-:Y:S01]  /*2c70*/  PRMT R22, R0, 0x7610, R22 ;  /* 0x0000761000167816 */ /* 0x000fe20000000016 */
[----:B------:R-:W-:Y:S06]  /*2c80*/  BRA `(.L_x_139) ;  /* 0x0000000c00807947 */ /* 0x000fec0003800000 */
.L_x_135:
        /* <DEDUP_REMOVED lines=9> */
.L_x_143:
[----:B------:R1:W5:Y:S01]  /*2d20*/  LDG.E.U16 R22, desc[UR36][R2.64] ;  /* 0x0000002402167981 */ /* 0x000362000c1e1500 */
[----:B------:R-:W-:Y:S05]  /*2d30*/  BRA `(.L_x_139) ;  /* 0x0000000c00547947 */ /* 0x000fea0003800000 */
.L_x_142:
        /* <DEDUP_REMOVED lines=9> */
.L_x_145:
[----:B------:R0:W5:Y:S01]  /*2dd0*/  LDG.E.U16 R22, desc[UR36][R2.64] ;  /* 0x0000002402167981 */ /* 0x000162000c1e1500 */
[----:B------:R-:W-:Y:S05]  /*2de0*/  BRA `(.L_x_139) ;  /* 0x0000000c00287947 */ /* 0x000fea0003800000 */
.L_x_144:
        /* <DEDUP_REMOVED lines=13> */
.L_x_134:
        /* <DEDUP_REMOVED lines=14> */
.L_x_148:
        /* <DEDUP_REMOVED lines=13> */
.L_x_147:
[----:B------:R-:W-:-:S09]  /*3070*/  UISETP.NE.AND UP0, UPT, UR4, 0xf, UPT ;  /* 0x0000000f0400788c */ /* 0x000fd2000bf05270 */
[----:B------:R-:W-:Y:S05]  /*3080*/  BRA.U !UP0, `(.L_x_149) ;  /* 0x00000001089c7547 */ /* 0x000fea000b800000 */
[----:B------:R-:W-:-:S09]  /*3090*/  UISETP.NE.AND UP0, UPT, UR4, 0x17, UPT ;  /* 0x000000170400788c */ /* 0x000fd2000bf05270 */
[----:B------:R-:W-:Y:S05]  /*30a0*/  BRA.U !UP0, `(.L_x_150) ;  /* 0x00000001085c7547 */ /* 0x000fea000b800000 */
[----:B------:R-:W-:-:S09]  /*30b0*/  UISETP.NE.AND UP0, UPT, UR4, 0x18, UPT ;  /* 0x000000180400788c */ /* 0x000fd2000bf05270 */
[----:B------:R-:W-:Y:S05]  /*30c0*/  BRA.U UP0, `(.L_x_138) ;  /* 0x0000000500d47547 */ /* 0x000fea000b800000 */
[----:B------:R-:W2:Y:S01]  /*30d0*/  LDG.E.U8 R0, desc[UR36][R2.64] ;  /* 0x0000002402007981 */ /* 0x000ea2000c1e1100 */
[----:B------:R-:W-:Y:S01]  /*30e0*/  MOV R6, 0x1f ;  /* 0x0000001f00067802 */ /* 0x000fe20000000f00 */
[----:B--2---:R-:W-:-:S05]  /*30f0*/  IMAD.SHL.U32 R0, R0, 0x1000000, RZ ;  /* 0x0100000000007824 */ /* 0x004fca00078e00ff */
[C---:B------:R-:W-:Y:S02]  /*3100*/  LOP3.LUT R4, R0.reuse, 0x7f000000, RZ, 0xc0, !PT ;  /* 0x7f00000000047812 */ /* 0x040fe400078ec0ff */
[----:B------:R-:W-:Y:S02]  /*3110*/  LOP3.LUT P0, RZ, R0, 0x7f000000, RZ, 0xc0, !PT ;  /* 0x7f00000000ff7812 */ /* 0x000fe4000780c0ff */
[----:B------:R-:W0:Y:S02]  /*3120*/  FLO.U32 R5, R4 ;  /* 0x0000000400057300 */ /* 0x000e2400000e0000 */
[----:B0-----:R-:W-:-:S05]  /*3130*/  IMAD.MOV R5, RZ, RZ, -R5 ;  /* 0x000000ffff057224 */ /* 0x001fca00078e0a05 */
[----:B------:R-:W-:-:S05]  /*3140*/  VIADDMNMX.U32 R5, R5, R6, 0x4, !PT ;  /* 0x0000000405057446 */ /* 0x000fca0007800006 */
[----:B------:R-:W-:-:S04]  /*3150*/  VIADD R5, R5, 0xfffffffc ;  /* 0xfffffffc05057836 */ /* 0x000fc80000000000 */
[----:B------:R-:W-:Y:S01]  /*3160*/  IMAD.SHL.U32 R7, R5, 0x800000, RZ ;  /* 0x0080000005077824 */ /* 0x000fe200078e00ff */
[C---:B------:R-:W-:Y:S01]  /*3170*/  SHF.L.U32 R6, R4.reuse, R5, RZ ;  /* 0x0000000504067219 */ /* 0x040fe200000006ff */
        /* <DEDUP_REMOVED lines=10> */
.L_x_150:
        /* <DEDUP_REMOVED lines=14> */
.L_x_149:
[----:B------:R-:W2:Y:S02]  /*3300*/  LDG.E.U16 R0, desc[UR36][R2.64] ;  /* 0x0000002402007981 */ /* 0x000ea4000c1e1500 */
[----:B--2---:R-:W-:-:S05]  /*3310*/  IMAD.U32 R0, R0, 0x10000, RZ ;  /* 0x0001000000007824 */ /* 0x004fca00078e00ff */
[----:B------:R-:W-:-:S04]  /*3320*/  F2FP.F16.F32.PACK_AB R0, RZ, R0 ;  /* 0x00000000ff00723e */ /* 0x000fc800000000ff */
[----:B------:R-:W-:Y:S01]  /*3330*/  PRMT R22, R0, 0x7610, R22 ;  /* 0x0000761000167816 */ /* 0x000fe20000000016 */
[----:B------:R-:W-:Y:S06]  /*3340*/  BRA `(.L_x_139) ;  /* 0x0000000400d07947 */ /* 0x000fec0003800000 */
.L_x_146:
        /* <DEDUP_REMOVED lines=13> */
.L_x_153:
[----:B------:R-:W2:Y:S01]  /*3420*/  LDG.E.U8 R3, desc[UR36][R2.64] ;  /* 0x0000002402037981 */ /* 0x000ea2000c1e1100 */
[----:B------:R-:W-:Y:S01]  /*3430*/  BSSY.RECONVERGENT B0, `(.L_x_154) ;  /* 0x0000018000007945 */ /* 0x000fe20003800200 */
[----:B------:R-:W-:Y:S01]  /*3440*/  IMAD.MOV.U32 R0, RZ, RZ, RZ ;  /* 0x000000ffff007224 */ /* 0x000fe200078e00ff */
[----:B--2---:R-:W-:-:S13]  /*3450*/  ISETP.NE.AND P0, PT, R3, RZ, PT ;  /* 0x000000ff0300720c */ /* 0x004fda0003f05270 */
[----:B------:R-:W-:Y:S05]  /*3460*/  @!P0 BRA `(.L_x_155) ;  /* 0x0000000000508947 */ /* 0x000fea0003800000 */
[----:B------:R-:W-:-:S13]  /*3470*/  ISETP.NE.AND P0, PT, R3, 0x80, PT ;  /* 0x000000800300780c */ /* 0x000fda0003f05270 */
[----:B------:R-:W-:Y:S01]  /*3480*/  @!P0 MOV R0, 0x7f800001 ;  /* 0x7f80000100008802 */ /* 0x000fe20000000f00 */
        /* <DEDUP_REMOVED lines=14> */
.L_x_157:
[----:B------:R-:W-:Y:S05]  /*3570*/  BSYNC.RECONVERGENT B1 ;  /* 0x0000000000017941 */ /* 0x000fea0003800200 */
.L_x_156:
[----:B------:R-:W-:Y:S01]  /*3580*/  IMAD.SHL.U32 R0, R0, 0x100000, RZ ;  /* 0x0010000000007824 */ /* 0x000fe200078e00ff */
[----:B------:R-:W-:-:S04]  /*3590*/  LEA R2, R2, 0x3b800000, 0x17 ;  /* 0x3b80000002027811 */ /* 0x000fc800078eb8ff */
[----:B------:R-:W-:-:S07]  /*35a0*/  LOP3.LUT R0, R2, R0, R7, 0xfe, !PT ;  /* 0x0000000002007212 */ /* 0x000fce00078efe07 */
.L_x_155:
[----:B------:R-:W-:Y:S05]  /*35b0*/  BSYNC.RECONVERGENT B0 ;  /* 0x0000000000007941 */ /* 0x000fea0003800200 */
.L_x_154:
[----:B------:R-:W-:-:S04]  /*35c0*/  F2FP.F16.F32.PACK_AB R0, RZ, R0 ;  /* 0x00000000ff00723e */ /* 0x000fc800000000ff */
[----:B------:R-:W-:Y:S01]  /*35d0*/  PRMT R22, R0, 0x7610, R22 ;  /* 0x0000761000167816 */ /* 0x000fe20000000016 */
[----:B------:R-:W-:Y:S06]  /*35e0*/  BRA `(.L_x_139) ;  /* 0x0000000400287947 */ /* 0x000fec0003800000 */
.L_x_152:
        /* <DEDUP_REMOVED lines=21> */
.L_x_161:
[----:B------:R-:W-:Y:S05]  /*3740*/  BSYNC.RECONVERGENT B1 ;  /* 0x0000000000017941 */ /* 0x000fea0003800200 */
.L_x_160:
[----:B------:R-:W-:Y:S01]  /*3750*/  IMAD.SHL.U32 R0, R0, 0x200000, RZ ;  /* 0x0020000000007824 */ /* 0x000fe200078e00ff */
[----:B------:R-:W-:-:S04]  /*3760*/  LEA R2, R2, 0x37800000, 0x17 ;  /* 0x3780000002027811 */ /* 0x000fc800078eb8ff */
[----:B------:R-:W-:-:S07]  /*3770*/  LOP3.LUT R0, R2, R0, R7, 0xfe, !PT ;  /* 0x0000000002007212 */ /* 0x000fce00078efe07 */
.L_x_159:
[----:B------:R-:W-:Y:S05]  /*3780*/  BSYNC.RECONVERGENT B0 ;  /* 0x0000000000007941 */ /* 0x000fea0003800200 */
.L_x_158:
[----:B------:R-:W-:-:S04]  /*3790*/  F2FP.F16.F32.PACK_AB R0, RZ, R0 ;  /* 0x00000000ff00723e */ /* 0x000fc800000000ff */
[----:B------:R-:W-:Y:S01]  /*37a0*/  PRMT R22, R0, 0x7610, R22 ;  /* 0x0000761000167816 */ /* 0x000fe20000000016 */
[----:B------:R-:W-:Y:S06]  /*37b0*/  BRA `(.L_x_139) ;  /* 0x0000000000b47947 */ /* 0x000fec0003800000 */
.L_x_151:
[----:B------:R-:W-:-:S09]  /*37c0*/  UISETP.NE.AND UP0, UPT, UR4, 0x1c, UPT ;  /* 0x0000001c0400788c */ /* 0x000fd2000bf05270 */
[----:B------:R-:W-:Y:S05]  /*37d0*/  BRA.U !UP0, `(.L_x_162) ;  /* 0x00000001089c7547 */ /* 0x000fea000b800000 */
[----:B------:R-:W-:-:S09]  /*37e0*/  UISETP.NE.AND UP0, UPT, UR4, 0x1d, UPT ;  /* 0x0000001d0400788c */ /* 0x000fd2000bf05270 */
[----:B------:R-:W-:Y:S05]  /*37f0*/  BRA.U !UP0, `(.L_x_163) ;  /* 0x0000000108807547 */ /* 0x000fea000b800000 */
[----:B------:R-:W-:-:S09]  /*3800*/  UISETP.NE.AND UP0, UPT, UR4, 0x2c, UPT ;  /* 0x0000002c0400788c */ /* 0x000fd2000bf05270 */
[----:B------:R-:W-:Y:S05]  /*3810*/  BRA.U !UP0, `(.L_x_164) ;  /* 0x0000000108487547 */ /* 0x000fea000b800000 */
.L_x_138:
        /* <DEDUP_REMOVED lines=8> */
[----:B0-----:R-:W-:Y:S01]  /*38a0*/  IMAD.U32 R4, RZ, RZ, UR4 ;  /* 0x00000004ff047e24 */ /* 0x001fe2000f8e00ff */
[----:B------:R-:W-:Y:S01]  /*38b0*/  MOV R5, UR5 ;  /* 0x0000000500057c02 */ /* 0x000fe20008000f00 */
[----:B-1----:R-:W-:-:S02]  /*38c0*/  IMAD.U32 R6, RZ, RZ, UR6 ;  /* 0x00000006ff067e24 */ /* 0x002fc4000f8e00ff */
[----:B------:R-:W-:Y:S02]  /*38d0*/  IMAD.U32 R7, RZ, RZ, UR7 ;  /* 0x00000007ff077e24 */ /* 0x000fe4000f8e00ff */
[----:B---3--:R-:W-:Y:S02]  /*38e0*/  IMAD.U32 R10, RZ, RZ, UR8 ;  /* 0x00000008ff0a7e24 */ /* 0x008fe4000f8e00ff */
[----:B------:R-:W-:-:S07]  /*38f0*/  IMAD.U32 R11, RZ, RZ, UR9 ;  /* 0x00000009ff0b7e24 */ /* 0x000fce000f8e00ff */
[----:B------:R-:W-:-:S07]  /*3900*/  LEPC R20, `(.L_x_165) ;  /* 0x000000001014794e */ /* 0x000fce0000000000 */
[----:B--2--5:R-:W-:Y:S05]  /*3910*/  CALL.ABS.NOINC R2 ;  /* 0x0000000002007343 */ /* 0x024fea0003c00000 */
.L_x_165:
[----:B------:R-:W-:Y:S01]  /*3920*/  PRMT R22, RZ, 0x7610, R22 ;  /* 0x00007610ff167816 */ /* 0x000fe20000000016 */
[----:B------:R-:W-:Y:S06]  /*3930*/  BRA `(.L_x_139) ;  /* 0x0000000000547947 */ /* 0x000fec0003800000 */
.L_x_164:
[----:B------:R-:W2:Y:S01]  /*3940*/  LDG.E.U8 R2, desc[UR36][R2.64] ;  /* 0x0000002402027981 */ /* 0x000ea2000c1e1100 */
[----:B------:R-:W-:Y:S01]  /*3950*/  BSSY.RECONVERGENT B0, `(.L_x_166) ;  /* 0x0000007000007945 */ /* 0x000fe20003800200 */
[----:B------:R-:W-:Y:S01]  /*3960*/  IMAD.MOV.U32 R0, RZ, RZ, 0x400000 ;  /* 0x00400000ff007424 */ /* 0x000fe200078e00ff */
[----:B--2---:R-:W-:-:S13]  /*3970*/  ISETP.NE.AND P0, PT, R2, RZ, PT ;  /* 0x000000ff0200720c */ /* 0x004fda0003f05270 */
[----:B------:R-:W-:Y:S05]  /*3980*/  @!P0 BRA `(.L_x_167) ;  /* 0x00000000000c8947 */ /* 0x000fea0003800000 */
[----:B------:R-:W-:-:S13]  /*3990*/  ISETP.NE.AND P0, PT, R2, 0xff, PT ;  /* 0x000000ff0200780c */ /* 0x000fda0003f05270 */
[----:B------:R-:W-:Y:S01]  /*39a0*/  @!P0 IMAD.MOV.U32 R0, RZ, RZ, 0x7f800001 ;  /* 0x7f800001ff008424 */ /* 0x000fe200078e00ff */
[----:B------:R-:W-:-:S07]  /*39b0*/  @P0 SHF.L.U32 R0, R2, 0x17, RZ ;  /* 0x0000001702000819 */ /* 0x000fce00000006ff */
.L_x_167:
[----:B------:R-:W-:Y:S05]  /*39c0*/  BSYNC.RECONVERGENT B0 ;  /* 0x0000000000007941 */ /* 0x000fea0003800200 */
.L_x_166:
[----:B------:R-:W-:-:S04]  /*39d0*/  F2FP.F16.F32.PACK_AB R0, RZ, R0 ;  /* 0x00000000ff00723e */ /* 0x000fc800000000ff */
[----:B------:R-:W-:Y:S01]  /*39e0*/  PRMT R22, R0, 0x7610, R22 ;  /* 0x0000761000167816 */ /* 0x000fe20000000016 */
[----:B------:R-:W-:Y:S06]  /*39f0*/  BRA `(.L_x_139) ;  /* 0x0000000000247947 */ /* 0x000fec0003800000 */
.L_x_163:
[----:B------:R-:W2:Y:S02]  /*3a00*/  LDG.E.64 R2, desc[UR36][R2.64] ;  /* 0x0000002402027981 */ /* 0x000ea4000c1e1b00 */
[----:B--2---:R-:W0:Y:S02]  /*3a10*/  I2F.U64 R0, R2 ;  /* 0x0000000200007312 */ /* 0x004e240000301000 */
[----:B0-----:R-:W-:-:S04]  /*3a20*/  F2FP.F16.F32.PACK_AB R0, RZ, R0 ;  /* 0x00000000ff00723e */ /* 0x001fc800000000ff */
[----:B------:R-:W-:Y:S01]  /*3a30*/  PRMT R22, R0, 0x7610, R22 ;  /* 0x0000761000167816 */ /* 0x000fe20000000016 */
[----:B------:R-:W-:Y:S06]  /*3a40*/  BRA `(.L_x_139) ;  /* 0x0000000000107947 */ /* 0x000fec0003800000 */
.L_x_162:
[----:B------:R-:W2:Y:S02]  /*3a50*/  LDG.E R2, desc[UR36][R2.64] ;  /* 0x0000002402027981 */ /* 0x000ea4000c1e1900 */
[----:B--2---:R-:W-:-:S04]  /*3a60*/  I2FP.F32.U32 R0, R2 ;  /* 0x0000000200007245 */ /* 0x004fc80000201000 */
[----:B------:R-:W-:-:S04]  /*3a70*/  F2FP.F16.F32.PACK_AB R0, RZ, R0 ;  /* 0x00000000ff00723e */ /* 0x000fc800000000ff */
[----:B------:R-:W-:-:S07]  /*3a80*/  PRMT R22, R0, 0x7610, R22 ;  /* 0x0000761000167816 */ /* 0x000fce0000000016 */
.L_x_139:
        /* <DEDUP_REMOVED lines=16> */
[----:B0-----:R-:W-:Y:S01]  /*3b90*/  F2FP.F16.F32.PACK_AB R0, RZ, R0 ;  /* 0x00000000ff00723e */ /* 0x001fe200000000ff */
[----:B------:R-:W-:Y:S06]  /*3ba0*/  BRA `(.L_x_173) ;  /* 0x0000000c00ac7947 */ /* 0x000fec0003800000 */
.L_x_171:
[----:B------:R-:W2:Y:S02]  /*3bb0*/  LDG.E.U8 R2, desc[UR36][R2.64] ;  /* 0x0000002402027981 */ /* 0x000ea4000c1e1100 */
[----:B--2---:R-:W-:-:S04]  /*3bc0*/  I2FP.F32.U32 R0, R2 ;  /* 0x0000000200007245 */ /* 0x004fc80000201000 */
[----:B------:R-:W-:Y:S01]  /*3bd0*/  F2FP.F16.F32.PACK_AB R0, RZ, R0 ;  /* 0x00000000ff00723e */ /* 0x000fe200000000ff */
[----:B------:R-:W-:Y:S06]  /*3be0*/  BRA `(.L_x_173) ;  /* 0x0000000c009c7947 */ /* 0x000fec0003800000 */
.L_x_170:
        /* <DEDUP_REMOVED lines=8> */
[----:B0-----:R-:W-:Y:S01]  /*3c70*/  F2FP.F16.F32.PACK_AB R0, RZ, R0 ;  /* 0x00000000ff00723e */ /* 0x001fe200000000ff */
[----:B------:R-:W-:Y:S06]  /*3c80*/  BRA `(.L_x_173) ;  /* 0x0000000c00747947 */ /* 0x000fec0003800000 */
.L_x_175:
[----:B------:R-:W2:Y:S02]  /*3c90*/  LDG.E R2, desc[UR36][R2.64] ;  /* 0x0000002402027981 */ /* 0x000ea4000c1e1900 */
[----:B--2---:R-:W-:-:S04]  /*3ca0*/  I2FP.F32.S32 R0, R2 ;  /* 0x0000000200007245 */ /* 0x004fc80000201400 */
[----:B------:R-:W-:Y:S01]  /*3cb0*/  F2FP.F16.F32.PACK_AB R0, RZ, R0 ;  /* 0x00000000ff00723e */ /* 0x000fe200000000ff */
[----:B------:R-:W-:Y:S06]  /*3cc0*/  BRA `(.L_x_173) ;  /* 0x0000000c00647947 */ /* 0x000fec0003800000 */
.L_x_174:
[----:B------:R-:W2:Y:S02]  /*3cd0*/  LDG.E.U16 R2, desc[UR36][R2.64] ;  /* 0x0000002402027981 */ /* 0x000ea4000c1e1500 */
[----:B--2---:R-:W0:Y:S02]  /*3ce0*/  I2F.S16 R0, R2 ;  /* 0x0000000200007306 */ /* 0x004e240000101400 */
[----:B0-----:R-:W-:Y:S01]  /*3cf0*/  F2FP.F16.F32.PACK_AB R0, RZ, R0 ;  /* 0x00000000ff00723e */ /* 0x001fe200000000ff */
[----:B------:R-:W-:Y:S06]  /*3d00*/  BRA `(.L_x_173) ;  /* 0x0000000c00547947 */ /* 0x000fec0003800000 */
.L_x_169:
        /* <DEDUP_REMOVED lines=9> */
.L_x_177:
[----:B------:R1:W5:Y:S01]  /*3da0*/  LDG.E.U16 R0, desc[UR36][R2.64] ;  /* 0x0000002402007981 */ /* 0x000362000c1e1500 */
[----:B------:R-:W-:Y:S05]  /*3db0*/  BRA `(.L_x_173) ;  /* 0x0000000c00287947 */ /* 0x000fea0003800000 */
.L_x_176:
        /* <DEDUP_REMOVED lines=9> */
.L_x_179:
[----:B------:R0:W5:Y:S01]  /*3e50*/  LDG.E.U16 R0, desc[UR36][R2.64] ;  /* 0x0000002402007981 */ /* 0x000162000c1e1500 */
[----:B------:R-:W-:Y:S05]  /*3e60*/  BRA `(.L_x_173) ;  /* 0x0000000800fc7947 */ /* 0x000fea0003800000 */
.L_x_178:
        /* <DEDUP_REMOVED lines=10> */
[----:B------:R-:W-:Y:S01]  /*3f10*/  F2FP.F16.F32.PACK_AB R0, RZ, R0 ;  /* 0x00000000ff00723e */ /* 0x000fe200000000ff */
[----:B------:R-:W-:Y:S06]  /*3f20*/  BRA `(.L_x_173) ;  /* 0x0000000800cc7947 */ /* 0x000fec0003800000 */
.L_x_168:
        /* <DEDUP_REMOVED lines=11> */
[----:B------:R-:W-:Y:S01]  /*3fe0*/  F2FP.F16.F32.PACK_AB R0, RZ, R0 ;  /* 0x00000000ff00723e */ /* 0x000fe200000000ff */
[----:B------:R-:W-:Y:S06]  /*3ff0*/  BRA `(.L_x_173) ;  /* 0x0000000800987947 */ /* 0x000fec0003800000 */
.L_x_182:
        /* <DEDUP_REMOVED lines=12> */
.L_x_181:
        /* <DEDUP_REMOVED lines=27> */
.L_x_184:
[----:B------:R-:W2:Y:S02]  /*4270*/  LDG.E.U8 R2, desc[UR36][R2.64] ;  /* 0x0000002402027981 */ /* 0x000ea4000c1e1100 */
[C---:B--2---:R-:W-:Y:S01]  /*4280*/  IMAD.SHL.U32 R4, R2.reuse, 0x2000000, RZ ;  /* 0x0200000002047824 */ /* 0x044fe200078e00ff */
[----:B------:R-:W-:-:S04]  /*4290*/  SHF.L.U32 R5, R2, 0x8, RZ ;  /* 0x0000000802057819 */ /* 0x000fc800000006ff */
        /* <DEDUP_REMOVED lines=8> */
[----:B------:R-:W-:Y:S01]  /*4320*/  F2FP.F16.F32.PACK_AB R0, RZ, R0 ;  /* 0x00000000ff00723e */ /* 0x000fe200000000ff */
[----:B------:R-:W-:Y:S06]  /*4330*/  BRA `(.L_x_173) ;  /* 0x0000000400c87947 */ /* 0x000fec0003800000 */
.L_x_183:
[----:B------:R-:W2:Y:S02]  /*4340*/  LDG.E.U16 R0, desc[UR36][R2.64] ;  /* 0x0000002402007981 */ /* 0x000ea4000c1e1500 */
[----:B--2---:R-:W-:-:S05]  /*4350*/  IMAD.U32 R0, R0, 0x10000, RZ ;  /* 0x0001000000007824 */ /* 0x004fca00078e00ff */
[----:B------:R-:W-:Y:S01]  /*4360*/  F2FP.F16.F32.PACK_AB R0, RZ, R0 ;  /* 0x00000000ff00723e */ /* 0x000fe200000000ff */
[----:B------:R-:W-:Y:S06]  /*4370*/  BRA `(.L_x_173) ;  /* 0x0000000400b87947 */ /* 0x000fec0003800000 */
.L_x_180:
        /* <DEDUP_REMOVED lines=10> */
[----:B------:R-:W-:Y:S01]  /*4420*/  F2FP.F16.F32.PACK_AB R0, RZ, R0 ;  /* 0x00000000ff00723e */ /* 0x000fe200000000ff */
[----:B------:R-:W-:Y:S06]  /*4430*/  BRA `(.L_x_173) ;  /* 0x0000000400887947 */ /* 0x000fec0003800000 */
.L_x_187:
        /* <DEDUP_REMOVED lines=21> */
.L_x_191:
[----:B------:R-:W-:Y:S05]  /*4590*/  BSYNC.RECONVERGENT B1 ;  /* 0x0000000000017941 */ /* 0x000fea0003800200 */
.L_x_190:
[----:B------:R-:W-:Y:S01]  /*45a0*/  IMAD.SHL.U32 R0, R0, 0x100000, RZ ;  /* 0x0010000000007824 */ /* 0x000fe200078e00ff */
[----:B------:R-:W-:-:S04]  /*45b0*/  LEA R2, R2, 0x3b800000, 0x17 ;  /* 0x3b80000002027811 */ /* 0x000fc800078eb8ff */
[----:B------:R-:W-:-:S07]  /*45c0*/  LOP3.LUT R0, R2, R0, R7, 0xfe, !PT ;  /* 0x0000000002007212 */ /* 0x000fce00078efe07 */
.L_x_189:
[----:B------:R-:W-:Y:S05]  /*45d0*/  BSYNC.RECONVERGENT B0 ;  /* 0x0000000000007941 */ /* 0x000fea0003800200 */
.L_x_188:
[----:B------:R-:W-:Y:S01]  /*45e0*/  F2FP.F16.F32.PACK_AB R0, RZ, R0 ;  /* 0x00000000ff00723e */ /* 0x000fe200000000ff */
[----:B------:R-:W-:Y:S06]  /*45f0*/  BRA `(.L_x_173) ;  /* 0x0000000400187947 */ /* 0x000fec0003800000 */
.L_x_186:
        /* <DEDUP_REMOVED lines=17> */
[----:B------:R-:W-:Y:S02]  /*4710*/  IADD3 R5, PT, PT, R3, -0x1d, RZ ;  /* 0xffffffe303057810 */ /* 0x000fe40007ffe0ff */
[----:B------:R-:W-:Y:S02]  /*4720*/  IADD3 R2, PT, PT, R2, 0x1e, -R3 ;  /* 0x0000001e02027810 */ /* 0x000fe40007ffe803 */
[----:B------:R-:W-:-:S04]  /*4730*/  SHF.L.U32 R5, R0, R5, RZ ;  /* 0x0000000500057219 */ /* 0x000fc800000006ff */
[----:B------:R-:W-:-:S07]  /*4740*/  LOP3.LUT R0, R5, 0x3, RZ, 0xc0, !PT ;  /* 0x0000000305007812 */ /* 0x000fce00078ec0ff */
.L_x_195:
[----:B------:R-:W-:Y:S05]  /*4750*/  BSYNC.RECONVERGENT B1 ;  /* 0x0000000000017941 */ /* 0x000fea0003800200 */
.L_x_194:
[----:B------:R-:W-:Y:S01]  /*4760*/  IMAD.SHL.U32 R0, R0, 0x200000, RZ ;  /* 0x0020000000007824 */ /* 0x000fe200078e00ff */
[----:B------:R-:W-:-:S04]  /*4770*/  LEA R2, R2, 0x37800000, 0x17 ;  /* 0x3780000002027811 */ /* 0x000fc800078eb8ff */
[----:B------:R-:W-:-:S07]  /*4780*/  LOP3.LUT R0, R2, R0, R7, 0xfe, !PT ;  /* 0x0000000002007212 */ /* 0x000fce00078efe07 */
.L_x_193:
[----:B------:R-:W-:Y:S05]  /*4790*/  BSYNC.RECONVERGENT B0 ;  /* 0x0000000000007941 */ /* 0x000fea0003800200 */
.L_x_192:
[----:B------:R-:W-:Y:S01]  /*47a0*/  F2FP.F16.F32.PACK_AB R0, RZ, R0 ;  /* 0x00000000ff00723e */ /* 0x000fe200000000ff */
[----:B------:R-:W-:Y:S06]  /*47b0*/  BRA `(.L_x_173) ;  /* 0x0000000000a87947 */ /* 0x000fec0003800000 */
.L_x_185:
[----:B------:R-:W-:-:S09]  /*47c0*/  UISETP.NE.AND UP0, UPT, UR4, 0x1c, UPT ;  /* 0x0000001c0400788c */ /* 0x000fd2000bf05270 */
[----:B------:R-:W-:Y:S05]  /*47d0*/  BRA.U !UP0, `(.L_x_196) ;  /* 0x0000000108947547 */ /* 0x000fea000b800000 */
[----:B------:R-:W-:-:S09]  /*47e0*/  UISETP.NE.AND UP0, UPT, UR4, 0x1d, UPT ;  /* 0x0000001d0400788c */ /* 0x000fd2000bf05270 */
[----:B------:R-:W-:Y:S05]  /*47f0*/  BRA.U !UP0, `(.L_x_197) ;  /* 0x00000001087c7547 */ /* 0x000fea000b800000 */
[----:B------:R-:W-:-:S09]  /*4800*/  UISETP.NE.AND UP0, UPT, UR4, 0x2c, UPT ;  /* 0x0000002c0400788c */ /* 0x000fd2000bf05270 */
[----:B------:R-:W-:Y:S05]  /*4810*/  BRA.U !UP0, `(.L_x_198) ;  /* 0x0000000108487547 */ /* 0x000fea000b800000 */
.L_x_172:
[----:B------:R-:W-:Y:S01]  /*4820*/  MOV R2, 0x228 ;  /* 0x0000022800027802 */ /* 0x000fe20000000f00 */
[----:B------:R-:W0:Y:S01]  /*4830*/  LDCU.64 UR4, c[0x4][0x218] ;  /* 0x01004300ff0477ac */ /* 0x000e220008000a00 */
[----:B------:R-:W-:Y:S02]  /*4840*/  HFMA2 R13, -RZ, RZ, 0, 0 ;  /* 0x00000000ff0d7431 */ /* 0x000fe400000001ff */
[----:B------:R-:W-:Y:S01]  /*4850*/  IMAD.MOV.U32 R8, RZ, RZ, 0x4e ;  /* 0x0000004eff087424 */ /* 0x000fe200078e00ff */
[----:B------:R-:W1:Y:S01]  /*4860*/  LDCU.64 UR6, c[0x4][0x220] ;  /* 0x01004400ff0677ac */ /* 0x000e620008000a00 */
[----:B------:R-:W2:Y:S01]  /*4870*/  LDC.64 R2, c[0x4][R2] ;  /* 0x0100000002027b82 */ /* 0x000ea20000000a00 */
[----:B------:R-:W-:Y:S01]  /*4880*/  IMAD.MOV.U32 R12, RZ, RZ, 0x1 ;  /* 0x00000001ff0c7424 */ /* 0x000fe200078e00ff */
[----:B------:R-:W3:Y:S01]  /*4890*/  LDCU.64 UR8, c[0x4][0xb0] ;  /* 0x01001600ff0877ac */ /* 0x000ee20008000a00 */
[----:B0-----:R-:W-:Y:S02]  /*48a0*/  IMAD.U32 R4, RZ, RZ, UR4 ;  /* 0x00000004ff047e24 */ /* 0x001fe4000f8e00ff */
[----:B------:R-:W-:-:S02]  /*48b0*/  IMAD.U32 R5, RZ, RZ, UR5 ;  /* 0x00000005ff057e24 */ /* 0x000fc4000f8e00ff */
[----:B-1----:R-:W-:Y:S02]  /*48c0*/  IMAD.U32 R6, RZ, RZ, UR6 ;  /* 0x00000006ff067e24 */ /* 0x002fe4000f8e00ff */
[----:B------:R-:W-:Y:S02]  /*48d0*/  IMAD.U32 R7, RZ, RZ, UR7 ;  /* 0x00000007ff077e24 */ /* 0x000fe4000f8e00ff */
[----:B---3--:R-:W-:Y:S02]  /*48e0*/  IMAD.U32 R10, RZ, RZ, UR8 ;  /* 0x00000008ff0a7e24 */ /* 0x008fe4000f8e00ff */
[----:B------:R-:W-:-:S07]  /*48f0*/  IMAD.U32 R11, RZ, RZ, UR9 ;  /* 0x00000009ff0b7e24 */ /* 0x000fce000f8e00ff */
[----:B------:R-:W-:-:S07]  /*4900*/  LEPC R20, `(.L_x_199) ;  /* 0x000000001014794e */ /* 0x000fce0000000000 */
[----:B--2--5:R-:W-:Y:S05]  /*4910*/  CALL.ABS.NOINC R2 ;  /* 0x0000000002007343 */ /* 0x024fea0003c00000 */
.L_x_199:
[----:B------:R-:W-:Y:S01]  /*4920*/  PRMT R0, RZ, 0x7610, R0 ;  /* 0x00007610ff007816 */ /* 0x000fe20000000000 */
[----:B------:R-:W-:Y:S06]  /*4930*/  BRA `(.L_x_173) ;  /* 0x0000000000487947 */ /* 0x000fec0003800000 */
.L_x_198:
        /* <DEDUP_REMOVED lines=8> */
.L_x_201:
[----:B------:R-:W-:Y:S05]  /*49c0*/  BSYNC.RECONVERGENT B0 ;  /* 0x0000000000007941 */ /* 0x000fea0003800200 */
.L_x_200:
[----:B------:R-:W-:Y:S01]  /*49d0*/  F2FP.F16.F32.PACK_AB R0, RZ, R0 ;  /* 0x00000000ff00723e */ /* 0x000fe200000000ff */
[----:B------:R-:W-:Y:S06]  /*49e0*/  BRA `(.L_x_173) ;  /* 0x00000000001c7947 */ /* 0x000fec0003800000 */
.L_x_197:
[----:B------:R-:W2:Y:S02]  /*49f0*/  LDG.E.64 R2, desc[UR36][R2.64] ;  /* 0x0000002402027981 */ /* 0x000ea4000c1e1b00 */
[----:B--2---:R-:W0:Y:S02]  /*4a00*/  I2F.U64 R0, R2 ;  /* 0x0000000200007312 */ /* 0x004e240000301000 */
[----:B0-----:R-:W-:Y:S01]  /*4a10*/  F2FP.F16.F32.PACK_AB R0, RZ, R0 ;  /* 0x00000000ff00723e */ /* 0x001fe200000000ff */
[----:B------:R-:W-:Y:S06]  /*4a20*/  BRA `(.L_x_173) ;  /* 0x00000000000c7947 */ /* 0x000fec0003800000 */
.L_x_196:
[----:B------:R-:W2:Y:S02]  /*4a30*/  LDG.E R2, desc[UR36][R2.64] ;  /* 0x0000002402027981 */ /* 0x000ea4000c1e1900 */
[----:B--2---:R-:W-:-:S04]  /*4a40*/  I2FP.F32.U32 R0, R2 ;  /* 0x0000000200007245 */ /* 0x004fc80000201000 */
[----:B------:R-:W-:-:S07]  /*4a50*/  F2FP.F16.F32.PACK_AB R0, RZ, R0 ;  /* 0x00000000ff00723e */ /* 0x000fce00000000ff */
.L_x_173:
[----:B01----:R-:W0:Y:S01]  /*4a60*/  LDC.U16 R2, c[0x0][0x668] ;  /* 0x00019a00ff027b82 */ /* 0x003e220000000400 */
[----:B-----5:R-:W-:Y:S01]  /*4a70*/  HADD2.F32 R3, -RZ, R18.H0_H0 ;  /* 0x20000012ff037230 */ /* 0x020fe20000004100 */
[----:B------:R-:W1:Y:S01]  /*4a80*/  LDCU.64 UR6, c[0x0][0x648] ;  /* 0x0000c900ff0677ac */ /* 0x000e620008000a00 */
[----:B------:R-:W-:Y:S01]  /*4a90*/  HADD2.F32 R5, -RZ, R22.H0_H0 ;  /* 0x20000016ff057230 */ /* 0x000fe20000004100 */
[----:B------:R-:W-:-:S04]  /*4aa0*/  ULOP3.LUT UR4, UR39, 0xff, URZ, 0xc0, !UPT ;  /* 0x000000ff27047892 */ /* 0x000fc8000f8ec0ff */
[----:B------:R-:W2:Y:S01]  /*4ab0*/  LDC.U16 R4, c[0x0][0x66a] ;  /* 0x00019a80ff047b82 */ /* 0x000ea20000000400 */
[----:B------:R-:W-:Y:S01]  /*4ac0*/  UISETP.GT.AND UP0, UPT, UR4, 0x9, UPT ;  /* 0x000000090400788c */ /* 0x000fe2000bf04270 */
[----:B0-----:R-:W-:-:S05]  /*4ad0*/  HADD2.F32 R2, -RZ, R2.H0_H0 ;  /* 0x20000002ff027230 */ /* 0x001fca0000004100 */
[----:B------:R-:W-:Y:S01]  /*4ae0*/  FMUL.FTZ R2, R2, R3 ;  /* 0x0000000302027220 */ /* 0x000fe20000410000 */
[----:B------:R-:W-:Y:S02]  /*4af0*/  HADD2.F32 R3, -RZ, R0.H0_H0 ;  /* 0x20000000ff037230 */ /* 0x000fe40000004100 */
[----:B--2---:R-:W-:-:S05]  /*4b00*/  HADD2.F32 R4, -RZ, R4.H0_H0 ;  /* 0x20000004ff047230 */ /* 0x004fca0000004100 */
[----:B------:R-:W-:-:S05]  /*4b10*/  FMUL.FTZ R5, R4, R5 ;  /* 0x0000000504057220 */ /* 0x000fca0000410000 */
[----:B------:R-:W-:-:S05]  /*4b20*/  F2FP.F16.F32.PACK_AB R2, R5, R2 ;  /* 0x000000020502723e */ /* 0x000fca00000000ff */
[----:B------:R-:W-:-:S05]  /*4b30*/  HADD2.F32 R0, -RZ, R2.H1_H1 ;  /* 0x30000002ff007230 */ /* 0x000fca0000004100 */
[----:B------:R-:W-:Y:S01]  /*4b40*/  FMUL.FTZ R0, R0, R3 ;  /* 0x0000000300007220 */ /* 0x000fe20000410000 */
[----:B------:R-:W-:Y:S01]  /*4b50*/  HADD2.F32 R3, -RZ, R2.H0_H0 ;  /* 0x20000002ff037230 */ /* 0x000fe20000004100 */
[----:B-1----:R-:W-:-:S03]  /*4b60*/  IADD3 R2, P0, PT, R16, UR6, RZ ;  /* 0x0000000610027c10 */ /* 0x002fc6000ff1e0ff */
[----:B------:R-:W-:-:S05]  /*4b70*/  F2FP.F16.F32.PACK_AB R0, RZ, R0 ;  /* 0x00000000ff00723e */ /* 0x000fca00000000ff */
[----:B------:R-:W-:-:S05]  /*4b80*/  HADD2.F32 R0, -RZ, R0.H0_H0 ;  /* 0x20000000ff007230 */ /* 0x000fca0000004100 */
[----:B------:R-:W-:Y:S01]  /*4b90*/  FADD.FTZ R0, R3, R0 ;  /* 0x0000000003007221 */ /* 0x000fe20000010000 */
[----:B------:R-:W-:-:S04]  /*4ba0*/  IMAD.X R3, RZ, RZ, UR7, P0 ;  /* 0x00000007ff037e24 */ /* 0x000fc800080e06ff */
[----:B------:R-:W-:Y:S01]  /*4bb0*/  F2FP.F16.F32.PACK_AB R0, RZ, R0 ;  /* 0x00000000ff00723e */ /* 0x000fe200000000ff */
[----:B------:R-:W-:Y:S06]  /*4bc0*/  BRA.U UP0, `(.L_x_202) ;  /* 0x0000000500047547 */ /* 0x000fec000b800000 */
        /* <DEDUP_REMOVED lines=8> */
[----:B------:R-:W-:-:S04]  /*4c50*/  HADD2.F32 R0, -RZ, R0.H0_H0 ;  /* 0x20000000ff007230 */ /* 0x000fc80000004100 */
[----:B------:R-:W0:Y:S02]  /*4c60*/  F2I.FTZ.TRUNC.NTZ R5, R0 ;  /* 0x0000000000057305 */ /* 0x000e24000021f100 */
[----:B0-----:R0:W-:Y:S01]  /*4c70*/  STG.E.U8 desc[UR36][R2.64], R5 ;  /* 0x0000000502007986 */ /* 0x0011e2000c101124 */
[----:B------:R-:W-:Y:S05]  /*4c80*/  BRA `(.L_x_207) ;  /* 0x0000000c00807947 */ /* 0x000fea0003800000 */
.L_x_205:
[----:B------:R-:W-:-:S06]  /*4c90*/  HADD2.F32 R5, -RZ, R0.H0_H0 ;  /* 0x20000000ff057230 */ /* 0x000fcc0000004100 */
[----:B------:R-:W0:Y:S02]  /*4ca0*/  F2I.S64.TRUNC R4, R5 ;  /* 0x0000000500047311 */ /* 0x000e24000020d900 */
[----:B0-----:R0:W-:Y:S01]  /*4cb0*/  STG.E.U8 desc[UR36][R2.64], R4 ;  /* 0x0000000402007986 */ /* 0x0011e2000c101124 */
[----:B------:R-:W-:Y:S05]  /*4cc0*/  BRA `(.L_x_207) ;  /* 0x0000000c00707947 */ /* 0x000fea0003800000 */
.L_x_204:
[----:B------:R-:W-:-:S09]  /*4cd0*/  UISETP.NE.AND UP0, UPT, UR4, 0x2, UPT ;  /* 0x000000020400788c */ /* 0x000fd2000bf05270 */
[----:B------:R-:W-:Y:S05]  /*4ce0*/  BRA.U !UP0, `(.L_x_208) ;  /* 0x0000000108307547 */ /* 0x000fea000b800000 */
[----:B------:R-:W-:-:S09]  /*4cf0*/  UISETP.NE.AND UP0, UPT, UR4, 0x3, UPT ;  /* 0x000000030400788c */ /* 0x000fd2000bf05270 */
[----:B------:R-:W-:Y:S05]  /*4d00*/  BRA.U !UP0, `(.L_x_209) ;  /* 0x0000000108187547 */ /* 0x000fea000b800000 */
[----:B------:R-:W-:-:S09]  /*4d10*/  UISETP.NE.AND UP0, UPT, UR4, 0x4, UPT ;  /* 0x000000040400788c */ /* 0x000fd2000bf05270 */
[----:B------:R-:W-:Y:S05]  /*4d20*/  BRA.U UP0, `(.L_x_206) ;  /* 0x0000000900b87547 */ /* 0x000fea000b800000 */
[----:B------:R-:W-:-:S06]  /*4d30*/  HADD2.F32 R4, -RZ, R0.H0_H0 ;  /* 0x20000000ff047230 */ /* 0x000fcc0000004100 */
[----:B------:R-:W0:Y:S02]  /*4d40*/  F2I.S64.TRUNC R4, R4 ;  /* 0x0000000400047311 */ /* 0x000e24000020d900 */
[----:B0-----:R0:W-:Y:S01]  /*4d50*/  STG.E.64 desc[UR36][R2.64], R4 ;  /* 0x0000000402007986 */ /* 0x0011e2000c101b24 */
[----:B------:R-:W-:Y:S05]  /*4d60*/  BRA `(.L_x_207) ;  /* 0x0000000c00487947 */ /* 0x000fea0003800000 */
.L_x_209:
[----:B------:R-:W-:-:S04]  /*4d70*/  HADD2.F32 R0, -RZ, R0.H0_H0 ;  /* 0x20000000ff007230 */ /* 0x000fc80000004100 */
[----:B------:R-:W0:Y:S02]  /*4d80*/  F2I.FTZ.TRUNC.NTZ R5, R0 ;  /* 0x0000000000057305 */ /* 0x000e24000021f100 */
[----:B0-----:R0:W-:Y:S01]  /*4d90*/  STG.E desc[UR36][R2.64], R5 ;  /* 0x0000000502007986 */ /* 0x0011e2000c101924 */
[----:B------:R-:W-:Y:S05]  /*4da0*/  BRA `(.L_x_207) ;  /* 0x0000000c00387947 */ /* 0x000fea0003800000 */
.L_x_208:
[----:B------:R-:W-:-:S04]  /*4db0*/  HADD2.F32 R0, -RZ, R0.H0_H0 ;  /* 0x20000000ff007230 */ /* 0x000fc80000004100 */
[----:B------:R-:W0:Y:S02]  /*4dc0*/  F2I.FTZ.TRUNC.NTZ R5, R0 ;  /* 0x0000000000057305 */ /* 0x000e24000021f100 */
[----:B0-----:R0:W-:Y:S01]  /*4dd0*/  STG.E.U16 desc[UR36][R2.64], R5 ;  /* 0x0000000502007986 */ /* 0x0011e2000c101524 */
[----:B------:R-:W-:Y:S05]  /*4de0*/  BRA `(.L_x_207) ;  /* 0x0000000c00287947 */ /* 0x000fea0003800000 */
.L_x_203:
[----:B------:R-:W-:-:S09]  /*4df0*/  UISETP.GT.AND UP0, UPT, UR4, 0x6, UPT ;  /* 0x000000060400788c */ /* 0x000fd2000bf04270 */
[----:B------:R-:W-:Y:S05]  /*4e00*/  BRA.U UP0, `(.L_x_210) ;  /* 0x0000000100247547 */ /* 0x000fea000b800000 */
[----:B------:R-:W-:-:S09]  /*4e10*/  UISETP.NE.AND UP0, UPT, UR4, 0x5, UPT ;  /* 0x000000050400788c */ /* 0x000fd2000bf05270 */
[----:B------:R-:W-:Y:S05]  /*4e20*/  BRA.U !UP0, `(.L_x_211) ;  /* 0x0000000108147547 */ /* 0x000fea000b800000 */
[----:B------:R-:W-:-:S09]  /*4e30*/  UISETP.NE.AND UP0, UPT, UR4, 0x6, UPT ;  /* 0x000000060400788c */ /* 0x000fd2000bf05270 */
[----:B------:R-:W-:Y:S05]  /*4e40*/  BRA.U UP0, `(.L_x_206) ;  /* 0x0000000900707547 */ /* 0x000fea000b800000 */
[----:B------:R-:W-:-:S05]  /*4e50*/  HADD2.F32 R5, -RZ, R0.H0_H0 ;  /* 0x20000000ff057230 */ /* 0x000fca0000004100 */
[----:B------:R0:W-:Y:S01]  /*4e60*/  STG.E desc[UR36][R2.64], R5 ;  /* 0x0000000502007986 */ /* 0x0001e2000c101924 */
[----:B------:R-:W-:Y:S05]  /*4e70*/  BRA `(.L_x_207) ;  /* 0x0000000c00047947 */ /* 0x000fea0003800000 */
.L_x_211:
[----:B------:R0:W-:Y:S01]  /*4e80*/  STG.E.U16 desc[UR36][R2.64], R0 ;  /* 0x0000000002007986 */ /* 0x0001e2000c101524 */
[----:B------:R-:W-:Y:S05]  /*4e90*/  BRA `(.L_x_207) ;  /* 0x0000000800fc7947 */ /* 0x000fea0003800000 */
.L_x_210:
[----:B------:R-:W-:-:S09]  /*4ea0*/  UISETP.NE.AND UP0, UPT, UR4, 0x7, UPT ;  /* 0x000000070400788c */ /* 0x000fd2000bf05270 */
[----:B------:R-:W-:Y:S05]  /*4eb0*/  BRA.U !UP0, `(.L_x_212) ;  /* 0x0000000108347547 */ /* 0x000fea000b800000 */
[----:B------:R-:W-:-:S09]  /*4ec0*/  UISETP.NE.AND UP0, UPT, UR4, 0x8, UPT ;  /* 0x000000080400788c */ /* 0x000fd2000bf05270 */
[----:B------:R-:W-:Y:S05]  /*4ed0*/  BRA.U !UP0, `(.L_x_213) ;  /* 0x0000000108187547 */ /* 0x000fea000b800000 */
[----:B------:R-:W-:-:S09]  /*4ee0*/  UISETP.NE.AND UP0, UPT, UR4, 0x9, UPT ;  /* 0x000000090400788c */ /* 0x000fd2000bf05270 */
[----:B------:R-:W-:Y:S05]  /*4ef0*/  BRA.U UP0, `(.L_x_206) ;  /* 0x0000000900447547 */ /* 0x000fea000b800000 */
[----:B------:R-:W-:Y:S02]  /*4f00*/  HADD2.F32 R4, -RZ, R0.H0_H0 ;  /* 0x20000000ff047230 */ /* 0x000fe40000004100 */
[----:B------:R-:W-:-:S05]  /*4f10*/  IMAD.MOV.U32 R5, RZ, RZ, RZ ;  /* 0x000000ffff057224 */ /* 0x000fca00078e00ff */
[----:B------:R0:W-:Y:S01]  /*4f20*/  STG.E.64 desc[UR36][R2.64], R4 ;  /* 0x0000000402007986 */ /* 0x0001e2000c101b24 */
[----:B------:R-:W-:Y:S05]  /*4f30*/  BRA `(.L_x_207) ;  /* 0x0000000800d47947 */ /* 0x000fea0003800000 */
.L_x_213:
[----:B------:R-:W-:-:S05]  /*4f40*/  HADD2.F32 R0, -RZ, R0.H0_H0 ;  /* 0x20000000ff007230 */ /* 0x000fca0000004100 */
[----:B------:R-:W-:-:S04]  /*4f50*/  F2FP.F16.F32.PACK_AB R0, RZ, R0 ;  /* 0x00000000ff00723e */ /* 0x000fc800000000ff */
[----:B------:R-:W-:-:S05]  /*4f60*/  PRMT R0, R0, 0x5410, RZ ;  /* 0x0000541000007816 */ /* 0x000fca00000000ff */
[----:B------:R0:W-:Y:S01]  /*4f70*/  STG.E desc[UR36][R2.64], R0 ;  /* 0x0000000002007986 */ /* 0x0001e2000c101924 */
[----:B------:R-:W-:Y:S05]  /*4f80*/  BRA `(.L_x_207) ;  /* 0x0000000800c07947 */ /* 0x000fea0003800000 */
.L_x_212:
[----:B------:R-:W-:-:S05]  /*4f90*/  HADD2.F32 R4, -RZ, R0.H0_H0 ;  /* 0x20000000ff047230 */ /* 0x000fca0000004100 */
[----:B------:R-:W-:-:S06]  /*4fa0*/  FMUL.FTZ R4, R4, 1 ;  /* 0x3f80000004047820 */ /* 0x000fcc0000410000 */
[----:B------:R-:W0:Y:S02]  /*4fb0*/  F2F.F64.F32 R4, R4 ;  /* 0x0000000400047310 */ /* 0x000e240000201800 */
[----:B0-----:R0:W-:Y:S01]  /*4fc0*/  STG.E.64 desc[UR36][R2.64], R4 ;  /* 0x0000000402007986 */ /* 0x0011e2000c101b24 */
[----:B------:R-:W-:Y:S05]  /*4fd0*/  BRA `(.L_x_207) ;  /* 0x0000000800ac7947 */ /* 0x000fea0003800000 */
.L_x_202:
        /* <DEDUP_REMOVED lines=8> */
[----:B------:R-:W-:-:S05]  /*5060*/  HADD2.F32 R0, -RZ, R0.H0_H0 ;  /* 0x20000000ff007230 */ /* 0x000fca0000004100 */
[----:B------:R-:W-:-:S04]  /*5070*/  FSETP.NEU.FTZ.AND P0, PT, R0, RZ, PT ;  /* 0x000000ff0000720b */ /* 0x000fc80003f1d000 */
[----:B------:R-:W-:-:S05]  /*5080*/  SEL R5, RZ, 0x1, !P0 ;  /* 0x00000001ff057807 */ /* 0x000fca0004000000 */
[----:B------:R0:W-:Y:S01]  /*5090*/  STG.E.U8 desc[UR36][R2.64], R5 ;  /* 0x0000000502007986 */ /* 0x0001e2000c101124 */
[----:B------:R-:W-:Y:S05]  /*50a0*/  BRA `(.L_x_207) ;  /* 0x0000000800787947 */ /* 0x000fea0003800000 */
.L_x_216:
[----:B------:R-:W-:Y:S01]  /*50b0*/  HADD2.F32 R0, -RZ, R0.H0_H0 ;  /* 0x20000000ff007230 */ /* 0x000fe20000004100 */
[----:B------:R-:W-:-:S04]  /*50c0*/  CS2R R6, SRZ ;  /* 0x0000000000067805 */ /* 0x000fc8000001ff00 */
[----:B------:R-:W-:-:S04]  /*50d0*/  FMUL.FTZ R0, R0, 1 ;  /* 0x3f80000000007820 */ /* 0x000fc80000410000 */
[----:B------:R-:W0:Y:S02]  /*50e0*/  F2F.F64.F32 R4, R0 ;  /* 0x0000000000047310 */ /* 0x000e240000201800 */
[----:B0-----:R0:W-:Y:S01]  /*50f0*/  STG.E.128 desc[UR36][R2.64], R4 ;  /* 0x0000000402007986 */ /* 0x0011e2000c101d24 */
[----:B------:R-:W-:Y:S05]  /*5100*/  BRA `(.L_x_207) ;  /* 0x0000000800607947 */ /* 0x000fea0003800000 */
.L_x_215:
[----:B------:R-:W-:-:S09]  /*5110*/  UISETP.NE.AND UP0, UPT, UR4, 0xf, UPT ;  /* 0x0000000f0400788c */ /* 0x000fd2000bf05270 */
[----:B------:R-:W-:Y:S05]  /*5120*/  BRA.U !UP0, `(.L_x_217) ;  /* 0x0000000108a07547 */ /* 0x000fea000b800000 */
[----:B------:R-:W-:-:S09]  /*5130*/  UISETP.NE.AND UP0, UPT, UR4, 0x17, UPT ;  /* 0x000000170400788c */ /* 0x000fd2000bf05270 */
[----:B------:R-:W-:Y:S05]  /*5140*/  BRA.U !UP0, `(.L_x_218) ;  /* 0x00000001084c7547 */ /* 0x000fea000b800000 */
[----:B------:R-:W-:-:S09]  /*5150*/  UISETP.NE.AND UP0, UPT, UR4, 0x18, UPT ;  /* 0x000000180400788c */ /* 0x000fd2000bf05270 */
[----:B------:R-:W-:Y:S05]  /*5160*/  BRA.U UP0, `(.L_x_206) ;  /* 0x0000000500a87547 */ /* 0x000fea000b800000 */
[----:B------:R-:W-:Y:S01]  /*5170*/  HADD2.F32 R7, -RZ, R0.H0_H0 ;  /* 0x20000000ff077230 */ /* 0x000fe20000004100 */
[----:B------:R-:W-:Y:S01]  /*5180*/  BSSY.RECONVERGENT B0, `(.L_x_219) ;  /* 0x000000c000007945 */ /* 0x000fe20003800200 */
[----:B------:R-:W-:-:S03]  /*5190*/  IMAD.MOV.U32 R0, RZ, RZ, 0x7f ;  /* 0x0000007fff007424 */ /* 0x000fc600078e00ff */
[----:B------:R-:W-:Y:S02]  /*51a0*/  LOP3.LUT R6, R7, 0x7fffffff, RZ, 0xc0, !PT ;  /* 0x7fffffff07067812 */ /* 0x000fe400078ec0ff */
[----:B------:R-:W-:Y:S02]  /*51b0*/  SHF.R.U32.HI R5, RZ, 0x18, R7 ;  /* 0x00000018ff057819 */ /* 0x000fe40000011607 */
[----:B------:R-:W-:-:S13]  /*51c0*/  ISETP.GT.U32.AND P0, PT, R6, 0x43efffff, PT ;  /* 0x43efffff0600780c */ /* 0x000fda0003f04070 */
[----:B------:R-:W-:Y:S05]  /*51d0*/  @P0 BRA `(.L_x_220) ;  /* 0x0000000000180947 */ /* 0x000fea0003800000 */
[----:B------:R-:W-:-:S13]  /*51e0*/  ISETP.GT.U32.AND P0, PT, R6, 0x3c7fffff, PT ;  /* 0x3c7fffff0600780c */ /* 0x000fda0003f04070 */
[----:B------:R-:W-:-:S04]  /*51f0*/  @P0 SHF.R.U32.HI R0, RZ, 0x14, R7 ;  /* 0x00000014ff000819 */ /* 0x000fc80000011607 */
[----:B------:R-:W-:Y:S01]  /*5200*/  @P0 LOP3.LUT R4, R0, 0x1, RZ, 0xc0, !PT ;  /* 0x0000000100040812 */ /* 0x000fe200078ec0ff */
[----:B------:R-:W-:-:S03]  /*5210*/  @!P0 FADD.FTZ R0, R6, 16384 ;  /* 0x4680000006008421 */ /* 0x000fc60000010000 */
[----:B------:R-:W-:-:S04]  /*5220*/  @P0 IADD3 R4, PT, PT, R7, 0x407ffff, R4 ;  /* 0x0407ffff07040810 */ /* 0x000fc80007ffe004 */
[----:B------:R-:W-:-:S07]  /*5230*/  @P0 SHF.R.U32.HI R0, RZ, 0x14, R4 ;  /* 0x00000014ff000819 */ /* 0x000fce0000011604 */
.L_x_220:
[----:B------:R-:W-:Y:S05]  /*5240*/  BSYNC.RECONVERGENT B0 ;  /* 0x0000000000007941 */ /* 0x000fea0003800200 */
.L_x_219:
[----:B------:R-:W-:-:S05]  /*5250*/  LOP3.LUT R5, R0, 0x80, R5, 0xf8, !PT ;  /* 0x0000008000057812 */ /* 0x000fca00078ef805 */
[----:B------:R0:W-:Y:S01]  /*5260*/  STG.E.U8 desc[UR36][R2.64], R5 ;  /* 0x0000000502007986 */ /* 0x0001e2000c101124 */
[----:B------:R-:W-:Y:S05]  /*5270*/  BRA `(.L_x_207) ;  /* 0x0000000800047947 */ /* 0x000fea0003800000 */
.L_x_218:
[----:B------:R-:W-:Y:S01]  /*5280*/  HADD2.F32 R7, -RZ, R0.H0_H0 ;  /* 0x20000000ff077230 */ /* 0x000fe20000004100 */
[----:B------:R-:W-:Y:S04]  /*5290*/  BSSY.RECONVERGENT B0, `(.L_x_221) ;  /* 0x000000e000007945 */ /* 0x000fe80003800200 */
[----:B------:R-:W-:Y:S02]  /*52a0*/  LOP3.LUT R6, R7, 0x7fffffff, RZ, 0xc0, !PT ;  /* 0x7fffffff07067812 */ /* 0x000fe400078ec0ff */
[----:B------:R-:W-:Y:S02]  /*52b0*/  SHF.R.U32.HI R5, RZ, 0x18, R7 ;  /* 0x00000018ff057819 */ /* 0x000fe40000011607 */
[----:B------:R-:W-:-:S13]  /*52c0*/  ISETP.GE.U32.AND P1, PT, R6, 0x47800000, PT ;  /* 0x478000000600780c */ /* 0x000fda0003f26070 */
[----:B------:R-:W-:Y:S01]  /*52d0*/  @P1 IMAD.MOV.U32 R0, RZ, RZ, 0x7f ;  /* 0x0000007fff001424 */ /* 0x000fe200078e00ff */
[----:B------:R-:W-:-:S04]  /*52e0*/  @P1 ISETP.GT.U32.AND P0, PT, R6, 0x7f800000, PT ;  /* 0x7f8000000600180c */ /* 0x000fc80003f04070 */
[----:B------:R-:W-:Y:S01]  /*52f0*/  @P1 SEL R0, R0, 0x7c, P0 ;  /* 0x0000007c00001807 */ /* 0x000fe20000000000 */
[----:B------:R-:W-:Y:S08]  /*5300*/  @P1 BRA `(.L_x_222) ;  /* 0x0000000000181947 */ /* 0x000ff00003800000 */
[----:B------:R-:W-:-:S13]  /*5310*/  ISETP.GT.U32.AND P0, PT, R6, 0x387fffff, PT ;  /* 0x387fffff0600780c */ /* 0x000fda0003f04070 */
[----:B------:R-:W-:-:S04]  /*5320*/  @P0 SHF.R.U32.HI R0, RZ, 0x15, R7 ;  /* 0x00000015ff000819 */ /* 0x000fc80000011607 */
[----:B------:R-:W-:Y:S01]  /*5330*/  @P0 LOP3.LUT R4, R0, 0x1, RZ, 0xc0, !PT ;  /* 0x0000000100040812 */ /* 0x000fe200078ec0ff */
[----:B------:R-:W-:-:S03]  /*5340*/  @!P0 FADD.FTZ R0, R6, 128 ;  /* 0x4300000006008421 */ /* 0x000fc60000010000 */
[----:B------:R-:W-:-:S04]  /*5350*/  @P0 IADD3 R4, PT, PT, R7, 0x80fffff, R4 ;  /* 0x080fffff07040810 */ /* 0x000fc80007ffe004 */
[----:B------:R-:W-:-:S07]  /*5360*/  @P0 SHF.R.U32.HI R0, RZ, 0x15, R4 ;  /* 0x00000015ff000819 */ /* 0x000fce0000011604 */
.L_x_222:
[----:B------:R-:W-:Y:S05]  /*5370*/  BSYNC.RECONVERGENT B0 ;  /* 0x0000000000007941 */ /* 0x000fea0003800200 */
.L_x_221:
[----:B------:R-:W-:-:S05]  /*5380*/  LOP3.LUT R5, R0, 0x80, R5, 0xf8, !PT ;  /* 0x0000008000057812 */ /* 0x000fca00078ef805 */
[----:B------:R0:W-:Y:S01]  /*5390*/  STG.E.U8 desc[UR36][R2.64], R5 ;  /* 0x0000000502007986 */ /* 0x0001e2000c101124 */
[----:B------:R-:W-:Y:S05]  /*53a0*/  BRA `(.L_x_207) ;  /* 0x0000000400b87947 */ /* 0x000fea0003800000 */
.L_x_217:
[----:B------:R-:W-:-:S05]  /*53b0*/  HADD2.F32 R0, -RZ, R0.H0_H0 ;  /* 0x20000000ff007230 */ /* 0x000fca0000004100 */
[----:B------:R-:W-:-:S05]  /*53c0*/  F2FP.BF16.F32.PACK_AB R0, RZ, R0 ;  /* 0x00000000ff00723e */ /* 0x000fca00000010ff */
[----:B------:R0:W-:Y:S01]  /*53d0*/  STG.E.U16 desc[UR36][R2.64], R0 ;  /* 0x0000000002007986 */ /* 0x0001e2000c101524 */
[----:B------:R-:W-:Y:S05]  /*53e0*/  BRA `(.L_x_207) ;  /* 0x0000000400a87947 */ /* 0x000fea0003800000 */
.L_x_214:
        /* <DEDUP_REMOVED lines=8> */
[----:B------:R-:W-:-:S06]  /*5470*/  HADD2.F32 R5, -RZ, R0.H0_H0 ;  /* 0x20000000ff057230 */ /* 0x000fcc0000004100 */
[----:B------:R-:W0:Y:S02]  /*5480*/  F2I.FTZ.U32.TRUNC.NTZ R5, R5 ;  /* 0x0000000500057305 */ /* 0x000e24000021f000 */
[----:B0-----:R4:W-:Y:S01]  /*5490*/  STG.E.U16 desc[UR36][R2.64], R5 ;  /* 0x0000000502007986 */ /* 0x0019e2000c101524 */
[----:B------:R-:W-:Y:S05]  /*54a0*/  BRA `(.L_x_207) ;  /* 0x0000000400787947 */ /* 0x000fea0003800000 */
.L_x_225:
[----:B------:R-:W-:Y:S01]  /*54b0*/  HADD2.F32 R5, -RZ, R0.H0_H0 ;  /* 0x20000000ff057230 */ /* 0x000fe20000004100 */
[----:B------:R-:W-:Y:S01]  /*54c0*/  BSSY.RECONVERGENT B0, `(.L_x_226) ;  /* 0x0000014000007945 */ /* 0x000fe20003800200 */
[----:B------:R-:W-:-:S03]  /*54d0*/  IMAD.MOV.U32 R0, RZ, RZ, 0x80 ;  /* 0x00000080ff007424 */ /* 0x000fc600078e00ff */
[----:B------:R-:W-:-:S04]  /*54e0*/  LOP3.LUT R4, R5, 0x7fffffff, RZ, 0xc0, !PT ;  /* 0x7fffffff05047812 */ /* 0x000fc800078ec0ff */
[----:B------:R-:W-:-:S13]  /*54f0*/  ISETP.GT.U32.AND P0, PT, R4, 0x437fffff, PT ;  /* 0x437fffff0400780c */ /* 0x000fda0003f04070 */
[----:B------:R-:W-:Y:S05]  /*5500*/  @P0 BRA `(.L_x_227) ;  /* 0x00000000003c0947 */ /* 0x000fea0003800000 */
[----:B------:R-:W-:-:S13]  /*5510*/  ISETP.GT.U32.AND P0, PT, R4, 0x3bffffff, PT ;  /* 0x3bffffff0400780c */ /* 0x000fda0003f04070 */
[----:B------:R-:W-:Y:S05]  /*5520*/  @P0 BRA `(.L_x_228) ;  /* 0x0000000000140947 */ /* 0x000fea0003800000 */
[----:B------:R-:W-:-:S05]  /*5530*/  FADD.FTZ R0, R4, 8192 ;  /* 0x4600000004007421 */ /* 0x000fca0000010000 */
[----:B------:R-:W-:Y:S02]  /*5540*/  LOP3.LUT P0, R4, R0, 0xff, RZ, 0xc0, !PT ;  /* 0x000000ff00047812 */ /* 0x000fe4000780c0ff */
[----:B------:R-:W-:-:S11]  /*5550*/  PRMT R0, RZ, 0x7610, R0 ;  /* 0x00007610ff007816 */ /* 0x000fd60000000000 */
[----:B------:R-:W-:Y:S05]  /*5560*/  @!P0 BRA `(.L_x_227) ;  /* 0x0000000000248947 */ /* 0x000fea0003800000 */
[----:B------:R-:W-:Y:S05]  /*5570*/  BRA `(.L_x_229) ;  /* 0x0000000000147947 */ /* 0x000fea0003800000 */
.L_x_228:
[----:B------:R-:W-:-:S04]  /*5580*/  SHF.R.U32.HI R0, RZ, 0x14, R5 ;  /* 0x00000014ff007819 */ /* 0x000fc80000011605 */
[----:B------:R-:W-:-:S04]  /*5590*/  LOP3.LUT R0, R0, 0x1, RZ, 0xc0, !PT ;  /* 0x0000000100007812 */ /* 0x000fc800078ec0ff */
[----:B------:R-:W-:-:S04]  /*55a0*/  IADD3 R0, PT, PT, R5, 0x487ffff, R0 ;  /* 0x0487ffff05007810 */ /* 0x000fc80007ffe000 */
[----:B------:R-:W-:-:S04]  /*55b0*/  SHF.R.U32.HI R0, RZ, 0x14, R0 ;  /* 0x00000014ff007819 */ /* 0x000fc80000011600 */
[----:B------:R-:W-:-:S07]  /*55c0*/  LOP3.LUT R4, R0, 0xff, RZ, 0xc0, !PT ;  /* 0x000000ff00047812 */ /* 0x000fce00078ec0ff */
.L_x_229:
[----:B------:R-:W-:-:S04]  /*55d0*/  SHF.R.U32.HI R5, RZ, 0x18, R5 ;  /* 0x00000018ff057819 */ /* 0x000fc80000011605 */
[----:B------:R-:W-:-:S04]  /*55e0*/  LOP3.LUT R4, R4, 0x80, R5, 0xf8, !PT ;  /* 0x0000008004047812 */ /* 0x000fc800078ef805 */
[----:B------:R-:W-:-:S07]  /*55f0*/  PRMT R0, R4, 0x7610, R0 ;  /* 0x0000761004007816 */ /* 0x000fce0000000000 */
.L_x_227:
[----:B------:R-:W-:Y:S05]  /*5600*/  BSYNC.RECONVERGENT B0 ;  /* 0x0000000000007941 */ /* 0x000fea0003800200 */
.L_x_226:
[----:B------:R3:W-:Y:S01]  /*5610*/  STG.E.U8 desc[UR36][R2.64], R0 ;  /* 0x0000000002007986 */ /* 0x0007e2000c101124 */
[----:B------:R-:W-:Y:S05]  /*5620*/  BRA `(.L_x_207) ;  /* 0x0000000400187947 */ /* 0x000fea0003800000 */
.L_x_224:
        /* <DEDUP_REMOVED lines=13> */
.L_x_232:
[----:B------:R-:W-:-:S04]  /*5700*/  SHF.R.U32.HI R0, RZ, 0x15, R5 ;  /* 0x00000015ff007819 */ /* 0x000fc80000011605 */
[----:B------:R-:W-:-:S04]  /*5710*/  LOP3.LUT R0, R0, 0x1, RZ, 0xc0, !PT ;  /* 0x0000000100007812 */ /* 0x000fc800078ec0ff */
[----:B------:R-:W-:-:S04]  /*5720*/  IADD3 R0, PT, PT, R5, 0x88fffff, R0 ;  /* 0x088fffff05007810 */ /* 0x000fc80007ffe000 */
[----:B------:R-:W-:-:S04]  /*5730*/  SHF.R.U32.HI R0, RZ, 0x15, R0 ;  /* 0x00000015ff007819 */ /* 0x000fc80000011600 */
[----:B------:R-:W-:-:S07]  /*5740*/  LOP3.LUT R4, R0, 0xff, RZ, 0xc0, !PT ;  /* 0x000000ff00047812 */ /* 0x000fce00078ec0ff */
.L_x_233:
[----:B------:R-:W-:-:S04]  /*5750*/  SHF.R.U32.HI R5, RZ, 0x18, R5 ;  /* 0x00000018ff057819 */ /* 0x000fc80000011605 */
[----:B------:R-:W-:-:S04]  /*5760*/  LOP3.LUT R4, R4, 0x80, R5, 0xf8, !PT ;  /* 0x0000008004047812 */ /* 0x000fc800078ef805 */
[----:B------:R-:W-:-:S07]  /*5770*/  PRMT R0, R4, 0x7610, R0 ;  /* 0x0000761004007816 */ /* 0x000fce0000000000 */
.L_x_231:
[----:B------:R-:W-:Y:S05]  /*5780*/  BSYNC.RECONVERGENT B0 ;  /* 0x0000000000007941 */ /* 0x000fea0003800200 */
.L_x_230:
[----:B------:R0:W-:Y:S01]  /*5790*/  STG.E.U8 desc[UR36][R2.64], R0 ;  /* 0x0000000002007986 */ /* 0x0001e2000c101124 */
[----:B------:R-:W-:Y:S05]  /*57a0*/  BRA `(.L_x_207) ;  /* 0x0000000000b87947 */ /* 0x000fea0003800000 */
.L_x_223:
[----:B------:R-:W-:-:S09]  /*57b0*/  UISETP.NE.AND UP0, UPT, UR4, 0x1c, UPT ;  /* 0x0000001c0400788c */ /* 0x000fd2000bf05270 */
[----:B------:R-:W-:Y:S05]  /*57c0*/  BRA.U !UP0, `(.L_x_234) ;  /* 0x0000000108a47547 */ /* 0x000fea000b800000 */
[----:B------:R-:W-:-:S09]  /*57d0*/  UISETP.NE.AND UP0, UPT, UR4, 0x1d, UPT ;  /* 0x0000001d0400788c */ /* 0x000fd2000bf05270 */
[----:B------:R-:W-:Y:S05]  /*57e0*/  BRA.U !UP0, `(.L_x_235) ;  /* 0x00000001088c7547 */ /* 0x000fea000b800000 */
[----:B------:R-:W-:-:S09]  /*57f0*/  UISETP.NE.AND UP0, UPT, UR4, 0x2c, UPT ;  /* 0x0000002c0400788c */ /* 0x000fd2000bf05270 */
[----:B------:R-:W-:Y:S05]  /*5800*/  BRA.U !UP0, `(.L_x_236) ;  /* 0x0000000108447547 */ /* 0x000fea000b800000 */
.L_x_206:
[----:B------:R-:W-:Y:S01]  /*5810*/  MOV R0, 0x228 ;  /* 0x0000022800007802 */ /* 0x000fe20000000f00 */
[----:B------:R-:W0:Y:S01]  /*5820*/  LDCU.64 UR6, c[0x4][0x218] ;  /* 0x01004300ff0677ac */ /* 0x000e220008000a00 */
[----:B------:R-:W-:Y:S02]  /*5830*/  IMAD.MOV.U32 R8, RZ, RZ, 0x65 ;  /* 0x00000065ff087424 */ /* 0x000fe400078e00ff */
[----:B------:R1:W2:Y:S01]  /*5840*/  LDC.64 R2, c[0x4][R0] ;  /* 0x0100000000027b82 */ /* 0x0002a20000000a00 */
[----:B------:R-:W3:Y:S01]  /*5850*/  LDCU.64 UR8, c[0x4][0x220] ;  /* 0x01004400ff0877ac */ /* 0x000ee20008000a00 */
[----:B------:R-:W-:Y:S02]  /*5860*/  IMAD.MOV.U32 R12, RZ, RZ, 0x1 ;  /* 0x00000001ff0c7424 */ /* 0x000fe400078e00ff */
[----:B------:R-:W-:Y:S01]  /*5870*/  IMAD.MOV.U32 R13, RZ, RZ, RZ ;  /* 0x000000ffff0d7224 */ /* 0x000fe200078e00ff */
[----:B------:R-:W4:Y:S01]  /*5880*/  LDCU.64 UR4, c[0x4][0xb8] ;  /* 0x01001700ff0477ac */ /* 0x000f220008000a00 */
[----:B0-----:R-:W-:Y:S01]  /*5890*/  MOV R4, UR6 ;  /* 0x0000000600047c02 */ /* 0x001fe20008000f00 */
[----:B------:R-:W-:-:S02]  /*58a0*/  IMAD.U32 R5, RZ, RZ, UR7 ;  /* 0x00000007ff057e24 */ /* 0x000fc4000f8e00ff */
[----:B---3--:R-:W-:Y:S02]  /*58b0*/  IMAD.U32 R6, RZ, RZ, UR8 ;  /* 0x00000008ff067e24 */ /* 0x008fe4000f8e00ff */
[----:B------:R-:W-:Y:S02]  /*58c0*/  IMAD.U32 R7, RZ, RZ, UR9 ;  /* 0x00000009ff077e24 */ /* 0x000fe4000f8e00ff */
[----:B----4-:R-:W-:Y:S02]  /*58d0*/  IMAD.U32 R10, RZ, RZ, UR4 ;  /* 0x00000004ff0a7e24 */ /* 0x010fe4000f8e00ff */
[----:B-1----:R-:W-:-:S07]  /*58e0*/  IMAD.U32 R11, RZ, RZ, UR5 ;  /* 0x00000005ff0b7e24 */ /* 0x002fce000f8e00ff */
[----:B------:R-:W-:-:S07]  /*58f0*/  LEPC R20, `(.L_x_237) ;  /* 0x000000001014794e */ /* 0x000fce0000000000 */
[----:B--2---:R-:W-:Y:S05]  /*5900*/  CALL.ABS.NOINC R2 ;  /* 0x0000000002007343 */ /* 0x004fea0003c00000 */
.L_x_237:
[----:B------:R-:W-:Y:S05]  /*5910*/  BRA `(.L_x_207) ;  /* 0x00000000005c7947 */ /* 0x000fea0003800000 */
.L_x_236:
[----:B------:R-:W-:-:S05]  /*5920*/  HADD2.F32 R5, -RZ, R0.H0_H0 ;  /* 0x20000000ff057230 */ /* 0x000fca0000004100 */
[----:B------:R-:W-:-:S04]  /*5930*/  SHF.R.U32.HI R6, RZ, 0x17, R5 ;  /* 0x00000017ff067819 */ /* 0x000fc80000011605 */
[----:B------:R-:W-:-:S04]  /*5940*/  LOP3.LUT R4, R6, 0xff, RZ, 0xc0, !PT ;  /* 0x000000ff06047812 */ /* 0x000fc800078ec0ff */
[----:B------:R-:W-:-:S13]  /*5950*/  ISETP.NE.AND P1, PT, R4, 0xff, PT ;  /* 0x000000ff0400780c */ /* 0x000fda0003f25270 */
[--C-:B------:R-:W-:Y:S02]  /*5960*/  @P1 SHF.R.U32.HI R0, RZ, 0x16, R5.reuse ;  /* 0x00000016ff001819 */ /* 0x100fe40000011605 */
[----:B------:R-:W-:Y:S01]  /*5970*/  @P1 LOP3.LUT P0, RZ, R4, 0x3fffff, R5, 0xf8, !PT ;  /* 0x003fffff04ff1812 */ /* 0x000fe2000780f805 */
[----:B------:R-:W-:Y:S01]  /*5980*/  IMAD.MOV.U32 R5, RZ, RZ, 0xff ;  /* 0x000000ffff057424 */ /* 0x000fe200078e00ff */
[----:B------:R-:W-:-:S04]  /*5990*/  @P1 LOP3.LUT R0, R0, 0x1, RZ, 0xc0, !PT ;  /* 0x0000000100001812 */ /* 0x000fc800078ec0ff */
[----:B------:R-:W-:Y:S02]  /*59a0*/  @P1 ISETP.EQ.U32.AND P2, PT, R0, 0x1, P0 ;  /* 0x000000010000180c */ /* 0x000fe40000742070 */
[----:B------:R-:W-:Y:S02]  /*59b0*/  PLOP3.LUT P0, PT, PT, PT, PT, 0x80, 0x8 ;  /* 0x000000000008781c */ /* 0x000fe40003f0f070 */
[----:B------:R-:W-:Y:S02]  /*59c0*/  @P1 PLOP3.LUT P0, PT, P2, PT, PT, 0x80, 0x8 ;  /* 0x000000000008181c */ /* 0x000fe4000170f070 */
[----:B------:R-:W-:-:S11]  /*59d0*/  @P1 IADD3 R0, PT, PT, R6, 0x1, RZ ;  /* 0x0000000106001810 */ /* 0x000fd60007ffe0ff */
[----:B------:R-:W-:-:S04]  /*59e0*/  @!P0 IMAD.MOV R0, RZ, RZ, R6 ;  /* 0x000000ffff008224 */ /* 0x000fc800078e0206 */
[----:B------:R-:W-:-:S05]  /*59f0*/  @P1 IMAD.MOV.U32 R5, RZ, RZ, R0 ;  /* 0x000000ffff051224 */ /* 0x000fca00078e0000 */
[----:B------:R2:W-:Y:S01]  /*5a00*/  STG.E.U8 desc[UR36][R2.64], R5 ;  /* 0x0000000502007986 */ /* 0x0005e2000c101124 */
[----:B------:R-:W-:Y:S05]  /*5a10*/  BRA `(.L_x_207) ;  /* 0x00000000001c7947 */ /* 0x000fea0003800000 */
.L_x_235:
[----:B------:R-:W-:-:S06]  /*5a20*/  HADD2.F32 R4, -RZ, R0.H0_H0 ;  /* 0x20000000ff047230 */ /* 0x000fcc0000004100 */
[----:B------:R-:W0:Y:S02]  /*5a30*/  F2I.U64.TRUNC R4, R4 ;  /* 0x0000000400047311 */ /* 0x000e24000020d800 */
[----:B0-----:R1:W-:Y:S01]  /*5a40*/  STG.E.64 desc[UR36][R2.64], R4 ;  /* 0x0000000402007986 */ /* 0x0013e2000c101b24 */
[----:B------:R-:W-:Y:S05]  /*5a50*/  BRA `(.L_x_207) ;  /* 0x00000000000c7947 */ /* 0x000fea0003800000 */
.L_x_234:
[----:B------:R-:W-:-:S04]  /*5a60*/  HADD2.F32 R0, -RZ, R0.H0_H0 ;  /* 0x20000000ff007230 */ /* 0x000fc80000004100 */
[----:B------:R-:W0:Y:S02]  /*5a70*/  F2I.FTZ.U32.TRUNC.NTZ R5, R0 ;  /* 0x0000000000057305 */ /* 0x000e24000021f000 */
[----:B0-----:R0:W-:Y:S02]  /*5a80*/  STG.E desc[UR36][R2.64], R5 ;  /* 0x0000000502007986 */ /* 0x0011e4000c101924 */
.L_x_207:
[----:B------:R-:W-:-:S07]  /*5a90*/  VIADD R17, R17, 0x80 ;  /* 0x0000008011117836 */ /* 0x000fce0000000000 */
.L_x_98:
[----:B------:R-:W-:Y:S05]  /*5aa0*/  BSYNC.RECONVERGENT B6 ;  /* 0x0000000000067941 */ /* 0x000fea0003800200 */
.L_x_97:
[----:B------:R-:W5:Y:S01]  /*5ab0*/  LDCU UR4, c[0x0][0x380] ;  /* 0x00007000ff0477ac */ /* 0x000f620008000800 */
[----:B------:R-:W-:Y:S01]  /*5ac0*/  BSSY.RECONVERGENT B6, `(.L_x_238) ;  /* 0x0000599000067945 */ /* 0x000fe20003800200 */
[----:B-----5:R-:W-:-:S13]  /*5ad0*/  ISETP.GE.AND P0, PT, R17, UR4, PT ;  /* 0x0000000411007c0c */ /* 0x020fda000bf06270 */
[----:B------:R-:W-:Y:S05]  /*5ae0*/  @P0 BRA `(.L_x_239) ;  /* 0x0000005800580947 */ /* 0x000fea0003800000 */
[----:B------:R-:W5:Y:S01]  /*5af0*/  LDCU UR4, c[0x0][0x388] ;  /* 0x00007100ff0477ac */ /* 0x000f620008000800 */
[----:B------:R-:W-:Y:S02]  /*5b00*/  IMAD.MOV.U32 R19, RZ, RZ, RZ ;  /* 0x000000ffff137224 */ /* 0x000fe400078e00ff */
[----:B------:R-:W-:Y:S02]  /*5b10*/  IMAD.MOV.U32 R22, RZ, RZ, RZ ;  /* 0x000000ffff167224 */ /* 0x000fe400078e00ff */
[----:B0--3--:R-:W-:Y:S02]  /*5b20*/  IMAD.MOV.U32 R0, RZ, RZ, RZ ;  /* 0x000000ffff007224 */ /* 0x009fe400078e00ff */
[----:B------:R-:W-:Y:S01]  /*5b30*/  IMAD.MOV.U32 R16, RZ, RZ, RZ ;  /* 0x000000ffff107224 */ /* 0x000fe200078e00ff */
[----:B-----5:R-:W-:-:S09]  /*5b40*/  UISETP.NE.AND UP0, UPT, UR4, URZ, UPT ;  /* 0x000000ff0400728c */ /* 0x020fd2000bf05270 */
[----:B------:R-:W-:Y:S05]  /*5b50*/  BRA.U !UP0, `(.L_x_240) ;  /* 0x0000001508d47547 */ /* 0x000fea000b800000 */
[----:B------:R-:W1:Y:S01]  /*5b60*/  LDCU.64 UR4, c[0x0][0x390] ;  /* 0x00007200ff0477ac */ /* 0x000e620008000a00 */
[----:B------:R-:W-:Y:S01]  /*5b70*/  IMAD.MOV.U32 R16, RZ, RZ, RZ ;  /* 0x000000ffff107224 */ /* 0x000fe200078e00ff */
[----:B------:R-:W0:Y:S01]  /*5b80*/  LDCU UR6, c[0x0][0x38c] ;  /* 0x00007180ff0677ac */ /* 0x000e220008000800 */
[----:B------:R-:W3:Y:S01]  /*5b90*/  LDCU.64 UR8, c[0x0][0x4b8] ;  /* 0x00009700ff0877ac */ /* 0x000ee20008000a00 */
[----:B------:R-:W5:Y:S01]  /*5ba0*/  LDCU.64 UR10, c[0x0][0x4c0] ;  /* 0x00009800ff0a77ac */ /* 0x000f620008000a00 */
[----:B------:R-:W-:Y:S01]  /*5bb0*/  UISETP.NE.AND UP0, UPT, UR44, URZ, UPT ;  /* 0x000000ff2c00728c */ /* 0x000fe2000bf05270 */
[----:B-12-4-:R-:W-:-:S05]  /*5bc0*/  IMAD.HI.U32 R2, R17, UR4, R16 ;  /* 0x0000000411027c27 */ /* 0x016fca000f8e0010 */
[----:B------:R-:W-:-:S05]  /*5bd0*/  SHF.R.U32.HI R3, RZ, UR5, R2 ;  /* 0x00000005ff037c19 */ /* 0x000fca0008011602 */
[----:B------:R-:W-:-:S04]  /*5be0*/  IMAD.MOV R0, RZ, RZ, -R3 ;  /* 0x000000ffff007224 */ /* 0x000fc800078e0a03 */
[----:B0-----:R-:W-:-:S04]  /*5bf0*/  IMAD R19, R0, UR6, R17 ;  /* 0x0000000600137c24 */ /* 0x001fc8000f8e0211 */
[C---:B---3--:R-:W-:Y:S02]  /*5c00*/  IMAD R16, R19.reuse, UR8, RZ ;  /* 0x0000000813107c24 */ /* 0x048fe4000f8e02ff */
[C---:B------:R-:W-:Y:S02]  /*5c10*/  IMAD R0, R19.reuse, UR9, RZ ;  /* 0x0000000913007c24 */ /* 0x040fe4000f8e02ff */
[C---:B-----5:R-:W-:Y:S02]  /*5c20*/  IMAD R22, R19.reuse, UR10, RZ ;  /* 0x0000000a13167c24 */ /* 0x060fe4000f8e02ff */
[----:B------:R-:W-:Y:S01]  /*5c30*/  IMAD R19, R19, UR11, RZ ;  /* 0x0000000b13137c24 */ /* 0x000fe2000f8e02ff */
[----:B------:R-:W-:Y:S06]  /*5c40*/  BRA.U !UP0, `(.L_x_240) ;  /* 0x0000001508987547 */ /* 0x000fec000b800000 */
[----:B------:R-:W0:Y:S01]  /*5c50*/  LDCU.64 UR6, c[0x0][0x398] ;  /* 0x00007300ff0677ac */ /* 0x000e220008000a00 */
[----:B------:R-:W-:Y:S01]  /*5c60*/  HFMA2 R2, -RZ, RZ, 0, 0 ;  /* 0x00000000ff027431 */ /* 0x000fe200000001ff */
        /* <DEDUP_REMOVED lines=74> */
[----:B------:R-:W-:Y:S01]  /*6110*/  MOV R4, RZ ;  /* 0x000000ff00047202 */ /* 0x000fe20000000f00 */
        /* <DEDUP_REMOVED lines=281> */
.L_x_240:
[----:B------:R-:W1:Y:S01]  /*72b0*/  LDCU.64 UR6, c[0x0][0x650] ;  /* 0x0000ca00ff0677ac */ /* 0x000e620008000a00 */
[----:B------:R-:W-:-:S04]  /*72c0*/  UPRMT UR4, UR39, 0x7771, URZ ;  /* 0x0000777127047896 */ /* 0x000fc800080000ff */
[----:B------:R-:W-:Y:S01]  /*72d0*/  UISETP.GT.AND UP0, UPT, UR4, 0x9, UPT ;  /* 0x000000090400788c */ /* 0x000fe2000bf04270 */
[----:B-12-4-:R-:W-:-:S05]  /*72e0*/  IADD3 R2, P0, PT, R0, UR6, RZ ;  /* 0x0000000600027c10 */ /* 0x016fca000ff1e0ff */
        /* <DEDUP_REMOVED lines=15> */
.L_x_244:
[----:B------:R-:W2:Y:S02]  /*73e0*/  LDG.E.U8 R2, desc[UR36][R2.64] ;  /* 0x0000002402027981 */ /* 0x000ea4000c1e1100 */
[----:B--2---:R-:W-:-:S04]  /*73f0*/  I2FP.F32.U32 R0, R2 ;  /* 0x0000000200007245 */ /* 0x004fc80000201000 */
[----:B------:R-:W-:-:S04]  /*7400*/  F2FP.F16.F32.PACK_AB R0, RZ, R0 ;  /* 0x00000000ff00723e */ /* 0x000fc800000000ff */
[----:B------:R-:W-:Y:S01]  /*7410*/  PRMT R18, R0, 0x7610, R18 ;  /* 0x0000761000127816 */ /* 0x000fe20000000012 */
[----:B------:R-:W-:Y:S06]  /*7420*/  BRA `(.L_x_246) ;  /* 0x0000000c00d47947 */ /* 0x000fec0003800000 */
.L_x_243:
        /* <DEDUP_REMOVED lines=11> */
.L_x_248:
[----:B------:R-:W2:Y:S02]  /*74e0*/  LDG.E R2, desc[UR36][R2.64] ;  /* 0x0000002402027981 */ /* 0x000ea4000c1e1900 */
[----:B--2---:R-:W-:-:S04]  /*74f0*/  I2FP.F32.S32 R0, R2 ;  /* 0x0000000200007245 */ /* 0x004fc80000201400 */
[----:B------:R-:W-:-:S04]  /*7500*/  F2FP.F16.F32.PACK_AB R0, RZ, R0 ;  /* 0x00000000ff00723e */ /* 0x000fc800000000ff */
[----:B------:R-:W-:Y:S01]  /*7510*/  PRMT R18, R0, 0x7610, R18 ;  /* 0x0000761000127816 */ /* 0x000fe20000000012 */
[----:B------:R-:W-:Y:S06]  /*7520*/  BRA `(.L_x_246) ;  /* 0x0000000c00947947 */ /* 0x000fec0003800000 */
.L_x_247:
[----:B------:R-:W2:Y:S02]  /*7530*/  LDG.E.U16 R2, desc[UR36][R2.64] ;  /* 0x0000002402027981 */ /* 0x000ea4000c1e1500 */
[----:B--2---:R-:W0:Y:S02]  /*7540*/  I2F.S16 R0, R2 ;  /* 0x0000000200007306 */ /* 0x004e240000101400 */
[----:B0-----:R-:W-:-:S04]  /*7550*/  F2FP.F16.F32.PACK_AB R0, RZ, R0 ;  /* 0x00000000ff00723e */ /* 0x001fc800000000ff */
[----:B------:R-:W-:Y:S01]  /*7560*/  PRMT R18, R0, 0x7610, R18 ;  /* 0x0000761000127816 */ /* 0x000fe20000000012 */
[----:B------:R-:W-:Y:S06]  /*7570*/  BRA `(.L_x_246) ;  /* 0x0000000c00807947 */ /* 0x000fec0003800000 */
.L_x_242:
        /* <DEDUP_REMOVED lines=9> */
.L_x_250:
[----:B------:R0:W5:Y:S01]  /*7610*/  LDG.E.U16 R18, desc[UR36][R2.64] ;  /* 0x0000002402127981 */ /* 0x000162000c1e1500 */
[----:B------:R-:W-:Y:S05]  /*7620*/  BRA `(.L_x_246) ;  /* 0x0000000c00547947 */ /* 0x000fea0003800000 */
.L_x_249:
        /* <DEDUP_REMOVED lines=9> */
.L_x_252:
[----:B------:R1:W5:Y:S01]  /*76c0*/  LDG.E.U16 R18, desc[UR36][R2.64] ;  /* 0x0000002402127981 */ /* 0x000362000c1e1500 */
[----:B------:R-:W-:Y:S05]  /*76d0*/  BRA `(.L_x_246) ;  /* 0x0000000c00287947 */ /* 0x000fea0003800000 */
.L_x_251:
        /* <DEDUP_REMOVED lines=13> */
.L_x_241:
        /* <DEDUP_REMOVED lines=14> */
.L_x_255:
        /* <DEDUP_REMOVED lines=13> */
.L_x_254:
[----:B------:R-:W-:-:S09]  /*7960*/  UISETP.NE.AND UP0, UPT, UR4, 0xf, UPT ;  /* 0x0000000f0400788c */ /* 0x000fd2000bf05270 */
[----:B------:R-:W-:Y:S05]  /*7970*/  BRA.U !UP0, `(.L_x_256) ;  /* 0x00000001089c7547 */ /* 0x000fea000b800000 */
[----:B------:R-:W-:-:S09]  /*7980*/  UISETP.NE.AND UP0, UPT, UR4, 0x17, UPT ;  /* 0x000000170400788c */ /* 0x000fd2000bf05270 */
[----:B------:R-:W-:Y:S05]  /*7990*/  BRA.U !UP0, `(.L_x_257) ;  /* 0x00000001085c7547 */ /* 0x000fea000b800000 */
[----:B------:R-:W-:-:S09]  /*79a0*/  UISETP.NE.AND UP0, UPT, UR4, 0x18, UPT ;  /* 0x000000180400788c */ /* 0x000fd2000bf05270 */
[----:B------:R-:W-:Y:S05]  /*79b0*/  BRA.U UP0, `(.L_x_245) ;  /* 0x0000000900047547 */ /* 0x000fea000b800000 */
[----:B------:R-:W2:Y:S01]  /*79c0*/  LDG.E.U8 R0, desc[UR36][R2.64] ;  /* 0x0000002402007981 */ /* 0x000ea2000c1e1100 */
[----:B------:R-:W-:Y:S01]  /*79d0*/  IMAD.MOV.U32 R6, RZ, RZ, 0x1f ;  /* 0x0000001fff067424 */ /* 0x000fe200078e00ff */
[----:B--2---:R-:W-:-:S04]  /*79e0*/  SHF.L.U32 R0, R0, 0x18, RZ ;  /* 0x0000001800007819 */ /* 0x004fc800000006ff */
        /* <DEDUP_REMOVED lines=18> */
.L_x_257:
[----:B------:R-:W2:Y:S02]  /*7b10*/  LDG.E.U8 R2, desc[UR36][R2.64] ;  /* 0x0000002402027981 */ /* 0x000ea4000c1e1100 */
[C---:B--2---:R-:W-:Y:S02]  /*7b20*/  IMAD.SHL.U32 R0, R2.reuse, 0x2000000, RZ ;  /* 0x0200000002007824 */ /* 0x044fe400078e00ff */
[----:B------:R-:W-:-:S03]  /*7b30*/  IMAD.SHL.U32 R5, R2, 0x100, RZ ;  /* 0x0000010002057824 */ /* 0x000fc600078e00ff */
[----:B------:R-:W-:-:S13]  /*7b40*/  ISETP.GE.U32.AND P0, PT, R0, 0x8000000, PT ;  /* 0x080000000000780c */ /* 0x000fda0003f06070 */
[C---:B------:R-:W-:Y:S02]  /*7b50*/  @!P0 LOP3.LUT R4, R5.reuse, 0x7f00, RZ, 0xc0, !PT ;  /* 0x00007f0005048812 */ /* 0x040fe400078ec0ff */
[----:B------:R-:W-:Y:S02]  /*7b60*/  @P0 LEA.HI R0, R0, 0x70000000, RZ, 0x1c ;  /* 0x7000000000000811 */ /* 0x000fe400078fe0ff */
[----:B------:R-:W-:Y:S02]  /*7b70*/  @!P0 LOP3.LUT R4, R4, 0x3f000000, RZ, 0xfc, !PT ;  /* 0x3f00000004048812 */ /* 0x000fe400078efcff */
[----:B------:R-:W-:Y:S01]  /*7b80*/  PRMT R5, R5, 0x9910, RZ ;  /* 0x0000991005057816 */ /* 0x000fe200000000ff */
[----:B------:R-:W-:Y:S02]  /*7b90*/  @P0 FMUL.FTZ R0, R0, 1.9259299443872358531e-34 ;  /* 0x0780000000000820 */ /* 0x000fe40000410000 */
[----:B------:R-:W-:-:S05]  /*7ba0*/  @!P0 FADD.FTZ R0, R4, -0.5 ;  /* 0xbf00000004008421 */ /* 0x000fca0000010000 */
[----:B------:R-:W-:-:S04]  /*7bb0*/  LOP3.LUT R0, R0, 0x80000000, R5, 0xf8, !PT ;  /* 0x8000000000007812 */ /* 0x000fc800078ef805 */
[----:B------:R-:W-:-:S04]  /*7bc0*/  F2FP.F16.F32.PACK_AB R0, RZ, R0 ;  /* 0x00000000ff00723e */ /* 0x000fc800000000ff */
[----:B------:R-:W-:Y:S01]  /*7bd0*/  PRMT R18, R0, 0x7610, R18 ;  /* 0x0000761000127816 */ /* 0x000fe20000000012 */
[----:B------:R-:W-:Y:S06]  /*7be0*/  BRA `(.L_x_246) ;  /* 0x0000000400e47947 */ /* 0x000fec0003800000 */
.L_x_256:
[----:B------:R-:W2:Y:S02]  /*7bf0*/  LDG.E.U16 R0, desc[UR36][R2.64] ;  /* 0x0000002402007981 */ /* 0x000ea4000c1e1500 */
[----:B--2---:R-:W-:-:S04]  /*7c00*/  SHF.L.U32 R0, R0, 0x10, RZ ;  /* 0x0000001000007819 */ /* 0x004fc800000006ff */
[----:B------:R-:W-:-:S04]  /*7c10*/  F2FP.F16.F32.PACK_AB R0, RZ, R0 ;  /* 0x00000000ff00723e */ /* 0x000fc800000000ff */
[----:B------:R-:W-:Y:S01]  /*7c20*/  PRMT R18, R0, 0x7610, R18 ;  /* 0x0000761000127816 */ /* 0x000fe20000000012 */
[----:B------:R-:W-:Y:S06]  /*7c30*/  BRA `(.L_x_246) ;  /* 0x0000000400d07947 */ /* 0x000fec0003800000 */
.L_x_253:
        /* <DEDUP_REMOVED lines=13> */
.L_x_260:
        /* <DEDUP_REMOVED lines=21> */
.L_x_264:
[----:B------:R-:W-:Y:S05]  /*7e60*/  BSYNC.RECONVERGENT B1 ;  /* 0x0000000000017941 */ /* 0x000fea0003800200 */
.L_x_263:
[----:B------:R-:W-:Y:S01]  /*7e70*/  IMAD.SHL.U32 R0, R0, 0x100000, RZ ;  /* 0x0010000000007824 */ /* 0x000fe200078e00ff */
[----:B------:R-:W-:-:S04]  /*7e80*/  LEA R2, R2, 0x3b800000, 0x17 ;  /* 0x3b80000002027811 */ /* 0x000fc800078eb8ff */
[----:B------:R-:W-:-:S07]  /*7e90*/  LOP3.LUT R0, R2, R0, R7, 0xfe, !PT ;  /* 0x0000000002007212 */ /* 0x000fce00078efe07 */
.L_x_262:
[----:B------:R-:W-:Y:S05]  /*7ea0*/  BSYNC.RECONVERGENT B0 ;  /* 0x0000000000007941 */ /* 0x000fea0003800200 */
.L_x_261:
[----:B------:R-:W-:-:S04]  /*7eb0*/  F2FP.F16.F32.PACK_AB R0, RZ, R0 ;  /* 0x00000000ff00723e */ /* 0x000fc800000000ff */
[----:B------:R-:W-:Y:S01]  /*7ec0*/  PRMT R18, R0, 0x7610, R18 ;  /* 0x0000761000127816 */ /* 0x000fe20000000012 */
[----:B------:R-:W-:Y:S06]  /*7ed0*/  BRA `(.L_x_246) ;  /* 0x0000000400287947 */ /* 0x000fec0003800000 */
.L_x_259:
        /* <DEDUP_REMOVED lines=21> */
.L_x_268:
[----:B------:R-:W-:Y:S05]  /*8030*/  BSYNC.RECONVERGENT B1 ;  /* 0x0000000000017941 */ /* 0x000fea0003800200 */
.L_x_267:
[----:B------:R-:W-:Y:S01]  /*8040*/  IMAD.SHL.U32 R0, R0, 0x200000, RZ ;  /* 0x0020000000007824 */ /* 0x000fe200078e00ff */
[----:B------:R-:W-:-:S04]  /*8050*/  LEA R2, R2, 0x37800000, 0x17 ;  /* 0x3780000002027811 */ /* 0x000fc800078eb8ff */
[----:B------:R-:W-:-:S07]  /*8060*/  LOP3.LUT R0, R2, R0, R7, 0xfe, !PT ;  /* 0x0000000002007212 */ /* 0x000fce00078efe07 */
.L_x_266:
[----:B------:R-:W-:Y:S05]  /*8070*/  BSYNC.RECONVERGENT B0 ;  /* 0x0000000000007941 */ /* 0x000fea0003800200 */
.L_x_265:
[----:B------:R-:W-:-:S04]  /*8080*/  F2FP.F16.F32.PACK_AB R0, RZ, R0 ;  /* 0x00000000ff00723e */ /* 0x000fc800000000ff */
[----:B------:R-:W-:Y:S01]  /*8090*/  PRMT R18, R0, 0x7610, R18 ;  /* 0x0000761000127816 */ /* 0x000fe20000000012 */
[----:B------:R-:W-:Y:S06]  /*80a0*/  BRA `(.L_x_246) ;  /* 0x0000000000b47947 */ /* 0x000fec0003800000 */
.L_x_258:
[----:B------:R-:W-:-:S09]  /*80b0*/  UISETP.NE.AND UP0, UPT, UR4, 0x1c, UPT ;  /* 0x0000001c0400788c */ /* 0x000fd2000bf05270 */
[----:B------:R-:W-:Y:S05]  /*80c0*/  BRA.U !UP0, `(.L_x_269) ;  /* 0x00000001089c7547 */ /* 0x000fea000b800000 */
[----:B------:R-:W-:-:S09]  /*80d0*/  UISETP.NE.AND UP0, UPT, UR4, 0x1d, UPT ;  /* 0x0000001d0400788c */ /* 0x000fd2000bf05270 */
[----:B------:R-:W-:Y:S05]  /*80e0*/  BRA.U !UP0, `(.L_x_270) ;  /* 0x0000000108807547 */ /* 0x000fea000b800000 */
[----:B------:R-:W-:-:S09]  /*80f0*/  UISETP.NE.AND UP0, UPT, UR4, 0x2c, UPT ;  /* 0x0000002c0400788c */ /* 0x000fd2000bf05270 */
[----:B------:R-:W-:Y:S05]  /*8100*/  BRA.U UP0, `(.L_x_245) ;  /* 0x0000000100307547 */ /* 0x000fea000b800000 */
        /* <DEDUP_REMOVED lines=8> */
.L_x_272:
[----:B------:R-:W-:Y:S05]  /*8190*/  BSYNC.RECONVERGENT B0 ;  /* 0x0000000000007941 */ /* 0x000fea0003800200 */
.L_x_271:
[----:B------:R-:W-:-:S04]  /*81a0*/  F2FP.F16.F32.PACK_AB R0, RZ, R0 ;  /* 0x00000000ff00723e */ /* 0x000fc800000000ff */
[----:B------:R-:W-:Y:S01]  /*81b0*/  PRMT R18, R0, 0x7610, R18 ;  /* 0x0000761000127816 */ /* 0x000fe20000000012 */
[----:B------:R-:W-:Y:S06]  /*81c0*/  BRA `(.L_x_246) ;  /* 0x00000000006c7947 */ /* 0x000fec0003800000 */
.L_x_245:
        /* <DEDUP_REMOVED lines=16> */
.L_x_273:
[----:B------:R-:W-:Y:S01]  /*82d0*/  PRMT R18, RZ, 0x7610, R18 ;  /* 0x00007610ff127816 */ /* 0x000fe20000000012 */
[----:B------:R-:W-:Y:S06]  /*82e0*/  BRA `(.L_x_246) ;  /* 0x0000000000247947 */ /* 0x000fec0003800000 */
.L_x_270:
[----:B------:R-:W2:Y:S02]  /*82f0*/  LDG.E.64 R2, desc[UR36][R2.64] ;  /* 0x0000002402027981 */ /* 0x000ea4000c1e1b00 */
[----:B--2---:R-:W0:Y:S02]  /*8300*/  I2F.U64 R0, R2 ;  /* 0x0000000200007312 */ /* 0x004e240000301000 */
[----:B0-----:R-:W-:-:S04]  /*8310*/  F2FP.F16.F32.PACK_AB R0, RZ, R0 ;  /* 0x00000000ff00723e */ /* 0x001fc800000000ff */
[----:B------:R-:W-:Y:S01]  /*8320*/  PRMT R18, R0, 0x7610, R18 ;  /* 0x0000761000127816 */ /* 0x000fe20000000012 */
[----:B------:R-:W-:Y:S06]  /*8330*/  BRA `(.L_x_246) ;  /* 0x0000000000107947 */ /* 0x000fec0003800000 */
.L_x_269:
[----:B------:R-:W2:Y:S02]  /*8340*/  LDG.E R2, desc[UR36][R2.64] ;  /* 0x0000002402027981 */ /* 0x000ea4000c1e1900 */
[----:B--2---:R-:W-:-:S04]  /*8350*/  I2FP.F32.U32 R0, R2 ;  /* 0x0000000200007245 */ /* 0x004fc80000201000 */
[----:B------:R-:W-:-:S04]  /*8360*/  F2FP.F16.F32.PACK_AB R0, RZ, R0 ;  /* 0x00000000ff00723e */ /* 0x000fc800000000ff */
[----:B------:R-:W-:-:S07]  /*8370*/  PRMT R18, R0, 0x7610, R18 ;  /* 0x0000761000127816 */ /* 0x000fce0000000012 */
.L_x_246:
        /* <DEDUP_REMOVED lines=19> */
.L_x_277:
[----:B------:R-:W2:Y:S02]  /*84b0*/  LDG.E.U8 R2, desc[UR36][R2.64] ;  /* 0x0000002402027981 */ /* 0x000ea4000c1e1100 */
[----:B--2---:R-:W-:-:S04]  /*84c0*/  I2FP.F32.U32 R0, R2 ;  /* 0x0000000200007245 */ /* 0x004fc80000201000 */
[----:B------:R-:W-:-:S04]  /*84d0*/  F2FP.F16.F32.PACK_AB R0, RZ, R0 ;  /* 0x00000000ff00723e */ /* 0x000fc800000000ff */
[----:B------:R-:W-:Y:S01]  /*84e0*/  PRMT R22, R0, 0x7610, R22 ;  /* 0x0000761000167816 */ /* 0x000fe20000000016 */
[----:B------:R-:W-:Y:S06]  /*84f0*/  BRA `(.L_x_279) ;  /* 0x0000000c00d47947 */ /* 0x000fec0003800000 */
.L_x_276:
        /* <DEDUP_REMOVED lines=11> */
.L_x_281:
[----:B------:R-:W2:Y:S02]  /*85b0*/  LDG.E R2, desc[UR36][R2.64] ;  /* 0x0000002402027981 */ /* 0x000ea4000c1e1900 */
[----:B--2---:R-:W-:-:S04]  /*85c0*/  I2FP.F32.S32 R0, R2 ;  /* 0x0000000200007245 */ /* 0x004fc80000201400 */
[----:B------:R-:W-:-:S04]  /*85d0*/  F2FP.F16.F32.PACK_AB R0, RZ, R0 ;  /* 0x00000000ff00723e */ /* 0x000fc800000000ff */
[----:B------:R-:W-:Y:S01]  /*85e0*/  PRMT R22, R0, 0x7610, R22 ;  /* 0x0000761000167816 */ /* 0x000fe20000000016 */
[----:B------:R-:W-:Y:S06]  /*85f0*/  BRA `(.L_x_279) ;  /* 0x0000000c00947947 */ /* 0x000fec0003800000 */
.L_x_280:
[----:B------:R-:W2:Y:S02]  /*8600*/  LDG.E.U16 R2, desc[UR36][R2.64] ;  /* 0x0000002402027981 */ /* 0x000ea4000c1e1500 */
[----:B--2---:R-:W0:Y:S02]  /*8610*/  I2F.S16 R0, R2 ;  /* 0x0000000200007306 */ /* 0x004e240000101400 */
[----:B0-----:R-:W-:-:S04]  /*8620*/  F2FP.F16.F32.PACK_AB R0, RZ, R0 ;  /* 0x00000000ff00723e */ /* 0x001fc800000000ff */
[----:B------:R-:W-:Y:S01]  /*8630*/  PRMT R22, R0, 0x7610, R22 ;  /* 0x0000761000167816 */ /* 0x000fe20000000016 */
[----:B------:R-:W-:Y:S06]  /*8640*/  BRA `(.L_x_279) ;  /* 0x0000000c00807947 */ /* 0x000fec0003800000 */
.L_x_275:
        /* <DEDUP_REMOVED lines=9> */
.L_x_283:
[----:B------:R0:W5:Y:S01]  /*86e0*/  LDG.E.U16 R22, desc[UR36][R2.64] ;  /* 0x0000002402167981 */ /* 0x000162000c1e1500 */
[----:B------:R-:W-:Y:S05]  /*86f0*/  BRA `(.L_x_279) ;  /* 0x0000000c00547947 */ /* 0x000fea0003800000 */
.L_x_282:
        /* <DEDUP_REMOVED lines=9> */
.L_x_285:
[----:B------:R1:W5:Y:S01]  /*8790*/  LDG.E.U16 R22, desc[UR36][R2.64] ;  /* 0x0000002402167981 */ /* 0x000362000c1e1500 */
[----:B------:R-:W-:Y:S05]  /*87a0*/  BRA `(.L_x_279) ;  /* 0x0000000c00287947 */ /* 0x000fea0003800000 */
.L_x_284:
        /* <DEDUP_REMOVED lines=13> */
.L_x_274:
        /* <DEDUP_REMOVED lines=14> */
.L_x_288:
        /* <DEDUP_REMOVED lines=13> */
.L_x_287:
        /* <DEDUP_REMOVED lines=13> */
[----:B------:R-:W-:-:S04]  /*8b00*/  VIADDMNMX.U32 R5, R5, R6, 0x4, !PT ;  /* 0x0000000405057446 */ /* 0x000fc80007800006 */
[----:B------:R-:W-:-:S04]  /*8b10*/  IADD3 R5, PT, PT, R5, -0x4, RZ ;  /* 0xfffffffc05057810 */ /* 0x000fc80007ffe0ff */
[C---:B------:R-:W-:Y:S01]  /*8b20*/  SHF.L.U32 R6, R4.reuse, R5, RZ ;  /* 0x0000000504067219 */ /* 0x040fe200000006ff */
[----:B------:R-:W-:Y:S02]  /*8b30*/  IMAD.SHL.U32 R7, R5, 0x800000, RZ ;  /* 0x0080000005077824 */ /* 0x000fe400078e00ff */
        /* <DEDUP_REMOVED lines=10> */
.L_x_290:
        /* <DEDUP_REMOVED lines=14> */
.L_x_289:
[----:B------:R-:W2:Y:S02]  /*8cc0*/  LDG.E.U16 R0, desc[UR36][R2.64] ;  /* 0x0000002402007981 */ /* 0x000ea4000c1e1500 */
[----:B--2---:R-:W-:-:S05]  /*8cd0*/  IMAD.U32 R0, R0, 0x10000, RZ ;  /* 0x0001000000007824 */ /* 0x004fca00078e00ff */
[----:B------:R-:W-:-:S04]  /*8ce0*/  F2FP.F16.F32.PACK_AB R0, RZ, R0 ;  /* 0x00000000ff00723e */ /* 0x000fc800000000ff */
[----:B------:R-:W-:Y:S01]  /*8cf0*/  PRMT R22, R0, 0x7610, R22 ;  /* 0x0000761000167816 */ /* 0x000fe20000000016 */
[----:B------:R-:W-:Y:S06]  /*8d00*/  BRA `(.L_x_279) ;  /* 0x0000000400d07947 */ /* 0x000fec0003800000 */
.L_x_286:
        /* <DEDUP_REMOVED lines=13> */
.L_x_293:
        /* <DEDUP_REMOVED lines=11> */
[----:B------:R-:W-:-:S04]  /*8e90*/  SHF.R.U32.HI R0, RZ, 0x7, R3 ;  /* 0x00000007ff007819 */ /* 0x000fc80000011603 */
[----:B------:R-:W-:Y:S02]  /*8ea0*/  SHF.L.U32 R7, R0, 0x1f, RZ ;  /* 0x0000001f00077819 */ /* 0x000fe400000006ff */
        /* <DEDUP_REMOVED lines=8> */
.L_x_297:
[----:B------:R-:W-:Y:S05]  /*8f30*/  BSYNC.RECONVERGENT B1 ;  /* 0x0000000000017941 */ /* 0x000fea0003800200 */
.L_x_296:
[----:B------:R-:W-:Y:S01]  /*8f40*/  IMAD.SHL.U32 R0, R0, 0x100000, RZ ;  /* 0x0010000000007824 */ /* 0x000fe200078e00ff */
[----:B------:R-:W-:-:S04]  /*8f50*/  LEA R2, R2, 0x3b800000, 0x17 ;  /* 0x3b80000002027811 */ /* 0x000fc800078eb8ff */
[----:B------:R-:W-:-:S07]  /*8f60*/  LOP3.LUT R0, R2, R0, R7, 0xfe, !PT ;  /* 0x0000000002007212 */ /* 0x000fce00078efe07 */
.L_x_295:
[----:B------:R-:W-:Y:S05]  /*8f70*/  BSYNC.RECONVERGENT B0 ;  /* 0x0000000000007941 */ /* 0x000fea0003800200 */
.L_x_294:
[----:B------:R-:W-:-:S04]  /*8f80*/  F2FP.F16.F32.PACK_AB R0, RZ, R0 ;  /* 0x00000000ff00723e */ /* 0x000fc800000000ff */
[----:B------:R-:W-:Y:S01]  /*8f90*/  PRMT R22, R0, 0x7610, R22 ;  /* 0x0000761000167816 */ /* 0x000fe20000000016 */
[----:B------:R-:W-:Y:S06]  /*8fa0*/  BRA `(.L_x_279) ;  /* 0x0000000400287947 */ /* 0x000fec0003800000 */
.L_x_292:
        /* <DEDUP_REMOVED lines=21> */
.L_x_301:
[----:B------:R-:W-:Y:S05]  /*9100*/  BSYNC.RECONVERGENT B1 ;  /* 0x0000000000017941 */ /* 0x000fea0003800200 */
.L_x_300:
[----:B------:R-:W-:Y:S01]  /*9110*/  IMAD.SHL.U32 R0, R0, 0x200000, RZ ;  /* 0x0020000000007824 */ /* 0x000fe200078e00ff */
[----:B------:R-:W-:-:S04]  /*9120*/  LEA R2, R2, 0x37800000, 0x17 ;  /* 0x3780000002027811 */ /* 0x000fc800078eb8ff */
[----:B------:R-:W-:-:S07]  /*9130*/  LOP3.LUT R0, R2, R0, R7, 0xfe, !PT ;  /* 0x0000000002007212 */ /* 0x000fce00078efe07 */
.L_x_299:
[----:B------:R-:W-:Y:S05]  /*9140*/  BSYNC.RECONVERGENT B0 ;  /* 0x0000000000007941 */ /* 0x000fea0003800200 */
.L_x_298:
[----:B------:R-:W-:-:S04]  /*9150*/  F2FP.F16.F32.PACK_AB R0, RZ, R0 ;  /* 0x00000000ff00723e */ /* 0x000fc800000000ff */
[----:B------:R-:W-:Y:S01]  /*9160*/  PRMT R22, R0, 0x7610, R22 ;  /* 0x0000761000167816 */ /* 0x000fe20000000016 */
[----:B------:R-:W-:Y:S06]  /*9170*/  BRA `(.L_x_279) ;  /* 0x0000000000b47947 */ /* 0x000fec0003800000 */
.L_x_291:
        /* <DEDUP_REMOVED lines=12> */
[----:B------:R-:W-:Y:S01]  /*9240*/  @!P0 MOV R0, 0x7f800001 ;  /* 0x7f80000100008802 */ /* 0x000fe20000000f00 */
[----:B------:R-:W-:-:S07]  /*9250*/  @P0 IMAD.SHL.U32 R0, R2, 0x800000, RZ ;  /* 0x0080000002000824 */ /* 0x000fce00078e00ff */
.L_x_305:
[----:B------:R-:W-:Y:S05]  /*9260*/  BSYNC.RECONVERGENT B0 ;  /* 0x0000000000007941 */ /* 0x000fea0003800200 */
.L_x_304:
[----:B------:R-:W-:-:S04]  /*9270*/  F2FP.F16.F32.PACK_AB R0, RZ, R0 ;  /* 0x00000000ff00723e */ /* 0x000fc800000000ff */
[----:B------:R-:W-:Y:S01]  /*9280*/  PRMT R22, R0, 0x7610, R22 ;  /* 0x0000761000167816 */ /* 0x000fe20000000016 */
[----:B------:R-:W-:Y:S06]  /*9290*/  BRA `(.L_x_279) ;  /* 0x00000000006c7947 */ /* 0x000fec0003800000 */
.L_x_278:
[----:B------:R-:W-:Y:S01]  /*92a0*/  MOV R2, 0x228 ;  /* 0x0000022800027802 */ /* 0x000fe20000000f00 */
[----:B------:R-:W0:Y:S01]  /*92b0*/  LDCU.64 UR4, c[0x4][0x218] ;  /* 0x01004300ff0477ac */ /* 0x000e220008000a00 */
[----:B------:R-:W-:Y:S02]  /*92c0*/  HFMA2 R12, -RZ, RZ, 0, 5.9604644775390625e-08 ;  /* 0x00000001ff0c7431 */ /* 0x000fe400000001ff */
        /* <DEDUP_REMOVED lines=13> */
.L_x_306:
[----:B------:R-:W-:Y:S01]  /*93a0*/  PRMT R22, RZ, 0x7610, R22 ;  /* 0x00007610ff167816 */ /* 0x000fe20000000016 */
[----:B------:R-:W-:Y:S06]  /*93b0*/  BRA `(.L_x_279) ;  /* 0x0000000000247947 */ /* 0x000fec0003800000 */
.L_x_303:
[----:B------:R-:W2:Y:S02]  /*93c0*/  LDG.E.64 R2, desc[UR36][R2.64] ;  /* 0x0000002402027981 */ /* 0x000ea4000c1e1b00 */
[----:B--2---:R-:W0:Y:S02]  /*93d0*/  I2F.U64 R0, R2 ;  /* 0x0000000200007312 */ /* 0x004e240000301000 */
[----:B0-----:R-:W-:-:S04]  /*93e0*/  F2FP.F16.F32.PACK_AB R0, RZ, R0 ;  /* 0x00000000ff00723e */ /* 0x001fc800000000ff */
[----:B------:R-:W-:Y:S01]  /*93f0*/  PRMT R22, R0, 0x7610, R22 ;  /* 0x0000761000167816 */ /* 0x000fe20000000016 */
[----:B------:R-:W-:Y:S06]  /*9400*/  BRA `(.L_x_279) ;  /* 0x0000000000107947 */ /* 0x000fec0003800000 */
.L_x_302:
[----:B------:R-:W2:Y:S02]  /*9410*/  LDG.E R2, desc[UR36][R2.64] ;  /* 0x0000002402027981 */ /* 0x000ea4000c1e1900 */
[----:B--2---:R-:W-:-:S04]  /*9420*/  I2FP.F32.U32 R0, R2 ;  /* 0x0000000200007245 */ /* 0x004fc80000201000 */
[----:B------:R-:W-:-:S04]  /*9430*/  F2FP.F16.F32.PACK_AB R0, RZ, R0 ;  /* 0x00000000ff00723e */ /* 0x000fc800000000ff */
[----:B------:R-:W-:-:S07]  /*9440*/  PRMT R22, R0, 0x7610, R22 ;  /* 0x0000761000167816 */ /* 0x000fce0000000016 */
.L_x_279:
        /* <DEDUP_REMOVED lines=18> */
.L_x_310:
[----:B------:R-:W2:Y:S02]  /*9570*/  LDG.E.U8 R2, desc[UR36][R2.64] ;  /* 0x0000002402027981 */ /* 0x000ea4000c1e1100 */
[----:B--2---:R-:W-:-:S04]  /*9580*/  I2FP.F32.U32 R0, R2 ;  /* 0x0000000200007245 */ /* 0x004fc80000201000 */
[----:B------:R-:W-:Y:S01]  /*9590*/  F2FP.F16.F32.PACK_AB R0, RZ, R0 ;  /* 0x00000000ff00723e */ /* 0x000fe200000000ff */
[----:B------:R-:W-:Y:S06]  /*95a0*/  BRA `(.L_x_312) ;  /* 0x0000000c009c7947 */ /* 0x000fec0003800000 */
.L_x_309:
        /* <DEDUP_REMOVED lines=10> */
.L_x_314:
[----:B------:R-:W2:Y:S02]  /*9650*/  LDG.E R2, desc[UR36][R2.64] ;  /* 0x0000002402027981 */ /* 0x000ea4000c1e1900 */
[----:B--2---:R-:W-:-:S04]  /*9660*/  I2FP.F32.S32 R0, R2 ;  /* 0x0000000200007245 */ /* 0x004fc80000201400 */
[----:B------:R-:W-:Y:S01]  /*9670*/  F2FP.F16.F32.PACK_AB R0, RZ, R0 ;  /* 0x00000000ff00723e */ /* 0x000fe200000000ff */
[----:B------:R-:W-:Y:S06]  /*9680*/  BRA `(.L_x_312) ;  /* 0x0000000c00647947 */ /* 0x000fec0003800000 */
.L_x_313:
[----:B------:R-:W2:Y:S02]  /*9690*/  LDG.E.U16 R2, desc[UR36][R2.64] ;  /* 0x0000002402027981 */ /* 0x000ea4000c1e1500 */
[----:B--2---:R-:W0:Y:S02]  /*96a0*/  I2F.S16 R0, R2 ;  /* 0x0000000200007306 */ /* 0x004e240000101400 */
[----:B0-----:R-:W-:Y:S01]  /*96b0*/  F2FP.F16.F32.PACK_AB R0, RZ, R0 ;  /* 0x00000000ff00723e */ /* 0x001fe200000000ff */
[----:B------:R-:W-:Y:S06]  /*96c0*/  BRA `(.L_x_312) ;  /* 0x0000000c00547947 */ /* 0x000fec0003800000 */
.L_x_308:
        /* <DEDUP_REMOVED lines=9> */
.L_x_316:
[----:B------:R1:W5:Y:S01]  /*9760*/  LDG.E.U16 R0, desc[UR36][R2.64] ;  /* 0x0000002402007981 */ /* 0x000362000c1e1500 */
[----:B------:R-:W-:Y:S05]  /*9770*/  BRA `(.L_x_312) ;  /* 0x0000000c00287947 */ /* 0x000fea0003800000 */
.L_x_315:
        /* <DEDUP_REMOVED lines=9> */
.L_x_318:
[----:B------:R0:W5:Y:S01]  /*9810*/  LDG.E.U16 R0, desc[UR36][R2.64] ;  /* 0x0000002402007981 */ /* 0x000162000c1e1500 */
[----:B------:R-:W-:Y:S05]  /*9820*/  BRA `(.L_x_312) ;  /* 0x0000000800fc7947 */ /* 0x000fea0003800000 */
.L_x_317:
        /* <DEDUP_REMOVED lines=12> */
.L_x_307:
        /* <DEDUP_REMOVED lines=13> */
.L_x_321:
        /* <DEDUP_REMOVED lines=12> */
.L_x_320:
        /* <DEDUP_REMOVED lines=19> */
[----:B------:R-:W-:Y:S02]  /*9bb0*/  SHF.R.S32.HI R5, RZ, 0x8, R5 ;  /* 0x00000008ff057819 */ /* 0x000fe40000011405 */
[----:B------:R-:W-:-:S04]  /*9bc0*/  IADD3 R6, PT, PT, R6, 0x3c000000, RZ ;  /* 0x3c00000006067810 */ /* 0x000fc80007ffe0ff */
[----:B------:R-:W-:-:S04]  /*9bd0*/  LOP3.LUT R5, R6, 0x7f800000, R5, 0xf8, !PT ;  /* 0x7f80000006057812 */ /* 0x000fc800078ef805 */
[----:B------:R-:W-:-:S04]  /*9be0*/  SEL R5, R5, RZ, P0 ;  /* 0x000000ff05057207 */ /* 0x000fc80000000000 */
[----:B------:R-:W-:-:S04]  /*9bf0*/  LOP3.LUT R5, R5, 0x80000000, R0, 0xf8, !PT ;  /* 0x8000000005057812 */ /* 0x000fc800078ef800 */
[----:B------:R-:W-:-:S04]  /*9c00*/  F2FP.F16.F32.PACK_AB R5, RZ, R5 ;  /* 0x00000005ff05723e */ /* 0x000fc800000000ff */
[----:B------:R-:W-:Y:S01]  /*9c10*/  PRMT R0, R5, 0x7610, R0 ;  /* 0x0000761005007816 */ /* 0x000fe20000000000 */
[----:B------:R-:W-:Y:S06]  /*9c20*/  BRA `(.L_x_312) ;  /* 0x0000000400fc7947 */ /* 0x000fec0003800000 */
.L_x_323:
        /* <DEDUP_REMOVED lines=11> */
[----:B------:R-:W-:Y:S01]  /*9ce0*/  F2FP.F16.F32.PACK_AB R0, RZ, R0 ;  /* 0x00000000ff00723e */ /* 0x000fe200000000ff */
[----:B------:R-:W-:Y:S06]  /*9cf0*/  BRA `(.L_x_312) ;  /* 0x0000000400c87947 */ /* 0x000fec0003800000 */
.L_x_322:
[----:B------:R-:W2:Y:S02]  /*9d00*/  LDG.E.U16 R0, desc[UR36][R2.64] ;  /* 0x0000002402007981 */ /* 0x000ea4000c1e1500 */
[----:B--2---:R-:W-:-:S05]  /*9d10*/  IMAD.U32 R0, R0, 0x10000, RZ ;  /* 0x0001000000007824 */ /* 0x004fca00078e00ff */
[----:B------:R-:W-:Y:S01]  /*9d20*/  F2FP.F16.F32.PACK_AB R0, RZ, R0 ;  /* 0x00000000ff00723e */ /* 0x000fe200000000ff */
[----:B------:R-:W-:Y:S06]  /*9d30*/  BRA `(.L_x_312) ;  /* 0x0000000400b87947 */ /* 0x000fec0003800000 */
.L_x_319:
        /* <DEDUP_REMOVED lines=12> */
.L_x_326:
        /* <DEDUP_REMOVED lines=21> */
.L_x_330:
[----:B------:R-:W-:Y:S05]  /*9f50*/  BSYNC.RECONVERGENT B1 ;  /* 0x0000000000017941 */ /* 0x000fea0003800200 */
.L_x_329:
[----:B------:R-:W-:Y:S01]  /*9f60*/  IMAD.SHL.U32 R0, R0, 0x100000, RZ ;  /* 0x0010000000007824 */ /* 0x000fe200078e00ff */
[----:B------:R-:W-:-:S04]  /*9f70*/  LEA R2, R2, 0x3b800000, 0x17 ;  /* 0x3b80000002027811 */ /* 0x000fc800078eb8ff */
[----:B------:R-:W-:-:S07]  /*9f80*/  LOP3.LUT R0, R2, R0, R7, 0xfe, !PT ;  /* 0x0000000002007212 */ /* 0x000fce00078efe07 */
.L_x_328:
[----:B------:R-:W-:Y:S05]  /*9f90*/  BSYNC.RECONVERGENT B0 ;  /* 0x0000000000007941 */ /* 0x000fea0003800200 */
.L_x_327:
[----:B------:R-:W-:Y:S01]  /*9fa0*/  F2FP.F16.F32.PACK_AB R0, RZ, R0 ;  /* 0x00000000ff00723e */ /* 0x000fe200000000ff */
[----:B------:R-:W-:Y:S06]  /*9fb0*/  BRA `(.L_x_312) ;  /* 0x0000000400187947 */ /* 0x000fec0003800000 */
.L_x_325:
[----:B------:R-:W2:Y:S01]  /*9fc0*/  LDG.E.U8 R3, desc[UR36][R2.64] ;  /* 0x0000002402037981 */ /* 0x000ea2000c1e1100 */
[----:B------:R-:W-:Y:S01]  /*9fd0*/  BSSY.RECONVERGENT B0, `(.L_x_331) ;  /* 0x0000018000007945 */ /* 0x000fe20003800200 */
[----:B------:R-:W-:Y:S02]  /*9fe0*/  MOV R0, RZ ;  /* 0x000000ff00007202 */ /* 0x000fe40000000f00 */
        /* <DEDUP_REMOVED lines=18> */
.L_x_334:
[----:B------:R-:W-:Y:S05]  /*a110*/  BSYNC.RECONVERGENT B1 ;  /* 0x0000000000017941 */ /* 0x000fea0003800200 */
.L_x_333:
[----:B------:R-:W-:Y:S01]  /*a120*/  IMAD.SHL.U32 R0, R0, 0x200000, RZ ;  /* 0x0020000000007824 */ /* 0x000fe200078e00ff */
[----:B------:R-:W-:-:S04]  /*a130*/  LEA R2, R2, 0x37800000, 0x17 ;  /* 0x3780000002027811 */ /* 0x000fc800078eb8ff */
[----:B------:R-:W-:-:S07]  /*a140*/  LOP3.LUT R0, R2, R0, R7, 0xfe, !PT ;  /* 0x0000000002007212 */ /* 0x000fce00078efe07 */
.L_x_332:
[----:B------:R-:W-:Y:S05]  /*a150*/  BSYNC.RECONVERGENT B0 ;  /* 0x0000000000007941 */ /* 0x000fea0003800200 */
.L_x_331:
[----:B------:R-:W-:Y:S01]  /*a160*/  F2FP.F16.F32.PACK_AB R0, RZ, R0 ;  /* 0x00000000ff00723e */ /* 0x000fe200000000ff */
[----:B------:R-:W-:Y:S06]  /*a170*/  BRA `(.L_x_312) ;  /* 0x0000000000a87947 */ /* 0x000fec0003800000 */
.L_x_324:
        /* <DEDUP_REMOVED lines=14> */
.L_x_338:
[----:B------:R-:W-:Y:S05]  /*a260*/  BSYNC.RECONVERGENT B0 ;  /* 0x0000000000007941 */ /* 0x000fea0003800200 */
.L_x_337:
[----:B------:R-:W-:Y:S01]  /*a270*/  F2FP.F16.F32.PACK_AB R0, RZ, R0 ;  /* 0x00000000ff00723e */ /* 0x000fe200000000ff */
[----:B------:R-:W-:Y:S06]  /*a280*/  BRA `(.L_x_312) ;  /* 0x0000000000647947 */ /* 0x000fec0003800000 */
.L_x_311:
        /* <DEDUP_REMOVED lines=16> */
.L_x_339:
[----:B------:R-:W-:Y:S01]  /*a390*/  PRMT R0, RZ, 0x7610, R0 ;  /* 0x00007610ff007816 */ /* 0x000fe20000000000 */
[----:B------:R-:W-:Y:S06]  /*a3a0*/  BRA `(.L_x_312) ;  /* 0x00000000001c7947 */ /* 0x000fec0003800000 */
.L_x_336:
[----:B------:R-:W2:Y:S02]  /*a3b0*/  LDG.E.64 R2, desc[UR36][R2.64] ;  /* 0x0000002402027981 */ /* 0x000ea4000c1e1b00 */
[----:B--2---:R-:W0:Y:S02]  /*a3c0*/  I2F.U64 R0, R2 ;  /* 0x0000000200007312 */ /* 0x004e240000301000 */
[----:B0-----:R-:W-:Y:S01]  /*a3d0*/  F2FP.F16.F32.PACK_AB R0, RZ, R0 ;  /* 0x00000000ff00723e */ /* 0x001fe200000000ff */
[----:B------:R-:W-:Y:S06]  /*a3e0*/  BRA `(.L_x_312) ;  /* 0x00000000000c7947 */ /* 0x000fec0003800000 */
.L_x_335:
[----:B------:R-:W2:Y:S02]  /*a3f0*/  LDG.E R2, desc[UR36][R2.64] ;  /* 0x0000002402027981 */ /* 0x000ea4000c1e1900 */
[----:B--2---:R-:W-:-:S04]  /*a400*/  I2FP.F32.U32 R0, R2 ;  /* 0x0000000200007245 */ /* 0x004fc80000201000 */
[----:B------:R-:W-:-:S07]  /*a410*/  F2FP.F16.F32.PACK_AB R0, RZ, R0 ;  /* 0x00000000ff00723e */ /* 0x000fce00000000ff */
.L_x_312:
[----:B01----:R-:W0:Y:S01]  /*a420*/  LDC.U16 R2, c[0x0][0x668] ;  /* 0x00019a00ff027b82 */ /* 0x003e220000000400 */
[----:B-----5:R-:W-:Y:S01]  /*a430*/  HADD2.F32 R18, -RZ, R18.H0_H0 ;  /* 0x20000012ff127230 */ /* 0x020fe20000004100 */
[----:B------:R-:W1:Y:S01]  /*a440*/  LDCU.64 UR4, c[0x0][0x648] ;  /* 0x0000c900ff0477ac */ /* 0x000e620008000a00 */
[----:B------:R-:W-:Y:S01]  /*a450*/  HADD2.F32 R22, -RZ, R22.H0_H0 ;  /* 0x20000016ff167230 */ /* 0x000fe20000004100 */
[----:B------:R-:W-:-:S04]  /*a460*/  ULOP3.LUT UR6, UR39, 0xff, URZ, 0xc0, !UPT ;  /* 0x000000ff27067892 */ /* 0x000fc8000f8ec0ff */
[----:B------:R-:W2:Y:S01]  /*a470*/  LDC.U16 R4, c[0x0][0x66a] ;  /* 0x00019a80ff047b82 */ /* 0x000ea20000000400 */
[----:B------:R-:W-:Y:S01]  /*a480*/  UISETP.GT.AND UP0, UPT, UR6, 0x9, UPT ;  /* 0x000000090600788c */ /* 0x000fe2000bf04270 */
[----:B0-----:R-:W-:Y:S01]  /*a490*/  HADD2.F32 R3, -RZ, R2.H0_H0 ;  /* 0x20000002ff037230 */ /* 0x001fe20000004100 */
[----:B-1----:R-:W-:-:S04]  /*a4a0*/  IADD3 R2, P0, PT, R16, UR4, RZ ;  /* 0x0000000410027c10 */ /* 0x002fc8000ff1e0ff */
[----:B------:R-:W-:Y:S01]  /*a4b0*/  FMUL.FTZ R18, R3, R18 ;  /* 0x0000001203127220 */ /* 0x000fe20000410000 */
[----:B--2---:R-:W-:-:S05]  /*a4c0*/  HADD2.F32 R5, -RZ, R4.H0_H0 ;  /* 0x20000004ff057230 */ /* 0x004fca0000004100 */
[----:B------:R-:W-:-:S05]  /*a4d0*/  FMUL.FTZ R3, R5, R22 ;  /* 0x0000001605037220 */ /* 0x000fca0000410000 */
[----:B------:R-:W-:Y:S01]  /*a4e0*/  F2FP.F16.F32.PACK_AB R18, R3, R18 ;  /* 0x000000120312723e */ /* 0x000fe200000000ff */
[----:B------:R-:W-:-:S04]  /*a4f0*/  HADD2.F32 R3, -RZ, R0.H0_H0 ;  /* 0x20000000ff037230 */ /* 0x000fc80000004100 */
[--C-:B------:R-:W-:Y:S02]  /*a500*/  HADD2.F32 R0, -RZ, R18.reuse.H1_H1 ;  /* 0x30000012ff007230 */ /* 0x100fe40000004100 */
[----:B------:R-:W-:-:S03]  /*a510*/  HADD2.F32 R18, -RZ, R18.H0_H0 ;  /* 0x20000012ff127230 */ /* 0x000fc60000004100 */
[----:B------:R-:W-:-:S05]  /*a520*/  FMUL.FTZ R0, R0, R3 ;  /* 0x0000000300007220 */ /* 0x000fca0000410000 */
        /* <DEDUP_REMOVED lines=18> */
.L_x_343:
[----:B------:R-:W-:-:S06]  /*a650*/  HADD2.F32 R5, -RZ, R18.H0_H0 ;  /* 0x20000012ff057230 */ /* 0x000fcc0000004100 */
[----:B------:R-:W0:Y:S02]  /*a660*/  F2I.S64.TRUNC R4, R5 ;  /* 0x0000000500047311 */ /* 0x000e24000020d900 */
[----:B0-----:R0:W-:Y:S01]  /*a670*/  STG.E.U8 desc[UR36][R2.64], R4 ;  /* 0x0000000402007986 */ /* 0x0011e2000c101124 */
[----:B------:R-:W-:Y:S05]  /*a680*/  BRA `(.L_x_345) ;  /* 0x0000000c006c7947 */ /* 0x000fea0003800000 */
.L_x_342:
        /* <DEDUP_REMOVED lines=10> */
.L_x_347:
[----:B------:R-:W-:-:S04]  /*a730*/  HADD2.F32 R18, -RZ, R18.H0_H0 ;  /* 0x20000012ff127230 */ /* 0x000fc80000004100 */
[----:B------:R-:W0:Y:S02]  /*a740*/  F2I.FTZ.TRUNC.NTZ R5, R18 ;  /* 0x0000001200057305 */ /* 0x000e24000021f100 */
[----:B0-----:R0:W-:Y:S01]  /*a750*/  STG.E desc[UR36][R2.64], R5 ;  /* 0x0000000502007986 */ /* 0x0011e2000c101924 */
[----:B------:R-:W-:Y:S05]  /*a760*/  BRA `(.L_x_345) ;  /* 0x0000000c00347947 */ /* 0x000fea0003800000 */
.L_x_346:
[----:B------:R-:W-:-:S04]  /*a770*/  HADD2.F32 R18, -RZ, R18.H0_H0 ;  /* 0x20000012ff127230 */ /* 0x000fc80000004100 */
[----:B------:R-:W0:Y:S02]  /*a780*/  F2I.FTZ.TRUNC.NTZ R5, R18 ;  /* 0x0000001200057305 */ /* 0x000e24000021f100 */
[----:B0-----:R0:W-:Y:S01]  /*a790*/  STG.E.U16 desc[UR36][R2.64], R5 ;  /* 0x0000000502007986 */ /* 0x0011e2000c101524 */
[----:B------:R-:W-:Y:S05]  /*a7a0*/  BRA `(.L_x_345) ;  /* 0x0000000c00247947 */ /* 0x000fea0003800000 */
.L_x_341:
        /* <DEDUP_REMOVED lines=9> */
.L_x_349:
[----:B------:R0:W-:Y:S01]  /*a840*/  STG.E.U16 desc[UR36][R2.64], R18 ;  /* 0x0000001202007986 */ /* 0x0001e2000c101524 */
[----:B------:R-:W-:Y:S05]  /*a850*/  BRA `(.L_x_345) ;  /* 0x0000000800f87947 */ /* 0x000fea0003800000 */
.L_x_348:
[----:B------:R-:W-:-:S09]  /*a860*/  UISETP.NE.AND UP0, UPT, UR6, 0x7, UPT ;  /* 0x000000070600788c */ /* 0x000fd2000bf05270 */
[----:B------:R-:W-:Y:S05]  /*a870*/  BRA.U !UP0, `(.L_x_350) ;  /* 0x0000000108347547 */ /* 0x000fea000b800000 */
[----:B------:R-:W-:-:S09]  /*a880*/  UISETP.NE.AND UP0, UPT, UR6, 0x8, UPT ;  /* 0x000000080600788c */ /* 0x000fd2000bf05270 */
[----:B------:R-:W-:Y:S05]  /*a890*/  BRA.U !UP0, `(.L_x_351) ;  /* 0x0000000108187547 */ /* 0x000fea000b800000 */
[----:B------:R-:W-:-:S09]  /*a8a0*/  UISETP.NE.AND UP0, UPT, UR6, 0x9, UPT ;  /* 0x000000090600788c */ /* 0x000fd2000bf05270 */
[----:B------:R-:W-:Y:S05]  /*a8b0*/  BRA.U UP0, `(.L_x_344) ;  /* 0x0000000500fc7547 */ /* 0x000fea000b800000 */
[----:B------:R-:W-:Y:S02]  /*a8c0*/  HADD2.F32 R18, -RZ, R18.H0_H0 ;  /* 0x20000012ff127230 */ /* 0x000fe40000004100 */
[----:B------:R-:W-:-:S05]  /*a8d0*/  HFMA2 R19, -RZ, RZ, 0, 0 ;  /* 0x00000000ff137431 */ /* 0x000fca00000001ff */
[----:B------:R0:W-:Y:S01]  /*a8e0*/  STG.E.64 desc[UR36][R2.64], R18 ;  /* 0x0000001202007986 */ /* 0x0001e2000c101b24 */
[----:B------:R-:W-:Y:S05]  /*a8f0*/  BRA `(.L_x_345) ;  /* 0x0000000800d07947 */ /* 0x000fea0003800000 */
.L_x_351:
[----:B------:R-:W-:-:S05]  /*a900*/  HADD2.F32 R0, -RZ, R18.H0_H0 ;  /* 0x20000012ff007230 */ /* 0x000fca0000004100 */
[----:B------:R-:W-:-:S04]  /*a910*/  F2FP.F16.F32.PACK_AB R0, RZ, R0 ;  /* 0x00000000ff00723e */ /* 0x000fc800000000ff */
[----:B------:R-:W-:-:S05]  /*a920*/  PRMT R0, R0, 0x5410, RZ ;  /* 0x0000541000007816 */ /* 0x000fca00000000ff */
[----:B------:R0:W-:Y:S01]  /*a930*/  STG.E desc[UR36][R2.64], R0 ;  /* 0x0000000002007986 */ /* 0x0001e2000c101924 */
[----:B------:R-:W-:Y:S05]  /*a940*/  BRA `(.L_x_345) ;  /* 0x0000000800bc7947 */ /* 0x000fea0003800000 */
.L_x_350:
[----:B------:R-:W-:-:S05]  /*a950*/  HADD2.F32 R4, -RZ, R18.H0_H0 ;  /* 0x20000012ff047230 */ /* 0x000fca0000004100 */
[----:B------:R-:W-:-:S06]  /*a960*/  FMUL.FTZ R4, R4, 1 ;  /* 0x3f80000004047820 */ /* 0x000fcc0000410000 */
[----:B------:R-:W0:Y:S02]  /*a970*/  F2F.F64.F32 R4, R4 ;  /* 0x0000000400047310 */ /* 0x000e240000201800 */
[----:B0-----:R0:W-:Y:S01]  /*a980*/  STG.E.64 desc[UR36][R2.64], R4 ;  /* 0x0000000402007986 */ /* 0x0011e2000c101b24 */
[----:B------:R-:W-:Y:S05]  /*a990*/  BRA `(.L_x_345) ;  /* 0x0000000800a87947 */ /* 0x000fea0003800000 */
.L_x_340:
[----:B------:R-:W-:-:S09]  /*a9a0*/  UISETP.GT.AND UP0, UPT, UR6, 0x18, UPT ;  /* 0x000000180600788c */ /* 0x000fd2000bf04270 */
[----:B------:R-:W-:Y:S05]  /*a9b0*/  BRA.U !UP0, `(.L_x_352) ;  /* 0x0000000508607547 */ /* 0x000fea000b800000 */
        /* <DEDUP_REMOVED lines=12> */
.L_x_355:
[----:B------:R-:W-:Y:S01]  /*aa80*/  HADD2.F32 R5, -RZ, R18.H0_H0 ;  /* 0x20000012ff057230 */ /* 0x000fe20000004100 */
[----:B------:R-:W-:Y:S01]  /*aa90*/  BSSY.RECONVERGENT B0, `(.L_x_356) ;  /* 0x0000013000007945 */ /* 0x000fe20003800200 */
[----:B------:R-:W-:-:S03]  /*aaa0*/  IMAD.MOV.U32 R0, RZ, RZ, 0x80 ;  /* 0x00000080ff007424 */ /* 0x000fc600078e00ff */
[----:B------:R-:W-:-:S04]  /*aab0*/  LOP3.LUT R4, R5, 0x7fffffff, RZ, 0xc0, !PT ;  /* 0x7fffffff05047812 */ /* 0x000fc800078ec0ff */
[----:B------:R-:W-:-:S13]  /*aac0*/  ISETP.GT.U32.AND P0, PT, R4, 0x437fffff, PT ;  /* 0x437fffff0400780c */ /* 0x000fda0003f04070 */
[----:B------:R-:W-:Y:S05]  /*aad0*/  @P0 BRA `(.L_x_357) ;  /* 0x0000000000380947 */ /* 0x000fea0003800000 */
[----:B------:R-:W-:-:S13]  /*aae0*/  ISETP.GE.U32.AND P0, PT, R4, 0x3c000000, PT ;  /* 0x3c0000000400780c */ /* 0x000fda0003f06070 */
[----:B------:R-:W-:-:S04]  /*aaf0*/  @P0 SHF.R.U32.HI R0, RZ, 0x14, R5 ;  /* 0x00000014ff000819 */ /* 0x000fc80000011605 */
[----:B------:R-:W-:-:S04]  /*ab00*/  @P0 LOP3.LUT R0, R0, 0x1, RZ, 0xc0, !PT ;  /* 0x0000000100000812 */ /* 0x000fc800078ec0ff */
[----:B------:R-:W-:-:S04]  /*ab10*/  @P0 IADD3 R0, PT, PT, R5, 0x487ffff, R0 ;  /* 0x0487ffff05000810 */ /* 0x000fc80007ffe000 */
[----:B------:R-:W-:-:S04]  /*ab20*/  @P0 SHF.R.U32.HI R0, RZ, 0x14, R0 ;  /* 0x00000014ff000819 */ /* 0x000fc80000011600 */
[----:B------:R-:W-:Y:S01]  /*ab30*/  @P0 LOP3.LUT R0, R0, 0xff, RZ, 0xc0, !PT ;  /* 0x000000ff00000812 */ /* 0x000fe200078ec0ff */
[----:B------:R-:W-:Y:S06]  /*ab40*/  @P0 BRA `(.L_x_358) ;  /* 0x0000000000140947 */ /* 0x000fec0003800000 */
[----:B------:R-:W-:-:S05]  /*ab50*/  FADD.FTZ R0, R4, 8192 ;  /* 0x4600000004007421 */ /* 0x000fca0000010000 */
[----:B------:R-:W-:Y:S02]  /*ab60*/  LOP3.LUT P0, R4, R0, 0xff, RZ, 0xc0, !PT ;  /* 0x000000ff00047812 */ /* 0x000fe4000780c0ff */
[----:B------:R-:W-:-:S11]  /*ab70*/  PRMT R0, RZ, 0x7610, R0 ;  /* 0x00007610ff007816 */ /* 0x000fd60000000000 */
[----:B------:R-:W-:Y:S05]  /*ab80*/  @!P0 BRA `(.L_x_357) ;  /* 0x00000000000c8947 */ /* 0x000fea0003800000 */
[----:B------:R-:W-:-:S07]  /*ab90*/  IMAD.MOV.U32 R0, RZ, RZ, R4 ;  /* 0x000000ffff007224 */ /* 0x000fce00078e0004 */
.L_x_358:
[----:B------:R-:W-:-:S04]  /*aba0*/  SHF.R.U32.HI R5, RZ, 0x18, R5 ;  /* 0x00000018ff057819 */ /* 0x000fc80000011605 */
[----:B------:R-:W-:-:S07]  /*abb0*/  LOP3.LUT R0, R0, 0x80, R5, 0xf8, !PT ;  /* 0x0000008000007812 */ /* 0x000fce00078ef805 */
.L_x_357:
[----:B------:R-:W-:Y:S05]  /*abc0*/  BSYNC.RECONVERGENT B0 ;  /* 0x0000000000007941 */ /* 0x000fea0003800200 */
.L_x_356:
[----:B------:R0:W-:Y:S01]  /*abd0*/  STG.E.U8 desc[UR36][R2.64], R0 ;  /* 0x0000000002007986 */ /* 0x0001e2000c101124 */
[----:B------:R-:W-:Y:S05]  /*abe0*/  BRA `(.L_x_345) ;  /* 0x0000000800147947 */ /* 0x000fea0003800000 */
.L_x_354:
        /* <DEDUP_REMOVED lines=18> */
.L_x_361:
[----:B------:R-:W-:-:S04]  /*ad10*/  SHF.R.U32.HI R5, RZ, 0x18, R5 ;  /* 0x00000018ff057819 */ /* 0x000fc80000011605 */
[----:B------:R-:W-:-:S07]  /*ad20*/  LOP3.LUT R0, R0, 0x80, R5, 0xf8, !PT ;  /* 0x0000008000007812 */ /* 0x000fce00078ef805 */
.L_x_360:
[----:B------:R-:W-:Y:S05]  /*ad30*/  BSYNC.RECONVERGENT B0 ;  /* 0x0000000000007941 */ /* 0x000fea0003800200 */
.L_x_359:
[----:B------:R0:W-:Y:S01]  /*ad40*/  STG.E.U8 desc[UR36][R2.64], R0 ;  /* 0x0000000002007986 */ /* 0x0001e2000c101124 */
[----:B------:R-:W-:Y:S05]  /*ad50*/  BRA `(.L_x_345) ;  /* 0x0000000400b87947 */ /* 0x000fea0003800000 */
.L_x_353:
[----:B------:R-:W-:-:S09]  /*ad60*/  UISETP.NE.AND UP0, UPT, UR6, 0x1c, UPT ;  /* 0x0000001c0600788c */ /* 0x000fd2000bf05270 */
[----:B------:R-:W-:Y:S05]  /*ad70*/  BRA.U !UP0, `(.L_x_362) ;  /* 0x0000000108607547 */ /* 0x000fea000b800000 */
[----:B------:R-:W-:-:S09]  /*ad80*/  UISETP.NE.AND UP0, UPT, UR6, 0x1d, UPT ;  /* 0x0000001d0600788c */ /* 0x000fd2000bf05270 */
[----:B------:R-:W-:Y:S05]  /*ad90*/  BRA.U !UP0, `(.L_x_363) ;  /* 0x0000000108487547 */ /* 0x000fea000b800000 */
[----:B------:R-:W-:-:S09]  /*ada0*/  UISETP.NE.AND UP0, UPT, UR6, 0x2c, UPT ;  /* 0x0000002c0600788c */ /* 0x000fd2000bf05270 */
[----:B------:R-:W-:Y:S05]  /*adb0*/  BRA.U UP0, `(.L_x_344) ;  /* 0x0000000100bc7547 */ /* 0x000fea000b800000 */
        /* <DEDUP_REMOVED lines=8> */
[----:B------:R-:W-:Y:S01]  /*ae40*/  @P1 ISETP.EQ.U32.AND P2, PT, R0, 0x1, P0 ;  /* 0x000000010000180c */ /* 0x000fe20000742070 */
[----:B------:R-:W-:Y:S01]  /*ae50*/  @P1 VIADD R0, R6, 0x1 ;  /* 0x0000000106001836 */ /* 0x000fe20000000000 */
[----:B------:R-:W-:Y:S02]  /*ae60*/  PLOP3.LUT P0, PT, PT, PT, PT, 0x80, 0x8 ;  /* 0x000000000008781c */ /* 0x000fe40003f0f070 */
[----:B------:R-:W-:-:S13]  /*ae70*/  @P1 PLOP3.LUT P0, PT, P2, PT, PT, 0x80, 0x8 ;  /* 0x000000000008181c */ /* 0x000fda000170f070 */
[----:B------:R-:W-:-:S04]  /*ae80*/  @!P0 IMAD.MOV R0, RZ, RZ, R6 ;  /* 0x000000ffff008224 */ /* 0x000fc800078e0206 */
[----:B------:R-:W-:-:S05]  /*ae90*/  @P1 IMAD.MOV.U32 R5, RZ, RZ, R0 ;  /* 0x000000ffff051224 */ /* 0x000fca00078e0000 */
[----:B------:R0:W-:Y:S01]  /*aea0*/  STG.E.U8 desc[UR36][R2.64], R5 ;  /* 0x0000000502007986 */ /* 0x0001e2000c101124 */
[----:B------:R-:W-:Y:S05]  /*aeb0*/  BRA `(.L_x_345) ;  /* 0x0000000400607947 */ /* 0x000fea0003800000 */
.L_x_363:
[----:B------:R-:W-:-:S06]  /*aec0*/  HADD2.F32 R4, -RZ, R18.H0_H0 ;  /* 0x20000012ff047230 */ /* 0x000fcc0000004100 */
[----:B------:R-:W0:Y:S02]  /*aed0*/  F2I.U64.TRUNC R4, R4 ;  /* 0x0000000400047311 */ /* 0x000e24000020d800 */
[----:B0-----:R0:W-:Y:S01]  /*aee0*/  STG.E.64 desc[UR36][R2.64], R4 ;  /* 0x0000000402007986 */ /* 0x0011e2000c101b24 */
[----:B------:R-:W-:Y:S05]  /*aef0*/  BRA `(.L_x_345) ;  /* 0x0000000400507947 */ /* 0x000fea0003800000 */
.L_x_362:
[----:B------:R-:W-:-:S04]  /*af00*/  HADD2.F32 R18, -RZ, R18.H0_H0 ;  /* 0x20000012ff127230 */ /* 0x000fc80000004100 */
[----:B------:R-:W0:Y:S02]  /*af10*/  F2I.FTZ.U32.TRUNC.NTZ R5, R18 ;  /* 0x0000001200057305 */ /* 0x000e24000021f000 */
[----:B0-----:R0:W-:Y:S01]  /*af20*/  STG.E desc[UR36][R2.64], R5 ;  /* 0x0000000502007986 */ /* 0x0011e2000c101924 */
[----:B------:R-:W-:Y:S05]  /*af30*/  BRA `(.L_x_345) ;  /* 0x0000000400407947 */ /* 0x000fea0003800000 */
.L_x_352:
        /* <DEDUP_REMOVED lines=11> */
.L_x_365:
[----:B------:R-:W-:Y:S01]  /*aff0*/  HADD2.F32 R18, -RZ, R18.H0_H0 ;  /* 0x20000012ff127230 */ /* 0x000fe20000004100 */
[----:B------:R-:W-:-:S04]  /*b000*/  CS2R R6, SRZ ;  /* 0x0000000000067805 */ /* 0x000fc8000001ff00 */
[----:B------:R-:W-:-:S06]  /*b010*/  FMUL.FTZ R4, R18, 1 ;  /* 0x3f80000012047820 */ /* 0x000fcc0000410000 */
[----:B------:R-:W0:Y:S02]  /*b020*/  F2F.F64.F32 R4, R4 ;  /* 0x0000000400047310 */ /* 0x000e240000201800 */
[----:B0-----:R1:W-:Y:S01]  /*b030*/  STG.E.128 desc[UR36][R2.64], R4 ;  /* 0x0000000402007986 */ /* 0x0013e2000c101d24 */
[----:B------:R-:W-:Y:S05]  /*b040*/  BRA `(.L_x_345) ;  /* 0x0000000000fc7947 */ /* 0x000fea0003800000 */
.L_x_364:
[----:B------:R-:W-:-:S09]  /*b050*/  UISETP.NE.AND UP0, UPT, UR6, 0xf, UPT ;  /* 0x0000000f0600788c */ /* 0x000fd2000bf05270 */
[----:B------:R-:W-:Y:S05]  /*b060*/  BRA.U !UP0, `(.L_x_366) ;  /* 0x0000000108e87547 */ /* 0x000fea000b800000 */
[----:B------:R-:W-:-:S09]  /*b070*/  UISETP.NE.AND UP0, UPT, UR6, 0x17, UPT ;  /* 0x000000170600788c */ /* 0x000fd2000bf05270 */
[----:B------:R-:W-:Y:S05]  /*b080*/  BRA.U !UP0, `(.L_x_367) ;  /* 0x0000000108907547 */ /* 0x000fea000b800000 */
[----:B------:R-:W-:-:S09]  /*b090*/  UISETP.NE.AND UP0, UPT, UR6, 0x18, UPT ;  /* 0x000000180600788c */ /* 0x000fd2000bf05270 */
[----:B------:R-:W-:Y:S05]  /*b0a0*/  BRA.U !UP0, `(.L_x_368) ;  /* 0x0000000108447547 */ /* 0x000fea000b800000 */
.L_x_344:
        /* <DEDUP_REMOVED lines=16> */
.L_x_369:
[----:B------:R-:W-:Y:S05]  /*b1b0*/  BRA `(.L_x_345) ;  /* 0x0000000000a07947 */ /* 0x000fea0003800000 */
.L_x_368:
[----:B------:R-:W-:Y:S01]  /*b1c0*/  HADD2.F32 R7, -RZ, R18.H0_H0 ;  /* 0x20000012ff077230 */ /* 0x000fe20000004100 */
[----:B------:R-:W-:Y:S01]  /*b1d0*/  BSSY.RECONVERGENT B0, `(.L_x_370) ;  /* 0x000000c000007945 */ /* 0x000fe20003800200 */
[----:B------:R-:W-:-:S03]  /*b1e0*/  HFMA2 R0, -RZ, RZ, 0, 7.569789886474609375e-06 ;  /* 0x0000007fff007431 */ /* 0x000fc600000001ff */
[----:B------:R-:W-:Y:S02]  /*b1f0*/  LOP3.LUT R4, R7, 0x7fffffff, RZ, 0xc0, !PT ;  /* 0x7fffffff07047812 */ /* 0x000fe400078ec0ff */
[----:B------:R-:W-:Y:S02]  /*b200*/  SHF.R.U32.HI R5, RZ, 0x18, R7 ;  /* 0x00000018ff057819 */ /* 0x000fe40000011607 */
[----:B------:R-:W-:-:S13]  /*b210*/  ISETP.GT.U32.AND P0, PT, R4, 0x43efffff, PT ;  /* 0x43efffff0400780c */ /* 0x000fda0003f04070 */
[----:B------:R-:W-:Y:S05]  /*b220*/  @P0 BRA `(.L_x_371) ;  /* 0x0000000000180947 */ /* 0x000fea0003800000 */
[----:B------:R-:W-:-:S13]  /*b230*/  ISETP.GE.U32.AND P0, PT, R4, 0x3c800000, PT ;  /* 0x3c8000000400780c */ /* 0x000fda0003f06070 */
[----:B------:R-:W-:-:S04]  /*b240*/  @P0 SHF.R.U32.HI R0, RZ, 0x14, R7 ;  /* 0x00000014ff000819 */ /* 0x000fc80000011607 */
[----:B------:R-:W-:-:S04]  /*b250*/  @P0 LOP3.LUT R0, R0, 0x1, RZ, 0xc0, !PT ;  /* 0x0000000100000812 */ /* 0x000fc800078ec0ff */
[----:B------:R-:W-:-:S04]  /*b260*/  @P0 IADD3 R0, PT, PT, R7, 0x407ffff, R0 ;  /* 0x0407ffff07000810 */ /* 0x000fc80007ffe000 */
[----:B------:R-:W-:Y:S01]  /*b270*/  @P0 SHF.R.U32.HI R0, RZ, 0x14, R0 ;  /* 0x00000014ff000819 */ /* 0x000fe20000011600 */
[----:B------:R-:W-:-:S07]  /*b280*/  @!P0 FADD.FTZ R0, R4, 16384 ;  /* 0x4680000004008421 */ /* 0x000fce0000010000 */
.L_x_371:
[----:B------:R-:W-:Y:S05]  /*b290*/  BSYNC.RECONVERGENT B0 ;  /* 0x0000000000007941 */ /* 0x000fea0003800200 */
.L_x_370:
[----:B------:R-:W-:-:S05]  /*b2a0*/  LOP3.LUT R5, R0, 0x80, R5, 0xf8, !PT ;  /* 0x0000008000057812 */ /* 0x000fca00078ef805 */
[----:B------:R3:W-:Y:S01]  /*b2b0*/  STG.E.U8 desc[UR36][R2.64], R5 ;  /* 0x0000000502007986 */ /* 0x0007e2000c101124 */
[----:B------:R-:W-:Y:S05]  /*b2c0*/  BRA `(.L_x_345) ;  /* 0x00000000005c7947 */ /* 0x000fea0003800000 */
.L_x_367:
[----:B------:R-:W-:Y:S01]  /*b2d0*/  HADD2.F32 R5, -RZ, R18.H0_H0 ;  /* 0x20000012ff057230 */ /* 0x000fe20000004100 */
[----:B------:R-:W-:Y:S04]  /*b2e0*/  BSSY.RECONVERGENT B0, `(.L_x_372) ;  /* 0x000000e000007945 */ /* 0x000fe80003800200 */
[----:B------:R-:W-:-:S04]  /*b2f0*/  LOP3.LUT R4, R5, 0x7fffffff, RZ, 0xc0, !PT ;  /* 0x7fffffff05047812 */ /* 0x000fc800078ec0ff */
[----:B------:R-:W-:-:S13]  /*b300*/  ISETP.GT.U32.AND P0, PT, R4, 0x477fffff, PT ;  /* 0x477fffff0400780c */ /* 0x000fda0003f04070 */
[----:B------:R-:W-:Y:S05]  /*b310*/  @P0 BRA `(.L_x_373) ;  /* 0x00000000001c0947 */ /* 0x000fea0003800000 */
[----:B------:R-:W-:-:S13]  /*b320*/  ISETP.GE.U32.AND P0, PT, R4, 0x38800000, PT ;  /* 0x388000000400780c */ /* 0x000fda0003f06070 */
[----:B------:R-:W-:-:S04]  /*b330*/  @P0 SHF.R.U32.HI R0, RZ, 0x15, R5 ;  /* 0x00000015ff000819 */ /* 0x000fc80000011605 */
[----:B------:R-:W-:-:S04]  /*b340*/  @P0 LOP3.LUT R0, R0, 0x1, RZ, 0xc0, !PT ;  /* 0x0000000100000812 */ /* 0x000fc800078ec0ff */
[----:B------:R-:W-:-:S04]  /*b350*/  @P0 IADD3 R0, PT, PT, R5, 0x80fffff, R0 ;  /* 0x080fffff05000810 */ /* 0x000fc80007ffe000 */
[----:B------:R-:W-:Y:S01]  /*b360*/  @P0 SHF.R.U32.HI R0, RZ, 0x15, R0 ;  /* 0x00000015ff000819 */ /* 0x000fe20000011600 */
[----:B------:R-:W-:Y:S01]  /*b370*/  @!P0 FADD.FTZ R0, R4, 128 ;  /* 0x4300000004008421 */ /* 0x000fe20000010000 */
[----:B------:R-:W-:Y:S06]  /*b380*/  BRA `(.L_x_374) ;  /* 0x00000000000c7947 */ /* 0x000fec0003800000 */
.L_x_373:
[----:B------:R-:W-:Y:S01]  /*b390*/  IMAD.MOV.U32 R0, RZ, RZ, 0x7f ;  /* 0x0000007fff007424 */ /* 0x000fe200078e00ff */
[----:B------:R-:W-:-:S04]  /*b3a0*/  ISETP.GT.U32.AND P0, PT, R4, 0x7f800000, PT ;  /* 0x7f8000000400780c */ /* 0x000fc80003f04070 */
[----:B------:R-:W-:-:S09]  /*b3b0*/  SEL R0, R0, 0x7c, P0 ;  /* 0x0000007c00007807 */ /* 0x000fd20000000000 */
.L_x_374:
[----:B------:R-:W-:Y:S05]  /*b3c0*/  BSYNC.RECONVERGENT B0 ;  /* 0x0000000000007941 */ /* 0x000fea0003800200 */
.L_x_372:
[----:B------:R-:W-:-:S04]  /*b3d0*/  SHF.R.U32.HI R5, RZ, 0x18, R5 ;  /* 0x00000018ff057819 */ /* 0x000fc80000011605 */
[----:B------:R-:W-:-:S05]  /*b3e0*/  LOP3.LUT R5, R0, 0x80, R5, 0xf8, !PT ;  /* 0x0000008000057812 */ /* 0x000fca00078ef805 */
[----:B------:R2:W-:Y:S01]  /*b3f0*/  STG.E.U8 desc[UR36][R2.64], R5 ;  /* 0x0000000502007986 */ /* 0x0005e2000c101124 */
[----:B------:R-:W-:Y:S05]  /*b400*/  BRA `(.L_x_345) ;  /* 0x00000000000c7947 */ /* 0x000fea0003800000 */
.L_x_366:
[----:B------:R-:W-:-:S05]  /*b410*/  HADD2.F32 R0, -RZ, R18.H0_H0 ;  /* 0x20000012ff007230 */ /* 0x000fca0000004100 */
[----:B------:R-:W-:-:S05]  /*b420*/  F2FP.BF16.F32.PACK_AB R0, RZ, R0 ;  /* 0x00000000ff00723e */ /* 0x000fca00000010ff */
[----:B------:R4:W-:Y:S02]  /*b430*/  STG.E.U16 desc[UR36][R2.64], R0 ;  /* 0x0000000002007986 */ /* 0x0009e4000c101524 */
.L_x_345:
[----:B------:R-:W-:-:S07]  /*b440*/  VIADD R17, R17, 0x80 ;  /* 0x0000008011117836 */ /* 0x000fce0000000000 */
.L_x_239:
[----:B------:R-:W-:Y:S05]  /*b450*/  BSYNC.RECONVERGENT B6 ;  /* 0x0000000000067941 */ /* 0x000fea0003800200 */
.L_x_238:
[----:B------:R-:W5:Y:S01]  /*b460*/  LDCU UR4, c[0x0][0x380] ;  /* 0x00007000ff0477ac */ /* 0x000f620008000800 */
[----:B------:R-:W-:Y:S01]  /*b470*/  BSSY.RECONVERGENT B6, `(.L_x_375) ;  /* 0x0000599000067945 */ /* 0x000fe20003800200 */
[----:B-----5:R-:W-:-:S13]  /*b480*/  ISETP.GE.AND P0, PT, R17, UR4, PT ;  /* 0x0000000411007c0c */ /* 0x020fda000bf06270 */
[----:B------:R-:W-:Y:S05]  /*b490*/  @P0 BRA `(.L_x_376) ;  /* 0x0000005800580947 */ /* 0x000fea0003800000 */
[----:B------:R-:W5:Y:S01]  /*b4a0*/  LDCU UR4, c[0x0][0x388] ;  /* 0x00007100ff0477ac */ /* 0x000f620008000800 */
[----:B0-----:R-:W-:Y:S02]  /*b4b0*/  IMAD.MOV.U32 R19, RZ, RZ, RZ ;  /* 0x000000ffff137224 */ /* 0x001fe400078e00ff */
[----:B------:R-:W-:Y:S02]  /*b4c0*/  IMAD.MOV.U32 R22, RZ, RZ, RZ ;  /* 0x000000ffff167224 */ /* 0x000fe400078e00ff */
[----:B---34-:R-:W-:Y:S02]  /*b4d0*/  IMAD.MOV.U32 R0, RZ, RZ, RZ ;  /* 0x000000ffff007224 */ /* 0x018fe400078e00ff */
[----:B------:R-:W-:Y:S01]  /*b4e0*/  IMAD.MOV.U32 R16, RZ, RZ, RZ ;  /* 0x000000ffff107224 */ /* 0x000fe200078e00ff */
[----:B-----5:R-:W-:-:S09]  /*b4f0*/  UISETP.NE.AND UP0, UPT, UR4, URZ, UPT ;  /* 0x000000ff0400728c */ /* 0x020fd2000bf05270 */
[----:B------:R-:W-:Y:S05]  /*b500*/  BRA.U !UP0, `(.L_x_377) ;  /* 0x0000001508d47547 */ /* 0x000fea000b800000 */
[----:B------:R-:W1:Y:S01]  /*b510*/  LDCU.64 UR4, c[0x0][0x390] ;  /* 0x00007200ff0477ac */ /* 0x000e620008000a00 */
[----:B------:R-:W-:Y:S01]  /*b520*/  IMAD.MOV.U32 R16, RZ, RZ, RZ ;  /* 0x000000ffff107224 */ /* 0x000fe200078e00ff */
[----:B------:R-:W0:Y:S01]  /*b530*/  LDCU UR6, c[0x0][0x38c] ;  /* 0x00007180ff0677ac */ /* 0x000e220008000800 */
[----:B------:R-:W3:Y:S01]  /*b540*/  LDCU.64 UR8, c[0x0][0x4b8] ;  /* 0x00009700ff0877ac */ /* 0x000ee20008000a00 */
[----:B------:R-:W4:Y:S01]  /*b550*/  LDCU.64 UR10, c[0x0][0x4c0] ;  /* 0x00009800ff0a77ac */ /* 0x000f220008000a00 */
[----:B------:R-:W-:Y:S01]  /*b560*/  UISETP.NE.AND UP0, UPT, UR44, URZ, UPT ;  /* 0x000000ff2c00728c */ /* 0x000fe2000bf05270 */
[----:B-12---:R-:W-:-:S05]  /*b570*/  IMAD.HI.U32 R2, R17, UR4, R16 ;  /* 0x0000000411027c27 */ /* 0x006fca000f8e0010 */
[----:B------:R-:W-:-:S05]  /*b580*/  SHF.R.U32.HI R3, RZ, UR5, R2 ;  /* 0x00000005ff037c19 */ /* 0x000fca0008011602 */
[----:B------:R-:W-:-:S04]  /*b590*/  IMAD.MOV R0, RZ, RZ, -R3 ;  /* 0x000000ffff007224 */ /* 0x000fc800078e0a03 */
[----:B0-----:R-:W-:-:S04]  /*b5a0*/  IMAD R19, R0, UR6, R17 ;  /* 0x0000000600137c24 */ /* 0x001fc8000f8e0211 */
[C---:B---3--:R-:W-:Y:S02]  /*b5b0*/  IMAD R16, R19.reuse, UR8, RZ ;  /* 0x0000000813107c24 */ /* 0x048fe4000f8e02ff */
[C---:B------:R-:W-:Y:S02]  /*b5c0*/  IMAD R0, R19.reuse, UR9, RZ ;  /* 0x0000000913007c24 */ /* 0x040fe4000f8e02ff */
[C---:B----4-:R-:W-:Y:S02]  /*b5d0*/  IMAD R22, R19.reuse, UR10, RZ ;  /* 0x0000000a13167c24 */ /* 0x050fe4000f8e02ff */
[----:B------:R-:W-:Y:S01]  /*b5e0*/  IMAD R19, R19, UR11, RZ ;  /* 0x0000000b13137c24 */ /* 0x000fe2000f8e02ff */
        /* <DEDUP_REMOVED lines=359> */
.L_x_377:
[----:B------:R-:W1:Y:S01]  /*cc60*/  LDCU.64 UR6, c[0x0][0x650] ;  /* 0x0000ca00ff0677ac */ /* 0x000e620008000a00 */
[----:B------:R-:W-:-:S04]  /*cc70*/  UPRMT UR4, UR39, 0x7771, URZ ;  /* 0x0000777127047896 */ /* 0x000fc800080000ff */
[----:B------:R-:W-:Y:S01]  /*cc80*/  UISETP.GT.AND UP0, UPT, UR4, 0x9, UPT ;  /* 0x000000090400788c */ /* 0x000fe2000bf04270 */
[----:B-12---:R-:W-:-:S05]  /*cc90*/  IADD3 R2, P0, PT, R0, UR6, RZ ;  /* 0x0000000600027c10 */ /* 0x006fca000ff1e0ff */
        /* <DEDUP_REMOVED lines=15> */
.L_x_381:
[----:B------:R-:W2:Y:S02]  /*cd90*/  LDG.E.U8 R2, desc[UR36][R2.64] ;  /* 0x0000002402027981 */ /* 0x000ea4000c1e1100 */
[----:B--2---:R-:W-:-:S04]  /*cda0*/  I2FP.F32.U32 R0, R2 ;  /* 0x0000000200007245 */ /* 0x004fc80000201000 */
[----:B------:R-:W-:-:S04]  /*cdb0*/  F2FP.F16.F32.PACK_AB R0, RZ, R0 ;  /* 0x00000000ff00723e */ /* 0x000fc800000000ff */
[----:B------:R-:W-:Y:S01]  /*cdc0*/  PRMT R18, R0, 0x7610, R18 ;  /* 0x0000761000127816 */ /* 0x000fe20000000012 */
[----:B------:R-:W-:Y:S06]  /*cdd0*/  BRA `(.L_x_383) ;  /* 0x0000000c00d47947 */ /* 0x000fec0003800000 */
.L_x_380:
        /* <DEDUP_REMOVED lines=11> */
.L_x_385:
[----:B------:R-:W2:Y:S02]  /*ce90*/  LDG.E R2, desc[UR36][R2.64] ;  /* 0x0000002402027981 */ /* 0x000ea4000c1e1900 */
[----:B--2---:R-:W-:-:S04]  /*cea0*/  I2FP.F32.S32 R0, R2 ;  /* 0x0000000200007245 */ /* 0x004fc80000201400 */
[----:B------:R-:W-:-:S04]  /*ceb0*/  F2FP.F16.F32.PACK_AB R0, RZ, R0 ;  /* 0x00000000ff00723e */ /* 0x000fc800000000ff */
[----:B------:R-:W-:Y:S01]  /*cec0*/  PRMT R18, R0, 0x7610, R18 ;  /* 0x0000761000127816 */ /* 0x000fe20000000012 */
[----:B------:R-:W-:Y:S06]  /*ced0*/  BRA `(.L_x_383) ;  /* 0x0000000c00947947 */ /* 0x000fec0003800000 */
.L_x_384:
[----:B------:R-:W2:Y:S02]  /*cee0*/  LDG.E.U16 R2, desc[UR36][R2.64] ;  /* 0x0000002402027981 */ /* 0x000ea4000c1e1500 */
[----:B--2---:R-:W0:Y:S02]  /*cef0*/  I2F.S16 R0, R2 ;  /* 0x0000000200007306 */ /* 0x004e240000101400 */
[----:B0-----:R-:W-:-:S04]  /*cf00*/  F2FP.F16.F32.PACK_AB R0, RZ, R0 ;  /* 0x00000000ff00723e */ /* 0x001fc800000000ff */
[----:B------:R-:W-:Y:S01]  /*cf10*/  PRMT R18, R0, 0x7610, R18 ;  /* 0x0000761000127816 */ /* 0x000fe20000000012 */
[----:B------:R-:W-:Y:S06]  /*cf20*/  BRA `(.L_x_383) ;  /* 0x0000000c00807947 */ /* 0x000fec0003800000 */
.L_x_379:
        /* <DEDUP_REMOVED lines=9> */
.L_x_387:
[----:B------:R0:W5:Y:S01]  /*cfc0*/  LDG.E.U16 R18, desc[UR36][R2.64] ;  /* 0x0000002402127981 */ /* 0x000162000c1e1500 */
[----:B------:R-:W-:Y:S05]  /*cfd0*/  BRA `(.L_x_383) ;  /* 0x0000000c00547947 */ /* 0x000fea0003800000 */
.L_x_386:
        /* <DEDUP_REMOVED lines=9> */
.L_x_389:
[----:B------:R1:W5:Y:S01]  /*d070*/  LDG.E.U16 R18, desc[UR36][R2.64] ;  /* 0x0000002402127981 */ /* 0x000362000c1e1500 */
[----:B------:R-:W-:Y:S05]  /*d080*/  BRA `(.L_x_383) ;  /* 0x0000000c00287947 */ /* 0x000fea0003800000 */
.L_x_388:
        /* <DEDUP_REMOVED lines=13> */
.L_x_378:
        /* <DEDUP_REMOVED lines=14> */
.L_x_392:
        /* <DEDUP_REMOVED lines=13> */
.L_x_391:
        /* <DEDUP_REMOVED lines=16> */
[C---:B------:R-:W-:Y:S02]  /*d410*/  SHF.L.U32 R6, R4.reuse, R5, RZ ;  /* 0x0000000504067219 */ /* 0x040fe400000006ff */
[----:B------:R-:W-:Y:S02]  /*d420*/  IADD3 R5, PT, PT, R4, 0x1000000, RZ ;  /* 0x0100000004057810 */ /* 0x000fe40007ffe0ff */
        /* <DEDUP_REMOVED lines=9> */
.L_x_394:
        /* <DEDUP_REMOVED lines=14> */
.L_x_393:
[----:B------:R-:W2:Y:S02]  /*d5a0*/  LDG.E.U16 R0, desc[UR36][R2.64] ;  /* 0x0000002402007981 */ /* 0x000ea4000c1e1500 */
[----:B--2---:R-:W-:-:S05]  /*d5b0*/  IMAD.U32 R0, R0, 0x10000, RZ ;  /* 0x0001000000007824 */ /* 0x004fca00078e00ff */
[----:B------:R-:W-:-:S04]  /*d5c0*/  F2FP.F16.F32.PACK_AB R0, RZ, R0 ;  /* 0x00000000ff00723e */ /* 0x000fc800000000ff */
[----:B------:R-:W-:Y:S01]  /*d5d0*/  PRMT R18, R0, 0x7610, R18 ;  /* 0x0000761000127816 */ /* 0x000fe20000000012 */
[----:B------:R-:W-:Y:S06]  /*d5e0*/  BRA `(.L_x_383) ;  /* 0x0000000400d07947 */ /* 0x000fec0003800000 */
.L_x_390:
        /* <DEDUP_REMOVED lines=13> */
.L_x_397:
        /* <DEDUP_REMOVED lines=21> */
.L_x_401:
[----:B------:R-:W-:Y:S05]  /*d810*/  BSYNC.RECONVERGENT B1 ;  /* 0x0000000000017941 */ /* 0x000fea0003800200 */
.L_x_400:
[----:B------:R-:W-:Y:S02]  /*d820*/  SHF.L.U32 R0, R0, 0x14, RZ ;  /* 0x0000001400007819 */ /* 0x000fe400000006ff */
[----:B------:R-:W-:-:S04]  /*d830*/  LEA R2, R2, 0x3b800000, 0x17 ;  /* 0x3b80000002027811 */ /* 0x000fc800078eb8ff */
[----:B------:R-:W-:-:S07]  /*d840*/  LOP3.LUT R0, R2, R0, R7, 0xfe, !PT ;  /* 0x0000000002007212 */ /* 0x000fce00078efe07 */
.L_x_399:
[----:B------:R-:W-:Y:S05]  /*d850*/  BSYNC.RECONVERGENT B0 ;  /* 0x0000000000007941 */ /* 0x000fea0003800200 */
.L_x_398:
[----:B------:R-:W-:-:S04]  /*d860*/  F2FP.F16.F32.PACK_AB R0, RZ, R0 ;  /* 0x00000000ff00723e */ /* 0x000fc800000000ff */
[----:B------:R-:W-:Y:S01]  /*d870*/  PRMT R18, R0, 0x7610, R18 ;  /* 0x0000761000127816 */ /* 0x000fe20000000012 */
[----:B------:R-:W-:Y:S06]  /*d880*/  BRA `(.L_x_383) ;  /* 0x0000000400287947 */ /* 0x000fec0003800000 */
.L_x_396:
        /* <DEDUP_REMOVED lines=21> */
.L_x_405:
[----:B------:R-:W-:Y:S05]  /*d9e0*/  BSYNC.RECONVERGENT B1 ;  /* 0x0000000000017941 */ /* 0x000fea0003800200 */
.L_x_404:
[----:B------:R-:W-:Y:S01]  /*d9f0*/  IMAD.SHL.U32 R0, R0, 0x200000, RZ ;  /* 0x0020000000007824 */ /* 0x000fe200078e00ff */
[----:B------:R-:W-:-:S04]  /*da00*/  LEA R2, R2, 0x37800000, 0x17 ;  /* 0x3780000002027811 */ /* 0x000fc800078eb8ff */
[----:B------:R-:W-:-:S07]  /*da10*/  LOP3.LUT R0, R2, R0, R7, 0xfe, !PT ;  /* 0x0000000002007212 */ /* 0x000fce00078efe07 */
.L_x_403:
[----:B------:R-:W-:Y:S05]  /*da20*/  BSYNC.RECONVERGENT B0 ;  /* 0x0000000000007941 */ /* 0x000fea0003800200 */
.L_x_402:
[----:B------:R-:W-:-:S04]  /*da30*/  F2FP.F16.F32.PACK_AB R0, RZ, R0 ;  /* 0x00000000ff00723e */ /* 0x000fc800000000ff */
[----:B------:R-:W-:Y:S01]  /*da40*/  PRMT R18, R0, 0x7610, R18 ;  /* 0x0000761000127816 */ /* 0x000fe20000000012 */
[----:B------:R-:W-:Y:S06]  /*da50*/  BRA `(.L_x_383) ;  /* 0x0000000000b47947 */ /* 0x000fec0003800000 */
.L_x_395:
        /* <DEDUP_REMOVED lines=14> */
.L_x_409:
[----:B------:R-:W-:Y:S05]  /*db40*/  BSYNC.RECONVERGENT B0 ;  /* 0x0000000000007941 */ /* 0x000fea0003800200 */
.L_x_408:
[----:B------:R-:W-:-:S04]  /*db50*/  F2FP.F16.F32.PACK_AB R0, RZ, R0 ;  /* 0x00000000ff00723e */ /* 0x000fc800000000ff */
[----:B------:R-:W-:Y:S01]  /*db60*/  PRMT R18, R0, 0x7610, R18 ;  /* 0x0000761000127816 */ /* 0x000fe20000000012 */
[----:B------:R-:W-:Y:S06]  /*db70*/  BRA `(.L_x_383) ;  /* 0x00000000006c7947 */ /* 0x000fec0003800000 */
.L_x_382:
        /* <DEDUP_REMOVED lines=8> */
[----:B0-----:R-:W-:Y:S01]  /*dc00*/  MOV R4, UR4 ;  /* 0x0000000400047c02 */ /* 0x001fe20008000f00 */
[----:B------:R-:W-:-:S02]  /*dc10*/  IMAD.U32 R5, RZ, RZ, UR5 ;  /* 0x00000005ff057e24 */ /* 0x000fc4000f8e00ff */
[----:B-1----:R-:W-:Y:S02]  /*dc20*/  IMAD.U32 R6, RZ, RZ, UR6 ;  /* 0x00000006ff067e24 */ /* 0x002fe4000f8e00ff */
[----:B------:R-:W-:Y:S02]  /*dc30*/  IMAD.U32 R7, RZ, RZ, UR7 ;  /* 0x00000007ff077e24 */ /* 0x000fe4000f8e00ff */
[----:B---3--:R-:W-:Y:S02]  /*dc40*/  IMAD.U32 R10, RZ, RZ, UR8 ;  /* 0x00000008ff0a7e24 */ /* 0x008fe4000f8e00ff */
[----:B------:R-:W-:-:S07]  /*dc50*/  IMAD.U32 R11, RZ, RZ, UR9 ;  /* 0x00000009ff0b7e24 */ /* 0x000fce000f8e00ff */
[----:B------:R-:W-:-:S07]  /*dc60*/  LEPC R20, `(.L_x_410) ;  /* 0x000000001014794e */ /* 0x000fce0000000000 */
[----:B--2---:R-:W-:Y:S05]  /*dc70*/  CALL.ABS.NOINC R2 ;  /* 0x0000000002007343 */ /* 0x004fea0003c00000 */
.L_x_410:
[----:B------:R-:W-:Y:S01]  /*dc80*/  PRMT R18, RZ, 0x7610, R18 ;  /* 0x00007610ff127816 */ /* 0x000fe20000000012 */
[----:B------:R-:W-:Y:S06]  /*dc90*/  BRA `(.L_x_383) ;  /* 0x0000000000247947 */ /* 0x000fec0003800000 */
.L_x_407:
[----:B------:R-:W2:Y:S02]  /*dca0*/  LDG.E.64 R2, desc[UR36][R2.64] ;  /* 0x0000002402027981 */ /* 0x000ea4000c1e1b00 */
[----:B--2---:R-:W0:Y:S02]  /*dcb0*/  I2F.U64 R0, R2 ;  /* 0x0000000200007312 */ /* 0x004e240000301000 */
[----:B0-----:R-:W-:-:S04]  /*dcc0*/  F2FP.F16.F32.PACK_AB R0, RZ, R0 ;  /* 0x00000000ff00723e */ /* 0x001fc800000000ff */
[----:B------:R-:W-:Y:S01]  /*dcd0*/  PRMT R18, R0, 0x7610, R18 ;  /* 0x0000761000127816 */ /* 0x000fe20000000012 */
[----:B------:R-:W-:Y:S06]  /*dce0*/  BRA `(.L_x_383) ;  /* 0x0000000000107947 */ /* 0x000fec0003800000 */
.L_x_406:
[----:B------:R-:W2:Y:S02]  /*dcf0*/  LDG.E R2, desc[UR36][R2.64] ;  /* 0x0000002402027981 */ /* 0x000ea4000c1e1900 */
[----:B--2---:R-:W-:-:S04]  /*dd00*/  I2FP.F32.U32 R0, R2 ;  /* 0x0000000200007245 */ /* 0x004fc80000201000 */
[----:B------:R-:W-:-:S04]  /*dd10*/  F2FP.F16.F32.PACK_AB R0, RZ, R0 ;  /* 0x00000000ff00723e */ /* 0x000fc800000000ff */
[----:B------:R-:W-:-:S07]  /*dd20*/  PRMT R18, R0, 0x7610, R18 ;  /* 0x0000761000127816 */ /* 0x000fce0000000012 */
.L_x_383:
[----:B------:R-:W0:Y:S01]  /*dd30*/  LDCU.64 UR6, c[0x0][0x658] ;  /* 0x0000cb00ff0677ac */ /* 0x000e220008000a00 */
[----:B------:R-:W-:-:S04]  /*dd40*/  UPRMT UR4, UR39, 0x7772, URZ ;  /* 0x0000777227047896 */ /* 0x000fc800080000ff */
[----:B------:R-:W-:Y:S01]  /*dd50*/  UISETP.GT.AND UP0, UPT, UR4, 0x9, UPT ;  /* 0x000000090400788c */ /* 0x000fe2000bf04270 */
[----:B01----:R-:W-:-:S04]  /*dd60*/  IADD3 R2, P0, PT, R22, UR6, RZ ;  /* 0x0000000616027c10 */ /* 0x003fc8000ff1e0ff */
[----:B------:R-:W-:-:S04]  /*dd70*/  IADD3.X R3, PT, PT, RZ, UR7, RZ, P0, !PT ;  /* 0x00000007ff037c10 */ /* 0x000fc800087fe4ff */
        /* <DEDUP_REMOVED lines=14> */
.L_x_414:
[----:B------:R-:W2:Y:S02]  /*de60*/  LDG.E.U8 R2, desc[UR36][R2.64] ;  /* 0x0000002402027981 */ /* 0x000ea4000c1e1100 */
[----:B--2---:R-:W-:-:S04]  /*de70*/  I2FP.F32.U32 R0, R2 ;  /* 0x0000000200007245 */ /* 0x004fc80000201000 */
[----:B------:R-:W-:-:S04]  /*de80*/  F2FP.F16.F32.PACK_AB R0, RZ, R0 ;  /* 0x00000000ff00723e */ /* 0x000fc800000000ff */
[----:B------:R-:W-:Y:S01]  /*de90*/  PRMT R22, R0, 0x7610, R22 ;  /* 0x0000761000167816 */ /* 0x000fe20000000016 */
[----:B------:R-:W-:Y:S06]  /*dea0*/  BRA `(.L_x_416) ;  /* 0x0000000c00d47947 */ /* 0x000fec0003800000 */
.L_x_413:
        /* <DEDUP_REMOVED lines=11> */
.L_x_418:
[----:B------:R-:W2:Y:S02]  /*df60*/  LDG.E R2, desc[UR36][R2.64] ;  /* 0x0000002402027981 */ /* 0x000ea4000c1e1900 */
[----:B--2---:R-:W-:-:S04]  /*df70*/  I2FP.F32.S32 R0, R2 ;  /* 0x0000000200007245 */ /* 0x004fc80000201400 */
[----:B------:R-:W-:-:S04]  /*df80*/  F2FP.F16.F32.PACK_AB R0, RZ, R0 ;  /* 0x00000000ff00723e */ /* 0x000fc800000000ff */
[----:B------:R-:W-:Y:S01]  /*df90*/  PRMT R22, R0, 0x7610, R22 ;  /* 0x0000761000167816 */ /* 0x000fe20000000016 */
[----:B------:R-:W-:Y:S06]  /*dfa0*/  BRA `(.L_x_416) ;  /* 0x0000000c00947947 */ /* 0x000fec0003800000 */
.L_x_417:
[----:B------:R-:W2:Y:S02]  /*dfb0*/  LDG.E.U16 R2, desc[UR36][R2.64] ;  /* 0x0000002402027981 */ /* 0x000ea4000c1e1500 */
[----:B--2---:R-:W0:Y:S02]  /*dfc0*/  I2F.S16 R0, R2 ;  /* 0x0000000200007306 */ /* 0x004e240000101400 */
[----:B0-----:R-:W-:-:S04]  /*dfd0*/  F2FP.F16.F32.PACK_AB R0, RZ, R0 ;  /* 0x00000000ff00723e */ /* 0x001fc800000000ff */
[----:B------:R-:W-:Y:S01]  /*dfe0*/  PRMT R22, R0, 0x7610, R22 ;  /* 0x0000761000167816 */ /* 0x000fe20000000016 */
[----:B------:R-:W-:Y:S06]  /*dff0*/  BRA `(.L_x_416) ;  /* 0x0000000c00807947 */ /* 0x000fec0003800000 */
.L_x_412:
        /* <DEDUP_REMOVED lines=9> */
.L_x_420:
[----:B------:R1:W5:Y:S01]  /*e090*/  LDG.E.U16 R22, desc[UR36][R2.64] ;  /* 0x0000002402167981 */ /* 0x000362000c1e1500 */
[----:B------:R-:W-:Y:S05]  /*e0a0*/  BRA `(.L_x_416) ;  /* 0x0000000c00547947 */ /* 0x000fea0003800000 */
.L_x_419:
        /* <DEDUP_REMOVED lines=9> */
.L_x_422:
[----:B------:R0:W5:Y:S01]  /*e140*/  LDG.E.U16 R22, desc[UR36][R2.64] ;  /* 0x0000002402167981 */ /* 0x000162000c1e1500 */
[----:B------:R-:W-:Y:S05]  /*e150*/  BRA `(.L_x_416) ;  /* 0x0000000c00287947 */ /* 0x000fea0003800000 */
.L_x_421:
        /* <DEDUP_REMOVED lines=13> */
.L_x_411:
        /* <DEDUP_REMOVED lines=14> */
.L_x_425:
        /* <DEDUP_REMOVED lines=13> */
.L_x_424:
        /* <DEDUP_REMOVED lines=27> */
.L_x_427:
[----:B------:R-:W2:Y:S02]  /*e590*/  LDG.E.U8 R2, desc[UR36][R2.64] ;  /* 0x0000002402027981 */ /* 0x000ea4000c1e1100 */
[C---:B--2---:R-:W-:Y:S01]  /*e5a0*/  IMAD.SHL.U32 R0, R2.reuse, 0x2000000, RZ ;  /* 0x0200000002007824 */ /* 0x044fe200078e00ff */
[----:B------:R-:W-:-:S04]  /*e5b0*/  SHF.L.U32 R5, R2, 0x8, RZ ;  /* 0x0000000802057819 */ /* 0x000fc800000006ff */
        /* <DEDUP_REMOVED lines=11> */
.L_x_426:
[----:B------:R-:W2:Y:S02]  /*e670*/  LDG.E.U16 R0, desc[UR36][R2.64] ;  /* 0x0000002402007981 */ /* 0x000ea4000c1e1500 */
[----:B--2---:R-:W-:-:S05]  /*e680*/  IMAD.U32 R0, R0, 0x10000, RZ ;  /* 0x0001000000007824 */ /* 0x004fca00078e00ff */
[----:B------:R-:W-:-:S04]  /*e690*/  F2FP.F16.F32.PACK_AB R0, RZ, R0 ;  /* 0x00000000ff00723e */ /* 0x000fc800000000ff */
[----:B------:R-:W-:Y:S01]  /*e6a0*/  PRMT R22, R0, 0x7610, R22 ;  /* 0x0000761000167816 */ /* 0x000fe20000000016 */
[----:B------:R-:W-:Y:S06]  /*e6b0*/  BRA `(.L_x_416) ;  /* 0x0000000400d07947 */ /* 0x000fec0003800000 */
.L_x_423:
        /* <DEDUP_REMOVED lines=13> */
.L_x_430:
        /* <DEDUP_REMOVED lines=21> */
.L_x_434:
[----:B------:R-:W-:Y:S05]  /*e8e0*/  BSYNC.RECONVERGENT B1 ;  /* 0x0000000000017941 */ /* 0x000fea0003800200 */
.L_x_433:
[----:B------:R-:W-:Y:S01]  /*e8f0*/  IMAD.SHL.U32 R0, R0, 0x100000, RZ ;  /* 0x0010000000007824 */ /* 0x000fe200078e00ff */
[----:B------:R-:W-:-:S04]  /*e900*/  LEA R2, R2, 0x3b800000, 0x17 ;  /* 0x3b80000002027811 */ /* 0x000fc800078eb8ff */
[----:B------:R-:W-:-:S07]  /*e910*/  LOP3.LUT R0, R2, R0, R7, 0xfe, !PT ;  /* 0x0000000002007212 */ /* 0x000fce00078efe07 */
.L_x_432:
[----:B------:R-:W-:Y:S05]  /*e920*/  BSYNC.RECONVERGENT B0 ;  /* 0x0000000000007941 */ /* 0x000fea0003800200 */
.L_x_431:
[----:B------:R-:W-:-:S04]  /*e930*/  F2FP.F16.F32.PACK_AB R0, RZ, R0 ;  /* 0x00000000ff00723e */ /* 0x000fc800000000ff */
[----:B------:R-:W-:Y:S01]  /*e940*/  PRMT R22, R0, 0x7610, R22 ;  /* 0x0000761000167816 */ /* 0x000fe20000000016 */
[----:B------:R-:W-:Y:S06]  /*e950*/  BRA `(.L_x_416) ;  /* 0x0000000400287947 */ /* 0x000fec0003800000 */
.L_x_429:
        /* <DEDUP_REMOVED lines=21> */
.L_x_438:
[----:B------:R-:W-:Y:S05]  /*eab0*/  BSYNC.RECONVERGENT B1 ;  /* 0x0000000000017941 */ /* 0x000fea0003800200 */
.L_x_437:
[----:B------:R-:W-:Y:S01]  /*eac0*/  IMAD.SHL.U32 R0, R0, 0x200000, RZ ;  /* 0x0020000000007824 */ /* 0x000fe200078e00ff */
[----:B------:R-:W-:-:S04]  /*ead0*/  LEA R2, R2, 0x37800000, 0x17 ;  /* 0x3780000002027811 */ /* 0x000fc800078eb8ff */
[----:B------:R-:W-:-:S07]  /*eae0*/  LOP3.LUT R0, R2, R0, R7, 0xfe, !PT ;  /* 0x0000000002007212 */ /* 0x000fce00078efe07 */
.L_x_436:
[----:B------:R-:W-:Y:S05]  /*eaf0*/  BSYNC.RECONVERGENT B0 ;  /* 0x0000000000007941 */ /* 0x000fea0003800200 */
.L_x_435:
[----:B------:R-:W-:-:S04]  /*eb00*/  F2FP.F16.F32.PACK_AB R0, RZ, R0 ;  /* 0x00000000ff00723e */ /* 0x000fc800000000ff */
[----:B------:R-:W-:Y:S01]  /*eb10*/  PRMT R22, R0, 0x7610, R22 ;  /* 0x0000761000167816 */ /* 0x000fe20000000016 */
[----:B------:R-:W-:Y:S06]  /*eb20*/  BRA `(.L_x_416) ;  /* 0x0000000000b47947 */ /* 0x000fec0003800000 */
.L_x_428:
        /* <DEDUP_REMOVED lines=14> */
.L_x_442:
[----:B------:R-:W-:Y:S05]  /*ec10*/  BSYNC.RECONVERGENT B0 ;  /* 0x0000000000007941 */ /* 0x000fea0003800200 */
.L_x_441:
[----:B------:R-:W-:-:S04]  /*ec20*/  F2FP.F16.F32.PACK_AB R0, RZ, R0 ;  /* 0x00000000ff00723e */ /* 0x000fc800000000ff */
[----:B------:R-:W-:Y:S01]  /*ec30*/  PRMT R22, R0, 0x7610, R22 ;  /* 0x0000761000167816 */ /* 0x000fe20000000016 */
[----:B------:R-:W-:Y:S06]  /*ec40*/  BRA `(.L_x_416) ;  /* 0x00000000006c7947 */ /* 0x000fec0003800000 */
.L_x_415:
        /* <DEDUP_REMOVED lines=10> */
[----:B-1----:R-:W-:Y:S01]  /*ecf0*/  IMAD.U32 R6, RZ, RZ, UR6 ;  /* 0x00000006ff067e24 */ /* 0x002fe2000f8e00ff */
[----:B------:R-:W-:Y:S01]  /*ed00*/  MOV R7, UR7 ;  /* 0x0000000700077c02 */ /* 0x000fe20008000f00 */
[----:B---3--:R-:W-:Y:S02]  /*ed10*/  IMAD.U32 R10, RZ, RZ, UR8 ;  /* 0x00000008ff0a7e24 */ /* 0x008fe4000f8e00ff */
[----:B------:R-:W-:-:S07]  /*ed20*/  IMAD.U32 R11, RZ, RZ, UR9 ;  /* 0x00000009ff0b7e24 */ /* 0x000fce000f8e00ff */
[----:B------:R-:W-:-:S07]  /*ed30*/  LEPC R20, `(.L_x_443) ;  /* 0x000000001014794e */ /* 0x000fce0000000000 */
[----:B--2--5:R-:W-:Y:S05]  /*ed40*/  CALL.ABS.NOINC R2 ;  /* 0x0000000002007343 */ /* 0x024fea0003c00000 */
.L_x_443:
[----:B------:R-:W-:Y:S01]  /*ed50*/  PRMT R22, RZ, 0x7610, R22 ;  /* 0x00007610ff167816 */ /* 0x000fe20000000016 */
[----:B------:R-:W-:Y:S06]  /*ed60*/  BRA `(.L_x_416) ;  /* 0x0000000000247947 */ /* 0x000fec0003800000 */
.L_x_440:
[----:B------:R-:W2:Y:S02]  /*ed70*/  LDG.E.64 R2, desc[UR36][R2.64] ;  /* 0x0000002402027981 */ /* 0x000ea4000c1e1b00 */
[----:B--2---:R-:W0:Y:S02]  /*ed80*/  I2F.U64 R0, R2 ;  /* 0x0000000200007312 */ /* 0x004e240000301000 */
[----:B0-----:R-:W-:-:S04]  /*ed90*/  F2FP.F16.F32.PACK_AB R0, RZ, R0 ;  /* 0x00000000ff00723e */ /* 0x001fc800000000ff */
[----:B------:R-:W-:Y:S01]  /*eda0*/  PRMT R22, R0, 0x7610, R22 ;  /* 0x0000761000167816 */ /* 0x000fe20000000016 */
[----:B------:R-:W-:Y:S06]  /*edb0*/  BRA `(.L_x_416) ;  /* 0x0000000000107947 */ /* 0x000fec0003800000 */
.L_x_439:
[----:B------:R-:W2:Y:S02]  /*edc0*/  LDG.E R2, desc[UR36][R2.64] ;  /* 0x0000002402027981 */ /* 0x000ea4000c1e1900 */
[----:B--2---:R-:W-:-:S04]  /*edd0*/  I2FP.F32.U32 R0, R2 ;  /* 0x0000000200007245 */ /* 0x004fc80000201000 */
[----:B------:R-:W-:-:S04]  /*ede0*/  F2FP.F16.F32.PACK_AB R0, RZ, R0 ;  /* 0x00000000ff00723e */ /* 0x000fc800000000ff */
[----:B------:R-:W-:-:S07]  /*edf0*/  PRMT R22, R0, 0x7610, R22 ;  /* 0x0000761000167816 */ /* 0x000fce0000000016 */
.L_x_416:
        /* <DEDUP_REMOVED lines=18> */
.L_x_447:
[----:B------:R-:W2:Y:S02]  /*ef20*/  LDG.E.U8 R2, desc[UR36][R2.64] ;  /* 0x0000002402027981 */ /* 0x000ea4000c1e1100 */
[----:B--2---:R-:W-:-:S04]  /*ef30*/  I2FP.F32.U32 R0, R2 ;  /* 0x0000000200007245 */ /* 0x004fc80000201000 */
[----:B------:R-:W-:Y:S01]  /*ef40*/  F2FP.F16.F32.PACK_AB R0, RZ, R0 ;  /* 0x00000000ff00723e */ /* 0x000fe200000000ff */
[----:B------:R-:W-:Y:S06]  /*ef50*/  BRA `(.L_x_449) ;  /* 0x0000000c009c7947 */ /* 0x000fec0003800000 */
.L_x_446:
        /* <DEDUP_REMOVED lines=10> */
.L_x_451:
[----:B------:R-:W2:Y:S02]  /*f000*/  LDG.E R2, desc[UR36][R2.64] ;  /* 0x0000002402027981 */ /* 0x000ea4000c1e1900 */
[----:B--2---:R-:W-:-:S04]  /*f010*/  I2FP.F32.S32 R0, R2 ;  /* 0x0000000200007245 */ /* 0x004fc80000201400 */
[----:B------:R-:W-:Y:S01]  /*f020*/  F2FP.F16.F32.PACK_AB R0, RZ, R0 ;  /* 0x00000000ff00723e */ /* 0x000fe200000000ff */
[----:B------:R-:W-:Y:S06]  /*f030*/  BRA `(.L_x_449) ;  /* 0x0000000c00647947 */ /* 0x000fec0003800000 */
.L_x_450:
[----:B------:R-:W2:Y:S02]  /*f040*/  LDG.E.U16 R2, desc[UR36][R2.64] ;  /* 0x0000002402027981 */ /* 0x000ea4000c1e1500 */
[----:B--2---:R-:W0:Y:S02]  /*f050*/  I2F.S16 R0, R2 ;  /* 0x0000000200007306 */ /* 0x004e240000101400 */
[----:B0-----:R-:W-:Y:S01]  /*f060*/  F2FP.F16.F32.PACK_AB R0, RZ, R0 ;  /* 0x00000000ff00723e */ /* 0x001fe200000000ff */
[----:B------:R-:W-:Y:S06]  /*f070*/  BRA `(.L_x_449) ;  /* 0x0000000c00547947 */ /* 0x000fec0003800000 */
.L_x_445:
        /* <DEDUP_REMOVED lines=9> */
.L_x_453:
[----:B------:R1:W5:Y:S01]  /*f110*/  LDG.E.U16 R0, desc[UR36][R2.64] ;  /* 0x0000002402007981 */ /* 0x000362000c1e1500 */
[----:B------:R-:W-:Y:S05]  /*f120*/  BRA `(.L_x_449) ;  /* 0x0000000c00287947 */ /* 0x000fea0003800000 */
.L_x_452:
        /* <DEDUP_REMOVED lines=9> */
.L_x_455:
[----:B------:R0:W5:Y:S01]  /*f1c0*/  LDG.E.U16 R0, desc[UR36][R2.64] ;  /* 0x0000002402007981 */ /* 0x000162000c1e1500 */
[----:B------:R-:W-:Y:S05]  /*f1d0*/  BRA `(.L_x_449) ;  /* 0x0000000800fc7947 */ /* 0x000fea0003800000 */
.L_x_454:
        /* <DEDUP_REMOVED lines=12> */
.L_x_444:
        /* <DEDUP_REMOVED lines=13> */
.L_x_458:
        /* <DEDUP_REMOVED lines=12> */
.L_x_457:
        /* <DEDUP_REMOVED lines=12> */
[----:B0-----:R-:W-:-:S04]  /*f4f0*/  IADD3 R5, PT, PT, -R5, RZ, RZ ;  /* 0x000000ff05057210 */ /* 0x001fc80007ffe1ff */
        /* <DEDUP_REMOVED lines=14> */
.L_x_460:
        /* <DEDUP_REMOVED lines=13> */
.L_x_459:
[----:B------:R-:W2:Y:S02]  /*f6b0*/  LDG.E.U16 R0, desc[UR36][R2.64] ;  /* 0x0000002402007981 */ /* 0x000ea4000c1e1500 */
[----:B--2---:R-:W-:-:S05]  /*f6c0*/  IMAD.U32 R0, R0, 0x10000, RZ ;  /* 0x0001000000007824 */ /* 0x004fca00078e00ff */
[----:B------:R-:W-:Y:S01]  /*f6d0*/  F2FP.F16.F32.PACK_AB R0, RZ, R0 ;  /* 0x00000000ff00723e */ /* 0x000fe200000000ff */
[----:B------:R-:W-:Y:S06]  /*f6e0*/  BRA `(.L_x_449) ;  /* 0x0000000400b87947 */ /* 0x000fec0003800000 */
.L_x_456:
        /* <DEDUP_REMOVED lines=12> */
.L_x_463:
        /* <DEDUP_REMOVED lines=21> */
.L_x_467:
[----:B------:R-:W-:Y:S05]  /*f900*/  BSYNC.RECONVERGENT B1 ;  /* 0x0000000000017941 */ /* 0x000fea0003800200 */
.L_x_466:
[----:B------:R-:W-:Y:S01]  /*f910*/  IMAD.SHL.U32 R0, R0, 0x100000, RZ ;  /* 0x0010000000007824 */ /* 0x000fe200078e00ff */
[----:B------:R-:W-:-:S04]  /*f920*/  LEA R2, R2, 0x3b800000, 0x17 ;  /* 0x3b80000002027811 */ /* 0x000fc800078eb8ff */
[----:B------:R-:W-:-:S07]  /*f930*/  LOP3.LUT R0, R2, R0, R7, 0xfe, !PT ;  /* 0x0000000002007212 */ /* 0x000fce00078efe07 */
.L_x_465:
[----:B------:R-:W-:Y:S05]  /*f940*/  BSYNC.RECONVERGENT B0 ;  /* 0x0000000000007941 */ /* 0x000fea0003800200 */
.L_x_464:
[----:B------:R-:W-:Y:S01]  /*f950*/  F2FP.F16.F32.PACK_AB R0, RZ, R0 ;  /* 0x00000000ff00723e */ /* 0x000fe200000000ff */
[----:B------:R-:W-:Y:S06]  /*f960*/  BRA `(.L_x_449) ;  /* 0x0000000400187947 */ /* 0x000fec0003800000 */
.L_x_462:
        /* <DEDUP_REMOVED lines=21> */
.L_x_471:
[----:B------:R-:W-:Y:S05]  /*fac0*/  BSYNC.RECONVERGENT B1 ;  /* 0x0000000000017941 */ /* 0x000fea0003800200 */
.L_x_470:
[----:B------:R-:W-:Y:S01]  /*fad0*/  IMAD.SHL.U32 R0, R0, 0x200000, RZ ;  /* 0x0020000000007824 */ /* 0x000fe200078e00ff */
[----:B------:R-:W-:-:S04]  /*fae0*/  LEA R2, R2, 0x37800000, 0x17 ;  /* 0x3780000002027811 */ /* 0x000fc800078eb8ff */
[----:B------:R-:W-:-:S07]  /*faf0*/  LOP3.LUT R0, R2, R0, R7, 0xfe, !PT ;  /* 0x0000000002007212 */ /* 0x000fce00078efe07 */
.L_x_469:
[----:B------:R-:W-:Y:S05]  /*fb00*/  BSYNC.RECONVERGENT B0 ;  /* 0x0000000000007941 */ /* 0x000fea0003800200 */
.L_x_468:
[----:B------:R-:W-:Y:S01]  /*fb10*/  F2FP.F16.F32.PACK_AB R0, RZ, R0 ;  /* 0x00000000ff00723e */ /* 0x000fe200000000ff */
[----:B------:R-:W-:Y:S06]  /*fb20*/  BRA `(.L_x_449) ;  /* 0x0000000000a87947 */ /* 0x000fec0003800000 */
.L_x_461:
        /* <DEDUP_REMOVED lines=8> */
[----:B------:R-:W-:Y:S01]  /*fbb0*/  HFMA2 R0, -RZ, RZ, 3.814697265625e-06, 0 ;  /* 0x00400000ff007431 */ /* 0x000fe200000001ff */
[----:B--2---:R-:W-:-:S13]  /*fbc0*/  ISETP.NE.AND P0, PT, R2, RZ, PT ;  /* 0x000000ff0200720c */ /* 0x004fda0003f05270 */
[----:B------:R-:W-:Y:S05]  /*fbd0*/  @!P0 BRA `(.L_x_475) ;  /* 0x00000000000c8947 */ /* 0x000fea0003800000 */
[----:B------:R-:W-:-:S13]  /*fbe0*/  ISETP.NE.AND P0, PT, R2, 0xff, PT ;  /* 0x000000ff0200780c */ /* 0x000fda0003f05270 */
[----:B------:R-:W-:Y:S02]  /*fbf0*/  @!P0 IMAD.MOV.U32 R0, RZ, RZ, 0x7f800001 ;  /* 0x7f800001ff008424 */ /* 0x000fe400078e00ff */
[----:B------:R-:W-:-:S07]  /*fc00*/  @P0 IMAD.SHL.U32 R0, R2, 0x800000, RZ ;  /* 0x0080000002000824 */ /* 0x000fce00078e00ff */
.L_x_475:
[----:B------:R-:W-:Y:S05]  /*fc10*/  BSYNC.RECONVERGENT B0 ;  /* 0x0000000000007941 */ /* 0x000fea0003800200 */
.L_x_474:
[----:B------:R-:W-:Y:S01]  /*fc20*/  F2FP.F16.F32.PACK_AB R0, RZ, R0 ;  /* 0x00000000ff00723e */ /* 0x000fe200000000ff */
[----:B------:R-:W-:Y:S06]  /*fc30*/  BRA `(.L_x_449) ;  /* 0x0000000000647947 */ /* 0x000fec0003800000 */
.L_x_448:
[----:B------:R-:W-:Y:S01]  /*fc40*/  MOV R2, 0x228 ;  /* 0x0000022800027802 */ /* 0x000fe20000000f00 */
[----:B------:R-:W0:Y:S01]  /*fc50*/  LDCU.64 UR4, c[0x4][0x218] ;  /* 0x01004300ff0477ac */ /* 0x000e220008000a00 */
[----:B------:R-:W-:Y:S02]  /*fc60*/  HFMA2 R8, -RZ, RZ, 0, 4.64916229248046875e-06 ;  /* 0x0000004eff087431 */ /* 0x000fe400000001ff */
        /* <DEDUP_REMOVED lines=13> */
.L_x_476:
[----:B------:R-:W-:Y:S01]  /*fd40*/  PRMT R0, RZ, 0x7610, R0 ;  /* 0x00007610ff007816 */ /* 0x000fe20000000000 */
[----:B------:R-:W-:Y:S06]  /*fd50*/  BRA `(.L_x_449) ;  /* 0x00000000001c7947 */ /* 0x000fec0003800000 */
.L_x_473:
[----:B------:R-:W2:Y:S02]  /*fd60*/  LDG.E.64 R2, desc[UR36][R2.64] ;  /* 0x0000002402027981 */ /* 0x000ea4000c1e1b00 */
[----:B--2---:R-:W0:Y:S02]  /*fd70*/  I2F.U64 R0, R2 ;  /* 0x0000000200007312 */ /* 0x004e240000301000 */
[----:B0-----:R-:W-:Y:S01]  /*fd80*/  F2FP.F16.F32.PACK_AB R0, RZ, R0 ;  /* 0x00000000ff00723e */ /* 0x001fe200000000ff */
[----:B------:R-:W-:Y:S06]  /*fd90*/  BRA `(.L_x_449) ;  /* 0x00000000000c7947 */ /* 0x000fec0003800000 */
.L_x_472:
[----:B------:R-:W2:Y:S02]  /*fda0*/  LDG.E R2, desc[UR36][R2.64] ;  /* 0x0000002402027981 */ /* 0x000ea4000c1e1900 */
[----:B--2---:R-:W-:-:S04]  /*fdb0*/  I2FP.F32.U32 R0, R2 ;  /* 0x0000000200007245 */ /* 0x004fc80000201000 */
[----:B------:R-:W-:-:S07]  /*fdc0*/  F2FP.F16.F32.PACK_AB R0, RZ, R0 ;  /* 0x00000000ff00723e */ /* 0x000fce00000000ff */
.L_x_449:
        /* <DEDUP_REMOVED lines=35> */
.L_x_480:
[----:B------:R-:W-:-:S06]  /*10000*/  HADD2.F32 R5, -RZ, R18.H0_H0 ;  /* 0x20000012ff057230 */ /* 0x000fcc0000004100 */
[----:B------:R-:W0:Y:S02]  /*10010*/  F2I.S64.TRUNC R4, R5 ;  /* 0x0000000500047311 */ /* 0x000e24000020d900 */
[----:B0-----:R1:W-:Y:S01]  /*10020*/  STG.E.U8 desc[UR36][R2.64], R4 ;  /* 0x0000000402007986 */ /* 0x0013e2000c101124 */
[----:B------:R-:W-:Y:S05]  /*10030*/  BRA `(.L_x_482) ;  /* 0x0000000c006c7947 */ /* 0x000fea0003800000 */
.L_x_479:
        /* <DEDUP_REMOVED lines=10> */
.L_x_484:
[----:B------:R-:W-:-:S04]  /*100e0*/  HADD2.F32 R18, -RZ, R18.H0_H0 ;  /* 0x20000012ff127230 */ /* 0x000fc80000004100 */
[----:B------:R-:W0:Y:S02]  /*100f0*/  F2I.FTZ.TRUNC.NTZ R5, R18 ;  /* 0x0000001200057305 */ /* 0x000e24000021f100 */
[----:B0-----:R3:W-:Y:S01]  /*10100*/  STG.E desc[UR36][R2.64], R5 ;  /* 0x0000000502007986 */ /* 0x0017e2000c101924 */
[----:B------:R-:W-:Y:S05]  /*10110*/  BRA `(.L_x_482) ;  /* 0x0000000c00347947 */ /* 0x000fea0003800000 */
.L_x_483:
[----:B------:R-:W-:-:S04]  /*10120*/  HADD2.F32 R18, -RZ, R18.H0_H0 ;  /* 0x20000012ff127230 */ /* 0x000fc80000004100 */
[----:B------:R-:W0:Y:S02]  /*10130*/  F2I.FTZ.TRUNC.NTZ R5, R18 ;  /* 0x0000001200057305 */ /* 0x000e24000021f100 */
[----:B0-----:R2:W-:Y:S01]  /*10140*/  STG.E.U16 desc[UR36][R2.64], R5 ;  /* 0x0000000502007986 */ /* 0x0015e2000c101524 */
[----:B------:R-:W-:Y:S05]  /*10150*/  BRA `(.L_x_482) ;  /* 0x0000000c00247947 */ /* 0x000fea0003800000 */
.L_x_478:
        /* <DEDUP_REMOVED lines=9> */
.L_x_486:
[----:B------:R0:W-:Y:S01]  /*101f0*/  STG.E.U16 desc[UR36][R2.64], R18 ;  /* 0x0000001202007986 */ /* 0x0001e2000c101524 */
[----:B------:R-:W-:Y:S05]  /*10200*/  BRA `(.L_x_482) ;  /* 0x0000000800f87947 */ /* 0x000fea0003800000 */
.L_x_485:
        /* <DEDUP_REMOVED lines=10> */
.L_x_488:
[----:B------:R-:W-:-:S05]  /*102b0*/  HADD2.F32 R0, -RZ, R18.H0_H0 ;  /* 0x20000012ff007230 */ /* 0x000fca0000004100 */
[----:B------:R-:W-:-:S04]  /*102c0*/  F2FP.F16.F32.PACK_AB R0, RZ, R0 ;  /* 0x00000000ff00723e */ /* 0x000fc800000000ff */
[----:B------:R-:W-:-:S05]  /*102d0*/  PRMT R0, R0, 0x5410, RZ ;  /* 0x0000541000007816 */ /* 0x000fca00000000ff */
[----:B------:R0:W-:Y:S01]  /*102e0*/  STG.E desc[UR36][R2.64], R0 ;  /* 0x0000000002007986 */ /* 0x0001e2000c101924 */
[----:B------:R-:W-:Y:S05]  /*102f0*/  BRA `(.L_x_482) ;  /* 0x0000000800bc7947 */ /* 0x000fea0003800000 */
.L_x_487:
[----:B------:R-:W-:-:S05]  /*10300*/  HADD2.F32 R4, -RZ, R18.H0_H0 ;  /* 0x20000012ff047230 */ /* 0x000fca0000004100 */
[----:B------:R-:W-:-:S06]  /*10310*/  FMUL.FTZ R4, R4, 1 ;  /* 0x3f80000004047820 */ /* 0x000fcc0000410000 */
[----:B------:R-:W0:Y:S02]  /*10320*/  F2F.F64.F32 R4, R4 ;  /* 0x0000000400047310 */ /* 0x000e240000201800 */
[----:B0-----:R0:W-:Y:S01]  /*10330*/  STG.E.64 desc[UR36][R2.64], R4 ;  /* 0x0000000402007986 */ /* 0x0011e2000c101b24 */
[----:B------:R-:W-:Y:S05]  /*10340*/  BRA `(.L_x_482) ;  /* 0x0000000800a87947 */ /* 0x000fea0003800000 */
.L_x_477:
        /* <DEDUP_REMOVED lines=14> */
.L_x_492:
        /* <DEDUP_REMOVED lines=18> */
.L_x_495:
[----:B------:R-:W-:-:S04]  /*10550*/  SHF.R.U32.HI R5, RZ, 0x18, R5 ;  /* 0x00000018ff057819 */ /* 0x000fc80000011605 */
[----:B------:R-:W-:-:S07]  /*10560*/  LOP3.LUT R0, R0, 0x80, R5, 0xf8, !PT ;  /* 0x0000008000007812 */ /* 0x000fce00078ef805 */
.L_x_494:
[----:B------:R-:W-:Y:S05]  /*10570*/  BSYNC.RECONVERGENT B0 ;  /* 0x0000000000007941 */ /* 0x000fea0003800200 */
.L_x_493:
[----:B------:R0:W-:Y:S01]  /*10580*/  STG.E.U8 desc[UR36][R2.64], R0 ;  /* 0x0000000002007986 */ /* 0x0001e2000c101124 */
[----:B------:R-:W-:Y:S05]  /*10590*/  BRA `(.L_x_482) ;  /* 0x0000000800147947 */ /* 0x000fea0003800000 */
.L_x_491:
        /* <DEDUP_REMOVED lines=18> */
.L_x_498:
[----:B------:R-:W-:-:S04]  /*106c0*/  SHF.R.U32.HI R5, RZ, 0x18, R5 ;  /* 0x00000018ff057819 */ /* 0x000fc80000011605 */
[----:B------:R-:W-:-:S07]  /*106d0*/  LOP3.LUT R0, R0, 0x80, R5, 0xf8, !PT ;  /* 0x0000008000007812 */ /* 0x000fce00078ef805 */
.L_x_497:
[----:B------:R-:W-:Y:S05]  /*106e0*/  BSYNC.RECONVERGENT B0 ;  /* 0x0000000000007941 */ /* 0x000fea0003800200 */
.L_x_496:
[----:B------:R0:W-:Y:S01]  /*106f0*/  STG.E.U8 desc[UR36][R2.64], R0 ;  /* 0x0000000002007986 */ /* 0x0001e2000c101124 */
[----:B------:R-:W-:Y:S05]  /*10700*/  BRA `(.L_x_482) ;  /* 0x0000000400b87947 */ /* 0x000fea0003800000 */
.L_x_490:
        /* <DEDUP_REMOVED lines=12> */
[----:B------:R-:W-:Y:S01]  /*107d0*/  HFMA2 R5, -RZ, RZ, 0, 1.5199184417724609375e-05 ;  /* 0x000000ffff057431 */ /* 0x000fe200000001ff */
        /* <DEDUP_REMOVED lines=9> */
.L_x_500:
[----:B------:R-:W-:-:S06]  /*10870*/  HADD2.F32 R4, -RZ, R18.H0_H0 ;  /* 0x20000012ff047230 */ /* 0x000fcc0000004100 */
[----:B------:R-:W0:Y:S02]  /*10880*/  F2I.U64.TRUNC R4, R4 ;  /* 0x0000000400047311 */ /* 0x000e24000020d800 */
[----:B0-----:R0:W-:Y:S01]  /*10890*/  STG.E.64 desc[UR36][R2.64], R4 ;  /* 0x0000000402007986 */ /* 0x0011e2000c101b24 */
[----:B------:R-:W-:Y:S05]  /*108a0*/  BRA `(.L_x_482) ;  /* 0x0000000400507947 */ /* 0x000fea0003800000 */
.L_x_499:
[----:B------:R-:W-:-:S04]  /*108b0*/  HADD2.F32 R18, -RZ, R18.H0_H0 ;  /* 0x20000012ff127230 */ /* 0x000fc80000004100 */
[----:B------:R-:W0:Y:S02]  /*108c0*/  F2I.FTZ.U32.TRUNC.NTZ R5, R18 ;  /* 0x0000001200057305 */ /* 0x000e24000021f000 */
[----:B0-----:R0:W-:Y:S01]  /*108d0*/  STG.E desc[UR36][R2.64], R5 ;  /* 0x0000000502007986 */ /* 0x0011e2000c101924 */
[----:B------:R-:W-:Y:S05]  /*108e0*/  BRA `(.L_x_482) ;  /* 0x0000000400407947 */ /* 0x000fea0003800000 */
.L_x_489:
        /* <DEDUP_REMOVED lines=11> */
.L_x_502:
[----:B------:R-:W-:Y:S01]  /*109a0*/  HADD2.F32 R18, -RZ, R18.H0_H0 ;  /* 0x20000012ff127230 */ /* 0x000fe20000004100 */
[----:B------:R-:W-:-:S04]  /*109b0*/  CS2R R6, SRZ ;  /* 0x0000000000067805 */ /* 0x000fc8000001ff00 */
[----:B------:R-:W-:-:S06]  /*109c0*/  FMUL.FTZ R4, R18, 1 ;  /* 0x3f80000012047820 */ /* 0x000fcc0000410000 */
[----:B------:R-:W0:Y:S02]  /*109d0*/  F2F.F64.F32 R4, R4 ;  /* 0x0000000400047310 */ /* 0x000e240000201800 */
[----:B0-----:R0:W-:Y:S01]  /*109e0*/  STG.E.128 desc[UR36][R2.64], R4 ;  /* 0x0000000402007986 */ /* 0x0011e2000c101d24 */
[----:B------:R-:W-:Y:S05]  /*109f0*/  BRA `(.L_x_482) ;  /* 0x0000000000fc7947 */ /* 0x000fea0003800000 */
.L_x_501:
[----:B------:R-:W-:-:S09]  /*10a00*/  UISETP.NE.AND UP0, UPT, UR6, 0xf, UPT ;  /* 0x0000000f0600788c */ /* 0x000fd2000bf05270 */
[----:B------:R-:W-:Y:S05]  /*10a10*/  BRA.U !UP0, `(.L_x_503) ;  /* 0x0000000108e87547 */ /* 0x000fea000b800000 */
[----:B------:R-:W-:-:S09]  /*10a20*/  UISETP.NE.AND UP0, UPT, UR6, 0x17, UPT ;  /* 0x000000170600788c */ /* 0x000fd2000bf05270 */
[----:B------:R-:W-:Y:S05]  /*10a30*/  BRA.U !UP0, `(.L_x_504) ;  /* 0x0000000108907547 */ /* 0x000fea000b800000 */
[----:B------:R-:W-:-:S09]  /*10a40*/  UISETP.NE.AND UP0, UPT, UR6, 0x18, UPT ;  /* 0x000000180600788c */ /* 0x000fd2000bf05270 */
[----:B------:R-:W-:Y:S05]  /*10a50*/  BRA.U !UP0, `(.L_x_505) ;  /* 0x0000000108447547 */ /* 0x000fea000b800000 */
.L_x_481:
        /* <DEDUP_REMOVED lines=8> */
[----:B0-----:R-:W-:-:S02]  /*10ae0*/  IMAD.U32 R4, RZ, RZ, UR4 ;  /* 0x00000004ff047e24 */ /* 0x001fc4000f8e00ff */
[----:B------:R-:W-:Y:S02]  /*10af0*/  IMAD.U32 R5, RZ, RZ, UR5 ;  /* 0x00000005ff057e24 */ /* 0x000fe4000f8e00ff */
[----:B---3--:R-:W-:Y:S02]  /*10b00*/  IMAD.U32 R6, RZ, RZ, UR6 ;  /* 0x00000006ff067e24 */ /* 0x008fe4000f8e00ff */
[----:B------:R-:W-:Y:S02]  /*10b10*/  IMAD.U32 R7, RZ, RZ, UR7 ;  /* 0x00000007ff077e24 */ /* 0x000fe4000f8e00ff */
[----:B----4-:R-:W-:Y:S01]  /*10b20*/  IMAD.U32 R10, RZ, RZ, UR8 ;  /* 0x00000008ff0a7e24 */ /* 0x010fe2000f8e00ff */
[----:B-1----:R-:W-:-:S07]  /*10b30*/  MOV R11, UR9 ;  /* 0x00000009000b7c02 */ /* 0x002fce0008000f00 */
[----:B------:R-:W-:-:S07]  /*10b40*/  LEPC R20, `(.L_x_506) ;  /* 0x000000001014794e */ /* 0x000fce0000000000 */
[----:B--2---:R-:W-:Y:S05]  /*10b50*/  CALL.ABS.NOINC R2 ;  /* 0x0000000002007343 */ /* 0x004fea0003c00000 */
.L_x_506:
[----:B------:R-:W-:Y:S05]  /*10b60*/  BRA `(.L_x_482) ;  /* 0x0000000000a07947 */ /* 0x000fea0003800000 */
.L_x_505:
[----:B------:R-:W-:Y:S01]  /*10b70*/  HADD2.F32 R7, -RZ, R18.H0_H0 ;  /* 0x20000012ff077230 */ /* 0x000fe20000004100 */
[----:B------:R-:W-:Y:S01]  /*10b80*/  BSSY.RECONVERGENT B0, `(.L_x_507) ;  /* 0x000000c000007945 */ /* 0x000fe20003800200 */
[----:B------:R-:W-:-:S03]  /*10b90*/  IMAD.MOV.U32 R0, RZ, RZ, 0x7f ;  /* 0x0000007fff007424 */ /* 0x000fc600078e00ff */
        /* <DEDUP_REMOVED lines=10> */
.L_x_508:
[----:B------:R-:W-:Y:S05]  /*10c40*/  BSYNC.RECONVERGENT B0 ;  /* 0x0000000000007941 */ /* 0x000fea0003800200 */
.L_x_507:
[----:B------:R-:W-:-:S05]  /*10c50*/  LOP3.LUT R5, R0, 0x80, R5, 0xf8, !PT ;  /* 0x0000008000057812 */ /* 0x000fca00078ef805 */
[----:B------:R0:W-:Y:S01]  /*10c60*/  STG.E.U8 desc[UR36][R2.64], R5 ;  /* 0x0000000502007986 */ /* 0x0001e2000c101124 */
[----:B------:R-:W-:Y:S05]  /*10c70*/  BRA `(.L_x_482) ;  /* 0x00000000005c7947 */ /* 0x000fea0003800000 */
.L_x_504:
        /* <DEDUP_REMOVED lines=12> */
.L_x_510:
[----:B------:R-:W-:Y:S01]  /*10d40*/  IMAD.MOV.U32 R0, RZ, RZ, 0x7f ;  /* 0x0000007fff007424 */ /* 0x000fe200078e00ff */
[----:B------:R-:W-:-:S04]  /*10d50*/  ISETP.GT.U32.AND P0, PT, R4, 0x7f800000, PT ;  /* 0x7f8000000400780c */ /* 0x000fc80003f04070 */
[----:B------:R-:W-:-:S09]  /*10d60*/  SEL R0, R0, 0x7c, P0 ;  /* 0x0000007c00007807 */ /* 0x000fd20000000000 */
.L_x_511:
[----:B------:R-:W-:Y:S05]  /*10d70*/  BSYNC.RECONVERGENT B0 ;  /* 0x0000000000007941 */ /* 0x000fea0003800200 */
.L_x_509:
[----:B------:R-:W-:-:S04]  /*10d80*/  SHF.R.U32.HI R5, RZ, 0x18, R5 ;  /* 0x00000018ff057819 */ /* 0x000fc80000011605 */
[----:B------:R-:W-:-:S05]  /*10d90*/  LOP3.LUT R5, R0, 0x80, R5, 0xf8, !PT ;  /* 0x0000008000057812 */ /* 0x000fca00078ef805 */
[----:B------:R0:W-:Y:S01]  /*10da0*/  STG.E.U8 desc[UR36][R2.64], R5 ;  /* 0x0000000502007986 */ /* 0x0001e2000c101124 */
[----:B------:R-:W-:Y:S05]  /*10db0*/  BRA `(.L_x_482) ;  /* 0x00000000000c7947 */ /* 0x000fea0003800000 */
.L_x_503:
[----:B------:R-:W-:-:S05]  /*10dc0*/  HADD2.F32 R0, -RZ, R18.H0_H0 ;  /* 0x20000012ff007230 */ /* 0x000fca0000004100 */
[----:B------:R-:W-:-:S05]  /*10dd0*/  F2FP.BF16.F32.PACK_AB R0, RZ, R0 ;  /* 0x00000000ff00723e */ /* 0x000fca00000010ff */
[----:B------:R0:W-:Y:S02]  /*10de0*/  STG.E.U16 desc[UR36][R2.64], R0 ;  /* 0x0000000002007986 */ /* 0x0001e4000c101524 */
.L_x_482:
[----:B------:R-:W-:-:S07]  /*10df0*/  VIADD R17, R17, 0x80 ;  /* 0x0000008011117836 */ /* 0x000fce0000000000 */
.L_x_376:
[----:B------:R-:W-:Y:S05]  /*10e00*/  BSYNC.RECONVERGENT B6 ;  /* 0x0000000000067941 */ /* 0x000fea0003800200 */
.L_x_375:
[----:B------:R-:W5:Y:S02]  /*10e10*/  LDCU UR4, c[0x0][0x380] ;  /* 0x00007000ff0477ac */ /* 0x000f640008000800 */
[----:B-----5:R-:W-:-:S13]  /*10e20*/  ISETP.GE.AND P0, PT, R17, UR4, PT ;  /* 0x0000000411007c0c */ /* 0x020fda000bf06270 */
[----:B------:R-:W-:Y:S05]  /*10e30*/  @P0 EXIT ;  /* 0x000000000000094d */ /* 0x000fea0003800000 */
[----:B------:R-:W5:Y:S01]  /*10e40*/  LDCU UR4, c[0x0][0x388] ;  /* 0x00007100ff0477ac */ /* 0x000f620008000800 */
[----:B0--34-:R-:W-:Y:S02]  /*10e50*/  HFMA2 R0, -RZ, RZ, 0, 0 ;  /* 0x00000000ff007431 */ /* 0x019fe400000001ff */
[----:B------:R-:W-:Y:S02]  /*10e60*/  IMAD.MOV.U32 R18, RZ, RZ, RZ ;  /* 0x000000ffff127224 */ /* 0x000fe400078e00ff */
[----:B------:R-:W-:Y:S02]  /*10e70*/  IMAD.MOV.U32 R22, RZ, RZ, RZ ;  /* 0x000000ffff167224 */ /* 0x000fe400078e00ff */
        /* <DEDUP_REMOVED lines=376> */
.L_x_512:
[----:B------:R-:W0:Y:S01]  /*12600*/  LDCU.64 UR6, c[0x0][0x648] ;  /* 0x0000c900ff0677ac */ /* 0x000e220008000a00 */
[----:B------:R-:W1:Y:S01]  /*12610*/  LDCU.64 UR8, c[0x0][0x650] ;  /* 0x0000ca00ff0877ac */ /* 0x000e620008000a00 */
[----:B------:R-:W-:-:S04]  /*12620*/  UPRMT UR4, UR39, 0x7771, URZ ;  /* 0x0000777127047896 */ /* 0x000fc800080000ff */
[----:B------:R-:W-:Y:S01]  /*12630*/  UISETP.GT.AND UP0, UPT, UR4, 0x9, UPT ;  /* 0x000000090400788c */ /* 0x000fe2000bf04270 */
[----:B0-----:R-:W-:Y:S02]  /*12640*/  IADD3 R16, P0, PT, R16, UR6, RZ ;  /* 0x0000000610107c10 */ /* 0x001fe4000ff1e0ff */
[----:B-12---:R-:W-:-:S03]  /*12650*/  IADD3 R2, P1, PT, R0, UR8, RZ ;  /* 0x0000000800027c10 */ /* 0x006fc6000ff3e0ff */
[----:B------:R-:W-:Y:S02]  /*12660*/  IMAD.X R17, RZ, RZ, UR7, P0 ;  /* 0x00000007ff117e24 */ /* 0x000fe400080e06ff */
[----:B------:R-:W-:Y:S01]  /*12670*/  IMAD.X R3, RZ, RZ, UR9, P1 ;  /* 0x00000009ff037e24 */ /* 0x000fe200088e06ff */
[----:B------:R-:W-:Y:S07]  /*12680*/  BRA.U UP0, `(.L_x_513) ;  /* 0x0000000500287547 */ /* 0x000fee000b800000 */
        /* <DEDUP_REMOVED lines=13> */
.L_x_516:
[----:B------:R-:W2:Y:S02]  /*12760*/  LDG.E.U8 R2, desc[UR36][R2.64] ;  /* 0x0000002402027981 */ /* 0x000ea4000c1e1100 */
[----:B--2---:R-:W-:-:S04]  /*12770*/  I2FP.F32.U32 R0, R2 ;  /* 0x0000000200007245 */ /* 0x004fc80000201000 */
[----:B------:R-:W-:-:S04]  /*12780*/  F2FP.F16.F32.PACK_AB R0, RZ, R0 ;  /* 0x00000000ff00723e */ /* 0x000fc800000000ff */
[----:B------:R-:W-:Y:S01]  /*12790*/  PRMT R19, R0, 0x7610, R19 ;  /* 0x0000761000137816 */ /* 0x000fe20000000013 */
[----:B------:R-:W-:Y:S06]  /*127a0*/  BRA `(.L_x_518) ;  /* 0x0000000c00d47947 */ /* 0x000fec0003800000 */
.L_x_515:
        /* <DEDUP_REMOVED lines=11> */
.L_x_520:
[----:B------:R-:W2:Y:S02]  /*12860*/  LDG.E R2, desc[UR36][R2.64] ;  /* 0x0000002402027981 */ /* 0x000ea4000c1e1900 */
[----:B--2---:R-:W-:-:S04]  /*12870*/  I2FP.F32.S32 R0, R2 ;  /* 0x0000000200007245 */ /* 0x004fc80000201400 */
[----:B------:R-:W-:-:S04]  /*12880*/  F2FP.F16.F32.PACK_AB R0, RZ, R0 ;  /* 0x00000000ff00723e */ /* 0x000fc800000000ff */
[----:B------:R-:W-:Y:S01]  /*12890*/  PRMT R19, R0, 0x7610, R19 ;  /* 0x0000761000137816 */ /* 0x000fe20000000013 */
[----:B------:R-:W-:Y:S06]  /*128a0*/  BRA `(.L_x_518) ;  /* 0x0000000c00947947 */ /* 0x000fec0003800000 */
.L_x_519:
[----:B------:R-:W2:Y:S02]  /*128b0*/  LDG.E.U16 R2, desc[UR36][R2.64] ;  /* 0x0000002402027981 */ /* 0x000ea4000c1e1500 */
[----:B--2---:R-:W0:Y:S02]  /*128c0*/  I2F.S16 R0, R2 ;  /* 0x0000000200007306 */ /* 0x004e240000101400 */
[----:B0-----:R-:W-:-:S04]  /*128d0*/  F2FP.F16.F32.PACK_AB R0, RZ, R0 ;  /* 0x00000000ff00723e */ /* 0x001fc800000000ff */
[----:B------:R-:W-:Y:S01]  /*128e0*/  PRMT R19, R0, 0x7610, R19 ;  /* 0x0000761000137816 */ /* 0x000fe20000000013 */
[----:B------:R-:W-:Y:S06]  /*128f0*/  BRA `(.L_x_518) ;  /* 0x0000000c00807947 */ /* 0x000fec0003800000 */
.L_x_514:
        /* <DEDUP_REMOVED lines=9> */
.L_x_522:
[----:B------:R0:W5:Y:S01]  /*12990*/  LDG.E.U16 R19, desc[UR36][R2.64] ;  /* 0x0000002402137981 */ /* 0x000162000c1e1500 */
[----:B------:R-:W-:Y:S05]  /*129a0*/  BRA `(.L_x_518) ;  /* 0x0000000c00547947 */ /* 0x000fea0003800000 */
.L_x_521:
        /* <DEDUP_REMOVED lines=9> */
.L_x_524:
[----:B------:R1:W5:Y:S01]  /*12a40*/  LDG.E.U16 R19, desc[UR36][R2.64] ;  /* 0x0000002402137981 */ /* 0x000362000c1e1500 */
[----:B------:R-:W-:Y:S05]  /*12a50*/  BRA `(.L_x_518) ;  /* 0x0000000c00287947 */ /* 0x000fea0003800000 */
.L_x_523:
        /* <DEDUP_REMOVED lines=13> */
.L_x_513:
        /* <DEDUP_REMOVED lines=14> */
.L_x_527:
        /* <DEDUP_REMOVED lines=13> */
.L_x_526:
        /* <DEDUP_REMOVED lines=27> */
.L_x_529:
        /* <DEDUP_REMOVED lines=14> */
.L_x_528:
[----:B------:R-:W2:Y:S02]  /*12f70*/  LDG.E.U16 R0, desc[UR36][R2.64] ;  /* 0x0000002402007981 */ /* 0x000ea4000c1e1500 */
[----:B--2---:R-:W-:-:S04]  /*12f80*/  SHF.L.U32 R0, R0, 0x10, RZ ;  /* 0x0000001000007819 */ /* 0x004fc800000006ff */
[----:B------:R-:W-:-:S04]  /*12f90*/  F2FP.F16.F32.PACK_AB R0, RZ, R0 ;  /* 0x00000000ff00723e */ /* 0x000fc800000000ff */
[----:B------:R-:W-:Y:S01]  /*12fa0*/  PRMT R19, R0, 0x7610, R19 ;  /* 0x0000761000137816 */ /* 0x000fe20000000013 */
[----:B------:R-:W-:Y:S06]  /*12fb0*/  BRA `(.L_x_518) ;  /* 0x0000000400d07947 */ /* 0x000fec0003800000 */
.L_x_525:
        /* <DEDUP_REMOVED lines=13> */
.L_x_532:
        /* <DEDUP_REMOVED lines=21> */
.L_x_536:
[----:B------:R-:W-:Y:S05]  /*131e0*/  BSYNC.RECONVERGENT B1 ;  /* 0x0000000000017941 */ /* 0x000fea0003800200 */
.L_x_535:
[----:B------:R-:W-:Y:S01]  /*131f0*/  IMAD.SHL.U32 R0, R0, 0x100000, RZ ;  /* 0x0010000000007824 */ /* 0x000fe200078e00ff */
[----:B------:R-:W-:-:S04]  /*13200*/  LEA R2, R2, 0x3b800000, 0x17 ;  /* 0x3b80000002027811 */ /* 0x000fc800078eb8ff */
[----:B------:R-:W-:-:S07]  /*13210*/  LOP3.LUT R0, R2, R0, R7, 0xfe, !PT ;  /* 0x0000000002007212 */ /* 0x000fce00078efe07 */
.L_x_534:
[----:B------:R-:W-:Y:S05]  /*13220*/  BSYNC.RECONVERGENT B0 ;  /* 0x0000000000007941 */ /* 0x000fea0003800200 */
.L_x_533:
[----:B------:R-:W-:-:S04]  /*13230*/  F2FP.F16.F32.PACK_AB R0, RZ, R0 ;  /* 0x00000000ff00723e */ /* 0x000fc800000000ff */
[----:B------:R-:W-:Y:S01]  /*13240*/  PRMT R19, R0, 0x7610, R19 ;  /* 0x0000761000137816 */ /* 0x000fe20000000013 */
[----:B------:R-:W-:Y:S06]  /*13250*/  BRA `(.L_x_518) ;  /* 0x0000000400287947 */ /* 0x000fec0003800000 */
.L_x_531:
        /* <DEDUP_REMOVED lines=21> */
.L_x_540:
[----:B------:R-:W-:Y:S05]  /*133b0*/  BSYNC.RECONVERGENT B1 ;  /* 0x0000000000017941 */ /* 0x000fea0003800200 */
.L_x_539:
[----:B------:R-:W-:Y:S01]  /*133c0*/  IMAD.SHL.U32 R0, R0, 0x200000, RZ ;  /* 0x0020000000007824 */ /* 0x000fe200078e00ff */
[----:B------:R-:W-:-:S04]  /*133d0*/  LEA R2, R2, 0x37800000, 0x17 ;  /* 0x3780000002027811 */ /* 0x000fc800078eb8ff */
[----:B------:R-:W-:-:S07]  /*133e0*/  LOP3.LUT R0, R2, R0, R7, 0xfe, !PT ;  /* 0x0000000002007212 */ /* 0x000fce00078efe07 */
.L_x_538:
[----:B------:R-:W-:Y:S05]  /*133f0*/  BSYNC.RECONVERGENT B0 ;  /* 0x0000000000007941 */ /* 0x000fea0003800200 */
.L_x_537:
[----:B------:R-:W-:-:S04]  /*13400*/  F2FP.F16.F32.PACK_AB R0, RZ, R0 ;  /* 0x00000000ff00723e */ /* 0x000fc800000000ff */
[----:B------:R-:W-:Y:S01]  /*13410*/  PRMT R19, R0, 0x7610, R19 ;  /* 0x0000761000137816 */ /* 0x000fe20000000013 */
[----:B------:R-:W-:Y:S06]  /*13420*/  BRA `(.L_x_518) ;  /* 0x0000000000b47947 */ /* 0x000fec0003800000 */
.L_x_530:
        /* <DEDUP_REMOVED lines=14> */
.L_x_544:
[----:B------:R-:W-:Y:S05]  /*13510*/  BSYNC.RECONVERGENT B0 ;  /* 0x0000000000007941 */ /* 0x000fea0003800200 */
.L_x_543:
[----:B------:R-:W-:-:S04]  /*13520*/  F2FP.F16.F32.PACK_AB R0, RZ, R0 ;  /* 0x00000000ff00723e */ /* 0x000fc800000000ff */
[----:B------:R-:W-:Y:S01]  /*13530*/  PRMT R19, R0, 0x7610, R19 ;  /* 0x0000761000137816 */ /* 0x000fe20000000013 */
[----:B------:R-:W-:Y:S06]  /*13540*/  BRA `(.L_x_518) ;  /* 0x00000000006c7947 */ /* 0x000fec0003800000 */
.L_x_517:
        /* <DEDUP_REMOVED lines=16> */
.L_x_545:
[----:B------:R-:W-:Y:S01]  /*13650*/  PRMT R19, RZ, 0x7610, R19 ;  /* 0x00007610ff137816 */ /* 0x000fe20000000013 */
[----:B------:R-:W-:Y:S06]  /*13660*/  BRA `(.L_x_518) ;  /* 0x0000000000247947 */ /* 0x000fec0003800000 */
.L_x_542:
[----:B------:R-:W2:Y:S02]  /*13670*/  LDG.E.64 R2, desc[UR36][R2.64] ;  /* 0x0000002402027981 */ /* 0x000ea4000c1e1b00 */
[----:B--2---:R-:W0:Y:S02]  /*13680*/  I2F.U64 R0, R2 ;  /* 0x0000000200007312 */ /* 0x004e240000301000 */
[----:B0-----:R-:W-:-:S04]  /*13690*/  F2FP.F16.F32.PACK_AB R0, RZ, R0 ;  /* 0x00000000ff00723e */ /* 0x001fc800000000ff */
[----:B------:R-:W-:Y:S01]  /*136a0*/  PRMT R19, R0, 0x7610, R19 ;  /* 0x0000761000137816 */ /* 0x000fe20000000013 */
[----:B------:R-:W-:Y:S06]  /*136b0*/  BRA `(.L_x_518) ;  /* 0x0000000000107947 */ /* 0x000fec0003800000 */
.L_x_541:
[----:B------:R-:W2:Y:S02]  /*136c0*/  LDG.E R2, desc[UR36][R2.64] ;  /* 0x0000002402027981 */ /* 0x000ea4000c1e1900 */
[----:B--2---:R-:W-:-:S04]  /*136d0*/  I2FP.F32.U32 R0, R2 ;  /* 0x0000000200007245 */ /* 0x004fc80000201000 */
[----:B------:R-:W-:-:S04]  /*136e0*/  F2FP.F16.F32.PACK_AB R0, RZ, R0 ;  /* 0x00000000ff00723e */ /* 0x000fc800000000ff */
[----:B------:R-:W-:-:S07]  /*136f0*/  PRMT R19, R0, 0x7610, R19 ;  /* 0x0000761000137816 */ /* 0x000fce0000000013 */
.L_x_518:
        /* <DEDUP_REMOVED lines=19> */
.L_x_549:
[----:B------:R-:W2:Y:S02]  /*13830*/  LDG.E.U8 R2, desc[UR36][R2.64] ;  /* 0x0000002402027981 */ /* 0x000ea4000c1e1100 */
[----:B--2---:R-:W-:-:S04]  /*13840*/  I2FP.F32.U32 R0, R2 ;  /* 0x0000000200007245 */ /* 0x004fc80000201000 */
[----:B------:R-:W-:-:S04]  /*13850*/  F2FP.F16.F32.PACK_AB R0, RZ, R0 ;  /* 0x00000000ff00723e */ /* 0x000fc800000000ff */
[----:B------:R-:W-:Y:S01]  /*13860*/  PRMT R22, R0, 0x7610, R22 ;  /* 0x0000761000167816 */ /* 0x000fe20000000016 */
[----:B------:R-:W-:Y:S06]  /*13870*/  BRA `(.L_x_551) ;  /* 0x0000000c00d47947 */ /* 0x000fec0003800000 */
.L_x_548:
        /* <DEDUP_REMOVED lines=11> */
.L_x_553:
[----:B------:R-:W2:Y:S02]  /*13930*/  LDG.E R2, desc[UR36][R2.64] ;  /* 0x0000002402027981 */ /* 0x000ea4000c1e1900 */
[----:B--2---:R-:W-:-:S04]  /*13940*/  I2FP.F32.S32 R0, R2 ;  /* 0x0000000200007245 */ /* 0x004fc80000201400 */
[----:B------:R-:W-:-:S04]  /*13950*/  F2FP.F16.F32.PACK_AB R0, RZ, R0 ;  /* 0x00000000ff00723e */ /* 0x000fc800000000ff */
[----:B------:R-:W-:Y:S01]  /*13960*/  PRMT R22, R0, 0x7610, R22 ;  /* 0x0000761000167816 */ /* 0x000fe20000000016 */
[----:B------:R-:W-:Y:S06]  /*13970*/  BRA `(.L_x_551) ;  /* 0x0000000c00947947 */ /* 0x000fec0003800000 */
.L_x_552:
[----:B------:R-:W2:Y:S02]  /*13980*/  LDG.E.U16 R2, desc[UR36][R2.64] ;  /* 0x0000002402027981 */ /* 0x000ea4000c1e1500 */
[----:B--2---:R-:W0:Y:S02]  /*13990*/  I2F.S16 R0, R2 ;  /* 0x0000000200007306 */ /* 0x004e240000101400 */
[----:B0-----:R-:W-:-:S04]  /*139a0*/  F2FP.F16.F32.PACK_AB R0, RZ, R0 ;  /* 0x00000000ff00723e */ /* 0x001fc800000000ff */
[----:B------:R-:W-:Y:S01]  /*139b0*/  PRMT R22, R0, 0x7610, R22 ;  /* 0x0000761000167816 */ /* 0x000fe20000000016 */
[----:B------:R-:W-:Y:S06]  /*139c0*/  BRA `(.L_x_551) ;  /* 0x0000000c00807947 */ /* 0x000fec0003800000 */
.L_x_547:
        /* <DEDUP_REMOVED lines=9> */
.L_x_555:
[----:B------:R0:W5:Y:S01]  /*13a60*/  LDG.E.U16 R22, desc[UR36][R2.64] ;  /* 0x0000002402167981 */ /* 0x000162000c1e1500 */
[----:B------:R-:W-:Y:S05]  /*13a70*/  BRA `(.L_x_551) ;  /* 0x0000000c00547947 */ /* 0x000fea0003800000 */
.L_x_554:
        /* <DEDUP_REMOVED lines=9> */
.L_x_557:
[----:B------:R1:W5:Y:S01]  /*13b10*/  LDG.E.U16 R22, desc[UR36][R2.64] ;  /* 0x0000002402167981 */ /* 0x000362000c1e1500 */
[----:B------:R-:W-:Y:S05]  /*13b20*/  BRA `(.L_x_551) ;  /* 0x0000000c00287947 */ /* 0x000fea0003800000 */
.L_x_556:
        /* <DEDUP_REMOVED lines=13> */
.L_x_546:
        /* <DEDUP_REMOVED lines=14> */
.L_x_560:
        /* <DEDUP_REMOVED lines=13> */
.L_x_559:
        /* <DEDUP_REMOVED lines=27> */
.L_x_562:
        /* <DEDUP_REMOVED lines=14> */
.L_x_561:
[----:B------:R-:W2:Y:S02]  /*14040*/  LDG.E.U16 R0, desc[UR36][R2.64] ;  /* 0x0000002402007981 */ /* 0x000ea4000c1e1500 */
[----:B--2---:R-:W-:-:S05]  /*14050*/  IMAD.U32 R0, R0, 0x10000, RZ ;  /* 0x0001000000007824 */ /* 0x004fca00078e00ff */
[----:B------:R-:W-:-:S04]  /*14060*/  F2FP.F16.F32.PACK_AB R0, RZ, R0 ;  /* 0x00000000ff00723e */ /* 0x000fc800000000ff */
[----:B------:R-:W-:Y:S01]  /*14070*/  PRMT R22, R0, 0x7610, R22 ;  /* 0x0000761000167816 */ /* 0x000fe20000000016 */
[----:B------:R-:W-:Y:S06]  /*14080*/  BRA `(.L_x_551) ;  /* 0x0000000400d07947 */ /* 0x000fec0003800000 */
.L_x_558:
        /* <DEDUP_REMOVED lines=13> */
.L_x_565:
        /* <DEDUP_REMOVED lines=21> */
.L_x_569:
[----:B------:R-:W-:Y:S05]  /*142b0*/  BSYNC.RECONVERGENT B1 ;  /* 0x0000000000017941 */ /* 0x000fea0003800200 */
.L_x_568:
[----:B------:R-:W-:Y:S01]  /*142c0*/  IMAD.SHL.U32 R0, R0, 0x100000, RZ ;  /* 0x0010000000007824 */ /* 0x000fe200078e00ff */
[----:B------:R-:W-:-:S04]  /*142d0*/  LEA R2, R2, 0x3b800000, 0x17 ;  /* 0x3b80000002027811 */ /* 0x000fc800078eb8ff */
[----:B------:R-:W-:-:S07]  /*142e0*/  LOP3.LUT R0, R2, R0, R7, 0xfe, !PT ;  /* 0x0000000002007212 */ /* 0x000fce00078efe07 */
.L_x_567:
[----:B------:R-:W-:Y:S05]  /*142f0*/  BSYNC.RECONVERGENT B0 ;  /* 0x0000000000007941 */ /* 0x000fea0003800200 */
.L_x_566:
[----:B------:R-:W-:-:S04]  /*14300*/  F2FP.F16.F32.PACK_AB R0, RZ, R0 ;  /* 0x00000000ff00723e */ /* 0x000fc800000000ff */
[----:B------:R-:W-:Y:S01]  /*14310*/  PRMT R22, R0, 0x7610, R22 ;  /* 0x0000761000167816 */ /* 0x000fe20000000016 */
[----:B------:R-:W-:Y:S06]  /*14320*/  BRA `(.L_x_551) ;  /* 0x0000000400287947 */ /* 0x000fec0003800000 */
.L_x_564:
        /* <DEDUP_REMOVED lines=21> */
.L_x_573:
[----:B------:R-:W-:Y:S05]  /*14480*/  BSYNC.RECONVERGENT B1 ;  /* 0x0000000000017941 */ /* 0x000fea0003800200 */
.L_x_572:
[----:B------:R-:W-:Y:S01]  /*14490*/  IMAD.SHL.U32 R0, R0, 0x200000, RZ ;  /* 0x0020000000007824 */ /* 0x000fe200078e00ff */
[----:B------:R-:W-:-:S04]  /*144a0*/  LEA R2, R2, 0x37800000, 0x17 ;  /* 0x3780000002027811 */ /* 0x000fc800078eb8ff */
[----:B------:R-:W-:-:S07]  /*144b0*/  LOP3.LUT R0, R2, R0, R7, 0xfe, !PT ;  /* 0x0000000002007212 */ /* 0x000fce00078efe07 */
.L_x_571:
[----:B------:R-:W-:Y:S05]  /*144c0*/  BSYNC.RECONVERGENT B0 ;  /* 0x0000000000007941 */ /* 0x000fea0003800200 */
.L_x_570:
[----:B------:R-:W-:-:S04]  /*144d0*/  F2FP.F16.F32.PACK_AB R0, RZ, R0 ;  /* 0x00000000ff00723e */ /* 0x000fc800000000ff */
[----:B------:R-:W-:Y:S01]  /*144e0*/  PRMT R22, R0, 0x7610, R22 ;  /* 0x0000761000167816 */ /* 0x000fe20000000016 */
[----:B------:R-:W-:Y:S06]  /*144f0*/  BRA `(.L_x_551) ;  /* 0x0000000000b47947 */ /* 0x000fec0003800000 */
.L_x_563:
        /* <DEDUP_REMOVED lines=14> */
.L_x_577:
[----:B------:R-:W-:Y:S05]  /*145e0*/  BSYNC.RECONVERGENT B0 ;  /* 0x0000000000007941 */ /* 0x000fea0003800200 */
.L_x_576:
[----:B------:R-:W-:-:S04]  /*145f0*/  F2FP.F16.F32.PACK_AB R0, RZ, R0 ;  /* 0x00000000ff00723e */ /* 0x000fc800000000ff */
[----:B------:R-:W-:Y:S01]  /*14600*/  PRMT R22, R0, 0x7610, R22 ;  /* 0x0000761000167816 */ /* 0x000fe20000000016 */
[----:B------:R-:W-:Y:S06]  /*14610*/  BRA `(.L_x_551) ;  /* 0x00000000006c7947 */ /* 0x000fec0003800000 */
.L_x_550:
        /* <DEDUP_REMOVED lines=16> */
.L_x_578:
[----:B------:R-:W-:Y:S01]  /*14720*/  PRMT R22, RZ, 0x7610, R22 ;  /* 0x00007610ff167816 */ /* 0x000fe20000000016 */
[----:B------:R-:W-:Y:S06]  /*14730*/  BRA `(.L_x_551) ;  /* 0x0000000000247947 */ /* 0x000fec0003800000 */
.L_x_575:
[----:B------:R-:W2:Y:S02]  /*14740*/  LDG.E.64 R2, desc[UR36][R2.64] ;  /* 0x0000002402027981 */ /* 0x000ea4000c1e1b00 */
[----:B--2---:R-:W0:Y:S02]  /*14750*/  I2F.U64 R0, R2 ;  /* 0x0000000200007312 */ /* 0x004e240000301000 */
[----:B0-----:R-:W-:-:S04]  /*14760*/  F2FP.F16.F32.PACK_AB R0, RZ, R0 ;  /* 0x00000000ff00723e */ /* 0x001fc800000000ff */
[----:B------:R-:W-:Y:S01]  /*14770*/  PRMT R22, R0, 0x7610, R22 ;  /* 0x0000761000167816 */ /* 0x000fe20000000016 */
[----:B------:R-:W-:Y:S06]  /*14780*/  BRA `(.L_x_551) ;  /* 0x0000000000107947 */ /* 0x000fec0003800000 */
.L_x_574:
[----:B------:R-:W2:Y:S02]  /*14790*/  LDG.E R2, desc[UR36][R2.64] ;  /* 0x0000002402027981 */ /* 0x000ea4000c1e1900 */
[----:B--2---:R-:W-:-:S04]  /*147a0*/  I2FP.F32.U32 R0, R2 ;  /* 0x0000000200007245 */ /* 0x004fc80000201000 */
[----:B------:R-:W-:-:S04]  /*147b0*/  F2FP.F16.F32.PACK_AB R0, RZ, R0 ;  /* 0x00000000ff00723e */ /* 0x000fc800000000ff */
[----:B------:R-:W-:-:S07]  /*147c0*/  PRMT R22, R0, 0x7610, R22 ;  /* 0x0000761000167816 */ /* 0x000fce0000000016 */
.L_x_551:
        /* <DEDUP_REMOVED lines=18> */
.L_x_582:
[----:B------:R-:W2:Y:S02]  /*148f0*/  LDG.E.U8 R2, desc[UR36][R2.64] ;  /* 0x0000002402027981 */ /* 0x000ea4000c1e1100 */
[----:B--2---:R-:W-:-:S04]  /*14900*/  I2FP.F32.U32 R0, R2 ;  /* 0x0000000200007245 */ /* 0x004fc80000201000 */
[----:B------:R-:W-:Y:S01]  /*14910*/  F2FP.F16.F32.PACK_AB R0, RZ, R0 ;  /* 0x00000000ff00723e */ /* 0x000fe200000000ff */
[----:B------:R-:W-:Y:S06]  /*14920*/  BRA `(.L_x_584) ;  /* 0x0000000c009c7947 */ /* 0x000fec0003800000 */
.L_x_581:
        /* <DEDUP_REMOVED lines=10> */
.L_x_586:
[----:B------:R-:W2:Y:S02]  /*149d0*/  LDG.E R2, desc[UR36][R2.64] ;  /* 0x0000002402027981 */ /* 0x000ea4000c1e1900 */
[----:B--2---:R-:W-:-:S04]  /*149e0*/  I2FP.F32.S32 R0, R2 ;  /* 0x0000000200007245 */ /* 0x004fc80000201400 */
[----:B------:R-:W-:Y:S01]  /*149f0*/  F2FP.F16.F32.PACK_AB R0, RZ, R0 ;  /* 0x00000000ff00723e */ /* 0x000fe200000000ff */
[----:B------:R-:W-:Y:S06]  /*14a00*/  BRA `(.L_x_584) ;  /* 0x0000000c00647947 */ /* 0x000fec0003800000 */
.L_x_585:
[----:B------:R-:W2:Y:S02]  /*14a10*/  LDG.E.U16 R2, desc[UR36][R2.64] ;  /* 0x0000002402027981 */ /* 0x000ea4000c1e1500 */
[----:B--2---:R-:W0:Y:S02]  /*14a20*/  I2F.S16 R0, R2 ;  /* 0x0000000200007306 */ /* 0x004e240000101400 */
[----:B0-----:R-:W-:Y:S01]  /*14a30*/  F2FP.F16.F32.PACK_AB R0, RZ, R0 ;  /* 0x00000000ff00723e */ /* 0x001fe200000000ff */
[----:B------:R-:W-:Y:S06]  /*14a40*/  BRA `(.L_x_584) ;  /* 0x0000000c00547947 */ /* 0x000fec0003800000 */
.L_x_580:
        /* <DEDUP_REMOVED lines=9> */
.L_x_588:
[----:B------:R1:W5:Y:S01]  /*14ae0*/  LDG.E.U16 R0, desc[UR36][R2.64] ;  /* 0x0000002402007981 */ /* 0x000362000c1e1500 */
[----:B------:R-:W-:Y:S05]  /*14af0*/  BRA `(.L_x_584) ;  /* 0x0000000c00287947 */ /* 0x000fea0003800000 */
.L_x_587:
        /* <DEDUP_REMOVED lines=9> */
.L_x_590:
[----:B------:R0:W5:Y:S01]  /*14b90*/  LDG.E.U16 R0, desc[UR36][R2.64] ;  /* 0x0000002402007981 */ /* 0x000162000c1e1500 */
[----:B------:R-:W-:Y:S05]  /*14ba0*/  BRA `(.L_x_584) ;  /* 0x0000000800fc7947 */ /* 0x000fea0003800000 */
.L_x_589:
        /* <DEDUP_REMOVED lines=12> */
.L_x_579:
        /* <DEDUP_REMOVED lines=13> */
.L_x_593:
        /* <DEDUP_REMOVED lines=12> */
.L_x_592:
        /* <DEDUP_REMOVED lines=27> */
.L_x_595:
        /* <DEDUP_REMOVED lines=13> */
.L_x_594:
[----:B------:R-:W2:Y:S02]  /*15080*/  LDG.E.U16 R0, desc[UR36][R2.64] ;  /* 0x0000002402007981 */ /* 0x000ea4000c1e1500 */
[----:B--2---:R-:W-:-:S05]  /*15090*/  IMAD.U32 R0, R0, 0x10000, RZ ;  /* 0x0001000000007824 */ /* 0x004fca00078e00ff */
[----:B------:R-:W-:Y:S01]  /*150a0*/  F2FP.F16.F32.PACK_AB R0, RZ, R0 ;  /* 0x00000000ff00723e */ /* 0x000fe200000000ff */
[----:B------:R-:W-:Y:S06]  /*150b0*/  BRA `(.L_x_584) ;  /* 0x0000000400b87947 */ /* 0x000fec0003800000 */
.L_x_591:
        /* <DEDUP_REMOVED lines=12> */
.L_x_598:
        /* <DEDUP_REMOVED lines=21> */
.L_x_602:
[----:B------:R-:W-:Y:S05]  /*152d0*/  BSYNC.RECONVERGENT B1 ;  /* 0x0000000000017941 */ /* 0x000fea0003800200 */
.L_x_601:
[----:B------:R-:W-:Y:S01]  /*152e0*/  IMAD.SHL.U32 R0, R0, 0x100000, RZ ;  /* 0x0010000000007824 */ /* 0x000fe200078e00ff */
[----:B------:R-:W-:-:S04]  /*152f0*/  LEA R2, R2, 0x3b800000, 0x17 ;  /* 0x3b80000002027811 */ /* 0x000fc800078eb8ff */
[----:B------:R-:W-:-:S07]  /*15300*/  LOP3.LUT R0, R2, R0, R7, 0xfe, !PT ;  /* 0x0000000002007212 */ /* 0x000fce00078efe07 */
.L_x_600:
[----:B------:R-:W-:Y:S05]  /*15310*/  BSYNC.RECONVERGENT B0 ;  /* 0x0000000000007941 */ /* 0x000fea0003800200 */
.L_x_599:
[----:B------:R-:W-:Y:S01]  /*15320*/  F2FP.F16.F32.PACK_AB R0, RZ, R0 ;  /* 0x00000000ff00723e */ /* 0x000fe200000000ff */
[----:B------:R-:W-:Y:S06]  /*15330*/  BRA `(.L_x_584) ;  /* 0x0000000400187947 */ /* 0x000fec0003800000 */
.L_x_597:
        /* <DEDUP_REMOVED lines=21> */
.L_x_606:
[----:B------:R-:W-:Y:S05]  /*15490*/  BSYNC.RECONVERGENT B1 ;  /* 0x0000000000017941 */ /* 0x000fea0003800200 */
.L_x_605:
[----:B------:R-:W-:Y:S01]  /*154a0*/  IMAD.SHL.U32 R0, R0, 0x200000, RZ ;  /* 0x0020000000007824 */ /* 0x000fe200078e00ff */
[----:B------:R-:W-:-:S04]  /*154b0*/  LEA R2, R2, 0x37800000, 0x17 ;  /* 0x3780000002027811 */ /* 0x000fc800078eb8ff */
[----:B------:R-:W-:-:S07]  /*154c0*/  LOP3.LUT R0, R2, R0, R7, 0xfe, !PT ;  /* 0x0000000002007212 */ /* 0x000fce00078efe07 */
.L_x_604:
[----:B------:R-:W-:Y:S05]  /*154d0*/  BSYNC.RECONVERGENT B0 ;  /* 0x0000000000007941 */ /* 0x000fea0003800200 */
.L_x_603:
[----:B------:R-:W-:Y:S01]  /*154e0*/  F2FP.F16.F32.PACK_AB R0, RZ, R0 ;  /* 0x00000000ff00723e */ /* 0x000fe200000000ff */
[----:B------:R-:W-:Y:S06]  /*154f0*/  BRA `(.L_x_584) ;  /* 0x0000000000a87947 */ /* 0x000fec0003800000 */
.L_x_596:
        /* <DEDUP_REMOVED lines=14> */
.L_x_610:
[----:B------:R-:W-:Y:S05]  /*155e0*/  BSYNC.RECONVERGENT B0 ;  /* 0x0000000000007941 */ /* 0x000fea0003800200 */
.L_x_609:
[----:B------:R-:W-:Y:S01]  /*155f0*/  F2FP.F16.F32.PACK_AB R0, RZ, R0 ;  /* 0x00000000ff00723e */ /* 0x000fe200000000ff */
[----:B------:R-:W-:Y:S06]  /*15600*/  BRA `(.L_x_584) ;  /* 0x0000000000647947 */ /* 0x000fec0003800000 */
.L_x_583:
        /* <DEDUP_REMOVED lines=16> */
.L_x_611:
[----:B------:R-:W-:Y:S01]  /*15710*/  PRMT R0, RZ, 0x7610, R0 ;  /* 0x00007610ff007816 */ /* 0x000fe20000000000 */
[----:B------:R-:W-:Y:S06]  /*15720*/  BRA `(.L_x_584) ;  /* 0x00000000001c7947 */ /* 0x000fec0003800000 */
.L_x_608:
[----:B------:R-:W2:Y:S02]  /*15730*/  LDG.E.64 R2, desc[UR36][R2.64] ;  /* 0x0000002402027981 */ /* 0x000ea4000c1e1b00 */
[----:B--2---:R-:W0:Y:S02]  /*15740*/  I2F.U64 R0, R2 ;  /* 0x0000000200007312 */ /* 0x004e240000301000 */
[----:B0-----:R-:W-:Y:S01]  /*15750*/  F2FP.F16.F32.PACK_AB R0, RZ, R0 ;  /* 0x00000000ff00723e */ /* 0x001fe200000000ff */
[----:B------:R-:W-:Y:S06]  /*15760*/  BRA `(.L_x_584) ;  /* 0x00000000000c7947 */ /* 0x000fec0003800000 */
.L_x_607:
[----:B------:R-:W2:Y:S02]  /*15770*/  LDG.E R2, desc[UR36][R2.64] ;  /* 0x0000002402027981 */ /* 0x000ea4000c1e1900 */
[----:B--2---:R-:W-:-:S04]  /*15780*/  I2FP.F32.U32 R0, R2 ;  /* 0x0000000200007245 */ /* 0x004fc80000201000 */
[----:B------:R-:W-:-:S07]  /*15790*/  F2FP.F16.F32.PACK_AB R0, RZ, R0 ;  /* 0x00000000ff00723e */ /* 0x000fce00000000ff */
.L_x_584:
[----:B01----:R-:W0:Y:S01]  /*157a0*/  LDC.U16 R2, c[0x0][0x668] ;  /* 0x00019a00ff027b82 */ /* 0x003e220000000400 */
[----:B-----5:R-:W-:Y:S01]  /*157b0*/  HADD2.F32 R19, -RZ, R19.H0_H0 ;  /* 0x20000013ff137230 */ /* 0x020fe20000004100 */
[----:B------:R-:W-:Y:S01]  /*157c0*/  ULOP3.LUT UR4, UR39, 0xff, URZ, 0xc0, !UPT ;  /* 0x000000ff27047892 */ /* 0x000fe2000f8ec0ff */
[----:B------:R-:W-:-:S03]  /*157d0*/  HADD2.F32 R22, -RZ, R22.H0_H0 ;  /* 0x20000016ff167230 */ /* 0x000fc60000004100 */
[----:B------:R-:W-:Y:S02]  /*157e0*/  UISETP.GT.AND UP0, UPT, UR4, 0x9, UPT ;  /* 0x000000090400788c */ /* 0x000fe4000bf04270 */
[----:B------:R-:W1:Y:S01]  /*157f0*/  LDC.U16 R3, c[0x0][0x66a] ;  /* 0x00019a80ff037b82 */ /* 0x000e620000000400 */
[----:B0-----:R-:W-:-:S05]  /*15800*/  HADD2.F32 R2, -RZ, R2.H0_H0 ;  /* 0x20000002ff027230 */ /* 0x001fca0000004100 */
[----:B------:R-:W-:Y:S01]  /*15810*/  FMUL.FTZ R19, R2, R19 ;  /* 0x0000001302137220 */ /* 0x000fe20000410000 */
[----:B-1----:R-:W-:-:S05]  /*15820*/  HADD2.F32 R3, -RZ, R3.H0_H0 ;  /* 0x20000003ff037230 */ /* 0x002fca0000004100 */
[----:B------:R-:W-:Y:S01]  /*15830*/  FMUL.FTZ R22, R3, R22 ;  /* 0x0000001603167220 */ /* 0x000fe20000410000 */
[----:B------:R-:W-:-:S04]  /*15840*/  HADD2.F32 R3, -RZ, R0.H0_H0 ;  /* 0x20000000ff037230 */ /* 0x000fc80000004100 */
[----:B------:R-:W-:-:S05]  /*15850*/  F2FP.F16.F32.PACK_AB R19, R22, R19 ;  /* 0x000000131613723e */ /* 0x000fca00000000ff */
[--C-:B------:R-:W-:Y:S02]  /*15860*/  HADD2.F32 R0, -RZ, R19.reuse.H1_H1 ;  /* 0x30000013ff007230 */ /* 0x100fe40000004100 */
[----:B------:R-:W-:-:S03]  /*15870*/  HADD2.F32 R19, -RZ, R19.H0_H0 ;  /* 0x20000013ff137230 */ /* 0x000fc60000004100 */
[----:B------:R-:W-:-:S05]  /*15880*/  FMUL.FTZ R0, R0, R3 ;  /* 0x0000000300007220 */ /* 0x000fca0000410000 */
[----:B------:R-:W-:-:S05]  /*15890*/  F2FP.F16.F32.PACK_AB R0, RZ, R0 ;  /* 0x00000000ff00723e */ /* 0x000fca00000000ff */
[----:B------:R-:W-:-:S05]  /*158a0*/  HADD2.F32 R0, -RZ, R0.H0_H0 ;  /* 0x20000000ff007230 */ /* 0x000fca0000004100 */
[----:B------:R-:W-:-:S05]  /*158b0*/  FADD.FTZ R0, R19, R0 ;  /* 0x0000000013007221 */ /* 0x000fca0000010000 */
        /* <DEDUP_REMOVED lines=12> */
[----:B0-----:R-:W-:Y:S01]  /*15980*/  STG.E.U8 desc[UR36][R16.64], R3 ;  /* 0x0000000310007986 */ /* 0x001fe2000c101124 */
[----:B------:R-:W-:Y:S05]  /*15990*/  EXIT ;  /* 0x000000000000794d */ /* 0x000fea0003800000 */
.L_x_615:
[----:B------:R-:W-:-:S06]  /*159a0*/  HADD2.F32 R3, -RZ, R0.H0_H0 ;  /* 0x20000000ff037230 */ /* 0x000fcc0000004100 */
[----:B------:R-:W0:Y:S02]  /*159b0*/  F2I.S64.TRUNC R2, R3 ;  /* 0x0000000300027311 */ /* 0x000e24000020d900 */
[----:B0-----:R-:W-:Y:S01]  /*159c0*/  STG.E.U8 desc[UR36][R16.64], R2 ;  /* 0x0000000210007986 */ /* 0x001fe2000c101124 */
[----:B------:R-:W-:Y:S05]  /*159d0*/  EXIT ;  /* 0x000000000000794d */ /* 0x000fea0003800000 */
.L_x_614:
        /* <DEDUP_REMOVED lines=8> */
[----:B0-----:R-:W-:Y:S01]  /*15a60*/  STG.E.64 desc[UR36][R16.64], R2 ;  /* 0x0000000210007986 */ /* 0x001fe2000c101b24 */
[----:B------:R-:W-:Y:S05]  /*15a70*/  EXIT ;  /* 0x000000000000794d */ /* 0x000fea0003800000 */
.L_x_618:
[----:B------:R-:W-:-:S04]  /*15a80*/  HADD2.F32 R0, -RZ, R0.H0_H0 ;  /* 0x20000000ff007230 */ /* 0x000fc80000004100 */
[----:B------:R-:W0:Y:S02]  /*15a90*/  F2I.FTZ.TRUNC.NTZ R3, R0 ;  /* 0x0000000000037305 */ /* 0x000e24000021f100 */
[----:B0-----:R-:W-:Y:S01]  /*15aa0*/  STG.E desc[UR36][R16.64], R3 ;  /* 0x0000000310007986 */ /* 0x001fe2000c101924 */
[----:B------:R-:W-:Y:S05]  /*15ab0*/  EXIT ;  /* 0x000000000000794d */ /* 0x000fea0003800000 */
.L_x_617:
[----:B------:R-:W-:-:S04]  /*15ac0*/  HADD2.F32 R0, -RZ, R0.H0_H0 ;  /* 0x20000000ff007230 */ /* 0x000fc80000004100 */
[----:B------:R-:W0:Y:S02]  /*15ad0*/  F2I.FTZ.TRUNC.NTZ R3, R0 ;  /* 0x0000000000037305 */ /* 0x000e24000021f100 */
[----:B0-----:R-:W-:Y:S01]  /*15ae0*/  STG.E.U16 desc[UR36][R16.64], R3 ;  /* 0x0000000310007986 */ /* 0x001fe2000c101524 */
[----:B------:R-:W-:Y:S05]  /*15af0*/  EXIT ;  /* 0x000000000000794d */ /* 0x000fea0003800000 */
.L_x_613:
[----:B------:R-:W-:-:S09]  /*15b00*/  UISETP.GT.AND UP0, UPT, UR4, 0x6, UPT ;  /* 0x000000060400788c */ /* 0x000fd2000bf04270 */
[----:B------:R-:W-:Y:S05]  /*15b10*/  BRA.U UP0, `(.L_x_619) ;  /* 0x0000000100247547 */ /* 0x000fea000b800000 */
[----:B------:R-:W-:-:S09]  /*15b20*/  UISETP.NE.AND UP0, UPT, UR4, 0x5, UPT ;  /* 0x000000050400788c */ /* 0x000fd2000bf05270 */
[----:B------:R-:W-:Y:S05]  /*15b30*/  BRA.U !UP0, `(.L_x_620) ;  /* 0x0000000108147547 */ /* 0x000fea000b800000 */
[----:B------:R-:W-:-:S09]  /*15b40*/  UISETP.NE.AND UP0, UPT, UR4, 0x6, UPT ;  /* 0x000000060400788c */ /* 0x000fd2000bf05270 */
[----:B------:R-:W-:Y:S05]  /*15b50*/  BRA.U UP0, `(.L_x_616) ;  /* 0x0000000900287547 */ /* 0x000fea000b800000 */
[----:B------:R-:W-:-:S05]  /*15b60*/  HADD2.F32 R3, -RZ, R0.H0_H0 ;  /* 0x20000000ff037230 */ /* 0x000fca0000004100 */
[----:B------:R-:W-:Y:S01]  /*15b70*/  STG.E desc[UR36][R16.64], R3 ;  /* 0x0000000310007986 */ /* 0x000fe2000c101924 */
[----:B------:R-:W-:Y:S05]  /*15b80*/  EXIT ;  /* 0x000000000000794d */ /* 0x000fea0003800000 */
.L_x_620:
[----:B------:R-:W-:Y:S01]  /*15b90*/  STG.E.U16 desc[UR36][R16.64], R0 ;  /* 0x0000000010007986 */ /* 0x000fe2000c101524 */
[----:B------:R-:W-:Y:S05]  /*15ba0*/  EXIT ;  /* 0x000000000000794d */ /* 0x000fea0003800000 */
.L_x_619:
        /* <DEDUP_REMOVED lines=8> */
[----:B------:R-:W-:Y:S01]  /*15c30*/  STG.E.64 desc[UR36][R16.64], R2 ;  /* 0x0000000210007986 */ /* 0x000fe2000c101b24 */
[----:B------:R-:W-:Y:S05]  /*15c40*/  EXIT ;  /* 0x000000000000794d */ /* 0x000fea0003800000 */
.L_x_622:
[----:B------:R-:W-:-:S05]  /*15c50*/  HADD2.F32 R0, -RZ, R0.H0_H0 ;  /* 0x20000000ff007230 */ /* 0x000fca0000004100 */
[----:B------:R-:W-:-:S04]  /*15c60*/  F2FP.F16.F32.PACK_AB R0, RZ, R0 ;  /* 0x00000000ff00723e */ /* 0x000fc800000000ff */
[----:B------:R-:W-:-:S05]  /*15c70*/  PRMT R0, R0, 0x5410, RZ ;  /* 0x0000541000007816 */ /* 0x000fca00000000ff */
[----:B------:R-:W-:Y:S01]  /*15c80*/  STG.E desc[UR36][R16.64], R0 ;  /* 0x0000000010007986 */ /* 0x000fe2000c101924 */
[----:B------:R-:W-:Y:S05]  /*15c90*/  EXIT ;  /* 0x000000000000794d */ /* 0x000fea0003800000 */
.L_x_621:
[----:B------:R-:W-:-:S05]  /*15ca0*/  HADD2.F32 R2, -RZ, R0.H0_H0 ;  /* 0x20000000ff027230 */ /* 0x000fca0000004100 */
[----:B------:R-:W-:-:S06]  /*15cb0*/  FMUL.FTZ R2, R2, 1 ;  /* 0x3f80000002027820 */ /* 0x000fcc0000410000 */
[----:B------:R-:W0:Y:S02]  /*15cc0*/  F2F.F64.F32 R2, R2 ;  /* 0x0000000200027310 */ /* 0x000e240000201800 */
[----:B0-----:R-:W-:Y:S01]  /*15cd0*/  STG.E.64 desc[UR36][R16.64], R2 ;  /* 0x0000000210007986 */ /* 0x001fe2000c101b24 */
[----:B------:R-:W-:Y:S05]  /*15ce0*/  EXIT ;  /* 0x000000000000794d */ /* 0x000fea0003800000 */
.L_x_612:
        /* <DEDUP_REMOVED lines=12> */
[----:B0-----:R-:W-:Y:S01]  /*15db0*/  STG.E.U16 desc[UR36][R16.64], R3 ;  /* 0x0000000310007986 */ /* 0x001fe2000c101524 */
[----:B------:R-:W-:Y:S05]  /*15dc0*/  EXIT ;  /* 0x000000000000794d */ /* 0x000fea0003800000 */
.L_x_626:
[----:B------:R-:W-:Y:S01]  /*15dd0*/  HADD2.F32 R3, -RZ, R0.H0_H0 ;  /* 0x20000000ff037230 */ /* 0x000fe20000004100 */
[----:B------:R-:W-:Y:S01]  /*15de0*/  BSSY.RECONVERGENT B0, `(.L_x_627) ;  /* 0x0000013000007945 */ /* 0x000fe20003800200 */
[----:B------:R-:W-:-:S03]  /*15df0*/  HFMA2 R8, -RZ, RZ, 0, 7.62939453125e-06 ;  /* 0x00000080ff087431 */ /* 0x000fc600000001ff */
        /* <DEDUP_REMOVED lines=10> */
[----:B------:R-:W-:Y:S01]  /*15ea0*/  FADD.FTZ R0, R2, 8192 ;  /* 0x4600000002007421 */ /* 0x000fe20000010000 */
[----:B------:R-:W-:-:S04]  /*15eb0*/  PRMT R8, RZ, 0x7610, R8 ;  /* 0x00007610ff087816 */ /* 0x000fc80000000008 */
[----:B------:R-:W-:-:S13]  /*15ec0*/  LOP3.LUT P0, R0, R0, 0xff, RZ, 0xc0, !PT ;  /* 0x000000ff00007812 */ /* 0x000fda000780c0ff */
[----:B------:R-:W-:Y:S05]  /*15ed0*/  @!P0 BRA `(.L_x_628) ;  /* 0x00000000000c8947 */ /* 0x000fea0003800000 */
.L_x_629:
[----:B------:R-:W-:-:S04]  /*15ee0*/  SHF.R.U32.HI R3, RZ, 0x18, R3 ;  /* 0x00000018ff037819 */ /* 0x000fc80000011603 */
[----:B------:R-:W-:-:S04]  /*15ef0*/  LOP3.LUT R0, R0, 0x80, R3, 0xf8, !PT ;  /* 0x0000008000007812 */ /* 0x000fc800078ef803 */
[----:B------:R-:W-:-:S07]  /*15f00*/  PRMT R8, R0, 0x7610, R8 ;  /* 0x0000761000087816 */ /* 0x000fce0000000008 */
.L_x_628:
[----:B------:R-:W-:Y:S05]  /*15f10*/  BSYNC.RECONVERGENT B0 ;  /* 0x0000000000007941 */ /* 0x000fea0003800200 */
.L_x_627:
[----:B------:R-:W-:Y:S01]  /*15f20*/  STG.E.U8 desc[UR36][R16.64], R8 ;  /* 0x0000000810007986 */ /* 0x000fe2000c101124 */
[----:B------:R-:W-:Y:S05]  /*15f30*/  EXIT ;  /* 0x000000000000794d */ /* 0x000fea0003800000 */
.L_x_625:
        /* <DEDUP_REMOVED lines=17> */
.L_x_632:
[----:B------:R-:W-:-:S04]  /*16050*/  SHF.R.U32.HI R3, RZ, 0x18, R3 ;  /* 0x00000018ff037819 */ /* 0x000fc80000011603 */
[----:B------:R-:W-:-:S04]  /*16060*/  LOP3.LUT R0, R0, 0x80, R3, 0xf8, !PT ;  /* 0x0000008000007812 */ /* 0x000fc800078ef803 */
[----:B------:R-:W-:-:S07]  /*16070*/  PRMT R8, R0, 0x7610, R8 ;  /* 0x0000761000087816 */ /* 0x000fce0000000008 */
.L_x_631:
[----:B------:R-:W-:Y:S05]  /*16080*/  BSYNC.RECONVERGENT B0 ;  /* 0x0000000000007941 */ /* 0x000fea0003800200 */
.L_x_630:
[----:B------:R-:W-:Y:S01]  /*16090*/  STG.E.U8 desc[UR36][R16.64], R8 ;  /* 0x0000000810007986 */ /* 0x000fe2000c101124 */
[----:B------:R-:W-:Y:S05]  /*160a0*/  EXIT ;  /* 0x000000000000794d */ /* 0x000fea0003800000 */
.L_x_624:
        /* <DEDUP_REMOVED lines=20> */
[----:B------:R-:W-:Y:S01]  /*161f0*/  STG.E.U8 desc[UR36][R16.64], R3 ;  /* 0x0000000310007986 */ /* 0x000fe2000c101124 */
[----:B------:R-:W-:Y:S05]  /*16200*/  EXIT ;  /* 0x000000000000794d */ /* 0x000fea0003800000 */
.L_x_634:
[----:B------:R-:W-:-:S06]  /*16210*/  HADD2.F32 R2, -RZ, R0.H0_H0 ;  /* 0x20000000ff027230 */ /* 0x000fcc0000004100 */
[----:B------:R-:W0:Y:S02]  /*16220*/  F2I.U64.TRUNC R2, R2 ;  /* 0x0000000200027311 */ /* 0x000e24000020d800 */
[----:B0-----:R-:W-:Y:S01]  /*16230*/  STG.E.64 desc[UR36][R16.64], R2 ;  /* 0x0000000210007986 */ /* 0x001fe2000c101b24 */
[----:B------:R-:W-:Y:S05]  /*16240*/  EXIT ;  /* 0x000000000000794d */ /* 0x000fea0003800000 */
.L_x_633:
[----:B------:R-:W-:-:S04]  /*16250*/  HADD2.F32 R0, -RZ, R0.H0_H0 ;  /* 0x20000000ff007230 */ /* 0x000fc80000004100 */
[----:B------:R-:W0:Y:S02]  /*16260*/  F2I.FTZ.U32.TRUNC.NTZ R3, R0 ;  /* 0x0000000000037305 */ /* 0x000e24000021f000 */
[----:B0-----:R-:W-:Y:S01]  /*16270*/  STG.E desc[UR36][R16.64], R3 ;  /* 0x0000000310007986 */ /* 0x001fe2000c101924 */
[----:B------:R-:W-:Y:S05]  /*16280*/  EXIT ;  /* 0x000000000000794d */ /* 0x000fea0003800000 */
.L_x_623:
        /* <DEDUP_REMOVED lines=9> */
[----:B------:R-:W-:Y:S01]  /*16320*/  STG.E.U8 desc[UR36][R16.64], R3 ;  /* 0x0000000310007986 */ /* 0x000fe2000c101124 */
[----:B------:R-:W-:Y:S05]  /*16330*/  EXIT ;  /* 0x000000000000794d */ /* 0x000fea0003800000 */
.L_x_636:
[----:B------:R-:W-:Y:S01]  /*16340*/  HADD2.F32 R0, -RZ, R0.H0_H0 ;  /* 0x20000000ff007230 */ /* 0x000fe20000004100 */
[----:B------:R-:W-:-:S04]  /*16350*/  CS2R R6, SRZ ;  /* 0x0000000000067805 */ /* 0x000fc8000001ff00 */
[----:B------:R-:W-:-:S04]  /*16360*/  FMUL.FTZ R0, R0, 1 ;  /* 0x3f80000000007820 */ /* 0x000fc80000410000 */
[----:B------:R-:W0:Y:S02]  /*16370*/  F2F.F64.F32 R4, R0 ;  /* 0x0000000000047310 */ /* 0x000e240000201800 */
[----:B0-----:R-:W-:Y:S01]  /*16380*/  STG.E.128 desc[UR36][R16.64], R4 ;  /* 0x0000000410007986 */ /* 0x001fe2000c101d24 */
[----:B------:R-:W-:Y:S05]  /*16390*/  EXIT ;  /* 0x000000000000794d */ /* 0x000fea0003800000 */
.L_x_635:
[----:B------:R-:W-:-:S09]  /*163a0*/  UISETP.NE.AND UP0, UPT, UR4, 0xf, UPT ;  /* 0x0000000f0400788c */ /* 0x000fd2000bf05270 */
[----:B------:R-:W-:Y:S05]  /*163b0*/  BRA.U !UP0, `(.L_x_637) ;  /* 0x0000000108e87547 */ /* 0x000fea000b800000 */
[----:B------:R-:W-:-:S09]  /*163c0*/  UISETP.NE.AND UP0, UPT, UR4, 0x17, UPT ;  /* 0x000000170400788c */ /* 0x000fd2000bf05270 */
[----:B------:R-:W-:Y:S05]  /*163d0*/  BRA.U !UP0, `(.L_x_638) ;  /* 0x0000000108907547 */ /* 0x000fea000b800000 */
[----:B------:R-:W-:-:S09]  /*163e0*/  UISETP.NE.AND UP0, UPT, UR4, 0x18, UPT ;  /* 0x000000180400788c */ /* 0x000fd2000bf05270 */
[----:B------:R-:W-:Y:S05]  /*163f0*/  BRA.U !UP0, `(.L_x_639) ;  /* 0x0000000108447547 */ /* 0x000fea000b800000 */
.L_x_616:
        /* <DEDUP_REMOVED lines=10> */
[----:B---3--:R-:W-:Y:S01]  /*164a0*/  IMAD.U32 R6, RZ, RZ, UR6 ;  /* 0x00000006ff067e24 */ /* 0x008fe2000f8e00ff */
[----:B------:R-:W-:Y:S01]  /*164b0*/  MOV R7, UR7 ;  /* 0x0000000700077c02 */ /* 0x000fe20008000f00 */
[----:B----4-:R-:W-:Y:S02]  /*164c0*/  IMAD.U32 R10, RZ, RZ, UR8 ;  /* 0x00000008ff0a7e24 */ /* 0x010fe4000f8e00ff */
[----:B-1----:R-:W-:-:S07]  /*164d0*/  IMAD.U32 R11, RZ, RZ, UR9 ;  /* 0x00000009ff0b7e24 */ /* 0x002fce000f8e00ff */
[----:B------:R-:W-:-:S07]  /*164e0*/  LEPC R20, `(.L_x_640) ;  /* 0x000000001014794e */ /* 0x000fce0000000000 */
[----:B--2---:R-:W-:Y:S05]  /*164f0*/  CALL.ABS.NOINC R2 ;  /* 0x0000000002007343 */ /* 0x004fea0003c00000 */
.L_x_640:
[----:B------:R-:W-:Y:S05]  /*16500*/  EXIT ;  /* 0x000000000000794d */ /* 0x000fea0003800000 */
.L_x_639:
        /* <DEDUP_REMOVED lines=13> */
.L_x_642:
[----:B------:R-:W-:Y:S05]  /*165e0*/  BSYNC.RECONVERGENT B0 ;  /* 0x0000000000007941 */ /* 0x000fea0003800200 */
.L_x_641:
[----:B------:R-:W-:-:S05]  /*165f0*/  LOP3.LUT R3, R0, 0x80, R3, 0xf8, !PT ;  /* 0x0000008000037812 */ /* 0x000fca00078ef803 */
[----:B------:R-:W-:Y:S01]  /*16600*/  STG.E.U8 desc[UR36][R16.64], R3 ;  /* 0x0000000310007986 */ /* 0x000fe2000c101124 */
[----:B------:R-:W-:Y:S05]  /*16610*/  EXIT ;  /* 0x000000000000794d */ /* 0x000fea0003800000 */
.L_x_638:
        /* <DEDUP_REMOVED lines=12> */
.L_x_644:
[----:B------:R-:W-:Y:S01]  /*166e0*/  IMAD.MOV.U32 R0, RZ, RZ, 0x7f ;  /* 0x0000007fff007424 */ /* 0x000fe200078e00ff */
[----:B------:R-:W-:-:S04]  /*166f0*/  ISETP.GT.U32.AND P0, PT, R2, 0x7f800000, PT ;  /* 0x7f8000000200780c */ /* 0x000fc80003f04070 */
[----:B------:R-:W-:-:S09]  /*16700*/  SEL R0, R0, 0x7c, P0 ;  /* 0x0000007c00007807 */ /* 0x000fd20000000000 */
.L_x_645:
[----:B------:R-:W-:Y:S05]  /*16710*/  BSYNC.RECONVERGENT B0 ;  /* 0x0000000000007941 */ /* 0x000fea0003800200 */
.L_x_643:
[----:B------:R-:W-:-:S04]  /*16720*/  SHF.R.U32.HI R3, RZ, 0x18, R3 ;  /* 0x00000018ff037819 */ /* 0x000fc80000011603 */
[----:B------:R-:W-:-:S05]  /*16730*/  LOP3.LUT R3, R0, 0x80, R3, 0xf8, !PT ;  /* 0x0000008000037812 */ /* 0x000fca00078ef803 */
[----:B------:R-:W-:Y:S01]  /*16740*/  STG.E.U8 desc[UR36][R16.64], R3 ;  /* 0x0000000310007986 */ /* 0x000fe2000c101124 */
[----:B------:R-:W-:Y:S05]  /*16750*/  EXIT ;  /* 0x000000000000794d */ /* 0x000fea0003800000 */
.L_x_637:
[----:B------:R-:W-:-:S05]  /*16760*/  HADD2.F32 R0, -RZ, R0.H0_H0 ;  /* 0x20000000ff007230 */ /* 0x000fca0000004100 */
[----:B------:R-:W-:-:S05]  /*16770*/  F2FP.BF16.F32.PACK_AB R0, RZ, R0 ;  /* 0x00000000ff00723e */ /* 0x000fca00000010ff */
[----:B------:R-:W-:Y:S01]  /*16780*/  STG.E.U16 desc[UR36][R16.64], R0 ;  /* 0x0000000010007986 */ /* 0x000fe2000c101524 */
[----:B------:R-:W-:Y:S05]  /*16790*/  EXIT ;  /* 0x000000000000794d */ /* 0x000fea0003800000 */
.L_x_646:
        /* <DEDUP_REMOVED lines=14> */
.L_x_23479:


//--------------------- .text._ZN2at6native27unrolled_elementwise_kernelIZZZNS0_54_GLOBAL__N__d8c5977b_16_LinearAlgebra_cu_9e10b42f_324316addr_kernel_cudaERNS_14TensorIteratorERKN3c106ScalarES8_ENKUlvE_clEvENKUlvE9_clEvEUlNS5_4HalfESB_SB_E0_St5arrayIPcLm4EELi4E23TrivialOffsetCalculatorILi3EjESG_ILi1EjENS0_6memory12LoadWithCastILi3EEENSJ_13StoreWithCastILi1EEEEEviT_T0_T2_T3_T4_T5_ --------------------------
	.section	.text._ZN2at6native27unrolled_elementwise_kernelIZZZNS0_54_GLOBAL__N__d8c5977b_16_LinearAlgebra_cu_9e10b42f_324316addr_kernel_cudaERNS_14TensorIteratorERKN3c106ScalarES8_ENKUlvE_clEvENKUlvE9_clEvEUlNS5_4HalfESB_SB_E0_St5arrayIPcLm4EELi4E23TrivialOffsetCalculatorILi3EjESG_ILi1EjENS0_6memory12LoadWithCastILi3EEENSJ_13StoreWithCastILi1EEEEEviT_T0_T2_T3_T4_T5_,"ax",@progbits
	.align	128
        .global         _ZN2at6native27unrolled_elementwise_kernelIZZZNS0_54_GLOBAL__N__d8c5977b_16_LinearAlgebra_cu_9e10b42f_324316addr_kernel_cudaERNS_14TensorIteratorERKN3c106ScalarES8_ENKUlvE_clEvENKUlvE9_clEvEUlNS5_4HalfESB_SB_E0_St5arrayIPcLm4EELi4E23TrivialOffsetCalculatorILi3EjESG_ILi1EjENS0_6memory12LoadWithCastILi3EEENSJ_13StoreWithCastILi1EEEEEviT_T0_T2_T3_T4_T5_
        .type           _ZN2at6native27unrolled_elementwise_kernelIZZZNS0_54_GLOBAL__N__d8c5977b_16_LinearAlgebra_cu_9e10b42f_324316addr_kernel_cudaERNS_14TensorIteratorERKN3c106ScalarES8_ENKUlvE_clEvENKUlvE9_clEvEUlNS5_4HalfESB_SB_E0_St5arrayIPcLm4EELi4E23TrivialOffsetCalculatorILi3EjESG_ILi1EjENS0_6memory12LoadWithCastILi3EEENSJ_13StoreWithCastILi1EEEEEviT_T0_T2_T3_T4_T5_,@function
        .size           _ZN2at6native27unrolled_elementwise_kernelIZZZNS0_54_GLOBAL__N__d8c5977b_16_LinearAlgebra_cu_9e10b42f_324316addr_kernel_cudaERNS_14TensorIteratorERKN3c106ScalarES8_ENKUlvE_clEvENKUlvE9_clEvEUlNS5_4HalfESB_SB_E0_St5arrayIPcLm4EELi4E23TrivialOffsetCalculatorILi3EjESG_ILi1EjENS0_6memory12LoadWithCastILi3EEENSJ_13StoreWithCastILi1EEEEEviT_T0_T2_T3_T4_T5_,(.L_x_23480 - _ZN2at6native27unrolled_elementwise_kernelIZZZNS0_54_GLOBAL__N__d8c5977b_16_LinearAlgebra_cu_9e10b42f_324316addr_kernel_cudaERNS_14TensorIteratorERKN3c106ScalarES8_ENKUlvE_clEvENKUlvE9_clEvEUlNS5_4HalfESB_SB_E0_St5arrayIPcLm4EELi4E23TrivialOffsetCalculatorILi3EjESG_ILi1EjENS0_6memory12LoadWithCastILi3EEENSJ_13StoreWithCastILi1EEEEEviT_T0_T2_T3_T4_T5_)
        .other          _ZN2at6native27unrolled_elementwise_kernelIZZZNS0_54_GLOBAL__N__d8c5977b_16_LinearAlgebra_cu_9e10b42f_324316addr_kernel_cudaERNS_14TensorIteratorERKN3c106ScalarES8_ENKUlvE_clEvENKUlvE9_clEvEUlNS5_4HalfESB_SB_E0_St5arrayIPcLm4EELi4E23TrivialOffsetCalculatorILi3EjESG_ILi1EjENS0_6memory12LoadWithCastILi3EEENSJ_13StoreWithCastILi1EEEEEviT_T0_T2_T3_T4_T5_,@"STO_CUDA_ENTRY STV_DEFAULT"
_ZN2at6native27unrolled_elementwise_kernelIZZZNS0_54_GLOBAL__N__d8c5977b_16_LinearAlgebra_cu_9e10b42f_324316addr_kernel_cudaERNS_14TensorIteratorERKN3c106ScalarES8_ENKUlvE_clEvENKUlvE9_clEvEUlNS5_4HalfESB_SB_E0_St5arrayIPcLm4EELi4E23TrivialOffsetCalculatorILi3EjESG_ILi1EjENS0_6memory12LoadWithCastILi3EEENSJ_13StoreWithCastILi1EEEEEviT_T0_T2_T3_T4_T5_:
.text._ZN2at6native27unrolled_elementwise_kernelIZZZNS0_54_GLOBAL__N__d8c5977b_16_LinearAlgebra_cu_9e10b42f_324316addr_kernel_cudaERNS_14TensorIteratorERKN3c106ScalarES8_ENKUlvE_clEvENKUlvE9_clEvEUlNS5_4HalfESB_SB_E0_St5arrayIPcLm4EELi4E23TrivialOffsetCalculatorILi3EjESG_ILi1EjENS0_6memory12LoadWithCastILi3EEENSJ_13StoreWithCastILi1EEEEEviT_T0_T2_T3_T4_T5_:
[----:B------:R-:W0:Y:S01]  /*0000*/  LDC R1, c[0x0][0x37c] ;  /* 0x0000df00ff017b82 */ /* 0x000e220000000800 */
[----:B------:R-:W1:Y:S07]  /*0010*/  S2R R25, SR_CTAID.X ;  /* 0x0000000000197919 */ /* 0x000e6e0000002500 */
[----:B------:R-:W1:Y:S01]  /*0020*/  LDC R23, c[0x0][0x380] ;  /* 0x0000e000ff177b82 */ /* 0x000e620000000800 */
[----:B------:R-:W2:Y:S01]  /*0030*/  LDCU.64 UR36, c[0x0][0x358] ;  /* 0x00006b00ff2477ac */ /* 0x000ea20008000a00 */
[----:B------:R-:W-:Y:S01]  /*0040*/  BSSY.RECONVERGENT B6, `(.L_x_647) ;  /* 0x000033e000067945 */ /* 0x000fe20003800200 */
[----:B------:R-:W3:Y:S01]  /*0050*/  S2R R27, SR_TID.X ;  /* 0x00000000001b7919 */ /* 0x000ee20000002100 */
[----:B------:R-:W-:Y:S01]  /*0060*/  PRMT R29, RZ, 0x7610, R29 ;  /* 0x00007610ff1d7816 */ /* 0x000fe2000000001d */
[----:B------:R-:W4:Y:S01]  /*0070*/  LDCU.U8 UR38, c[0x0][0x3bc] ;  /* 0x00007780ff2677ac */ /* 0x000f220008000000 */
[----:B------:R-:W-:-:S02]  /*0080*/  PRMT R28, RZ, 0x7610, R28 ;  /* 0x00007610ff1c7816 */ /* 0x000fc4000000001c */
[----:B------:R-:W-:Y:S01]  /*0090*/  PRMT R26, RZ, 0x7610, R26 ;  /* 0x00007610ff1a7816 */ /* 0x000fe2000000001a */
[----:B------:R-:W0:Y:S01]  /*00a0*/  LDCU.U8 UR39, c[0x0][0x3bd] ;  /* 0x000077a0ff2777ac */ /* 0x000e220008000000 */
[----:B------:R-:W0:Y:S01]  /*00b0*/  LDCU.U8 UR40, c[0x0][0x3be] ;  /* 0x000077c0ff2877ac */ /* 0x000e220008000000 */
[----:B-1----:R-:W-:Y:S02]  /*00c0*/  IMAD R23, R25, -0x200, R23 ;  /* 0xfffffe0019177824 */ /* 0x002fe400078e0217 */
[----:B---3--:R-:W-:-:S03]  /*00d0*/  IMAD.MOV.U32 R2, RZ, RZ, R27 ;  /* 0x000000ffff027224 */ /* 0x008fc600078e001b */
[----:B------:R-:W-:-:S13]  /*00e0*/  ISETP.GE.AND P0, PT, R27, R23, PT ;  /* 0x000000171b00720c */ /* 0x000fda0003f06270 */
[----:B0-2-4-:R-:W-:Y:S05]  /*00f0*/  @P0 BRA `(.L_x_648) ;  /* 0x0000003000c80947 */ /* 0x015fea0003800000 */
[----:B------:R-:W0:Y:S01]  /*0100*/  LDC.64 R4, c[0x0][0x3a0] ;  /* 0x0000e800ff047b82 */ /* 0x000e220000000a00 */
[----:B------:R-:W1:Y:S01]  /*0110*/  LDCU UR5, c[0x0][0x3c0] ;  /* 0x00007800ff0577ac */ /* 0x000e620008000800 */
[----:B------:R-:W-:Y:S01]  /*0120*/  IMAD R16, R25, 0x200, R2 ;  /* 0x0000020019107824 */ /* 0x000fe200078e0202 */
[----:B------:R-:W-:-:S04]  /*0130*/  UPRMT UR4, UR38, 0x9910, URZ ;  /* 0x0000991026047896 */ /* 0x000fc800080000ff */
[----:B------:R-:W-:Y:S01]  /*0140*/  UISETP.GT.AND UP0, UPT, UR4, 0x9, UPT ;  /* 0x000000090400788c */ /* 0x000fe2000bf04270 */
[----:B-1----:R-:W-:-:S05]  /*0150*/  IMAD R3, R16, UR5, RZ ;  /* 0x0000000510037c24 */ /* 0x002fca000f8e02ff */
[----:B0-----:R-:W-:-:S05]  /*0160*/  IADD3 R4, P0, PT, R3, R4, RZ ;  /* 0x0000000403047210 */ /* 0x001fca0007f1e0ff */
[----:B------:R-:W-:Y:S01]  /*0170*/  IMAD.X R5, RZ, RZ, R5, P0 ;  /* 0x000000ffff057224 */ /* 0x000fe200000e0605 */
        /* <DEDUP_REMOVED lines=14> */
.L_x_652:
[----:B------:R-:W2:Y:S02]  /*0260*/  LDG.E.U8 R4, desc[UR36][R4.64] ;  /* 0x0000002404047981 */ /* 0x000ea4000c1e1100 */
[----:B--2---:R-:W-:-:S04]  /*0270*/  I2FP.F32.U32 R0, R4 ;  /* 0x0000000400007245 */ /* 0x004fc80000201000 */
[----:B------:R-:W-:-:S04]  /*0280*/  F2FP.F16.F32.PACK_AB R0, RZ, R0 ;  /* 0x00000000ff00723e */ /* 0x000fc800000000ff */
[----:B------:R-:W-:Y:S01]  /*0290*/  PRMT R29, R0, 0x7610, R29 ;  /* 0x00007610001d7816 */ /* 0x000fe2000000001d */
[----:B------:R-:W-:Y:S06]  /*02a0*/  BRA `(.L_x_654) ;  /* 0x0000000c00d87947 */ /* 0x000fec0003800000 */
.L_x_651:
        /* <DEDUP_REMOVED lines=11> */
.L_x_656:
[----:B------:R-:W2:Y:S02]  /*0360*/  LDG.E R4, desc[UR36][R4.64] ;  /* 0x0000002404047981 */ /* 0x000ea4000c1e1900 */
[----:B--2---:R-:W-:-:S04]  /*0370*/  I2FP.F32.S32 R0, R4 ;  /* 0x0000000400007245 */ /* 0x004fc80000201400 */
[----:B------:R-:W-:-:S04]  /*0380*/  F2FP.F16.F32.PACK_AB R0, RZ, R0 ;  /* 0x00000000ff00723e */ /* 0x000fc800000000ff */
[----:B------:R-:W-:Y:S01]  /*0390*/  PRMT R29, R0, 0x7610, R29 ;  /* 0x00007610001d7816 */ /* 0x000fe2000000001d */
[----:B------:R-:W-:Y:S06]  /*03a0*/  BRA `(.L_x_654) ;  /* 0x0000000c00987947 */ /* 0x000fec0003800000 */
.L_x_655:
[----:B------:R-:W2:Y:S02]  /*03b0*/  LDG.E.U16 R4, desc[UR36][R4.64] ;  /* 0x0000002404047981 */ /* 0x000ea4000c1e1500 */
[----:B--2---:R-:W0:Y:S02]  /*03c0*/  I2F.S16 R0, R4 ;  /* 0x0000000400007306 */ /* 0x004e240000101400 */
[----:B0-----:R-:W-:-:S04]  /*03d0*/  F2FP.F16.F32.PACK_AB R0, RZ, R0 ;  /* 0x00000000ff00723e */ /* 0x001fc800000000ff */
[----:B------:R-:W-:Y:S01]  /*03e0*/  PRMT R29, R0, 0x7610, R29 ;  /* 0x00007610001d7816 */ /* 0x000fe2000000001d */
[----:B------:R-:W-:Y:S06]  /*03f0*/  BRA `(.L_x_654) ;  /* 0x0000000c00847947 */ /* 0x000fec0003800000 */
.L_x_650:
        /* <DEDUP_REMOVED lines=9> */
.L_x_658:
[----:B------:R1:W5:Y:S01]  /*0490*/  LDG.E.U16 R29, desc[UR36][R4.64] ;  /* 0x00000024041d7981 */ /* 0x000362000c1e1500 */
[----:B------:R-:W-:Y:S05]  /*04a0*/  BRA `(.L_x_654) ;  /* 0x0000000c00587947 */ /* 0x000fea0003800000 */
.L_x_657:
        /* <DEDUP_REMOVED lines=9> */
.L_x_660:
[----:B------:R0:W5:Y:S01]  /*0540*/  LDG.E.U16 R29, desc[UR36][R4.64] ;  /* 0x00000024041d7981 */ /* 0x000162000c1e1500 */
[----:B------:R-:W-:Y:S05]  /*0550*/  BRA `(.L_x_654) ;  /* 0x0000000c002c7947 */ /* 0x000fea0003800000 */
.L_x_659:
        /* <DEDUP_REMOVED lines=13> */
.L_x_649:
        /* <DEDUP_REMOVED lines=14> */
.L_x_663:
        /* <DEDUP_REMOVED lines=13> */
.L_x_662:
        /* <DEDUP_REMOVED lines=27> */
.L_x_665:
[----:B------:R-:W2:Y:S02]  /*0990*/  LDG.E.U8 R4, desc[UR36][R4.64] ;  /* 0x0000002404047981 */ /* 0x000ea4000c1e1100 */
[C---:B--2---:R-:W-:Y:S02]  /*09a0*/  IMAD.SHL.U32 R3, R4.reuse, 0x2000000, RZ ;  /* 0x0200000004037824 */ /* 0x044fe400078e00ff */
[----:B------:R-:W-:-:S03]  /*09b0*/  IMAD.SHL.U32 R6, R4, 0x100, RZ ;  /* 0x0000010004067824 */ /* 0x000fc600078e00ff */
[----:B------:R-:W-:-:S13]  /*09c0*/  ISETP.GT.U32.AND P0, PT, R3, 0x7ffffff, PT ;  /* 0x07ffffff0300780c */ /* 0x000fda0003f04070 */
[----:B------:R-:W-:Y:S02]  /*09d0*/  @!P0 LOP3.LUT R0, R6, 0x7f00, RZ, 0xc0, !PT ;  /* 0x00007f0006008812 */ /* 0x000fe400078ec0ff */
[----:B------:R-:W-:Y:S02]  /*09e0*/  @P0 LEA.HI R3, R3, 0x70000000, RZ, 0x1c ;  /* 0x7000000003030811 */ /* 0x000fe400078fe0ff */
[----:B------:R-:W-:Y:S02]  /*09f0*/  @!P0 LOP3.LUT R0, R0, 0x3f000000, RZ, 0xfc, !PT ;  /* 0x3f00000000008812 */ /* 0x000fe400078efcff */
[----:B------:R-:W-:-:S03]  /*0a00*/  PRMT R6, R6, 0x9910, RZ ;  /* 0x0000991006067816 */ /* 0x000fc600000000ff */
[----:B------:R-:W-:Y:S01]  /*0a10*/  @!P0 FADD.FTZ R0, R0, -0.5 ;  /* 0xbf00000000008421 */ /* 0x000fe20000010000 */
[----:B------:R-:W-:Y:S01]  /*0a20*/  @P0 FMUL.FTZ R0, R3, 1.9259299443872358531e-34 ;  /* 0x0780000003000820 */ /* 0x000fe20000410000 */
[----:B------:R-:W-:-:S05]  /*0a30*/  IMAD.MOV.U32 R3, RZ, RZ, R6 ;  /* 0x000000ffff037224 */ /* 0x000fca00078e0006 */
[----:B------:R-:W-:-:S04]  /*0a40*/  LOP3.LUT R0, R0, 0x80000000, R3, 0xf8, !PT ;  /* 0x8000000000007812 */ /* 0x000fc800078ef803 */
[----:B------:R-:W-:-:S04]  /*0a50*/  F2FP.F16.F32.PACK_AB R0, RZ, R0 ;  /* 0x00000000ff00723e */ /* 0x000fc800000000ff */
[----:B------:R-:W-:Y:S01]  /*0a60*/  PRMT R29, R0, 0x7610, R29 ;  /* 0x00007610001d7816 */ /* 0x000fe2000000001d */
[----:B------:R-:W-:Y:S06]  /*0a70*/  BRA `(.L_x_654) ;  /* 0x0000000400e47947 */ /* 0x000fec0003800000 */
.L_x_664:
[----:B------:R-:W2:Y:S02]  /*0a80*/  LDG.E.U16 R0, desc[UR36][R4.64] ;  /* 0x0000002404007981 */ /* 0x000ea4000c1e1500 */
[----:B--2---:R-:W-:-:S05]  /*0a90*/  IMAD.U32 R0, R0, 0x10000, RZ ;  /* 0x0001000000007824 */ /* 0x004fca00078e00ff */
[----:B------:R-:W-:-:S04]  /*0aa0*/  F2FP.F16.F32.PACK_AB R0, RZ, R0 ;  /* 0x00000000ff00723e */ /* 0x000fc800000000ff */
[----:B------:R-:W-:Y:S01]  /*0ab0*/  PRMT R29, R0, 0x7610, R29 ;  /* 0x00007610001d7816 */ /* 0x000fe2000000001d */
[----:B------:R-:W-:Y:S06]  /*0ac0*/  BRA `(.L_x_654) ;  /* 0x0000000400d07947 */ /* 0x000fec0003800000 */
.L_x_661:
        /* <DEDUP_REMOVED lines=13> */
.L_x_668:
        /* <DEDUP_REMOVED lines=21> */
.L_x_672:
[----:B------:R-:W-:Y:S05]  /*0cf0*/  BSYNC.RECONVERGENT B1 ;  /* 0x0000000000017941 */ /* 0x000fea0003800200 */
.L_x_671:
[----:B------:R-:W-:Y:S01]  /*0d00*/  IMAD.SHL.U32 R0, R0, 0x100000, RZ ;  /* 0x0010000000007824 */ /* 0x000fe200078e00ff */
[----:B------:R-:W-:-:S04]  /*0d10*/  LEA R3, R3, 0x3b800000, 0x17 ;  /* 0x3b80000003037811 */ /* 0x000fc800078eb8ff */
[----:B------:R-:W-:-:S07]  /*0d20*/  LOP3.LUT R0, R3, R0, R7, 0xfe, !PT ;  /* 0x0000000003007212 */ /* 0x000fce00078efe07 */
.L_x_670:
[----:B------:R-:W-:Y:S05]  /*0d30*/  BSYNC.RECONVERGENT B0 ;  /* 0x0000000000007941 */ /* 0x000fea0003800200 */
.L_x_669:
[----:B------:R-:W-:-:S04]  /*0d40*/  F2FP.F16.F32.PACK_AB R0, RZ, R0 ;  /* 0x00000000ff00723e */ /* 0x000fc800000000ff */
[----:B------:R-:W-:Y:S01]  /*0d50*/  PRMT R29, R0, 0x7610, R29 ;  /* 0x00007610001d7816 */ /* 0x000fe2000000001d */
[----:B------:R-:W-:Y:S06]  /*0d60*/  BRA `(.L_x_654) ;  /* 0x0000000400287947 */ /* 0x000fec0003800000 */
.L_x_667:
        /* <DEDUP_REMOVED lines=21> */
.L_x_676:
[----:B------:R-:W-:Y:S05]  /*0ec0*/  BSYNC.RECONVERGENT B1 ;  /* 0x0000000000017941 */ /* 0x000fea0003800200 */
.L_x_675:
[----:B------:R-:W-:Y:S01]  /*0ed0*/  IMAD.SHL.U32 R0, R0, 0x200000, RZ ;  /* 0x0020000000007824 */ /* 0x000fe200078e00ff */
[----:B------:R-:W-:-:S04]  /*0ee0*/  LEA R3, R3, 0x37800000, 0x17 ;  /* 0x3780000003037811 */ /* 0x000fc800078eb8ff */
[----:B------:R-:W-:-:S07]  /*0ef0*/  LOP3.LUT R0, R3, R0, R7, 0xfe, !PT ;  /* 0x0000000003007212 */ /* 0x000fce00078efe07 */
.L_x_674:
[----:B------:R-:W-:Y:S05]  /*0f00*/  BSYNC.RECONVERGENT B0 ;  /* 0x0000000000007941 */ /* 0x000fea0003800200 */
.L_x_673:
[----:B------:R-:W-:-:S04]  /*0f10*/  F2FP.F16.F32.PACK_AB R0, RZ, R0 ;  /* 0x00000000ff00723e */ /* 0x000fc800000000ff */
[----:B------:R-:W-:Y:S01]  /*0f20*/  PRMT R29, R0, 0x7610, R29 ;  /* 0x00007610001d7816 */ /* 0x000fe2000000001d */
[----:B------:R-:W-:Y:S06]  /*0f30*/  BRA `(.L_x_654) ;  /* 0x0000000000b47947 */ /* 0x000fec0003800000 */
.L_x_666:
[----:B------:R-:W-:-:S09]  /*0f40*/  UISETP.NE.AND UP0, UPT, UR4, 0x1c, UPT ;  /* 0x0000001c0400788c */ /* 0x000fd2000bf05270 */
[----:B------:R-:W-:Y:S05]  /*0f50*/  BRA.U !UP0, `(.L_x_677) ;  /* 0x00000001089c7547 */ /* 0x000fea000b800000 */
[----:B------:R-:W-:-:S09]  /*0f60*/  UISETP.NE.AND UP0, UPT, UR4, 0x1d, UPT ;  /* 0x0000001d0400788c */ /* 0x000fd2000bf05270 */
[----:B------:R-:W-:Y:S05]  /*0f70*/  BRA.U !UP0, `(.L_x_678) ;  /* 0x0000000108807547 */ /* 0x000fea000b800000 */
[----:B------:R-:W-:-:S09]  /*0f80*/  UISETP.NE.AND UP0, UPT, UR4, 0x2c, UPT ;  /* 0x0000002c0400788c */ /* 0x000fd2000bf05270 */
[----:B------:R-:W-:Y:S05]  /*0f90*/  BRA.U !UP0, `(.L_x_679) ;  /* 0x0000000108487547 */ /* 0x000fea000b800000 */
.L_x_653:
        /* <DEDUP_REMOVED lines=15> */
[----:B--2---:R-:W-:Y:S05]  /*1090*/  CALL.ABS.NOINC R14 ;  /* 0x000000000e007343 */ /* 0x004fea0003c00000 */
.L_x_680:
[----:B------:R-:W-:Y:S01]  /*10a0*/  PRMT R29, RZ, 0x7610, R29 ;  /* 0x00007610ff1d7816 */ /* 0x000fe2000000001d */
[----:B------:R-:W-:Y:S06]  /*10b0*/  BRA `(.L_x_654) ;  /* 0x0000000000547947 */ /* 0x000fec0003800000 */
.L_x_679:
        /* <DEDUP_REMOVED lines=8> */
.L_x_682:
[----:B------:R-:W-:Y:S05]  /*1140*/  BSYNC.RECONVERGENT B0 ;  /* 0x0000000000007941 */ /* 0x000fea0003800200 */
.L_x_681:
[----:B------:R-:W-:-:S04]  /*1150*/  F2FP.F16.F32.PACK_AB R0, RZ, R0 ;  /* 0x00000000ff00723e */ /* 0x000fc800000000ff */
[----:B------:R-:W-:Y:S01]  /*1160*/  PRMT R29, R0, 0x7610, R29 ;  /* 0x00007610001d7816 */ /* 0x000fe2000000001d */
[----:B------:R-:W-:Y:S06]  /*1170*/  BRA `(.L_x_654) ;  /* 0x0000000000247947 */ /* 0x000fec0003800000 */
.L_x_678:
[----:B------:R-:W2:Y:S02]  /*1180*/  LDG.E.64 R4, desc[UR36][R4.64] ;  /* 0x0000002404047981 */ /* 0x000ea4000c1e1b00 */
[----:B--2---:R-:W0:Y:S02]  /*1190*/  I2F.U64 R0, R4 ;  /* 0x0000000400007312 */ /* 0x004e240000301000 */
[----:B0-----:R-:W-:-:S04]  /*11a0*/  F2FP.F16.F32.PACK_AB R0, RZ, R0 ;  /* 0x00000000ff00723e */ /* 0x001fc800000000ff */
[----:B------:R-:W-:Y:S01]  /*11b0*/  PRMT R29, R0, 0x7610, R29 ;  /* 0x00007610001d7816 */ /* 0x000fe2000000001d */
[----:B------:R-:W-:Y:S06]  /*11c0*/  BRA `(.L_x_654) ;  /* 0x0000000000107947 */ /* 0x000fec0003800000 */
.L_x_677:
[----:B------:R-:W2:Y:S02]  /*11d0*/  LDG.E R4, desc[UR36][R4.64] ;  /* 0x0000002404047981 */ /* 0x000ea4000c1e1900 */
[----:B--2---:R-:W-:-:S04]  /*11e0*/  I2FP.F32.U32 R0, R4 ;  /* 0x0000000400007245 */ /* 0x004fc80000201000 */
[----:B------:R-:W-:-:S04]  /*11f0*/  F2FP.F16.F32.PACK_AB R0, RZ, R0 ;  /* 0x00000000ff00723e */ /* 0x000fc800000000ff */
[----:B------:R-:W-:-:S07]  /*1200*/  PRMT R29, R0, 0x7610, R29 ;  /* 0x00007610001d7816 */ /* 0x000fce000000001d */
.L_x_654:
[----:B01----:R-:W0:Y:S01]  /*1210*/  LDC.64 R4, c[0x0][0x3a8] ;  /* 0x0000ea00ff047b82 */ /* 0x003e220000000a00 */
[----:B------:R-:W1:Y:S01]  /*1220*/  LDCU UR5, c[0x0][0x3c4] ;  /* 0x00007880ff0577ac */ /* 0x000e620008000800 */
        /* <DEDUP_REMOVED lines=19> */
.L_x_686:
[----:B------:R-:W2:Y:S02]  /*1360*/  LDG.E.U8 R4, desc[UR36][R4.64] ;  /* 0x0000002404047981 */ /* 0x000ea4000c1e1100 */
[----:B--2---:R-:W-:-:S04]  /*1370*/  I2FP.F32.U32 R0, R4 ;  /* 0x0000000400007245 */ /* 0x004fc80000201000 */
[----:B------:R-:W-:-:S04]  /*1380*/  F2FP.F16.F32.PACK_AB R0, RZ, R0 ;  /* 0x00000000ff00723e */ /* 0x000fc800000000ff */
[----:B------:R-:W-:Y:S01]  /*1390*/  PRMT R28, R0, 0x7610, R28 ;  /* 0x00007610001c7816 */ /* 0x000fe2000000001c */
[----:B------:R-:W-:Y:S06]  /*13a0*/  BRA `(.L_x_688) ;  /* 0x0000000c00d87947 */ /* 0x000fec0003800000 */
.L_x_685:
        /* <DEDUP_REMOVED lines=11> */
.L_x_690:
[----:B------:R-:W2:Y:S02]  /*1460*/  LDG.E R4, desc[UR36][R4.64] ;  /* 0x0000002404047981 */ /* 0x000ea4000c1e1900 */
[----:B--2---:R-:W-:-:S04]  /*1470*/  I2FP.F32.S32 R0, R4 ;  /* 0x0000000400007245 */ /* 0x004fc80000201400 */
[----:B------:R-:W-:-:S04]  /*1480*/  F2FP.F16.F32.PACK_AB R0, RZ, R0 ;  /* 0x00000000ff00723e */ /* 0x000fc800000000ff */
[----:B------:R-:W-:Y:S01]  /*1490*/  PRMT R28, R0, 0x7610, R28 ;  /* 0x00007610001c7816 */ /* 0x000fe2000000001c */
[----:B------:R-:W-:Y:S06]  /*14a0*/  BRA `(.L_x_688) ;  /* 0x0000000c00987947 */ /* 0x000fec0003800000 */
.L_x_689:
[----:B------:R-:W2:Y:S02]  /*14b0*/  LDG.E.U16 R4, desc[UR36][R4.64] ;  /* 0x0000002404047981 */ /* 0x000ea4000c1e1500 */
[----:B--2---:R-:W0:Y:S02]  /*14c0*/  I2F.S16 R0, R4 ;  /* 0x0000000400007306 */ /* 0x004e240000101400 */
[----:B0-----:R-:W-:-:S04]  /*14d0*/  F2FP.F16.F32.PACK_AB R0, RZ, R0 ;  /* 0x00000000ff00723e */ /* 0x001fc800000000ff */
[----:B------:R-:W-:Y:S01]  /*14e0*/  PRMT R28, R0, 0x7610, R28 ;  /* 0x00007610001c7816 */ /* 0x000fe2000000001c */
[----:B------:R-:W-:Y:S06]  /*14f0*/  BRA `(.L_x_688) ;  /* 0x0000000c00847947 */ /* 0x000fec0003800000 */
.L_x_684:
        /* <DEDUP_REMOVED lines=9> */
.L_x_692:
[----:B------:R1:W5:Y:S01]  /*1590*/  LDG.E.U16 R28, desc[UR36][R4.64] ;  /* 0x00000024041c7981 */ /* 0x000362000c1e1500 */
[----:B------:R-:W-:Y:S05]  /*15a0*/  BRA `(.L_x_688) ;  /* 0x0000000c00587947 */ /* 0x000fea0003800000 */
.L_x_691:
        /* <DEDUP_REMOVED lines=9> */
.L_x_694:
[----:B------:R0:W5:Y:S01]  /*1640*/  LDG.E.U16 R28, desc[UR36][R4.64] ;  /* 0x00000024041c7981 */ /* 0x000162000c1e1500 */
[----:B------:R-:W-:Y:S05]  /*1650*/  BRA `(.L_x_688) ;  /* 0x0000000c002c7947 */ /* 0x000fea0003800000 */
.L_x_693:
        /* <DEDUP_REMOVED lines=13> */
.L_x_683:
        /* <DEDUP_REMOVED lines=14> */
.L_x_697:
        /* <DEDUP_REMOVED lines=13> */
.L_x_696:
        /* <DEDUP_REMOVED lines=27> */
.L_x_699:
        /* <DEDUP_REMOVED lines=15> */
.L_x_698:
[----:B------:R-:W2:Y:S02]  /*1b80*/  LDG.E.U16 R0, desc[UR36][R4.64] ;  /* 0x0000002404007981 */ /* 0x000ea4000c1e1500 */
[----:B--2---:R-:W-:-:S05]  /*1b90*/  IMAD.U32 R0, R0, 0x10000, RZ ;  /* 0x0001000000007824 */ /* 0x004fca00078e00ff */
[----:B------:R-:W-:-:S04]  /*1ba0*/  F2FP.F16.F32.PACK_AB R0, RZ, R0 ;  /* 0x00000000ff00723e */ /* 0x000fc800000000ff */
[----:B------:R-:W-:Y:S01]  /*1bb0*/  PRMT R28, R0, 0x7610, R28 ;  /* 0x00007610001c7816 */ /* 0x000fe2000000001c */
[----:B------:R-:W-:Y:S06]  /*1bc0*/  BRA `(.L_x_688) ;  /* 0x0000000400d07947 */ /* 0x000fec0003800000 */
.L_x_695:
        /* <DEDUP_REMOVED lines=13> */
.L_x_702:
        /* <DEDUP_REMOVED lines=21> */
.L_x_706:
[----:B------:R-:W-:Y:S05]  /*1df0*/  BSYNC.RECONVERGENT B1 ;  /* 0x0000000000017941 */ /* 0x000fea0003800200 */
.L_x_705:
[----:B------:R-:W-:Y:S01]  /*1e00*/  IMAD.SHL.U32 R0, R0, 0x100000, RZ ;  /* 0x0010000000007824 */ /* 0x000fe200078e00ff */
[----:B------:R-:W-:-:S04]  /*1e10*/  LEA R3, R3, 0x3b800000, 0x17 ;  /* 0x3b80000003037811 */ /* 0x000fc800078eb8ff */
[----:B------:R-:W-:-:S07]  /*1e20*/  LOP3.LUT R0, R3, R0, R7, 0xfe, !PT ;  /* 0x0000000003007212 */ /* 0x000fce00078efe07 */
.L_x_704:
[----:B------:R-:W-:Y:S05]  /*1e30*/  BSYNC.RECONVERGENT B0 ;  /* 0x0000000000007941 */ /* 0x000fea0003800200 */
.L_x_703:
[----:B------:R-:W-:-:S04]  /*1e40*/  F2FP.F16.F32.PACK_AB R0, RZ, R0 ;  /* 0x00000000ff00723e */ /* 0x000fc800000000ff */
[----:B------:R-:W-:Y:S01]  /*1e50*/  PRMT R28, R0, 0x7610, R28 ;  /* 0x00007610001c7816 */ /* 0x000fe2000000001c */
[----:B------:R-:W-:Y:S06]  /*1e60*/  BRA `(.L_x_688) ;  /* 0x0000000400287947 */ /* 0x000fec0003800000 */
.L_x_701:
        /* <DEDUP_REMOVED lines=21> */
.L_x_710:
[----:B------:R-:W-:Y:S05]  /*1fc0*/  BSYNC.RECONVERGENT B1 ;  /* 0x0000000000017941 */ /* 0x000fea0003800200 */
.L_x_709:
[----:B------:R-:W-:Y:S01]  /*1fd0*/  IMAD.SHL.U32 R0, R0, 0x200000, RZ ;  /* 0x0020000000007824 */ /* 0x000fe200078e00ff */
[----:B------:R-:W-:-:S04]  /*1fe0*/  LEA R3, R3, 0x37800000, 0x17 ;  /* 0x3780000003037811 */ /* 0x000fc800078eb8ff */
[----:B------:R-:W-:-:S07]  /*1ff0*/  LOP3.LUT R0, R3, R0, R7, 0xfe, !PT ;  /* 0x0000000003007212 */ /* 0x000fce00078efe07 */
.L_x_708:
[----:B------:R-:W-:Y:S05]  /*2000*/  BSYNC.RECONVERGENT B0 ;  /* 0x0000000000007941 */ /* 0x000fea0003800200 */
.L_x_707:
[----:B------:R-:W-:-:S04]  /*2010*/  F2FP.F16.F32.PACK_AB R0, RZ, R0 ;  /* 0x00000000ff00723e */ /* 0x000fc800000000ff */
[----:B------:R-:W-:Y:S01]  /*2020*/  PRMT R28, R0, 0x7610, R28 ;  /* 0x00007610001c7816 */ /* 0x000fe2000000001c */
[----:B------:R-:W-:Y:S06]  /*2030*/  BRA `(.L_x_688) ;  /* 0x0000000000b47947 */ /* 0x000fec0003800000 */
.L_x_700:
[----:B------:R-:W-:-:S09]  /*2040*/  UISETP.NE.AND UP0, UPT, UR4, 0x1c, UPT ;  /* 0x0000001c0400788c */ /* 0x000fd2000bf05270 */
[----:B------:R-:W-:Y:S05]  /*2050*/  BRA.U !UP0, `(.L_x_711) ;  /* 0x00000001089c7547 */ /* 0x000fea000b800000 */
[----:B------:R-:W-:-:S09]  /*2060*/  UISETP.NE.AND UP0, UPT, UR4, 0x1d, UPT ;  /* 0x0000001d0400788c */ /* 0x000fd2000bf05270 */
[----:B------:R-:W-:Y:S05]  /*2070*/  BRA.U !UP0, `(.L_x_712) ;  /* 0x0000000108807547 */ /* 0x000fea000b800000 */
[----:B------:R-:W-:-:S09]  /*2080*/  UISETP.NE.AND UP0, UPT, UR4, 0x2c, UPT ;  /* 0x0000002c0400788c */ /* 0x000fd2000bf05270 */
[----:B------:R-:W-:Y:S05]  /*2090*/  BRA.U !UP0, `(.L_x_713) ;  /* 0x0000000108487547 */ /* 0x000fea000b800000 */
.L_x_687:
        /* <DEDUP_REMOVED lines=16> */
.L_x_714:
[----:B------:R-:W-:Y:S01]  /*21a0*/  PRMT R28, RZ, 0x7610, R28 ;  /* 0x00007610ff1c7816 */ /* 0x000fe2000000001c */
[----:B------:R-:W-:Y:S06]  /*21b0*/  BRA `(.L_x_688) ;  /* 0x0000000000547947 */ /* 0x000fec0003800000 */
.L_x_713:
        /* <DEDUP_REMOVED lines=8> */
.L_x_716:
[----:B------:R-:W-:Y:S05]  /*2240*/  BSYNC.RECONVERGENT B0 ;  /* 0x0000000000007941 */ /* 0x000fea0003800200 */
.L_x_715:
[----:B------:R-:W-:-:S04]  /*2250*/  F2FP.F16.F32.PACK_AB R0, RZ, R0 ;  /* 0x00000000ff00723e */ /* 0x000fc800000000ff */
[----:B------:R-:W-:Y:S01]  /*2260*/  PRMT R28, R0, 0x7610, R28 ;  /* 0x00007610001c7816 */ /* 0x000fe2000000001c */
[----:B------:R-:W-:Y:S06]  /*2270*/  BRA `(.L_x_688) ;  /* 0x0000000000247947 */ /* 0x000fec0003800000 */
.L_x_712:
[----:B------:R-:W2:Y:S02]  /*2280*/  LDG.E.64 R4, desc[UR36][R4.64] ;  /* 0x0000002404047981 */ /* 0x000ea4000c1e1b00 */
[----:B--2---:R-:W0:Y:S02]  /*2290*/  I2F.U64 R0, R4 ;  /* 0x0000000400007312 */ /* 0x004e240000301000 */
[----:B0-----:R-:W-:-:S04]  /*22a0*/  F2FP.F16.F32.PACK_AB R0, RZ, R0 ;  /* 0x00000000ff00723e */ /* 0x001fc800000000ff */
[----:B------:R-:W-:Y:S01]  /*22b0*/  PRMT R28, R0, 0x7610, R28 ;  /* 0x00007610001c7816 */ /* 0x000fe2000000001c */
[----:B------:R-:W-:Y:S06]  /*22c0*/  BRA `(.L_x_688) ;  /* 0x0000000000107947 */ /* 0x000fec0003800000 */
.L_x_711:
[----:B------:R-:W2:Y:S02]  /*22d0*/  LDG.E R4, desc[UR36][R4.64] ;  /* 0x0000002404047981 */ /* 0x000ea4000c1e1900 */
[----:B--2---:R-:W-:-:S04]  /*22e0*/  I2FP.F32.U32 R0, R4 ;  /* 0x0000000400007245 */ /* 0x004fc80000201000 */
[----:B------:R-:W-:-:S04]  /*22f0*/  F2FP.F16.F32.PACK_AB R0, RZ, R0 ;  /* 0x00000000ff00723e */ /* 0x000fc800000000ff */
[----:B------:R-:W-:-:S07]  /*2300*/  PRMT R28, R0, 0x7610, R28 ;  /* 0x00007610001c7816 */ /* 0x000fce000000001c */
.L_x_688:
        /* <DEDUP_REMOVED lines=21> */
.L_x_720:
[----:B------:R-:W2:Y:S02]  /*2460*/  LDG.E.U8 R4, desc[UR36][R4.64] ;  /* 0x0000002404047981 */ /* 0x000ea4000c1e1100 */
[----:B--2---:R-:W-:-:S04]  /*2470*/  I2FP.F32.U32 R0, R4 ;  /* 0x0000000400007245 */ /* 0x004fc80000201000 */
[----:B------:R-:W-:-:S04]  /*2480*/  F2FP.F16.F32.PACK_AB R0, RZ, R0 ;  /* 0x00000000ff00723e */ /* 0x000fc800000000ff */
[----:B------:R-:W-:Y:S01]  /*2490*/  PRMT R26, R0, 0x7610, R26 ;  /* 0x00007610001a7816 */ /* 0x000fe2000000001a */
[----:B------:R-:W-:Y:S06]  /*24a0*/  BRA `(.L_x_722) ;  /* 0x0000000c00d87947 */ /* 0x000fec0003800000 */
.L_x_719:
        /* <DEDUP_REMOVED lines=11> */
.L_x_724:
[----:B------:R-:W2:Y:S02]  /*2560*/  LDG.E R4, desc[UR36][R4.64] ;  /* 0x0000002404047981 */ /* 0x000ea4000c1e1900 */
[----:B--2---:R-:W-:-:S04]  /*2570*/  I2FP.F32.S32 R0, R4 ;  /* 0x0000000400007245 */ /* 0x004fc80000201400 */
[----:B------:R-:W-:-:S04]  /*2580*/  F2FP.F16.F32.PACK_AB R0, RZ, R0 ;  /* 0x00000000ff00723e */ /* 0x000fc800000000ff */
[----:B------:R-:W-:Y:S01]  /*2590*/  PRMT R26, R0, 0x7610, R26 ;  /* 0x00007610001a7816 */ /* 0x000fe2000000001a */
[----:B------:R-:W-:Y:S06]  /*25a0*/  BRA `(.L_x_722) ;  /* 0x0000000c00987947 */ /* 0x000fec0003800000 */
.L_x_723:
[----:B------:R-:W2:Y:S02]  /*25b0*/  LDG.E.U16 R4, desc[UR36][R4.64] ;  /* 0x0000002404047981 */ /* 0x000ea4000c1e1500 */
[----:B--2---:R-:W0:Y:S02]  /*25c0*/  I2F.S16 R0, R4 ;  /* 0x0000000400007306 */ /* 0x004e240000101400 */
[----:B0-----:R-:W-:-:S04]  /*25d0*/  F2FP.F16.F32.PACK_AB R0, RZ, R0 ;  /* 0x00000000ff00723e */ /* 0x001fc800000000ff */
[----:B------:R-:W-:Y:S01]  /*25e0*/  PRMT R26, R0, 0x7610, R26 ;  /* 0x00007610001a7816 */ /* 0x000fe2000000001a */
[----:B------:R-:W-:Y:S06]  /*25f0*/  BRA `(.L_x_722) ;  /* 0x0000000c00847947 */ /* 0x000fec0003800000 */
.L_x_718:
        /* <DEDUP_REMOVED lines=9> */
.L_x_726:
[----:B------:R0:W5:Y:S01]  /*2690*/  LDG.E.U16 R26, desc[UR36][R4.64] ;  /* 0x00000024041a7981 */ /* 0x000162000c1e1500 */
[----:B------:R-:W-:Y:S05]  /*26a0*/  BRA `(.L_x_722) ;  /* 0x0000000c00587947 */ /* 0x000fea0003800000 */
.L_x_725:
        /* <DEDUP_REMOVED lines=9> */
.L_x_728:
[----:B------:R1:W5:Y:S01]  /*2740*/  LDG.E.U16 R26, desc[UR36][R4.64] ;  /* 0x00000024041a7981 */ /* 0x000362000c1e1500 */
[----:B------:R-:W-:Y:S05]  /*2750*/  BRA `(.L_x_722) ;  /* 0x0000000c002c7947 */ /* 0x000fea0003800000 */
.L_x_727:
        /* <DEDUP_REMOVED lines=13> */
.L_x_717:
        /* <DEDUP_REMOVED lines=14> */
.L_x_731:
        /* <DEDUP_REMOVED lines=13> */
.L_x_730:
        /* <DEDUP_REMOVED lines=27> */
.L_x_733:
        /* <DEDUP_REMOVED lines=15> */
.L_x_732:
[----:B------:R-:W2:Y:S02]  /*2c80*/  LDG.E.U16 R0, desc[UR36][R4.64] ;  /* 0x0000002404007981 */ /* 0x000ea4000c1e1500 */
[----:B--2---:R-:W-:-:S05]  /*2c90*/  IMAD.U32 R0, R0, 0x10000, RZ ;  /* 0x0001000000007824 */ /* 0x004fca00078e00ff */
[----:B------:R-:W-:-:S04]  /*2ca0*/  F2FP.F16.F32.PACK_AB R0, RZ, R0 ;  /* 0x00000000ff00723e */ /* 0x000fc800000000ff */
[----:B------:R-:W-:Y:S01]  /*2cb0*/  PRMT R26, R0, 0x7610, R26 ;  /* 0x00007610001a7816 */ /* 0x000fe2000000001a */
[----:B------:R-:W-:Y:S06]  /*2cc0*/  BRA `(.L_x_722) ;  /* 0x0000000400d07947 */ /* 0x000fec0003800000 */
.L_x_729:
        /* <DEDUP_REMOVED lines=13> */
.L_x_736:
        /* <DEDUP_REMOVED lines=21> */
.L_x_740:
[----:B------:R-:W-:Y:S05]  /*2ef0*/  BSYNC.RECONVERGENT B1 ;  /* 0x0000000000017941 */ /* 0x000fea0003800200 */
.L_x_739:
[----:B------:R-:W-:Y:S01]  /*2f00*/  IMAD.SHL.U32 R0, R0, 0x100000, RZ ;  /* 0x0010000000007824 */ /* 0x000fe200078e00ff */
[----:B------:R-:W-:-:S04]  /*2f10*/  LEA R3, R3, 0x3b800000, 0x17 ;  /* 0x3b80000003037811 */ /* 0x000fc800078eb8ff */
[----:B------:R-:W-:-:S07]  /*2f20*/  LOP3.LUT R0, R3, R0, R7, 0xfe, !PT ;  /* 0x0000000003007212 */ /* 0x000fce00078efe07 */
.L_x_738:
[----:B------:R-:W-:Y:S05]  /*2f30*/  BSYNC.RECONVERGENT B0 ;  /* 0x0000000000007941 */ /* 0x000fea0003800200 */
.L_x_737:
[----:B------:R-:W-:-:S04]  /*2f40*/  F2FP.F16.F32.PACK_AB R0, RZ, R0 ;  /* 0x00000000ff00723e */ /* 0x000fc800000000ff */
[----:B------:R-:W-:Y:S01]  /*2f50*/  PRMT R26, R0, 0x7610, R26 ;  /* 0x00007610001a7816 */ /* 0x000fe2000000001a */
[----:B------:R-:W-:Y:S06]  /*2f60*/  BRA `(.L_x_722) ;  /* 0x0000000400287947 */ /* 0x000fec0003800000 */
.L_x_735:
        /* <DEDUP_REMOVED lines=21> */
.L_x_744:
[----:B------:R-:W-:Y:S05]  /*30c0*/  BSYNC.RECONVERGENT B1 ;  /* 0x0000000000017941 */ /* 0x000fea0003800200 */
.L_x_743:
[----:B------:R-:W-:Y:S01]  /*30d0*/  IMAD.SHL.U32 R0, R0, 0x200000, RZ ;  /* 0x0020000000007824 */ /* 0x000fe200078e00ff */
[----:B------:R-:W-:-:S04]  /*30e0*/  LEA R3, R3, 0x37800000, 0x17 ;  /* 0x3780000003037811 */ /* 0x000fc800078eb8ff */
[----:B------:R-:W-:-:S07]  /*30f0*/  LOP3.LUT R0, R3, R0, R7, 0xfe, !PT ;  /* 0x0000000003007212 */ /* 0x000fce00078efe07 */
.L_x_742:
[----:B------:R-:W-:Y:S05]  /*3100*/  BSYNC.RECONVERGENT B0 ;  /* 0x0000000000007941 */ /* 0x000fea0003800200 */
.L_x_741:
[----:B------:R-:W-:-:S04]  /*3110*/  F2FP.F16.F32.PACK_AB R0, RZ, R0 ;  /* 0x00000000ff00723e */ /* 0x000fc800000000ff */
[----:B------:R-:W-:Y:S01]  /*3120*/  PRMT R26, R0, 0x7610, R26 ;  /* 0x00007610001a7816 */ /* 0x000fe2000000001a */
[----:B------:R-:W-:Y:S06]  /*3130*/  BRA `(.L_x_722) ;  /* 0x0000000000b47947 */ /* 0x000fec0003800000 */
.L_x_734:
[----:B------:R-:W-:-:S09]  /*3140*/  UISETP.NE.AND UP0, UPT, UR4, 0x1c, UPT ;  /* 0x0000001c0400788c */ /* 0x000fd2000bf05270 */
[----:B------:R-:W-:Y:S05]  /*3150*/  BRA.U !UP0, `(.L_x_745) ;  /* 0x00000001089c7547 */ /* 0x000fea000b800000 */
[----:B------:R-:W-:-:S09]  /*3160*/  UISETP.NE.AND UP0, UPT, UR4, 0x1d, UPT ;  /* 0x0000001d0400788c */ /* 0x000fd2000bf05270 */
[----:B------:R-:W-:Y:S05]  /*3170*/  BRA.U !UP0, `(.L_x_746) ;  /* 0x0000000108807547 */ /* 0x000fea000b800000 */
[----:B------:R-:W-:-:S09]  /*3180*/  UISETP.NE.AND UP0, UPT, UR4, 0x2c, UPT ;  /* 0x0000002c0400788c */ /* 0x000fd2000bf05270 */
[----:B------:R-:W-:Y:S05]  /*3190*/  BRA.U !UP0, `(.L_x_747) ;  /* 0x0000000108487547 */ /* 0x000fea000b800000 */
.L_x_721:
        /* <DEDUP_REMOVED lines=16> */
.L_x_748:
[----:B------:R-:W-:Y:S01]  /*32a0*/  PRMT R26, RZ, 0x7610, R26 ;  /* 0x00007610ff1a7816 */ /* 0x000fe2000000001a */
[----:B------:R-:W-:Y:S06]  /*32b0*/  BRA `(.L_x_722) ;  /* 0x0000000000547947 */ /* 0x000fec0003800000 */
.L_x_747:
        /* <DEDUP_REMOVED lines=8> */
.L_x_750:
[----:B------:R-:W-:Y:S05]  /*3340*/  BSYNC.RECONVERGENT B0 ;  /* 0x0000000000007941 */ /* 0x000fea0003800200 */
.L_x_749:
[----:B------:R-:W-:-:S04]  /*3350*/  F2FP.F16.F32.PACK_AB R0, RZ, R0 ;  /* 0x00000000ff00723e */ /* 0x000fc800000000ff */
[----:B------:R-:W-:Y:S01]  /*3360*/  PRMT R26, R0, 0x7610, R26 ;  /* 0x00007610001a7816 */ /* 0x000fe2000000001a */
[----:B------:R-:W-:Y:S06]  /*3370*/  BRA `(.L_x_722) ;  /* 0x0000000000247947 */ /* 0x000fec0003800000 */
.L_x_746:
[----:B------:R-:W2:Y:S02]  /*3380*/  LDG.E.64 R4, desc[UR36][R4.64] ;  /* 0x0000002404047981 */ /* 0x000ea4000c1e1b00 */
[----:B--2---:R-:W0:Y:S02]  /*3390*/  I2F.U64 R0, R4 ;  /* 0x0000000400007312 */ /* 0x004e240000301000 */
[----:B0-----:R-:W-:-:S04]  /*33a0*/  F2FP.F16.F32.PACK_AB R0, RZ, R0 ;  /* 0x00000000ff00723e */ /* 0x001fc800000000ff */
[----:B------:R-:W-:Y:S01]  /*33b0*/  PRMT R26, R0, 0x7610, R26 ;  /* 0x00007610001a7816 */ /* 0x000fe2000000001a */
[----:B------:R-:W-:Y:S06]  /*33c0*/  BRA `(.L_x_722) ;  /* 0x0000000000107947 */ /* 0x000fec0003800000 */
.L_x_745:
[----:B------:R-:W2:Y:S02]  /*33d0*/  LDG.E R4, desc[UR36][R4.64] ;  /* 0x0000002404047981 */ /* 0x000ea4000c1e1900 */
[----:B--2---:R-:W-:-:S04]  /*33e0*/  I2FP.F32.U32 R0, R4 ;  /* 0x0000000400007245 */ /* 0x004fc80000201000 */
[----:B------:R-:W-:-:S04]  /*33f0*/  F2FP.F16.F32.PACK_AB R0, RZ, R0 ;  /* 0x00000000ff00723e */ /* 0x000fc800000000ff */
[----:B------:R-:W-:-:S07]  /*3400*/  PRMT R26, R0, 0x7610, R26 ;  /* 0x00007610001a7816 */ /* 0x000fce000000001a */
.L_x_722:
[----:B------:R-:W-:-:S07]  /*3410*/  VIADD R27, R2, 0x80 ;  /* 0x00000080021b7836 */ /* 0x000fce0000000000 */
.L_x_648:
[----:B------:R-:W-:Y:S05]  /*3420*/  BSYNC.RECONVERGENT B6 ;  /* 0x0000000000067941 */ /* 0x000fea0003800200 */
.L_x_647:
[----:B------:R-:W-:Y:S01]  /*3430*/  ISETP.GE.AND P0, PT, R27, R23, PT ;  /* 0x000000171b00720c */ /* 0x000fe20003f06270 */
[----:B------:R-:W-:Y:S01]  /*3440*/  BSSY.RECONVERGENT B6, `(.L_x_751) ;  /* 0x0000337000067945 */ /* 0x000fe20003800200 */
[----:B------:R-:W-:Y:S02]  /*3450*/  PRMT R24, RZ, 0x7610, R24 ;  /* 0x00007610ff187816 */ /* 0x000fe40000000018 */
[----:B------:R-:W-:Y:S02]  /*3460*/  PRMT R22, RZ, 0x7610, R22 ;  /* 0x00007610ff167816 */ /* 0x000fe40000000016 */
[----:B------:R-:W-:-:S07]  /*3470*/  PRMT R18, RZ, 0x7610, R18 ;  /* 0x00007610ff127816 */ /* 0x000fce0000000012 */
[----:B------:R-:W-:Y:S05]  /*3480*/  @P0 BRA `(.L_x_752) ;  /* 0x0000003000c80947 */ /* 0x000fea0003800000 */
[----:B01----:R-:W0:Y:S01]  /*3490*/  LDC.64 R4, c[0x0][0x3a0] ;  /* 0x0000e800ff047b82 */ /* 0x003e220000000a00 */
        /* <DEDUP_REMOVED lines=21> */
.L_x_756:
[----:B------:R-:W2:Y:S02]  /*35f0*/  LDG.E.U8 R4, desc[UR36][R4.64] ;  /* 0x0000002404047981 */ /* 0x000ea4000c1e1100 */
[----:B--2---:R-:W-:-:S04]  /*3600*/  I2FP.F32.U32 R0, R4 ;  /* 0x0000000400007245 */ /* 0x004fc80000201000 */
[----:B------:R-:W-:-:S04]  /*3610*/  F2FP.F16.F32.PACK_AB R0, RZ, R0 ;  /* 0x00000000ff00723e */ /* 0x000fc800000000ff */
[----:B------:R-:W-:Y:S01]  /*3620*/  PRMT R24, R0, 0x7610, R24 ;  /* 0x0000761000187816 */ /* 0x000fe20000000018 */
[----:B------:R-:W-:Y:S06]  /*3630*/  BRA `(.L_x_758) ;  /* 0x0000000c00d87947 */ /* 0x000fec0003800000 */
.L_x_755:
        /* <DEDUP_REMOVED lines=11> */
.L_x_760:
[----:B------:R-:W2:Y:S02]  /*36f0*/  LDG.E R4, desc[UR36][R4.64] ;  /* 0x0000002404047981 */ /* 0x000ea4000c1e1900 */
[----:B--2---:R-:W-:-:S04]  /*3700*/  I2FP.F32.S32 R0, R4 ;  /* 0x0000000400007245 */ /* 0x004fc80000201400 */
[----:B------:R-:W-:-:S04]  /*3710*/  F2FP.F16.F32.PACK_AB R0, RZ, R0 ;  /* 0x00000000ff00723e */ /* 0x000fc800000000ff */
[----:B------:R-:W-:Y:S01]  /*3720*/  PRMT R24, R0, 0x7610, R24 ;  /* 0x0000761000187816 */ /* 0x000fe20000000018 */
[----:B------:R-:W-:Y:S06]  /*3730*/  BRA `(.L_x_758) ;  /* 0x0000000c00987947 */ /* 0x000fec0003800000 */
.L_x_759:
[----:B------:R-:W2:Y:S02]  /*3740*/  LDG.E.U16 R4, desc[UR36][R4.64] ;  /* 0x0000002404047981 */ /* 0x000ea4000c1e1500 */
[----:B--2---:R-:W0:Y:S02]  /*3750*/  I2F.S16 R0, R4 ;  /* 0x0000000400007306 */ /* 0x004e240000101400 */
[----:B0-----:R-:W-:-:S04]  /*3760*/  F2FP.F16.F32.PACK_AB R0, RZ, R0 ;  /* 0x00000000ff00723e */ /* 0x001fc800000000ff */
[----:B------:R-:W-:Y:S01]  /*3770*/  PRMT R24, R0, 0x7610, R24 ;  /* 0x0000761000187816 */ /* 0x000fe20000000018 */
[----:B------:R-:W-:Y:S06]  /*3780*/  BRA `(.L_x_758) ;  /* 0x0000000c00847947 */ /* 0x000fec0003800000 */
.L_x_754:
        /* <DEDUP_REMOVED lines=9> */
.L_x_762:
[----:B------:R1:W5:Y:S01]  /*3820*/  LDG.E.U16 R24, desc[UR36][R4.64] ;  /* 0x0000002404187981 */ /* 0x000362000c1e1500 */
[----:B------:R-:W-:Y:S05]  /*3830*/  BRA `(.L_x_758) ;  /* 0x0000000c00587947 */ /* 0x000fea0003800000 */
.L_x_761:
        /* <DEDUP_REMOVED lines=9> */
.L_x_764:
[----:B------:R0:W5:Y:S01]  /*38d0*/  LDG.E.U16 R24, desc[UR36][R4.64] ;  /* 0x0000002404187981 */ /* 0x000162000c1e1500 */
[----:B------:R-:W-:Y:S05]  /*38e0*/  BRA `(.L_x_758) ;  /* 0x0000000c002c7947 */ /* 0x000fea0003800000 */
.L_x_763:
        /* <DEDUP_REMOVED lines=13> */
.L_x_753:
        /* <DEDUP_REMOVED lines=14> */
.L_x_767:
        /* <DEDUP_REMOVED lines=13> */
.L_x_766:
        /* <DEDUP_REMOVED lines=27> */
.L_x_769:
[----:B------:R-:W2:Y:S02]  /*3d20*/  LDG.E.U8 R4, desc[UR36][R4.64] ;  /* 0x0000002404047981 */ /* 0x000ea4000c1e1100 */
[C---:B--2---:R-:W-:Y:S02]  /*3d30*/  IMAD.SHL.U32 R0, R4.reuse, 0x2000000, RZ ;  /* 0x0200000004007824 */ /* 0x044fe400078e00ff */
[----:B------:R-:W-:-:S03]  /*3d40*/  IMAD.SHL.U32 R6, R4, 0x100, RZ ;  /* 0x0000010004067824 */ /* 0x000fc600078e00ff */
[----:B------:R-:W-:-:S13]  /*3d50*/  ISETP.GE.U32.AND P0, PT, R0, 0x8000000, PT ;  /* 0x080000000000780c */ /* 0x000fda0003f06070 */
[----:B------:R-:W-:Y:S02]  /*3d60*/  @!P0 LOP3.LUT R3, R6, 0x7f00, RZ, 0xc0, !PT ;  /* 0x00007f0006038812 */ /* 0x000fe400078ec0ff */
[----:B------:R-:W-:Y:S02]  /*3d70*/  @P0 LEA.HI R0, R0, 0x70000000, RZ, 0x1c ;  /* 0x7000000000000811 */ /* 0x000fe400078fe0ff */
[----:B------:R-:W-:Y:S02]  /*3d80*/  @!P0 LOP3.LUT R3, R3, 0x3f000000, RZ, 0xfc, !PT ;  /* 0x3f00000003038812 */ /* 0x000fe400078efcff */
[----:B------:R-:W-:Y:S01]  /*3d90*/  PRMT R6, R6, 0x9910, RZ ;  /* 0x0000991006067816 */ /* 0x000fe200000000ff */
[----:B------:R-:W-:Y:S02]  /*3da0*/  @P0 FMUL.FTZ R0, R0, 1.9259299443872358531e-34 ;  /* 0x0780000000000820 */ /* 0x000fe40000410000 */
[----:B------:R-:W-:Y:S02]  /*3db0*/  @!P0 FADD.FTZ R0, R3, -0.5 ;  /* 0xbf00000003008421 */ /* 0x000fe40000010000 */
[----:B------:R-:W-:-:S05]  /*3dc0*/  IMAD.MOV.U32 R3, RZ, RZ, R6 ;  /* 0x000000ffff037224 */ /* 0x000fca00078e0006 */
[----:B------:R-:W-:-:S04]  /*3dd0*/  LOP3.LUT R0, R0, 0x80000000, R3, 0xf8, !PT ;  /* 0x8000000000007812 */ /* 0x000fc800078ef803 */
[----:B------:R-:W-:-:S04]  /*3de0*/  F2FP.F16.F32.PACK_AB R0, RZ, R0 ;  /* 0x00000000ff00723e */ /* 0x000fc800000000ff */
[----:B------:R-:W-:Y:S01]  /*3df0*/  PRMT R24, R0, 0x7610, R24 ;  /* 0x0000761000187816 */ /* 0x000fe20000000018 */
[----:B------:R-:W-:Y:S06]  /*3e00*/  BRA `(.L_x_758) ;  /* 0x0000000400e47947 */ /* 0x000fec0003800000 */
.L_x_768:
[----:B------:R-:W2:Y:S02]  /*3e10*/  LDG.E.U16 R0, desc[UR36][R4.64] ;  /* 0x0000002404007981 */ /* 0x000ea4000c1e1500 */
[----:B--2---:R-:W-:-:S05]  /*3e20*/  IMAD.U32 R0, R0, 0x10000, RZ ;  /* 0x0001000000007824 */ /* 0x004fca00078e00ff */
[----:B------:R-:W-:-:S04]  /*3e30*/  F2FP.F16.F32.PACK_AB R0, RZ, R0 ;  /* 0x00000000ff00723e */ /* 0x000fc800000000ff */
[----:B------:R-:W-:Y:S01]  /*3e40*/  PRMT R24, R0, 0x7610, R24 ;  /* 0x0000761000187816 */ /* 0x000fe20000000018 */
[----:B------:R-:W-:Y:S06]  /*3e50*/  BRA `(.L_x_758) ;  /* 0x0000000400d07947 */ /* 0x000fec0003800000 */
.L_x_765:
        /* <DEDUP_REMOVED lines=13> */
.L_x_772:
        /* <DEDUP_REMOVED lines=21> */
.L_x_776:
[----:B------:R-:W-:Y:S05]  /*4080*/  BSYNC.RECONVERGENT B1 ;  /* 0x0000000000017941 */ /* 0x000fea0003800200 */
.L_x_775:
[----:B------:R-:W-:Y:S01]  /*4090*/  IMAD.SHL.U32 R0, R0, 0x100000, RZ ;  /* 0x0010000000007824 */ /* 0x000fe200078e00ff */
[----:B------:R-:W-:-:S04]  /*40a0*/  LEA R3, R3, 0x3b800000, 0x17 ;  /* 0x3b80000003037811 */ /* 0x000fc800078eb8ff */
[----:B------:R-:W-:-:S07]  /*40b0*/  LOP3.LUT R0, R3, R0, R7, 0xfe, !PT ;  /* 0x0000000003007212 */ /* 0x000fce00078efe07 */
.L_x_774:
[----:B------:R-:W-:Y:S05]  /*40c0*/  BSYNC.RECONVERGENT B0 ;  /* 0x0000000000007941 */ /* 0x000fea0003800200 */
.L_x_773:
[----:B------:R-:W-:-:S04]  /*40d0*/  F2FP.F16.F32.PACK_AB R0, RZ, R0 ;  /* 0x00000000ff00723e */ /* 0x000fc800000000ff */
[----:B------:R-:W-:Y:S01]  /*40e0*/  PRMT R24, R0, 0x7610, R24 ;  /* 0x0000761000187816 */ /* 0x000fe20000000018 */
[----:B------:R-:W-:Y:S06]  /*40f0*/  BRA `(.L_x_758) ;  /* 0x0000000400287947 */ /* 0x000fec0003800000 */
.L_x_771:
        /* <DEDUP_REMOVED lines=21> */
.L_x_780:
[----:B------:R-:W-:Y:S05]  /*4250*/  BSYNC.RECONVERGENT B1 ;  /* 0x0000000000017941 */ /* 0x000fea0003800200 */
.L_x_779:
[----:B------:R-:W-:Y:S01]  /*4260*/  IMAD.SHL.U32 R0, R0, 0x200000, RZ ;  /* 0x0020000000007824 */ /* 0x000fe200078e00ff */
[----:B------:R-:W-:-:S04]  /*4270*/  LEA R3, R3, 0x37800000, 0x17 ;  /* 0x3780000003037811 */ /* 0x000fc800078eb8ff */
[----:B------:R-:W-:-:S07]  /*4280*/  LOP3.LUT R0, R3, R0, R7, 0xfe, !PT ;  /* 0x0000000003007212 */ /* 0x000fce00078efe07 */
.L_x_778:
[----:B------:R-:W-:Y:S05]  /*4290*/  BSYNC.RECONVERGENT B0 ;  /* 0x0000000000007941 */ /* 0x000fea0003800200 */
.L_x_777:
[----:B------:R-:W-:-:S04]  /*42a0*/  F2FP.F16.F32.PACK_AB R0, RZ, R0 ;  /* 0x00000000ff00723e */ /* 0x000fc800000000ff */
[----:B------:R-:W-:Y:S01]  /*42b0*/  PRMT R24, R0, 0x7610, R24 ;  /* 0x0000761000187816 */ /* 0x000fe20000000018 */
[----:B------:R-:W-:Y:S06]  /*42c0*/  BRA `(.L_x_758) ;  /* 0x0000000000b47947 */ /* 0x000fec0003800000 */
.L_x_770:
        /* <DEDUP_REMOVED lines=14> */
.L_x_784:
[----:B------:R-:W-:Y:S05]  /*43b0*/  BSYNC.RECONVERGENT B0 ;  /* 0x0000000000007941 */ /* 0x000fea0003800200 */
.L_x_783:
[----:B------:R-:W-:-:S04]  /*43c0*/  F2FP.F16.F32.PACK_AB R0, RZ, R0 ;  /* 0x00000000ff00723e */ /* 0x000fc800000000ff */
[----:B------:R-:W-:Y:S01]  /*43d0*/  PRMT R24, R0, 0x7610, R24 ;  /* 0x0000761000187816 */ /* 0x000fe20000000018 */
[----:B------:R-:W-:Y:S06]  /*43e0*/  BRA `(.L_x_758) ;  /* 0x00000000006c7947 */ /* 0x000fec0003800000 */
.L_x_757:
        /* <DEDUP_REMOVED lines=16> */
.L_x_785:
[----:B------:R-:W-:Y:S01]  /*44f0*/  PRMT R24, RZ, 0x7610, R24 ;  /* 0x00007610ff187816 */ /* 0x000fe20000000018 */
[----:B------:R-:W-:Y:S06]  /*4500*/  BRA `(.L_x_758) ;  /* 0x0000000000247947 */ /* 0x000fec0003800000 */
.L_x_782:
[----:B------:R-:W2:Y:S02]  /*4510*/  LDG.E.64 R4, desc[UR36][R4.64] ;  /* 0x0000002404047981 */ /* 0x000ea4000c1e1b00 */
[----:B--2---:R-:W0:Y:S02]  /*4520*/  I2F.U64 R0, R4 ;  /* 0x0000000400007312 */ /* 0x004e240000301000 */
[----:B0-----:R-:W-:-:S04]  /*4530*/  F2FP.F16.F32.PACK_AB R0, RZ, R0 ;  /* 0x00000000ff00723e */ /* 0x001fc800000000ff */
[----:B------:R-:W-:Y:S01]  /*4540*/  PRMT R24, R0, 0x7610, R24 ;  /* 0x0000761000187816 */ /* 0x000fe20000000018 */
[----:B------:R-:W-:Y:S06]  /*4550*/  BRA `(.L_x_758) ;  /* 0x0000000000107947 */ /* 0x000fec0003800000 */
.L_x_781:
[----:B------:R-:W2:Y:S02]  /*4560*/  LDG.E R4, desc[UR36][R4.64] ;  /* 0x0000002404047981 */ /* 0x000ea4000c1e1900 */
[----:B--2---:R-:W-:-:S04]  /*4570*/  I2FP.F32.U32 R0, R4 ;  /* 0x0000000400007245 */ /* 0x004fc80000201000 */
[----:B------:R-:W-:-:S04]  /*4580*/  F2FP.F16.F32.PACK_AB R0, RZ, R0 ;  /* 0x00000000ff00723e */ /* 0x000fc800000000ff */
[----:B------:R-:W-:-:S07]  /*4590*/  PRMT R24, R0, 0x7610, R24 ;  /* 0x0000761000187816 */ /* 0x000fce0000000018 */
.L_x_758:
        /* <DEDUP_REMOVED lines=21> */
.L_x_789:
[----:B------:R-:W2:Y:S02]  /*46f0*/  LDG.E.U8 R4, desc[UR36][R4.64] ;  /* 0x0000002404047981 */ /* 0x000ea4000c1e1100 */
[----:B--2---:R-:W-:-:S04]  /*4700*/  I2FP.F32.U32 R0, R4 ;  /* 0x0000000400007245 */ /* 0x004fc80000201000 */
[----:B------:R-:W-:-:S04]  /*4710*/  F2FP.F16.F32.PACK_AB R0, RZ, R0 ;  /* 0x00000000ff00723e */ /* 0x000fc800000000ff */
[----:B------:R-:W-:Y:S01]  /*4720*/  PRMT R22, R0, 0x7610, R22 ;  /* 0x0000761000167816 */ /* 0x000fe20000000016 */
[----:B------:R-:W-:Y:S06]  /*4730*/  BRA `(.L_x_791) ;  /* 0x0000000c00d87947 */ /* 0x000fec0003800000 */
.L_x_788:
        /* <DEDUP_REMOVED lines=11> */
.L_x_793:
[----:B------:R-:W2:Y:S02]  /*47f0*/  LDG.E R4, desc[UR36][R4.64] ;  /* 0x0000002404047981 */ /* 0x000ea4000c1e1900 */
[----:B--2---:R-:W-:-:S04]  /*4800*/  I2FP.F32.S32 R0, R4 ;  /* 0x0000000400007245 */ /* 0x004fc80000201400 */
[----:B------:R-:W-:-:S04]  /*4810*/  F2FP.F16.F32.PACK_AB R0, RZ, R0 ;  /* 0x00000000ff00723e */ /* 0x000fc800000000ff */
[----:B------:R-:W-:Y:S01]  /*4820*/  PRMT R22, R0, 0x7610, R22 ;  /* 0x0000761000167816 */ /* 0x000fe20000000016 */
[----:B------:R-:W-:Y:S06]  /*4830*/  BRA `(.L_x_791) ;  /* 0x0000000c00987947 */ /* 0x000fec0003800000 */
.L_x_792:
[----:B------:R-:W2:Y:S02]  /*4840*/  LDG.E.U16 R4, desc[UR36][R4.64] ;  /* 0x0000002404047981 */ /* 0x000ea4000c1e1500 */
[----:B--2---:R-:W0:Y:S02]  /*4850*/  I2F.S16 R0, R4 ;  /* 0x0000000400007306 */ /* 0x004e240000101400 */
[----:B0-----:R-:W-:-:S04]  /*4860*/  F2FP.F16.F32.PACK_AB R0, RZ, R0 ;  /* 0x00000000ff00723e */ /* 0x001fc800000000ff */
[----:B------:R-:W-:Y:S01]  /*4870*/  PRMT R22, R0, 0x7610, R22 ;  /* 0x0000761000167816 */ /* 0x000fe20000000016 */
[----:B------:R-:W-:Y:S06]  /*4880*/  BRA `(.L_x_791) ;  /* 0x0000000c00847947 */ /* 0x000fec0003800000 */
.L_x_787:
        /* <DEDUP_REMOVED lines=9> */
.L_x_795:
[----:B------:R0:W5:Y:S01]  /*4920*/  LDG.E.U16 R22, desc[UR36][R4.64] ;  /* 0x0000002404167981 */ /* 0x000162000c1e1500 */
[----:B------:R-:W-:Y:S05]  /*4930*/  BRA `(.L_x_791) ;  /* 0x0000000c00587947 */ /* 0x000fea0003800000 */
.L_x_794:
        /* <DEDUP_REMOVED lines=9> */
.L_x_797:
[----:B------:R1:W5:Y:S01]  /*49d0*/  LDG.E.U16 R22, desc[UR36][R4.64] ;  /* 0x0000002404167981 */ /* 0x000362000c1e1500 */
[----:B------:R-:W-:Y:S05]  /*49e0*/  BRA `(.L_x_791) ;  /* 0x0000000c002c7947 */ /* 0x000fea0003800000 */
.L_x_796:
        /* <DEDUP_REMOVED lines=13> */
.L_x_786:
        /* <DEDUP_REMOVED lines=14> */
.L_x_800:
        /* <DEDUP_REMOVED lines=13> */
.L_x_799:
        /* <DEDUP_REMOVED lines=27> */
.L_x_802:
        /* <DEDUP_REMOVED lines=15> */
.L_x_801:
[----:B------:R-:W2:Y:S02]  /*4f10*/  LDG.E.U16 R0, desc[UR36][R4.64] ;  /* 0x0000002404007981 */ /* 0x000ea4000c1e1500 */
[----:B--2---:R-:W-:-:S05]  /*4f20*/  IMAD.U32 R0, R0, 0x10000, RZ ;  /* 0x0001000000007824 */ /* 0x004fca00078e00ff */
[----:B------:R-:W-:-:S04]  /*4f30*/  F2FP.F16.F32.PACK_AB R0, RZ, R0 ;  /* 0x00000000ff00723e */ /* 0x000fc800000000ff */
[----:B------:R-:W-:Y:S01]  /*4f40*/  PRMT R22, R0, 0x7610, R22 ;  /* 0x0000761000167816 */ /* 0x000fe20000000016 */
[----:B------:R-:W-:Y:S06]  /*4f50*/  BRA `(.L_x_791) ;  /* 0x0000000400d07947 */ /* 0x000fec0003800000 */
.L_x_798:
        /* <DEDUP_REMOVED lines=13> */
.L_x_805:
        /* <DEDUP_REMOVED lines=21> */
.L_x_809:
[----:B------:R-:W-:Y:S05]  /*5180*/  BSYNC.RECONVERGENT B1 ;  /* 0x0000000000017941 */ /* 0x000fea0003800200 */
.L_x_808:
[----:B------:R-:W-:Y:S01]  /*5190*/  IMAD.SHL.U32 R0, R0, 0x100000, RZ ;  /* 0x0010000000007824 */ /* 0x000fe200078e00ff */
[----:B------:R-:W-:-:S04]  /*51a0*/  LEA R3, R3, 0x3b800000, 0x17 ;  /* 0x3b80000003037811 */ /* 0x000fc800078eb8ff */
[----:B------:R-:W-:-:S07]  /*51b0*/  LOP3.LUT R0, R3, R0, R7, 0xfe, !PT ;  /* 0x0000000003007212 */ /* 0x000fce00078efe07 */
.L_x_807:
[----:B------:R-:W-:Y:S05]  /*51c0*/  BSYNC.RECONVERGENT B0 ;  /* 0x0000000000007941 */ /* 0x000fea0003800200 */
.L_x_806:
[----:B------:R-:W-:-:S04]  /*51d0*/  F2FP.F16.F32.PACK_AB R0, RZ, R0 ;  /* 0x00000000ff00723e */ /* 0x000fc800000000ff */
[----:B------:R-:W-:Y:S01]  /*51e0*/  PRMT R22, R0, 0x7610, R22 ;  /* 0x0000761000167816 */ /* 0x000fe20000000016 */
[----:B------:R-:W-:Y:S06]  /*51f0*/  BRA `(.L_x_791) ;  /* 0x0000000400287947 */ /* 0x000fec0003800000 */
.L_x_804:
        /* <DEDUP_REMOVED lines=21> */
.L_x_813:
[----:B------:R-:W-:Y:S05]  /*5350*/  BSYNC.RECONVERGENT B1 ;  /* 0x0000000000017941 */ /* 0x000fea0003800200 */
.L_x_812:
[----:B------:R-:W-:Y:S01]  /*5360*/  IMAD.SHL.U32 R0, R0, 0x200000, RZ ;  /* 0x0020000000007824 */ /* 0x000fe200078e00ff */
[----:B------:R-:W-:-:S04]  /*5370*/  LEA R3, R3, 0x37800000, 0x17 ;  /* 0x3780000003037811 */ /* 0x000fc800078eb8ff */
[----:B------:R-:W-:-:S07]  /*5380*/  LOP3.LUT R0, R3, R0, R7, 0xfe, !PT ;  /* 0x0000000003007212 */ /* 0x000fce00078efe07 */
.L_x_811:
[----:B------:R-:W-:Y:S05]  /*5390*/  BSYNC.RECONVERGENT B0 ;  /* 0x0000000000007941 */ /* 0x000fea0003800200 */
.L_x_810:
[----:B------:R-:W-:-:S04]  /*53a0*/  F2FP.F16.F32.PACK_AB R0, RZ, R0 ;  /* 0x00000000ff00723e */ /* 0x000fc800000000ff */
[----:B------:R-:W-:Y:S01]  /*53b0*/  PRMT R22, R0, 0x7610, R22 ;  /* 0x0000761000167816 */ /* 0x000fe20000000016 */
[----:B------:R-:W-:Y:S06]  /*53c0*/  BRA `(.L_x_791) ;  /* 0x0000000000b47947 */ /* 0x000fec0003800000 */
.L_x_803:
        /* <DEDUP_REMOVED lines=14> */
.L_x_817:
[----:B------:R-:W-:Y:S05]  /*54b0*/  BSYNC.RECONVERGENT B0 ;  /* 0x0000000000007941 */ /* 0x000fea0003800200 */
.L_x_816:
[----:B------:R-:W-:-:S04]  /*54c0*/  F2FP.F16.F32.PACK_AB R0, RZ, R0 ;  /* 0x00000000ff00723e */ /* 0x000fc800000000ff */
[----:B------:R-:W-:Y:S01]  /*54d0*/  PRMT R22, R0, 0x7610, R22 ;  /* 0x0000761000167816 */ /* 0x000fe20000000016 */
[----:B------:R-:W-:Y:S06]  /*54e0*/  BRA `(.L_x_791) ;  /* 0x00000000006c7947 */ /* 0x000fec0003800000 */
.L_x_790:
        /* <DEDUP_REMOVED lines=16> */
.L_x_818:
[----:B------:R-:W-:Y:S01]  /*55f0*/  PRMT R22, RZ, 0x7610, R22 ;  /* 0x00007610ff167816 */ /* 0x000fe20000000016 */
[----:B------:R-:W-:Y:S06]  /*5600*/  BRA `(.L_x_791) ;  /* 0x0000000000247947 */ /* 0x000fec0003800000 */
.L_x_815:
[----:B------:R-:W2:Y:S02]  /*5610*/  LDG.E.64 R4, desc[UR36][R4.64] ;  /* 0x0000002404047981 */ /* 0x000ea4000c1e1b00 */
[----:B--2---:R-:W0:Y:S02]  /*5620*/  I2F.U64 R0, R4 ;  /* 0x0000000400007312 */ /* 0x004e240000301000 */
[----:B0-----:R-:W-:-:S04]  /*5630*/  F2FP.F16.F32.PACK_AB R0, RZ, R0 ;  /* 0x00000000ff00723e */ /* 0x001fc800000000ff */
[----:B------:R-:W-:Y:S01]  /*5640*/  PRMT R22, R0, 0x7610, R22 ;  /* 0x0000761000167816 */ /* 0x000fe20000000016 */
[----:B------:R-:W-:Y:S06]  /*5650*/  BRA `(.L_x_791) ;  /* 0x0000000000107947 */ /* 0x000fec0003800000 */
.L_x_814:
[----:B------:R-:W2:Y:S02]  /*5660*/  LDG.E R4, desc[UR36][R4.64] ;  /* 0x0000002404047981 */ /* 0x000ea4000c1e1900 */
[----:B--2---:R-:W-:-:S04]  /*5670*/  I2FP.F32.U32 R0, R4 ;  /* 0x0000000400007245 */ /* 0x004fc80000201000 */
[----:B------:R-:W-:-:S04]  /*5680*/  F2FP.F16.F32.PACK_AB R0, RZ, R0 ;  /* 0x00000000ff00723e */ /* 0x000fc800000000ff */
[----:B------:R-:W-:-:S07]  /*5690*/  PRMT R22, R0, 0x7610, R22 ;  /* 0x0000761000167816 */ /* 0x000fce0000000016 */
.L_x_791:
        /* <DEDUP_REMOVED lines=21> */
.L_x_822:
[----:B------:R-:W2:Y:S02]  /*57f0*/  LDG.E.U8 R4, desc[UR36][R4.64] ;  /* 0x0000002404047981 */ /* 0x000ea4000c1e1100 */
[----:B--2---:R-:W-:-:S04]  /*5800*/  I2FP.F32.U32 R0, R4 ;  /* 0x0000000400007245 */ /* 0x004fc80000201000 */
[----:B------:R-:W-:-:S04]  /*5810*/  F2FP.F16.F32.PACK_AB R0, RZ, R0 ;  /* 0x00000000ff00723e */ /* 0x000fc800000000ff */
[----:B------:R-:W-:Y:S01]  /*5820*/  PRMT R18, R0, 0x7610, R18 ;  /* 0x0000761000127816 */ /* 0x000fe20000000012 */
[----:B------:R-:W-:Y:S06]  /*5830*/  BRA `(.L_x_824) ;  /* 0x0000000c00d87947 */ /* 0x000fec0003800000 */
.L_x_821:
        /* <DEDUP_REMOVED lines=11> */
.L_x_826:
[----:B------:R-:W2:Y:S02]  /*58f0*/  LDG.E R4, desc[UR36][R4.64] ;  /* 0x0000002404047981 */ /* 0x000ea4000c1e1900 */
[----:B--2---:R-:W-:-:S04]  /*5900*/  I2FP.F32.S32 R0, R4 ;  /* 0x0000000400007245 */ /* 0x004fc80000201400 */
[----:B------:R-:W-:-:S04]  /*5910*/  F2FP.F16.F32.PACK_AB R0, RZ, R0 ;  /* 0x00000000ff00723e */ /* 0x000fc800000000ff */
[----:B------:R-:W-:Y:S01]  /*5920*/  PRMT R18, R0, 0x7610, R18 ;  /* 0x0000761000127816 */ /* 0x000fe20000000012 */
[----:B------:R-:W-:Y:S06]  /*5930*/  BRA `(.L_x_824) ;  /* 0x0000000c00987947 */ /* 0x000fec0003800000 */
.L_x_825:
[----:B------:R-:W2:Y:S02]  /*5940*/  LDG.E.U16 R4, desc[UR36][R4.64] ;  /* 0x0000002404047981 */ /* 0x000ea4000c1e1500 */
[----:B--2---:R-:W0:Y:S02]  /*5950*/  I2F.S16 R0, R4 ;  /* 0x0000000400007306 */ /* 0x004e240000101400 */
[----:B0-----:R-:W-:-:S04]  /*5960*/  F2FP.F16.F32.PACK_AB R0, RZ, R0 ;  /* 0x00000000ff00723e */ /* 0x001fc800000000ff */
[----:B------:R-:W-:Y:S01]  /*5970*/  PRMT R18, R0, 0x7610, R18 ;  /* 0x0000761000127816 */ /* 0x000fe20000000012 */
[----:B------:R-:W-:Y:S06]  /*5980*/  BRA `(.L_x_824) ;  /* 0x0000000c00847947 */ /* 0x000fec0003800000 */
.L_x_820:
        /* <DEDUP_REMOVED lines=9> */
.L_x_828:
[----:B------:R1:W5:Y:S01]  /*5a20*/  LDG.E.U16 R18, desc[UR36][R4.64] ;  /* 0x0000002404127981 */ /* 0x000362000c1e1500 */
[----:B------:R-:W-:Y:S05]  /*5a30*/  BRA `(.L_x_824) ;  /* 0x0000000c00587947 */ /* 0x000fea0003800000 */
.L_x_827:
        /* <DEDUP_REMOVED lines=9> */
.L_x_830:
[----:B------:R0:W5:Y:S01]  /*5ad0*/  LDG.E.U16 R18, desc[UR36][R4.64] ;  /* 0x0000002404127981 */ /* 0x000162000c1e1500 */
[----:B------:R-:W-:Y:S05]  /*5ae0*/  BRA `(.L_x_824) ;  /* 0x0000000c002c7947 */ /* 0x000fea0003800000 */
.L_x_829:
        /* <DEDUP_REMOVED lines=13> */
.L_x_819:
        /* <DEDUP_REMOVED lines=14> */
.L_x_833:
        /* <DEDUP_REMOVED lines=13> */
.L_x_832:
        /* <DEDUP_REMOVED lines=27> */
.L_x_835:
        /* <DEDUP_REMOVED lines=15> */
.L_x_834:
[----:B------:R-:W2:Y:S02]  /*6010*/  LDG.E.U16 R0, desc[UR36][R4.64] ;  /* 0x0000002404007981 */ /* 0x000ea4000c1e1500 */
[----:B--2---:R-:W-:-:S05]  /*6020*/  IMAD.U32 R0, R0, 0x10000, RZ ;  /* 0x0001000000007824 */ /* 0x004fca00078e00ff */
[----:B------:R-:W-:-:S04]  /*6030*/  F2FP.F16.F32.PACK_AB R0, RZ, R0 ;  /* 0x00000000ff00723e */ /* 0x000fc800000000ff */
[----:B------:R-:W-:Y:S01]  /*6040*/  PRMT R18, R0, 0x7610, R18 ;  /* 0x0000761000127816 */ /* 0x000fe20000000012 */
[----:B------:R-:W-:Y:S06]  /*6050*/  BRA `(.L_x_824) ;  /* 0x0000000400d07947 */ /* 0x000fec0003800000 */
.L_x_831:
        /* <DEDUP_REMOVED lines=13> */
.L_x_838:
        /* <DEDUP_REMOVED lines=21> */
.L_x_842:
[----:B------:R-:W-:Y:S05]  /*6280*/  BSYNC.RECONVERGENT B1 ;  /* 0x0000000000017941 */ /* 0x000fea0003800200 */
.L_x_841:
[----:B------:R-:W-:Y:S01]  /*6290*/  IMAD.SHL.U32 R0, R0, 0x100000, RZ ;  /* 0x0010000000007824 */ /* 0x000fe200078e00ff */
[----:B------:R-:W-:-:S04]  /*62a0*/  LEA R3, R3, 0x3b800000, 0x17 ;  /* 0x3b80000003037811 */ /* 0x000fc800078eb8ff */
[----:B------:R-:W-:-:S07]  /*62b0*/  LOP3.LUT R0, R3, R0, R7, 0xfe, !PT ;  /* 0x0000000003007212 */ /* 0x000fce00078efe07 */
.L_x_840:
[----:B------:R-:W-:Y:S05]  /*62c0*/  BSYNC.RECONVERGENT B0 ;  /* 0x0000000000007941 */ /* 0x000fea0003800200 */
.L_x_839:
[----:B------:R-:W-:-:S04]  /*62d0*/  F2FP.F16.F32.PACK_AB R0, RZ, R0 ;  /* 0x00000000ff00723e */ /* 0x000fc800000000ff */
[----:B------:R-:W-:Y:S01]  /*62e0*/  PRMT R18, R0, 0x7610, R18 ;  /* 0x0000761000127816 */ /* 0x000fe20000000012 */
[----:B------:R-:W-:Y:S06]  /*62f0*/  BRA `(.L_x_824) ;  /* 0x0000000400287947 */ /* 0x000fec0003800000 */
.L_x_837:
        /* <DEDUP_REMOVED lines=21> */
.L_x_846:
[----:B------:R-:W-:Y:S05]  /*6450*/  BSYNC.RECONVERGENT B1 ;  /* 0x0000000000017941 */ /* 0x000fea0003800200 */
.L_x_845:
[----:B------:R-:W-:Y:S01]  /*6460*/  IMAD.SHL.U32 R0, R0, 0x200000, RZ ;  /* 0x0020000000007824 */ /* 0x000fe200078e00ff */
[----:B------:R-:W-:-:S04]  /*6470*/  LEA R3, R3, 0x37800000, 0x17 ;  /* 0x3780000003037811 */ /* 0x000fc800078eb8ff */
[----:B------:R-:W-:-:S07]  /*6480*/  LOP3.LUT R0, R3, R0, R7, 0xfe, !PT ;  /* 0x0000000003007212 */ /* 0x000fce00078efe07 */
.L_x_844:
[----:B------:R-:W-:Y:S05]  /*6490*/  BSYNC.RECONVERGENT B0 ;  /* 0x0000000000007941 */ /* 0x000fea0003800200 */
.L_x_843:
[----:B------:R-:W-:-:S04]  /*64a0*/  F2FP.F16.F32.PACK_AB R0, RZ, R0 ;  /* 0x00000000ff00723e */ /* 0x000fc800000000ff */
[----:B------:R-:W-:Y:S01]  /*64b0*/  PRMT R18, R0, 0x7610, R18 ;  /* 0x0000761000127816 */ /* 0x000fe20000000012 */
[----:B------:R-:W-:Y:S06]  /*64c0*/  BRA `(.L_x_824) ;  /* 0x0000000000b47947 */ /* 0x000fec0003800000 */
.L_x_836:
        /* <DEDUP_REMOVED lines=14> */
.L_x_850:
[----:B------:R-:W-:Y:S05]  /*65b0*/  BSYNC.RECONVERGENT B0 ;  /* 0x0000000000007941 */ /* 0x000fea0003800200 */
.L_x_849:
[----:B------:R-:W-:-:S04]  /*65c0*/  F2FP.F16.F32.PACK_AB R0, RZ, R0 ;  /* 0x00000000ff00723e */ /* 0x000fc800000000ff */
[----:B------:R-:W-:Y:S01]  /*65d0*/  PRMT R18, R0, 0x7610, R18 ;  /* 0x0000761000127816 */ /* 0x000fe20000000012 */
[----:B------:R-:W-:Y:S06]  /*65e0*/  BRA `(.L_x_824) ;  /* 0x00000000006c7947 */ /* 0x000fec0003800000 */
.L_x_823:
        /* <DEDUP_REMOVED lines=16> */
.L_x_851:
[----:B------:R-:W-:Y:S01]  /*66f0*/  PRMT R18, RZ, 0x7610, R18 ;  /* 0x00007610ff127816 */ /* 0x000fe20000000012 */
[----:B------:R-:W-:Y:S06]  /*6700*/  BRA `(.L_x_824) ;  /* 0x0000000000247947 */ /* 0x000fec0003800000 */
.L_x_848:
[----:B------:R-:W2:Y:S02]  /*6710*/  LDG.E.64 R4, desc[UR36][R4.64] ;  /* 0x0000002404047981 */ /* 0x000ea4000c1e1b00 */
[----:B--2---:R-:W0:Y:S02]  /*6720*/  I2F.U64 R0, R4 ;  /* 0x0000000400007312 */ /* 0x004e240000301000 */
[----:B0-----:R-:W-:-:S04]  /*6730*/  F2FP.F16.F32.PACK_AB R0, RZ, R0 ;  /* 0x00000000ff00723e */ /* 0x001fc800000000ff */
[----:B------:R-:W-:Y:S01]  /*6740*/  PRMT R18, R0, 0x7610, R18 ;  /* 0x0000761000127816 */ /* 0x000fe20000000012 */
[----:B------:R-:W-:Y:S06]  /*6750*/  BRA `(.L_x_824) ;  /* 0x0000000000107947 */ /* 0x000fec0003800000 */
.L_x_847:
[----:B------:R-:W2:Y:S02]  /*6760*/  LDG.E R4, desc[UR36][R4.64] ;  /* 0x0000002404047981 */ /* 0x000ea4000c1e1900 */
[----:B--2---:R-:W-:-:S04]  /*6770*/  I2FP.F32.U32 R0, R4 ;  /* 0x0000000400007245 */ /* 0x004fc80000201000 */
[----:B------:R-:W-:-:S04]  /*6780*/  F2FP.F16.F32.PACK_AB R0, RZ, R0 ;  /* 0x00000000ff00723e */ /* 0x000fc800000000ff */
[----:B------:R-:W-:-:S07]  /*6790*/  PRMT R18, R0, 0x7610, R18 ;  /* 0x0000761000127816 */ /* 0x000fce0000000012 */
.L_x_824:
[----:B------:R-:W-:-:S07]  /*67a0*/  VIADD R27, R27, 0x80 ;  /* 0x000000801b1b7836 */ /* 0x000fce0000000000 */
.L_x_752:
[----:B------:R-:W-:Y:S05]  /*67b0*/  BSYNC.RECONVERGENT B6 ;  /* 0x0000000000067941 */ /* 0x000fea0003800200 */
.L_x_751:
        /* <DEDUP_REMOVED lines=28> */
.L_x_857:
[----:B------:R-:W2:Y:S02]  /*6980*/  LDG.E.U8 R4, desc[UR36][R4.64] ;  /* 0x0000002404047981 */ /* 0x000ea4000c1e1100 */
[----:B--2---:R-:W-:-:S04]  /*6990*/  I2FP.F32.U32 R0, R4 ;  /* 0x0000000400007245 */ /* 0x004fc80000201000 */
[----:B------:R-:W-:-:S04]  /*69a0*/  F2FP.F16.F32.PACK_AB R0, RZ, R0 ;  /* 0x00000000ff00723e */ /* 0x000fc800000000ff */
[----:B------:R-:W-:Y:S01]  /*69b0*/  PRMT R16, R0, 0x7610, R16 ;  /* 0x0000761000107816 */ /* 0x000fe20000000010 */
[----:B------:R-:W-:Y:S06]  /*69c0*/  BRA `(.L_x_859) ;  /* 0x0000000c00d87947 */ /* 0x000fec0003800000 */
.L_x_856:
        /* <DEDUP_REMOVED lines=11> */
.L_x_861:
[----:B------:R-:W2:Y:S02]  /*6a80*/  LDG.E R4, desc[UR36][R4.64] ;  /* 0x0000002404047981 */ /* 0x000ea4000c1e1900 */
[----:B--2---:R-:W-:-:S04]  /*6a90*/  I2FP.F32.S32 R0, R4 ;  /* 0x0000000400007245 */ /* 0x004fc80000201400 */
[----:B------:R-:W-:-:S04]  /*6aa0*/  F2FP.F16.F32.PACK_AB R0, RZ, R0 ;  /* 0x00000000ff00723e */ /* 0x000fc800000000ff */
[----:B------:R-:W-:Y:S01]  /*6ab0*/  PRMT R16, R0, 0x7610, R16 ;  /* 0x0000761000107816 */ /* 0x000fe20000000010 */
[----:B------:R-:W-:Y:S06]  /*6ac0*/  BRA `(.L_x_859) ;  /* 0x0000000c00987947 */ /* 0x000fec0003800000 */
.L_x_860:
[----:B------:R-:W2:Y:S02]  /*6ad0*/  LDG.E.U16 R4, desc[UR36][R4.64] ;  /* 0x0000002404047981 */ /* 0x000ea4000c1e1500 */
[----:B--2---:R-:W0:Y:S02]  /*6ae0*/  I2F.S16 R0, R4 ;  /* 0x0000000400007306 */ /* 0x004e240000101400 */
[----:B0-----:R-:W-:-:S04]  /*6af0*/  F2FP.F16.F32.PACK_AB R0, RZ, R0 ;  /* 0x00000000ff00723e */ /* 0x001fc800000000ff */
[----:B------:R-:W-:Y:S01]  /*6b00*/  PRMT R16, R0, 0x7610, R16 ;  /* 0x0000761000107816 */ /* 0x000fe20000000010 */
[----:B------:R-:W-:Y:S06]  /*6b10*/  BRA `(.L_x_859) ;  /* 0x0000000c00847947 */ /* 0x000fec0003800000 */
.L_x_855:
        /* <DEDUP_REMOVED lines=9> */
.L_x_863:
[----:B------:R0:W5:Y:S01]  /*6bb0*/  LDG.E.U16 R16, desc[UR36][R4.64] ;  /* 0x0000002404107981 */ /* 0x000162000c1e1500 */
[----:B------:R-:W-:Y:S05]  /*6bc0*/  BRA `(.L_x_859) ;  /* 0x0000000c00587947 */ /* 0x000fea0003800000 */
.L_x_862:
        /* <DEDUP_REMOVED lines=9> */
.L_x_865:
[----:B------:R1:W5:Y:S01]  /*6c60*/  LDG.E.U16 R16, desc[UR36][R4.64] ;  /* 0x0000002404107981 */ /* 0x000362000c1e1500 */
[----:B------:R-:W-:Y:S05]  /*6c70*/  BRA `(.L_x_859) ;  /* 0x0000000c002c7947 */ /* 0x000fea0003800000 */
.L_x_864:
        /* <DEDUP_REMOVED lines=13> */
.L_x_854:
        /* <DEDUP_REMOVED lines=14> */
.L_x_868:
        /* <DEDUP_REMOVED lines=13> */
.L_x_867:
        /* <DEDUP_REMOVED lines=27> */
.L_x_870:
        /* <DEDUP_REMOVED lines=15> */
.L_x_869:
[----:B------:R-:W2:Y:S02]  /*71a0*/  LDG.E.U16 R0, desc[UR36][R4.64] ;  /* 0x0000002404007981 */ /* 0x000ea4000c1e1500 */
[----:B--2---:R-:W-:-:S05]  /*71b0*/  IMAD.U32 R0, R0, 0x10000, RZ ;  /* 0x0001000000007824 */ /* 0x004fca00078e00ff */
[----:B------:R-:W-:-:S04]  /*71c0*/  F2FP.F16.F32.PACK_AB R0, RZ, R0 ;  /* 0x00000000ff00723e */ /* 0x000fc800000000ff */
[----:B------:R-:W-:Y:S01]  /*71d0*/  PRMT R16, R0, 0x7610, R16 ;  /* 0x0000761000107816 */ /* 0x000fe20000000010 */
[----:B------:R-:W-:Y:S06]  /*71e0*/  BRA `(.L_x_859) ;  /* 0x0000000400d07947 */ /* 0x000fec0003800000 */
.L_x_866:
        /* <DEDUP_REMOVED lines=13> */
.L_x_873:
        /* <DEDUP_REMOVED lines=21> */
.L_x_877:
[----:B------:R-:W-:Y:S05]  /*7410*/  BSYNC.RECONVERGENT B1 ;  /* 0x0000000000017941 */ /* 0x000fea0003800200 */
.L_x_876:
[----:B------:R-:W-:Y:S01]  /*7420*/  IMAD.SHL.U32 R0, R0, 0x100000, RZ ;  /* 0x0010000000007824 */ /* 0x000fe200078e00ff */
[----:B------:R-:W-:-:S04]  /*7430*/  LEA R3, R3, 0x3b800000, 0x17 ;  /* 0x3b80000003037811 */ /* 0x000fc800078eb8ff */
[----:B------:R-:W-:-:S07]  /*7440*/  LOP3.LUT R0, R3, R0, R7, 0xfe, !PT ;  /* 0x0000000003007212 */ /* 0x000fce00078efe07 */
.L_x_875:
[----:B------:R-:W-:Y:S05]  /*7450*/  BSYNC.RECONVERGENT B0 ;  /* 0x0000000000007941 */ /* 0x000fea0003800200 */
.L_x_874:
[----:B------:R-:W-:-:S04]  /*7460*/  F2FP.F16.F32.PACK_AB R0, RZ, R0 ;  /* 0x00000000ff00723e */ /* 0x000fc800000000ff */
[----:B------:R-:W-:Y:S01]  /*7470*/  PRMT R16, R0, 0x7610, R16 ;  /* 0x0000761000107816 */ /* 0x000fe20000000010 */
[----:B------:R-:W-:Y:S06]  /*7480*/  BRA `(.L_x_859) ;  /* 0x0000000400287947 */ /* 0x000fec0003800000 */
.L_x_872:
        /* <DEDUP_REMOVED lines=21> */
.L_x_881:
[----:B------:R-:W-:Y:S05]  /*75e0*/  BSYNC.RECONVERGENT B1 ;  /* 0x0000000000017941 */ /* 0x000fea0003800200 */
.L_x_880:
[----:B------:R-:W-:Y:S01]  /*75f0*/  IMAD.SHL.U32 R0, R0, 0x200000, RZ ;  /* 0x0020000000007824 */ /* 0x000fe200078e00ff */
[----:B------:R-:W-:-:S04]  /*7600*/  LEA R3, R3, 0x37800000, 0x17 ;  /* 0x3780000003037811 */ /* 0x000fc800078eb8ff */
[----:B------:R-:W-:-:S07]  /*7610*/  LOP3.LUT R0, R3, R0, R7, 0xfe, !PT ;  /* 0x0000000003007212 */ /* 0x000fce00078efe07 */
.L_x_879:
[----:B------:R-:W-:Y:S05]  /*7620*/  BSYNC.RECONVERGENT B0 ;  /* 0x0000000000007941 */ /* 0x000fea0003800200 */
.L_x_878:
[----:B------:R-:W-:-:S04]  /*7630*/  F2FP.F16.F32.PACK_AB R0, RZ, R0 ;  /* 0x00000000ff00723e */ /* 0x000fc800000000ff */
[----:B------:R-:W-:Y:S01]  /*7640*/  PRMT R16, R0, 0x7610, R16 ;  /* 0x0000761000107816 */ /* 0x000fe20000000010 */
[----:B------:R-:W-:Y:S06]  /*7650*/  BRA `(.L_x_859) ;  /* 0x0000000000b47947 */ /* 0x000fec0003800000 */
.L_x_871:
        /* <DEDUP_REMOVED lines=14> */
.L_x_885:
[----:B------:R-:W-:Y:S05]  /*7740*/  BSYNC.RECONVERGENT B0 ;  /* 0x0000000000007941 */ /* 0x000fea0003800200 */
.L_x_884:
[----:B------:R-:W-:-:S04]  /*7750*/  F2FP.F16.F32.PACK_AB R0, RZ, R0 ;  /* 0x00000000ff00723e */ /* 0x000fc800000000ff */
[----:B------:R-:W-:Y:S01]  /*7760*/  PRMT R16, R0, 0x7610, R16 ;  /* 0x0000761000107816 */ /* 0x000fe20000000010 */
[----:B------:R-:W-:Y:S06]  /*7770*/  BRA `(.L_x_859) ;  /* 0x00000000006c7947 */ /* 0x000fec0003800000 */
.L_x_858:
        /* <DEDUP_REMOVED lines=16> */
.L_x_886:
[----:B------:R-:W-:Y:S01]  /*7880*/  PRMT R16, RZ, 0x7610, R16 ;  /* 0x00007610ff107816 */ /* 0x000fe20000000010 */
[----:B------:R-:W-:Y:S06]  /*7890*/  BRA `(.L_x_859) ;  /* 0x0000000000247947 */ /* 0x000fec0003800000 */
.L_x_883:
[----:B------:R-:W2:Y:S02]  /*78a0*/  LDG.E.64 R4, desc[UR36][R4.64] ;  /* 0x0000002404047981 */ /* 0x000ea4000c1e1b00 */
[----:B--2---:R-:W0:Y:S02]  /*78b0*/  I2F.U64 R0, R4 ;  /* 0x0000000400007312 */ /* 0x004e240000301000 */
[----:B0-----:R-:W-:-:S04]  /*78c0*/  F2FP.F16.F32.PACK_AB R0, RZ, R0 ;  /* 0x00000000ff00723e */ /* 0x001fc800000000ff */
[----:B------:R-:W-:Y:S01]  /*78d0*/  PRMT R16, R0, 0x7610, R16 ;  /* 0x0000761000107816 */ /* 0x000fe20000000010 */
[----:B------:R-:W-:Y:S06]  /*78e0*/  BRA `(.L_x_859) ;  /* 0x0000000000107947 */ /* 0x000fec0003800000 */
.L_x_882:
[----:B------:R-:W2:Y:S02]  /*78f0*/  LDG.E R4, desc[UR36][R4.64] ;  /* 0x0000002404047981 */ /* 0x000ea4000c1e1900 */
[----:B--2---:R-:W-:-:S04]  /*7900*/  I2FP.F32.U32 R0, R4 ;  /* 0x0000000400007245 */ /* 0x004fc80000201000 */
[----:B------:R-:W-:-:S04]  /*7910*/  F2FP.F16.F32.PACK_AB R0, RZ, R0 ;  /* 0x00000000ff00723e */ /* 0x000fc800000000ff */
[----:B------:R-:W-:-:S07]  /*7920*/  PRMT R16, R0, 0x7610, R16 ;  /* 0x0000761000107816 */ /* 0x000fce0000000010 */
.L_x_859:
[----:B------:R-:W2:Y:S01]  /*7930*/  LDCU.U8 UR6, c[0x0][0x3bd] ;  /* 0x000077a0ff0677ac */ /* 0x000ea20008000000 */
[----:B01----:R-:W0:Y:S01]  /*7940*/  LDC.64 R4, c[0x0][0x3a8] ;  /* 0x0000ea00ff047b82 */ /* 0x003e220000000a00 */
[----:B------:R-:W1:Y:S01]  /*7950*/  LDCU UR5, c[0x0][0x3c4] ;  /* 0x00007880ff0577ac */ /* 0x000e620008000800 */
[----:B--2---:R-:W-:-:S04]  /*7960*/  UPRMT UR4, UR6, 0x9910, URZ ;  /* 0x0000991006047896 */ /* 0x004fc800080000ff */
        /* <DEDUP_REMOVED lines=18> */
.L_x_890:
[----:B------:R-:W2:Y:S02]  /*7a90*/  LDG.E.U8 R4, desc[UR36][R4.64] ;  /* 0x0000002404047981 */ /* 0x000ea4000c1e1100 */
[----:B--2---:R-:W-:-:S04]  /*7aa0*/  I2FP.F32.U32 R0, R4 ;  /* 0x0000000400007245 */ /* 0x004fc80000201000 */
[----:B------:R-:W-:-:S04]  /*7ab0*/  F2FP.F16.F32.PACK_AB R0, RZ, R0 ;  /* 0x00000000ff00723e */ /* 0x000fc800000000ff */
[----:B------:R-:W-:Y:S01]  /*7ac0*/  PRMT R17, R0, 0x7610, R17 ;  /* 0x0000761000117816 */ /* 0x000fe20000000011 */
[----:B------:R-:W-:Y:S06]  /*7ad0*/  BRA `(.L_x_892) ;  /* 0x0000000c00d87947 */ /* 0x000fec0003800000 */
.L_x_889:
        /* <DEDUP_REMOVED lines=11> */
.L_x_894:
[----:B------:R-:W2:Y:S02]  /*7b90*/  LDG.E R4, desc[UR36][R4.64] ;  /* 0x0000002404047981 */ /* 0x000ea4000c1e1900 */
[----:B--2---:R-:W-:-:S04]  /*7ba0*/  I2FP.F32.S32 R0, R4 ;  /* 0x0000000400007245 */ /* 0x004fc80000201400 */
[----:B------:R-:W-:-:S04]  /*7bb0*/  F2FP.F16.F32.PACK_AB R0, RZ, R0 ;  /* 0x00000000ff00723e */ /* 0x000fc800000000ff */
[----:B------:R-:W-:Y:S01]  /*7bc0*/  PRMT R17, R0, 0x7610, R17 ;  /* 0x0000761000117816 */ /* 0x000fe20000000011 */
[----:B------:R-:W-:Y:S06]  /*7bd0*/  BRA `(.L_x_892) ;  /* 0x0000000c00987947 */ /* 0x000fec0003800000 */
.L_x_893:
[----:B------:R-:W2:Y:S02]  /*7be0*/  LDG.E.U16 R4, desc[UR36][R4.64] ;  /* 0x0000002404047981 */ /* 0x000ea4000c1e1500 */
[----:B--2---:R-:W0:Y:S02]  /*7bf0*/  I2F.S16 R0, R4 ;  /* 0x0000000400007306 */ /* 0x004e240000101400 */
[----:B0-----:R-:W-:-:S04]  /*7c00*/  F2FP.F16.F32.PACK_AB R0, RZ, R0 ;  /* 0x00000000ff00723e */ /* 0x001fc800000000ff */
[----:B------:R-:W-:Y:S01]  /*7c10*/  PRMT R17, R0, 0x7610, R17 ;  /* 0x0000761000117816 */ /* 0x000fe20000000011 */
[----:B------:R-:W-:Y:S06]  /*7c20*/  BRA `(.L_x_892) ;  /* 0x0000000c00847947 */ /* 0x000fec0003800000 */
.L_x_888:
        /* <DEDUP_REMOVED lines=9> */
.L_x_896:
[----:B------:R0:W5:Y:S01]  /*7cc0*/  LDG.E.U16 R17, desc[UR36][R4.64] ;  /* 0x0000002404117981 */ /* 0x000162000c1e1500 */
[----:B------:R-:W-:Y:S05]  /*7cd0*/  BRA `(.L_x_892) ;  /* 0x0000000c00587947 */ /* 0x000fea0003800000 */
.L_x_895:
        /* <DEDUP_REMOVED lines=9> */
.L_x_898:
[----:B------:R1:W5:Y:S01]  /*7d70*/  LDG.E.U16 R17, desc[UR36][R4.64] ;  /* 0x0000002404117981 */ /* 0x000362000c1e1500 */
[----:B------:R-:W-:Y:S05]  /*7d80*/  BRA `(.L_x_892) ;  /* 0x0000000c002c7947 */ /* 0x000fea0003800000 */
.L_x_897:
        /* <DEDUP_REMOVED lines=13> */
.L_x_887:
        /* <DEDUP_REMOVED lines=14> */
.L_x_901:
        /* <DEDUP_REMOVED lines=13> */
.L_x_900:
        /* <DEDUP_REMOVED lines=27> */
.L_x_903:
        /* <DEDUP_REMOVED lines=15> */
.L_x_902:
[----:B------:R-:W2:Y:S02]  /*82b0*/  LDG.E.U16 R0, desc[UR36][R4.64] ;  /* 0x0000002404007981 */ /* 0x000ea4000c1e1500 */
[----:B--2---:R-:W-:-:S05]  /*82c0*/  IMAD.U32 R0, R0, 0x10000, RZ ;  /* 0x0001000000007824 */ /* 0x004fca00078e00ff */
[----:B------:R-:W-:-:S04]  /*82d0*/  F2FP.F16.F32.PACK_AB R0, RZ, R0 ;  /* 0x00000000ff00723e */ /* 0x000fc800000000ff */
[----:B------:R-:W-:Y:S01]  /*82e0*/  PRMT R17, R0, 0x7610, R17 ;  /* 0x0000761000117816 */ /* 0x000fe20000000011 */
[----:B------:R-:W-:Y:S06]  /*82f0*/  BRA `(.L_x_892) ;  /* 0x0000000400d07947 */ /* 0x000fec0003800000 */
.L_x_899:
        /* <DEDUP_REMOVED lines=13> */
.L_x_906:
        /* <DEDUP_REMOVED lines=21> */
.L_x_910:
[----:B------:R-:W-:Y:S05]  /*8520*/  BSYNC.RECONVERGENT B1 ;  /* 0x0000000000017941 */ /* 0x000fea0003800200 */
.L_x_909:
[----:B------:R-:W-:Y:S01]  /*8530*/  IMAD.SHL.U32 R0, R0, 0x100000, RZ ;  /* 0x0010000000007824 */ /* 0x000fe200078e00ff */
[----:B------:R-:W-:-:S04]  /*8540*/  LEA R3, R3, 0x3b800000, 0x17 ;  /* 0x3b80000003037811 */ /* 0x000fc800078eb8ff */
[----:B------:R-:W-:-:S07]  /*8550*/  LOP3.LUT R0, R3, R0, R7, 0xfe, !PT ;  /* 0x0000000003007212 */ /* 0x000fce00078efe07 */
.L_x_908:
[----:B------:R-:W-:Y:S05]  /*8560*/  BSYNC.RECONVERGENT B0 ;  /* 0x0000000000007941 */ /* 0x000fea0003800200 */
.L_x_907:
[----:B------:R-:W-:-:S04]  /*8570*/  F2FP.F16.F32.PACK_AB R0, RZ, R0 ;  /* 0x00000000ff00723e */ /* 0x000fc800000000ff */
[----:B------:R-:W-:Y:S01]  /*8580*/  PRMT R17, R0, 0x7610, R17 ;  /* 0x0000761000117816 */ /* 0x000fe20000000011 */
[----:B------:R-:W-:Y:S06]  /*8590*/  BRA `(.L_x_892) ;  /* 0x0000000400287947 */ /* 0x000fec0003800000 */
.L_x_905:
        /* <DEDUP_REMOVED lines=21> */
.L_x_914:
[----:B------:R-:W-:Y:S05]  /*86f0*/  BSYNC.RECONVERGENT B1 ;  /* 0x0000000000017941 */ /* 0x000fea0003800200 */
.L_x_913:
[----:B------:R-:W-:Y:S01]  /*8700*/  IMAD.SHL.U32 R0, R0, 0x200000, RZ ;  /* 0x0020000000007824 */ /* 0x000fe200078e00ff */
[----:B------:R-:W-:-:S04]  /*8710*/  LEA R3, R3, 0x37800000, 0x17 ;  /* 0x3780000003037811 */ /* 0x000fc800078eb8ff */
[----:B------:R-:W-:-:S07]  /*8720*/  LOP3.LUT R0, R3, R0, R7, 0xfe, !PT ;  /* 0x0000000003007212 */ /* 0x000fce00078efe07 */
.L_x_912:
[----:B------:R-:W-:Y:S05]  /*8730*/  BSYNC.RECONVERGENT B0 ;  /* 0x0000000000007941 */ /* 0x000fea0003800200 */
.L_x_911:
[----:B------:R-:W-:-:S04]  /*8740*/  F2FP.F16.F32.PACK_AB R0, RZ, R0 ;  /* 0x00000000ff00723e */ /* 0x000fc800000000ff */
[----:B------:R-:W-:Y:S01]  /*8750*/  PRMT R17, R0, 0x7610, R17 ;  /* 0x0000761000117816 */ /* 0x000fe20000000011 */
[----:B------:R-:W-:Y:S06]  /*8760*/  BRA `(.L_x_892) ;  /* 0x0000000000b47947 */ /* 0x000fec0003800000 */
.L_x_904:
        /* <DEDUP_REMOVED lines=14> */
.L_x_918:
[----:B------:R-:W-:Y:S05]  /*8850*/  BSYNC.RECONVERGENT B0 ;  /* 0x0000000000007941 */ /* 0x000fea0003800200 */
.L_x_917:
[----:B------:R-:W-:-:S04]  /*8860*/  F2FP.F16.F32.PACK_AB R0, RZ, R0 ;  /* 0x00000000ff00723e */ /* 0x000fc800000000ff */
[----:B------:R-:W-:Y:S01]  /*8870*/  PRMT R17, R0, 0x7610, R17 ;  /* 0x0000761000117816 */ /* 0x000fe20000000011 */
[----:B------:R-:W-:Y:S06]  /*8880*/  BRA `(.L_x_892) ;  /* 0x00000000006c7947 */ /* 0x000fec0003800000 */
.L_x_891:
        /* <DEDUP_REMOVED lines=16> */
.L_x_919:
[----:B------:R-:W-:Y:S01]  /*8990*/  PRMT R17, RZ, 0x7610, R17 ;  /* 0x00007610ff117816 */ /* 0x000fe20000000011 */
[----:B------:R-:W-:Y:S06]  /*89a0*/  BRA `(.L_x_892) ;  /* 0x0000000000247947 */ /* 0x000fec0003800000 */
.L_x_916:
[----:B------:R-:W2:Y:S02]  /*89b0*/  LDG.E.64 R4, desc[UR36][R4.64] ;  /* 0x0000002404047981 */ /* 0x000ea4000c1e1b00 */
[----:B--2---:R-:W0:Y:S02]  /*89c0*/  I2F.U64 R0, R4 ;  /* 0x0000000400007312 */ /* 0x004e240000301000 */
[----:B0-----:R-:W-:-:S04]  /*89d0*/  F2FP.F16.F32.PACK_AB R0, RZ, R0 ;  /* 0x00000000ff00723e */ /* 0x001fc800000000ff */
[----:B------:R-:W-:Y:S01]  /*89e0*/  PRMT R17, R0, 0x7610, R17 ;  /* 0x0000761000117816 */ /* 0x000fe20000000011 */
[----:B------:R-:W-:Y:S06]  /*89f0*/  BRA `(.L_x_892) ;  /* 0x0000000000107947 */ /* 0x000fec0003800000 */
.L_x_915:
[----:B------:R-:W2:Y:S02]  /*8a00*/  LDG.E R4, desc[UR36][R4.64] ;  /* 0x0000002404047981 */ /* 0x000ea4000c1e1900 */
[----:B--2---:R-:W-:-:S04]  /*8a10*/  I2FP.F32.U32 R0, R4 ;  /* 0x0000000400007245 */ /* 0x004fc80000201000 */
[----:B------:R-:W-:-:S04]  /*8a20*/  F2FP.F16.F32.PACK_AB R0, RZ, R0 ;  /* 0x00000000ff00723e */ /* 0x000fc800000000ff */
[----:B------:R-:W-:-:S07]  /*8a30*/  PRMT R17, R0, 0x7610, R17 ;  /* 0x0000761000117816 */ /* 0x000fce0000000011 */
.L_x_892:
        /* <DEDUP_REMOVED lines=22> */
.L_x_923:
[----:B------:R-:W2:Y:S02]  /*8ba0*/  LDG.E.U8 R4, desc[UR36][R4.64] ;  /* 0x0000002404047981 */ /* 0x000ea4000c1e1100 */
[----:B--2---:R-:W-:-:S04]  /*8bb0*/  I2FP.F32.U32 R0, R4 ;  /* 0x0000000400007245 */ /* 0x004fc80000201000 */
[----:B------:R-:W-:-:S04]  /*8bc0*/  F2FP.F16.F32.PACK_AB R0, RZ, R0 ;  /* 0x00000000ff00723e */ /* 0x000fc800000000ff */
[----:B------:R-:W-:Y:S01]  /*8bd0*/  PRMT R19, R0, 0x7610, R19 ;  /* 0x0000761000137816 */ /* 0x000fe20000000013 */
[----:B------:R-:W-:Y:S06]  /*8be0*/  BRA `(.L_x_925) ;  /* 0x0000000c00d87947 */ /* 0x000fec0003800000 */
.L_x_922:
        /* <DEDUP_REMOVED lines=11> */
.L_x_927:
[----:B------:R-:W2:Y:S02]  /*8ca0*/  LDG.E R4, desc[UR36][R4.64] ;  /* 0x0000002404047981 */ /* 0x000ea4000c1e1900 */
[----:B--2---:R-:W-:-:S04]  /*8cb0*/  I2FP.F32.S32 R0, R4 ;  /* 0x0000000400007245 */ /* 0x004fc80000201400 */
[----:B------:R-:W-:-:S04]  /*8cc0*/  F2FP.F16.F32.PACK_AB R0, RZ, R0 ;  /* 0x00000000ff00723e */ /* 0x000fc800000000ff */
[----:B------:R-:W-:Y:S01]  /*8cd0*/  PRMT R19, R0, 0x7610, R19 ;  /* 0x0000761000137816 */ /* 0x000fe20000000013 */
[----:B------:R-:W-:Y:S06]  /*8ce0*/  BRA `(.L_x_925) ;  /* 0x0000000c00987947 */ /* 0x000fec0003800000 */
.L_x_926:
[----:B------:R-:W2:Y:S02]  /*8cf0*/  LDG.E.U16 R4, desc[UR36][R4.64] ;  /* 0x0000002404047981 */ /* 0x000ea4000c1e1500 */
[----:B--2---:R-:W0:Y:S02]  /*8d00*/  I2F.S16 R0, R4 ;  /* 0x0000000400007306 */ /* 0x004e240000101400 */
[----:B0-----:R-:W-:-:S04]  /*8d10*/  F2FP.F16.F32.PACK_AB R0, RZ, R0 ;  /* 0x00000000ff00723e */ /* 0x001fc800000000ff */
[----:B------:R-:W-:Y:S01]  /*8d20*/  PRMT R19, R0, 0x7610, R19 ;  /* 0x0000761000137816 */ /* 0x000fe20000000013 */
[----:B------:R-:W-:Y:S06]  /*8d30*/  BRA `(.L_x_925) ;  /* 0x0000000c00847947 */ /* 0x000fec0003800000 */
.L_x_921:
        /* <DEDUP_REMOVED lines=9> */
.L_x_929:
[----:B------:R0:W5:Y:S01]  /*8dd0*/  LDG.E.U16 R19, desc[UR36][R4.64] ;  /* 0x0000002404137981 */ /* 0x000162000c1e1500 */
[----:B------:R-:W-:Y:S05]  /*8de0*/  BRA `(.L_x_925) ;  /* 0x0000000c00587947 */ /* 0x000fea0003800000 */
.L_x_928:
        /* <DEDUP_REMOVED lines=9> */
.L_x_931:
[----:B------:R1:W5:Y:S01]  /*8e80*/  LDG.E.U16 R19, desc[UR36][R4.64] ;  /* 0x0000002404137981 */ /* 0x000362000c1e1500 */
[----:B------:R-:W-:Y:S05]  /*8e90*/  BRA `(.L_x_925) ;  /* 0x0000000c002c7947 */ /* 0x000fea0003800000 */
.L_x_930:
        /* <DEDUP_REMOVED lines=13> */
.L_x_920:
        /* <DEDUP_REMOVED lines=14> */
.L_x_934:
        /* <DEDUP_REMOVED lines=13> */
.L_x_933:
        /* <DEDUP_REMOVED lines=27> */
.L_x_936:
        /* <DEDUP_REMOVED lines=15> */
.L_x_935:
[----:B------:R-:W2:Y:S02]  /*93c0*/  LDG.E.U16 R0, desc[UR36][R4.64] ;  /* 0x0000002404007981 */ /* 0x000ea4000c1e1500 */
[----:B--2---:R-:W-:-:S05]  /*93d0*/  IMAD.U32 R0, R0, 0x10000, RZ ;  /* 0x0001000000007824 */ /* 0x004fca00078e00ff */
[----:B------:R-:W-:-:S04]  /*93e0*/  F2FP.F16.F32.PACK_AB R0, RZ, R0 ;  /* 0x00000000ff00723e */ /* 0x000fc800000000ff */
[----:B------:R-:W-:Y:S01]  /*93f0*/  PRMT R19, R0, 0x7610, R19 ;  /* 0x0000761000137816 */ /* 0x000fe20000000013 */
[----:B------:R-:W-:Y:S06]  /*9400*/  BRA `(.L_x_925) ;  /* 0x0000000400d07947 */ /* 0x000fec0003800000 */
.L_x_932:
        /* <DEDUP_REMOVED lines=13> */
.L_x_939:
        /* <DEDUP_REMOVED lines=21> */
.L_x_943:
[----:B------:R-:W-:Y:S05]  /*9630*/  BSYNC.RECONVERGENT B1 ;  /* 0x0000000000017941 */ /* 0x000fea0003800200 */
.L_x_942:
[----:B------:R-:W-:Y:S01]  /*9640*/  IMAD.SHL.U32 R0, R0, 0x100000, RZ ;  /* 0x0010000000007824 */ /* 0x000fe200078e00ff */
[----:B------:R-:W-:-:S04]  /*9650*/  LEA R3, R3, 0x3b800000, 0x17 ;  /* 0x3b80000003037811 */ /* 0x000fc800078eb8ff */
[----:B------:R-:W-:-:S07]  /*9660*/  LOP3.LUT R0, R3, R0, R7, 0xfe, !PT ;  /* 0x0000000003007212 */ /* 0x000fce00078efe07 */
.L_x_941:
[----:B------:R-:W-:Y:S05]  /*9670*/  BSYNC.RECONVERGENT B0 ;  /* 0x0000000000007941 */ /* 0x000fea0003800200 */
.L_x_940:
[----:B------:R-:W-:-:S04]  /*9680*/  F2FP.F16.F32.PACK_AB R0, RZ, R0 ;  /* 0x00000000ff00723e */ /* 0x000fc800000000ff */
[----:B------:R-:W-:Y:S01]  /*9690*/  PRMT R19, R0, 0x7610, R19 ;  /* 0x0000761000137816 */ /* 0x000fe20000000013 */
[----:B------:R-:W-:Y:S06]  /*96a0*/  BRA `(.L_x_925) ;  /* 0x0000000400287947 */ /* 0x000fec0003800000 */
.L_x_938:
        /* <DEDUP_REMOVED lines=21> */
.L_x_947:
[----:B------:R-:W-:Y:S05]  /*9800*/  BSYNC.RECONVERGENT B1 ;  /* 0x0000000000017941 */ /* 0x000fea0003800200 */
.L_x_946:
[----:B------:R-:W-:Y:S01]  /*9810*/  IMAD.SHL.U32 R0, R0, 0x200000, RZ ;  /* 0x0020000000007824 */ /* 0x000fe200078e00ff */
[----:B------:R-:W-:-:S04]  /*9820*/  LEA R3, R3, 0x37800000, 0x17 ;  /* 0x3780000003037811 */ /* 0x000fc800078eb8ff */
[----:B------:R-:W-:-:S07]  /*9830*/  LOP3.LUT R0, R3, R0, R7, 0xfe, !PT ;  /* 0x0000000003007212 */ /* 0x000fce00078efe07 */
.L_x_945:
[----:B------:R-:W-:Y:S05]  /*9840*/  BSYNC.RECONVERGENT B0 ;  /* 0x0000000000007941 */ /* 0x000fea0003800200 */
.L_x_944:
[----:B------:R-:W-:-:S04]  /*9850*/  F2FP.F16.F32.PACK_AB R0, RZ, R0 ;  /* 0x00000000ff00723e */ /* 0x000fc800000000ff */
[----:B------:R-:W-:Y:S01]  /*9860*/  PRMT R19, R0, 0x7610, R19 ;  /* 0x0000761000137816 */ /* 0x000fe20000000013 */
[----:B------:R-:W-:Y:S06]  /*9870*/  BRA `(.L_x_925) ;  /* 0x0000000000b47947 */ /* 0x000fec0003800000 */
.L_x_937:
        /* <DEDUP_REMOVED lines=14> */
.L_x_951:
[----:B------:R-:W-:Y:S05]  /*9960*/  BSYNC.RECONVERGENT B0 ;  /* 0x0000000000007941 */ /* 0x000fea0003800200 */
.L_x_950:
[----:B------:R-:W-:-:S04]  /*9970*/  F2FP.F16.F32.PACK_AB R0, RZ, R0 ;  /* 0x00000000ff00723e */ /* 0x000fc800000000ff */
[----:B------:R-:W-:Y:S01]  /*9980*/  PRMT R19, R0, 0x7610, R19 ;  /* 0x0000761000137816 */ /* 0x000fe20000000013 */
[----:B------:R-:W-:Y:S06]  /*9990*/  BRA `(.L_x_925) ;  /* 0x00000000006c7947 */ /* 0x000fec0003800000 */
.L_x_924:
        /* <DEDUP_REMOVED lines=16> */
.L_x_952:
[----:B------:R-:W-:Y:S01]  /*9aa0*/  PRMT R19, RZ, 0x7610, R19 ;  /* 0x00007610ff137816 */ /* 0x000fe20000000013 */
[----:B------:R-:W-:Y:S06]  /*9ab0*/  BRA `(.L_x_925) ;  /* 0x0000000000247947 */ /* 0x000fec0003800000 */
.L_x_949:
[----:B------:R-:W2:Y:S02]  /*9ac0*/  LDG.E.64 R4, desc[UR36][R4.64] ;  /* 0x0000002404047981 */ /* 0x000ea4000c1e1b00 */
[----:B--2---:R-:W0:Y:S02]  /*9ad0*/  I2F.U64 R0, R4 ;  /* 0x0000000400007312 */ /* 0x004e240000301000 */
[----:B0-----:R-:W-:-:S04]  /*9ae0*/  F2FP.F16.F32.PACK_AB R0, RZ, R0 ;  /* 0x00000000ff00723e */ /* 0x001fc800000000ff */
[----:B------:R-:W-:Y:S01]  /*9af0*/  PRMT R19, R0, 0x7610, R19 ;  /* 0x0000761000137816 */ /* 0x000fe20000000013 */
[----:B------:R-:W-:Y:S06]  /*9b00*/  BRA `(.L_x_925) ;  /* 0x0000000000107947 */ /* 0x000fec0003800000 */
.L_x_948:
[----:B------:R-:W2:Y:S02]  /*9b10*/  LDG.E R4, desc[UR36][R4.64] ;  /* 0x0000002404047981 */ /* 0x000ea4000c1e1900 */
[----:B--2---:R-:W-:-:S04]  /*9b20*/  I2FP.F32.U32 R0, R4 ;  /* 0x0000000400007245 */ /* 0x004fc80000201000 */
[----:B------:R-:W-:-:S04]  /*9b30*/  F2FP.F16.F32.PACK_AB R0, RZ, R0 ;  /* 0x00000000ff00723e */ /* 0x000fc800000000ff */
[----:B------:R-:W-:-:S07]  /*9b40*/  PRMT R19, R0, 0x7610, R19 ;  /* 0x0000761000137816 */ /* 0x000fce0000000013 */
.L_x_925:
[----:B------:R-:W-:-:S07]  /*9b50*/  VIADD R27, R27, 0x80 ;  /* 0x000000801b1b7836 */ /* 0x000fce0000000000 */
.L_x_853:
[----:B------:R-:W-:Y:S05]  /*9b60*/  BSYNC.RECONVERGENT B6 ;  /* 0x0000000000067941 */ /* 0x000fea0003800200 */
.L_x_852:
[----:B------:R-:W-:Y:S01]  /*9b70*/  ISETP.GE.AND P0, PT, R27, R23, PT ;  /* 0x000000171b00720c */ /* 0x000fe20003f06270 */
[----:B------:R-:W-:Y:S01]  /*9b80*/  BSSY.RECONVERGENT B6, `(.L_x_953) ;  /* 0x0000329000067945 */ /* 0x000fe20003800200 */
[----:B------:R-:W-:Y:S02]  /*9b90*/  PRMT R23, RZ, 0x7610, R23 ;  /* 0x00007610ff177816 */ /* 0x000fe40000000017 */
[----:B------:R-:W-:Y:S02]  /*9ba0*/  PRMT R25, RZ, 0x7610, R25 ;  /* 0x00007610ff197816 */ /* 0x000fe40000000019 */
[----:B------:R-:W-:-:S07]  /*9bb0*/  PRMT R0, RZ, 0x7610, R0 ;  /* 0x00007610ff007816 */ /* 0x000fce0000000000 */
[----:B------:R-:W-:Y:S05]  /*9bc0*/  @P0 BRA `(.L_x_954) ;  /* 0x0000003000900947 */ /* 0x000fea0003800000 */
[----:B------:R-:W2:Y:S01]  /*9bd0*/  S2R R3, SR_CTAID.X ;  /* 0x0000000000037919 */ /* 0x000ea20000002500 */
[----:B01----:R-:W0:Y:S01]  /*9be0*/  LDC.64 R4, c[0x0][0x3a0] ;  /* 0x0000e800ff047b82 */ /* 0x003e220000000a00 */
[----:B------:R-:W1:Y:S01]  /*9bf0*/  LDCU UR5, c[0x0][0x3c0] ;  /* 0x00007800ff0577ac */ /* 0x000e620008000800 */
[----:B------:R-:W-:-:S04]  /*9c00*/  UPRMT UR4, UR38, 0x9910, URZ ;  /* 0x0000991026047896 */ /* 0x000fc800080000ff */
[----:B------:R-:W-:Y:S01]  /*9c10*/  UISETP.GT.AND UP0, UPT, UR4, 0x9, UPT ;  /* 0x000000090400788c */ /* 0x000fe2000bf04270 */
[----:B--2---:R-:W-:-:S04]  /*9c20*/  IMAD R27, R3, 0x200, R27 ;  /* 0x00000200031b7824 */ /* 0x004fc800078e021b */
        /* <DEDUP_REMOVED lines=17> */
.L_x_958:
[----:B------:R-:W2:Y:S02]  /*9d40*/  LDG.E.U8 R4, desc[UR36][R4.64] ;  /* 0x0000002404047981 */ /* 0x000ea4000c1e1100 */
[----:B--2---:R-:W-:-:S04]  /*9d50*/  I2FP.F32.U32 R0, R4 ;  /* 0x0000000400007245 */ /* 0x004fc80000201000 */
[----:B------:R-:W-:-:S04]  /*9d60*/  F2FP.F16.F32.PACK_AB R0, RZ, R0 ;  /* 0x00000000ff00723e */ /* 0x000fc800000000ff */
[----:B------:R-:W-:Y:S01]  /*9d70*/  PRMT R23, R0, 0x7610, R23 ;  /* 0x0000761000177816 */ /* 0x000fe20000000017 */
[----:B------:R-:W-:Y:S06]  /*9d80*/  BRA `(.L_x_960) ;  /* 0x0000000c00d87947 */ /* 0x000fec0003800000 */
.L_x_957:
        /* <DEDUP_REMOVED lines=11> */
.L_x_962:
[----:B------:R-:W2:Y:S02]  /*9e40*/  LDG.E R4, desc[UR36][R4.64] ;  /* 0x0000002404047981 */ /* 0x000ea4000c1e1900 */
[----:B--2---:R-:W-:-:S04]  /*9e50*/  I2FP.F32.S32 R0, R4 ;  /* 0x0000000400007245 */ /* 0x004fc80000201400 */
[----:B------:R-:W-:-:S04]  /*9e60*/  F2FP.F16.F32.PACK_AB R0, RZ, R0 ;  /* 0x00000000ff00723e */ /* 0x000fc800000000ff */
[----:B------:R-:W-:Y:S01]  /*9e70*/  PRMT R23, R0, 0x7610, R23 ;  /* 0x0000761000177816 */ /* 0x000fe20000000017 */
[----:B------:R-:W-:Y:S06]  /*9e80*/  BRA `(.L_x_960) ;  /* 0x0000000c00987947 */ /* 0x000fec0003800000 */
.L_x_961:
[----:B------:R-:W2:Y:S02]  /*9e90*/  LDG.E.U16 R4, desc[UR36][R4.64] ;  /* 0x0000002404047981 */ /* 0x000ea4000c1e1500 */
[----:B--2---:R-:W0:Y:S02]  /*9ea0*/  I2F.S16 R0, R4 ;  /* 0x0000000400007306 */ /* 0x004e240000101400 */
[----:B0-----:R-:W-:-:S04]  /*9eb0*/  F2FP.F16.F32.PACK_AB R0, RZ, R0 ;  /* 0x00000000ff00723e */ /* 0x001fc800000000ff */
[----:B------:R-:W-:Y:S01]  /*9ec0*/  PRMT R23, R0, 0x7610, R23 ;  /* 0x0000761000177816 */ /* 0x000fe20000000017 */
[----:B------:R-:W-:Y:S06]  /*9ed0*/  BRA `(.L_x_960) ;  /* 0x0000000c00847947 */ /* 0x000fec0003800000 */
.L_x_956:
        /* <DEDUP_REMOVED lines=9> */
.L_x_964:
[----:B------:R1:W5:Y:S01]  /*9f70*/  LDG.E.U16 R23, desc[UR36][R4.64] ;  /* 0x0000002404177981 */ /* 0x000362000c1e1500 */
[----:B------:R-:W-:Y:S05]  /*9f80*/  BRA `(.L_x_960) ;  /* 0x0000000c00587947 */ /* 0x000fea0003800000 */
.L_x_963:
        /* <DEDUP_REMOVED lines=9> */
.L_x_966:
[----:B------:R0:W5:Y:S01]  /*a020*/  LDG.E.U16 R23, desc[UR36][R4.64] ;  /* 0x0000002404177981 */ /* 0x000162000c1e1500 */
[----:B------:R-:W-:Y:S05]  /*a030*/  BRA `(.L_x_960) ;  /* 0x0000000c002c7947 */ /* 0x000fea0003800000 */
.L_x_965:
        /* <DEDUP_REMOVED lines=13> */
.L_x_955:
        /* <DEDUP_REMOVED lines=14> */
.L_x_969:
        /* <DEDUP_REMOVED lines=13> */
.L_x_968:
        /* <DEDUP_REMOVED lines=27> */
.L_x_971:
        /* <DEDUP_REMOVED lines=15> */
.L_x_970:
[----:B------:R-:W2:Y:S02]  /*a560*/  LDG.E.U16 R0, desc[UR36][R4.64] ;  /* 0x0000002404007981 */ /* 0x000ea4000c1e1500 */
[----:B--2---:R-:W-:-:S05]  /*a570*/  IMAD.U32 R0, R0, 0x10000, RZ ;  /* 0x0001000000007824 */ /* 0x004fca00078e00ff */
[----:B------:R-:W-:-:S04]  /*a580*/  F2FP.F16.F32.PACK_AB R0, RZ, R0 ;  /* 0x00000000ff00723e */ /* 0x000fc800000000ff */
[----:B------:R-:W-:Y:S01]  /*a590*/  PRMT R23, R0, 0x7610, R23 ;  /* 0x0000761000177816 */ /* 0x000fe20000000017 */
[----:B------:R-:W-:Y:S06]  /*a5a0*/  BRA `(.L_x_960) ;  /* 0x0000000400d07947 */ /* 0x000fec0003800000 */
.L_x_967:
        /* <DEDUP_REMOVED lines=13> */
.L_x_974:
        /* <DEDUP_REMOVED lines=21> */
.L_x_978:
[----:B------:R-:W-:Y:S05]  /*a7d0*/  BSYNC.RECONVERGENT B1 ;  /* 0x0000000000017941 */ /* 0x000fea0003800200 */
.L_x_977:
[----:B------:R-:W-:Y:S01]  /*a7e0*/  IMAD.SHL.U32 R0, R0, 0x100000, RZ ;  /* 0x0010000000007824 */ /* 0x000fe200078e00ff */
[----:B------:R-:W-:-:S04]  /*a7f0*/  LEA R3, R3, 0x3b800000, 0x17 ;  /* 0x3b80000003037811 */ /* 0x000fc800078eb8ff */
[----:B------:R-:W-:-:S07]  /*a800*/  LOP3.LUT R0, R3, R0, R7, 0xfe, !PT ;  /* 0x0000000003007212 */ /* 0x000fce00078efe07 */
.L_x_976:
[----:B------:R-:W-:Y:S05]  /*a810*/  BSYNC.RECONVERGENT B0 ;  /* 0x0000000000007941 */ /* 0x000fea0003800200 */
.L_x_975:
[----:B------:R-:W-:-:S04]  /*a820*/  F2FP.F16.F32.PACK_AB R0, RZ, R0 ;  /* 0x00000000ff00723e */ /* 0x000fc800000000ff */
[----:B------:R-:W-:Y:S01]  /*a830*/  PRMT R23, R0, 0x7610, R23 ;  /* 0x0000761000177816 */ /* 0x000fe20000000017 */
[----:B------:R-:W-:Y:S06]  /*a840*/  BRA `(.L_x_960) ;  /* 0x0000000400287947 */ /* 0x000fec0003800000 */
.L_x_973:
        /* <DEDUP_REMOVED lines=21> */
.L_x_982:
[----:B------:R-:W-:Y:S05]  /*a9a0*/  BSYNC.RECONVERGENT B1 ;  /* 0x0000000000017941 */ /* 0x000fea0003800200 */
.L_x_981:
[----:B------:R-:W-:Y:S01]  /*a9b0*/  IMAD.SHL.U32 R0, R0, 0x200000, RZ ;  /* 0x0020000000007824 */ /* 0x000fe200078e00ff */
[----:B------:R-:W-:-:S04]  /*a9c0*/  LEA R3, R3, 0x37800000, 0x17 ;  /* 0x3780000003037811 */ /* 0x000fc800078eb8ff */
[----:B------:R-:W-:-:S07]  /*a9d0*/  LOP3.LUT R0, R3, R0, R7, 0xfe, !PT ;  /* 0x0000000003007212 */ /* 0x000fce00078efe07 */
.L_x_980:
[----:B------:R-:W-:Y:S05]  /*a9e0*/  BSYNC.RECONVERGENT B0 ;  /* 0x0000000000007941 */ /* 0x000fea0003800200 */
.L_x_979:
[----:B------:R-:W-:-:S04]  /*a9f0*/  F2FP.F16.F32.PACK_AB R0, RZ, R0 ;  /* 0x00000000ff00723e */ /* 0x000fc800000000ff */
[----:B------:R-:W-:Y:S01]  /*aa00*/  PRMT R23, R0, 0x7610, R23 ;  /* 0x0000761000177816 */ /* 0x000fe20000000017 */
[----:B------:R-:W-:Y:S06]  /*aa10*/  BRA `(.L_x_960) ;  /* 0x0000000000b47947 */ /* 0x000fec0003800000 */
.L_x_972:
        /* <DEDUP_REMOVED lines=14> */
.L_x_986:
[----:B------:R-:W-:Y:S05]  /*ab00*/  BSYNC.RECONVERGENT B0 ;  /* 0x0000000000007941 */ /* 0x000fea0003800200 */
.L_x_985:
[----:B------:R-:W-:-:S04]  /*ab10*/  F2FP.F16.F32.PACK_AB R0, RZ, R0 ;  /* 0x00000000ff00723e */ /* 0x000fc800000000ff */
[----:B------:R-:W-:Y:S01]  /*ab20*/  PRMT R23, R0, 0x7610, R23 ;  /* 0x0000761000177816 */ /* 0x000fe20000000017 */
[----:B------:R-:W-:Y:S06]  /*ab30*/  BRA `(.L_x_960) ;  /* 0x00000000006c7947 */ /* 0x000fec0003800000 */
.L_x_959:
        /* <DEDUP_REMOVED lines=16> */
.L_x_987:
[----:B------:R-:W-:Y:S01]  /*ac40*/  PRMT R23, RZ, 0x7610, R23 ;  /* 0x00007610ff177816 */ /* 0x000fe20000000017 */
[----:B------:R-:W-:Y:S06]  /*ac50*/  BRA `(.L_x_960) ;  /* 0x0000000000247947 */ /* 0x000fec0003800000 */
.L_x_984:
[----:B------:R-:W2:Y:S02]  /*ac60*/  LDG.E.64 R4, desc[UR36][R4.64] ;  /* 0x0000002404047981 */ /* 0x000ea4000c1e1b00 */
[----:B--2---:R-:W0:Y:S02]  /*ac70*/  I2F.U64 R0, R4 ;  /* 0x0000000400007312 */ /* 0x004e240000301000 */
[----:B0-----:R-:W-:-:S04]  /*ac80*/  F2FP.F16.F32.PACK_AB R0, RZ, R0 ;  /* 0x00000000ff00723e */ /* 0x001fc800000000ff */
[----:B------:R-:W-:Y:S01]  /*ac90*/  PRMT R23, R0, 0x7610, R23 ;  /* 0x0000761000177816 */ /* 0x000fe20000000017 */
[----:B------:R-:W-:Y:S06]  /*aca0*/  BRA `(.L_x_960) ;  /* 0x0000000000107947 */ /* 0x000fec0003800000 */
.L_x_983:
[----:B------:R-:W2:Y:S02]  /*acb0*/  LDG.E R4, desc[UR36][R4.64] ;  /* 0x0000002404047981 */ /* 0x000ea4000c1e1900 */
[----:B--2---:R-:W-:-:S04]  /*acc0*/  I2FP.F32.U32 R0, R4 ;  /* 0x0000000400007245 */ /* 0x004fc80000201000 */
[----:B------:R-:W-:-:S04]  /*acd0*/  F2FP.F16.F32.PACK_AB R0, RZ, R0 ;  /* 0x00000000ff00723e */ /* 0x000fc800000000ff */
[----:B------:R-:W-:-:S07]  /*ace0*/  PRMT R23, R0, 0x7610, R23 ;  /* 0x0000761000177816 */ /* 0x000fce0000000017 */
.L_x_960:
        /* <DEDUP_REMOVED lines=22> */
.L_x_991:
[----:B------:R-:W2:Y:S02]  /*ae50*/  LDG.E.U8 R4, desc[UR36][R4.64] ;  /* 0x0000002404047981 */ /* 0x000ea4000c1e1100 */
[----:B--2---:R-:W-:-:S04]  /*ae60*/  I2FP.F32.U32 R0, R4 ;  /* 0x0000000400007245 */ /* 0x004fc80000201000 */
[----:B------:R-:W-:-:S04]  /*ae70*/  F2FP.F16.F32.PACK_AB R0, RZ, R0 ;  /* 0x00000000ff00723e */ /* 0x000fc800000000ff */
[----:B------:R-:W-:Y:S01]  /*ae80*/  PRMT R25, R0, 0x7610, R25 ;  /* 0x0000761000197816 */ /* 0x000fe20000000019 */
[----:B------:R-:W-:Y:S06]  /*ae90*/  BRA `(.L_x_993) ;  /* 0x0000000c00d87947 */ /* 0x000fec0003800000 */
.L_x_990:
        /* <DEDUP_REMOVED lines=11> */
.L_x_995:
[----:B------:R-:W2:Y:S02]  /*af50*/  LDG.E R4, desc[UR36][R4.64] ;  /* 0x0000002404047981 */ /* 0x000ea4000c1e1900 */
[----:B--2---:R-:W-:-:S04]  /*af60*/  I2FP.F32.S32 R0, R4 ;  /* 0x0000000400007245 */ /* 0x004fc80000201400 */
[----:B------:R-:W-:-:S04]  /*af70*/  F2FP.F16.F32.PACK_AB R0, RZ, R0 ;  /* 0x00000000ff00723e */ /* 0x000fc800000000ff */
[----:B------:R-:W-:Y:S01]  /*af80*/  PRMT R25, R0, 0x7610, R25 ;  /* 0x0000761000197816 */ /* 0x000fe20000000019 */
[----:B------:R-:W-:Y:S06]  /*af90*/  BRA `(.L_x_993) ;  /* 0x0000000c00987947 */ /* 0x000fec0003800000 */
.L_x_994:
[----:B------:R-:W2:Y:S02]  /*afa0*/  LDG.E.U16 R4, desc[UR36][R4.64] ;  /* 0x0000002404047981 */ /* 0x000ea4000c1e1500 */
[----:B--2---:R-:W0:Y:S02]  /*afb0*/  I2F.S16 R0, R4 ;  /* 0x0000000400007306 */ /* 0x004e240000101400 */
[----:B0-----:R-:W-:-:S04]  /*afc0*/  F2FP.F16.F32.PACK_AB R0, RZ, R0 ;  /* 0x00000000ff00723e */ /* 0x001fc800000000ff */
[----:B------:R-:W-:Y:S01]  /*afd0*/  PRMT R25, R0, 0x7610, R25 ;  /* 0x0000761000197816 */ /* 0x000fe20000000019 */
[----:B------:R-:W-:Y:S06]  /*afe0*/  BRA `(.L_x_993) ;  /* 0x0000000c00847947 */ /* 0x000fec0003800000 */
.L_x_989:
        /* <DEDUP_REMOVED lines=9> */
.L_x_997:
[----:B------:R1:W5:Y:S01]  /*b080*/  LDG.E.U16 R25, desc[UR36][R4.64] ;  /* 0x0000002404197981 */ /* 0x000362000c1e1500 */
[----:B------:R-:W-:Y:S05]  /*b090*/  BRA `(.L_x_993) ;  /* 0x0000000c00587947 */ /* 0x000fea0003800000 */
.L_x_996:
        /* <DEDUP_REMOVED lines=9> */
.L_x_999:
[----:B------:R0:W5:Y:S01]  /*b130*/  LDG.E.U16 R25, desc[UR36][R4.64] ;  /* 0x0000002404197981 */ /* 0x000162000c1e1500 */
[----:B------:R-:W-:Y:S05]  /*b140*/  BRA `(.L_x_993) ;  /* 0x0000000c002c7947 */ /* 0x000fea0003800000 */
.L_x_998:
        /* <DEDUP_REMOVED lines=13> */
.L_x_988:
        /* <DEDUP_REMOVED lines=14> */
.L_x_1002:
        /* <DEDUP_REMOVED lines=13> */
.L_x_1001:
        /* <DEDUP_REMOVED lines=27> */
.L_x_1004:
        /* <DEDUP_REMOVED lines=15> */
.L_x_1003:
[----:B------:R-:W2:Y:S02]  /*b670*/  LDG.E.U16 R0, desc[UR36][R4.64] ;  /* 0x0000002404007981 */ /* 0x000ea4000c1e1500 */
[----:B--2---:R-:W-:-:S05]  /*b680*/  IMAD.U32 R0, R0, 0x10000, RZ ;  /* 0x0001000000007824 */ /* 0x004fca00078e00ff */
[----:B------:R-:W-:-:S04]  /*b690*/  F2FP.F16.F32.PACK_AB R0, RZ, R0 ;  /* 0x00000000ff00723e */ /* 0x000fc800000000ff */
[----:B------:R-:W-:Y:S01]  /*b6a0*/  PRMT R25, R0, 0x7610, R25 ;  /* 0x0000761000197816 */ /* 0x000fe20000000019 */
[----:B------:R-:W-:Y:S06]  /*b6b0*/  BRA `(.L_x_993) ;  /* 0x0000000400d07947 */ /* 0x000fec0003800000 */
.L_x_1000:
        /* <DEDUP_REMOVED lines=13> */
.L_x_1007:
        /* <DEDUP_REMOVED lines=21> */
.L_x_1011:
[----:B------:R-:W-:Y:S05]  /*b8e0*/  BSYNC.RECONVERGENT B1 ;  /* 0x0000000000017941 */ /* 0x000fea0003800200 */
.L_x_1010:
[----:B------:R-:W-:Y:S01]  /*b8f0*/  IMAD.SHL.U32 R0, R0, 0x100000, RZ ;  /* 0x0010000000007824 */ /* 0x000fe200078e00ff */
[----:B------:R-:W-:-:S04]  /*b900*/  LEA R3, R3, 0x3b800000, 0x17 ;  /* 0x3b80000003037811 */ /* 0x000fc800078eb8ff */
[----:B------:R-:W-:-:S07]  /*b910*/  LOP3.LUT R0, R3, R0, R7, 0xfe, !PT ;  /* 0x0000000003007212 */ /* 0x000fce00078efe07 */
.L_x_1009:
[----:B------:R-:W-:Y:S05]  /*b920*/  BSYNC.RECONVERGENT B0 ;  /* 0x0000000000007941 */ /* 0x000fea0003800200 */
.L_x_1008:
[----:B------:R-:W-:-:S04]  /*b930*/  F2FP.F16.F32.PACK_AB R0, RZ, R0 ;  /* 0x00000000ff00723e */ /* 0x000fc800000000ff */
[----:B------:R-:W-:Y:S01]  /*b940*/  PRMT R25, R0, 0x7610, R25 ;  /* 0x0000761000197816 */ /* 0x000fe20000000019 */
[----:B------:R-:W-:Y:S06]  /*b950*/  BRA `(.L_x_993) ;  /* 0x0000000400287947 */ /* 0x000fec0003800000 */
.L_x_1006:
        /* <DEDUP_REMOVED lines=21> */
.L_x_1015:
[----:B------:R-:W-:Y:S05]  /*bab0*/  BSYNC.RECONVERGENT B1 ;  /* 0x0000000000017941 */ /* 0x000fea0003800200 */
.L_x_1014:
[----:B------:R-:W-:Y:S01]  /*bac0*/  IMAD.SHL.U32 R0, R0, 0x200000, RZ ;  /* 0x0020000000007824 */ /* 0x000fe200078e00ff */
[----:B------:R-:W-:-:S04]  /*bad0*/  LEA R3, R3, 0x37800000, 0x17 ;  /* 0x3780000003037811 */ /* 0x000fc800078eb8ff */
[----:B------:R-:W-:-:S07]  /*bae0*/  LOP3.LUT R0, R3, R0, R7, 0xfe, !PT ;  /* 0x0000000003007212 */ /* 0x000fce00078efe07 */
.L_x_1013:
[----:B------:R-:W-:Y:S05]  /*baf0*/  BSYNC.RECONVERGENT B0 ;  /* 0x0000000000007941 */ /* 0x000fea0003800200 */
.L_x_1012:
[----:B------:R-:W-:-:S04]  /*bb00*/  F2FP.F16.F32.PACK_AB R0, RZ, R0 ;  /* 0x00000000ff00723e */ /* 0x000fc800000000ff */
[----:B------:R-:W-:Y:S01]  /*bb10*/  PRMT R25, R0, 0x7610, R25 ;  /* 0x0000761000197816 */ /* 0x000fe20000000019 */
[----:B------:R-:W-:Y:S06]  /*bb20*/  BRA `(.L_x_993) ;  /* 0x0000000000b47947 */ /* 0x000fec0003800000 */
.L_x_1005:
        /* <DEDUP_REMOVED lines=14> */
.L_x_1019:
[----:B------:R-:W-:Y:S05]  /*bc10*/  BSYNC.RECONVERGENT B0 ;  /* 0x0000000000007941 */ /* 0x000fea0003800200 */
.L_x_1018:
[----:B------:R-:W-:-:S04]  /*bc20*/  F2FP.F16.F32.PACK_AB R0, RZ, R0 ;  /* 0x00000000ff00723e */ /* 0x000fc800000000ff */
[----:B------:R-:W-:Y:S01]  /*bc30*/  PRMT R25, R0, 0x7610, R25 ;  /* 0x0000761000197816 */ /* 0x000fe20000000019 */
[----:B------:R-:W-:Y:S06]  /*bc40*/  BRA `(.L_x_993) ;  /* 0x00000000006c7947 */ /* 0x000fec0003800000 */
.L_x_992:
        /* <DEDUP_REMOVED lines=16> */
.L_x_1020:
[----:B------:R-:W-:Y:S01]  /*bd50*/  PRMT R25, RZ, 0x7610, R25 ;  /* 0x00007610ff197816 */ /* 0x000fe20000000019 */
[----:B------:R-:W-:Y:S06]  /*bd60*/  BRA `(.L_x_993) ;  /* 0x0000000000247947 */ /* 0x000fec0003800000 */
.L_x_1017:
[----:B------:R-:W2:Y:S02]  /*bd70*/  LDG.E.64 R4, desc[UR36][R4.64] ;  /* 0x0000002404047981 */ /* 0x000ea4000c1e1b00 */
[----:B--2---:R-:W0:Y:S02]  /*bd80*/  I2F.U64 R0, R4 ;  /* 0x0000000400007312 */ /* 0x004e240000301000 */
[----:B0-----:R-:W-:-:S04]  /*bd90*/  F2FP.F16.F32.PACK_AB R0, RZ, R0 ;  /* 0x00000000ff00723e */ /* 0x001fc800000000ff */
[----:B------:R-:W-:Y:S01]  /*bda0*/  PRMT R25, R0, 0x7610, R25 ;  /* 0x0000761000197816 */ /* 0x000fe20000000019 */
[----:B------:R-:W-:Y:S06]  /*bdb0*/  BRA `(.L_x_993) ;  /* 0x0000000000107947 */ /* 0x000fec0003800000 */
.L_x_1016:
[----:B------:R-:W2:Y:S02]  /*bdc0*/  LDG.E R4, desc[UR36][R4.64] ;  /* 0x0000002404047981 */ /* 0x000ea4000c1e1900 */
[----:B--2---:R-:W-:-:S04]  /*bdd0*/  I2FP.F32.U32 R0, R4 ;  /* 0x0000000400007245 */ /* 0x004fc80000201000 */
[----:B------:R-:W-:-:S04]  /*bde0*/  F2FP.F16.F32.PACK_AB R0, RZ, R0 ;  /* 0x00000000ff00723e */ /* 0x000fc800000000ff */
[----:B------:R-:W-:-:S07]  /*bdf0*/  PRMT R25, R0, 0x7610, R25 ;  /* 0x0000761000197816 */ /* 0x000fce0000000019 */
.L_x_993:
        /* <DEDUP_REMOVED lines=21> */
.L_x_1024:
[----:B------:R-:W2:Y:S02]  /*bf50*/  LDG.E.U8 R4, desc[UR36][R4.64] ;  /* 0x0000002404047981 */ /* 0x000ea4000c1e1100 */
[----:B--2---:R-:W-:-:S04]  /*bf60*/  I2FP.F32.U32 R0, R4 ;  /* 0x0000000400007245 */ /* 0x004fc80000201000 */
[----:B------:R-:W-:Y:S01]  /*bf70*/  F2FP.F16.F32.PACK_AB R0, RZ, R0 ;  /* 0x00000000ff00723e */ /* 0x000fe200000000ff */
[----:B------:R-:W-:Y:S06]  /*bf80*/  BRA `(.L_x_954) ;  /* 0x0000000c00a07947 */ /* 0x000fec0003800000 */
.L_x_1023:
        /* <DEDUP_REMOVED lines=10> */
.L_x_1027:
[----:B------:R-:W2:Y:S02]  /*c030*/  LDG.E R4, desc[UR36][R4.64] ;  /* 0x0000002404047981 */ /* 0x000ea4000c1e1900 */
[----:B--2---:R-:W-:-:S04]  /*c040*/  I2FP.F32.S32 R0, R4 ;  /* 0x0000000400007245 */ /* 0x004fc80000201400 */
[----:B------:R-:W-:Y:S01]  /*c050*/  F2FP.F16.F32.PACK_AB R0, RZ, R0 ;  /* 0x00000000ff00723e */ /* 0x000fe200000000ff */
[----:B------:R-:W-:Y:S06]  /*c060*/  BRA `(.L_x_954) ;  /* 0x0000000c00687947 */ /* 0x000fec0003800000 */
.L_x_1026:
[----:B------:R-:W2:Y:S02]  /*c070*/  LDG.E.U16 R4, desc[UR36][R4.64] ;  /* 0x0000002404047981 */ /* 0x000ea4000c1e1500 */
[----:B--2---:R-:W0:Y:S02]  /*c080*/  I2F.S16 R0, R4 ;  /* 0x0000000400007306 */ /* 0x004e240000101400 */
[----:B0-----:R-:W-:Y:S01]  /*c090*/  F2FP.F16.F32.PACK_AB R0, RZ, R0 ;  /* 0x00000000ff00723e */ /* 0x001fe200000000ff */
[----:B------:R-:W-:Y:S06]  /*c0a0*/  BRA `(.L_x_954) ;  /* 0x0000000c00587947 */ /* 0x000fec0003800000 */
.L_x_1022:
        /* <DEDUP_REMOVED lines=9> */
.L_x_1029:
[----:B------:R3:W5:Y:S01]  /*c140*/  LDG.E.U16 R0, desc[UR36][R4.64] ;  /* 0x0000002404007981 */ /* 0x000762000c1e1500 */
[----:B------:R-:W-:Y:S05]  /*c150*/  BRA `(.L_x_954) ;  /* 0x0000000c002c7947 */ /* 0x000fea0003800000 */
.L_x_1028:
        /* <DEDUP_REMOVED lines=9> */
.L_x_1031:
[----:B------:R2:W5:Y:S01]  /*c1f0*/  LDG.E.U16 R0, desc[UR36][R4.64] ;  /* 0x0000002404007981 */ /* 0x000562000c1e1500 */
[----:B------:R-:W-:Y:S05]  /*c200*/  BRA `(.L_x_954) ;  /* 0x0000000c00007947 */ /* 0x000fea0003800000 */
.L_x_1030:
        /* <DEDUP_REMOVED lines=12> */
.L_x_1021:
        /* <DEDUP_REMOVED lines=13> */
.L_x_1034:
        /* <DEDUP_REMOVED lines=12> */
.L_x_1033:
        /* <DEDUP_REMOVED lines=27> */
.L_x_1036:
        /* <DEDUP_REMOVED lines=12> */
[----:B------:R-:W-:Y:S01]  /*c6d0*/  F2FP.F16.F32.PACK_AB R0, RZ, R0 ;  /* 0x00000000ff00723e */ /* 0x000fe200000000ff */
[----:B------:R-:W-:Y:S06]  /*c6e0*/  BRA `(.L_x_954) ;  /* 0x0000000400c87947 */ /* 0x000fec0003800000 */
.L_x_1035:
[----:B------:R-:W2:Y:S02]  /*c6f0*/  LDG.E.U16 R0, desc[UR36][R4.64] ;  /* 0x0000002404007981 */ /* 0x000ea4000c1e1500 */
[----:B--2---:R-:W-:-:S05]  /*c700*/  IMAD.U32 R0, R0, 0x10000, RZ ;  /* 0x0001000000007824 */ /* 0x004fca00078e00ff */
[----:B------:R-:W-:Y:S01]  /*c710*/  F2FP.F16.F32.PACK_AB R0, RZ, R0 ;  /* 0x00000000ff00723e */ /* 0x000fe200000000ff */
[----:B------:R-:W-:Y:S06]  /*c720*/  BRA `(.L_x_954) ;  /* 0x0000000400b87947 */ /* 0x000fec0003800000 */
.L_x_1032:
        /* <DEDUP_REMOVED lines=12> */
.L_x_1039:
        /* <DEDUP_REMOVED lines=21> */
.L_x_1043:
[----:B------:R-:W-:Y:S05]  /*c940*/  BSYNC.RECONVERGENT B1 ;  /* 0x0000000000017941 */ /* 0x000fea0003800200 */
.L_x_1042:
[----:B------:R-:W-:Y:S01]  /*c950*/  IMAD.SHL.U32 R0, R0, 0x100000, RZ ;  /* 0x0010000000007824 */ /* 0x000fe200078e00ff */
[----:B------:R-:W-:-:S04]  /*c960*/  LEA R3, R3, 0x3b800000, 0x17 ;  /* 0x3b80000003037811 */ /* 0x000fc800078eb8ff */
[----:B------:R-:W-:-:S07]  /*c970*/  LOP3.LUT R0, R3, R0, R7, 0xfe, !PT ;  /* 0x0000000003007212 */ /* 0x000fce00078efe07 */
.L_x_1041:
[----:B------:R-:W-:Y:S05]  /*c980*/  BSYNC.RECONVERGENT B0 ;  /* 0x0000000000007941 */ /* 0x000fea0003800200 */
.L_x_1040:
[----:B------:R-:W-:Y:S01]  /*c990*/  F2FP.F16.F32.PACK_AB R0, RZ, R0 ;  /* 0x00000000ff00723e */ /* 0x000fe200000000ff */
[----:B------:R-:W-:Y:S06]  /*c9a0*/  BRA `(.L_x_954) ;  /* 0x0000000400187947 */ /* 0x000fec0003800000 */
.L_x_1038:
        /* <DEDUP_REMOVED lines=21> */
.L_x_1047:
[----:B------:R-:W-:Y:S05]  /*cb00*/  BSYNC.RECONVERGENT B1 ;  /* 0x0000000000017941 */ /* 0x000fea0003800200 */
.L_x_1046:
[----:B------:R-:W-:Y:S01]  /*cb10*/  IMAD.SHL.U32 R0, R0, 0x200000, RZ ;  /* 0x0020000000007824 */ /* 0x000fe200078e00ff */
[----:B------:R-:W-:-:S04]  /*cb20*/  LEA R3, R3, 0x37800000, 0x17 ;  /* 0x3780000003037811 */ /* 0x000fc800078eb8ff */
[----:B------:R-:W-:-:S07]  /*cb30*/  LOP3.LUT R0, R3, R0, R7, 0xfe, !PT ;  /* 0x0000000003007212 */ /* 0x000fce00078efe07 */
.L_x_1045:
[----:B------:R-:W-:Y:S05]  /*cb40*/  BSYNC.RECONVERGENT B0 ;  /* 0x0000000000007941 */ /* 0x000fea0003800200 */
.L_x_1044:
[----:B------:R-:W-:Y:S01]  /*cb50*/  F2FP.F16.F32.PACK_AB R0, RZ, R0 ;  /* 0x00000000ff00723e */ /* 0x000fe200000000ff */
[----:B------:R-:W-:Y:S06]  /*cb60*/  BRA `(.L_x_954) ;  /* 0x0000000000a87947 */ /* 0x000fec0003800000 */
.L_x_1037:
        /* <DEDUP_REMOVED lines=14> */
.L_x_1051:
[----:B------:R-:W-:Y:S05]  /*cc50*/  BSYNC.RECONVERGENT B0 ;  /* 0x0000000000007941 */ /* 0x000fea0003800200 */
.L_x_1050:
[----:B------:R-:W-:Y:S01]  /*cc60*/  F2FP.F16.F32.PACK_AB R0, RZ, R0 ;  /* 0x00000000ff00723e */ /* 0x000fe200000000ff */
[----:B------:R-:W-:Y:S06]  /*cc70*/  BRA `(.L_x_954) ;  /* 0x0000000000647947 */ /* 0x000fec0003800000 */
.L_x_1025:
        /* <DEDUP_REMOVED lines=16> */
.L_x_1052:
[----:B------:R-:W-:Y:S01]  /*cd80*/  PRMT R0, RZ, 0x7610, R0 ;  /* 0x00007610ff007816 */ /* 0x000fe20000000000 */
[----:B------:R-:W-:Y:S06]  /*cd90*/  BRA `(.L_x_954) ;  /* 0x00000000001c7947 */ /* 0x000fec0003800000 */
.L_x_1049:
[----:B------:R-:W2:Y:S02]  /*cda0*/  LDG.E.64 R4, desc[UR36][R4.64] ;  /* 0x0000002404047981 */ /* 0x000ea4000c1e1b00 */
[----:B--2---:R-:W0:Y:S02]  /*cdb0*/  I2F.U64 R0, R4 ;  /* 0x0000000400007312 */ /* 0x004e240000301000 */
[----:B0-----:R-:W-:Y:S01]  /*cdc0*/  F2FP.F16.F32.PACK_AB R0, RZ, R0 ;  /* 0x00000000ff00723e */ /* 0x001fe200000000ff */
[----:B------:R-:W-:Y:S06]  /*cdd0*/  BRA `(.L_x_954) ;  /* 0x00000000000c7947 */ /* 0x000fec0003800000 */
.L_x_1048:
[----:B------:R-:W2:Y:S02]  /*cde0*/  LDG.E R4, desc[UR36][R4.64] ;  /* 0x0000002404047981 */ /* 0x000ea4000c1e1900 */
[----:B--2---:R-:W-:-:S04]  /*cdf0*/  I2FP.F32.U32 R0, R4 ;  /* 0x0000000400007245 */ /* 0x004fc80000201000 */
[----:B------:R-:W-:-:S07]  /*ce00*/  F2FP.F16.F32.PACK_AB R0, RZ, R0 ;  /* 0x00000000ff00723e */ /* 0x000fce00000000ff */
.L_x_954:
[----:B------:R-:W-:Y:S05]  /*ce10*/  BSYNC.RECONVERGENT B6 ;  /* 0x0000000000067941 */ /* 0x000fea0003800200 */
.L_x_953:
[----:B------:R-:W4:Y:S01]  /*ce20*/  S2R R11, SR_CTAID.X ;  /* 0x00000000000b7919 */ /* 0x000f220000002500 */
[----:B------:R-:W4:Y:S01]  /*ce30*/  LDC R3, c[0x0][0x380] ;  /* 0x0000e000ff037b82 */ /* 0x000f220000000800 */
[C---:B0123--:R-:W-:Y:S01]  /*ce40*/  VIADD R4, R2.reuse, 0x180 ;  /* 0x0000018002047836 */ /* 0x04ffe20000000000 */
[----:B------:R-:W-:Y:S01]  /*ce50*/  BSSY.RECONVERGENT B0, `(.L_x_1053) ;  /* 0x000001b000007945 */ /* 0x000fe20003800200 */
[----:B------:R-:W-:-:S05]  /*ce60*/  VIADD R27, R2, 0x80 ;  /* 0x00000080021b7836 */ /* 0x000fca0000000000 */
[----:B------:R-:W0:Y:S01]  /*ce70*/  LDC.U8 R10, c[0x0][0x3cc] ;  /* 0x0000f300ff0a7b82 */ /* 0x000e220000000000 */
[----:B----4-:R-:W-:Y:S02]  /*ce80*/  IMAD R5, R11, -0x200, R3 ;  /* 0xfffffe000b057824 */ /* 0x010fe400078e0203 */
[----:B------:R-:W-:-:S03]  /*ce90*/  VIADD R3, R2, 0x100 ;  /* 0x0000010002037836 */ /* 0x000fc60000000000 */
[-C--:B------:R-:W-:Y:S02]  /*cea0*/  ISETP.GE.AND P0, PT, R2, R5.reuse, PT ;  /* 0x000000050200720c */ /* 0x080fe40003f06270 */
[-C--:B------:R-:W-:Y:S02]  /*ceb0*/  ISETP.GE.AND P2, PT, R3, R5.reuse, PT ;  /* 0x000000050300720c */ /* 0x080fe40003f46270 */
[-C--:B------:R-:W-:Y:S02]  /*cec0*/  ISETP.GE.AND P3, PT, R4, R5.reuse, PT ;  /* 0x000000050400720c */ /* 0x080fe40003f66270 */
[----:B------:R-:W-:-:S07]  /*ced0*/  ISETP.GE.AND P1, PT, R27, R5, PT ;  /* 0x000000051b00720c */ /* 0x000fce0003f26270 */
[----:B0-----:R-:W-:Y:S06]  /*cee0*/  @P0 BRA `(.L_x_1054) ;  /* 0x0000000000440947 */ /* 0x001fec0003800000 */
[----:B------:R-:W0:Y:S01]  /*cef0*/  LDC.U16 R3, c[0x0][0x388] ;  /* 0x0000e200ff037b82 */ /* 0x000e220000000400 */
[----:B-----5:R-:W-:Y:S02]  /*cf00*/  HADD2.F32 R4, -RZ, R29.H0_H0 ;  /* 0x2000001dff047230 */ /* 0x020fe40000004100 */
[----:B------:R-:W-:-:S05]  /*cf10*/  HADD2.F32 R28, -RZ, R28.H0_H0 ;  /* 0x2000001cff1c7230 */ /* 0x000fca0000004100 */
        /* <DEDUP_REMOVED lines=13> */
[----:B------:R-:W-:-:S07]  /*cff0*/  F2FP.F16.F32.PACK_AB R3, RZ, R3 ;  /* 0x00000003ff03723e */ /* 0x000fce00000000ff */
.L_x_1054:
[----:B------:R-:W-:Y:S05]  /*d000*/  BSYNC.RECONVERGENT B0 ;  /* 0x0000000000007941 */ /* 0x000fea0003800200 */
.L_x_1053:
[----:B------:R-:W-:Y:S04]  /*d010*/  BSSY.RECONVERGENT B0, `(.L_x_1055) ;  /* 0x0000013000007945 */ /* 0x000fe80003800200 */
[----:B------:R-:W-:Y:S05]  /*d020*/  @P1 BRA `(.L_x_1056) ;  /* 0x0000000000441947 */ /* 0x000fea0003800000 */
[----:B------:R-:W0:Y:S01]  /*d030*/  LDC.U16 R4, c[0x0][0x388] ;  /* 0x0000e200ff047b82 */ /* 0x000e220000000400 */
[----:B-----5:R-:W-:Y:S02]  /*d040*/  HADD2.F32 R24, -RZ, R24.H0_H0 ;  /* 0x20000018ff187230 */ /* 0x020fe40000004100 */
[----:B------:R-:W-:-:S05]  /*d050*/  HADD2.F32 R22, -RZ, R22.H0_H0 ;  /* 0x20000016ff167230 */ /* 0x000fca0000004100 */
[----:B------:R-:W1:Y:S01]  /*d060*/  LDC.U16 R6, c[0x0][0x38a] ;  /* 0x0000e280ff067b82 */ /* 0x000e620000000400 */
[----:B0-----:R-:W-:-:S05]  /*d070*/  HADD2.F32 R5, -RZ, R4.H0_H0 ;  /* 0x20000004ff057230 */ /* 0x001fca0000004100 */
[----:B------:R-:W-:Y:S01]  /*d080*/  FMUL.FTZ R24, R5, R24 ;  /* 0x0000001805187220 */ /* 0x000fe20000410000 */
[----:B-1----:R-:W-:-:S05]  /*d090*/  HADD2.F32 R7, -RZ, R6.H0_H0 ;  /* 0x20000006ff077230 */ /* 0x002fca0000004100 */
        /* <DEDUP_REMOVED lines=8> */
[----:B------:R-:W-:-:S05]  /*d120*/  FADD.FTZ R18, R24, R5 ;  /* 0x0000000518127221 */ /* 0x000fca0000010000 */
[----:B------:R-:W-:-:S07]  /*d130*/  F2FP.F16.F32.PACK_AB R18, RZ, R18 ;  /* 0x00000012ff12723e */ /* 0x000fce00000000ff */
.L_x_1056:
[----:B------:R-:W-:Y:S05]  /*d140*/  BSYNC.RECONVERGENT B0 ;  /* 0x0000000000007941 */ /* 0x000fea0003800200 */
.L_x_1055:
[----:B------:R-:W-:Y:S04]  /*d150*/  BSSY.RECONVERGENT B0, `(.L_x_1057) ;  /* 0x0000013000007945 */ /* 0x000fe80003800200 */
[----:B------:R-:W-:Y:S05]  /*d160*/  @P2 BRA `(.L_x_1058) ;  /* 0x0000000000442947 */ /* 0x000fea0003800000 */
[----:B------:R-:W0:Y:S01]  /*d170*/  LDC.U16 R4, c[0x0][0x388] ;  /* 0x0000e200ff047b82 */ /* 0x000e220000000400 */
[----:B-----5:R-:W-:Y:S02]  /*d180*/  HADD2.F32 R16, -RZ, R16.H0_H0 ;  /* 0x20000010ff107230 */ /* 0x020fe40000004100 */
[----:B------:R-:W-:Y:S02]  /*d190*/  HADD2.F32 R17, -RZ, R17.H0_H0 ;  /* 0x20000011ff117230 */ /* 0x000fe40000004100 */
[----:B------:R-:W-:-:S03]  /*d1a0*/  HADD2.F32 R19, -RZ, R19.H0_H0 ;  /* 0x20000013ff137230 */ /* 0x000fc60000004100 */
[----:B------:R-:W1:Y:S01]  /*d1b0*/  LDC.U16 R6, c[0x0][0x38a] ;  /* 0x0000e280ff067b82 */ /* 0x000e620000000400 */
[----:B0-----:R-:W-:-:S05]  /*d1c0*/  HADD2.F32 R5, -RZ, R4.H0_H0 ;  /* 0x20000004ff057230 */ /* 0x001fca0000004100 */
[----:B------:R-:W-:Y:S01]  /*d1d0*/  FMUL.FTZ R16, R5, R16 ;  /* 0x0000001005107220 */ /* 0x000fe20000410000 */
[----:B-1----:R-:W-:-:S05]  /*d1e0*/  HADD2.F32 R6, -RZ, R6.H0_H0 ;  /* 0x20000006ff067230 */ /* 0x002fca0000004100 */
[----:B------:R-:W-:-:S05]  /*d1f0*/  FMUL.FTZ R17, R6, R17 ;  /* 0x0000001106117220 */ /* 0x000fca0000410000 */
        /* <DEDUP_REMOVED lines=8> */
.L_x_1058:
[----:B------:R-:W-:Y:S05]  /*d280*/  BSYNC.RECONVERGENT B0 ;  /* 0x0000000000007941 */ /* 0x000fea0003800200 */
.L_x_1057:
        /* <DEDUP_REMOVED lines=8> */
[----:B-1----:R-:W-:Y:S02]  /*d310*/  HADD2.F32 R6, -RZ, R5.H0_H0 ;  /* 0x20000005ff067230 */ /* 0x002fe40000004100 */
[----:B------:R-:W-:-:S03]  /*d320*/  HADD2.F32 R5, -RZ, R0.H0_H0 ;  /* 0x20000000ff057230 */ /* 0x000fc60000004100 */
        /* <DEDUP_REMOVED lines=9> */
.L_x_1060:
[----:B------:R-:W-:Y:S05]  /*d3c0*/  BSYNC.RECONVERGENT B0 ;  /* 0x0000000000007941 */ /* 0x000fea0003800200 */
.L_x_1059:
[----:B------:R-:W-:Y:S04]  /*d3d0*/  BSSY.RECONVERGENT B6, `(.L_x_1061) ;  /* 0x000010f000067945 */ /* 0x000fe80003800200 */
[----:B------:R-:W-:Y:S05]  /*d3e0*/  @P0 BRA `(.L_x_1062) ;  /* 0x0000001000340947 */ /* 0x000fea0003800000 */
[----:B------:R-:W0:Y:S01]  /*d3f0*/  LDCU UR4, c[0x0][0x3d0] ;  /* 0x00007a00ff0477ac */ /* 0x000e220008000800 */
[----:B------:R-:W1:Y:S01]  /*d400*/  LDC.64 R8, c[0x0][0x398] ;  /* 0x0000e600ff087b82 */ /* 0x000e620000000a00 */
[----:B-----5:R-:W-:Y:S01]  /*d410*/  IMAD R0, R11, 0x200, R2 ;  /* 0x000002000b007824 */ /* 0x020fe200078e0202 */
[----:B------:R-:W-:-:S03]  /*d420*/  PRMT R2, R10, 0x9910, RZ ;  /* 0x000099100a027816 */ /* 0x000fc600000000ff */
[----:B0-----:R-:W-:Y:S02]  /*d430*/  IMAD R5, R0, UR4, RZ ;  /* 0x0000000400057c24 */ /* 0x001fe4000f8e02ff */
[----:B------:R-:W-:-:S05]  /*d440*/  IMAD.MOV.U32 R0, RZ, RZ, R2 ;  /* 0x000000ffff007224 */ /* 0x000fca00078e0002 */
[----:B------:R-:W-:Y:S02]  /*d450*/  ISETP.GT.AND P0, PT, R0, 0x9, PT ;  /* 0x000000090000780c */ /* 0x000fe40003f04270 */
[----:B-1----:R-:W-:-:S05]  /*d460*/  IADD3 R8, P1, PT, R5, R8, RZ ;  /* 0x0000000805087210 */ /* 0x002fca0007f3e0ff */
[----:B------:R-:W-:-:S06]  /*d470*/  IMAD.X R9, RZ, RZ, R9, P1 ;  /* 0x000000ffff097224 */ /* 0x000fcc00008e0609 */
[----:B------:R-:W-:Y:S05]  /*d480*/  @P0 BRA `(.L_x_1063) ;  /* 0x0000000400300947 */ /* 0x000fea0003800000 */
[----:B------:R-:W-:-:S13]  /*d490*/  ISETP.GT.AND P0, PT, R0, 0x4, PT ;  /* 0x000000040000780c */ /* 0x000fda0003f04270 */
[----:B------:R-:W-:Y:S05]  /*d4a0*/  @P0 BRA `(.L_x_1064) ;  /* 0x0000000000980947 */ /* 0x000fea0003800000 */
[----:B------:R-:W-:-:S13]  /*d4b0*/  ISETP.GT.AND P0, PT, R0, 0x1, PT ;  /* 0x000000010000780c */ /* 0x000fda0003f04270 */
[----:B------:R-:W-:Y:S05]  /*d4c0*/  @P0 BRA `(.L_x_1065) ;  /* 0x00000000003c0947 */ /* 0x000fea0003800000 */
[----:B------:R-:W-:-:S13]  /*d4d0*/  ISETP.NE.AND P0, PT, R10, RZ, PT ;  /* 0x000000ff0a00720c */ /* 0x000fda0003f05270 */
[----:B------:R-:W-:Y:S05]  /*d4e0*/  @!P0 BRA `(.L_x_1066) ;  /* 0x00000000001c8947 */ /* 0x000fea0003800000 */
[----:B------:R-:W-:-:S13]  /*d4f0*/  ISETP.NE.AND P0, PT, R0, 0x1, PT ;  /* 0x000000010000780c */ /* 0x000fda0003f05270 */
[----:B------:R-:W-:Y:S05]  /*d500*/  @P0 BRA `(.L_x_1067) ;  /* 0x0000000c003c0947 */ /* 0x000fea0003800000 */
[----:B------:R-:W-:Y:S02]  /*d510*/  HADD2.F32 R3, -RZ, R3.H0_H0 ;  /* 0x20000003ff037230 */ /* 0x000fe40000004100 */
[----:B------:R-:W-:-:S04]  /*d520*/  IMAD.MOV.U32 R2, RZ, RZ, R27 ;  /* 0x000000ffff027224 */ /* 0x000fc800078e001b */
[----:B------:R-:W0:Y:S02]  /*d530*/  F2I.FTZ.TRUNC.NTZ R3, R3 ;  /* 0x0000000300037305 */ /* 0x000e24000021f100 */
[----:B0-----:R4:W-:Y:S01]  /*d540*/  STG.E.U8 desc[UR36][R8.64], R3 ;  /* 0x0000000308007986 */ /* 0x0019e2000c101124 */
[----:B------:R-:W-:Y:S05]  /*d550*/  BRA `(.L_x_1062) ;  /* 0x0000000c00d87947 */ /* 0x000fea0003800000 */
.L_x_1066:
[----:B------:R-:W-:-:S06]  /*d560*/  HADD2.F32 R3, -RZ, R3.H0_H0 ;  /* 0x20000003ff037230 */ /* 0x000fcc0000004100 */
[----:B------:R-:W0:Y:S02]  /*d570*/  F2I.S64.TRUNC R2, R3 ;  /* 0x0000000300027311 */ /* 0x000e24000020d900 */
[----:B0-----:R-:W-:Y:S02]  /*d580*/  IMAD.MOV.U32 R5, RZ, RZ, R2 ;  /* 0x000000ffff057224 */ /* 0x001fe400078e0002 */
[----:B------:R-:W-:-:S03]  /*d590*/  IMAD.MOV.U32 R2, RZ, RZ, R27 ;  /* 0x000000ffff027224 */ /* 0x000fc600078e001b */
[----:B------:R3:W-:Y:S01]  /*d5a0*/  STG.E.U8 desc[UR36][R8.64], R5 ;  /* 0x0000000508007986 */ /* 0x0007e2000c101124 */
[----:B------:R-:W-:Y:S05]  /*d5b0*/  BRA `(.L_x_1062) ;  /* 0x0000000c00c07947 */ /* 0x000fea0003800000 */
.L_x_1065:
[----:B------:R-:W-:-:S13]  /*d5c0*/  ISETP.NE.AND P0, PT, R0, 0x2, PT ;  /* 0x000000020000780c */ /* 0x000fda0003f05270 */
[----:B------:R-:W-:Y:S05]  /*d5d0*/  @!P0 BRA `(.L_x_1068) ;  /* 0x0000000000388947 */ /* 0x000fea0003800000 */
[----:B------:R-:W-:-:S13]  /*d5e0*/  ISETP.NE.AND P0, PT, R0, 0x3, PT ;  /* 0x000000030000780c */ /* 0x000fda0003f05270 */
[----:B------:R-:W-:Y:S05]  /*d5f0*/  @!P0 BRA `(.L_x_1069) ;  /* 0x00000000001c8947 */ /* 0x000fea0003800000 */
[----:B------:R-:W-:-:S13]  /*d600*/  ISETP.NE.AND P0, PT, R0, 0x4, PT ;  /* 0x000000040000780c */ /* 0x000fda0003f05270 */
[----:B------:R-:W-:Y:S05]  /*d610*/  @P0 BRA `(.L_x_1067) ;  /* 0x0000000800f80947 */ /* 0x000fea0003800000 */
[----:B------:R-:W-:Y:S02]  /*d620*/  HADD2.F32 R4, -RZ, R3.H0_H0 ;  /* 0x20000003ff047230 */ /* 0x000fe40000004100 */
[----:B------:R-:W-:-:S04]  /*d630*/  IMAD.MOV.U32 R2, RZ, RZ, R27 ;  /* 0x000000ffff027224 */ /* 0x000fc800078e001b */
[----:B------:R-:W0:Y:S02]  /*d640*/  F2I.S64.TRUNC R4, R4 ;  /* 0x0000000400047311 */ /* 0x000e24000020d900 */
[----:B0-----:R0:W-:Y:S01]  /*d650*/  STG.E.64 desc[UR36][R8.64], R4 ;  /* 0x0000000408007986 */ /* 0x0011e2000c101b24 */
[----:B------:R-:W-:Y:S05]  /*d660*/  BRA `(.L_x_1062) ;  /* 0x0000000c00947947 */ /* 0x000fea0003800000 */
.L_x_1069:
[----:B------:R-:W-:Y:S02]  /*d670*/  HADD2.F32 R3, -RZ, R3.H0_H0 ;  /* 0x20000003ff037230 */ /* 0x000fe40000004100 */
[----:B------:R-:W-:-:S04]  /*d680*/  IMAD.MOV.U32 R2, RZ, RZ, R27 ;  /* 0x000000ffff027224 */ /* 0x000fc800078e001b */
[----:B------:R-:W0:Y:S02]  /*d690*/  F2I.FTZ.TRUNC.NTZ R3, R3 ;  /* 0x0000000300037305 */ /* 0x000e24000021f100 */
[----:B0-----:R1:W-:Y:S01]  /*d6a0*/  STG.E desc[UR36][R8.64], R3 ;  /* 0x0000000308007986 */ /* 0x0013e2000c101924 */
[----:B------:R-:W-:Y:S05]  /*d6b0*/  BRA `(.L_x_1062) ;  /* 0x0000000c00807947 */ /* 0x000fea0003800000 */
.L_x_1068:
[----:B------:R-:W-:Y:S02]  /*d6c0*/  HADD2.F32 R3, -RZ, R3.H0_H0 ;  /* 0x20000003ff037230 */ /* 0x000fe40000004100 */
[----:B------:R-:W-:-:S04]  /*d6d0*/  IMAD.MOV.U32 R2, RZ, RZ, R27 ;  /* 0x000000ffff027224 */ /* 0x000fc800078e001b */
[----:B------:R-:W0:Y:S02]  /*d6e0*/  F2I.FTZ.TRUNC.NTZ R3, R3 ;  /* 0x0000000300037305 */ /* 0x000e24000021f100 */
[----:B0-----:R2:W-:Y:S01]  /*d6f0*/  STG.E.U16 desc[UR36][R8.64], R3 ;  /* 0x0000000308007986 */ /* 0x0015e2000c101524 */
[----:B------:R-:W-:Y:S05]  /*d700*/  BRA `(.L_x_1062) ;  /* 0x0000000c006c7947 */ /* 0x000fea0003800000 */
.L_x_1064:
[----:B------:R-:W-:-:S13]  /*d710*/  ISETP.GT.AND P0, PT, R0, 0x6, PT ;  /* 0x000000060000780c */ /* 0x000fda0003f04270 */
[----:B------:R-:W-:Y:S05]  /*d720*/  @P0 BRA `(.L_x_1070) ;  /* 0x00000000002c0947 */ /* 0x000fea0003800000 */
[----:B------:R-:W-:-:S13]  /*d730*/  ISETP.NE.AND P0, PT, R0, 0x5, PT ;  /* 0x000000050000780c */ /* 0x000fda0003f05270 */
[----:B------:R-:W-:Y:S05]  /*d740*/  @!P0 BRA `(.L_x_1071) ;  /* 0x0000000000188947 */ /* 0x000fea0003800000 */
[----:B------:R-:W-:-:S13]  /*d750*/  ISETP.NE.AND P0, PT, R0, 0x6, PT ;  /* 0x000000060000780c */ /* 0x000fda0003f05270 */
[----:B------:R-:W-:Y:S05]  /*d760*/  @P0 BRA `(.L_x_1067) ;  /* 0x0000000800a40947 */ /* 0x000fea0003800000 */
[----:B------:R-:W-:Y:S02]  /*d770*/  HADD2.F32 R3, -RZ, R3.H0_H0 ;  /* 0x20000003ff037230 */ /* 0x000fe40000004100 */
[----:B------:R-:W-:-:S03]  /*d780*/  IMAD.MOV.U32 R2, RZ, RZ, R27 ;  /* 0x000000ffff027224 */ /* 0x000fc600078e001b */
[----:B------:R0:W-:Y:S01]  /*d790*/  STG.E desc[UR36][R8.64], R3 ;  /* 0x0000000308007986 */ /* 0x0001e2000c101924 */
[----:B------:R-:W-:Y:S05]  /*d7a0*/  BRA `(.L_x_1062) ;  /* 0x0000000c00447947 */ /* 0x000fea0003800000 */
.L_x_1071:
[----:B------:R0:W-:Y:S01]  /*d7b0*/  STG.E.U16 desc[UR36][R8.64], R3 ;  /* 0x0000000308007986 */ /* 0x0001e2000c101524 */
[----:B------:R-:W-:Y:S01]  /*d7c0*/  IMAD.MOV.U32 R2, RZ, RZ, R27 ;  /* 0x000000ffff027224 */ /* 0x000fe200078e001b */
[----:B------:R-:W-:Y:S06]  /*d7d0*/  BRA `(.L_x_1062) ;  /* 0x0000000c00387947 */ /* 0x000fec0003800000 */
.L_x_1070:
[----:B------:R-:W-:-:S13]  /*d7e0*/  ISETP.NE.AND P0, PT, R0, 0x7, PT ;  /* 0x000000070000780c */ /* 0x000fda0003f05270 */
[----:B------:R-:W-:Y:S05]  /*d7f0*/  @!P0 BRA `(.L_x_1072) ;  /* 0x00000000003c8947 */ /* 0x000fea0003800000 */
[----:B------:R-:W-:-:S13]  /*d800*/  ISETP.NE.AND P0, PT, R0, 0x8, PT ;  /* 0x000000080000780c */ /* 0x000fda0003f05270 */
[----:B------:R-:W-:Y:S05]  /*d810*/  @!P0 BRA `(.L_x_1073) ;  /* 0x00000000001c8947 */ /* 0x000fea0003800000 */
[----:B------:R-:W-:-:S13]  /*d820*/  ISETP.NE.AND P0, PT, R0, 0x9, PT ;  /* 0x000000090000780c */ /* 0x000fda0003f05270 */
[----:B------:R-:W-:Y:S05]  /*d830*/  @P0 BRA `(.L_x_1067) ;  /* 0x0000000800700947 */ /* 0x000fea0003800000 */
[----:B------:R-:W-:Y:S02]  /*d840*/  HADD2.F32 R4, -RZ, R3.H0_H0 ;  /* 0x20000003ff047230 */ /* 0x000fe40000004100 */
[----:B------:R-:W-:Y:S02]  /*d850*/  IMAD.MOV.U32 R5, RZ, RZ, RZ ;  /* 0x000000ffff057224 */ /* 0x000fe400078e00ff */
[----:B------:R-:W-:-:S03]  /*d860*/  IMAD.MOV.U32 R2, RZ, RZ, R27 ;  /* 0x000000ffff027224 */ /* 0x000fc600078e001b */
[----:B------:R0:W-:Y:S01]  /*d870*/  STG.E.64 desc[UR36][R8.64], R4 ;  /* 0x0000000408007986 */ /* 0x0001e2000c101b24 */
[----:B------:R-:W-:Y:S05]  /*d880*/  BRA `(.L_x_1062) ;  /* 0x0000000c000c7947 */ /* 0x000fea0003800000 */
.L_x_1073:
[----:B------:R-:W-:Y:S02]  /*d890*/  HADD2.F32 R0, -RZ, R3.H0_H0 ;  /* 0x20000003ff007230 */ /* 0x000fe40000004100 */
[----:B------:R-:W-:-:S03]  /*d8a0*/  IMAD.MOV.U32 R2, RZ, RZ, R27 ;  /* 0x000000ffff027224 */ /* 0x000fc600078e001b */
[----:B------:R-:W-:-:S04]  /*d8b0*/  F2FP.F16.F32.PACK_AB R0, RZ, R0 ;  /* 0x00000000ff00723e */ /* 0x000fc800000000ff */
[----:B------:R-:W-:-:S05]  /*d8c0*/  PRMT R0, R0, 0x5410, RZ ;  /* 0x0000541000007816 */ /* 0x000fca00000000ff */
[----:B------:R0:W-:Y:S01]  /*d8d0*/  STG.E desc[UR36][R8.64], R0 ;  /* 0x0000000008007986 */ /* 0x0001e2000c101924 */
[----:B------:R-:W-:Y:S05]  /*d8e0*/  BRA `(.L_x_1062) ;  /* 0x0000000800f47947 */ /* 0x000fea0003800000 */
.L_x_1072:
[----:B------:R-:W-:Y:S02]  /*d8f0*/  HADD2.F32 R4, -RZ, R3.H0_H0 ;  /* 0x20000003ff047230 */ /* 0x000fe40000004100 */
[----:B------:R-:W-:-:S03]  /*d900*/  IMAD.MOV.U32 R2, RZ, RZ, R27 ;  /* 0x000000ffff027224 */ /* 0x000fc600078e001b */
[----:B------:R-:W-:-:S06]  /*d910*/  FMUL.FTZ R4, R4, 1 ;  /* 0x3f80000004047820 */ /* 0x000fcc0000410000 */
[----:B------:R-:W0:Y:S02]  /*d920*/  F2F.F64.F32 R4, R4 ;  /* 0x0000000400047310 */ /* 0x000e240000201800 */
[----:B0-----:R0:W-:Y:S01]  /*d930*/  STG.E.64 desc[UR36][R8.64], R4 ;  /* 0x0000000408007986 */ /* 0x0011e2000c101b24 */
[----:B------:R-:W-:Y:S05]  /*d940*/  BRA `(.L_x_1062) ;  /* 0x0000000800dc7947 */ /* 0x000fea0003800000 */
.L_x_1063:
[----:B------:R-:W-:-:S13]  /*d950*/  ISETP.GT.AND P0, PT, R0, 0x18, PT ;  /* 0x000000180000780c */ /* 0x000fda0003f04270 */
[----:B------:R-:W-:Y:S05]  /*d960*/  @P0 BRA `(.L_x_1074) ;  /* 0x0000000400100947 */ /* 0x000fea0003800000 */
        /* <DEDUP_REMOVED lines=8> */
[----:B------:R-:W-:-:S04]  /*d9f0*/  FSETP.NEU.FTZ.AND P0, PT, R3, RZ, PT ;  /* 0x000000ff0300720b */ /* 0x000fc80003f1d000 */
[----:B------:R-:W-:-:S05]  /*da00*/  SEL R3, RZ, 0x1, !P0 ;  /* 0x00000001ff037807 */ /* 0x000fca0004000000 */
[----:B------:R0:W-:Y:S01]  /*da10*/  STG.E.U8 desc[UR36][R8.64], R3 ;  /* 0x0000000308007986 */ /* 0x0001e2000c101124 */
[----:B------:R-:W-:Y:S05]  /*da20*/  BRA `(.L_x_1062) ;  /* 0x0000000800a47947 */ /* 0x000fea0003800000 */
.L_x_1076:
[----:B------:R-:W-:Y:S01]  /*da30*/  HADD2.F32 R3, -RZ, R3.H0_H0 ;  /* 0x20000003ff037230 */ /* 0x000fe20000004100 */
[----:B------:R-:W-:Y:S01]  /*da40*/  CS2R R6, SRZ ;  /* 0x0000000000067805 */ /* 0x000fe2000001ff00 */
[----:B------:R-:W-:-:S03]  /*da50*/  IMAD.MOV.U32 R2, RZ, RZ, R27 ;  /* 0x000000ffff027224 */ /* 0x000fc600078e001b */
[----:B------:R-:W-:-:S04]  /*da60*/  FMUL.FTZ R3, R3, 1 ;  /* 0x3f80000003037820 */ /* 0x000fc80000410000 */
[----:B------:R-:W0:Y:S02]  /*da70*/  F2F.F64.F32 R4, R3 ;  /* 0x0000000300047310 */ /* 0x000e240000201800 */
[----:B0-----:R0:W-:Y:S01]  /*da80*/  STG.E.128 desc[UR36][R8.64], R4 ;  /* 0x0000000408007986 */ /* 0x0011e2000c101d24 */
[----:B------:R-:W-:Y:S05]  /*da90*/  BRA `(.L_x_1062) ;  /* 0x0000000800887947 */ /* 0x000fea0003800000 */
.L_x_1075:
[----:B------:R-:W-:-:S13]  /*daa0*/  ISETP.NE.AND P0, PT, R0, 0xf, PT ;  /* 0x0000000f0000780c */ /* 0x000fda0003f05270 */
[----:B------:R-:W-:Y:S05]  /*dab0*/  @!P0 BRA `(.L_x_1077) ;  /* 0x0000000000a88947 */ /* 0x000fea0003800000 */
[----:B------:R-:W-:-:S13]  /*dac0*/  ISETP.NE.AND P0, PT, R0, 0x17, PT ;  /* 0x000000170000780c */ /* 0x000fda0003f05270 */
[----:B------:R-:W-:Y:S05]  /*dad0*/  @!P0 BRA `(.L_x_1078) ;  /* 0x0000000000508947 */ /* 0x000fea0003800000 */
[----:B------:R-:W-:-:S13]  /*dae0*/  ISETP.NE.AND P0, PT, R0, 0x18, PT ;  /* 0x000000180000780c */ /* 0x000fda0003f05270 */
[----:B------:R-:W-:Y:S05]  /*daf0*/  @P0 BRA `(.L_x_1067) ;  /* 0x0000000400c00947 */ /* 0x000fea0003800000 */
        /* <DEDUP_REMOVED lines=13> */
.L_x_1080:
[----:B------:R-:W-:Y:S05]  /*dbd0*/  BSYNC.RECONVERGENT B0 ;  /* 0x0000000000007941 */ /* 0x000fea0003800200 */
.L_x_1079:
[----:B------:R-:W-:Y:S01]  /*dbe0*/  LOP3.LUT R3, R0, 0x80, R3, 0xf8, !PT ;  /* 0x0000008000037812 */ /* 0x000fe200078ef803 */
[----:B------:R-:W-:-:S04]  /*dbf0*/  IMAD.MOV.U32 R2, RZ, RZ, R27 ;  /* 0x000000ffff027224 */ /* 0x000fc800078e001b */
[----:B------:R0:W-:Y:S01]  /*dc00*/  STG.E.U8 desc[UR36][R8.64], R3 ;  /* 0x0000000308007986 */ /* 0x0001e2000c101124 */
[----:B------:R-:W-:Y:S05]  /*dc10*/  BRA `(.L_x_1062) ;  /* 0x0000000800287947 */ /* 0x000fea0003800000 */
.L_x_1078:
        /* <DEDUP_REMOVED lines=15> */
.L_x_1082:
[----:B------:R-:W-:Y:S05]  /*dd10*/  BSYNC.RECONVERGENT B0 ;  /* 0x0000000000007941 */ /* 0x000fea0003800200 */
.L_x_1081:
[----:B------:R-:W-:Y:S01]  /*dd20*/  LOP3.LUT R3, R0, 0x80, R3, 0xf8, !PT ;  /* 0x0000008000037812 */ /* 0x000fe200078ef803 */
[----:B------:R-:W-:-:S04]  /*dd30*/  IMAD.MOV.U32 R2, RZ, RZ, R27 ;  /* 0x000000ffff027224 */ /* 0x000fc800078e001b */
[----:B------:R0:W-:Y:S01]  /*dd40*/  STG.E.U8 desc[UR36][R8.64], R3 ;  /* 0x0000000308007986 */ /* 0x0001e2000c101124 */
[----:B------:R-:W-:Y:S05]  /*dd50*/  BRA `(.L_x_1062) ;  /* 0x0000000400d87947 */ /* 0x000fea0003800000 */
.L_x_1077:
[----:B------:R-:W-:Y:S02]  /*dd60*/  HADD2.F32 R0, -RZ, R3.H0_H0 ;  /* 0x20000003ff007230 */ /* 0x000fe40000004100 */
[----:B------:R-:W-:-:S03]  /*dd70*/  IMAD.MOV.U32 R2, RZ, RZ, R27 ;  /* 0x000000ffff027224 */ /* 0x000fc600078e001b */
[----:B------:R-:W-:-:S05]  /*dd80*/  F2FP.BF16.F32.PACK_AB R0, RZ, R0 ;  /* 0x00000000ff00723e */ /* 0x000fca00000010ff */
[----:B------:R0:W-:Y:S01]  /*dd90*/  STG.E.U16 desc[UR36][R8.64], R0 ;  /* 0x0000000008007986 */ /* 0x0001e2000c101524 */
[----:B------:R-:W-:Y:S05]  /*dda0*/  BRA `(.L_x_1062) ;  /* 0x0000000400c47947 */ /* 0x000fea0003800000 */
.L_x_1074:
[----:B------:R-:W-:-:S13]  /*ddb0*/  ISETP.GT.AND P0, PT, R0, 0x1b, PT ;  /* 0x0000001b0000780c */ /* 0x000fda0003f04270 */
[----:B------:R-:W-:Y:S05]  /*ddc0*/  @P0 BRA `(.L_x_1083) ;  /* 0x0000000000f40947 */ /* 0x000fea0003800000 */
        /* <DEDUP_REMOVED lines=8> */
[----:B------:R-:W0:Y:S02]  /*de50*/  F2I.FTZ.U32.TRUNC.NTZ R3, R3 ;  /* 0x0000000300037305 */ /* 0x000e24000021f000 */
[----:B0-----:R0:W-:Y:S01]  /*de60*/  STG.E.U16 desc[UR36][R8.64], R3 ;  /* 0x0000000308007986 */ /* 0x0011e2000c101524 */
[----:B------:R-:W-:Y:S05]  /*de70*/  BRA `(.L_x_1062) ;  /* 0x0000000400907947 */ /* 0x000fea0003800000 */
.L_x_1085:
        /* <DEDUP_REMOVED lines=8> */
[----:B------:R-:W-:Y:S01]  /*df00*/  FADD.FTZ R0, R0, 8192 ;  /* 0x4600000000007421 */ /* 0x000fe20000010000 */
[----:B------:R-:W-:-:S04]  /*df10*/  PRMT R4, RZ, 0x7610, R4 ;  /* 0x00007610ff047816 */ /* 0x000fc80000000004 */
[----:B------:R-:W-:-:S13]  /*df20*/  LOP3.LUT P0, R0, R0, 0xff, RZ, 0xc0, !PT ;  /* 0x000000ff00007812 */ /* 0x000fda000780c0ff */
[----:B------:R-:W-:Y:S05]  /*df30*/  @!P0 BRA `(.L_x_1087) ;  /* 0x0000000000248947 */ /* 0x000fea0003800000 */
[----:B------:R-:W-:Y:S05]  /*df40*/  BRA `(.L_x_1089) ;  /* 0x0000000000147947 */ /* 0x000fea0003800000 */
.L_x_1088:
[----:B------:R-:W-:-:S04]  /*df50*/  SHF.R.U32.HI R0, RZ, 0x14, R3 ;  /* 0x00000014ff007819 */ /* 0x000fc80000011603 */
[----:B------:R-:W-:-:S04]  /*df60*/  LOP3.LUT R0, R0, 0x1, RZ, 0xc0, !PT ;  /* 0x0000000100007812 */ /* 0x000fc800078ec0ff */
[----:B------:R-:W-:-:S04]  /*df70*/  IADD3 R0, PT, PT, R3, 0x487ffff, R0 ;  /* 0x0487ffff03007810 */ /* 0x000fc80007ffe000 */
[----:B------:R-:W-:-:S04]  /*df80*/  SHF.R.U32.HI R0, RZ, 0x14, R0 ;  /* 0x00000014ff007819 */ /* 0x000fc80000011600 */
[----:B------:R-:W-:-:S07]  /*df90*/  LOP3.LUT R0, R0, 0xff, RZ, 0xc0, !PT ;  /* 0x000000ff00007812 */ /* 0x000fce00078ec0ff */
.L_x_1089:
[----:B------:R-:W-:-:S04]  /*dfa0*/  SHF.R.U32.HI R3, RZ, 0x18, R3 ;  /* 0x00000018ff037819 */ /* 0x000fc80000011603 */
[----:B------:R-:W-:-:S04]  /*dfb0*/  LOP3.LUT R0, R0, 0x80, R3, 0xf8, !PT ;  /* 0x0000008000007812 */ /* 0x000fc800078ef803 */
[----:B------:R-:W-:-:S07]  /*dfc0*/  PRMT R4, R0, 0x7610, R4 ;  /* 0x0000761000047816 */ /* 0x000fce0000000004 */
.L_x_1087:
[----:B------:R-:W-:Y:S05]  /*dfd0*/  BSYNC.RECONVERGENT B0 ;  /* 0x0000000000007941 */ /* 0x000fea0003800200 */
.L_x_1086:
[----:B------:R0:W-:Y:S01]  /*dfe0*/  STG.E.U8 desc[UR36][R8.64], R4 ;  /* 0x0000000408007986 */ /* 0x0001e2000c101124 */
[----:B------:R-:W-:Y:S01]  /*dff0*/  IMAD.MOV.U32 R2, RZ, RZ, R27 ;  /* 0x000000ffff027224 */ /* 0x000fe200078e001b */
[----:B------:R-:W-:Y:S06]  /*e000*/  BRA `(.L_x_1062) ;  /* 0x00000004002c7947 */ /* 0x000fec0003800000 */
.L_x_1084:
        /* <DEDUP_REMOVED lines=13> */
.L_x_1092:
[----:B------:R-:W-:-:S04]  /*e0e0*/  SHF.R.U32.HI R0, RZ, 0x15, R3 ;  /* 0x00000015ff007819 */ /* 0x000fc80000011603 */
[----:B------:R-:W-:-:S04]  /*e0f0*/  LOP3.LUT R0, R0, 0x1, RZ, 0xc0, !PT ;  /* 0x0000000100007812 */ /* 0x000fc800078ec0ff */
[----:B------:R-:W-:-:S04]  /*e100*/  IADD3 R0, PT, PT, R3, 0x88fffff, R0 ;  /* 0x088fffff03007810 */ /* 0x000fc80007ffe000 */
[----:B------:R-:W-:-:S04]  /*e110*/  SHF.R.U32.HI R0, RZ, 0x15, R0 ;  /* 0x00000015ff007819 */ /* 0x000fc80000011600 */
[----:B------:R-:W-:-:S07]  /*e120*/  LOP3.LUT R0, R0, 0xff, RZ, 0xc0, !PT ;  /* 0x000000ff00007812 */ /* 0x000fce00078ec0ff */
.L_x_1093:
[----:B------:R-:W-:-:S04]  /*e130*/  SHF.R.U32.HI R3, RZ, 0x18, R3 ;  /* 0x00000018ff037819 */ /* 0x000fc80000011603 */
[----:B------:R-:W-:-:S04]  /*e140*/  LOP3.LUT R0, R0, 0x80, R3, 0xf8, !PT ;  /* 0x0000008000007812 */ /* 0x000fc800078ef803 */
[----:B------:R-:W-:-:S07]  /*e150*/  PRMT R4, R0, 0x7610, R4 ;  /* 0x0000761000047816 */ /* 0x000fce0000000004 */
.L_x_1091:
[----:B------:R-:W-:Y:S05]  /*e160*/  BSYNC.RECONVERGENT B0 ;  /* 0x0000000000007941 */ /* 0x000fea0003800200 */
.L_x_1090:
[----:B------:R0:W-:Y:S01]  /*e170*/  STG.E.U8 desc[UR36][R8.64], R4 ;  /* 0x0000000408007986 */ /* 0x0001e2000c101124 */
[----:B------:R-:W-:Y:S01]  /*e180*/  IMAD.MOV.U32 R2, RZ, RZ, R27 ;  /* 0x000000ffff027224 */ /* 0x000fe200078e001b */
[----:B------:R-:W-:Y:S06]  /*e190*/  BRA `(.L_x_1062) ;  /* 0x0000000000c87947 */ /* 0x000fec0003800000 */
.L_x_1083:
[----:B------:R-:W-:-:S13]  /*e1a0*/  ISETP.NE.AND P0, PT, R0, 0x1c, PT ;  /* 0x0000001c0000780c */ /* 0x000fda0003f05270 */
[----:B------:R-:W-:Y:S05]  /*e1b0*/  @!P0 BRA `(.L_x_1094) ;  /* 0x0000000000b08947 */ /* 0x000fea0003800000 */
[----:B------:R-:W-:-:S13]  /*e1c0*/  ISETP.NE.AND P0, PT, R0, 0x1d, PT ;  /* 0x0000001d0000780c */ /* 0x000fda0003f05270 */
[----:B------:R-:W-:Y:S05]  /*e1d0*/  @!P0 BRA `(.L_x_1095) ;  /* 0x0000000000948947 */ /* 0x000fea0003800000 */
[----:B------:R-:W-:-:S13]  /*e1e0*/  ISETP.NE.AND P0, PT, R0, 0x2c, PT ;  /* 0x0000002c0000780c */ /* 0x000fda0003f05270 */
[----:B------:R-:W-:Y:S05]  /*e1f0*/  @!P0 BRA `(.L_x_1096) ;  /* 0x0000000000488947 */ /* 0x000fea0003800000 */
.L_x_1067:
        /* <DEDUP_REMOVED lines=16> */
.L_x_1097:
[----:B------:R-:W-:Y:S01]  /*e300*/  IMAD.MOV.U32 R2, RZ, RZ, R27 ;  /* 0x000000ffff027224 */ /* 0x000fe200078e001b */
[----:B------:R-:W-:Y:S06]  /*e310*/  BRA `(.L_x_1062) ;  /* 0x0000000000687947 */ /* 0x000fec0003800000 */
.L_x_1096:
[----:B------:R-:W-:-:S05]  /*e320*/  HADD2.F32 R3, -RZ, R3.H0_H0 ;  /* 0x20000003ff037230 */ /* 0x000fca0000004100 */
[----:B------:R-:W-:-:S04]  /*e330*/  SHF.R.U32.HI R4, RZ, 0x17, R3 ;  /* 0x00000017ff047819 */ /* 0x000fc80000011603 */
[----:B------:R-:W-:-:S04]  /*e340*/  LOP3.LUT R2, R4, 0xff, RZ, 0xc0, !PT ;  /* 0x000000ff04027812 */ /* 0x000fc800078ec0ff */
[----:B------:R-:W-:-:S13]  /*e350*/  ISETP.NE.AND P2, PT, R2, 0xff, PT ;  /* 0x000000ff0200780c */ /* 0x000fda0003f45270 */
[--C-:B------:R-:W-:Y:S02]  /*e360*/  @P2 SHF.R.U32.HI R0, RZ, 0x16, R3.reuse ;  /* 0x00000016ff002819 */ /* 0x100fe40000011603 */
[----:B------:R-:W-:Y:S01]  /*e370*/  @P2 LOP3.LUT P0, RZ, R2, 0x3fffff, R3, 0xf8, !PT ;  /* 0x003fffff02ff2812 */ /* 0x000fe2000780f803 */
[----:B------:R-:W-:Y:S01]  /*e380*/  IMAD.MOV.U32 R3, RZ, RZ, 0xff ;  /* 0x000000ffff037424 */ /* 0x000fe200078e00ff */
[----:B------:R-:W-:Y:S01]  /*e390*/  @P2 LOP3.LUT R0, R0, 0x1, RZ, 0xc0, !PT ;  /* 0x0000000100002812 */ /* 0x000fe200078ec0ff */
[----:B------:R-:W-:-:S03]  /*e3a0*/  IMAD.MOV.U32 R2, RZ, RZ, R27 ;  /* 0x000000ffff027224 */ /* 0x000fc600078e001b */
        /* <DEDUP_REMOVED lines=8> */
.L_x_1095:
[----:B------:R-:W-:Y:S02]  /*e430*/  HADD2.F32 R4, -RZ, R3.H0_H0 ;  /* 0x20000003ff047230 */ /* 0x000fe40000004100 */
[----:B------:R-:W-:-:S04]  /*e440*/  IMAD.MOV.U32 R2, RZ, RZ, R27 ;  /* 0x000000ffff027224 */ /* 0x000fc800078e001b */
[----:B------:R-:W0:Y:S02]  /*e450*/  F2I.U64.TRUNC R4, R4 ;  /* 0x0000000400047311 */ /* 0x000e24000020d800 */
[----:B0-----:R0:W-:Y:S01]  /*e460*/  STG.E.64 desc[UR36][R8.64], R4 ;  /* 0x0000000408007986 */ /* 0x0011e2000c101b24 */
[----:B------:R-:W-:Y:S05]  /*e470*/  BRA `(.L_x_1062) ;  /* 0x0000000000107947 */ /* 0x000fea0003800000 */
.L_x_1094:
[----:B------:R-:W-:Y:S02]  /*e480*/  HADD2.F32 R3, -RZ, R3.H0_H0 ;  /* 0x20000003ff037230 */ /* 0x000fe40000004100 */
[----:B------:R-:W-:-:S04]  /*e490*/  IMAD.MOV.U32 R2, RZ, RZ, R27 ;  /* 0x000000ffff027224 */ /* 0x000fc800078e001b */
[----:B------:R-:W0:Y:S02]  /*e4a0*/  F2I.FTZ.U32.TRUNC.NTZ R3, R3 ;  /* 0x0000000300037305 */ /* 0x000e24000021f000 */
[----:B0-----:R0:W-:Y:S02]  /*e4b0*/  STG.E desc[UR36][R8.64], R3 ;  /* 0x0000000308007986 */ /* 0x0011e4000c101924 */
.L_x_1062:
[----:B------:R-:W-:Y:S05]  /*e4c0*/  BSYNC.RECONVERGENT B6 ;  /* 0x0000000000067941 */ /* 0x000fea0003800200 */
.L_x_1061:
[----:B-----5:R-:W1:Y:S01]  /*e4d0*/  S2R R24, SR_CTAID.X ;  /* 0x0000000000187919 */ /* 0x020e620000002500 */
[----:B------:R-:W1:Y:S01]  /*e4e0*/  LDC R22, c[0x0][0x380] ;  /* 0x0000e000ff167b82 */ /* 0x000e620000000800 */
[----:B------:R-:W-:Y:S01]  /*e4f0*/  BSSY.RECONVERGENT B6, `(.L_x_1098) ;  /* 0x00001f3000067945 */ /* 0x000fe20003800200 */
[----:B-1----:R-:W-:-:S05]  /*e500*/  IMAD R22, R24, -0x200, R22 ;  /* 0xfffffe0018167824 */ /* 0x002fca00078e0216 */
[----:B------:R-:W-:-:S13]  /*e510*/  ISETP.GE.AND P0, PT, R2, R22, PT ;  /* 0x000000160200720c */ /* 0x000fda0003f06270 */
[----:B------:R-:W-:Y:S05]  /*e520*/  @P0 BRA `(.L_x_1099) ;  /* 0x0000001c00bc0947 */ /* 0x000fea0003800000 */
[----:B------:R-:W1:Y:S01]  /*e530*/  LDC.U8 R23, c[0x0][0x3cc] ;  /* 0x0000f300ff177b82 */ /* 0x000e620000000000 */
[----:B------:R-:W5:Y:S01]  /*e540*/  LDCU UR4, c[0x0][0x3d0] ;  /* 0x00007a00ff0477ac */ /* 0x000f620008000800 */
[----:B0-----:R-:W-:-:S06]  /*e550*/  IMAD R0, R24, 0x200, R2 ;  /* 0x0000020018007824 */ /* 0x001fcc00078e0202 */
[----:B--234-:R-:W0:Y:S01]  /*e560*/  LDC.64 R8, c[0x0][0x398] ;  /* 0x0000e600ff087b82 */ /* 0x01ce220000000a00 */
[----:B-----5:R-:W-:Y:S01]  /*e570*/  IMAD R3, R0, UR4, RZ ;  /* 0x0000000400037c24 */ /* 0x020fe2000f8e02ff */
[----:B-1----:R-:W-:-:S05]  /*e580*/  PRMT R4, R23, 0x9910, RZ ;  /* 0x0000991017047816 */ /* 0x002fca00000000ff */
[----:B------:R-:W-:Y:S01]  /*e590*/  IMAD.MOV.U32 R0, RZ, RZ, R4 ;  /* 0x000000ffff007224 */ /* 0x000fe200078e0004 */
[----:B0-----:R-:W-:-:S04]  /*e5a0*/  IADD3 R8, P0, PT, R3, R8, RZ ;  /* 0x0000000803087210 */ /* 0x001fc80007f1e0ff */
[----:B------:R-:W-:Y:S01]  /*e5b0*/  ISETP.GT.AND P1, PT, R0, 0x9, PT ;  /* 0x000000090000780c */ /* 0x000fe20003f24270 */
[----:B------:R-:W-:-:S12]  /*e5c0*/  IMAD.X R9, RZ, RZ, R9, P0 ;  /* 0x000000ffff097224 */ /* 0x000fd800000e0609 */
        /* <DEDUP_REMOVED lines=9> */
[----:B------:R-:W-:-:S04]  /*e660*/  HADD2.F32 R18, -RZ, R18.H0_H0 ;  /* 0x20000012ff127230 */ /* 0x000fc80000004100 */
[----:B------:R-:W0:Y:S02]  /*e670*/  F2I.FTZ.TRUNC.NTZ R3, R18 ;  /* 0x0000001200037305 */ /* 0x000e24000021f100 */
[----:B0-----:R0:W-:Y:S01]  /*e680*/  STG.E.U8 desc[UR36][R8.64], R3 ;  /* 0x0000000308007986 */ /* 0x0011e2000c101124 */
[----:B------:R-:W-:Y:S05]  /*e690*/  BRA `(.L_x_1105) ;  /* 0x0000000c007c7947 */ /* 0x000fea0003800000 */
.L_x_1103:
[----:B------:R-:W-:-:S06]  /*e6a0*/  HADD2.F32 R5, -RZ, R18.H0_H0 ;  /* 0x20000012ff057230 */ /* 0x000fcc0000004100 */
[----:B------:R-:W0:Y:S02]  /*e6b0*/  F2I.S64.TRUNC R4, R5 ;  /* 0x0000000500047311 */ /* 0x000e24000020d900 */
[----:B0-----:R0:W-:Y:S01]  /*e6c0*/  STG.E.U8 desc[UR36][R8.64], R4 ;  /* 0x0000000408007986 */ /* 0x0011e2000c101124 */
[----:B------:R-:W-:Y:S05]  /*e6d0*/  BRA `(.L_x_1105) ;  /* 0x0000000c006c7947 */ /* 0x000fea0003800000 */
.L_x_1102:
[----:B------:R-:W-:-:S13]  /*e6e0*/  ISETP.NE.AND P0, PT, R0, 0x2, PT ;  /* 0x000000020000780c */ /* 0x000fda0003f05270 */
[----:B------:R-:W-:Y:S05]  /*e6f0*/  @!P0 BRA `(.L_x_1106) ;  /* 0x0000000000308947 */ /* 0x000fea0003800000 */
[----:B------:R-:W-:-:S13]  /*e700*/  ISETP.NE.AND P0, PT, R0, 0x3, PT ;  /* 0x000000030000780c */ /* 0x000fda0003f05270 */
[----:B------:R-:W-:Y:S05]  /*e710*/  @!P0 BRA `(.L_x_1107) ;  /* 0x0000000000188947 */ /* 0x000fea0003800000 */
[----:B------:R-:W-:-:S13]  /*e720*/  ISETP.NE.AND P0, PT, R0, 0x4, PT ;  /* 0x000000040000780c */ /* 0x000fda0003f05270 */
[----:B------:R-:W-:Y:S05]  /*e730*/  @P0 BRA `(.L_x_1104) ;  /* 0x0000000800700947 */ /* 0x000fea0003800000 */
[----:B------:R-:W-:-:S06]  /*e740*/  HADD2.F32 R4, -RZ, R18.H0_H0 ;  /* 0x20000012ff047230 */ /* 0x000fcc0000004100 */
[----:B------:R-:W0:Y:S02]  /*e750*/  F2I.S64.TRUNC R4, R4 ;  /* 0x0000000400047311 */ /* 0x000e24000020d900 */
[----:B0-----:R0:W-:Y:S01]  /*e760*/  STG.E.64 desc[UR36][R8.64], R4 ;  /* 0x0000000408007986 */ /* 0x0011e2000c101b24 */
[----:B------:R-:W-:Y:S05]  /*e770*/  BRA `(.L_x_1105) ;  /* 0x0000000c00447947 */ /* 0x000fea0003800000 */
.L_x_1107:
[----:B------:R-:W-:-:S04]  /*e780*/  HADD2.F32 R18, -RZ, R18.H0_H0 ;  /* 0x20000012ff127230 */ /* 0x000fc80000004100 */
[----:B------:R-:W0:Y:S02]  /*e790*/  F2I.FTZ.TRUNC.NTZ R3, R18 ;  /* 0x0000001200037305 */ /* 0x000e24000021f100 */
[----:B0-----:R0:W-:Y:S01]  /*e7a0*/  STG.E desc[UR36][R8.64], R3 ;  /* 0x0000000308007986 */ /* 0x0011e2000c101924 */
[----:B------:R-:W-:Y:S05]  /*e7b0*/  BRA `(.L_x_1105) ;  /* 0x0000000c00347947 */ /* 0x000fea0003800000 */
.L_x_1106:
[----:B------:R-:W-:-:S04]  /*e7c0*/  HADD2.F32 R18, -RZ, R18.H0_H0 ;  /* 0x20000012ff127230 */ /* 0x000fc80000004100 */
[----:B------:R-:W0:Y:S02]  /*e7d0*/  F2I.FTZ.TRUNC.NTZ R3, R18 ;  /* 0x0000001200037305 */ /* 0x000e24000021f100 */
[----:B0-----:R0:W-:Y:S01]  /*e7e0*/  STG.E.U16 desc[UR36][R8.64], R3 ;  /* 0x0000000308007986 */ /* 0x0011e2000c101524 */
[----:B------:R-:W-:Y:S05]  /*e7f0*/  BRA `(.L_x_1105) ;  /* 0x0000000c00247947 */ /* 0x000fea0003800000 */
.L_x_1101:
[----:B------:R-:W-:-:S13]  /*e800*/  ISETP.GT.AND P0, PT, R0, 0x6, PT ;  /* 0x000000060000780c */ /* 0x000fda0003f04270 */
[----:B------:R-:W-:Y:S05]  /*e810*/  @P0 BRA `(.L_x_1108) ;  /* 0x0000000000240947 */ /* 0x000fea0003800000 */
[----:B------:R-:W-:-:S13]  /*e820*/  ISETP.NE.AND P0, PT, R0, 0x5, PT ;  /* 0x000000050000780c */ /* 0x000fda0003f05270 */
[----:B------:R-:W-:Y:S05]  /*e830*/  @!P0 BRA `(.L_x_1109) ;  /* 0x0000000000148947 */ /* 0x000fea0003800000 */
[----:B------:R-:W-:-:S13]  /*e840*/  ISETP.NE.AND P0, PT, R0, 0x6, PT ;  /* 0x000000060000780c */ /* 0x000fda0003f05270 */
[----:B------:R-:W-:Y:S05]  /*e850*/  @P0 BRA `(.L_x_1104) ;  /* 0x0000000800280947 */ /* 0x000fea0003800000 */
[----:B------:R-:W-:-:S05]  /*e860*/  HADD2.F32 R3, -RZ, R18.H0_H0 ;  /* 0x20000012ff037230 */ /* 0x000fca0000004100 */
[----:B------:R0:W-:Y:S01]  /*e870*/  STG.E desc[UR36][R8.64], R3 ;  /* 0x0000000308007986 */ /* 0x0001e2000c101924 */
[----:B------:R-:W-:Y:S05]  /*e880*/  BRA `(.L_x_1105) ;  /* 0x0000000c00007947 */ /* 0x000fea0003800000 */
.L_x_1109:
[----:B------:R0:W-:Y:S01]  /*e890*/  STG.E.U16 desc[UR36][R8.64], R18 ;  /* 0x0000001208007986 */ /* 0x0001e2000c101524 */
[----:B------:R-:W-:Y:S05]  /*e8a0*/  BRA `(.L_x_1105) ;  /* 0x0000000800f87947 */ /* 0x000fea0003800000 */
.L_x_1108:
[----:B------:R-:W-:-:S13]  /*e8b0*/  ISETP.NE.AND P0, PT, R0, 0x7, PT ;  /* 0x000000070000780c */ /* 0x000fda0003f05270 */
[----:B------:R-:W-:Y:S05]  /*e8c0*/  @!P0 BRA `(.L_x_1110) ;  /* 0x0000000000348947 */ /* 0x000fea0003800000 */
[----:B------:R-:W-:-:S13]  /*e8d0*/  ISETP.NE.AND P0, PT, R0, 0x8, PT ;  /* 0x000000080000780c */ /* 0x000fda0003f05270 */
[----:B------:R-:W-:Y:S05]  /*e8e0*/  @!P0 BRA `(.L_x_1111) ;  /* 0x0000000000188947 */ /* 0x000fea0003800000 */
[----:B------:R-:W-:-:S13]  /*e8f0*/  ISETP.NE.AND P0, PT, R0, 0x9, PT ;  /* 0x000000090000780c */ /* 0x000fda0003f05270 */
[----:B------:R-:W-:Y:S05]  /*e900*/  @P0 BRA `(.L_x_1104) ;  /* 0x0000000400fc0947 */ /* 0x000fea0003800000 */
[----:B------:R-:W-:Y:S02]  /*e910*/  HADD2.F32 R18, -RZ, R18.H0_H0 ;  /* 0x20000012ff127230 */ /* 0x000fe40000004100 */
[----:B------:R-:W-:-:S05]  /*e920*/  IMAD.MOV.U32 R19, RZ, RZ, RZ ;  /* 0x000000ffff137224 */ /* 0x000fca00078e00ff */
[----:B------:R0:W-:Y:S01]  /*e930*/  STG.E.64 desc[UR36][R8.64], R18 ;  /* 0x0000001208007986 */ /* 0x0001e2000c101b24 */
[----:B------:R-:W-:Y:S05]  /*e940*/  BRA `(.L_x_1105) ;  /* 0x0000000800d07947 */ /* 0x000fea0003800000 */
.L_x_1111:
[----:B------:R-:W-:-:S05]  /*e950*/  HADD2.F32 R0, -RZ, R18.H0_H0 ;  /* 0x20000012ff007230 */ /* 0x000fca0000004100 */
[----:B------:R-:W-:-:S04]  /*e960*/  F2FP.F16.F32.PACK_AB R0, RZ, R0 ;  /* 0x00000000ff00723e */ /* 0x000fc800000000ff */
[----:B------:R-:W-:-:S05]  /*e970*/  PRMT R0, R0, 0x5410, RZ ;  /* 0x0000541000007816 */ /* 0x000fca00000000ff */
[----:B------:R0:W-:Y:S01]  /*e980*/  STG.E desc[UR36][R8.64], R0 ;  /* 0x0000000008007986 */ /* 0x0001e2000c101924 */
[----:B------:R-:W-:Y:S05]  /*e990*/  BRA `(.L_x_1105) ;  /* 0x0000000800bc7947 */ /* 0x000fea0003800000 */
.L_x_1110:
[----:B------:R-:W-:-:S05]  /*e9a0*/  HADD2.F32 R4, -RZ, R18.H0_H0 ;  /* 0x20000012ff047230 */ /* 0x000fca0000004100 */
[----:B------:R-:W-:-:S06]  /*e9b0*/  FMUL.FTZ R4, R4, 1 ;  /* 0x3f80000004047820 */ /* 0x000fcc0000410000 */
[----:B------:R-:W0:Y:S02]  /*e9c0*/  F2F.F64.F32 R4, R4 ;  /* 0x0000000400047310 */ /* 0x000e240000201800 */
[----:B0-----:R0:W-:Y:S01]  /*e9d0*/  STG.E.64 desc[UR36][R8.64], R4 ;  /* 0x0000000408007986 */ /* 0x0011e2000c101b24 */
[----:B------:R-:W-:Y:S05]  /*e9e0*/  BRA `(.L_x_1105) ;  /* 0x0000000800a87947 */ /* 0x000fea0003800000 */
.L_x_1100:
[----:B------:R-:W-:-:S13]  /*e9f0*/  ISETP.GT.AND P0, PT, R0, 0x18, PT ;  /* 0x000000180000780c */ /* 0x000fda0003f04270 */
[----:B------:R-:W-:Y:S05]  /*ea00*/  @!P0 BRA `(.L_x_1112) ;  /* 0x0000000400608947 */ /* 0x000fea0003800000 */
        /* <DEDUP_REMOVED lines=8> */
[----:B------:R-:W-:-:S06]  /*ea90*/  HADD2.F32 R3, -RZ, R18.H0_H0 ;  /* 0x20000012ff037230 */ /* 0x000fcc0000004100 */
[----:B------:R-:W0:Y:S02]  /*eaa0*/  F2I.FTZ.U32.TRUNC.NTZ R3, R3 ;  /* 0x0000000300037305 */ /* 0x000e24000021f000 */
[----:B0-----:R0:W-:Y:S01]  /*eab0*/  STG.E.U16 desc[UR36][R8.64], R3 ;  /* 0x0000000308007986 */ /* 0x0011e2000c101524 */
[----:B------:R-:W-:Y:S05]  /*eac0*/  BRA `(.L_x_1105) ;  /* 0x0000000800707947 */ /* 0x000fea0003800000 */
.L_x_1115:
        /* <DEDUP_REMOVED lines=17> */
.L_x_1118:
[----:B------:R-:W-:-:S04]  /*ebe0*/  SHF.R.U32.HI R3, RZ, 0x18, R5 ;  /* 0x00000018ff037819 */ /* 0x000fc80000011605 */
[----:B------:R-:W-:-:S04]  /*ebf0*/  LOP3.LUT R0, R0, 0x80, R3, 0xf8, !PT ;  /* 0x0000008000007812 */ /* 0x000fc800078ef803 */
[----:B------:R-:W-:-:S07]  /*ec00*/  PRMT R4, R0, 0x7610, R4 ;  /* 0x0000761000047816 */ /* 0x000fce0000000004 */
.L_x_1117:
[----:B------:R-:W-:Y:S05]  /*ec10*/  BSYNC.RECONVERGENT B0 ;  /* 0x0000000000007941 */ /* 0x000fea0003800200 */
.L_x_1116:
[----:B------:R0:W-:Y:S01]  /*ec20*/  STG.E.U8 desc[UR36][R8.64], R4 ;  /* 0x0000000408007986 */ /* 0x0001e2000c101124 */
[----:B------:R-:W-:Y:S05]  /*ec30*/  BRA `(.L_x_1105) ;  /* 0x0000000800147947 */ /* 0x000fea0003800000 */
.L_x_1114:
        /* <DEDUP_REMOVED lines=17> */
.L_x_1121:
[----:B------:R-:W-:-:S04]  /*ed50*/  SHF.R.U32.HI R3, RZ, 0x18, R5 ;  /* 0x00000018ff037819 */ /* 0x000fc80000011605 */
[----:B------:R-:W-:-:S04]  /*ed60*/  LOP3.LUT R0, R0, 0x80, R3, 0xf8, !PT ;  /* 0x0000008000007812 */ /* 0x000fc800078ef803 */
[----:B------:R-:W-:-:S07]  /*ed70*/  PRMT R4, R0, 0x7610, R4 ;  /* 0x0000761000047816 */ /* 0x000fce0000000004 */
.L_x_1120:
[----:B------:R-:W-:Y:S05]  /*ed80*/  BSYNC.RECONVERGENT B0 ;  /* 0x0000000000007941 */ /* 0x000fea0003800200 */
.L_x_1119:
[----:B------:R0:W-:Y:S01]  /*ed90*/  STG.E.U8 desc[UR36][R8.64], R4 ;  /* 0x0000000408007986 */ /* 0x0001e2000c101124 */
[----:B------:R-:W-:Y:S05]  /*eda0*/  BRA `(.L_x_1105) ;  /* 0x0000000400b87947 */ /* 0x000fea0003800000 */
.L_x_1113:
[----:B------:R-:W-:-:S13]  /*edb0*/  ISETP.NE.AND P0, PT, R0, 0x1c, PT ;  /* 0x0000001c0000780c */ /* 0x000fda0003f05270 */
[----:B------:R-:W-:Y:S05]  /*edc0*/  @!P0 BRA `(.L_x_1122) ;  /* 0x0000000000608947 */ /* 0x000fea0003800000 */
[----:B------:R-:W-:-:S13]  /*edd0*/  ISETP.NE.AND P0, PT, R0, 0x1d, PT ;  /* 0x0000001d0000780c */ /* 0x000fda0003f05270 */
[----:B------:R-:W-:Y:S05]  /*ede0*/  @!P0 BRA `(.L_x_1123) ;  /* 0x0000000000488947 */ /* 0x000fea0003800000 */
[----:B------:R-:W-:-:S13]  /*edf0*/  ISETP.NE.AND P0, PT, R0, 0x2c, PT ;  /* 0x0000002c0000780c */ /* 0x000fda0003f05270 */
[----:B------:R-:W-:Y:S05]  /*ee00*/  @P0 BRA `(.L_x_1104) ;  /* 0x0000000000bc0947 */ /* 0x000fea0003800000 */
        /* <DEDUP_REMOVED lines=16> */
.L_x_1123:
[----:B------:R-:W-:-:S06]  /*ef10*/  HADD2.F32 R4, -RZ, R18.H0_H0 ;  /* 0x20000012ff047230 */ /* 0x000fcc0000004100 */
[----:B------:R-:W0:Y:S02]  /*ef20*/  F2I.U64.TRUNC R4, R4 ;  /* 0x0000000400047311 */ /* 0x000e24000020d800 */
[----:B0-----:R0:W-:Y:S01]  /*ef30*/  STG.E.64 desc[UR36][R8.64], R4 ;  /* 0x0000000408007986 */ /* 0x0011e2000c101b24 */
[----:B------:R-:W-:Y:S05]  /*ef40*/  BRA `(.L_x_1105) ;  /* 0x0000000400507947 */ /* 0x000fea0003800000 */
.L_x_1122:
[----:B------:R-:W-:-:S04]  /*ef50*/  HADD2.F32 R18, -RZ, R18.H0_H0 ;  /* 0x20000012ff127230 */ /* 0x000fc80000004100 */
[----:B------:R-:W0:Y:S02]  /*ef60*/  F2I.FTZ.U32.TRUNC.NTZ R3, R18 ;  /* 0x0000001200037305 */ /* 0x000e24000021f000 */
[----:B0-----:R0:W-:Y:S01]  /*ef70*/  STG.E desc[UR36][R8.64], R3 ;  /* 0x0000000308007986 */ /* 0x0011e2000c101924 */
[----:B------:R-:W-:Y:S05]  /*ef80*/  BRA `(.L_x_1105) ;  /* 0x0000000400407947 */ /* 0x000fea0003800000 */
.L_x_1112:
[----:B------:R-:W-:-:S13]  /*ef90*/  ISETP.GT.AND P0, PT, R0, 0xe, PT ;  /* 0x0000000e0000780c */ /* 0x000fda0003f04270 */
[----:B------:R-:W-:Y:S05]  /*efa0*/  @P0 BRA `(.L_x_1124) ;  /* 0x00000000003c0947 */ /* 0x000fea0003800000 */
[----:B------:R-:W-:-:S13]  /*efb0*/  ISETP.NE.AND P0, PT, R0, 0xa, PT ;  /* 0x0000000a0000780c */ /* 0x000fda0003f05270 */
[----:B------:R-:W-:Y:S05]  /*efc0*/  @!P0 BRA `(.L_x_1125) ;  /* 0x00000000001c8947 */ /* 0x000fea0003800000 */
[----:B------:R-:W-:-:S13]  /*efd0*/  ISETP.NE.AND P0, PT, R0, 0xb, PT ;  /* 0x0000000b0000780c */ /* 0x000fda0003f05270 */
[----:B------:R-:W-:Y:S05]  /*efe0*/  @P0 BRA `(.L_x_1104) ;  /* 0x0000000000440947 */ /* 0x000fea0003800000 */
[----:B------:R-:W-:-:S05]  /*eff0*/  HADD2.F32 R18, -RZ, R18.H0_H0 ;  /* 0x20000012ff127230 */ /* 0x000fca0000004100 */
[----:B------:R-:W-:-:S04]  /*f000*/  FSETP.NEU.FTZ.AND P0, PT, R18, RZ, PT ;  /* 0x000000ff1200720b */ /* 0x000fc80003f1d000 */
[----:B------:R-:W-:-:S05]  /*f010*/  SEL R3, RZ, 0x1, !P0 ;  /* 0x00000001ff037807 */ /* 0x000fca0004000000 */
[----:B------:R4:W-:Y:S01]  /*f020*/  STG.E.U8 desc[UR36][R8.64], R3 ;  /* 0x0000000308007986 */ /* 0x0009e2000c101124 */
[----:B------:R-:W-:Y:S05]  /*f030*/  BRA `(.L_x_1105) ;  /* 0x0000000400147947 */ /* 0x000fea0003800000 */
.L_x_1125:
[----:B------:R-:W-:Y:S01]  /*f040*/  HADD2.F32 R18, -RZ, R18.H0_H0 ;  /* 0x20000012ff127230 */ /* 0x000fe20000004100 */
[----:B------:R-:W-:-:S04]  /*f050*/  CS2R R6, SRZ ;  /* 0x0000000000067805 */ /* 0x000fc8000001ff00 */
[----:B------:R-:W-:-:S06]  /*f060*/  FMUL.FTZ R4, R18, 1 ;  /* 0x3f80000012047820 */ /* 0x000fcc0000410000 */
[----:B------:R-:W0:Y:S02]  /*f070*/  F2F.F64.F32 R4, R4 ;  /* 0x0000000400047310 */ /* 0x000e240000201800 */
[----:B0-----:R3:W-:Y:S01]  /*f080*/  STG.E.128 desc[UR36][R8.64], R4 ;  /* 0x0000000408007986 */ /* 0x0017e2000c101d24 */
[----:B------:R-:W-:Y:S05]  /*f090*/  BRA `(.L_x_1105) ;  /* 0x0000000000fc7947 */ /* 0x000fea0003800000 */
.L_x_1124:
[----:B------:R-:W-:-:S13]  /*f0a0*/  ISETP.NE.AND P0, PT, R0, 0xf, PT ;  /* 0x0000000f0000780c */ /* 0x000fda0003f05270 */
[----:B------:R-:W-:Y:S05]  /*f0b0*/  @!P0 BRA `(.L_x_1126) ;  /* 0x0000000000e88947 */ /* 0x000fea0003800000 */
[----:B------:R-:W-:-:S13]  /*f0c0*/  ISETP.NE.AND P0, PT, R0, 0x17, PT ;  /* 0x000000170000780c */ /* 0x000fda0003f05270 */
[----:B------:R-:W-:Y:S05]  /*f0d0*/  @!P0 BRA `(.L_x_1127) ;  /* 0x0000000000908947 */ /* 0x000fea0003800000 */
[----:B------:R-:W-:-:S13]  /*f0e0*/  ISETP.NE.AND P0, PT, R0, 0x18, PT ;  /* 0x000000180000780c */ /* 0x000fda0003f05270 */
[----:B------:R-:W-:Y:S05]  /*f0f0*/  @!P0 BRA `(.L_x_1128) ;  /* 0x0000000000448947 */ /* 0x000fea0003800000 */
.L_x_1104:
        /* <DEDUP_REMOVED lines=16> */
.L_x_1129:
[----:B------:R-:W-:Y:S05]  /*f200*/  BRA `(.L_x_1105) ;  /* 0x0000000000a07947 */ /* 0x000fea0003800000 */
.L_x_1128:
        /* <DEDUP_REMOVED lines=13> */
.L_x_1131:
[----:B------:R-:W-:Y:S05]  /*f2e0*/  BSYNC.RECONVERGENT B0 ;  /* 0x0000000000007941 */ /* 0x000fea0003800200 */
.L_x_1130:
[----:B------:R-:W-:-:S05]  /*f2f0*/  LOP3.LUT R3, R0, 0x80, R3, 0xf8, !PT ;  /* 0x0000008000037812 */ /* 0x000fca00078ef803 */
[----:B------:R1:W-:Y:S01]  /*f300*/  STG.E.U8 desc[UR36][R8.64], R3 ;  /* 0x0000000308007986 */ /* 0x0003e2000c101124 */
[----:B------:R-:W-:Y:S05]  /*f310*/  BRA `(.L_x_1105) ;  /* 0x00000000005c7947 */ /* 0x000fea0003800000 */
.L_x_1127:
        /* <DEDUP_REMOVED lines=12> */
.L_x_1133:
[----:B------:R-:W-:Y:S01]  /*f3e0*/  IMAD.MOV.U32 R0, RZ, RZ, 0x7f ;  /* 0x0000007fff007424 */ /* 0x000fe200078e00ff */
[----:B------:R-:W-:-:S04]  /*f3f0*/  ISETP.GT.U32.AND P0, PT, R4, 0x7f800000, PT ;  /* 0x7f8000000400780c */ /* 0x000fc80003f04070 */
[----:B------:R-:W-:-:S09]  /*f400*/  SEL R0, R0, 0x7c, P0 ;  /* 0x0000007c00007807 */ /* 0x000fd20000000000 */
.L_x_1134:
[----:B------:R-:W-:Y:S05]  /*f410*/  BSYNC.RECONVERGENT B0 ;  /* 0x0000000000007941 */ /* 0x000fea0003800200 */
.L_x_1132:
[----:B------:R-:W-:-:S04]  /*f420*/  SHF.R.U32.HI R3, RZ, 0x18, R3 ;  /* 0x00000018ff037819 */ /* 0x000fc80000011603 */
[----:B------:R-:W-:-:S05]  /*f430*/  LOP3.LUT R3, R0, 0x80, R3, 0xf8, !PT ;  /* 0x0000008000037812 */ /* 0x000fca00078ef803 */
[----:B------:R0:W-:Y:S01]  /*f440*/  STG.E.U8 desc[UR36][R8.64], R3 ;  /* 0x0000000308007986 */ /* 0x0001e2000c101124 */
[----:B------:R-:W-:Y:S05]  /*f450*/  BRA `(.L_x_1105) ;  /* 0x00000000000c7947 */ /* 0x000fea0003800000 */
.L_x_1126:
[----:B------:R-:W-:-:S05]  /*f460*/  HADD2.F32 R0, -RZ, R18.H0_H0 ;  /* 0x20000012ff007230 */ /* 0x000fca0000004100 */
[----:B------:R-:W-:-:S05]  /*f470*/  F2FP.BF16.F32.PACK_AB R0, RZ, R0 ;  /* 0x00000000ff00723e */ /* 0x000fca00000010ff */
[----:B------:R2:W-:Y:S02]  /*f480*/  STG.E.U16 desc[UR36][R8.64], R0 ;  /* 0x0000000008007986 */ /* 0x0005e4000c101524 */
.L_x_1105:
[----:B------:R-:W-:-:S05]  /*f490*/  VIADD R2, R2, 0x80 ;  /* 0x0000008002027836 */ /* 0x000fca0000000000 */
[----:B------:R-:W-:-:S13]  /*f4a0*/  ISETP.GE.AND P0, PT, R2, R22, PT ;  /* 0x000000160200720c */ /* 0x000fda0003f06270 */
[----:B------:R-:W-:Y:S05]  /*f4b0*/  @P0 BRA `(.L_x_1099) ;  /* 0x0000000c00d80947 */ /* 0x000fea0003800000 */
[----:B------:R-:W5:Y:S01]  /*f4c0*/  LDCU UR4, c[0x0][0x3d0] ;  /* 0x00007a00ff0477ac */ /* 0x000f620008000800 */
[----:B01234-:R-:W0:Y:S01]  /*f4d0*/  LDC.64 R8, c[0x0][0x398] ;  /* 0x0000e600ff087b82 */ /* 0x01fe220000000a00 */
[----:B------:R-:W-:Y:S01]  /*f4e0*/  IMAD R0, R24, 0x200, R2 ;  /* 0x0000020018007824 */ /* 0x000fe200078e0202 */
[----:B------:R-:W-:-:S03]  /*f4f0*/  PRMT R4, R23, 0x9910, RZ ;  /* 0x0000991017047816 */ /* 0x000fc600000000ff */
[----:B-----5:R-:W-:Y:S02]  /*f500*/  IMAD R3, R0, UR4, RZ ;  /* 0x0000000400037c24 */ /* 0x020fe4000f8e02ff */
[----:B------:R-:W-:-:S05]  /*f510*/  IMAD.MOV.U32 R0, RZ, RZ, R4 ;  /* 0x000000ffff007224 */ /* 0x000fca00078e0004 */
[----:B------:R-:W-:Y:S02]  /*f520*/  ISETP.GT.AND P1, PT, R0, 0x9, PT ;  /* 0x000000090000780c */ /* 0x000fe40003f24270 */
[----:B0-----:R-:W-:-:S05]  /*f530*/  IADD3 R8, P0, PT, R3, R8, RZ ;  /* 0x0000000803087210 */ /* 0x001fca0007f1e0ff */
        /* <DEDUP_REMOVED lines=14> */
.L_x_1138:
[----:B------:R-:W-:-:S06]  /*f620*/  HADD2.F32 R5, -RZ, R16.H0_H0 ;  /* 0x20000010ff057230 */ /* 0x000fcc0000004100 */
[----:B------:R-:W0:Y:S02]  /*f630*/  F2I.S64.TRUNC R4, R5 ;  /* 0x0000000500047311 */ /* 0x000e24000020d900 */
[----:B0-----:R0:W-:Y:S01]  /*f640*/  STG.E.U8 desc[UR36][R8.64], R4 ;  /* 0x0000000408007986 */ /* 0x0011e2000c101124 */
[----:B------:R-:W-:Y:S05]  /*f650*/  BRA `(.L_x_1140) ;  /* 0x0000000c006c7947 */ /* 0x000fea0003800000 */
.L_x_1137:
        /* <DEDUP_REMOVED lines=10> */
.L_x_1142:
[----:B------:R-:W-:-:S04]  /*f700*/  HADD2.F32 R16, -RZ, R16.H0_H0 ;  /* 0x20000010ff107230 */ /* 0x000fc80000004100 */
[----:B------:R-:W0:Y:S02]  /*f710*/  F2I.FTZ.TRUNC.NTZ R3, R16 ;  /* 0x0000001000037305 */ /* 0x000e24000021f100 */
[----:B0-----:R0:W-:Y:S01]  /*f720*/  STG.E desc[UR36][R8.64], R3 ;  /* 0x0000000308007986 */ /* 0x0011e2000c101924 */
[----:B------:R-:W-:Y:S05]  /*f730*/  BRA `(.L_x_1140) ;  /* 0x0000000c00347947 */ /* 0x000fea0003800000 */
.L_x_1141:
[----:B------:R-:W-:-:S04]  /*f740*/  HADD2.F32 R16, -RZ, R16.H0_H0 ;  /* 0x20000010ff107230 */ /* 0x000fc80000004100 */
[----:B------:R-:W0:Y:S02]  /*f750*/  F2I.FTZ.TRUNC.NTZ R3, R16 ;  /* 0x0000001000037305 */ /* 0x000e24000021f100 */
[----:B0-----:R0:W-:Y:S01]  /*f760*/  STG.E.U16 desc[UR36][R8.64], R3 ;  /* 0x0000000308007986 */ /* 0x0011e2000c101524 */
[----:B------:R-:W-:Y:S05]  /*f770*/  BRA `(.L_x_1140) ;  /* 0x0000000c00247947 */ /* 0x000fea0003800000 */
.L_x_1136:
        /* <DEDUP_REMOVED lines=9> */
.L_x_1144:
[----:B------:R0:W-:Y:S01]  /*f810*/  STG.E.U16 desc[UR36][R8.64], R16 ;  /* 0x0000001008007986 */ /* 0x0001e2000c101524 */
[----:B------:R-:W-:Y:S05]  /*f820*/  BRA `(.L_x_1140) ;  /* 0x0000000800f87947 */ /* 0x000fea0003800000 */
.L_x_1143:
        /* <DEDUP_REMOVED lines=10> */
.L_x_1146:
[----:B------:R-:W-:-:S05]  /*f8d0*/  HADD2.F32 R0, -RZ, R16.H0_H0 ;  /* 0x20000010ff007230 */ /* 0x000fca0000004100 */
[----:B------:R-:W-:-:S04]  /*f8e0*/  F2FP.F16.F32.PACK_AB R0, RZ, R0 ;  /* 0x00000000ff00723e */ /* 0x000fc800000000ff */
[----:B------:R-:W-:-:S05]  /*f8f0*/  PRMT R0, R0, 0x5410, RZ ;  /* 0x0000541000007816 */ /* 0x000fca00000000ff */
[----:B------:R0:W-:Y:S01]  /*f900*/  STG.E desc[UR36][R8.64], R0 ;  /* 0x0000000008007986 */ /* 0x0001e2000c101924 */
[----:B------:R-:W-:Y:S05]  /*f910*/  BRA `(.L_x_1140) ;  /* 0x0000000800bc7947 */ /* 0x000fea0003800000 */
.L_x_1145:
[----:B------:R-:W-:-:S05]  /*f920*/  HADD2.F32 R4, -RZ, R16.H0_H0 ;  /* 0x20000010ff047230 */ /* 0x000fca0000004100 */
[----:B------:R-:W-:-:S06]  /*f930*/  FMUL.FTZ R4, R4, 1 ;  /* 0x3f80000004047820 */ /* 0x000fcc0000410000 */
[----:B------:R-:W0:Y:S02]  /*f940*/  F2F.F64.F32 R4, R4 ;  /* 0x0000000400047310 */ /* 0x000e240000201800 */
[----:B0-----:R0:W-:Y:S01]  /*f950*/  STG.E.64 desc[UR36][R8.64], R4 ;  /* 0x0000000408007986 */ /* 0x0011e2000c101b24 */
[----:B------:R-:W-:Y:S05]  /*f960*/  BRA `(.L_x_1140) ;  /* 0x0000000800a87947 */ /* 0x000fea0003800000 */
.L_x_1135:
        /* <DEDUP_REMOVED lines=14> */
.L_x_1150:
        /* <DEDUP_REMOVED lines=17> */
.L_x_1153:
[----:B------:R-:W-:-:S04]  /*fb60*/  SHF.R.U32.HI R3, RZ, 0x18, R5 ;  /* 0x00000018ff037819 */ /* 0x000fc80000011605 */
[----:B------:R-:W-:-:S04]  /*fb70*/  LOP3.LUT R0, R0, 0x80, R3, 0xf8, !PT ;  /* 0x0000008000007812 */ /* 0x000fc800078ef803 */
[----:B------:R-:W-:-:S07]  /*fb80*/  PRMT R4, R0, 0x7610, R4 ;  /* 0x0000761000047816 */ /* 0x000fce0000000004 */
.L_x_1152:
[----:B------:R-:W-:Y:S05]  /*fb90*/  BSYNC.RECONVERGENT B0 ;  /* 0x0000000000007941 */ /* 0x000fea0003800200 */
.L_x_1151:
[----:B------:R0:W-:Y:S01]  /*fba0*/  STG.E.U8 desc[UR36][R8.64], R4 ;  /* 0x0000000408007986 */ /* 0x0001e2000c101124 */
[----:B------:R-:W-:Y:S05]  /*fbb0*/  BRA `(.L_x_1140) ;  /* 0x0000000800147947 */ /* 0x000fea0003800000 */
.L_x_1149:
        /* <DEDUP_REMOVED lines=17> */
.L_x_1156:
[----:B------:R-:W-:-:S04]  /*fcd0*/  SHF.R.U32.HI R3, RZ, 0x18, R5 ;  /* 0x00000018ff037819 */ /* 0x000fc80000011605 */
[----:B------:R-:W-:-:S04]  /*fce0*/  LOP3.LUT R0, R0, 0x80, R3, 0xf8, !PT ;  /* 0x0000008000007812 */ /* 0x000fc800078ef803 */
[----:B------:R-:W-:-:S07]  /*fcf0*/  PRMT R4, R0, 0x7610, R4 ;  /* 0x0000761000047816 */ /* 0x000fce0000000004 */
.L_x_1155:
[----:B------:R-:W-:Y:S05]  /*fd00*/  BSYNC.RECONVERGENT B0 ;  /* 0x0000000000007941 */ /* 0x000fea0003800200 */
.L_x_1154:
[----:B------:R0:W-:Y:S01]  /*fd10*/  STG.E.U8 desc[UR36][R8.64], R4 ;  /* 0x0000000408007986 */ /* 0x0001e2000c101124 */
[----:B------:R-:W-:Y:S05]  /*fd20*/  BRA `(.L_x_1140) ;  /* 0x0000000400b87947 */ /* 0x000fea0003800000 */
.L_x_1148:
        /* <DEDUP_REMOVED lines=22> */
.L_x_1158:
[----:B------:R-:W-:-:S06]  /*fe90*/  HADD2.F32 R4, -RZ, R16.H0_H0 ;  /* 0x20000010ff047230 */ /* 0x000fcc0000004100 */
[----:B------:R-:W0:Y:S02]  /*fea0*/  F2I.U64.TRUNC R4, R4 ;  /* 0x0000000400047311 */ /* 0x000e24000020d800 */
[----:B0-----:R0:W-:Y:S01]  /*feb0*/  STG.E.64 desc[UR36][R8.64], R4 ;  /* 0x0000000408007986 */ /* 0x0011e2000c101b24 */
[----:B------:R-:W-:Y:S05]  /*fec0*/  BRA `(.L_x_1140) ;  /* 0x0000000400507947 */ /* 0x000fea0003800000 */
.L_x_1157:
[----:B------:R-:W-:-:S04]  /*fed0*/  HADD2.F32 R16, -RZ, R16.H0_H0 ;  /* 0x20000010ff107230 */ /* 0x000fc80000004100 */
[----:B------:R-:W0:Y:S02]  /*fee0*/  F2I.FTZ.U32.TRUNC.NTZ R3, R16 ;  /* 0x0000001000037305 */ /* 0x000e24000021f000 */
[----:B0-----:R0:W-:Y:S01]  /*fef0*/  STG.E desc[UR36][R8.64], R3 ;  /* 0x0000000308007986 */ /* 0x0011e2000c101924 */
[----:B------:R-:W-:Y:S05]  /*ff00*/  BRA `(.L_x_1140) ;  /* 0x0000000400407947 */ /* 0x000fea0003800000 */
.L_x_1147:
        /* <DEDUP_REMOVED lines=11> */
.L_x_1160:
[----:B------:R-:W-:Y:S01]  /*ffc0*/  HADD2.F32 R16, -RZ, R16.H0_H0 ;  /* 0x20000010ff107230 */ /* 0x000fe20000004100 */
[----:B------:R-:W-:-:S04]  /*ffd0*/  CS2R R6, SRZ ;  /* 0x0000000000067805 */ /* 0x000fc8000001ff00 */
[----:B------:R-:W-:-:S06]  /*ffe0*/  FMUL.FTZ R4, R16, 1 ;  /* 0x3f80000010047820 */ /* 0x000fcc0000410000 */
[----:B------:R-:W0:Y:S02]  /*fff0*/  F2F.F64.F32 R4, R4 ;  /* 0x0000000400047310 */ /* 0x000e240000201800 */
[----:B0-----:R3:W-:Y:S01]  /*10000*/  STG.E.128 desc[UR36][R8.64], R4 ;  /* 0x0000000408007986 */ /* 0x0017e2000c101d24 */
[----:B------:R-:W-:Y:S05]  /*10010*/  BRA `(.L_x_1140) ;  /* 0x0000000000fc7947 */ /* 0x000fea0003800000 */
.L_x_1159:
[----:B------:R-:W-:-:S13]  /*10020*/  ISETP.NE.AND P0, PT, R0, 0xf, PT ;  /* 0x0000000f0000780c */ /* 0x000fda0003f05270 */
[----:B------:R-:W-:Y:S05]  /*10030*/  @!P0 BRA `(.L_x_1161) ;  /* 0x0000000000e88947 */ /* 0x000fea0003800000 */
[----:B------:R-:W-:-:S13]  /*10040*/  ISETP.NE.AND P0, PT, R0, 0x17, PT ;  /* 0x000000170000780c */ /* 0x000fda0003f05270 */
[----:B------:R-:W-:Y:S05]  /*10050*/  @!P0 BRA `(.L_x_1162) ;  /* 0x0000000000908947 */ /* 0x000fea0003800000 */
[----:B------:R-:W-:-:S13]  /*10060*/  ISETP.NE.AND P0, PT, R0, 0x18, PT ;  /* 0x000000180000780c */ /* 0x000fda0003f05270 */
[----:B------:R-:W-:Y:S05]  /*10070*/  @!P0 BRA `(.L_x_1163) ;  /* 0x0000000000448947 */ /* 0x000fea0003800000 */
.L_x_1139:
        /* <DEDUP_REMOVED lines=16> */
.L_x_1164:
[----:B------:R-:W-:Y:S05]  /*10180*/  BRA `(.L_x_1140) ;  /* 0x0000000000a07947 */ /* 0x000fea0003800000 */
.L_x_1163:
        /* <DEDUP_REMOVED lines=13> */
.L_x_1166:
[----:B------:R-:W-:Y:S05]  /*10260*/  BSYNC.RECONVERGENT B0 ;  /* 0x0000000000007941 */ /* 0x000fea0003800200 */
.L_x_1165:
[----:B------:R-:W-:-:S05]  /*10270*/  LOP3.LUT R3, R0, 0x80, R3, 0xf8, !PT ;  /* 0x0000008000037812 */ /* 0x000fca00078ef803 */
[----:B------:R2:W-:Y:S01]  /*10280*/  STG.E.U8 desc[UR36][R8.64], R3 ;  /* 0x0000000308007986 */ /* 0x0005e2000c101124 */
[----:B------:R-:W-:Y:S05]  /*10290*/  BRA `(.L_x_1140) ;  /* 0x00000000005c7947 */ /* 0x000fea0003800000 */
.L_x_1162:
        /* <DEDUP_REMOVED lines=12> */
.L_x_1168:
[----:B------:R-:W-:Y:S01]  /*10360*/  IMAD.MOV.U32 R0, RZ, RZ, 0x7f ;  /* 0x0000007fff007424 */ /* 0x000fe200078e00ff */
[----:B------:R-:W-:-:S04]  /*10370*/  ISETP.GT.U32.AND P0, PT, R4, 0x7f800000, PT ;  /* 0x7f8000000400780c */ /* 0x000fc80003f04070 */
[----:B------:R-:W-:-:S09]  /*10380*/  SEL R0, R0, 0x7c, P0 ;  /* 0x0000007c00007807 */ /* 0x000fd20000000000 */
.L_x_1169:
[----:B------:R-:W-:Y:S05]  /*10390*/  BSYNC.RECONVERGENT B0 ;  /* 0x0000000000007941 */ /* 0x000fea0003800200 */
.L_x_1167:
[----:B------:R-:W-:-:S04]  /*103a0*/  SHF.R.U32.HI R3, RZ, 0x18, R3 ;  /* 0x00000018ff037819 */ /* 0x000fc80000011603 */
[----:B------:R-:W-:-:S05]  /*103b0*/  LOP3.LUT R3, R0, 0x80, R3, 0xf8, !PT ;  /* 0x0000008000037812 */ /* 0x000fca00078ef803 */
[----:B------:R1:W-:Y:S01]  /*103c0*/  STG.E.U8 desc[UR36][R8.64], R3 ;  /* 0x0000000308007986 */ /* 0x0003e2000c101124 */
[----:B------:R-:W-:Y:S05]  /*103d0*/  BRA `(.L_x_1140) ;  /* 0x00000000000c7947 */ /* 0x000fea0003800000 */
.L_x_1161:
[----:B------:R-:W-:-:S05]  /*103e0*/  HADD2.F32 R0, -RZ, R16.H0_H0 ;  /* 0x20000010ff007230 */ /* 0x000fca0000004100 */
[----:B------:R-:W-:-:S05]  /*103f0*/  F2FP.BF16.F32.PACK_AB R0, RZ, R0 ;  /* 0x00000000ff00723e */ /* 0x000fca00000010ff */
[----:B------:R0:W-:Y:S02]  /*10400*/  STG.E.U16 desc[UR36][R8.64], R0 ;  /* 0x0000000008007986 */ /* 0x0001e4000c101524 */
.L_x_1140:
[----:B------:R-:W-:-:S07]  /*10410*/  VIADD R2, R2, 0x80 ;  /* 0x0000008002027836 */ /* 0x000fce0000000000 */
.L_x_1099:
[----:B------:R-:W-:Y:S05]  /*10420*/  BSYNC.RECONVERGENT B6 ;  /* 0x0000000000067941 */ /* 0x000fea0003800200 */
.L_x_1098:
[----:B------:R-:W-:-:S13]  /*10430*/  ISETP.GE.AND P0, PT, R2, R22, PT ;  /* 0x000000160200720c */ /* 0x000fda0003f06270 */
[----:B------:R-:W-:Y:S05]  /*10440*/  @P0 EXIT ;  /* 0x000000000000094d */ /* 0x000fea0003800000 */
[----:B0-2---:R-:W0:Y:S01]  /*10450*/  S2R R0, SR_CTAID.X ;  /* 0x0000000000007919 */ /* 0x005e220000002500 */
[----:B---3--:R-:W2:Y:S01]  /*10460*/  LDC.U8 R6, c[0x0][0x3cc] ;  /* 0x0000f300ff067b82 */ /* 0x008ea20000000000 */
[----:B------:R-:W1:Y:S07]  /*10470*/  LDCU UR4, c[0x0][0x3d0] ;  /* 0x00007a00ff0477ac */ /* 0x000e6e0008000800 */
[----:B------:R-:W3:Y:S01]  /*10480*/  LDC.64 R4, c[0x0][0x398] ;  /* 0x0000e600ff047b82 */ /* 0x000ee20000000a00 */
[----:B0-----:R-:W-:Y:S01]  /*10490*/  IMAD R2, R0, 0x200, R2 ;  /* 0x0000020000027824 */ /* 0x001fe200078e0202 */
[----:B--2---:R-:W-:-:S03]  /*104a0*/  PRMT R0, R6, 0x9910, RZ ;  /* 0x0000991006007816 */ /* 0x004fc600000000ff */
[----:B-1--4-:R-:W-:Y:S01]  /*104b0*/  IMAD R3, R2, UR4, RZ ;  /* 0x0000000402037c24 */ /* 0x012fe2000f8e02ff */
[----:B------:R-:W-:-:S04]  /*104c0*/  ISETP.GT.AND P1, PT, R0, 0x9, PT ;  /* 0x000000090000780c */ /* 0x000fc80003f24270 */
[----:B---3--:R-:W-:-:S05]  /*104d0*/  IADD3 R2, P0, PT, R3, R4, RZ ;  /* 0x0000000403027210 */ /* 0x008fca0007f1e0ff */
[----:B------:R-:W-:-:S04]  /*104e0*/  IMAD.X R3, RZ, RZ, R5, P0 ;  /* 0x000000ffff037224 */ /* 0x000fc800000e0605 */
        /* <DEDUP_REMOVED lines=9> */
[----:B------:R-:W-:-:S06]  /*10580*/  HADD2.F32 R17, -RZ, R17.H0_H0 ;  /* 0x20000011ff117230 */ /* 0x000fcc0000004100 */
[----:B------:R-:W0:Y:S02]  /*10590*/  F2I.FTZ.TRUNC.NTZ R17, R17 ;  /* 0x0000001100117305 */ /* 0x000e24000021f100 */
[----:B0-----:R-:W-:Y:S01]  /*105a0*/  STG.E.U8 desc[UR36][R2.64], R17 ;  /* 0x0000001102007986 */ /* 0x001fe2000c101124 */
[----:B------:R-:W-:Y:S05]  /*105b0*/  EXIT ;  /* 0x000000000000794d */ /* 0x000fea0003800000 */
.L_x_1173:
[----:B------:R-:W-:-:S06]  /*105c0*/  HADD2.F32 R5, -RZ, R17.H0_H0 ;  /* 0x20000011ff057230 */ /* 0x000fcc0000004100 */
[----:B------:R-:W0:Y:S02]  /*105d0*/  F2I.S64.TRUNC R4, R5 ;  /* 0x0000000500047311 */ /* 0x000e24000020d900 */
[----:B0-----:R-:W-:Y:S01]  /*105e0*/  STG.E.U8 desc[UR36][R2.64], R4 ;  /* 0x0000000402007986 */ /* 0x001fe2000c101124 */
[----:B------:R-:W-:Y:S05]  /*105f0*/  EXIT ;  /* 0x000000000000794d */ /* 0x000fea0003800000 */
.L_x_1172:
        /* <DEDUP_REMOVED lines=8> */
[----:B0-----:R-:W-:Y:S01]  /*10680*/  STG.E.64 desc[UR36][R2.64], R4 ;  /* 0x0000000402007986 */ /* 0x001fe2000c101b24 */
[----:B------:R-:W-:Y:S05]  /*10690*/  EXIT ;  /* 0x000000000000794d */ /* 0x000fea0003800000 */
.L_x_1176:
[----:B------:R-:W-:-:S06]  /*106a0*/  HADD2.F32 R17, -RZ, R17.H0_H0 ;  /* 0x20000011ff117230 */ /* 0x000fcc0000004100 */
[----:B------:R-:W0:Y:S02]  /*106b0*/  F2I.FTZ.TRUNC.NTZ R17, R17 ;  /* 0x0000001100117305 */ /* 0x000e24000021f100 */
[----:B0-----:R-:W-:Y:S01]  /*106c0*/  STG.E desc[UR36][R2.64], R17 ;  /* 0x0000001102007986 */ /* 0x001fe2000c101924 */
[----:B------:R-:W-:Y:S05]  /*106d0*/  EXIT ;  /* 0x000000000000794d */ /* 0x000fea0003800000 */
.L_x_1175:
[----:B------:R-:W-:-:S06]  /*106e0*/  HADD2.F32 R17, -RZ, R17.H0_H0 ;  /* 0x20000011ff117230 */ /* 0x000fcc0000004100 */
[----:B------:R-:W0:Y:S02]  /*106f0*/  F2I.FTZ.TRUNC.NTZ R17, R17 ;  /* 0x0000001100117305 */ /* 0x000e24000021f100 */
[----:B0-----:R-:W-:Y:S01]  /*10700*/  STG.E.U16 desc[UR36][R2.64], R17 ;  /* 0x0000001102007986 */ /* 0x001fe2000c101524 */
[----:B------:R-:W-:Y:S05]  /*10710*/  EXIT ;  /* 0x000000000000794d */ /* 0x000fea0003800000 */
.L_x_1171:
[----:B------:R-:W-:-:S13]  /*10720*/  ISETP.GT.AND P0, PT, R0, 0x6, PT ;  /* 0x000000060000780c */ /* 0x000fda0003f04270 */
[----:B------:R-:W-:Y:S05]  /*10730*/  @P0 BRA `(.L_x_1177) ;  /* 0x0000000000240947 */ /* 0x000fea0003800000 */
[----:B------:R-:W-:-:S13]  /*10740*/  ISETP.NE.AND P0, PT, R0, 0x5, PT ;  /* 0x000000050000780c */ /* 0x000fda0003f05270 */
[----:B------:R-:W-:Y:S05]  /*10750*/  @!P0 BRA `(.L_x_1178) ;  /* 0x0000000000148947 */ /* 0x000fea0003800000 */
[----:B------:R-:W-:-:S13]  /*10760*/  ISETP.NE.AND P0, PT, R0, 0x6, PT ;  /* 0x000000060000780c */ /* 0x000fda0003f05270 */
[----:B------:R-:W-:Y:S05]  /*10770*/  @P0 BRA `(.L_x_1174) ;  /* 0x0000000800280947 */ /* 0x000fea0003800000 */
[----:B------:R-:W-:-:S05]  /*10780*/  HADD2.F32 R17, -RZ, R17.H0_H0 ;  /* 0x20000011ff117230 */ /* 0x000fca0000004100 */
[----:B------:R-:W-:Y:S01]  /*10790*/  STG.E desc[UR36][R2.64], R17 ;  /* 0x0000001102007986 */ /* 0x000fe2000c101924 */
[----:B------:R-:W-:Y:S05]  /*107a0*/  EXIT ;  /* 0x000000000000794d */ /* 0x000fea0003800000 */
.L_x_1178:
[----:B------:R-:W-:Y:S01]  /*107b0*/  STG.E.U16 desc[UR36][R2.64], R17 ;  /* 0x0000001102007986 */ /* 0x000fe2000c101524 */
[----:B------:R-:W-:Y:S05]  /*107c0*/  EXIT ;  /* 0x000000000000794d */ /* 0x000fea0003800000 */
.L_x_1177:
        /* <DEDUP_REMOVED lines=8> */
[----:B------:R-:W-:Y:S01]  /*10850*/  STG.E.64 desc[UR36][R2.64], R4 ;  /* 0x0000000402007986 */ /* 0x000fe2000c101b24 */
[----:B------:R-:W-:Y:S05]  /*10860*/  EXIT ;  /* 0x000000000000794d */ /* 0x000fea0003800000 */
.L_x_1180:
[----:B------:R-:W-:-:S05]  /*10870*/  HADD2.F32 R0, -RZ, R17.H0_H0 ;  /* 0x20000011ff007230 */ /* 0x000fca0000004100 */
[----:B------:R-:W-:-:S04]  /*10880*/  F2FP.F16.F32.PACK_AB R0, RZ, R0 ;  /* 0x00000000ff00723e */ /* 0x000fc800000000ff */
[----:B------:R-:W-:-:S05]  /*10890*/  PRMT R0, R0, 0x5410, RZ ;  /* 0x0000541000007816 */ /* 0x000fca00000000ff */
[----:B------:R-:W-:Y:S01]  /*108a0*/  STG.E desc[UR36][R2.64], R0 ;  /* 0x0000000002007986 */ /* 0x000fe2000c101924 */
[----:B------:R-:W-:Y:S05]  /*108b0*/  EXIT ;  /* 0x000000000000794d */ /* 0x000fea0003800000 */
.L_x_1179:
[----:B------:R-:W-:-:S05]  /*108c0*/  HADD2.F32 R4, -RZ, R17.H0_H0 ;  /* 0x20000011ff047230 */ /* 0x000fca0000004100 */
[----:B------:R-:W-:-:S06]  /*108d0*/  FMUL.FTZ R4, R4, 1 ;  /* 0x3f80000004047820 */ /* 0x000fcc0000410000 */
[----:B------:R-:W0:Y:S02]  /*108e0*/  F2F.F64.F32 R4, R4 ;  /* 0x0000000400047310 */ /* 0x000e240000201800 */
[----:B0-----:R-:W-:Y:S01]  /*108f0*/  STG.E.64 desc[UR36][R2.64], R4 ;  /* 0x0000000402007986 */ /* 0x001fe2000c101b24 */
[----:B------:R-:W-:Y:S05]  /*10900*/  EXIT ;  /* 0x000000000000794d */ /* 0x000fea0003800000 */
.L_x_1170:
        /* <DEDUP_REMOVED lines=12> */
[----:B0-----:R-:W-:Y:S01]  /*109d0*/  STG.E.U16 desc[UR36][R2.64], R5 ;  /* 0x0000000502007986 */ /* 0x001fe2000c101524 */
[----:B------:R-:W-:Y:S05]  /*109e0*/  EXIT ;  /* 0x000000000000794d */ /* 0x000fea0003800000 */
.L_x_1184:
        /* <DEDUP_REMOVED lines=18> */
.L_x_1187:
[----:B------:R-:W-:-:S04]  /*10b10*/  SHF.R.U32.HI R5, RZ, 0x18, R5 ;  /* 0x00000018ff057819 */ /* 0x000fc80000011605 */
[----:B------:R-:W-:-:S07]  /*10b20*/  LOP3.LUT R0, R0, 0x80, R5, 0xf8, !PT ;  /* 0x0000008000007812 */ /* 0x000fce00078ef805 */
.L_x_1186:
[----:B------:R-:W-:Y:S05]  /*10b30*/  BSYNC.RECONVERGENT B0 ;  /* 0x0000000000007941 */ /* 0x000fea0003800200 */
.L_x_1185:
[----:B------:R-:W-:Y:S01]  /*10b40*/  STG.E.U8 desc[UR36][R2.64], R0 ;  /* 0x0000000002007986 */ /* 0x000fe2000c101124 */
[----:B------:R-:W-:Y:S05]  /*10b50*/  EXIT ;  /* 0x000000000000794d */ /* 0x000fea0003800000 */
.L_x_1183:
        /* <DEDUP_REMOVED lines=18> */
.L_x_1190:
[----:B------:R-:W-:-:S04]  /*10c80*/  SHF.R.U32.HI R5, RZ, 0x18, R5 ;  /* 0x00000018ff057819 */ /* 0x000fc80000011605 */
[----:B------:R-:W-:-:S07]  /*10c90*/  LOP3.LUT R0, R0, 0x80, R5, 0xf8, !PT ;  /* 0x0000008000007812 */ /* 0x000fce00078ef805 */
.L_x_1189:
[----:B------:R-:W-:Y:S05]  /*10ca0*/  BSYNC.RECONVERGENT B0 ;  /* 0x0000000000007941 */ /* 0x000fea0003800200 */
.L_x_1188:
[----:B------:R-:W-:Y:S01]  /*10cb0*/  STG.E.U8 desc[UR36][R2.64], R0 ;  /* 0x0000000002007986 */ /* 0x000fe2000c101124 */
[----:B------:R-:W-:Y:S05]  /*10cc0*/  EXIT ;  /* 0x000000000000794d */ /* 0x000fea0003800000 */
.L_x_1182:
[----:B------:R-:W-:-:S13]  /*10cd0*/  ISETP.NE.AND P0, PT, R0, 0x1c, PT ;  /* 0x0000001c0000780c */ /* 0x000fda0003f05270 */
[----:B------:R-:W-:Y:S05]  /*10ce0*/  @!P0 BRA `(.L_x_1191) ;  /* 0x0000000000608947 */ /* 0x000fea0003800000 */
[----:B------:R-:W-:-:S13]  /*10cf0*/  ISETP.NE.AND P0, PT, R0, 0x1d, PT ;  /* 0x0000001d0000780c */ /* 0x000fda0003f05270 */
[----:B------:R-:W-:Y:S05]  /*10d00*/  @!P0 BRA `(.L_x_1192) ;  /* 0x0000000000488947 */ /* 0x000fea0003800000 */
[----:B------:R-:W-:-:S13]  /*10d10*/  ISETP.NE.AND P0, PT, R0, 0x2c, PT ;  /* 0x0000002c0000780c */ /* 0x000fda0003f05270 */
[----:B------:R-:W-:Y:S05]  /*10d20*/  @P0 BRA `(.L_x_1174) ;  /* 0x0000000000bc0947 */ /* 0x000fea0003800000 */
[----:B------:R-:W-:Y:S02]  /*10d30*/  HADD2.F32 R17, -RZ, R17.H0_H0 ;  /* 0x20000011ff117230 */ /* 0x000fe40000004100 */
[----:B------:R-:W-:-:S03]  /*10d40*/  IMAD.MOV.U32 R5, RZ, RZ, 0xff ;  /* 0x000000ffff057424 */ /* 0x000fc600078e00ff */
[----:B------:R-:W-:-:S04]  /*10d50*/  SHF.R.U32.HI R6, RZ, 0x17, R17 ;  /* 0x00000017ff067819 */ /* 0x000fc80000011611 */
[----:B------:R-:W-:-:S04]  /*10d60*/  LOP3.LUT R4, R6, 0xff, RZ, 0xc0, !PT ;  /* 0x000000ff06047812 */ /* 0x000fc800078ec0ff */
[----:B------:R-:W-:-:S13]  /*10d70*/  ISETP.NE.AND P2, PT, R4, 0xff, PT ;  /* 0x000000ff0400780c */ /* 0x000fda0003f45270 */
[--C-:B------:R-:W-:Y:S02]  /*10d80*/  @P2 SHF.R.U32.HI R0, RZ, 0x16, R17.reuse ;  /* 0x00000016ff002819 */ /* 0x100fe40000011611 */
[----:B------:R-:W-:Y:S02]  /*10d90*/  @P2 LOP3.LUT P0, RZ, R4, 0x3fffff, R17, 0xf8, !PT ;  /* 0x003fffff04ff2812 */ /* 0x000fe4000780f811 */
        /* <DEDUP_REMOVED lines=9> */
.L_x_1192:
[----:B------:R-:W-:-:S06]  /*10e30*/  HADD2.F32 R4, -RZ, R17.H0_H0 ;  /* 0x20000011ff047230 */ /* 0x000fcc0000004100 */
[----:B------:R-:W0:Y:S02]  /*10e40*/  F2I.U64.TRUNC R4, R4 ;  /* 0x0000000400047311 */ /* 0x000e24000020d800 */
[----:B0-----:R-:W-:Y:S01]  /*10e50*/  STG.E.64 desc[UR36][R2.64], R4 ;  /* 0x0000000402007986 */ /* 0x001fe2000c101b24 */
[----:B------:R-:W-:Y:S05]  /*10e60*/  EXIT ;  /* 0x000000000000794d */ /* 0x000fea0003800000 */
.L_x_1191:
[----:B------:R-:W-:-:S06]  /*10e70*/  HADD2.F32 R17, -RZ, R17.H0_H0 ;  /* 0x20000011ff117230 */ /* 0x000fcc0000004100 */
[----:B------:R-:W0:Y:S02]  /*10e80*/  F2I.FTZ.U32.TRUNC.NTZ R17, R17 ;  /* 0x0000001100117305 */ /* 0x000e24000021f000 */
[----:B0-----:R-:W-:Y:S01]  /*10e90*/  STG.E desc[UR36][R2.64], R17 ;  /* 0x0000001102007986 */ /* 0x001fe2000c101924 */
[----:B------:R-:W-:Y:S05]  /*10ea0*/  EXIT ;  /* 0x000000000000794d */ /* 0x000fea0003800000 */
.L_x_1181:
        /* <DEDUP_REMOVED lines=9> */
[----:B------:R-:W-:Y:S01]  /*10f40*/  STG.E.U8 desc[UR36][R2.64], R5 ;  /* 0x0000000502007986 */ /* 0x000fe2000c101124 */
[----:B------:R-:W-:Y:S05]  /*10f50*/  EXIT ;  /* 0x000000000000794d */ /* 0x000fea0003800000 */
.L_x_1194:
[----:B------:R-:W-:Y:S01]  /*10f60*/  HADD2.F32 R17, -RZ, R17.H0_H0 ;  /* 0x20000011ff117230 */ /* 0x000fe20000004100 */
[----:B------:R-:W-:-:S04]  /*10f70*/  CS2R R6, SRZ ;  /* 0x0000000000067805 */ /* 0x000fc8000001ff00 */
[----:B------:R-:W-:-:S06]  /*10f80*/  FMUL.FTZ R4, R17, 1 ;  /* 0x3f80000011047820 */ /* 0x000fcc0000410000 */
[----:B------:R-:W0:Y:S02]  /*10f90*/  F2F.F64.F32 R4, R4 ;  /* 0x0000000400047310 */ /* 0x000e240000201800 */
[----:B0-----:R-:W-:Y:S01]  /*10fa0*/  STG.E.128 desc[UR36][R2.64], R4 ;  /* 0x0000000402007986 */ /* 0x001fe2000c101d24 */
[----:B------:R-:W-:Y:S05]  /*10fb0*/  EXIT ;  /* 0x000000000000794d */ /* 0x000fea0003800000 */
.L_x_1193:
[----:B------:R-:W-:-:S13]  /*10fc0*/  ISETP.NE.AND P0, PT, R0, 0xf, PT ;  /* 0x0000000f0000780c */ /* 0x000fda0003f05270 */
[----:B------:R-:W-:Y:S05]  /*10fd0*/  @!P0 BRA `(.L_x_1195) ;  /* 0x0000000000e88947 */ /* 0x000fea0003800000 */
[----:B------:R-:W-:-:S13]  /*10fe0*/  ISETP.NE.AND P0, PT, R0, 0x17, PT ;  /* 0x000000170000780c */ /* 0x000fda0003f05270 */
[----:B------:R-:W-:Y:S05]  /*10ff0*/  @!P0 BRA `(.L_x_1196) ;  /* 0x0000000000908947 */ /* 0x000fea0003800000 */
[----:B------:R-:W-:-:S13]  /*11000*/  ISETP.NE.AND P0, PT, R0, 0x18, PT ;  /* 0x000000180000780c */ /* 0x000fda0003f05270 */
[----:B------:R-:W-:Y:S05]  /*11010*/  @!P0 BRA `(.L_x_1197) ;  /* 0x0000000000448947 */ /* 0x000fea0003800000 */
.L_x_1174:
        /* <DEDUP_REMOVED lines=12> */
[----:B----4-:R-:W-:Y:S02]  /*110e0*/  IMAD.U32 R10, RZ, RZ, UR8 ;  /* 0x00000008ff0a7e24 */ /* 0x010fe4000f8e00ff */
[----:B-1----:R-:W-:-:S07]  /*110f0*/  IMAD.U32 R11, RZ, RZ, UR9 ;  /* 0x00000009ff0b7e24 */ /* 0x002fce000f8e00ff */
[----:B------:R-:W-:-:S07]  /*11100*/  LEPC R20, `(.L_x_1198) ;  /* 0x000000001014794e */ /* 0x000fce0000000000 */
[----:B--2---:R-:W-:Y:S05]  /*11110*/  CALL.ABS.NOINC R2 ;  /* 0x0000000002007343 */ /* 0x004fea0003c00000 */
.L_x_1198:
[----:B------:R-:W-:Y:S05]  /*11120*/  EXIT ;  /* 0x000000000000794d */ /* 0x000fea0003800000 */
.L_x_1197:
        /* <DEDUP_REMOVED lines=13> */
.L_x_1200:
[----:B------:R-:W-:Y:S05]  /*11200*/  BSYNC.RECONVERGENT B0 ;  /* 0x0000000000007941 */ /* 0x000fea0003800200 */
.L_x_1199:
[----:B------:R-:W-:-:S05]  /*11210*/  LOP3.LUT R5, R0, 0x80, R5, 0xf8, !PT ;  /* 0x0000008000057812 */ /* 0x000fca00078ef805 */
[----:B------:R-:W-:Y:S01]  /*11220*/  STG.E.U8 desc[UR36][R2.64], R5 ;  /* 0x0000000502007986 */ /* 0x000fe2000c101124 */
[----:B------:R-:W-:Y:S05]  /*11230*/  EXIT ;  /* 0x000000000000794d */ /* 0x000fea0003800000 */
.L_x_1196:
        /* <DEDUP_REMOVED lines=12> */
.L_x_1202:
[----:B------:R-:W-:Y:S01]  /*11300*/  IMAD.MOV.U32 R0, RZ, RZ, 0x7f ;  /* 0x0000007fff007424 */ /* 0x000fe200078e00ff */
[----:B------:R-:W-:-:S04]  /*11310*/  ISETP.GT.U32.AND P0, PT, R4, 0x7f800000, PT ;  /* 0x7f8000000400780c */ /* 0x000fc80003f04070 */
[----:B------:R-:W-:-:S09]  /*11320*/  SEL R0, R0, 0x7c, P0 ;  /* 0x0000007c00007807 */ /* 0x000fd20000000000 */
.L_x_1203:
[----:B------:R-:W-:Y:S05]  /*11330*/  BSYNC.RECONVERGENT B0 ;  /* 0x0000000000007941 */ /* 0x000fea0003800200 */
.L_x_1201:
[----:B------:R-:W-:-:S04]  /*11340*/  SHF.R.U32.HI R5, RZ, 0x18, R5 ;  /* 0x00000018ff057819 */ /* 0x000fc80000011605 */
[----:B------:R-:W-:-:S05]  /*11350*/  LOP3.LUT R5, R0, 0x80, R5, 0xf8, !PT ;  /* 0x0000008000057812 */ /* 0x000fca00078ef805 */
[----:B------:R-:W-:Y:S01]  /*11360*/  STG.E.U8 desc[UR36][R2.64], R5 ;  /* 0x0000000502007986 */ /* 0x000fe2000c101124 */
[----:B------:R-:W-:Y:S05]  /*11370*/  EXIT ;  /* 0x000000000000794d */ /* 0x000fea0003800000 */
.L_x_1195:
[----:B------:R-:W-:-:S05]  /*11380*/  HADD2.F32 R0, -RZ, R17.H0_H0 ;  /* 0x20000011ff007230 */ /* 0x000fca0000004100 */
[----:B------:R-:W-:-:S05]  /*11390*/  F2FP.BF16.F32.PACK_AB R0, RZ, R0 ;  /* 0x00000000ff00723e */ /* 0x000fca00000010ff */
[----:B------:R-:W-:Y:S01]  /*113a0*/  STG.E.U16 desc[UR36][R2.64], R0 ;  /* 0x0000000002007986 */ /* 0x000fe2000c101524 */
[----:B------:R-:W-:Y:S05]  /*113b0*/  EXIT ;  /* 0x000000000000794d */ /* 0x000fea0003800000 */
.L_x_1204:
        /* <DEDUP_REMOVED lines=12> */
.L_x_23480:


//--------------------- .text._ZN2at6native18elementwise_kernelILi128ELi4EZNS0_22gpu_kernel_impl_nocastIZZZNS0_54_GLOBAL__N__d8c5977b_16_LinearAlgebra_cu_9e10b42f_324316addr_kernel_cudaERNS_14TensorIteratorERKN3c106ScalarES9_ENKUlvE_clEvENKUlvE9_clEvEUlNS6_4HalfESC_SC_E0_EEvRNS_18TensorIteratorBaseERKT_EUliE_EEviT1_ --------------------------
	.section	.text._ZN2at6native18elementwise_kernelILi128ELi4EZNS0_22gpu_kernel_impl_nocastIZZZNS0_54_GLOBAL__N__d8c5977b_16_LinearAlgebra_cu_9e10b42f_324316addr_kernel_cudaERNS_14TensorIteratorERKN3c106ScalarES9_ENKUlvE_clEvENKUlvE9_clEvEUlNS6_4HalfESC_SC_E0_EEvRNS_18TensorIteratorBaseERKT_EUliE_EEviT1_,"ax",@progbits
	.align	128
        .global         _ZN2at6native18elementwise_kernelILi128ELi4EZNS0_22gpu_kernel_impl_nocastIZZZNS0_54_GLOBAL__N__d8c5977b_16_LinearAlgebra_cu_9e10b42f_324316addr_kernel_cudaERNS_14TensorIteratorERKN3c106ScalarES9_ENKUlvE_clEvENKUlvE9_clEvEUlNS6_4HalfESC_SC_E0_EEvRNS_18TensorIteratorBaseERKT_EUliE_EEviT1_
        .type           _ZN2at6native18elementwise_kernelILi128ELi4EZNS0_22gpu_kernel_impl_nocastIZZZNS0_54_GLOBAL__N__d8c5977b_16_LinearAlgebra_cu_9e10b42f_324316addr_kernel_cudaERNS_14TensorIteratorERKN3c106ScalarES9_ENKUlvE_clEvENKUlvE9_clEvEUlNS6_4HalfESC_SC_E0_EEvRNS_18TensorIteratorBaseERKT_EUliE_EEviT1_,@function
        .size           _ZN2at6native18elementwise_kernelILi128ELi4EZNS0_22gpu_kernel_impl_nocastIZZZNS0_54_GLOBAL__N__d8c5977b_16_LinearAlgebra_cu_9e10b42f_324316addr_kernel_cudaERNS_14TensorIteratorERKN3c106ScalarES9_ENKUlvE_clEvENKUlvE9_clEvEUlNS6_4HalfESC_SC_E0_EEvRNS_18TensorIteratorBaseERKT_EUliE_EEviT1_,(.L_x_23481 - _ZN2at6native18elementwise_kernelILi128ELi4EZNS0_22gpu_kernel_impl_nocastIZZZNS0_54_GLOBAL__N__d8c5977b_16_LinearAlgebra_cu_9e10b42f_324316addr_kernel_cudaERNS_14TensorIteratorERKN3c106ScalarES9_ENKUlvE_clEvENKUlvE9_clEvEUlNS6_4HalfESC_SC_E0_EEvRNS_18TensorIteratorBaseERKT_EUliE_EEviT1_)
        .other          _ZN2at6native18elementwise_kernelILi128ELi4EZNS0_22gpu_kernel_impl_nocastIZZZNS0_54_GLOBAL__N__d8c5977b_16_LinearAlgebra_cu_9e10b42f_324316addr_kernel_cudaERNS_14TensorIteratorERKN3c106ScalarES9_ENKUlvE_clEvENKUlvE9_clEvEUlNS6_4HalfESC_SC_E0_EEvRNS_18TensorIteratorBaseERKT_EUliE_EEviT1_,@"STO_CUDA_ENTRY STV_DEFAULT"
_ZN2at6native18elementwise_kernelILi128ELi4EZNS0_22gpu_kernel_impl_nocastIZZZNS0_54_GLOBAL__N__d8c5977b_16_LinearAlgebra_cu_9e10b42f_324316addr_kernel_cudaERNS_14TensorIteratorERKN3c106ScalarES9_ENKUlvE_clEvENKUlvE9_clEvEUlNS6_4HalfESC_SC_E0_EEvRNS_18TensorIteratorBaseERKT_EUliE_EEviT1_:
.text._ZN2at6native18elementwise_kernelILi128ELi4EZNS0_22gpu_kernel_impl_nocastIZZZNS0_54_GLOBAL__N__d8c5977b_16_LinearAlgebra_cu_9e10b42f_324316addr_kernel_cudaERNS_14TensorIteratorERKN3c106ScalarES9_ENKUlvE_clEvENKUlvE9_clEvEUlNS6_4HalfESC_SC_E0_EEvRNS_18TensorIteratorBaseERKT_EUliE_EEviT1_:
[----:B------:R-:W-:Y:S08]  /*0000*/  LDC R1, c[0x0][0x37c] ;  /* 0x0000df00ff017b82 */ /* 0x000ff00000000800 */
[----:B------:R-:W0:Y:S01]  /*0010*/  LDC R2, c[0x0][0x388] ;  /* 0x0000e200ff027b82 */ /* 0x000e220000000800 */
[----:B------:R-:W1:Y:S01]  /*0020*/  S2R R3, SR_TID.X ;  /* 0x0000000000037919 */ /* 0x000e620000002100 */
[----:B------:R-:W2:Y:S06]  /*0030*/  LDCU.64 UR6, c[0x0][0x358] ;  /* 0x00006b00ff0677ac */ /* 0x000eac0008000a00 */
[----:B------:R-:W3:Y:S01]  /*0040*/  S2UR UR4, SR_CTAID.X ;  /* 0x00000000000479c3 */ /* 0x000ee20000002500 */
[----:B0-----:R-:W-:Y:S01]  /*0050*/  ISETP.NE.AND P0, PT, R2, RZ, PT ;  /* 0x000000ff0200720c */ /* 0x001fe20003f05270 */
[----:B---3--:R-:W-:-:S06]  /*0060*/  USHF.L.U32 UR4, UR4, 0x9, URZ ;  /* 0x0000000904047899 */ /* 0x008fcc00080006ff */
[----:B-1----:R-:W-:-:S06]  /*0070*/  LOP3.LUT R3, R3, UR4, RZ, 0xfc, !PT ;  /* 0x0000000403037c12 */ /* 0x002fcc000f8efcff */
[----:B--2---:R-:W-:Y:S05]  /*0080*/  @P0 BRA `(.L_x_1205) ;  /* 0x0000000400e00947 */ /* 0x004fea0003800000 */
[----:B------:R-:W0:Y:S01]  /*0090*/  LDCU UR4, c[0x0][0x380] ;  /* 0x00007000ff0477ac */ /* 0x000e220008000800 */
[----:B------:R-:W-:Y:S04]  /*00a0*/  BSSY.RECONVERGENT B0, `(.L_x_1206) ;  /* 0x0000059000007945 */ /* 0x000fe80003800200 */
[----:B------:R-:W-:Y:S01]  /*00b0*/  BSSY.RELIABLE B1, `(.L_x_1207) ;  /* 0x000003d000017945 */ /* 0x000fe20003800100 */
[----:B0-----:R-:W-:-:S13]  /*00c0*/  ISETP.GE.AND P0, PT, R3, UR4, PT ;  /* 0x0000000403007c0c */ /* 0x001fda000bf06270 */
[----:B------:R-:W-:Y:S05]  /*00d0*/  @P0 BRA `(.L_x_1208) ;  /* 0x0000000000dc0947 */ /* 0x000fea0003800000 */
[----:B------:R-:W0:Y:S08]  /*00e0*/  LDC.64 R4, c[0x0][0x650] ;  /* 0x00019400ff047b82 */ /* 0x000e300000000a00 */
[----:B------:R-:W1:Y:S08]  /*00f0*/  LDC.64 R6, c[0x0][0x658] ;  /* 0x00019600ff067b82 */ /* 0x000e700000000a00 */
[----:B------:R-:W2:Y:S01]  /*0100*/  LDC.64 R8, c[0x0][0x660] ;  /* 0x00019800ff087b82 */ /* 0x000ea20000000a00 */
[----:B0-----:R-:W3:Y:S07]  /*0110*/  LDG.E.U16 R4, desc[UR6][R4.64] ;  /* 0x0000000604047981 */ /* 0x001eee000c1e1500 */
[----:B------:R-:W0:Y:S01]  /*0120*/  LDC.U16 R0, c[0x0][0x668] ;  /* 0x00019a00ff007b82 */ /* 0x000e220000000400 */
[----:B-1----:R-:W4:Y:S04]  /*0130*/  LDG.E.U16 R6, desc[UR6][R6.64] ;  /* 0x0000000606067981 */ /* 0x002f28000c1e1500 */
[----:B--2---:R-:W2:Y:S03]  /*0140*/  LDG.E.U16 R8, desc[UR6][R8.64] ;  /* 0x0000000608087981 */ /* 0x004ea6000c1e1500 */
[----:B------:R-:W1:Y:S01]  /*0150*/  LDC.U16 R2, c[0x0][0x66a] ;  /* 0x00019a80ff027b82 */ /* 0x000e620000000400 */
[----:B------:R-:W-:-:S04]  /*0160*/  IADD3 R3, PT, PT, R3, 0x80, RZ ;  /* 0x0000008003037810 */ /* 0x000fc80007ffe0ff */
[----:B------:R-:W-:Y:S01]  /*0170*/  ISETP.GE.AND P0, PT, R3, UR4, PT ;  /* 0x0000000403007c0c */ /* 0x000fe2000bf06270 */
[----:B0-----:R-:W-:-:S12]  /*0180*/  HADD2.F32 R0, -RZ, R0.H0_H0 ;  /* 0x20000000ff007230 */ /* 0x001fd80000004100 */
[----:B------:R-:W-:Y:S05]  /*0190*/  @P0 BREAK.RELIABLE B1 ;  /* 0x0000000000010942 */ /* 0x000fea0003800100 */
[----:B-1----:R-:W-:Y:S02]  /*01a0*/  HADD2.F32 R2, -RZ, R2.H0_H0 ;  /* 0x20000002ff027230 */ /* 0x002fe40000004100 */
[----:B---3--:R-:W-:-:S05]  /*01b0*/  HADD2.F32 R11, -RZ, R4.H0_H0 ;  /* 0x20000004ff0b7230 */ /* 0x008fca0000004100 */
[----:B------:R-:W-:Y:S01]  /*01c0*/  FMUL.FTZ R0, R0, R11 ;  /* 0x0000000b00007220 */ /* 0x000fe20000410000 */
[----:B----4-:R-:W-:-:S05]  /*01d0*/  HADD2.F32 R13, -RZ, R6.H0_H0 ;  /* 0x20000006ff0d7230 */ /* 0x010fca0000004100 */
[----:B------:R-:W-:Y:S01]  /*01e0*/  FMUL.FTZ R13, R2, R13 ;  /* 0x0000000d020d7220 */ /* 0x000fe20000410000 */
[----:B--2---:R-:W-:-:S04]  /*01f0*/  HADD2.F32 R5, -RZ, R8.H0_H0 ;  /* 0x20000008ff057230 */ /* 0x004fc80000004100 */
[----:B------:R-:W-:-:S05]  /*0200*/  F2FP.F16.F32.PACK_AB R0, R13, R0 ;  /* 0x000000000d00723e */ /* 0x000fca00000000ff */
[--C-:B------:R-:W-:Y:S02]  /*0210*/  HADD2.F32 R2, -RZ, R0.reuse.H1_H1 ;  /* 0x30000000ff027230 */ /* 0x100fe40000004100 */
[----:B------:R-:W-:-:S03]  /*0220*/  HADD2.F32 R0, -RZ, R0.H0_H0 ;  /* 0x20000000ff007230 */ /* 0x000fc60000004100 */
[----:B------:R-:W-:Y:S02]  /*0230*/  FMUL.FTZ R2, R2, R5 ;  /* 0x0000000502027220 */ /* 0x000fe40000410000 */
[----:B------:R-:W0:Y:S03]  /*0240*/  LDC.64 R4, c[0x0][0x648] ;  /* 0x00019200ff047b82 */ /* 0x000e260000000a00 */
[----:B------:R-:W-:-:S05]  /*0250*/  F2FP.F16.F32.PACK_AB R2, RZ, R2 ;  /* 0x00000002ff02723e */ /* 0x000fca00000000ff */
[----:B------:R-:W-:-:S05]  /*0260*/  HADD2.F32 R7, -RZ, R2.H0_H0 ;  /* 0x20000002ff077230 */ /* 0x000fca0000004100 */
[----:B------:R-:W-:-:S05]  /*0270*/  FADD.FTZ R0, R0, R7 ;  /* 0x0000000700007221 */ /* 0x000fca0000010000 */
[----:B------:R-:W-:-:S05]  /*0280*/  F2FP.F16.F32.PACK_AB R0, RZ, R0 ;  /* 0x00000000ff00723e */ /* 0x000fca00000000ff */
[----:B0-----:R0:W-:Y:S01]  /*0290*/  STG.E.U16 desc[UR6][R4.64], R0 ;  /* 0x0000000004007986 */ /* 0x0011e2000c101506 */
[----:B------:R-:W-:Y:S05]  /*02a0*/  @P0 BRA `(.L_x_1209) ;  /* 0x0000000000e00947 */ /* 0x000fea0003800000 */
[----:B0-----:R-:W0:Y:S08]  /*02b0*/  LDC.64 R4, c[0x0][0x650] ;  /* 0x00019400ff047b82 */ /* 0x001e300000000a00 */
[----:B------:R-:W1:Y:S08]  /*02c0*/  LDC.64 R6, c[0x0][0x658] ;  /* 0x00019600ff067b82 */ /* 0x000e700000000a00 */
[----:B------:R-:W2:Y:S01]  /*02d0*/  LDC.64 R8, c[0x0][0x660] ;  /* 0x00019800ff087b82 */ /* 0x000ea20000000a00 */
[----:B0-----:R-:W3:Y:S07]  /*02e0*/  LDG.E.U16 R4, desc[UR6][R4.64] ;  /* 0x0000000604047981 */ /* 0x001eee000c1e1500 */
[----:B------:R-:W0:Y:S01]  /*02f0*/  LDC.U16 R0, c[0x0][0x668] ;  /* 0x00019a00ff007b82 */ /* 0x000e220000000400 */
[----:B-1----:R-:W4:Y:S04]  /*0300*/  LDG.E.U16 R6, desc[UR6][R6.64] ;  /* 0x0000000606067981 */ /* 0x002f28000c1e1500 */
[----:B--2---:R-:W2:Y:S03]  /*0310*/  LDG.E.U16 R8, desc[UR6][R8.64] ;  /* 0x0000000608087981 */ /* 0x004ea6000c1e1500 */
[----:B------:R-:W1:Y:S01]  /*0320*/  LDC.U16 R2, c[0x0][0x66a] ;  /* 0x00019a80ff027b82 */ /* 0x000e620000000400 */
[----:B------:R-:W-:Y:S01]  /*0330*/  IADD3 R3, PT, PT, R3, 0x80, RZ ;  /* 0x0000008003037810 */ /* 0x000fe20007ffe0ff */
[----:B0-----:R-:W-:-:S02]  /*0340*/  HADD2.F32 R11, -RZ, R0.H0_H0 ;  /* 0x20000000ff0b7230 */ /* 0x001fc40000004100 */
        /* <DEDUP_REMOVED lines=15> */
[----:B0-----:R0:W-:Y:S02]  /*0440*/  STG.E.U16 desc[UR6][R4.64], R0 ;  /* 0x0000000004007986 */ /* 0x0011e4000c101506 */
.L_x_1208:
[----:B------:R-:W-:-:S13]  /*0450*/  ISETP.GE.AND P0, PT, R3, UR4, PT ;  /* 0x0000000403007c0c */ /* 0x000fda000bf06270 */
[----:B------:R-:W-:Y:S05]  /*0460*/  @P0 BREAK.RELIABLE B1 ;  /* 0x0000000000010942 */ /* 0x000fea0003800100 */
[----:B------:R-:W-:Y:S05]  /*0470*/  @P0 BRA `(.L_x_1209) ;  /* 0x00000000006c0947 */ /* 0x000fea0003800000 */
[----:B------:R-:W-:Y:S05]  /*0480*/  BSYNC.RELIABLE B1 ;  /* 0x0000000000017941 */ /* 0x000fea0003800100 */
.L_x_1207:
        /* <DEDUP_REMOVED lines=26> */
.L_x_1209:
[----:B------:R-:W-:Y:S05]  /*0630*/  BSYNC.RECONVERGENT B0 ;  /* 0x0000000000007941 */ /* 0x000fea0003800200 */
.L_x_1206:
[----:B------:R-:W-:Y:S05]  /*0640*/  WARPSYNC.ALL ;  /* 0x0000000000007948 */ /* 0x000fea0003800000 */
[----:B------:R-:W-:-:S13]  /*0650*/  ISETP.GE.AND P0, PT, R3, UR4, PT ;  /* 0x0000000403007c0c */ /* 0x000fda000bf06270 */
[----:B------:R-:W-:Y:S05]  /*0660*/  @P0 EXIT ;  /* 0x000000000000094d */ /* 0x000fea0003800000 */
[----:B------:R-:W2:Y:S08]  /*0670*/  LDC.64 R2, c[0x0][0x650] ;  /* 0x00019400ff027b82 */ /* 0x000eb00000000a00 */
[----:B01----:R-:W0:Y:S08]  /*0680*/  LDC.64 R4, c[0x0][0x658] ;  /* 0x00019600ff047b82 */ /* 0x003e300000000a00 */
[----:B------:R-:W1:Y:S01]  /*0690*/  LDC.64 R6, c[0x0][0x660] ;  /* 0x00019800ff067b82 */ /* 0x000e620000000a00 */
[----:B--2---:R-:W2:Y:S07]  /*06a0*/  LDG.E.U16 R2, desc[UR6][R2.64] ;  /* 0x0000000602027981 */ /* 0x004eae000c1e1500 */
[----:B------:R-:W3:Y:S01]  /*06b0*/  LDC.U16 R0, c[0x0][0x668] ;  /* 0x00019a00ff007b82 */ /* 0x000ee20000000400 */
[----:B0-----:R-:W4:Y:S04]  /*06c0*/  LDG.E.U16 R4, desc[UR6][R4.64] ;  /* 0x0000000604047981 */ /* 0x001f28000c1e1500 */
[----:B-1----:R-:W5:Y:S03]  /*06d0*/  LDG.E.U16 R6, desc[UR6][R6.64] ;  /* 0x0000000606067981 */ /* 0x002f66000c1e1500 */
[----:B------:R-:W0:Y:S01]  /*06e0*/  LDC.U16 R8, c[0x0][0x66a] ;  /* 0x00019a80ff087b82 */ /* 0x000e220000000400 */
[----:B---3--:R-:W-:-:S02]  /*06f0*/  HADD2.F32 R9, -RZ, R0.H0_H0 ;  /* 0x20000000ff097230 */ /* 0x008fc40000004100 */
[----:B0-----:R-:W-:Y:S02]  /*0700*/  HADD2.F32 R11, -RZ, R8.H0_H0 ;  /* 0x20000008ff0b7230 */ /* 0x001fe40000004100 */
[----:B--2---:R-:W-:-:S05]  /*0710*/  HADD2.F32 R0, -RZ, R2.H0_H0 ;  /* 0x20000002ff007230 */ /* 0x004fca0000004100 */
[----:B------:R-:W-:Y:S01]  /*0720*/  FMUL.FTZ R0, R9, R0 ;  /* 0x0000000009007220 */ /* 0x000fe20000410000 */
[----:B----4-:R-:W-:-:S05]  /*0730*/  HADD2.F32 R8, -RZ, R4.H0_H0 ;  /* 0x20000004ff087230 */ /* 0x010fca0000004100 */
[----:B------:R-:W-:Y:S01]  /*0740*/  FMUL.FTZ R9, R11, R8 ;  /* 0x000000080b097220 */ /* 0x000fe20000410000 */
[----:B-----5:R-:W-:-:S04]  /*0750*/  HADD2.F32 R3, -RZ, R6.H0_H0 ;  /* 0x20000006ff037230 */ /* 0x020fc80000004100 */
        /* <DEDUP_REMOVED lines=9> */
[----:B0-----:R-:W-:Y:S01]  /*07f0*/  STG.E.U16 desc[UR6][R2.64], R0 ;  /* 0x0000000002007986 */ /* 0x001fe2000c101506 */
[----:B------:R-:W-:Y:S05]  /*0800*/  EXIT ;  /* 0x000000000000794d */ /* 0x000fea0003800000 */
.L_x_1205:
[----:B------:R-:W0:Y:S01]  /*0810*/  LDCU UR4, c[0x0][0x380] ;  /* 0x00007000ff0477ac */ /* 0x000e220008000800 */
[----:B------:R-:W-:Y:S01]  /*0820*/  IADD3 R2, PT, PT, R2, -0x1, RZ ;  /* 0xffffffff02027810 */ /* 0x000fe20007ffe0ff */
[----:B------:R-:W-:Y:S04]  /*0830*/  BSSY.RECONVERGENT B0, `(.L_x_1210) ;  /* 0x00004cf000007945 */ /* 0x000fe80003800200 */
[----:B------:R-:W-:Y:S01]  /*0840*/  BSSY.RELIABLE B1, `(.L_x_1211) ;  /* 0x0000337000017945 */ /* 0x000fe20003800100 */
[----:B------:R-:W-:-:S04]  /*0850*/  VIMNMX.U32 R0, PT, PT, R2, 0x18, PT ;  /* 0x0000001802007848 */ /* 0x000fc80003fe0000 */
[----:B------:R-:W-:Y:S02]  /*0860*/  IADD3 R0, PT, PT, R0, 0x1, RZ ;  /* 0x0000000100007810 */ /* 0x000fe40007ffe0ff */
[----:B0-----:R-:W-:-:S13]  /*0870*/  ISETP.GE.AND P0, PT, R3, UR4, PT ;  /* 0x0000000403007c0c */ /* 0x001fda000bf06270 */
[----:B------:R-:W-:Y:S05]  /*0880*/  @P0 BRA `(.L_x_1212) ;  /* 0x0000003000bc0947 */ /* 0x000fea0003800000 */
[----:B------:R-:W0:Y:S01]  /*0890*/  LDCU.64 UR8, c[0x0][0x390] ;  /* 0x00007200ff0877ac */ /* 0x000e220008000a00 */
[----:B------:R-:W-:Y:S01]  /*08a0*/  HFMA2 R4, -RZ, RZ, 0, 0 ;  /* 0x00000000ff047431 */ /* 0x000fe200000001ff */
[----:B------:R-:W-:Y:S01]  /*08b0*/  MOV R5, R3 ;  /* 0x0000000300057202 */ /* 0x000fe20000000f00 */
[----:B------:R-:W1:Y:S01]  /*08c0*/  LDCU UR5, c[0x0][0x38c] ;  /* 0x00007180ff0577ac */ /* 0x000e620008000800 */
[----:B------:R-:W-:Y:S01]  /*08d0*/  ISETP.NE.AND P0, PT, R2, RZ, PT ;  /* 0x000000ff0200720c */ /* 0x000fe20003f05270 */
[----:B------:R-:W2:Y:S01]  /*08e0*/  LDCU.64 UR10, c[0x0][0x4b8] ;  /* 0x00009700ff0a77ac */ /* 0x000ea20008000a00 */
[----:B------:R-:W3:Y:S01]  /*08f0*/  LDCU.64 UR12, c[0x0][0x4c0] ;  /* 0x00009800ff0c77ac */ /* 0x000ee20008000a00 */
[----:B0-----:R-:W-:-:S05]  /*0900*/  IMAD.HI.U32 R8, R3, UR8, R4 ;  /* 0x0000000803087c27 */ /* 0x001fca000f8e0004 */
[----:B------:R-:W-:-:S04]  /*0910*/  SHF.R.U32.HI R9, RZ, UR9, R8 ;  /* 0x00000009ff097c19 */ /* 0x000fc80008011608 */
[----:B------:R-:W-:-:S05]  /*0920*/  IADD3 R4, PT, PT, -R9, RZ, RZ ;  /* 0x000000ff09047210 */ /* 0x000fca0007ffe1ff */
[----:B-1----:R-:W-:-:S04]  /*0930*/  IMAD R4, R4, UR5, R3 ;  /* 0x0000000504047c24 */ /* 0x002fc8000f8e0203 */
[C---:B--2---:R-:W-:Y:S02]  /*0940*/  IMAD R5, R4.reuse, UR10, RZ ;  /* 0x0000000a04057c24 */ /* 0x044fe4000f8e02ff */
[C---:B------:R-:W-:Y:S02]  /*0950*/  IMAD R6, R4.reuse, UR11, RZ ;  /* 0x0000000b04067c24 */ /* 0x040fe4000f8e02ff */
[C---:B---3--:R-:W-:Y:S02]  /*0960*/  IMAD R7, R4.reuse, UR12, RZ ;  /* 0x0000000c04077c24 */ /* 0x048fe4000f8e02ff */
[----:B------:R-:W-:Y:S01]  /*0970*/  IMAD R4, R4, UR13, RZ ;  /* 0x0000000d04047c24 */ /* 0x000fe2000f8e02ff */
[----:B------:R-:W-:Y:S06]  /*0980*/  @!P0 BRA `(.L_x_1213) ;  /* 0x0000001400948947 */ /* 0x000fec0003800000 */
[----:B------:R-:W0:Y:S01]  /*0990*/  LDCU.64 UR8, c[0x0][0x398] ;  /* 0x00007300ff0877ac */ /* 0x000e220008000a00 */
[----:B------:R-:W-:Y:S02]  /*09a0*/  MOV R8, RZ ;  /* 0x000000ff00087202 */ /* 0x000fe40000000f00 */
[----:B------:R-:W-:Y:S01]  /*09b0*/  ISETP.NE.AND P0, PT, R0, 0x2, PT ;  /* 0x000000020000780c */ /* 0x000fe20003f05270 */
[----:B------:R-:W1:Y:S01]  /*09c0*/  LDCU UR5, c[0x0][0x3a0] ;  /* 0x00007400ff0577ac */ /* 0x000e620008000800 */
[----:B------:R-:W2:Y:S01]  /*09d0*/  LDCU.64 UR10, c[0x0][0x4c8] ;  /* 0x00009900ff0a77ac */ /* 0x000ea20008000a00 */
[----:B------:R-:W3:Y:S01]  /*09e0*/  LDCU.64 UR12, c[0x0][0x4d0] ;  /* 0x00009a00ff0c77ac */ /* 0x000ee20008000a00 */
        /* <DEDUP_REMOVED lines=8> */
[----:B------:R-:W-:Y:S06]  /*0a70*/  @!P0 BRA `(.L_x_1213) ;  /* 0x0000001400588947 */ /* 0x000fec0003800000 */
[----:B------:R-:W0:Y:S01]  /*0a80*/  LDCU.64 UR8, c[0x0][0x3a8] ;  /* 0x00007500ff0877ac */ /* 0x000e220008000a00 */
[----:B------:R-:W-:Y:S01]  /*0a90*/  HFMA2 R10, -RZ, RZ, 0, 0 ;  /* 0x00000000ff0a7431 */ /* 0x000fe200000001ff */
[----:B------:R-:W-:Y:S01]  /*0aa0*/  ISETP.NE.AND P0, PT, R0, 0x3, PT ;  /* 0x000000030000780c */ /* 0x000fe20003f05270 */
[----:B------:R-:W1:Y:S01]  /*0ab0*/  LDCU UR5, c[0x0][0x3a4] ;  /* 0x00007480ff0577ac */ /* 0x000e620008000800 */
[----:B------:R-:W2:Y:S01]  /*0ac0*/  LDCU.64 UR10, c[0x0][0x4d8] ;  /* 0x00009b00ff0a77ac */ /* 0x000ea20008000a00 */
[----:B------:R-:W3:Y:S01]  /*0ad0*/  LDCU.64 UR12, c[0x0][0x4e0] ;  /* 0x00009c00ff0c77ac */ /* 0x000ee20008000a00 */
        /* <DEDUP_REMOVED lines=309> */
[----:B------:R-:W-:Y:S01]  /*1e30*/  ISETP.NE.AND P0, PT, R0, 0x18, PT ;  /* 0x000000180000780c */ /* 0x000fe20003f05270 */
[----:B------:R-:W0:Y:S01]  /*1e40*/  LDCU.64 UR8, c[0x0][0x4a0] ;  /* 0x00009400ff0877ac */ /* 0x000e220008000a00 */
[----:B------:R-:W-:Y:S01]  /*1e50*/  HFMA2 R8, -RZ, RZ, 0, 0 ;  /* 0x00000000ff087431 */ /* 0x000fe200000001ff */
[----:B------:R-:W1:Y:S01]  /*1e60*/  LDCU UR5, c[0x0][0x4a8] ;  /* 0x00009500ff0577ac */ /* 0x000e620008000800 */
[----:B------:R-:W2:Y:S09]  /*1e70*/  LDCU.64 UR10, c[0x0][0x628] ;  /* 0x0000c500ff0a77ac */ /* 0x000eb20008000a00 */
[----:B------:R-:W3:Y:S01]  /*1e80*/  @P0 LDC.64 R16, c[0x0][0x4b0] ;  /* 0x00012c00ff100b82 */ /* 0x000ee20000000a00 */
[----:B------:R-:W4:Y:S01]  /*1e90*/  LDCU.64 UR12, c[0x0][0x630] ;  /* 0x0000c600ff0c77ac */ /* 0x000f220008000a00 */
[----:B0-----:R-:W-:-:S06]  /*1ea0*/  IMAD.HI.U32 R14, R9, UR9, R8 ;  /* 0x00000009090e7c27 */ /* 0x001fcc000f8e0008 */
[----:B------:R-:W0:Y:S01]  /*1eb0*/  @P0 LDC R19, c[0x0][0x4ac] ;  /* 0x00012b00ff130b82 */ /* 0x000e220000000800 */
[----:B-1----:R-:W-:Y:S02]  /*1ec0*/  SHF.R.U32.HI R15, RZ, UR5, R14 ;  /* 0x00000005ff0f7c19 */ /* 0x002fe4000801160e */
[----:B------:R-:W-:Y:S02]  /*1ed0*/  @P0 MOV R14, RZ ;  /* 0x000000ff000e0202 */ /* 0x000fe40000000f00 */
[----:B------:R-:W-:-:S03]  /*1ee0*/  IADD3 R8, PT, PT, -R15, RZ, RZ ;  /* 0x000000ff0f087210 */ /* 0x000fc60007ffe1ff */
[----:B------:R-:W1:Y:S02]  /*1ef0*/  @P0 LDC.64 R12, c[0x0][0x638] ;  /* 0x00018e00ff0c0b82 */ /* 0x000e640000000a00 */
[----:B------:R-:W-:-:S06]  /*1f00*/  IMAD R8, R8, UR8, R9 ;  /* 0x0000000808087c24 */ /* 0x000fcc000f8e0209 */
[----:B------:R-:W5:Y:S01]  /*1f10*/  @P0 LDC.64 R10, c[0x0][0x640] ;  /* 0x00019000ff0a0b82 */ /* 0x000f620000000a00 */
[----:B---3--:R-:W-:-:S04]  /*1f20*/  @P0 IMAD.HI.U32 R16, R15, R16, R14 ;  /* 0x000000100f100227 */ /* 0x008fc800078e000e */
[C---:B--2---:R-:W-:Y:S01]  /*1f30*/  IMAD R5, R8.reuse, UR10, R5 ;  /* 0x0000000a08057c24 */ /* 0x044fe2000f8e0205 */
[----:B------:R-:W-:Y:S01]  /*1f40*/  @P0 SHF.R.U32.HI R16, RZ, R17, R16 ;  /* 0x00000011ff100219 */ /* 0x000fe20000011610 */
[C---:B------:R-:W-:Y:S02]  /*1f50*/  IMAD R6, R8.reuse, UR11, R6 ;  /* 0x0000000b08067c24 */ /* 0x040fe4000f8e0206 */
[----:B----4-:R-:W-:Y:S01]  /*1f60*/  IMAD R7, R8, UR12, R7 ;  /* 0x0000000c08077c24 */ /* 0x010fe2000f8e0207 */
[----:B------:R-:W-:Y:S01]  /*1f70*/  @P0 IADD3 R14, PT, PT, -R16, RZ, RZ ;  /* 0x000000ff100e0210 */ /* 0x000fe20007ffe1ff */
[----:B------:R-:W-:-:S04]  /*1f80*/  IMAD R4, R8, UR13, R4 ;  /* 0x0000000d08047c24 */ /* 0x000fc8000f8e0204 */
[----:B0-----:R-:W-:-:S04]  /*1f90*/  @P0 IMAD R14, R14, R19, R15 ;  /* 0x000000130e0e0224 */ /* 0x001fc800078e020f */
[C---:B-1----:R-:W-:Y:S02]  /*1fa0*/  @P0 IMAD R5, R14.reuse, R12, R5 ;  /* 0x0000000c0e050224 */ /* 0x042fe400078e0205 */
[C---:B------:R-:W-:Y:S02]  /*1fb0*/  @P0 IMAD R6, R14.reuse, R13, R6 ;  /* 0x0000000d0e060224 */ /* 0x040fe400078e0206 */
[C---:B-----5:R-:W-:Y:S02]  /*1fc0*/  @P0 IMAD R7, R14.reuse, R10, R7 ;  /* 0x0000000a0e070224 */ /* 0x060fe400078e0207 */
[----:B------:R-:W-:-:S07]  /*1fd0*/  @P0 IMAD R4, R14, R11, R4 ;  /* 0x0000000b0e040224 */ /* 0x000fce00078e0204 */
.L_x_1213:
[----:B------:R-:W0:Y:S01]  /*1fe0*/  LDCU.128 UR8, c[0x0][0x650] ;  /* 0x0000ca00ff0877ac */ /* 0x000e220008000c00 */
[----:B------:R-:W1:Y:S01]  /*1ff0*/  LDCU.64 UR12, c[0x0][0x660] ;  /* 0x0000cc00ff0c77ac */ /* 0x000e620008000a00 */
[----:B0-----:R-:W-:Y:S02]  /*2000*/  IADD3 R6, P0, PT, R6, UR8, RZ ;  /* 0x0000000806067c10 */ /* 0x001fe4000ff1e0ff */
[----:B------:R-:W-:Y:S02]  /*2010*/  IADD3 R8, P1, PT, R7, UR10, RZ ;  /* 0x0000000a07087c10 */ /* 0x000fe4000ff3e0ff */
[----:B------:R-:W-:Y:S01]  /*2020*/  IADD3.X R7, PT, PT, RZ, UR9, RZ, P0, !PT ;  /* 0x00000009ff077c10 */ /* 0x000fe200087fe4ff */
[----:B------:R-:W0:Y:S01]  /*2030*/  LDC.U16 R12, c[0x0][0x66a] ;  /* 0x00019a80ff0c7b82 */ /* 0x000e220000000400 */
[----:B------:R-:W-:Y:S01]  /*2040*/  IADD3.X R9, PT, PT, RZ, UR11, RZ, P1, !PT ;  /* 0x0000000bff097c10 */ /* 0x000fe20008ffe4ff */
[----:B------:R-:W2:Y:S02]  /*2050*/  LDCU.64 UR8, c[0x0][0x648] ;  /* 0x0000c900ff0877ac */ /* 0x000ea40008000a00 */
[----:B------:R-:W3:Y:S04]  /*2060*/  LDG.E.U16 R6, desc[UR6][R6.64] ;  /* 0x0000000606067981 */ /* 0x000ee8000c1e1500 */
[----:B------:R-:W4:Y:S01]  /*2070*/  LDG.E.U16 R8, desc[UR6][R8.64] ;  /* 0x0000000608087981 */ /* 0x000f22000c1e1500 */
[----:B-1----:R-:W-:-:S02]  /*2080*/  IADD3 R10, P0, PT, R4, UR12, RZ ;  /* 0x0000000c040a7c10 */ /* 0x002fc4000ff1e0ff */
[----:B------:R-:W1:Y:S02]  /*2090*/  LDC.U16 R4, c[0x0][0x668] ;  /* 0x00019a00ff047b82 */ /* 0x000e640000000400 */
[----:B------:R-:W-:-:S05]  /*20a0*/  IADD3.X R11, PT, PT, RZ, UR13, RZ, P0, !PT ;  /* 0x0000000dff0b7c10 */ /* 0x000fca00087fe4ff */
[----:B------:R-:W5:Y:S01]  /*20b0*/  LDG.E.U16 R10, desc[UR6][R10.64] ;  /* 0x000000060a0a7981 */ /* 0x000f62000c1e1500 */
[----:B------:R-:W-:Y:S01]  /*20c0*/  IADD3 R3, PT, PT, R3, 0x80, RZ ;  /* 0x0000008003037810 */ /* 0x000fe20007ffe0ff */
[----:B0-----:R-:W-:Y:S02]  /*20d0*/  HADD2.F32 R15, -RZ, R12.H0_H0 ;  /* 0x2000000cff0f7230 */ /* 0x001fe40000004100 */
[----:B-1----:R-:W-:Y:S02]  /*20e0*/  HADD2.F32 R13, -RZ, R4.H0_H0 ;  /* 0x20000004ff0d7230 */ /* 0x002fe40000004100 */
[----:B---3--:R-:W-:Y:S02]  /*20f0*/  HADD2.F32 R4, -RZ, R6.H0_H0 ;  /* 0x20000006ff047230 */ /* 0x008fe40000004100 */
[----:B----4-:R-:W-:-:S03]  /*2100*/  HADD2.F32 R12, -RZ, R8.H0_H0 ;  /* 0x20000008ff0c7230 */ /* 0x010fc60000004100 */
[----:B------:R-:W-:Y:S02]  /*2110*/  FMUL.FTZ R4, R13, R4 ;  /* 0x000000040d047220 */ /* 0x000fe40000410000 */
[----:B------:R-:W-:-:S05]  /*2120*/  FMUL.FTZ R7, R15, R12 ;  /* 0x0000000c0f077220 */ /* 0x000fca0000410000 */
[----:B------:R-:W-:Y:S01]  /*2130*/  F2FP.F16.F32.PACK_AB R4, R7, R4 ;  /* 0x000000040704723e */ /* 0x000fe200000000ff */
[----:B-----5:R-:W-:-:S04]  /*2140*/  HADD2.F32 R7, -RZ, R10.H0_H0 ;  /* 0x2000000aff077230 */ /* 0x020fc80000004100 */
[--C-:B------:R-:W-:Y:S02]  /*2150*/  HADD2.F32 R6, -RZ, R4.reuse.H1_H1 ;  /* 0x30000004ff067230 */ /* 0x100fe40000004100 */
[----:B------:R-:W-:-:S03]  /*2160*/  HADD2.F32 R4, -RZ, R4.H0_H0 ;  /* 0x20000004ff047230 */ /* 0x000fc60000004100 */
[----:B------:R-:W-:-:S05]  /*2170*/  FMUL.FTZ R6, R6, R7 ;  /* 0x0000000706067220 */ /* 0x000fca0000410000 */
[----:B------:R-:W-:-:S05]  /*2180*/  F2FP.F16.F32.PACK_AB R6, RZ, R6 ;  /* 0x00000006ff06723e */ /* 0x000fca00000000ff */
[----:B------:R-:W-:-:S05]  /*2190*/  HADD2.F32 R7, -RZ, R6.H0_H0 ;  /* 0x20000006ff077230 */ /* 0x000fca0000004100 */
[----:B------:R-:W-:Y:S01]  /*21a0*/  FADD.FTZ R7, R4, R7 ;  /* 0x0000000704077221 */ /* 0x000fe20000010000 */
[----:B--2---:R-:W-:-:S04]  /*21b0*/  IADD3 R4, P0, PT, R5, UR8, RZ ;  /* 0x0000000805047c10 */ /* 0x004fc8000ff1e0ff */
[----:B------:R-:W-:Y:S02]  /*21c0*/  F2FP.F16.F32.PACK_AB R7, RZ, R7 ;  /* 0x00000007ff07723e */ /* 0x000fe400000000ff */
[----:B------:R-:W-:Y:S02]  /*21d0*/  IADD3.X R5, PT, PT, RZ, UR9, RZ, P0, !PT ;  /* 0x00000009ff057c10 */ /* 0x000fe400087fe4ff */
[----:B------:R-:W-:-:S03]  /*21e0*/  ISETP.GE.AND P0, PT, R3, UR4, PT ;  /* 0x0000000403007c0c */ /* 0x000fc6000bf06270 */
[----:B------:R0:W-:Y:S10]  /*21f0*/  STG.E.U16 desc[UR6][R4.64], R7 ;  /* 0x0000000704007986 */ /* 0x0001f4000c101506 */
[----:B------:R-:W-:Y:S05]  /*2200*/  @P0 BREAK.RELIABLE B1 ;  /* 0x0000000000010942 */ /* 0x000fea0003800100 */
[----:B------:R-:W-:Y:S05]  /*2210*/  @P0 BRA `(.L_x_1214) ;  /* 0x0000003000c00947 */ /* 0x000fea0003800000 */
[----:B------:R-:W1:Y:S01]  /*2220*/  LDCU.64 UR8, c[0x0][0x390] ;  /* 0x00007200ff0877ac */ /* 0x000e620008000a00 */
[----:B0-----:R-:W-:Y:S01]  /*2230*/  HFMA2 R4, -RZ, RZ, 0, 0 ;  /* 0x00000000ff047431 */ /* 0x001fe200000001ff */
[----:B------:R-:W-:Y:S01]  /*2240*/  MOV R5, R3 ;  /* 0x0000000300057202 */ /* 0x000fe20000000f00 */
[----:B------:R-:W0:Y:S01]  /*2250*/  LDCU UR5, c[0x0][0x38c] ;  /* 0x00007180ff0577ac */ /* 0x000e220008000800 */
[----:B------:R-:W-:Y:S01]  /*2260*/  ISETP.NE.AND P0, PT, R2, RZ, PT ;  /* 0x000000ff0200720c */ /* 0x000fe20003f05270 */
[----:B------:R-:W2:Y:S01]  /*2270*/  LDCU.64 UR10, c[0x0][0x4b8] ;  /* 0x00009700ff0a77ac */ /* 0x000ea20008000a00 */
[----:B------:R-:W3:Y:S01]  /*2280*/  LDCU.64 UR12, c[0x0][0x4c0] ;  /* 0x00009800ff0c77ac */ /* 0x000ee20008000a00 */
[----:B-1----:R-:W-:-:S05]  /*2290*/  IMAD.HI.U32 R8, R3, UR8, R4 ;  /* 0x0000000803087c27 */ /* 0x002fca000f8e0004 */
[----:B------:R-:W-:-:S04]  /*22a0*/  SHF.R.U32.HI R9, RZ, UR9, R8 ;  /* 0x00000009ff097c19 */ /* 0x000fc80008011608 */
[----:B------:R-:W-:-:S05]  /*22b0*/  IADD3 R4, PT, PT, -R9, RZ, RZ ;  /* 0x000000ff09047210 */ /* 0x000fca0007ffe1ff */
[----:B0-----:R-:W-:-:S04]  /*22c0*/  IMAD R4, R4, UR5, R3 ;  /* 0x0000000504047c24 */ /* 0x001fc8000f8e0203 */
        /* <DEDUP_REMOVED lines=362> */
.L_x_1215:
        /* <DEDUP_REMOVED lines=31> */
[----:B------:R-:W-:-:S05]  /*3b60*/  IADD3.X R5, PT, PT, RZ, UR9, RZ, P0, !PT ;  /* 0x00000009ff057c10 */ /* 0x000fca00087fe4ff */
[----:B------:R0:W-:Y:S02]  /*3b70*/  STG.E.U16 desc[UR6][R4.64], R7 ;  /* 0x0000000704007986 */ /* 0x0001e4000c101506 */
.L_x_1212:
[----:B------:R-:W-:-:S13]  /*3b80*/  ISETP.GE.AND P0, PT, R3, UR4, PT ;  /* 0x0000000403007c0c */ /* 0x000fda000bf06270 */
[----:B------:R-:W-:Y:S05]  /*3b90*/  @P0 BREAK.RELIABLE B1 ;  /* 0x0000000000010942 */ /* 0x000fea0003800100 */
[----:B------:R-:W-:Y:S05]  /*3ba0*/  @P0 BRA `(.L_x_1214) ;  /* 0x00000018005c0947 */ /* 0x000fea0003800000 */
[----:B------:R-:W-:Y:S05]  /*3bb0*/  BSYNC.RELIABLE B1 ;  /* 0x0000000000017941 */ /* 0x000fea0003800100 */
.L_x_1211:
        /* <DEDUP_REMOVED lines=373> */
.L_x_1216:
        /* <DEDUP_REMOVED lines=33> */
.L_x_1214:
[----:B------:R-:W-:Y:S05]  /*5520*/  BSYNC.RECONVERGENT B0 ;  /* 0x0000000000007941 */ /* 0x000fea0003800200 */
.L_x_1210:
[----:B------:R-:W-:Y:S05]  /*5530*/  WARPSYNC.ALL ;  /* 0x0000000000007948 */ /* 0x000fea0003800000 */
[----:B------:R-:W-:-:S13]  /*5540*/  ISETP.GE.AND P0, PT, R3, UR4, PT ;  /* 0x0000000403007c0c */ /* 0x000fda000bf06270 */
[----:B------:R-:W-:Y:S05]  /*5550*/  @P0 EXIT ;  /* 0x000000000000094d */ /* 0x000fea0003800000 */
[----:B------:R-:W2:Y:S01]  /*5560*/  LDCU.64 UR4, c[0x0][0x390] ;  /* 0x00007200ff0477ac */ /* 0x000ea20008000a00 */
[----:B01----:R-:W-:Y:S01]  /*5570*/  HFMA2 R4, -RZ, RZ, 0, 0 ;  /* 0x00000000ff047431 */ /* 0x003fe200000001ff */
[----:B------:R-:W-:Y:S01]  /*5580*/  MOV R5, R3 ;  /* 0x0000000300057202 */ /* 0x000fe20000000f00 */
[----:B------:R-:W0:Y:S01]  /*5590*/  LDCU UR8, c[0x0][0x38c] ;  /* 0x00007180ff0877ac */ /* 0x000e220008000800 */
[----:B------:R-:W-:Y:S01]  /*55a0*/  ISETP.NE.AND P0, PT, R2, RZ, PT ;  /* 0x000000ff0200720c */ /* 0x000fe20003f05270 */
[----:B------:R-:W1:Y:S01]  /*55b0*/  LDCU.64 UR10, c[0x0][0x4b8] ;  /* 0x00009700ff0a77ac */ /* 0x000e620008000a00 */
[----:B------:R-:W3:Y:S01]  /*55c0*/  LDCU.64 UR12, c[0x0][0x4c0] ;  /* 0x00009800ff0c77ac */ /* 0x000ee20008000a00 */
[----:B--2---:R-:W-:-:S05]  /*55d0*/  IMAD.HI.U32 R6, R3, UR4, R4 ;  /* 0x0000000403067c27 */ /* 0x004fca000f8e0004 */
[----:B------:R-:W-:-:S04]  /*55e0*/  SHF.R.U32.HI R7, RZ, UR5, R6 ;  /* 0x00000005ff077c19 */ /* 0x000fc80008011606 */
[----:B------:R-:W-:-:S05]  /*55f0*/  IADD3 R8, PT, PT, -R7, RZ, RZ ;  /* 0x000000ff07087210 */ /* 0x000fca0007ffe1ff */
[----:B0-----:R-:W-:-:S04]  /*5600*/  IMAD R8, R8, UR8, R3 ;  /* 0x0000000808087c24 */ /* 0x001fc8000f8e0203 */
[C---:B-1----:R-:W-:Y:S02]  /*5610*/  IMAD R3, R8.reuse, UR10, RZ ;  /* 0x0000000a08037c24 */ /* 0x042fe4000f8e02ff */
        /* <DEDUP_REMOVED lines=340> */
[----:B0-----:R-:W-:-:S07]  /*6b60*/  IMAD.HI.U32 R12, R7, UR9, R6 ;  /* 0x00000009070c7c27 */ /* 0x001fce000f8e0006 */
[----:B------:R-:W0:Y:S01]  /*6b70*/  @P0 LDC R17, c[0x0][0x4ac] ;  /* 0x00012b00ff110b82 */ /* 0x000e220000000800 */
[----:B-1----:R-:W-:Y:S01]  /*6b80*/  SHF.R.U32.HI R13, RZ, UR4, R12 ;  /* 0x00000004ff0d7c19 */ /* 0x002fe2000801160c */
[----:B------:R-:W1:Y:S01]  /*6b90*/  LDCU.64 UR4, c[0x0][0x630] ;  /* 0x0000c600ff0477ac */ /* 0x000e620008000a00 */
[----:B------:R-:W-:Y:S02]  /*6ba0*/  @P0 MOV R12, RZ ;  /* 0x000000ff000c0202 */ /* 0x000fe40000000f00 */
[----:B------:R-:W-:-:S03]  /*6bb0*/  IADD3 R6, PT, PT, -R13, RZ, RZ ;  /* 0x000000ff0d067210 */ /* 0x000fc60007ffe1ff */
[----:B------:R-:W4:Y:S02]  /*6bc0*/  @P0 LDC.64 R8, c[0x0][0x638] ;  /* 0x00018e00ff080b82 */ /* 0x000f240000000a00 */
[----:B------:R-:W-:-:S06]  /*6bd0*/  IMAD R6, R6, UR8, R7 ;  /* 0x0000000806067c24 */ /* 0x000fcc000f8e0207 */
[----:B------:R-:W5:Y:S01]  /*6be0*/  @P0 LDC.64 R10, c[0x0][0x640] ;  /* 0x00019000ff0a0b82 */ /* 0x000f620000000a00 */
[----:B---3--:R-:W-:-:S04]  /*6bf0*/  @P0 IMAD.HI.U32 R0, R13, R14, R12 ;  /* 0x0000000e0d000227 */ /* 0x008fc800078e000c */
[C---:B--2---:R-:W-:Y:S01]  /*6c00*/  IMAD R3, R6.reuse, UR10, R3 ;  /* 0x0000000a06037c24 */ /* 0x044fe2000f8e0203 */
[----:B------:R-:W-:Y:S01]  /*6c10*/  @P0 SHF.R.U32.HI R0, RZ, R15, R0 ;  /* 0x0000000fff000219 */ /* 0x000fe20000011600 */
[C---:B------:R-:W-:Y:S02]  /*6c20*/  IMAD R4, R6.reuse, UR11, R4 ;  /* 0x0000000b06047c24 */ /* 0x040fe4000f8e0204 */
[----:B-1----:R-:W-:Y:S01]  /*6c30*/  IMAD R5, R6, UR4, R5 ;  /* 0x0000000406057c24 */ /* 0x002fe2000f8e0205 */
[----:B------:R-:W-:Y:S01]  /*6c40*/  @P0 IADD3 R12, PT, PT, -R0, RZ, RZ ;  /* 0x000000ff000c0210 */ /* 0x000fe20007ffe1ff */
[----:B------:R-:W-:-:S04]  /*6c50*/  IMAD R2, R6, UR5, R2 ;  /* 0x0000000506027c24 */ /* 0x000fc8000f8e0202 */
[----:B0-----:R-:W-:-:S04]  /*6c60*/  @P0 IMAD R12, R17, R12, R13 ;  /* 0x0000000c110c0224 */ /* 0x001fc800078e020d */
[C---:B----4-:R-:W-:Y:S02]  /*6c70*/  @P0 IMAD R3, R12.reuse, R8, R3 ;  /* 0x000000080c030224 */ /* 0x050fe400078e0203 */
[C---:B------:R-:W-:Y:S02]  /*6c80*/  @P0 IMAD R4, R12.reuse, R9, R4 ;  /* 0x000000090c040224 */ /* 0x040fe400078e0204 */
[C---:B-----5:R-:W-:Y:S02]  /*6c90*/  @P0 IMAD R5, R12.reuse, R10, R5 ;  /* 0x0000000a0c050224 */ /* 0x060fe400078e0205 */
[----:B------:R-:W-:-:S07]  /*6ca0*/  @P0 IMAD R2, R12, R11, R2 ;  /* 0x0000000b0c020224 */ /* 0x000fce00078e0202 */
.L_x_1217:
[----:B------:R-:W0:Y:S01]  /*6cb0*/  LDCU.128 UR8, c[0x0][0x650] ;  /* 0x0000ca00ff0877ac */ /* 0x000e220008000c00 */
[----:B------:R-:W1:Y:S01]  /*6cc0*/  LDC.U16 R0, c[0x0][0x668] ;  /* 0x00019a00ff007b82 */ /* 0x000e620000000400 */
[----:B------:R-:W2:Y:S01]  /*6cd0*/  LDCU.64 UR4, c[0x0][0x660] ;  /* 0x0000cc00ff0477ac */ /* 0x000ea20008000a00 */
[----:B0-----:R-:W-:Y:S02]  /*6ce0*/  IADD3 R4, P0, PT, R4, UR8, RZ ;  /* 0x0000000804047c10 */ /* 0x001fe4000ff1e0ff */
[----:B------:R-:W-:Y:S02]  /*6cf0*/  IADD3 R6, P1, PT, R5, UR10, RZ ;  /* 0x0000000a05067c10 */ /* 0x000fe4000ff3e0ff */
[----:B------:R-:W-:Y:S02]  /*6d00*/  IADD3.X R5, PT, PT, RZ, UR9, RZ, P0, !PT ;  /* 0x00000009ff057c10 */ /* 0x000fe400087fe4ff */
[----:B------:R-:W-:-:S03]  /*6d10*/  IADD3.X R7, PT, PT, RZ, UR11, RZ, P1, !PT ;  /* 0x0000000bff077c10 */ /* 0x000fc60008ffe4ff */
[----:B------:R-:W3:Y:S04]  /*6d20*/  LDG.E.U16 R4, desc[UR6][R4.64] ;  /* 0x0000000604047981 */ /* 0x000ee8000c1e1500 */
[----:B------:R-:W4:Y:S01]  /*6d30*/  LDG.E.U16 R6, desc[UR6][R6.64] ;  /* 0x0000000606067981 */ /* 0x000f22000c1e1500 */
[----:B--2---:R-:W-:-:S04]  /*6d40*/  IADD3 R8, P0, PT, R2, UR4, RZ ;  /* 0x0000000402087c10 */ /* 0x004fc8000ff1e0ff */
[----:B------:R-:W-:Y:S01]  /*6d50*/  IADD3.X R9, PT, PT, RZ, UR5, RZ, P0, !PT ;  /* 0x00000005ff097c10 */ /* 0x000fe200087fe4ff */
[----:B------:R-:W0:Y:S01]  /*6d60*/  LDC.U16 R2, c[0x0][0x66a] ;  /* 0x00019a80ff027b82 */ /* 0x000e220000000400 */
[----:B-1----:R-:W-:Y:S01]  /*6d70*/  HADD2.F32 R11, -RZ, R0.H0_H0 ;  /* 0x20000000ff0b7230 */ /* 0x002fe20000004100 */
[----:B------:R-:W1:Y:S02]  /*6d80*/  LDCU.64 UR4, c[0x0][0x648] ;  /* 0x0000c900ff0477ac */ /* 0x000e640008000a00 */
[----:B------:R-:W2:Y:S01]  /*6d90*/  LDG.E.U16 R8, desc[UR6][R8.64] ;  /* 0x0000000608087981 */ /* 0x000ea2000c1e1500 */
[----:B0-----:R-:W-:Y:S02]  /*6da0*/  HADD2.F32 R13, -RZ, R2.H0_H0 ;  /* 0x20000002ff0d7230 */ /* 0x001fe40000004100 */
[----:B---3--:R-:W-:Y:S02]  /*6db0*/  HADD2.F32 R0, -RZ, R4.H0_H0 ;  /* 0x20000004ff007230 */ /* 0x008fe40000004100 */
[----:B----4-:R-:W-:-:S03]  /*6dc0*/  HADD2.F32 R2, -RZ, R6.H0_H0 ;  /* 0x20000006ff027230 */ /* 0x010fc60000004100 */
[----:B------:R-:W-:Y:S02]  /*6dd0*/  FMUL.FTZ R0, R11, R0 ;  /* 0x000000000b007220 */ /* 0x000fe40000410000 */
[----:B------:R-:W-:-:S05]  /*6de0*/  FMUL.FTZ R5, R13, R2 ;  /* 0x000000020d057220 */ /* 0x000fca0000410000 */
[----:B------:R-:W-:Y:S01]  /*6df0*/  F2FP.F16.F32.PACK_AB R0, R5, R0 ;  /* 0x000000000500723e */ /* 0x000fe200000000ff */
[----:B--2---:R-:W-:-:S04]  /*6e00*/  HADD2.F32 R5, -RZ, R8.H0_H0 ;  /* 0x20000008ff057230 */ /* 0x004fc80000004100 */
[--C-:B------:R-:W-:Y:S02]  /*6e10*/  HADD2.F32 R2, -RZ, R0.reuse.H1_H1 ;  /* 0x30000000ff027230 */ /* 0x100fe40000004100 */
[----:B------:R-:W-:-:S03]  /*6e20*/  HADD2.F32 R0, -RZ, R0.H0_H0 ;  /* 0x20000000ff007230 */ /* 0x000fc60000004100 */
[----:B------:R-:W-:-:S05]  /*6e30*/  FMUL.FTZ R2, R2, R5 ;  /* 0x0000000502027220 */ /* 0x000fca0000410000 */
[----:B------:R-:W-:-:S05]  /*6e40*/  F2FP.F16.F32.PACK_AB R2, RZ, R2 ;  /* 0x00000002ff02723e */ /* 0x000fca00000000ff */
[----:B------:R-:W-:Y:S01]  /*6e50*/  HADD2.F32 R5, -RZ, R2.H0_H0 ;  /* 0x20000002ff057230 */ /* 0x000fe20000004100 */
[----:B-1----:R-:W-:-:S04]  /*6e60*/  IADD3 R2, P0, PT, R3, UR4, RZ ;  /* 0x0000000403027c10 */ /* 0x002fc8000ff1e0ff */
[----:B------:R-:W-:Y:S01]  /*6e70*/  FADD.FTZ R0, R0, R5 ;  /* 0x0000000500007221 */ /* 0x000fe20000010000 */
[----:B------:R-:W-:-:S04]  /*6e80*/  IADD3.X R3, PT, PT, RZ, UR5, RZ, P0, !PT ;  /* 0x00000005ff037c10 */ /* 0x000fc800087fe4ff */
[----:B------:R-:W-:-:S05]  /*6e90*/  F2FP.F16.F32.PACK_AB R0, RZ, R0 ;  /* 0x00000000ff00723e */ /* 0x000fca00000000ff */
[----:B------:R-:W-:Y:S01]  /*6ea0*/  STG.E.U16 desc[UR6][R2.64], R0 ;  /* 0x0000000002007986 */ /* 0x000fe2000c101506 */
[----:B------:R-:W-:Y:S05]  /*6eb0*/  EXIT ;  /* 0x000000000000794d */ /* 0x000fea0003800000 */
.L_x_1218:
        /* <DEDUP_REMOVED lines=12> */
.L_x_23481:


//--------------------- .text._ZN2at6native27unrolled_elementwise_kernelIZZZNS0_54_GLOBAL__N__d8c5977b_16_LinearAlgebra_cu_9e10b42f_324316addr_kernel_cudaERNS_14TensorIteratorERKN3c106ScalarES8_ENKUlvE_clEvENKUlvE9_clEvEUlNS5_4HalfESB_SB_E0_St5arrayIPcLm4EELi4E23TrivialOffsetCalculatorILi3EjESG_ILi1EjENS0_6memory15LoadWithoutCastENSJ_16StoreWithoutCastEEEviT_T0_T2_T3_T4_T5_ --------------------------
	.section	.text._ZN2at6native27unrolled_elementwise_kernelIZZZNS0_54_GLOBAL__N__d8c5977b_16_LinearAlgebra_cu_9e10b42f_324316addr_kernel_cudaERNS_14TensorIteratorERKN3c106ScalarES8_ENKUlvE_clEvENKUlvE9_clEvEUlNS5_4HalfESB_SB_E0_St5arrayIPcLm4EELi4E23TrivialOffsetCalculatorILi3EjESG_ILi1EjENS0_6memory15LoadWithoutCastENSJ_16StoreWithoutCastEEEviT_T0_T2_T3_T4_T5_,"ax",@progbits
	.align	128
        .global         _ZN2at6native27unrolled_elementwise_kernelIZZZNS0_54_GLOBAL__N__d8c5977b_16_LinearAlgebra_cu_9e10b42f_324316addr_kernel_cudaERNS_14TensorIteratorERKN3c106ScalarES8_ENKUlvE_clEvENKUlvE9_clEvEUlNS5_4HalfESB_SB_E0_St5arrayIPcLm4EELi4E23TrivialOffsetCalculatorILi3EjESG_ILi1EjENS0_6memory15LoadWithoutCastENSJ_16StoreWithoutCastEEEviT_T0_T2_T3_T4_T5_
        .type           _ZN2at6native27unrolled_elementwise_kernelIZZZNS0_54_GLOBAL__N__d8c5977b_16_LinearAlgebra_cu_9e10b42f_324316addr_kernel_cudaERNS_14TensorIteratorERKN3c106ScalarES8_ENKUlvE_clEvENKUlvE9_clEvEUlNS5_4HalfESB_SB_E0_St5arrayIPcLm4EELi4E23TrivialOffsetCalculatorILi3EjESG_ILi1EjENS0_6memory15LoadWithoutCastENSJ_16StoreWithoutCastEEEviT_T0_T2_T3_T4_T5_,@function
        .size           _ZN2at6native27unrolled_elementwise_kernelIZZZNS0_54_GLOBAL__N__d8c5977b_16_LinearAlgebra_cu_9e10b42f_324316addr_kernel_cudaERNS_14TensorIteratorERKN3c106ScalarES8_ENKUlvE_clEvENKUlvE9_clEvEUlNS5_4HalfESB_SB_E0_St5arrayIPcLm4EELi4E23TrivialOffsetCalculatorILi3EjESG_ILi1EjENS0_6memory15LoadWithoutCastENSJ_16StoreWithoutCastEEEviT_T0_T2_T3_T4_T5_,(.L_x_23482 - _ZN2at6native27unrolled_elementwise_kernelIZZZNS0_54_GLOBAL__N__d8c5977b_16_LinearAlgebra_cu_9e10b42f_324316addr_kernel_cudaERNS_14TensorIteratorERKN3c106ScalarES8_ENKUlvE_clEvENKUlvE9_clEvEUlNS5_4HalfESB_SB_E0_St5arrayIPcLm4EELi4E23TrivialOffsetCalculatorILi3EjESG_ILi1EjENS0_6memory15LoadWithoutCastENSJ_16StoreWithoutCastEEEviT_T0_T2_T3_T4_T5_)
        .other          _ZN2at6native27unrolled_elementwise_kernelIZZZNS0_54_GLOBAL__N__d8c5977b_16_LinearAlgebra_cu_9e10b42f_324316addr_kernel_cudaERNS_14TensorIteratorERKN3c106ScalarES8_ENKUlvE_clEvENKUlvE9_clEvEUlNS5_4HalfESB_SB_E0_St5arrayIPcLm4EELi4E23TrivialOffsetCalculatorILi3EjESG_ILi1EjENS0_6memory15LoadWithoutCastENSJ_16StoreWithoutCastEEEviT_T0_T2_T3_T4_T5_,@"STO_CUDA_ENTRY STV_DEFAULT"
_ZN2at6native27unrolled_elementwise_kernelIZZZNS0_54_GLOBAL__N__d8c5977b_16_LinearAlgebra_cu_9e10b42f_324316addr_kernel_cudaERNS_14TensorIteratorERKN3c106ScalarES8_ENKUlvE_clEvENKUlvE9_clEvEUlNS5_4HalfESB_SB_E0_St5arrayIPcLm4EELi4E23TrivialOffsetCalculatorILi3EjESG_ILi1EjENS0_6memory15LoadWithoutCastENSJ_16StoreWithoutCastEEEviT_T0_T2_T3_T4_T5_:
.text._ZN2at6native27unrolled_elementwise_kernelIZZZNS0_54_GLOBAL__N__d8c5977b_16_LinearAlgebra_cu_9e10b42f_324316addr_kernel_cudaERNS_14TensorIteratorERKN3c106ScalarES8_ENKUlvE_clEvENKUlvE9_clEvEUlNS5_4HalfESB_SB_E0_St5arrayIPcLm4EELi4E23TrivialOffsetCalculatorILi3EjESG_ILi1EjENS0_6memory15LoadWithoutCastENSJ_16StoreWithoutCastEEEviT_T0_T2_T3_T4_T5_:
[----:B------:R-:W-:Y:S01]  /*0000*/  LDC R1, c[0x0][0x37c] ;  /* 0x0000df00ff017b82 */ /* 0x000fe20000000800 */
[----:B------:R-:W0:Y:S07]  /*0010*/  S2R R0, SR_CTAID.X ;  /* 0x0000000000007919 */ /* 0x000e2e0000002500 */
[----:B------:R-:W0:Y:S01]  /*0020*/  LDC R3, c[0x0][0x380] ;  /* 0x0000e000ff037b82 */ /* 0x000e220000000800 */
[----:B------:R-:W1:Y:S01]  /*0030*/  LDCU.64 UR4, c[0x0][0x358] ;  /* 0x00006b00ff0477ac */ /* 0x000e620008000a00 */
[----:B------:R-:W-:Y:S01]  /*0040*/  PRMT R4, RZ, 0x7610, R4 ;  /* 0x00007610ff047816 */ /* 0x000fe20000000004 */
[----:B------:R-:W2:Y:S05]  /*0050*/  S2R R27, SR_TID.X ;  /* 0x00000000001b7919 */ /* 0x000eaa0000002100 */
[----:B------:R-:W3:Y:S08]  /*0060*/  LDC.64 R28, c[0x0][0x3a0] ;  /* 0x0000e800ff1c7b82 */ /* 0x000ef00000000a00 */
[----:B------:R-:W4:Y:S08]  /*0070*/  LDC.64 R20, c[0x0][0x3a8] ;  /* 0x0000ea00ff147b82 */ /* 0x000f300000000a00 */
[----:B------:R-:W1:Y:S01]  /*0080*/  LDC.64 R24, c[0x0][0x3a0] ;  /* 0x0000e800ff187b82 */ /* 0x000e620000000a00 */
[----:B0-----:R-:W-:-:S07]  /*0090*/  IMAD R2, R0, -0x200, R3 ;  /* 0xfffffe0000027824 */ /* 0x001fce00078e0203 */
[----:B------:R-:W0:Y:S01]  /*00a0*/  LDC.64 R14, c[0x0][0x3a0] ;  /* 0x0000e800ff0e7b82 */ /* 0x000e220000000a00 */
[----:B--2---:R-:W-:Y:S02]  /*00b0*/  MOV R3, R27 ;  /* 0x0000001b00037202 */ /* 0x004fe40000000f00 */
[----:B------:R-:W-:-:S05]  /*00c0*/  ISETP.GE.AND P0, PT, R27, R2, PT ;  /* 0x000000021b00720c */ /* 0x000fca0003f06270 */
[----:B------:R-:W2:Y:S08]  /*00d0*/  LDC.64 R16, c[0x0][0x3a8] ;  /* 0x0000ea00ff107b82 */ /* 0x000eb00000000a00 */
[----:B------:R-:W2:Y:S01]  /*00e0*/  LDC.64 R10, c[0x0][0x3a8] ;  /* 0x0000ea00ff0a7b82 */ /* 0x000ea20000000a00 */
[----:B------:R-:W-:-:S04]  /*00f0*/  @!P0 IADD3 R27, PT, PT, R3, 0x80, RZ ;  /* 0x00000080031b8810 */ /* 0x000fc80007ffe0ff */
[----:B------:R-:W-:-:S13]  /*0100*/  ISETP.GE.AND P1, PT, R27, R2, PT ;  /* 0x000000021b00720c */ /* 0x000fda0003f26270 */
[----:B------:R-:W-:Y:S01]  /*0110*/  @!P1 LEA R7, R0, R27, 0x9 ;  /* 0x0000001b00079211 */ /* 0x000fe200078e48ff */
[----:B------:R-:W0:Y:S01]  /*0120*/  @!P1 LDC.64 R22, c[0x0][0x3b0] ;  /* 0x0000ec00ff169b82 */ /* 0x000e220000000a00 */
[----:B------:R-:W-:Y:S02]  /*0130*/  @!P1 IADD3 R27, PT, PT, R27, 0x80, RZ ;  /* 0x000000801b1b9810 */ /* 0x000fe40007ffe0ff */
[----:B------:R-:W-:Y:S01]  /*0140*/  PRMT R6, RZ, 0x7610, R6 ;  /* 0x00007610ff067816 */ /* 0x000fe20000000006 */
[----:B---3--:R-:W-:Y:S01]  /*0150*/  @!P1 IMAD.WIDE.U32 R28, R7, 0x2, R28 ;  /* 0x00000002071c9825 */ /* 0x008fe200078e001c */
[----:B------:R-:W-:-:S03]  /*0160*/  ISETP.GE.AND P3, PT, R27, R2, PT ;  /* 0x000000021b00720c */ /* 0x000fc60003f66270 */
[----:B----4-:R-:W-:Y:S01]  /*0170*/  @!P1 IMAD.WIDE.U32 R20, R7, 0x2, R20 ;  /* 0x0000000207149825 */ /* 0x010fe200078e0014 */
[----:B-1----:R-:W5:Y:S09]  /*0180*/  @!P1 LDG.E.U16 R4, desc[UR4][R28.64] ;  /* 0x000000041c049981 */ /* 0x002f72000c1e1500 */
[----:B------:R-:W-:Y:S01]  /*0190*/  @!P3 LEA R9, R0, R27, 0x9 ;  /* 0x0000001b0009b211 */ /* 0x000fe200078e48ff */
[----:B------:R-:W1:Y:S01]  /*01a0*/  @!P3 LDC.64 R12, c[0x0][0x3b0] ;  /* 0x0000ec00ff0cbb82 */ /* 0x000e620000000a00 */
[----:B------:R-:W-:-:S04]  /*01b0*/  @!P3 IADD3 R27, PT, PT, R27, 0x80, RZ ;  /* 0x000000801b1bb810 */ /* 0x000fc80007ffe0ff */
[----:B------:R-:W-:-:S13]  /*01c0*/  ISETP.GE.AND P2, PT, R27, R2, PT ;  /* 0x000000021b00720c */ /* 0x000fda0003f46270 */
[----:B------:R-:W3:Y:S01]  /*01d0*/  @!P2 LDC.64 R18, c[0x0][0x3b0] ;  /* 0x0000ec00ff12ab82 */ /* 0x000ee20000000a00 */
[----:B0-----:R-:W-:Y:S01]  /*01e0*/  @!P1 IMAD.WIDE.U32 R22, R7, 0x2, R22 ;  /* 0x0000000207169825 */ /* 0x001fe200078e0016 */
[----:B------:R-:W-:Y:S02]  /*01f0*/  PRMT R7, RZ, 0x7610, R7 ;  /* 0x00007610ff077816 */ /* 0x000fe40000000007 */
[----:B------:R-:W-:Y:S01]  /*0200*/  @!P2 LEA R27, R0, R27, 0x9 ;  /* 0x0000001b001ba211 */ /* 0x000fe200078e48ff */
[----:B------:R-:W-:Y:S01]  /*0210*/  @!P3 IMAD.WIDE.U32 R24, R9, 0x2, R24 ;  /* 0x000000020918b825 */ /* 0x000fe200078e0018 */
[----:B------:R0:W5:Y:S03]  /*0220*/  @!P1 LDG.E.U16 R6, desc[UR4][R22.64] ;  /* 0x0000000416069981 */ /* 0x000166000c1e1500 */
[C---:B------:R-:W-:Y:S01]  /*0230*/  @!P2 IMAD.WIDE.U32 R14, R27.reuse, 0x2, R14 ;  /* 0x000000021b0ea825 */ /* 0x040fe200078e000e */
[----:B------:R4:W5:Y:S03]  /*0240*/  @!P3 LDG.E.U16 R7, desc[UR4][R24.64] ;  /* 0x000000041807b981 */ /* 0x000966000c1e1500 */
[C---:B--2---:R-:W-:Y:S01]  /*0250*/  @!P2 IMAD.WIDE.U32 R16, R27.reuse, 0x2, R16 ;  /* 0x000000021b10a825 */ /* 0x044fe200078e0010 */
[----:B0-----:R-:W0:Y:S03]  /*0260*/  LDC.64 R22, c[0x0][0x3a0] ;  /* 0x0000e800ff167b82 */ /* 0x001e260000000a00 */
[----:B---3--:R-:W-:-:S05]  /*0270*/  @!P2 IMAD.WIDE.U32 R18, R27, 0x2, R18 ;  /* 0x000000021b12a825 */ /* 0x008fca00078e0012 */
[----:B----4-:R-:W2:Y:S08]  /*0280*/  LDC.64 R24, c[0x0][0x3a8] ;  /* 0x0000ea00ff187b82 */ /* 0x010eb00000000a00 */
[----:B------:R-:W3:Y:S01]  /*0290*/  @!P0 LDC.64 R26, c[0x0][0x3b0] ;  /* 0x0000ec00ff1a8b82 */ /* 0x000ee20000000a00 */
[----:B------:R-:W-:Y:S01]  /*02a0*/  @!P3 IMAD.WIDE.U32 R10, R9, 0x2, R10 ;  /* 0x00000002090ab825 */ /* 0x000fe200078e000a */
[----:B------:R-:W-:-:S03]  /*02b0*/  @!P0 LEA R29, R0, R3, 0x9 ;  /* 0x00000003001d8211 */ /* 0x000fc600078e48ff */
[----:B-1----:R-:W-:Y:S01]  /*02c0*/  @!P3 IMAD.WIDE.U32 R12, R9, 0x2, R12 ;  /* 0x00000002090cb825 */ /* 0x002fe200078e000c */
[----:B------:R-:W-:-:S03]  /*02d0*/  PRMT R9, RZ, 0x7610, R9 ;  /* 0x00007610ff097816 */ /* 0x000fc60000000009 */
[----:B0-----:R-:W-:-:S03]  /*02e0*/  @!P0 IMAD.WIDE.U32 R22, R29, 0x2, R22 ;  /* 0x000000021d168825 */ /* 0x001fc600078e0016 */
[----:B------:R0:W5:Y:S01]  /*02f0*/  @!P3 LDG.E.U16 R9, desc[UR4][R12.64] ;  /* 0x000000040c09b981 */ /* 0x000162000c1e1500 */
[----:B--2---:R-:W-:Y:S01]  /*0300*/  @!P0 IMAD.WIDE.U32 R24, R29, 0x2, R24 ;  /* 0x000000021d188825 */ /* 0x004fe200078e0018 */
[----:B0-----:R-:W-:-:S03]  /*0310*/  PRMT R13, RZ, 0x7610, R13 ;  /* 0x00007610ff0d7816 */ /* 0x001fc6000000000d */
[----:B---3--:R-:W-:Y:S01]  /*0320*/  @!P0 IMAD.WIDE.U32 R26, R29, 0x2, R26 ;  /* 0x000000021d1a8825 */ /* 0x008fe200078e001a */
[----:B------:R-:W-:Y:S02]  /*0330*/  PRMT R29, RZ, 0x7610, R29 ;  /* 0x00007610ff1d7816 */ /* 0x000fe4000000001d */
[----:B------:R-:W-:Y:S01]  /*0340*/  PRMT R12, RZ, 0x7610, R12 ;  /* 0x00007610ff0c7816 */ /* 0x000fe2000000000c */
[----:B------:R-:W5:Y:S04]  /*0350*/  @!P0 LDG.E.U16 R13, desc[UR4][R24.64] ;  /* 0x00000004180d8981 */ /* 0x000f68000c1e1500 */
[----:B------:R-:W5:Y:S04]  /*0360*/  @!P0 LDG.E.U16 R29, desc[UR4][R22.64] ;  /* 0x00000004161d8981 */ /* 0x000f68000c1e1500 */
[----:B------:R-:W5:Y:S01]  /*0370*/  @!P0 LDG.E.U16 R12, desc[UR4][R26.64] ;  /* 0x000000041a0c8981 */ /* 0x000f62000c1e1500 */
[----:B------:R-:W-:-:S02]  /*0380*/  ISETP.GE.AND P0, PT, R3, R2, PT ;  /* 0x000000020300720c */ /* 0x000fc40003f06270 */
[----:B------:R-:W-:-:S06]  /*0390*/  PRMT R8, RZ, 0x7610, R8 ;  /* 0x00007610ff087816 */ /* 0x000fcc0000000008 */
[----:B------:R0:W5:Y:S01]  /*03a0*/  @!P3 LDG.E.U16 R8, desc[UR4][R10.64] ;  /* 0x000000040a08b981 */ /* 0x000162000c1e1500 */
[----:B------:R-:W-:Y:S02]  /*03b0*/  PRMT R5, RZ, 0x7610, R5 ;  /* 0x00007610ff057816 */ /* 0x000fe40000000005 */
[----:B------:R-:W-:-:S04]  /*03c0*/  PRMT R28, RZ, 0x7610, R28 ;  /* 0x00007610ff1c7816 */ /* 0x000fc8000000001c */
[----:B------:R1:W5:Y:S01]  /*03d0*/  @!P1 LDG.E.U16 R5, desc[UR4][R20.64] ;  /* 0x0000000414059981 */ /* 0x000362000c1e1500 */
[----:B0-----:R-:W0:Y:S03]  /*03e0*/  @!P0 LDC.64 R10, c[0x0][0x398] ;  /* 0x0000e600ff0a8b82 */ /* 0x001e260000000a00 */
[----:B------:R2:W5:Y:S01]  /*03f0*/  @!P2 LDG.E.U16 R28, desc[UR4][R18.64] ;  /* 0x00000004121ca981 */ /* 0x000562000c1e1500 */
[----:B-1----:R-:W-:Y:S02]  /*0400*/  PRMT R20, RZ, 0x7610, R20 ;  /* 0x00007610ff147816 */ /* 0x002fe40000000014 */
[----:B------:R-:W-:Y:S02]  /*0410*/  PRMT R21, RZ, 0x7610, R21 ;  /* 0x00007610ff157816 */ /* 0x000fe40000000015 */
[----:B--2---:R-:W-:Y:S02]  /*0420*/  IADD3 R19, PT, PT, R3, 0x80, RZ ;  /* 0x0000008003137810 */ /* 0x004fe40007ffe0ff */
[----:B------:R1:W5:Y:S01]  /*0430*/  @!P2 LDG.E.U16 R20, desc[UR4][R14.64] ;  /* 0x000000040e14a981 */ /* 0x000362000c1e1500 */
[----:B------:R-:W-:Y:S03]  /*0440*/  BSSY.RECONVERGENT B0, `(.L_x_1219) ;  /* 0x000001d000007945 */ /* 0x000fe60003800200 */
[----:B------:R2:W5:Y:S01]  /*0450*/  @!P2 LDG.E.U16 R21, desc[UR4][R16.64] ;  /* 0x000000041015a981 */ /* 0x000562000c1e1500 */
[----:B------:R-:W-:-:S02]  /*0460*/  ISETP.GE.AND P1, PT, R19, R2, PT ;  /* 0x000000021300720c */ /* 0x000fc40003f26270 */
[C---:B-1----:R-:W-:Y:S02]  /*0470*/  IADD3 R15, PT, PT, R3.reuse, 0x100, RZ ;  /* 0x00000100030f7810 */ /* 0x042fe40007ffe0ff */
[----:B------:R-:W-:Y:S02]  /*0480*/  @!P0 LEA R14, R0, R3, 0x9 ;  /* 0x00000003000e8211 */ /* 0x000fe400078e48ff */
[----:B--2---:R-:W-:Y:S02]  /*0490*/  IADD3 R17, PT, PT, R3, 0x180, RZ ;  /* 0x0000018003117810 */ /* 0x004fe40007ffe0ff */
[----:B------:R-:W-:Y:S01]  /*04a0*/  @!P0 MOV R3, R19 ;  /* 0x0000001300038202 */ /* 0x000fe20000000f00 */
[----:B0-----:R-:W-:Y:S01]  /*04b0*/  @!P0 IMAD.WIDE.U32 R10, R14, 0x2, R10 ;  /* 0x000000020e0a8825 */ /* 0x001fe200078e000a */
[-C--:B------:R-:W-:Y:S02]  /*04c0*/  ISETP.GE.AND P2, PT, R15, R2.reuse, PT ;  /* 0x000000020f00720c */ /* 0x080fe40003f46270 */
[----:B------:R-:W-:-:S02]  /*04d0*/  ISETP.GE.AND P3, PT, R17, R2, PT ;  /* 0x000000021100720c */ /* 0x000fc40003f66270 */
[----:B------:R-:W-:Y:S01]  /*04e0*/  ISETP.GE.AND P4, PT, R3, R2, PT ;  /* 0x000000020300720c */ /* 0x000fe20003f86270 */
[----:B------:R-:W-:-:S12]  /*04f0*/  @P0 BRA `(.L_x_1220) ;  /* 0x0000000000440947 */ /* 0x000fd80003800000 */
        /* <DEDUP_REMOVED lines=17> */
.L_x_1220:
[----:B------:R-:W-:Y:S05]  /*0610*/  BSYNC.RECONVERGENT B0 ;  /* 0x0000000000007941 */ /* 0x000fea0003800200 */
.L_x_1219:
[----:B------:R-:W-:Y:S04]  /*0620*/  BSSY.RECONVERGENT B0, `(.L_x_1221) ;  /* 0x0000013000007945 */ /* 0x000fe80003800200 */
[----:B------:R-:W-:Y:S05]  /*0630*/  @P1 BRA `(.L_x_1222) ;  /* 0x0000000000441947 */ /* 0x000fea0003800000 */
[----:B-----5:R-:W0:Y:S01]  /*0640*/  LDC.U16 R13, c[0x0][0x388] ;  /* 0x0000e200ff0d7b82 */ /* 0x020e220000000400 */
[----:B------:R-:W-:Y:S02]  /*0650*/  HADD2.F32 R4, -RZ, R4.H0_H0 ;  /* 0x20000004ff047230 */ /* 0x000fe40000004100 */
        /* <DEDUP_REMOVED lines=15> */
.L_x_1222:
[----:B------:R-:W-:Y:S05]  /*0750*/  BSYNC.RECONVERGENT B0 ;  /* 0x0000000000007941 */ /* 0x000fea0003800200 */
.L_x_1221:
[----:B------:R-:W-:Y:S04]  /*0760*/  BSSY.RECONVERGENT B0, `(.L_x_1223) ;  /* 0x0000013000007945 */ /* 0x000fe80003800200 */
[----:B------:R-:W-:Y:S05]  /*0770*/  @P2 BRA `(.L_x_1224) ;  /* 0x0000000000442947 */ /* 0x000fea0003800000 */
[----:B-----5:R-:W0:Y:S01]  /*0780*/  LDC.U16 R5, c[0x0][0x388] ;  /* 0x0000e200ff057b82 */ /* 0x020e220000000400 */
[----:B------:R-:W-:Y:S02]  /*0790*/  HADD2.F32 R7, -RZ, R7.H0_H0 ;  /* 0x20000007ff077230 */ /* 0x000fe40000004100 */
[----:B------:R-:W-:-:S05]  /*07a0*/  HADD2.F32 R8, -RZ, R8.H0_H0 ;  /* 0x20000008ff087230 */ /* 0x000fca0000004100 */
[----:B------:R-:W1:Y:S01]  /*07b0*/  LDC.U16 R13, c[0x0][0x38a] ;  /* 0x0000e280ff0d7b82 */ /* 0x000e620000000400 */
[----:B0-----:R-:W-:-:S05]  /*07c0*/  HADD2.F32 R6, -RZ, R5.H0_H0 ;  /* 0x20000005ff067230 */ /* 0x001fca0000004100 */
[----:B------:R-:W-:Y:S01]  /*07d0*/  FMUL.FTZ R7, R6, R7 ;  /* 0x0000000706077220 */ /* 0x000fe20000410000 */
[----:B------:R-:W-:Y:S02]  /*07e0*/  HADD2.F32 R6, -RZ, R9.H0_H0 ;  /* 0x20000009ff067230 */ /* 0x000fe40000004100 */
        /* <DEDUP_REMOVED lines=10> */
.L_x_1224:
[----:B------:R-:W-:Y:S05]  /*0890*/  BSYNC.RECONVERGENT B0 ;  /* 0x0000000000007941 */ /* 0x000fea0003800200 */
.L_x_1223:
        /* <DEDUP_REMOVED lines=19> */
.L_x_1226:
[----:B------:R-:W-:Y:S05]  /*09d0*/  BSYNC.RECONVERGENT B0 ;  /* 0x0000000000007941 */ /* 0x000fea0003800200 */
.L_x_1225:
[----:B-----5:R0:W-:Y:S01]  /*09e0*/  @!P0 STG.E.U16 desc[UR4][R10.64], R12 ;  /* 0x0000000c0a008986 */ /* 0x0201e2000c101504 */
[----:B------:R-:W-:Y:S04]  /*09f0*/  BSSY.RECONVERGENT B0, `(.L_x_1227) ;  /* 0x000000c000007945 */ /* 0x000fe80003800200 */
[----:B------:R-:W-:Y:S05]  /*0a00*/  @P4 BRA `(.L_x_1228) ;  /* 0x0000000000284947 */ /* 0x000fea0003800000 */
[----:B------:R-:W1:Y:S01]  /*0a10*/  LDC.64 R6, c[0x0][0x398] ;  /* 0x0000e600ff067b82 */ /* 0x000e620000000a00 */
[----:B------:R-:W-:Y:S02]  /*0a20*/  LEA R9, R0, R3, 0x9 ;  /* 0x0000000300097211 */ /* 0x000fe400078e48ff */
[----:B------:R-:W-:-:S04]  /*0a30*/  IADD3 R3, PT, PT, R3, 0x80, RZ ;  /* 0x0000008003037810 */ /* 0x000fc80007ffe0ff */
[----:B------:R-:W-:-:S13]  /*0a40*/  ISETP.GE.AND P0, PT, R3, R2, PT ;  /* 0x000000020300720c */ /* 0x000fda0003f06270 */
[----:B0-----:R-:W-:Y:S02]  /*0a50*/  @!P0 LEA R11, R0, R3, 0x9 ;  /* 0x00000003000b8211 */ /* 0x001fe400078e48ff */
[----:B------:R-:W-:Y:S01]  /*0a60*/  @!P0 IADD3 R3, PT, PT, R3, 0x80, RZ ;  /* 0x0000008003038810 */ /* 0x000fe20007ffe0ff */
[----:B-1----:R-:W-:-:S04]  /*0a70*/  IMAD.WIDE.U32 R8, R9, 0x2, R6 ;  /* 0x0000000209087825 */ /* 0x002fc800078e0006 */
[----:B------:R-:W-:Y:S01]  /*0a80*/  @!P0 IMAD.WIDE.U32 R6, R11, 0x2, R6 ;  /* 0x000000020b068825 */ /* 0x000fe200078e0006 */
[----:B------:R1:W-:Y:S04]  /*0a90*/  STG.E.U16 desc[UR4][R8.64], R4 ;  /* 0x0000000408007986 */ /* 0x0003e8000c101504 */
[----:B------:R1:W-:Y:S02]  /*0aa0*/  @!P0 STG.E.U16 desc[UR4][R6.64], R5 ;  /* 0x0000000506008986 */ /* 0x0003e4000c101504 */
.L_x_1228:
[----:B------:R-:W-:Y:S05]  /*0ab0*/  BSYNC.RECONVERGENT B0 ;  /* 0x0000000000007941 */ /* 0x000fea0003800200 */
.L_x_1227:
[----:B------:R-:W-:-:S13]  /*0ac0*/  ISETP.GE.AND P0, PT, R3, R2, PT ;  /* 0x000000020300720c */ /* 0x000fda0003f06270 */
[----:B------:R-:W-:Y:S05]  /*0ad0*/  @P0 EXIT ;  /* 0x000000000000094d */ /* 0x000fea0003800000 */
[----:B-1----:R-:W1:Y:S01]  /*0ae0*/  LDC.64 R4, c[0x0][0x398] ;  /* 0x0000e600ff047b82 */ /* 0x002e620000000a00 */
[----:B------:R-:W-:-:S05]  /*0af0*/  LEA R3, R0, R3, 0x9 ;  /* 0x0000000300037211 */ /* 0x000fca00078e48ff */
[----:B-1----:R-:W-:-:S05]  /*0b00*/  IMAD.WIDE.U32 R2, R3, 0x2, R4 ;  /* 0x0000000203027825 */ /* 0x002fca00078e0004 */
[----:B------:R-:W-:Y:S01]  /*0b10*/  STG.E.U16 desc[UR4][R2.64], R13 ;  /* 0x0000000d02007986 */ /* 0x000fe2000c101504 */
[----:B------:R-:W-:Y:S05]  /*0b20*/  EXIT ;  /* 0x000000000000794d */ /* 0x000fea0003800000 */
.L_x_1229:
        /* <DEDUP_REMOVED lines=13> */
.L_x_23482:


//--------------------- .text._ZN2at6native29vectorized_elementwise_kernelILi2EZZZNS0_54_GLOBAL__N__d8c5977b_16_LinearAlgebra_cu_9e10b42f_324316addr_kernel_cudaERNS_14TensorIteratorERKN3c106ScalarES8_ENKUlvE_clEvENKUlvE9_clEvEUlNS5_4HalfESB_SB_E0_St5arrayIPcLm4EEEEviT0_T1_ --------------------------
	.section	.text._ZN2at6native29vectorized_elementwise_kernelILi2EZZZNS0_54_GLOBAL__N__d8c5977b_16_LinearAlgebra_cu_9e10b42f_324316addr_kernel_cudaERNS_14TensorIteratorERKN3c106ScalarES8_ENKUlvE_clEvENKUlvE9_clEvEUlNS5_4HalfESB_SB_E0_St5arrayIPcLm4EEEEviT0_T1_,"ax",@progbits
	.align	128
        .global         _ZN2at6native29vectorized_elementwise_kernelILi2EZZZNS0_54_GLOBAL__N__d8c5977b_16_LinearAlgebra_cu_9e10b42f_324316addr_kernel_cudaERNS_14TensorIteratorERKN3c106ScalarES8_ENKUlvE_clEvENKUlvE9_clEvEUlNS5_4HalfESB_SB_E0_St5arrayIPcLm4EEEEviT0_T1_
        .type           _ZN2at6native29vectorized_elementwise_kernelILi2EZZZNS0_54_GLOBAL__N__d8c5977b_16_LinearAlgebra_cu_9e10b42f_324316addr_kernel_cudaERNS_14TensorIteratorERKN3c106ScalarES8_ENKUlvE_clEvENKUlvE9_clEvEUlNS5_4HalfESB_SB_E0_St5arrayIPcLm4EEEEviT0_T1_,@function
        .size           _ZN2at6native29vectorized_elementwise_kernelILi2EZZZNS0_54_GLOBAL__N__d8c5977b_16_LinearAlgebra_cu_9e10b42f_324316addr_kernel_cudaERNS_14TensorIteratorERKN3c106ScalarES8_ENKUlvE_clEvENKUlvE9_clEvEUlNS5_4HalfESB_SB_E0_St5arrayIPcLm4EEEEviT0_T1_,(.L_x_23483 - _ZN2at6native29vectorized_elementwise_kernelILi2EZZZNS0_54_GLOBAL__N__d8c5977b_16_LinearAlgebra_cu_9e10b42f_324316addr_kernel_cudaERNS_14TensorIteratorERKN3c106ScalarES8_ENKUlvE_clEvENKUlvE9_clEvEUlNS5_4HalfESB_SB_E0_St5arrayIPcLm4EEEEviT0_T1_)
        .other          _ZN2at6native29vectorized_elementwise_kernelILi2EZZZNS0_54_GLOBAL__N__d8c5977b_16_LinearAlgebra_cu_9e10b42f_324316addr_kernel_cudaERNS_14TensorIteratorERKN3c106ScalarES8_ENKUlvE_clEvENKUlvE9_clEvEUlNS5_4HalfESB_SB_E0_St5arrayIPcLm4EEEEviT0_T1_,@"STO_CUDA_ENTRY STV_DEFAULT"
_ZN2at6native29vectorized_elementwise_kernelILi2EZZZNS0_54_GLOBAL__N__d8c5977b_16_LinearAlgebra_cu_9e10b42f_324316addr_kernel_cudaERNS_14TensorIteratorERKN3c106ScalarES8_ENKUlvE_clEvENKUlvE9_clEvEUlNS5_4HalfESB_SB_E0_St5arrayIPcLm4EEEEviT0_T1_:
.text._ZN2at6native29vectorized_elementwise_kernelILi2EZZZNS0_54_GLOBAL__N__d8c5977b_16_LinearAlgebra_cu_9e10b42f_324316addr_kernel_cudaERNS_14TensorIteratorERKN3c106ScalarES8_ENKUlvE_clEvENKUlvE9_clEvEUlNS5_4HalfESB_SB_E0_St5arrayIPcLm4EEEEviT0_T1_:
[----:B------:R-:W-:Y:S01]  /*0000*/  LDC R1, c[0x0][0x37c] ;  /* 0x0000df00ff017b82 */ /* 0x000fe20000000800 */
[----:B------:R-:W0:Y:S01]  /*0010*/  S2R R2, SR_CTAID.X ;  /* 0x0000000000027919 */ /* 0x000e220000002500 */
[----:B------:R-:W1:Y:S01]  /*0020*/  LDCU UR6, c[0x0][0x380] ;  /* 0x00007000ff0677ac */ /* 0x000e620008000800 */
[----:B------:R-:W2:Y:S01]  /*0030*/  LDCU.64 UR4, c[0x0][0x358] ;  /* 0x00006b00ff0477ac */ /* 0x000ea20008000a00 */
[----:B0-----:R-:W-:-:S04]  /*0040*/  SHF.L.U32 R2, R2, 0xa, RZ ;  /* 0x0000000a02027819 */ /* 0x001fc800000006ff */
[----:B-1----:R-:W-:-:S04]  /*0050*/  IADD3 R3, PT, PT, -R2, UR6, RZ ;  /* 0x0000000602037c10 */ /* 0x002fc8000fffe1ff */
[----:B------:R-:W-:-:S13]  /*0060*/  ISETP.GT.U32.AND P0, PT, R3, 0x3ff, PT ;  /* 0x000003ff0300780c */ /* 0x000fda0003f04070 */
[----:B--2---:R-:W-:Y:S05]  /*0070*/  @P0 BRA `(.L_x_1230) ;  /* 0x00000014008c0947 */ /* 0x004fea0003800000 */
[----:B------:R-:W0:Y:S01]  /*0080*/  S2R R0, SR_TID.X ;  /* 0x0000000000007919 */ /* 0x000e220000002100 */
[----:B------:R-:W1:Y:S08]  /*0090*/  LDC.64 R18, c[0x0][0x3a8] ;  /* 0x0000ea00ff127b82 */ /* 0x000e700000000a00 */
[----:B------:R-:W2:Y:S01]  /*00a0*/  LDC.64 R10, c[0x0][0x3a0] ;  /* 0x0000e800ff0a7b82 */ /* 0x000ea20000000a00 */
[----:B------:R-:W-:-:S02]  /*00b0*/  PRMT R6, RZ, 0x7610, R6 ;  /* 0x00007610ff067816 */ /* 0x000fc40000000006 */
[----:B------:R-:W-:-:S05]  /*00c0*/  PRMT R4, RZ, 0x7610, R4 ;  /* 0x00007610ff047816 */ /* 0x000fca0000000004 */
[----:B------:R-:W3:Y:S08]  /*00d0*/  LDC.64 R22, c[0x0][0x3a0] ;  /* 0x0000e800ff167b82 */ /* 0x000ef00000000a00 */
[----:B------:R-:W4:Y:S01]  /*00e0*/  LDC.64 R12, c[0x0][0x3a8] ;  /* 0x0000ea00ff0c7b82 */ /* 0x000f220000000a00 */
[----:B0-----:R-:W-:-:S07]  /*00f0*/  ISETP.GE.U32.AND P0, PT, R0, R3, PT ;  /* 0x000000030000720c */ /* 0x001fce0003f06070 */
[----:B------:R-:W0:Y:S01]  /*0100*/  LDC.64 R14, c[0x0][0x3a0] ;  /* 0x0000e800ff0e7b82 */ /* 0x000e220000000a00 */
[----:B------:R-:W-:-:S07]  /*0110*/  MOV R5, R0 ;  /* 0x0000000000057202 */ /* 0x000fce0000000f00 */
[----:B------:R-:W0:Y:S01]  /*0120*/  LDC.64 R28, c[0x0][0x3a8] ;  /* 0x0000ea00ff1c7b82 */ /* 0x000e220000000a00 */
[----:B------:R-:W-:Y:S02]  /*0130*/  @!P0 IADD3 R0, PT, PT, R5, 0x80, RZ ;  /* 0x0000008005008810 */ /* 0x000fe40007ffe0ff */
[----:B------:R-:W-:Y:S02]  /*0140*/  @!P0 IADD3 R7, PT, PT, R2, R5, RZ ;  /* 0x0000000502078210 */ /* 0x000fe40007ffe0ff */
[----:B------:R-:W-:-:S03]  /*0150*/  ISETP.GE.U32.AND P1, PT, R0, R3, PT ;  /* 0x000000030000720c */ /* 0x000fc60003f26070 */
[----:B------:R-:W3:Y:S01]  /*0160*/  @!P0 LDC.64 R20, c[0x0][0x3b0] ;  /* 0x0000ec00ff148b82 */ /* 0x000ee20000000a00 */
[----:B-1----:R-:W-:-:S04]  /*0170*/  @!P0 IMAD.WIDE.U32 R18, R7, 0x2, R18 ;  /* 0x0000000207128825 */ /* 0x002fc800078e0012 */
[----:B--2---:R-:W-:Y:S01]  /*0180*/  @!P0 IMAD.WIDE.U32 R10, R7, 0x2, R10 ;  /* 0x00000002070a8825 */ /* 0x004fe200078e000a */
[----:B------:R1:W5:Y:S01]  /*0190*/  @!P0 LDG.E.U16 R6, desc[UR4][R18.64] ;  /* 0x0000000412068981 */ /* 0x000362000c1e1500 */
[----:B------:R-:W-:Y:S01]  /*01a0*/  PRMT R8, RZ, 0x7610, R8 ;  /* 0x00007610ff087816 */ /* 0x000fe20000000008 */
[----:B------:R-:W2:Y:S02]  /*01b0*/  LDC.64 R24, c[0x0][0x3a0] ;  /* 0x0000e800ff187b82 */ /* 0x000ea40000000a00 */
[----:B------:R4:W5:Y:S01]  /*01c0*/  @!P0 LDG.E.U16 R4, desc[UR4][R10.64] ;  /* 0x000000040a048981 */ /* 0x000962000c1e1500 */
[----:B------:R-:W-:Y:S02]  /*01d0*/  @!P1 IADD3 R9, PT, PT, R2, R0, RZ ;  /* 0x0000000002099210 */ /* 0x000fe40007ffe0ff */
[----:B------:R-:W-:-:S03]  /*01e0*/  @!P1 IADD3 R0, PT, PT, R0, 0x80, RZ ;  /* 0x0000008000009810 */ /* 0x000fc60007ffe0ff */
[----:B------:R-:W0:Y:S01]  /*01f0*/  @!P1 LDC.64 R16, c[0x0][0x3b0] ;  /* 0x0000ec00ff109b82 */ /* 0x000e220000000a00 */
[----:B------:R-:W-:Y:S01]  /*0200*/  ISETP.GE.U32.AND P2, PT, R0, R3, PT ;  /* 0x000000030000720c */ /* 0x000fe20003f46070 */
[----:B---3--:R-:W-:Y:S01]  /*0210*/  @!P0 IMAD.WIDE.U32 R20, R7, 0x2, R20 ;  /* 0x0000000207148825 */ /* 0x008fe200078e0014 */
[----:B------:R-:W-:-:S11]  /*0220*/  PRMT R7, RZ, 0x7610, R7 ;  /* 0x00007610ff077816 */ /* 0x000fd60000000007 */
[----:B------:R-:W3:Y:S01]  /*0230*/  @!P2 LDC.64 R26, c[0x0][0x3b0] ;  /* 0x0000ec00ff1aab82 */ /* 0x000ee20000000a00 */
[----:B-1----:R-:W-:Y:S01]  /*0240*/  @!P2 IADD3 R19, PT, PT, R2, R0, RZ ;  /* 0x000000000213a210 */ /* 0x002fe20007ffe0ff */
[----:B------:R1:W5:Y:S01]  /*0250*/  @!P0 LDG.E.U16 R7, desc[UR4][R20.64] ;  /* 0x0000000414078981 */ /* 0x000362000c1e1500 */
[----:B------:R-:W-:-:S04]  /*0260*/  @!P2 IADD3 R0, PT, PT, R0, 0x80, RZ ;  /* 0x000000800000a810 */ /* 0x000fc80007ffe0ff */
[----:B------:R-:W-:Y:S01]  /*0270*/  ISETP.GE.U32.AND P0, PT, R0, R3, PT ;  /* 0x000000030000720c */ /* 0x000fe20003f06070 */
[----:B------:R-:W-:Y:S01]  /*0280*/  @!P1 IMAD.WIDE.U32 R22, R9, 0x2, R22 ;  /* 0x0000000209169825 */ /* 0x000fe200078e0016 */
[----:B----4-:R-:W-:-:S03]  /*0290*/  PRMT R10, RZ, 0x7610, R10 ;  /* 0x00007610ff0a7816 */ /* 0x010fc6000000000a */
[C---:B------:R-:W-:Y:S01]  /*02a0*/  @!P1 IMAD.WIDE.U32 R12, R9.reuse, 0x2, R12 ;  /* 0x00000002090c9825 */ /* 0x040fe200078e000c */
[----:B-1----:R-:W1:Y:S01]  /*02b0*/  LDC.64 R20, c[0x0][0x3a8] ;  /* 0x0000ea00ff147b82 */ /* 0x002e620000000a00 */
[----:B------:R4:W5:Y:S02]  /*02c0*/  @!P1 LDG.E.U16 R8, desc[UR4][R22.64] ;  /* 0x0000000416089981 */ /* 0x000964000c1e1500 */
[----:B0-----:R-:W-:Y:S01]  /*02d0*/  @!P1 IMAD.WIDE.U32 R16, R9, 0x2, R16 ;  /* 0x0000000209109825 */ /* 0x001fe200078e0010 */
[----:B------:R-:W-:-:S03]  /*02e0*/  PRMT R9, RZ, 0x7610, R9 ;  /* 0x00007610ff097816 */ /* 0x000fc60000000009 */
[C---:B------:R-:W-:Y:S01]  /*02f0*/  @!P2 IMAD.WIDE.U32 R14, R19.reuse, 0x2, R14 ;  /* 0x00000002130ea825 */ /* 0x040fe200078e000e */
[----:B------:R-:W5:Y:S03]  /*0300*/  @!P1 LDG.E.U16 R10, desc[UR4][R16.64] ;  /* 0x00000004100a9981 */ /* 0x000f66000c1e1500 */
[C---:B------:R-:W-:Y:S01]  /*0310*/  @!P2 IMAD.WIDE.U32 R28, R19.reuse, 0x2, R28 ;  /* 0x00000002131ca825 */ /* 0x040fe200078e001c */
[----:B------:R0:W5:Y:S01]  /*0320*/  @!P1 LDG.E.U16 R9, desc[UR4][R12.64] ;  /* 0x000000040c099981 */ /* 0x000162000c1e1500 */
[----:B----4-:R-:W4:Y:S02]  /*0330*/  @!P0 LDC.64 R22, c[0x0][0x3b0] ;  /* 0x0000ec00ff168b82 */ /* 0x010f240000000a00 */
[----:B---3--:R-:W-:Y:S01]  /*0340*/  @!P2 IMAD.WIDE.U32 R26, R19, 0x2, R26 ;  /* 0x00000002131aa825 */ /* 0x008fe200078e001a */
[----:B------:R-:W-:Y:S02]  /*0350*/  @!P0 IADD3 R19, PT, PT, R2, R0, RZ ;  /* 0x0000000002138210 */ /* 0x000fe40007ffe0ff */
[----:B------:R-:W-:-:S04]  /*0360*/  @!P0 IADD3 R0, PT, PT, R0, 0x80, RZ ;  /* 0x0000008000008810 */ /* 0x000fc80007ffe0ff */
[----:B------:R-:W-:Y:S02]  /*0370*/  ISETP.GE.U32.AND P1, PT, R0, R3, PT ;  /* 0x000000030000720c */ /* 0x000fe40003f26070 */
[----:B------:R-:W-:Y:S02]  /*0380*/  PRMT R11, RZ, 0x7610, R11 ;  /* 0x00007610ff0b7816 */ /* 0x000fe4000000000b */
[----:B0-----:R-:W-:Y:S02]  /*0390*/  PRMT R12, RZ, 0x7610, R12 ;  /* 0x00007610ff0c7816 */ /* 0x001fe4000000000c */
[----:B------:R-:W-:Y:S02]  /*03a0*/  PRMT R13, RZ, 0x7610, R13 ;  /* 0x00007610ff0d7816 */ /* 0x000fe4000000000d */
[----:B------:R0:W5:Y:S04]  /*03b0*/  @!P2 LDG.E.U16 R11, desc[UR4][R14.64] ;  /* 0x000000040e0ba981 */ /* 0x000168000c1e1500 */
[----:B------:R-:W5:Y:S04]  /*03c0*/  @!P2 LDG.E.U16 R12, desc[UR4][R28.64] ;  /* 0x000000041c0ca981 */ /* 0x000f68000c1e1500 */
[----:B------:R3:W5:Y:S01]  /*03d0*/  @!P2 LDG.E.U16 R13, desc[UR4][R26.64] ;  /* 0x000000041a0da981 */ /* 0x000762000c1e1500 */
[----:B0-----:R-:W0:Y:S01]  /*03e0*/  LDC.64 R14, c[0x0][0x3a0] ;  /* 0x0000e800ff0e7b82 */ /* 0x001e220000000a00 */
[----:B------:R-:W-:-:S07]  /*03f0*/  PRMT R17, RZ, 0x7610, R17 ;  /* 0x00007610ff117816 */ /* 0x000fce0000000011 */
[----:B---3--:R-:W3:Y:S08]  /*0400*/  LDC.64 R26, c[0x0][0x3a8] ;  /* 0x0000ea00ff1a7b82 */ /* 0x008ef00000000a00 */
[----:B------:R-:W3:Y:S01]  /*0410*/  @!P1 LDC.64 R28, c[0x0][0x3b0] ;  /* 0x0000ec00ff1c9b82 */ /* 0x000ee20000000a00 */
[----:B-1----:R-:W-:Y:S01]  /*0420*/  @!P0 IMAD.WIDE.U32 R20, R19, 0x2, R20 ;  /* 0x0000000213148825 */ /* 0x002fe200078e0014 */
[----:B------:R-:W-:-:S02]  /*0430*/  PRMT R16, RZ, 0x7610, R16 ;  /* 0x00007610ff107816 */ /* 0x000fc40000000010 */
[----:B------:R-:W-:Y:S01]  /*0440*/  PRMT R18, RZ, 0x7610, R18 ;  /* 0x00007610ff127816 */ /* 0x000fe20000000012 */
[C---:B--2---:R-:W-:Y:S01]  /*0450*/  @!P0 IMAD.WIDE.U32 R24, R19.reuse, 0x2, R24 ;  /* 0x0000000213188825 */ /* 0x044fe200078e0018 */
[----:B------:R1:W5:Y:S03]  /*0460*/  @!P0 LDG.E.U16 R17, desc[UR4][R20.64] ;  /* 0x0000000414118981 */ /* 0x000366000c1e1500 */
[----:B----4-:R-:W-:Y:S01]  /*0470*/  @!P0 IMAD.WIDE.U32 R22, R19, 0x2, R22 ;  /* 0x0000000213168825 */ /* 0x010fe200078e0016 */
[----:B------:R2:W5:Y:S04]  /*0480*/  @!P0 LDG.E.U16 R16, desc[UR4][R24.64] ;  /* 0x0000000418108981 */ /* 0x000568000c1e1500 */
[----:B------:R-:W5:Y:S01]  /*0490*/  @!P0 LDG.E.U16 R18, desc[UR4][R22.64] ;  /* 0x0000000416128981 */ /* 0x000f62000c1e1500 */
[----:B-1----:R-:W-:-:S02]  /*04a0*/  @!P1 IADD3 R21, PT, PT, R2, R0, RZ ;  /* 0x0000000002159210 */ /* 0x002fc40007ffe0ff */
[----:B------:R-:W-:Y:S02]  /*04b0*/  @!P1 IADD3 R0, PT, PT, R0, 0x80, RZ ;  /* 0x0000008000009810 */ /* 0x000fe40007ffe0ff */
[----:B------:R-:W-:Y:S01]  /*04c0*/  PRMT R20, RZ, 0x7610, R20 ;  /* 0x00007610ff147816 */ /* 0x000fe20000000014 */
[----:B--2---:R-:W1:Y:S01]  /*04d0*/  LDC.64 R24, c[0x0][0x3a0] ;  /* 0x0000e800ff187b82 */ /* 0x004e620000000a00 */
[----:B------:R-:W-:Y:S01]  /*04e0*/  ISETP.GE.U32.AND P0, PT, R0, R3, PT ;  /* 0x000000030000720c */ /* 0x000fe20003f06070 */
[----:B0-----:R-:W-:-:S04]  /*04f0*/  @!P1 IMAD.WIDE.U32 R14, R21, 0x2, R14 ;  /* 0x00000002150e9825 */ /* 0x001fc800078e000e */
[----:B---3--:R-:W-:-:S04]  /*0500*/  @!P1 IMAD.WIDE.U32 R26, R21, 0x2, R26 ;  /* 0x00000002151a9825 */ /* 0x008fc800078e001a */
[----:B------:R-:W-:Y:S01]  /*0510*/  @!P1 IMAD.WIDE.U32 R28, R21, 0x2, R28 ;  /* 0x00000002151c9825 */ /* 0x000fe200078e001c */
[----:B------:R-:W-:Y:S01]  /*0520*/  PRMT R21, RZ, 0x7610, R21 ;  /* 0x00007610ff157816 */ /* 0x000fe20000000015 */
[----:B------:R0:W5:Y:S05]  /*0530*/  @!P1 LDG.E.U16 R20, desc[UR4][R26.64] ;  /* 0x000000041a149981 */ /* 0x00016a000c1e1500 */
[----:B------:R2:W5:Y:S01]  /*0540*/  @!P1 LDG.E.U16 R21, desc[UR4][R28.64] ;  /* 0x000000041c159981 */ /* 0x000562000c1e1500 */
[----:B0-----:R-:W0:Y:S01]  /*0550*/  LDC.64 R26, c[0x0][0x3a8] ;  /* 0x0000ea00ff1a7b82 */ /* 0x001e220000000a00 */
[----:B------:R-:W-:-:S06]  /*0560*/  PRMT R19, RZ, 0x7610, R19 ;  /* 0x00007610ff137816 */ /* 0x000fcc0000000013 */
[----:B------:R3:W5:Y:S01]  /*0570*/  @!P1 LDG.E.U16 R19, desc[UR4][R14.64] ;  /* 0x000000040e139981 */ /* 0x000762000c1e1500 */
[----:B--2---:R-:W2:Y:S01]  /*0580*/  @!P0 LDC.64 R28, c[0x0][0x3b0] ;  /* 0x0000ec00ff1c8b82 */ /* 0x004ea20000000a00 */
[----:B------:R-:W-:Y:S02]  /*0590*/  PRMT R22, RZ, 0x7610, R22 ;  /* 0x00007610ff167816 */ /* 0x000fe40000000016 */
[----:B---3--:R-:W-:-:S05]  /*05a0*/  @!P0 IADD3 R15, PT, PT, R2, R0, RZ ;  /* 0x00000000020f8210 */ /* 0x008fca0007ffe0ff */
[----:B-1----:R-:W-:Y:S01]  /*05b0*/  @!P0 IMAD.WIDE.U32 R24, R15, 0x2, R24 ;  /* 0x000000020f188825 */ /* 0x002fe200078e0018 */
[----:B------:R-:W-:-:S03]  /*05c0*/  PRMT R23, RZ, 0x7610, R23 ;  /* 0x00007610ff177816 */ /* 0x000fc60000000017 */
[----:B0-----:R-:W-:Y:S01]  /*05d0*/  @!P0 IMAD.WIDE.U32 R26, R15, 0x2, R26 ;  /* 0x000000020f1a8825 */ /* 0x001fe200078e001a */
[----:B------:R0:W5:Y:S01]  /*05e0*/  @!P0 LDG.E.U16 R22, desc[UR4][R24.64] ;  /* 0x0000000418168981 */ /* 0x000162000c1e1500 */
[----:B------:R-:W-:-:S03]  /*05f0*/  @!P0 IADD3 R0, PT, PT, R0, 0x80, RZ ;  /* 0x0000008000008810 */ /* 0x000fc60007ffe0ff */
[----:B------:R1:W5:Y:S01]  /*0600*/  @!P0 LDG.E.U16 R23, desc[UR4][R26.64] ;  /* 0x000000041a178981 */ /* 0x000362000c1e1500 */
[----:B--2---:R-:W-:Y:S02]  /*0610*/  @!P0 IMAD.WIDE.U32 R28, R15, 0x2, R28 ;  /* 0x000000020f1c8825 */ /* 0x004fe400078e001c */
[----:B------:R-:W2:Y:S01]  /*0620*/  LDC.64 R14, c[0x0][0x3a0] ;  /* 0x0000e800ff0e7b82 */ /* 0x000ea20000000a00 */
[----:B0-----:R-:W-:-:S06]  /*0630*/  PRMT R24, RZ, 0x7610, R24 ;  /* 0x00007610ff187816 */ /* 0x001fcc0000000018 */
[----:B------:R0:W5:Y:S01]  /*0640*/  @!P0 LDG.E.U16 R24, desc[UR4][R28.64] ;  /* 0x000000041c188981 */ /* 0x000162000c1e1500 */
[----:B------:R-:W-:Y:S02]  /*0650*/  ISETP.GE.U32.AND P0, PT, R0, R3, PT ;  /* 0x000000030000720c */ /* 0x000fe40003f06070 */
[----:B------:R-:W-:-:S11]  /*0660*/  PRMT R25, RZ, 0x7610, R25 ;  /* 0x00007610ff197816 */ /* 0x000fd60000000019 */
[----:B-1----:R-:W-:Y:S01]  /*0670*/  @!P0 IADD3 R27, PT, PT, R2, R0, RZ ;  /* 0x00000000021b8210 */ /* 0x002fe20007ffe0ff */
[----:B0-----:R-:W0:Y:S04]  /*0680*/  @!P0 LDC.64 R28, c[0x0][0x3b0] ;  /* 0x0000ec00ff1c8b82 */ /* 0x001e280000000a00 */
[----:B--2---:R-:W-:-:S05]  /*0690*/  @!P0 IMAD.WIDE.U32 R14, R27, 0x2, R14 ;  /* 0x000000021b0e8825 */ /* 0x004fca00078e000e */
[----:B------:R1:W5:Y:S02]  /*06a0*/  @!P0 LDG.E.U16 R25, desc[UR4][R14.64] ;  /* 0x000000040e198981 */ /* 0x000364000c1e1500 */
[----:B-1----:R-:W1:Y:S01]  /*06b0*/  LDC.64 R14, c[0x0][0x3a8] ;  /* 0x0000ea00ff0e7b82 */ /* 0x002e620000000a00 */
[----:B------:R-:W-:Y:S01]  /*06c0*/  PRMT R26, RZ, 0x7610, R26 ;  /* 0x00007610ff1a7816 */ /* 0x000fe2000000001a */
[----:B0-----:R-:W-:Y:S01]  /*06d0*/  @!P0 IMAD.WIDE.U32 R28, R27, 0x2, R28 ;  /* 0x000000021b1c8825 */ /* 0x001fe200078e001c */
[----:B------:R-:W-:-:S03]  /*06e0*/  @!P0 IADD3 R0, PT, PT, R0, 0x80, RZ ;  /* 0x0000008000008810 */ /* 0x000fc60007ffe0ff */
[----:B-1----:R-:W-:Y:S01]  /*06f0*/  @!P0 IMAD.WIDE.U32 R14, R27, 0x2, R14 ;  /* 0x000000021b0e8825 */ /* 0x002fe200078e000e */
[----:B------:R-:W-:-:S04]  /*0700*/  PRMT R27, RZ, 0x7610, R27 ;  /* 0x00007610ff1b7816 */ /* 0x000fc8000000001b */
[----:B------:R0:W5:Y:S04]  /*0710*/  @!P0 LDG.E.U16 R26, desc[UR4][R14.64] ;  /* 0x000000040e1a8981 */ /* 0x000168000c1e1500 */
[----:B------:R1:W5:Y:S01]  /*0720*/  @!P0 LDG.E.U16 R27, desc[UR4][R28.64] ;  /* 0x000000041c1b8981 */ /* 0x000362000c1e1500 */
[----:B0-----:R-:W0:Y:S01]  /*0730*/  LDC.64 R14, c[0x0][0x3a0] ;  /* 0x0000e800ff0e7b82 */ /* 0x001e220000000a00 */
[----:B------:R-:W-:Y:S02]  /*0740*/  ISETP.GE.U32.AND P0, PT, R0, R3, PT ;  /* 0x000000030000720c */ /* 0x000fe40003f06070 */
[----:B-1----:R-:W-:-:S11]  /*0750*/  PRMT R28, RZ, 0x7610, R28 ;  /* 0x00007610ff1c7816 */ /* 0x002fd6000000001c */
[----:B------:R-:W-:-:S05]  /*0760*/  @!P0 IADD3 R29, PT, PT, R2, R0, RZ ;  /* 0x00000000021d8210 */ /* 0x000fca0007ffe0ff */
[----:B0-----:R-:W-:-:S05]  /*0770*/  @!P0 IMAD.WIDE.U32 R14, R29, 0x2, R14 ;  /* 0x000000021d0e8825 */ /* 0x001fca00078e000e */
[----:B------:R0:W5:Y:S02]  /*0780*/  @!P0 LDG.E.U16 R28, desc[UR4][R14.64] ;  /* 0x000000040e1c8981 */ /* 0x000164000c1e1500 */
[----:B0-----:R-:W0:Y:S01]  /*0790*/  LDC.64 R14, c[0x0][0x3a8] ;  /* 0x0000ea00ff0e7b82 */ /* 0x001e220000000a00 */
[----:B------:R-:W-:Y:S01]  /*07a0*/  PRMT R0, RZ, 0x7610, R0 ;  /* 0x00007610ff007816 */ /* 0x000fe20000000000 */
[----:B0-----:R-:W-:-:S05]  /*07b0*/  @!P0 IMAD.WIDE.U32 R14, R29, 0x2, R14 ;  /* 0x000000021d0e8825 */ /* 0x001fca00078e000e */
[----:B------:R0:W5:Y:S02]  /*07c0*/  @!P0 LDG.E.U16 R0, desc[UR4][R14.64] ;  /* 0x000000040e008981 */ /* 0x000164000c1e1500 */
[----:B0-----:R-:W0:Y:S01]  /*07d0*/  @!P0 LDC.64 R14, c[0x0][0x3b0] ;  /* 0x0000ec00ff0e8b82 */ /* 0x001e220000000a00 */
[----:B------:R-:W-:Y:S01]  /*07e0*/  BSSY.RECONVERGENT B0, `(.L_x_1231) ;  /* 0x0000017000007945 */ /* 0x000fe20003800200 */
[----:B0-----:R-:W-:Y:S01]  /*07f0*/  @!P0 IMAD.WIDE.U32 R14, R29, 0x2, R14 ;  /* 0x000000021d0e8825 */ /* 0x001fe200078e000e */
[----:B------:R-:W-:-:S06]  /*0800*/  PRMT R29, RZ, 0x7610, R29 ;  /* 0x00007610ff1d7816 */ /* 0x000fcc000000001d */
[----:B------:R0:W5:Y:S01]  /*0810*/  @!P0 LDG.E.U16 R29, desc[UR4][R14.64] ;  /* 0x000000040e1d8981 */ /* 0x000162000c1e1500 */
[----:B------:R-:W-:-:S13]  /*0820*/  ISETP.GE.U32.AND P0, PT, R5, R3, PT ;  /* 0x000000030500720c */ /* 0x000fda0003f06070 */
[----:B0-----:R-:W-:Y:S05]  /*0830*/  @P0 BRA `(.L_x_1232) ;  /* 0x0000000000440947 */ /* 0x001fea0003800000 */
[----:B------:R-:W0:Y:S01]  /*0840*/  LDC.U16 R14, c[0x0][0x388] ;  /* 0x0000e200ff0e7b82 */ /* 0x000e220000000400 */
[----:B-----5:R-:W-:Y:S02]  /*0850*/  HADD2.F32 R15, -RZ, R4.H0_H0 ;  /* 0x20000004ff0f7230 */ /* 0x020fe40000004100 */
[----:B------:R-:W-:Y:S02]  /*0860*/  HADD2.F32 R7, -RZ, R7.H0_H0 ;  /* 0x20000007ff077230 */ /* 0x000fe40000004100 */
[----:B0-----:R-:W-:-:S03]  /*0870*/  HADD2.F32 R4, -RZ, R14.H0_H0 ;  /* 0x2000000eff047230 */ /* 0x001fc60000004100 */
[----:B------:R-:W0:Y:S02]  /*0880*/  LDC.U16 R14, c[0x0][0x38a] ;  /* 0x0000e280ff0e7b82 */ /* 0x000e240000000400 */
[----:B------:R-:W-:Y:S01]  /*0890*/  FMUL.FTZ R4, R4, R15 ;  /* 0x0000000f04047220 */ /* 0x000fe20000410000 */
[----:B------:R-:W-:Y:S02]  /*08a0*/  HADD2.F32 R15, -RZ, R6.H0_H0 ;  /* 0x20000006ff0f7230 */ /* 0x000fe40000004100 */
[----:B0-----:R-:W-:-:S05]  /*08b0*/  HADD2.F32 R6, -RZ, R14.H0_H0 ;  /* 0x2000000eff067230 */ /* 0x001fca0000004100 */
        /* <DEDUP_REMOVED lines=9> */
.L_x_1232:
[----:B------:R-:W-:Y:S05]  /*0950*/  BSYNC.RECONVERGENT B0 ;  /* 0x0000000000007941 */ /* 0x000fea0003800200 */
.L_x_1231:
[----:B-----5:R-:W-:Y:S01]  /*0960*/  IADD3 R4, PT, PT, R5, 0x80, RZ ;  /* 0x0000008005047810 */ /* 0x020fe20007ffe0ff */
[----:B------:R-:W-:Y:S03]  /*0970*/  BSSY.RECONVERGENT B0, `(.L_x_1233) ;  /* 0x0000014000007945 */ /* 0x000fe60003800200 */
[----:B------:R-:W-:-:S13]  /*0980*/  ISETP.GE.U32.AND P1, PT, R4, R3, PT ;  /* 0x000000030400720c */ /* 0x000fda0003f26070 */
[----:B------:R-:W-:Y:S05]  /*0990*/  @P1 BRA `(.L_x_1234) ;  /* 0x0000000000441947 */ /* 0x000fea0003800000 */
[----:B------:R-:W0:Y:S01]  /*09a0*/  LDC.U16 R7, c[0x0][0x388] ;  /* 0x0000e200ff077b82 */ /* 0x000e220000000400 */
[----:B------:R-:W-:Y:S02]  /*09b0*/  HADD2.F32 R6, -RZ, R8.H0_H0 ;  /* 0x20000008ff067230 */ /* 0x000fe40000004100 */
[----:B------:R-:W-:Y:S02]  /*09c0*/  HADD2.F32 R9, -RZ, R9.H0_H0 ;  /* 0x20000009ff097230 */ /* 0x000fe40000004100 */
[----:B------:R-:W-:Y:S02]  /*09d0*/  HADD2.F32 R10, -RZ, R10.H0_H0 ;  /* 0x2000000aff0a7230 */ /* 0x000fe40000004100 */
[----:B0-----:R-:W-:-:S05]  /*09e0*/  HADD2.F32 R7, -RZ, R7.H0_H0 ;  /* 0x20000007ff077230 */ /* 0x001fca0000004100 */
[----:B------:R-:W-:Y:S02]  /*09f0*/  FMUL.FTZ R6, R7, R6 ;  /* 0x0000000607067220 */ /* 0x000fe40000410000 */
[----:B------:R-:W0:Y:S02]  /*0a00*/  LDC.U16 R7, c[0x0][0x38a] ;  /* 0x0000e280ff077b82 */ /* 0x000e240000000400 */
        /* <DEDUP_REMOVED lines=10> */
.L_x_1234:
[----:B------:R-:W-:Y:S05]  /*0ab0*/  BSYNC.RECONVERGENT B0 ;  /* 0x0000000000007941 */ /* 0x000fea0003800200 */
.L_x_1233:
[----:B------:R-:W-:Y:S01]  /*0ac0*/  IADD3 R6, PT, PT, R5, 0x100, RZ ;  /* 0x0000010005067810 */ /* 0x000fe20007ffe0ff */
[----:B------:R-:W-:Y:S03]  /*0ad0*/  BSSY.RECONVERGENT B0, `(.L_x_1235) ;  /* 0x0000014000007945 */ /* 0x000fe60003800200 */
[----:B------:R-:W-:-:S13]  /*0ae0*/  ISETP.GE.U32.AND P1, PT, R6, R3, PT ;  /* 0x000000030600720c */ /* 0x000fda0003f26070 */
[----:B------:R-:W-:Y:S05]  /*0af0*/  @P1 BRA `(.L_x_1236) ;  /* 0x0000000000441947 */ /* 0x000fea0003800000 */
[----:B------:R-:W0:Y:S01]  /*0b00*/  LDC.U16 R6, c[0x0][0x388] ;  /* 0x0000e200ff067b82 */ /* 0x000e220000000400 */
        /* <DEDUP_REMOVED lines=16> */
.L_x_1236:
[----:B------:R-:W-:Y:S05]  /*0c10*/  BSYNC.RECONVERGENT B0 ;  /* 0x0000000000007941 */ /* 0x000fea0003800200 */
.L_x_1235:
[----:B------:R-:W-:Y:S01]  /*0c20*/  IADD3 R6, PT, PT, R5, 0x180, RZ ;  /* 0x0000018005067810 */ /* 0x000fe20007ffe0ff */
[----:B------:R-:W-:Y:S03]  /*0c30*/  BSSY.RECONVERGENT B0, `(.L_x_1237) ;  /* 0x0000014000007945 */ /* 0x000fe60003800200 */
[----:B------:R-:W-:-:S13]  /*0c40*/  ISETP.GE.U32.AND P1, PT, R6, R3, PT ;  /* 0x000000030600720c */ /* 0x000fda0003f26070 */
[----:B------:R-:W-:Y:S05]  /*0c50*/  @P1 BRA `(.L_x_1238) ;  /* 0x0000000000441947 */ /* 0x000fea0003800000 */
[----:B------:R-:W0:Y:S01]  /*0c60*/  LDC.U16 R6, c[0x0][0x388] ;  /* 0x0000e200ff067b82 */ /* 0x000e220000000400 */
        /* <DEDUP_REMOVED lines=16> */
.L_x_1238:
[----:B------:R-:W-:Y:S05]  /*0d70*/  BSYNC.RECONVERGENT B0 ;  /* 0x0000000000007941 */ /* 0x000fea0003800200 */
.L_x_1237:
[----:B------:R-:W0:Y:S01]  /*0d80*/  @!P0 LDC.64 R6, c[0x0][0x398] ;  /* 0x0000e600ff068b82 */ /* 0x000e220000000a00 */
[C---:B------:R-:W-:Y:S01]  /*0d90*/  IADD3 R12, PT, PT, R5.reuse, 0x200, RZ ;  /* 0x00000200050c7810 */ /* 0x040fe20007ffe0ff */
[----:B------:R-:W-:Y:S01]  /*0da0*/  BSSY.RECONVERGENT B0, `(.L_x_1239) ;  /* 0x000001c000007945 */ /* 0x000fe20003800200 */
[----:B------:R-:W-:Y:S02]  /*0db0*/  @!P0 IADD3 R11, PT, PT, R2, R5, RZ ;  /* 0x00000005020b8210 */ /* 0x000fe40007ffe0ff */
[----:B------:R-:W-:Y:S02]  /*0dc0*/  ISETP.GE.U32.AND P1, PT, R12, R3, PT ;  /* 0x000000030c00720c */ /* 0x000fe40003f26070 */
[C---:B------:R-:W-:Y:S02]  /*0dd0*/  IADD3 R12, PT, PT, R5.reuse, 0x280, RZ ;  /* 0x00000280050c7810 */ /* 0x040fe40007ffe0ff */
[C---:B------:R-:W-:Y:S02]  /*0de0*/  IADD3 R16, PT, PT, R5.reuse, 0x300, RZ ;  /* 0x0000030005107810 */ /* 0x040fe40007ffe0ff */
[----:B------:R-:W-:-:S02]  /*0df0*/  IADD3 R18, PT, PT, R5, 0x380, RZ ;  /* 0x0000038005127810 */ /* 0x000fc40007ffe0ff */
[-C--:B------:R-:W-:Y:S02]  /*0e00*/  ISETP.GE.U32.AND P2, PT, R12, R3.reuse, PT ;  /* 0x000000030c00720c */ /* 0x080fe40003f46070 */
[-C--:B------:R-:W-:Y:S02]  /*0e10*/  ISETP.GE.U32.AND P3, PT, R16, R3.reuse, PT ;  /* 0x000000031000720c */ /* 0x080fe40003f66070 */
[----:B------:R-:W-:Y:S01]  /*0e20*/  ISETP.GE.U32.AND P4, PT, R18, R3, PT ;  /* 0x000000031200720c */ /* 0x000fe20003f86070 */
[----:B0-----:R-:W-:Y:S01]  /*0e30*/  @!P0 IMAD.WIDE.U32 R6, R11, 0x2, R6 ;  /* 0x000000020b068825 */ /* 0x001fe200078e0006 */
[----:B------:R-:W-:Y:S11]  /*0e40*/  @P1 BRA `(.L_x_1240) ;  /* 0x0000000000441947 */ /* 0x000ff60003800000 */
        /* <DEDUP_REMOVED lines=17> */
.L_x_1240:
[----:B------:R-:W-:Y:S05]  /*0f60*/  BSYNC.RECONVERGENT B0 ;  /* 0x0000000000007941 */ /* 0x000fea0003800200 */
.L_x_1239:
[----:B------:R-:W-:Y:S04]  /*0f70*/  BSSY.RECONVERGENT B0, `(.L_x_1241) ;  /* 0x0000013000007945 */ /* 0x000fe80003800200 */
        /* <DEDUP_REMOVED lines=18> */
.L_x_1242:
[----:B------:R-:W-:Y:S05]  /*10a0*/  BSYNC.RECONVERGENT B0 ;  /* 0x0000000000007941 */ /* 0x000fea0003800200 */
.L_x_1241:
        /* <DEDUP_REMOVED lines=19> */
.L_x_1244:
[----:B------:R-:W-:Y:S05]  /*11e0*/  BSYNC.RECONVERGENT B0 ;  /* 0x0000000000007941 */ /* 0x000fea0003800200 */
.L_x_1243:
[----:B------:R-:W-:Y:S04]  /*11f0*/  BSSY.RECONVERGENT B0, `(.L_x_1245) ;  /* 0x0000013000007945 */ /* 0x000fe80003800200 */
        /* <DEDUP_REMOVED lines=18> */
.L_x_1246:
[----:B------:R-:W-:Y:S05]  /*1320*/  BSYNC.RECONVERGENT B0 ;  /* 0x0000000000007941 */ /* 0x000fea0003800200 */
.L_x_1245:
[----:B------:R-:W-:Y:S01]  /*1330*/  @!P0 MOV R5, R4 ;  /* 0x0000000400058202 */ /* 0x000fe20000000f00 */
[----:B------:R0:W-:Y:S01]  /*1340*/  @!P0 STG.E.U16 desc[UR4][R6.64], R14 ;  /* 0x0000000e06008986 */ /* 0x0001e2000c101504 */
[----:B------:R-:W-:Y:S04]  /*1350*/  BSSY.RECONVERGENT B0, `(.L_x_1247) ;  /* 0x000002d000007945 */ /* 0x000fe80003800200 */
[----:B------:R-:W-:Y:S01]  /*1360*/  BSSY.RELIABLE B1, `(.L_x_1248) ;  /* 0x0000025000017945 */ /* 0x000fe20003800100 */
[----:B------:R-:W-:-:S13]  /*1370*/  ISETP.GE.U32.AND P0, PT, R5, R3, PT ;  /* 0x000000030500720c */ /* 0x000fda0003f06070 */
[----:B0-----:R-:W-:Y:S05]  /*1380*/  @P0 BRA `(.L_x_1249) ;  /* 0x0000000000300947 */ /* 0x001fea0003800000 */
[----:B------:R-:W0:Y:S01]  /*1390*/  LDC.64 R6, c[0x0][0x398] ;  /* 0x0000e600ff067b82 */ /* 0x000e220000000a00 */
[----:B------:R-:W-:Y:S02]  /*13a0*/  IADD3 R15, PT, PT, R2, R5, RZ ;  /* 0x00000005020f7210 */ /* 0x000fe40007ffe0ff */
[----:B------:R-:W-:-:S04]  /*13b0*/  IADD3 R5, PT, PT, R5, 0x80, RZ ;  /* 0x0000008005057810 */ /* 0x000fc80007ffe0ff */
[----:B------:R-:W-:Y:S01]  /*13c0*/  ISETP.GE.U32.AND P0, PT, R5, R3, PT ;  /* 0x000000030500720c */ /* 0x000fe20003f06070 */
[----:B0-----:R-:W-:-:S05]  /*13d0*/  IMAD.WIDE.U32 R6, R15, 0x2, R6 ;  /* 0x000000020f067825 */ /* 0x001fca00078e0006 */
[----:B------:R0:W-:Y:S07]  /*13e0*/  STG.E.U16 desc[UR4][R6.64], R8 ;  /* 0x0000000806007986 */ /* 0x0001ee000c101504 */
[----:B------:R-:W-:Y:S05]  /*13f0*/  @P0 BRA `(.L_x_1250) ;  /* 0x0000000000300947 */ /* 0x000fea0003800000 */
[----:B0-----:R-:W0:Y:S01]  /*1400*/  LDC.64 R6, c[0x0][0x398] ;  /* 0x0000e600ff067b82 */ /* 0x001e220000000a00 */
[----:B------:R-:W-:Y:S02]  /*1410*/  IADD3 R15, PT, PT, R2, R5, RZ ;  /* 0x00000005020f7210 */ /* 0x000fe40007ffe0ff */
[----:B------:R-:W-:-:S03]  /*1420*/  IADD3 R5, PT, PT, R5, 0x80, RZ ;  /* 0x0000008005057810 */ /* 0x000fc60007ffe0ff */
[----:B0-----:R-:W-:-:S05]  /*1430*/  IMAD.WIDE.U32 R6, R15, 0x2, R6 ;  /* 0x000000020f067825 */ /* 0x001fca00078e0006 */
[----:B------:R0:W-:Y:S02]  /*1440*/  STG.E.U16 desc[UR4][R6.64], R9 ;  /* 0x0000000906007986 */ /* 0x0001e4000c101504 */
.L_x_1249:
[----:B------:R-:W-:-:S13]  /*1450*/  ISETP.GE.U32.AND P0, PT, R5, R3, PT ;  /* 0x000000030500720c */ /* 0x000fda0003f06070 */
[----:B------:R-:W-:Y:S05]  /*1460*/  @P0 BRA `(.L_x_1251) ;  /* 0x0000000000300947 */ /* 0x000fea0003800000 */
[----:B0-----:R-:W0:Y:S01]  /*1470*/  LDC.64 R6, c[0x0][0x398] ;  /* 0x0000e600ff067b82 */ /* 0x001e220000000a00 */
[----:B------:R-:W-:Y:S02]  /*1480*/  IADD3 R9, PT, PT, R2, R5, RZ ;  /* 0x0000000502097210 */ /* 0x000fe40007ffe0ff */
[----:B------:R-:W-:-:S03]  /*1490*/  IADD3 R5, PT, PT, R5, 0x80, RZ ;  /* 0x0000008005057810 */ /* 0x000fc60007ffe0ff */
[----:B0-----:R-:W-:-:S05]  /*14a0*/  IMAD.WIDE.U32 R6, R9, 0x2, R6 ;  /* 0x0000000209067825 */ /* 0x001fca00078e0006 */
[----:B------:R1:W-:Y:S02]  /*14b0*/  STG.E.U16 desc[UR4][R6.64], R10 ;  /* 0x0000000a06007986 */ /* 0x0003e4000c101504 */
.L_x_1250:
[----:B------:R-:W-:-:S13]  /*14c0*/  ISETP.GE.U32.AND P0, PT, R5, R3, PT ;  /* 0x000000030500720c */ /* 0x000fda0003f06070 */
[----:B------:R-:W-:Y:S05]  /*14d0*/  @P0 BRA `(.L_x_1252) ;  /* 0x0000000000340947 */ /* 0x000fea0003800000 */
[----:B01----:R-:W0:Y:S01]  /*14e0*/  LDC.64 R6, c[0x0][0x398] ;  /* 0x0000e600ff067b82 */ /* 0x003e220000000a00 */
[----:B------:R-:W-:Y:S02]  /*14f0*/  IADD3 R9, PT, PT, R2, R5, RZ ;  /* 0x0000000502097210 */ /* 0x000fe40007ffe0ff */
[----:B------:R-:W-:-:S03]  /*1500*/  IADD3 R5, PT, PT, R5, 0x80, RZ ;  /* 0x0000008005057810 */ /* 0x000fc60007ffe0ff */
[----:B0-----:R-:W-:-:S05]  /*1510*/  IMAD.WIDE.U32 R6, R9, 0x2, R6 ;  /* 0x0000000209067825 */ /* 0x001fca00078e0006 */
[----:B------:R1:W-:Y:S02]  /*1520*/  STG.E.U16 desc[UR4][R6.64], R11 ;  /* 0x0000000b06007986 */ /* 0x0003e4000c101504 */
.L_x_1251:
[----:B------:R-:W-:-:S13]  /*1530*/  ISETP.GE.U32.AND P0, PT, R5, R3, PT ;  /* 0x000000030500720c */ /* 0x000fda0003f06070 */
[----:B------:R-:W-:Y:S05]  /*1540*/  @P0 BREAK.RELIABLE B1 ;  /* 0x0000000000010942 */ /* 0x000fea0003800100 */
[----:B------:R-:W-:Y:S05]  /*1550*/  @P0 BRA `(.L_x_1253) ;  /* 0x0000000000300947 */ /* 0x000fea0003800000 */
[----:B01----:R-:W0:Y:S01]  /*1560*/  LDC.64 R6, c[0x0][0x398] ;  /* 0x0000e600ff067b82 */ /* 0x003e220000000a00 */
[----:B------:R-:W-:Y:S02]  /*1570*/  IADD3 R9, PT, PT, R2, R5, RZ ;  /* 0x0000000502097210 */ /* 0x000fe40007ffe0ff */
[----:B------:R-:W-:-:S03]  /*1580*/  IADD3 R5, PT, PT, R5, 0x80, RZ ;  /* 0x0000008005057810 */ /* 0x000fc60007ffe0ff */
[----:B0-----:R-:W-:-:S05]  /*1590*/  IMAD.WIDE.U32 R6, R9, 0x2, R6 ;  /* 0x0000000209067825 */ /* 0x001fca00078e0006 */
[----:B------:R2:W-:Y:S02]  /*15a0*/  STG.E.U16 desc[UR4][R6.64], R12 ;  /* 0x0000000c06007986 */ /* 0x0005e4000c101504 */
.L_x_1252:
[----:B------:R-:W-:Y:S05]  /*15b0*/  BSYNC.RELIABLE B1 ;  /* 0x0000000000017941 */ /* 0x000fea0003800100 */
.L_x_1248:
[----:B------:R-:W-:-:S13]  /*15c0*/  ISETP.GE.U32.AND P0, PT, R5, R3, PT ;  /* 0x000000030500720c */ /* 0x000fda0003f06070 */
[----:B012---:R-:W0:Y:S01]  /*15d0*/  @!P0 LDC.64 R6, c[0x0][0x398] ;  /* 0x0000e600ff068b82 */ /* 0x007e220000000a00 */
[----:B------:R-:W-:Y:S02]  /*15e0*/  @!P0 IADD3 R9, PT, PT, R2, R5, RZ ;  /* 0x0000000502098210 */ /* 0x000fe40007ffe0ff */
[----:B------:R-:W-:-:S03]  /*15f0*/  @!P0 IADD3 R5, PT, PT, R5, 0x80, RZ ;  /* 0x0000008005058810 */ /* 0x000fc60007ffe0ff */
[----:B0-----:R-:W-:-:S05]  /*1600*/  @!P0 IMAD.WIDE.U32 R6, R9, 0x2, R6 ;  /* 0x0000000209068825 */ /* 0x001fca00078e0006 */
[----:B------:R2:W-:Y:S02]  /*1610*/  @!P0 STG.E.U16 desc[UR4][R6.64], R13 ;  /* 0x0000000d06008986 */ /* 0x0005e4000c101504 */
.L_x_1253:
[----:B------:R-:W-:Y:S05]  /*1620*/  BSYNC.RECONVERGENT B0 ;  /* 0x0000000000007941 */ /* 0x000fea0003800200 */
.L_x_1247:
[----:B------:R-:W-:Y:S05]  /*1630*/  WARPSYNC.ALL ;  /* 0x0000000000007948 */ /* 0x000fea0003800000 */
[----:B------:R-:W-:-:S13]  /*1640*/  ISETP.GE.U32.AND P0, PT, R5, R3, PT ;  /* 0x000000030500720c */ /* 0x000fda0003f06070 */
[----:B------:R-:W-:Y:S05]  /*1650*/  @P0 EXIT ;  /* 0x000000000000094d */ /* 0x000fea0003800000 */
[----:B012---:R-:W0:Y:S01]  /*1660*/  LDC.64 R6, c[0x0][0x398] ;  /* 0x0000e600ff067b82 */ /* 0x007e220000000a00 */
[----:B------:R-:W-:-:S05]  /*1670*/  IADD3 R3, PT, PT, R2, R5, RZ ;  /* 0x0000000502037210 */ /* 0x000fca0007ffe0ff */
[----:B0-----:R-:W-:-:S05]  /*1680*/  IMAD.WIDE.U32 R2, R3, 0x2, R6 ;  /* 0x0000000203027825 */ /* 0x001fca00078e0006 */
[----:B------:R-:W-:Y:S01]  /*1690*/  STG.E.U16 desc[UR4][R2.64], R0 ;  /* 0x0000000002007986 */ /* 0x000fe2000c101504 */
[----:B------:R-:W-:Y:S05]  /*16a0*/  EXIT ;  /* 0x000000000000794d */ /* 0x000fea0003800000 */
.L_x_1230:
[----:B------:R-:W0:Y:S01]  /*16b0*/  S2R R0, SR_TID.X ;  /* 0x0000000000007919 */ /* 0x000e220000002100 */
[----:B------:R-:W1:Y:S08]  /*16c0*/  LDC.64 R4, c[0x0][0x3a0] ;  /* 0x0000e800ff047b82 */ /* 0x000e700000000a00 */
[----:B------:R-:W2:Y:S08]  /*16d0*/  LDC.64 R12, c[0x0][0x3a8] ;  /* 0x0000ea00ff0c7b82 */ /* 0x000eb00000000a00 */
[----:B------:R-:W3:Y:S01]  /*16e0*/  LDC.64 R10, c[0x0][0x3b0] ;  /* 0x0000ec00ff0a7b82 */ /* 0x000ee20000000a00 */
[----:B-1----:R-:W-:-:S07]  /*16f0*/  IMAD.WIDE.U32 R4, R2, 0x2, R4 ;  /* 0x0000000202047825 */ /* 0x002fce00078e0004 */
[----:B------:R-:W1:Y:S01]  /*1700*/  LDC.U16 R16, c[0x0][0x388] ;  /* 0x0000e200ff107b82 */ /* 0x000e620000000400 */
[----:B0-----:R-:W-:-:S04]  /*1710*/  IMAD.WIDE.U32 R20, R0, 0x4, R4 ;  /* 0x0000000400147825 */ /* 0x001fc800078e0004 */
[C---:B--2---:R-:W-:Y:S01]  /*1720*/  IMAD.WIDE.U32 R12, R2.reuse, 0x2, R12 ;  /* 0x00000002020c7825 */ /* 0x044fe200078e000c */
[----:B------:R-:W2:Y:S03]  /*1730*/  LDG.E R22, desc[UR4][R20.64] ;  /* 0x0000000414167981 */ /* 0x000ea6000c1e1900 */
[----:B---3--:R-:W-:Y:S01]  /*1740*/  IMAD.WIDE.U32 R10, R2, 0x2, R10 ;  /* 0x00000002020a7825 */ /* 0x008fe200078e000a */
[----:B------:R-:W3:Y:S03]  /*1750*/  LDG.E R17, desc[UR4][R20.64+0x200] ;  /* 0x0002000414117981 */ /* 0x000ee6000c1e1900 */
[C---:B------:R-:W-:Y:S01]  /*1760*/  IMAD.WIDE.U32 R12, R0.reuse, 0x4, R12 ;  /* 0x00000004000c7825 */ /* 0x040fe200078e000c */
[----:B------:R-:W4:Y:S04]  /*1770*/  LDG.E R9, desc[UR4][R20.64+0x400] ;  /* 0x0004000414097981 */ /* 0x000f28000c1e1900 */
[----:B------:R-:W5:Y:S01]  /*1780*/  LDG.E R19, desc[UR4][R12.64] ;  /* 0x000000040c137981 */ /* 0x000f62000c1e1900 */
[----:B------:R-:W-:-:S03]  /*1790*/  IMAD.WIDE.U32 R10, R0, 0x4, R10 ;  /* 0x00000004000a7825 */ /* 0x000fc600078e000a */
[----:B------:R-:W4:Y:S04]  /*17a0*/  LDG.E R18, desc[UR4][R12.64+0x200] ;  /* 0x000200040c127981 */ /* 0x000f28000c1e1900 */
[----:B------:R-:W4:Y:S04]  /*17b0*/  LDG.E R7, desc[UR4][R10.64] ;  /* 0x000000040a077981 */ /* 0x000f28000c1e1900 */
[----:B------:R0:W4:Y:S04]  /*17c0*/  LDG.E R14, desc[UR4][R20.64+0x600] ;  /* 0x00060004140e7981 */ /* 0x000128000c1e1900 */
[----:B------:R-:W4:Y:S04]  /*17d0*/  LDG.E R15, desc[UR4][R10.64+0x200] ;  /* 0x000200040a0f7981 */ /* 0x000f28000c1e1900 */
[----:B------:R-:W4:Y:S04]  /*17e0*/  LDG.E R4, desc[UR4][R12.64+0x400] ;  /* 0x000400040c047981 */ /* 0x000f28000c1e1900 */
[----:B------:R0:W4:Y:S04]  /*17f0*/  LDG.E R6, desc[UR4][R12.64+0x600] ;  /* 0x000600040c067981 */ /* 0x000128000c1e1900 */
[----:B------:R-:W4:Y:S04]  /*1800*/  LDG.E R5, desc[UR4][R10.64+0x600] ;  /* 0x000600040a057981 */ /* 0x000f28000c1e1900 */
[----:B------:R0:W4:Y:S01]  /*1810*/  LDG.E R3, desc[UR4][R10.64+0x400] ;  /* 0x000400040a037981 */ /* 0x000122000c1e1900 */
[----:B------:R-:W0:Y:S01]  /*1820*/  LDC.U16 R8, c[0x0][0x38a] ;  /* 0x0000e280ff087b82 */ /* 0x000e220000000400 */
[----:B-1----:R-:W-:-:S02]  /*1830*/  HADD2.F32 R16, -RZ, R16.H0_H0 ;  /* 0x20000010ff107230 */ /* 0x002fc40000004100 */
[----:B0-----:R-:W-:Y:S02]  /*1840*/  HADD2.F32 R8, -RZ, R8.H0_H0 ;  /* 0x20000008ff087230 */ /* 0x001fe40000004100 */
[--C-:B--2---:R-:W-:Y:S02]  /*1850*/  HADD2.F32 R25, -RZ, R22.reuse.H1_H1 ;  /* 0x30000016ff197230 */ /* 0x104fe40000004100 */
[----:B------:R-:W-:Y:S02]  /*1860*/  HADD2.F32 R23, -RZ, R22.H0_H0 ;  /* 0x20000016ff177230 */ /* 0x000fe40000004100 */
[--C-:B-----5:R-:W-:Y:S02]  /*1870*/  HADD2.F32 R27, -RZ, R19.reuse.H1_H1 ;  /* 0x30000013ff1b7230 */ /* 0x120fe40000004100 */
[----:B------:R-:W-:Y:S02]  /*1880*/  HADD2.F32 R21, -RZ, R19.H0_H0 ;  /* 0x20000013ff157230 */ /* 0x000fe40000004100 */
[----:B------:R-:W-:Y:S01]  /*1890*/  FMUL.FTZ R19, R16, R25 ;  /* 0x0000001910137220 */ /* 0x000fe20000410000 */
[----:B------:R-:W-:Y:S01]  /*18a0*/  FMUL.FTZ R12, R8, R27 ;  /* 0x0000001b080c7220 */ /* 0x000fe20000410000 */
[----:B------:R-:W-:Y:S01]  /*18b0*/  FMUL.FTZ R13, R16, R23 ;  /* 0x00000017100d7220 */ /* 0x000fe20000410000 */
[----:B------:R-:W-:Y:S01]  /*18c0*/  FMUL.FTZ R10, R8, R21 ;  /* 0x00000015080a7220 */ /* 0x000fe20000410000 */
[----:B---3--:R-:W-:-:S02]  /*18d0*/  HADD2.F32 R11, -RZ, R17.H0_H0 ;  /* 0x20000011ff0b7230 */ /* 0x008fc40000004100 */
[----:B------:R-:W-:Y:S01]  /*18e0*/  F2FP.F16.F32.PACK_AB R19, R12, R19 ;  /* 0x000000130c13723e */ /* 0x000fe200000000ff */
[--C-:B----4-:R-:W-:Y:S01]  /*18f0*/  HADD2.F32 R21, -RZ, R18.reuse.H0_H0 ;  /* 0x20000012ff157230 */ /* 0x110fe20000004100 */
[----:B------:R-:W-:Y:S01]  /*1900*/  F2FP.F16.F32.PACK_AB R13, R10, R13 ;  /* 0x0000000d0a0d723e */ /* 0x000fe200000000ff */
[----:B------:R-:W-:Y:S02]  /*1910*/  HADD2.F32 R17, -RZ, R17.H1_H1 ;  /* 0x30000011ff117230 */ /* 0x000fe40000004100 */
[----:B------:R-:W-:Y:S02]  /*1920*/  HADD2.F32 R23, -RZ, R18.H1_H1 ;  /* 0x30000012ff177230 */ /* 0x000fe40000004100 */
[----:B------:R-:W-:Y:S01]  /*1930*/  FMUL.FTZ R18, R16, R11 ;  /* 0x0000000b10127220 */ /* 0x000fe20000410000 */
[--C-:B------:R-:W-:Y:S02]  /*1940*/  HADD2.F32 R10, -RZ, R7.reuse.H0_H0 ;  /* 0x20000007ff0a7230 */ /* 0x100fe40000004100 */
[----:B------:R-:W-:Y:S01]  /*1950*/  FMUL.FTZ R21, R8, R21 ;  /* 0x0000001508157220 */ /* 0x000fe20000410000 */
[----:B------:R-:W-:-:S02]  /*1960*/  HADD2.F32 R7, -RZ, R7.H1_H1 ;  /* 0x30000007ff077230 */ /* 0x000fc40000004100 */
[----:B------:R-:W-:Y:S01]  /*1970*/  FMUL.FTZ R11, R16, R17 ;  /* 0x00000011100b7220 */ /* 0x000fe20000410000 */
[----:B------:R-:W-:Y:S02]  /*1980*/  HADD2.F32 R20, -RZ, R19.H1_H1 ;  /* 0x30000013ff147230 */ /* 0x000fe40000004100 */
[----:B------:R-:W-:Y:S01]  /*1990*/  FMUL.FTZ R12, R8, R23 ;  /* 0x00000017080c7220 */ /* 0x000fe20000410000 */
[----:B------:R-:W-:Y:S01]  /*19a0*/  HADD2.F32 R17, -RZ, R13.H1_H1 ;  /* 0x3000000dff117230 */ /* 0x000fe20000004100 */
[----:B------:R-:W-:Y:S01]  /*19b0*/  F2FP.F16.F32.PACK_AB R18, R21, R18 ;  /* 0x000000121512723e */ /* 0x000fe200000000ff */
[----:B------:R-:W-:Y:S02]  /*19c0*/  FMUL.FTZ R20, R20, R7 ;  /* 0x0000000714147220 */ /* 0x000fe40000410000 */
[----:B------:R-:W-:Y:S01]  /*19d0*/  F2FP.F16.F32.PACK_AB R7, R12, R11 ;  /* 0x0000000b0c07723e */ /* 0x000fe200000000ff */
[----:B------:R-:W-:Y:S01]  /*19e0*/  FMUL.FTZ R17, R17, R10 ;  /* 0x0000000a11117220 */ /* 0x000fe20000410000 */
[----:B------:R-:W-:-:S02]  /*19f0*/  HADD2.F32 R11, -RZ, R9.H0_H0 ;  /* 0x20000009ff0b7230 */ /* 0x000fc40000004100 */
[--C-:B------:R-:W-:Y:S02]  /*1a00*/  HADD2.F32 R23, -RZ, R14.reuse.H0_H0 ;  /* 0x2000000eff177230 */ /* 0x100fe40000004100 */
[----:B------:R-:W-:Y:S02]  /*1a10*/  HADD2.F32 R25, -RZ, R14.H1_H1 ;  /* 0x3000000eff197230 */ /* 0x000fe40000004100 */
[----:B------:R-:W-:Y:S02]  /*1a20*/  HADD2.F32 R9, -RZ, R9.H1_H1 ;  /* 0x30000009ff097230 */ /* 0x000fe40000004100 */
[--C-:B------:R-:W-:Y:S02]  /*1a30*/  HADD2.F32 R21, -RZ, R15.reuse.H0_H0 ;  /* 0x2000000fff157230 */ /* 0x100fe40000004100 */
[----:B------:R-:W-:Y:S02]  /*1a40*/  HADD2.F32 R22, -RZ, R15.H1_H1 ;  /* 0x3000000fff167230 */ /* 0x000fe40000004100 */
[----:B------:R-:W-:Y:S01]  /*1a50*/  HADD2.F32 R14, -RZ, R18.H1_H1 ;  /* 0x30000012ff0e7230 */ /* 0x000fe20000004100 */
[----:B------:R-:W-:Y:S01]  /*1a60*/  F2FP.F16.F32.PACK_AB R17, RZ, R17 ;  /* 0x00000011ff11723e */ /* 0x000fe200000000ff */
[----:B------:R-:W-:-:S02]  /*1a70*/  HADD2.F32 R15, -RZ, R7.H1_H1 ;  /* 0x30000007ff0f7230 */ /* 0x000fc40000004100 */
[C---:B------:R-:W-:Y:S01]  /*1a80*/  FMUL.FTZ R12, R16.reuse, R11 ;  /* 0x0000000b100c7220 */ /* 0x040fe20000410000 */
[C---:B------:R-:W-:Y:S01]  /*1a90*/  FMUL.FTZ R9, R16.reuse, R9 ;  /* 0x0000000910097220 */ /* 0x040fe20000410000 */
[C---:B------:R-:W-:Y:S01]  /*1aa0*/  FMUL.FTZ R10, R16.reuse, R23 ;  /* 0x00000017100a7220 */ /* 0x040fe20000410000 */
[----:B------:R-:W-:Y:S01]  /*1ab0*/  FMUL.FTZ R11, R16, R25 ;  /* 0x00000019100b7220 */ /* 0x000fe20000410000 */
[----:B------:R-:W-:Y:S01]  /*1ac0*/  FMUL.FTZ R21, R14, R21 ;  /* 0x000000150e157220 */ /* 0x000fe20000410000 */
[----:B------:R-:W-:Y:S01]  /*1ad0*/  FMUL.FTZ R14, R15, R22 ;  /* 0x000000160f0e7220 */ /* 0x000fe20000410000 */
[----:B------:R-:W-:Y:S01]  /*1ae0*/  F2FP.F16.F32.PACK_AB R16, RZ, R20 ;  /* 0x00000014ff10723e */ /* 0x000fe200000000ff */
[----:B------:R-:W-:Y:S02]  /*1af0*/  HADD2.F32 R20, -RZ, R17.H0_H0 ;  /* 0x20000011ff147230 */ /* 0x000fe40000004100 */
[--C-:B------:R-:W-:Y:S02]  /*1b00*/  HADD2.F32 R15, -RZ, R4.reuse.H1_H1 ;  /* 0x30000004ff0f7230 */ /* 0x100fe40000004100 */
[----:B------:R-:W-:-:S02]  /*1b10*/  HADD2.F32 R17, -RZ, R4.H0_H0 ;  /* 0x20000004ff117230 */ /* 0x000fc40000004100 */
[--C-:B------:R-:W-:Y:S02]  /*1b20*/  HADD2.F32 R23, -RZ, R6.reuse.H0_H0 ;  /* 0x20000006ff177230 */ /* 0x100fe40000004100 */
[----:B------:R-:W-:Y:S01]  /*1b30*/  HADD2.F32 R25, -RZ, R6.H1_H1 ;  /* 0x30000006ff197230 */ /* 0x000fe20000004100 */
[----:B------:R-:W-:Y:S01]  /*1b40*/  F2FP.F16.F32.PACK_AB R21, RZ, R21 ;  /* 0x00000015ff15723e */ /* 0x000fe200000000ff */
[C---:B------:R-:W-:Y:S01]  /*1b50*/  FMUL.FTZ R6, R8.reuse, R15 ;  /* 0x0000000f08067220 */ /* 0x040fe20000410000 */
[C---:B------:R-:W-:Y:S01]  /*1b60*/  FMUL.FTZ R17, R8.reuse, R17 ;  /* 0x0000001108117220 */ /* 0x040fe20000410000 */
[C---:B------:R-:W-:Y:S01]  /*1b70*/  FMUL.FTZ R15, R8.reuse, R23 ;  /* 0x00000017080f7220 */ /* 0x040fe20000410000 */
[----:B------:R-:W-:Y:S01]  /*1b80*/  FMUL.FTZ R22, R8, R25 ;  /* 0x0000001908167220 */ /* 0x000fe20000410000 */
[----:B------:R-:W-:Y:S01]  /*1b90*/  HADD2.F32 R13, -RZ, R13.H0_H0 ;  /* 0x2000000dff0d7230 */ /* 0x000fe20000004100 */
[----:B------:R-:W-:Y:S01]  /*1ba0*/  F2FP.F16.F32.PACK_AB R14, RZ, R14 ;  /* 0x0000000eff0e723e */ /* 0x000fe200000000ff */
[----:B------:R-:W-:Y:S01]  /*1bb0*/  HADD2.F32 R19, -RZ, R19.H0_H0 ;  /* 0x20000013ff137230 */ /* 0x000fe20000004100 */
[----:B------:R-:W-:Y:S01]  /*1bc0*/  F2FP.F16.F32.PACK_AB R9, R6, R9 ;  /* 0x000000090609723e */ /* 0x000fe200000000ff */
[----:B------:R-:W-:Y:S01]  /*1bd0*/  HADD2.F32 R18, -RZ, R18.H0_H0 ;  /* 0x20000012ff127230 */ /* 0x000fe20000004100 */
[----:B------:R-:W-:Y:S01]  /*1be0*/  F2FP.F16.F32.PACK_AB R12, R17, R12 ;  /* 0x0000000c110c723e */ /* 0x000fe200000000ff */
[----:B------:R-:W-:Y:S01]  /*1bf0*/  HADD2.F32 R16, -RZ, R16.H0_H0 ;  /* 0x20000010ff107230 */ /* 0x000fe20000004100 */
[----:B------:R-:W-:Y:S01]  /*1c00*/  F2FP.F16.F32.PACK_AB R10, R15, R10 ;  /* 0x0000000a0f0a723e */ /* 0x000fe200000000ff */
[----:B------:R-:W-:Y:S01]  /*1c10*/  HADD2.F32 R21, -RZ, R21.H0_H0 ;  /* 0x20000015ff157230 */ /* 0x000fe20000004100 */
[----:B------:R-:W-:Y:S01]  /*1c20*/  F2FP.F16.F32.PACK_AB R11, R22, R11 ;  /* 0x0000000b160b723e */ /* 0x000fe200000000ff */
[----:B------:R-:W-:-:S02]  /*1c30*/  HADD2.F32 R8, -RZ, R7.H0_H0 ;  /* 0x20000007ff087230 */ /* 0x000fc40000004100 */
[----:B------:R-:W0:Y:S01]  /*1c40*/  LDC.64 R6, c[0x0][0x398] ;  /* 0x0000e600ff067b82 */ /* 0x000e220000000a00 */
[----:B------:R-:W-:Y:S01]  /*1c50*/  FADD.FTZ R4, R13, R20 ;  /* 0x000000140d047221 */ /* 0x000fe20000010000 */
[----:B------:R-:W-:Y:S01]  /*1c60*/  FADD.FTZ R19, R19, R16 ;  /* 0x0000001013137221 */ /* 0x000fe20000010000 */
[----:B------:R-:W-:Y:S01]  /*1c70*/  FADD.FTZ R18, R18, R21 ;  /* 0x0000001512127221 */ /* 0x000fe20000010000 */
[----:B------:R-:W-:Y:S02]  /*1c80*/  HADD2.F32 R13, -RZ, R14.H0_H0 ;  /* 0x2000000eff0d7230 */ /* 0x000fe40000004100 */
[--C-:B------:R-:W-:Y:S02]  /*1c90*/  HADD2.F32 R20, -RZ, R5.reuse.H0_H0 ;  /* 0x20000005ff147230 */ /* 0x100fe40000004100 */
[----:B------:R-:W-:Y:S02]  /*1ca0*/  HADD2.F32 R22, -RZ, R5.H1_H1 ;  /* 0x30000005ff167230 */ /* 0x000fe40000004100 */
[----:B------:R-:W-:-:S02]  /*1cb0*/  HADD2.F32 R14, -RZ, R3.H0_H0 ;  /* 0x20000003ff0e7230 */ /* 0x000fc40000004100 */
[----:B------:R-:W-:Y:S02]  /*1cc0*/  HADD2.F32 R16, -RZ, R3.H1_H1 ;  /* 0x30000003ff107230 */ /* 0x000fe40000004100 */
[----:B------:R-:W-:Y:S02]  /*1cd0*/  HADD2.F32 R5, -RZ, R12.H1_H1 ;  /* 0x3000000cff057230 */ /* 0x000fe40000004100 */
[----:B------:R-:W-:Y:S02]  /*1ce0*/  HADD2.F32 R15, -RZ, R9.H1_H1 ;  /* 0x30000009ff0f7230 */ /* 0x000fe40000004100 */
[----:B------:R-:W-:Y:S02]  /*1cf0*/  HADD2.F32 R17, -RZ, R10.H1_H1 ;  /* 0x3000000aff117230 */ /* 0x000fe40000004100 */
[----:B------:R-:W-:Y:S02]  /*1d00*/  HADD2.F32 R21, -RZ, R11.H1_H1 ;  /* 0x3000000bff157230 */ /* 0x000fe40000004100 */
[----:B------:R-:W-:Y:S01]  /*1d10*/  FMUL.FTZ R5, R5, R14 ;  /* 0x0000000e05057220 */ /* 0x000fe20000410000 */
[----:B------:R-:W-:Y:S01]  /*1d20*/  FMUL.FTZ R15, R15, R16 ;  /* 0x000000100f0f7220 */ /* 0x000fe20000410000 */
[----:B------:R-:W-:Y:S01]  /*1d30*/  FMUL.FTZ R17, R17, R20 ;  /* 0x0000001411117220 */ /* 0x000fe20000410000 */
[----:B------:R-:W-:-:S02]  /*1d40*/  FMUL.FTZ R21, R21, R22 ;  /* 0x0000001615157220 */ /* 0x000fc40000410000 */
[----:B------:R-:W-:Y:S02]  /*1d50*/  F2FP.F16.F32.PACK_AB R5, RZ, R5 ;  /* 0x00000005ff05723e */ /* 0x000fe400000000ff */
[----:B------:R-:W-:Y:S02]  /*1d60*/  F2FP.F16.F32.PACK_AB R15, RZ, R15 ;  /* 0x0000000fff0f723e */ /* 0x000fe400000000ff */
[----:B------:R-:W-:Y:S02]  /*1d70*/  F2FP.F16.F32.PACK_AB R17, RZ, R17 ;  /* 0x00000011ff11723e */ /* 0x000fe400000000ff */
[----:B------:R-:W-:Y:S01]  /*1d80*/  F2FP.F16.F32.PACK_AB R21, RZ, R21 ;  /* 0x00000015ff15723e */ /* 0x000fe200000000ff */
[----:B------:R-:W-:Y:S01]  /*1d90*/  FADD.FTZ R3, R8, R13 ;  /* 0x0000000d08037221 */ /* 0x000fe20000010000 */
[----:B------:R-:W-:Y:S02]  /*1da0*/  HADD2.F32 R12, -RZ, R12.H0_H0 ;  /* 0x2000000cff0c7230 */ /* 0x000fe40000004100 */
[----:B------:R-:W-:-:S02]  /*1db0*/  HADD2.F32 R9, -RZ, R9.H0_H0 ;  /* 0x20000009ff097230 */ /* 0x000fc40000004100 */
[----:B------:R-:W-:Y:S02]  /*1dc0*/  HADD2.F32 R10, -RZ, R10.H0_H0 ;  /* 0x2000000aff0a7230 */ /* 0x000fe40000004100 */
[----:B------:R-:W-:Y:S02]  /*1dd0*/  HADD2.F32 R11, -RZ, R11.H0_H0 ;  /* 0x2000000bff0b7230 */ /* 0x000fe40000004100 */
[----:B------:R-:W-:Y:S02]  /*1de0*/  HADD2.F32 R5, -RZ, R5.H0_H0 ;  /* 0x20000005ff057230 */ /* 0x000fe40000004100 */
[----:B------:R-:W-:Y:S02]  /*1df0*/  HADD2.F32 R8, -RZ, R15.H0_H0 ;  /* 0x2000000fff087230 */ /* 0x000fe40000004100 */
[----:B------:R-:W-:Y:S02]  /*1e00*/  HADD2.F32 R17, -RZ, R17.H0_H0 ;  /* 0x20000011ff117230 */ /* 0x000fe40000004100 */
[----:B------:R-:W-:-:S02]  /*1e10*/  HADD2.F32 R14, -RZ, R21.H0_H0 ;  /* 0x20000015ff0e7230 */ /* 0x000fc40000004100 */
[----:B------:R-:W-:Y:S01]  /*1e20*/  FADD.FTZ R5, R12, R5 ;  /* 0x000000050c057221 */ /* 0x000fe20000010000 */
[----:B0-----:R-:W-:-:S04]  /*1e30*/  IMAD.WIDE.U32 R6, R2, 0x2, R6 ;  /* 0x0000000202067825 */ /* 0x001fc800078e0006 */
[----:B------:R-:W-:Y:S01]  /*1e40*/  FADD.FTZ R8, R9, R8 ;  /* 0x0000000809087221 */ /* 0x000fe20000010000 */
[----:B------:R-:W-:Y:S01]  /*1e50*/  FADD.FTZ R10, R10, R17 ;  /* 0x000000110a0a7221 */ /* 0x000fe20000010000 */
[----:B------:R-:W-:Y:S01]  /*1e60*/  FADD.FTZ R11, R11, R14 ;  /* 0x0000000e0b0b7221 */ /* 0x000fe20000010000 */
[----:B------:R-:W-:Y:S01]  /*1e70*/  F2FP.F16.F32.PACK_AB R19, R19, R4 ;  /* 0x000000041313723e */ /* 0x000fe200000000ff */
[----:B------:R-:W-:Y:S01]  /*1e80*/  IMAD.WIDE.U32 R6, R0, 0x4, R6 ;  /* 0x0000000400067825 */ /* 0x000fe200078e0006 */
[----:B------:R-:W-:Y:S02]  /*1e90*/  F2FP.F16.F32.PACK_AB R3, R3, R18 ;  /* 0x000000120303723e */ /* 0x000fe400000000ff */
[----:B------:R-:W-:Y:S02]  /*1ea0*/  F2FP.F16.F32.PACK_AB R5, R8, R5 ;  /* 0x000000050805723e */ /* 0x000fe400000000ff */
[----:B------:R-:W-:Y:S01]  /*1eb0*/  F2FP.F16.F32.PACK_AB R11, R11, R10 ;  /* 0x0000000a0b0b723e */ /* 0x000fe200000000ff */
[----:B------:R-:W-:Y:S04]  /*1ec0*/  STG.E desc[UR4][R6.64], R19 ;  /* 0x0000001306007986 */ /* 0x000fe8000c101904 */
[----:B------:R-:W-:Y:S04]  /*1ed0*/  STG.E desc[UR4][R6.64+0x200], R3 ;  /* 0x0002000306007986 */ /* 0x000fe8000c101904 */
[----:B------:R-:W-:Y:S04]  /*1ee0*/  STG.E desc[UR4][R6.64+0x400], R5 ;  /* 0x0004000506007986 */ /* 0x000fe8000c101904 */
[----:B------:R-:W-:Y:S01]  /*1ef0*/  STG.E desc[UR4][R6.64+0x600], R11 ;  /* 0x0006000b06007986 */ /* 0x000fe2000c101904 */
[----:B------:R-:W-:Y:S05]  /*1f00*/  EXIT ;  /* 0x000000000000794d */ /* 0x000fea0003800000 */
.L_x_1254:
        /* <DEDUP_REMOVED lines=15> */
.L_x_23483:


//--------------------- .text._ZN2at6native29vectorized_elementwise_kernelILi4EZZZNS0_54_GLOBAL__N__d8c5977b_16_LinearAlgebra_cu_9e10b42f_324316addr_kernel_cudaERNS_14TensorIteratorERKN3c106ScalarES8_ENKUlvE_clEvENKUlvE9_clEvEUlNS5_4HalfESB_SB_E0_St5arrayIPcLm4EEEEviT0_T1_ --------------------------
	.section	.text._ZN2at6native29vectorized_elementwise_kernelILi4EZZZNS0_54_GLOBAL__N__d8c5977b_16_LinearAlgebra_cu_9e10b42f_324316addr_kernel_cudaERNS_14TensorIteratorERKN3c106ScalarES8_ENKUlvE_clEvENKUlvE9_clEvEUlNS5_4HalfESB_SB_E0_St5arrayIPcLm4EEEEviT0_T1_,"ax",@progbits
	.align	128
        .global         _ZN2at6native29vectorized_elementwise_kernelILi4EZZZNS0_54_GLOBAL__N__d8c5977b_16_LinearAlgebra_cu_9e10b42f_324316addr_kernel_cudaERNS_14TensorIteratorERKN3c106ScalarES8_ENKUlvE_clEvENKUlvE9_clEvEUlNS5_4HalfESB_SB_E0_St5arrayIPcLm4EEEEviT0_T1_
        .type           _ZN2at6native29vectorized_elementwise_kernelILi4EZZZNS0_54_GLOBAL__N__d8c5977b_16_LinearAlgebra_cu_9e10b42f_324316addr_kernel_cudaERNS_14TensorIteratorERKN3c106ScalarES8_ENKUlvE_clEvENKUlvE9_clEvEUlNS5_4HalfESB_SB_E0_St5arrayIPcLm4EEEEviT0_T1_,@function
        .size           _ZN2at6native29vectorized_elementwise_kernelILi4EZZZNS0_54_GLOBAL__N__d8c5977b_16_LinearAlgebra_cu_9e10b42f_324316addr_kernel_cudaERNS_14TensorIteratorERKN3c106ScalarES8_ENKUlvE_clEvENKUlvE9_clEvEUlNS5_4HalfESB_SB_E0_St5arrayIPcLm4EEEEviT0_T1_,(.L_x_23484 - _ZN2at6native29vectorized_elementwise_kernelILi4EZZZNS0_54_GLOBAL__N__d8c5977b_16_LinearAlgebra_cu_9e10b42f_324316addr_kernel_cudaERNS_14TensorIteratorERKN3c106ScalarES8_ENKUlvE_clEvENKUlvE9_clEvEUlNS5_4HalfESB_SB_E0_St5arrayIPcLm4EEEEviT0_T1_)
        .other          _ZN2at6native29vectorized_elementwise_kernelILi4EZZZNS0_54_GLOBAL__N__d8c5977b_16_LinearAlgebra_cu_9e10b42f_324316addr_kernel_cudaERNS_14TensorIteratorERKN3c106ScalarES8_ENKUlvE_clEvENKUlvE9_clEvEUlNS5_4HalfESB_SB_E0_St5arrayIPcLm4EEEEviT0_T1_,@"STO_CUDA_ENTRY STV_DEFAULT"
_ZN2at6native29vectorized_elementwise_kernelILi4EZZZNS0_54_GLOBAL__N__d8c5977b_16_LinearAlgebra_cu_9e10b42f_324316addr_kernel_cudaERNS_14TensorIteratorERKN3c106ScalarES8_ENKUlvE_clEvENKUlvE9_clEvEUlNS5_4HalfESB_SB_E0_St5arrayIPcLm4EEEEviT0_T1_:
.text._ZN2at6native29vectorized_elementwise_kernelILi4EZZZNS0_54_GLOBAL__N__d8c5977b_16_LinearAlgebra_cu_9e10b42f_324316addr_kernel_cudaERNS_14TensorIteratorERKN3c106ScalarES8_ENKUlvE_clEvENKUlvE9_clEvEUlNS5_4HalfESB_SB_E0_St5arrayIPcLm4EEEEviT0_T1_:
        /* <DEDUP_REMOVED lines=149> */
.L_x_1257:
[----:B------:R-:W-:Y:S05]  /*0950*/  BSYNC.RECONVERGENT B0 ;  /* 0x0000000000007941 */ /* 0x000fea0003800200 */
.L_x_1256:
        /* <DEDUP_REMOVED lines=21> */
.L_x_1259:
[----:B------:R-:W-:Y:S05]  /*0ab0*/  BSYNC.RECONVERGENT B0 ;  /* 0x0000000000007941 */ /* 0x000fea0003800200 */
.L_x_1258:
        /* <DEDUP_REMOVED lines=21> */
.L_x_1261:
[----:B------:R-:W-:Y:S05]  /*0c10*/  BSYNC.RECONVERGENT B0 ;  /* 0x0000000000007941 */ /* 0x000fea0003800200 */
.L_x_1260:
        /* <DEDUP_REMOVED lines=21> */
.L_x_1263:
[----:B------:R-:W-:Y:S05]  /*0d70*/  BSYNC.RECONVERGENT B0 ;  /* 0x0000000000007941 */ /* 0x000fea0003800200 */
.L_x_1262:
        /* <DEDUP_REMOVED lines=30> */
.L_x_1265:
[----:B------:R-:W-:Y:S05]  /*0f60*/  BSYNC.RECONVERGENT B0 ;  /* 0x0000000000007941 */ /* 0x000fea0003800200 */
.L_x_1264:
        /* <DEDUP_REMOVED lines=19> */
.L_x_1267:
[----:B------:R-:W-:Y:S05]  /*10a0*/  BSYNC.RECONVERGENT B0 ;  /* 0x0000000000007941 */ /* 0x000fea0003800200 */
.L_x_1266:
        /* <DEDUP_REMOVED lines=19> */
.L_x_1269:
[----:B------:R-:W-:Y:S05]  /*11e0*/  BSYNC.RECONVERGENT B0 ;  /* 0x0000000000007941 */ /* 0x000fea0003800200 */
.L_x_1268:
        /* <DEDUP_REMOVED lines=19> */
.L_x_1271:
[----:B------:R-:W-:Y:S05]  /*1320*/  BSYNC.RECONVERGENT B0 ;  /* 0x0000000000007941 */ /* 0x000fea0003800200 */
.L_x_1270:
        /* <DEDUP_REMOVED lines=18> */
.L_x_1274:
[----:B------:R-:W-:-:S13]  /*1450*/  ISETP.GE.U32.AND P0, PT, R5, R3, PT ;  /* 0x000000030500720c */ /* 0x000fda0003f06070 */
[----:B------:R-:W-:Y:S05]  /*1460*/  @P0 BRA `(.L_x_1276) ;  /* 0x0000000000300947 */ /* 0x000fea0003800000 */
[----:B0-----:R-:W0:Y:S01]  /*1470*/  LDC.64 R6, c[0x0][0x398] ;  /* 0x0000e600ff067b82 */ /* 0x001e220000000a00 */
[----:B------:R-:W-:Y:S02]  /*1480*/  IADD3 R9, PT, PT, R2, R5, RZ ;  /* 0x0000000502097210 */ /* 0x000fe40007ffe0ff */
[----:B------:R-:W-:-:S03]  /*1490*/  IADD3 R5, PT, PT, R5, 0x80, RZ ;  /* 0x0000008005057810 */ /* 0x000fc60007ffe0ff */
[----:B0-----:R-:W-:-:S05]  /*14a0*/  IMAD.WIDE.U32 R6, R9, 0x2, R6 ;  /* 0x0000000209067825 */ /* 0x001fca00078e0006 */
[----:B------:R1:W-:Y:S02]  /*14b0*/  STG.E.U16 desc[UR4][R6.64], R10 ;  /* 0x0000000a06007986 */ /* 0x0003e4000c101504 */
.L_x_1275:
[----:B------:R-:W-:-:S13]  /*14c0*/  ISETP.GE.U32.AND P0, PT, R5, R3, PT ;  /* 0x000000030500720c */ /* 0x000fda0003f06070 */
[----:B------:R-:W-:Y:S05]  /*14d0*/  @P0 BRA `(.L_x_1277) ;  /* 0x0000000000340947 */ /* 0x000fea0003800000 */
[----:B01----:R-:W0:Y:S01]  /*14e0*/  LDC.64 R6, c[0x0][0x398] ;  /* 0x0000e600ff067b82 */ /* 0x003e220000000a00 */
[----:B------:R-:W-:Y:S02]  /*14f0*/  IADD3 R9, PT, PT, R2, R5, RZ ;  /* 0x0000000502097210 */ /* 0x000fe40007ffe0ff */
[----:B------:R-:W-:-:S03]  /*1500*/  IADD3 R5, PT, PT, R5, 0x80, RZ ;  /* 0x0000008005057810 */ /* 0x000fc60007ffe0ff */
[----:B0-----:R-:W-:-:S05]  /*1510*/  IMAD.WIDE.U32 R6, R9, 0x2, R6 ;  /* 0x0000000209067825 */ /* 0x001fca00078e0006 */
[----:B------:R1:W-:Y:S02]  /*1520*/  STG.E.U16 desc[UR4][R6.64], R11 ;  /* 0x0000000b06007986 */ /* 0x0003e4000c101504 */
.L_x_1276:
        /* <DEDUP_REMOVED lines=8> */
.L_x_1277:
[----:B------:R-:W-:Y:S05]  /*15b0*/  BSYNC.RELIABLE B1 ;  /* 0x0000000000017941 */ /* 0x000fea0003800100 */
.L_x_1273:
[----:B------:R-:W-:-:S13]  /*15c0*/  ISETP.GE.U32.AND P0, PT, R5, R3, PT ;  /* 0x000000030500720c */ /* 0x000fda0003f06070 */
[----:B012---:R-:W0:Y:S01]  /*15d0*/  @!P0 LDC.64 R6, c[0x0][0x398] ;  /* 0x0000e600ff068b82 */ /* 0x007e220000000a00 */
[----:B------:R-:W-:Y:S02]  /*15e0*/  @!P0 IADD3 R9, PT, PT, R2, R5, RZ ;  /* 0x0000000502098210 */ /* 0x000fe40007ffe0ff */
[----:B------:R-:W-:-:S03]  /*15f0*/  @!P0 IADD3 R5, PT, PT, R5, 0x80, RZ ;  /* 0x0000008005058810 */ /* 0x000fc60007ffe0ff */
[----:B0-----:R-:W-:-:S05]  /*1600*/  @!P0 IMAD.WIDE.U32 R6, R9, 0x2, R6 ;  /* 0x0000000209068825 */ /* 0x001fca00078e0006 */
[----:B------:R2:W-:Y:S02]  /*1610*/  @!P0 STG.E.U16 desc[UR4][R6.64], R13 ;  /* 0x0000000d06008986 */ /* 0x0005e4000c101504 */
.L_x_1278:
[----:B------:R-:W-:Y:S05]  /*1620*/  BSYNC.RECONVERGENT B0 ;  /* 0x0000000000007941 */ /* 0x000fea0003800200 */
.L_x_1272:
        /* <DEDUP_REMOVED lines=8> */
.L_x_1255:
[----:B------:R-:W0:Y:S01]  /*16b0*/  S2R R3, SR_TID.X ;  /* 0x0000000000037919 */ /* 0x000e220000002100 */
[----:B------:R-:W1:Y:S08]  /*16c0*/  LDC.64 R4, c[0x0][0x3a0] ;  /* 0x0000e800ff047b82 */ /* 0x000e700000000a00 */
[----:B------:R-:W2:Y:S08]  /*16d0*/  LDC.64 R6, c[0x0][0x3a8] ;  /* 0x0000ea00ff067b82 */ /* 0x000eb00000000a00 */
[----:B------:R-:W3:Y:S01]  /*16e0*/  LDC.64 R12, c[0x0][0x3b0] ;  /* 0x0000ec00ff0c7b82 */ /* 0x000ee20000000a00 */
[----:B-1----:R-:W-:-:S07]  /*16f0*/  IMAD.WIDE.U32 R4, R2, 0x2, R4 ;  /* 0x0000000202047825 */ /* 0x002fce00078e0004 */
[----:B------:R-:W1:Y:S01]  /*1700*/  LDC.U16 R24, c[0x0][0x388] ;  /* 0x0000e200ff187b82 */ /* 0x000e620000000400 */
[----:B0-----:R-:W-:-:S04]  /*1710*/  IMAD.WIDE.U32 R18, R3, 0x8, R4 ;  /* 0x0000000803127825 */ /* 0x001fc800078e0004 */
[----:B--2---:R-:W-:Y:S01]  /*1720*/  IMAD.WIDE.U32 R4, R2, 0x2, R6 ;  /* 0x0000000202047825 */ /* 0x004fe200078e0006 */
[----:B------:R-:W2:Y:S04]  /*1730*/  LDG.E.64 R8, desc[UR4][R18.64] ;  /* 0x0000000412087981 */ /* 0x000ea8000c1e1b00 */
[----:B------:R2:W4:Y:S01]  /*1740*/  LDG.E.64 R10, desc[UR4][R18.64+0x400] ;  /* 0x00040004120a7981 */ /* 0x000522000c1e1b00 */
[----:B------:R-:W-:-:S05]  /*1750*/  IMAD.WIDE.U32 R20, R3, 0x8, R4 ;  /* 0x0000000803147825 */ /* 0x000fca00078e0004 */
[----:B------:R-:W5:Y:S01]  /*1760*/  LDG.E.64 R14, desc[UR4][R20.64] ;  /* 0x00000004140e7981 */ /* 0x000f62000c1e1b00 */
[----:B---3--:R-:W-:-:S03]  /*1770*/  IMAD.WIDE.U32 R4, R2, 0x2, R12 ;  /* 0x0000000202047825 */ /* 0x008fc600078e000c */
[----:B------:R0:W3:Y:S01]  /*1780*/  LDG.E.64 R12, desc[UR4][R20.64+0x400] ;  /* 0x00040004140c7981 */ /* 0x0000e2000c1e1b00 */
[----:B------:R-:W-:-:S05]  /*1790*/  IMAD.WIDE.U32 R22, R3, 0x8, R4 ;  /* 0x0000000803167825 */ /* 0x000fca00078e0004 */
[----:B------:R-:W3:Y:S04]  /*17a0*/  LDG.E.64 R6, desc[UR4][R22.64] ;  /* 0x0000000416067981 */ /* 0x000ee8000c1e1b00 */
[----:B------:R5:W3:Y:S01]  /*17b0*/  LDG.E.64 R4, desc[UR4][R22.64+0x400] ;  /* 0x0004000416047981 */ /* 0x000ae2000c1e1b00 */
[----:B------:R-:W0:Y:S01]  /*17c0*/  LDC.U16 R17, c[0x0][0x38a] ;  /* 0x0000e280ff117b82 */ /* 0x000e220000000400 */
[----:B-1----:R-:W-:Y:S02]  /*17d0*/  HADD2.F32 R25, -RZ, R24.H0_H0 ;  /* 0x20000018ff197230 */ /* 0x002fe40000004100 */
[----:B0-----:R-:W-:Y:S02]  /*17e0*/  HADD2.F32 R17, -RZ, R17.H0_H0 ;  /* 0x20000011ff117230 */ /* 0x001fe40000004100 */
[----:B--2---:R-:W-:-:S02]  /*17f0*/  HADD2.F32 R19, -RZ, R8.H0_H0 ;  /* 0x20000008ff137230 */ /* 0x004fc40000004100 */
[----:B------:R-:W-:Y:S02]  /*1800*/  HADD2.F32 R8, -RZ, R8.H1_H1 ;  /* 0x30000008ff087230 */ /* 0x000fe40000004100 */
[----:B------:R-:W-:Y:S02]  /*1810*/  HADD2.F32 R0, -RZ, R9.H0_H0 ;  /* 0x20000009ff007230 */ /* 0x000fe40000004100 */
[C---:B------:R-:W-:Y:S01]  /*1820*/  FMUL.FTZ R19, R25.reuse, R19 ;  /* 0x0000001319137220 */ /* 0x040fe20000410000 */
[----:B----4-:R-:W-:Y:S02]  /*1830*/  HADD2.F32 R18, -RZ, R10.H1_H1 ;  /* 0x3000000aff127230 */ /* 0x010fe40000004100 */
[----:B------:R-:W-:Y:S01]  /*1840*/  FMUL.FTZ R21, R25, R8 ;  /* 0x0000000819157220 */ /* 0x000fe20000410000 */
[----:B------:R-:W-:Y:S02]  /*1850*/  HADD2.F32 R20, -RZ, R11.H0_H0 ;  /* 0x2000000bff147230 */ /* 0x000fe40000004100 */
[----:B-----5:R-:W-:-:S02]  /*1860*/  HADD2.F32 R26, -RZ, R14.H1_H1 ;  /* 0x3000000eff1a7230 */ /* 0x020fc40000004100 */
[----:B------:R-:W-:Y:S02]  /*1870*/  HADD2.F32 R22, -RZ, R11.H1_H1 ;  /* 0x3000000bff167230 */ /* 0x000fe40000004100 */
[C---:B------:R-:W-:Y:S01]  /*1880*/  FMUL.FTZ R11, R25.reuse, R0 ;  /* 0x00000000190b7220 */ /* 0x040fe20000410000 */
[----:B------:R-:W-:Y:S01]  /*1890*/  FMUL.FTZ R0, R25, R18 ;  /* 0x0000001219007220 */ /* 0x000fe20000410000 */
[----:B------:R-:W-:Y:S01]  /*18a0*/  FMUL.FTZ R26, R17, R26 ;  /* 0x0000001a111a7220 */ /* 0x000fe20000410000 */
[----:B------:R-:W-:Y:S02]  /*18b0*/  HADD2.F32 R18, -RZ, R14.H0_H0 ;  /* 0x2000000eff127230 */ /* 0x000fe40000004100 */
[----:B------:R-:W-:Y:S01]  /*18c0*/  FMUL.FTZ R8, R25, R20 ;  /* 0x0000001419087220 */ /* 0x000fe20000410000 */
[--C-:B------:R-:W-:Y:S02]  /*18d0*/  HADD2.F32 R28, -RZ, R15.reuse.H0_H0 ;  /* 0x2000000fff1c7230 */ /* 0x100fe40000004100 */
[----:B------:R-:W-:Y:S01]  /*18e0*/  HADD2.F32 R24, -RZ, R15.H1_H1 ;  /* 0x3000000fff187230 */ /* 0x000fe20000004100 */
[----:B------:R-:W-:Y:S01]  /*18f0*/  F2FP.F16.F32.PACK_AB R15, R26, R21 ;  /* 0x000000151a0f723e */ /* 0x000fe200000000ff */
[----:B------:R-:W-:-:S02]  /*1900*/  HADD2.F32 R16, -RZ, R9.H1_H1 ;  /* 0x30000009ff107230 */ /* 0x000fc40000004100 */
[C---:B------:R-:W-:Y:S01]  /*1910*/  FMUL.FTZ R14, R17.reuse, R18 ;  /* 0x00000012110e7220 */ /* 0x040fe20000410000 */
[----:B------:R-:W-:Y:S02]  /*1920*/  HADD2.F32 R9, -RZ, R10.H0_H0 ;  /* 0x2000000aff097230 */ /* 0x000fe40000004100 */
[----:B------:R-:W-:Y:S01]  /*1930*/  FMUL.FTZ R28, R17, R28 ;  /* 0x0000001c111c7220 */ /* 0x000fe20000410000 */
[--C-:B---3--:R-:W-:Y:S02]  /*1940*/  HADD2.F32 R26, -RZ, R6.reuse.H0_H0 ;  /* 0x20000006ff1a7230 */ /* 0x108fe40000004100 */
[C---:B------:R-:W-:Y:S01]  /*1950*/  FMUL.FTZ R16, R25.reuse, R16 ;  /* 0x0000001019107220 */ /* 0x040fe20000410000 */
[----:B------:R-:W-:Y:S02]  /*1960*/  HADD2.F32 R6, -RZ, R6.H1_H1 ;  /* 0x30000006ff067230 */ /* 0x000fe40000004100 */
[C---:B------:R-:W-:Y:S01]  /*1970*/  FMUL.FTZ R10, R25.reuse, R9 ;  /* 0x00000009190a7220 */ /* 0x040fe20000410000 */
[----:B------:R-:W-:Y:S01]  /*1980*/  HADD2.F32 R29, -RZ, R15.H1_H1 ;  /* 0x3000000fff1d7230 */ /* 0x000fe20000004100 */
[----:B------:R-:W-:Y:S01]  /*1990*/  F2FP.F16.F32.PACK_AB R14, R14, R19 ;  /* 0x000000130e0e723e */ /* 0x000fe200000000ff */
[--C-:B------:R-:W-:Y:S01]  /*19a0*/  HADD2.F32 R20, -RZ, R12.reuse.H0_H0 ;  /* 0x2000000cff147230 */ /* 0x100fe20000004100 */
[----:B------:R-:W-:Y:S01]  /*19b0*/  F2FP.F16.F32.PACK_AB R11, R28, R11 ;  /* 0x0000000b1c0b723e */ /* 0x000fe200000000ff */
[----:B------:R-:W-:Y:S01]  /*19c0*/  FMUL.FTZ R9, R25, R22 ;  /* 0x0000001619097220 */ /* 0x000fe20000410000 */
[----:B------:R-:W-:Y:S01]  /*19d0*/  FMUL.FTZ R6, R29, R6 ;  /* 0x000000061d067220 */ /* 0x000fe20000410000 */
[----:B------:R-:W-:-:S02]  /*19e0*/  HADD2.F32 R22, -RZ, R12.H1_H1 ;  /* 0x3000000cff167230 */ /* 0x000fc40000004100 */
[C---:B------:R-:W-:Y:S01]  /*19f0*/  FMUL.FTZ R23, R17.reuse, R24 ;  /* 0x0000001811177220 */ /* 0x040fe20000410000 */
[--C-:B------:R-:W-:Y:S02]  /*1a00*/  HADD2.F32 R18, -RZ, R13.reuse.H0_H0 ;  /* 0x2000000dff127230 */ /* 0x100fe40000004100 */
[----:B------:R-:W-:Y:S02]  /*1a10*/  HADD2.F32 R12, -RZ, R13.H1_H1 ;  /* 0x3000000dff0c7230 */ /* 0x000fe40000004100 */
[----:B------:R-:W-:Y:S01]  /*1a20*/  FMUL.FTZ R13, R17, R20 ;  /* 0x00000014110d7220 */ /* 0x000fe20000410000 */
[----:B------:R-:W-:Y:S01]  /*1a30*/  HADD2.F32 R25, -RZ, R7.H0_H0 ;  /* 0x20000007ff197230 */ /* 0x000fe20000004100 */
[----:B------:R-:W-:Y:S01]  /*1a40*/  F2FP.F16.F32.PACK_AB R6, RZ, R6 ;  /* 0x00000006ff06723e */ /* 0x000fe200000000ff */
[----:B------:R-:W-:Y:S01]  /*1a50*/  HADD2.F32 R27, -RZ, R14.H1_H1 ;  /* 0x3000000eff1b7230 */ /* 0x000fe20000004100 */
[----:B------:R-:W-:Y:S01]  /*1a60*/  F2FP.F16.F32.PACK_AB R16, R23, R16 ;  /* 0x000000101710723e */ /* 0x000fe200000000ff */
[----:B------:R-:W-:-:S02]  /*1a70*/  HADD2.F32 R20, -RZ, R11.H1_H1 ;  /* 0x3000000bff147230 */ /* 0x000fc40000004100 */
[----:B------:R-:W-:Y:S01]  /*1a80*/  FMUL.FTZ R19, R17, R22 ;  /* 0x0000001611137220 */ /* 0x000fe20000410000 */
[----:B------:R-:W-:Y:S02]  /*1a90*/  HADD2.F32 R23, -RZ, R7.H1_H1 ;  /* 0x30000007ff177230 */ /* 0x000fe40000004100 */
[----:B------:R-:W-:Y:S01]  /*1aa0*/  FMUL.FTZ R26, R27, R26 ;  /* 0x0000001a1b1a7220 */ /* 0x000fe20000410000 */
[C---:B------:R-:W-:Y:S01]  /*1ab0*/  FMUL.FTZ R21, R17.reuse, R18 ;  /* 0x0000001211157220 */ /* 0x040fe20000410000 */
[----:B------:R-:W-:Y:S01]  /*1ac0*/  FMUL.FTZ R25, R20, R25 ;  /* 0x0000001914197220 */ /* 0x000fe20000410000 */
[----:B------:R-:W-:Y:S02]  /*1ad0*/  HADD2.F32 R20, -RZ, R6.H0_H0 ;  /* 0x20000006ff147230 */ /* 0x000fe40000004100 */
[----:B------:R-:W-:Y:S01]  /*1ae0*/  FMUL.FTZ R12, R17, R12 ;  /* 0x0000000c110c7220 */ /* 0x000fe20000410000 */
[----:B------:R-:W0:Y:S01]  /*1af0*/  LDC.64 R6, c[0x0][0x398] ;  /* 0x0000e600ff067b82 */ /* 0x000e220000000a00 */
[----:B------:R-:W-:Y:S01]  /*1b00*/  F2FP.F16.F32.PACK_AB R26, RZ, R26 ;  /* 0x0000001aff1a723e */ /* 0x000fe200000000ff */
[----:B------:R-:W-:Y:S01]  /*1b10*/  HADD2.F32 R17, -RZ, R15.H0_H0 ;  /* 0x2000000fff117230 */ /* 0x000fe20000004100 */
[----:B------:R-:W-:Y:S01]  /*1b20*/  F2FP.F16.F32.PACK_AB R10, R13, R10 ;  /* 0x0000000a0d0a723e */ /* 0x000fe200000000ff */
[----:B------:R-:W-:Y:S01]  /*1b30*/  HADD2.F32 R18, -RZ, R14.H0_H0 ;  /* 0x2000000eff127230 */ /* 0x000fe20000004100 */
[----:B------:R-:W-:Y:S01]  /*1b40*/  F2FP.F16.F32.PACK_AB R19, R19, R0 ;  /* 0x000000001313723e */ /* 0x000fe200000000ff */
[----:B------:R-:W-:Y:S01]  /*1b50*/  HADD2.F32 R15, -RZ, R26.H0_H0 ;  /* 0x2000001aff0f7230 */ /* 0x000fe20000004100 */
[----:B------:R-:W-:Y:S01]  /*1b60*/  F2FP.F16.F32.PACK_AB R8, R21, R8 ;  /* 0x000000081508723e */ /* 0x000fe200000000ff */
[--C-:B------:R-:W-:Y:S01]  /*1b70*/  HADD2.F32 R13, -RZ, R4.reuse.H0_H0 ;  /* 0x20000004ff0d7230 */ /* 0x100fe20000004100 */
[----:B------:R-:W-:Y:S01]  /*1b80*/  F2FP.F16.F32.PACK_AB R9, R12, R9 ;  /* 0x000000090c09723e */ /* 0x000fe200000000ff */
[----:B------:R-:W-:-:S02]  /*1b90*/  HADD2.F32 R12, -RZ, R4.H1_H1 ;  /* 0x30000004ff0c7230 */ /* 0x000fc40000004100 */
[----:B------:R-:W-:Y:S01]  /*1ba0*/  FADD.FTZ R18, R18, R15 ;  /* 0x0000000f12127221 */ /* 0x000fe20000010000 */
[----:B------:R-:W-:Y:S01]  /*1bb0*/  FADD.FTZ R15, R17, R20 ;  /* 0x00000014110f7221 */ /* 0x000fe20000010000 */
[--C-:B------:R-:W-:Y:S01]  /*1bc0*/  HADD2.F32 R22, -RZ, R5.reuse.H0_H0 ;  /* 0x20000005ff167230 */ /* 0x100fe20000004100 */
[----:B------:R-:W-:Y:S01]  /*1bd0*/  F2FP.F16.F32.PACK_AB R25, RZ, R25 ;  /* 0x00000019ff19723e */ /* 0x000fe200000000ff */
[----:B------:R-:W-:Y:S02]  /*1be0*/  HADD2.F32 R24, -RZ, R5.H1_H1 ;  /* 0x30000005ff187230 */ /* 0x000fe40000004100 */
[----:B------:R-:W-:Y:S02]  /*1bf0*/  HADD2.F32 R4, -RZ, R10.H1_H1 ;  /* 0x3000000aff047230 */ /* 0x000fe40000004100 */
[----:B------:R-:W-:Y:S02]  /*1c00*/  HADD2.F32 R14, -RZ, R16.H1_H1 ;  /* 0x30000010ff0e7230 */ /* 0x000fe40000004100 */
[----:B------:R-:W-:-:S02]  /*1c10*/  HADD2.F32 R5, -RZ, R19.H1_H1 ;  /* 0x30000013ff057230 */ /* 0x000fc40000004100 */
[----:B------:R-:W-:Y:S01]  /*1c20*/  FMUL.FTZ R4, R4, R13 ;  /* 0x0000000d04047220 */ /* 0x000fe20000410000 */
[----:B------:R-:W-:Y:S02]  /*1c30*/  HADD2.F32 R17, -RZ, R8.H1_H1 ;  /* 0x30000008ff117230 */ /* 0x000fe40000004100 */
[----:B------:R-:W-:Y:S01]  /*1c40*/  FMUL.FTZ R14, R14, R23 ;  /* 0x000000170e0e7220 */ /* 0x000fe20000410000 */
[----:B------:R-:W-:Y:S02]  /*1c50*/  HADD2.F32 R21, -RZ, R9.H1_H1 ;  /* 0x30000009ff157230 */ /* 0x000fe40000004100 */
[----:B------:R-:W-:Y:S01]  /*1c60*/  FMUL.FTZ R5, R5, R12 ;  /* 0x0000000c05057220 */ /* 0x000fe20000410000 */
[----:B------:R-:W-:Y:S02]  /*1c70*/  HADD2.F32 R11, -RZ, R11.H0_H0 ;  /* 0x2000000bff0b7230 */ /* 0x000fe40000004100 */
[----:B------:R-:W-:Y:S01]  /*1c80*/  FMUL.FTZ R17, R17, R22 ;  /* 0x0000001611117220 */ /* 0x000fe20000410000 */
[----:B------:R-:W-:-:S02]  /*1c90*/  HADD2.F32 R20, -RZ, R25.H0_H0 ;  /* 0x20000019ff147230 */ /* 0x000fc40000004100 */
[----:B------:R-:W-:Y:S01]  /*1ca0*/  FMUL.FTZ R21, R21, R24 ;  /* 0x0000001815157220 */ /* 0x000fe20000410000 */
[----:B0-----:R-:W-:Y:S01]  /*1cb0*/  IMAD.WIDE.U32 R6, R2, 0x2, R6 ;  /* 0x0000000202067825 */ /* 0x001fe200078e0006 */
[----:B------:R-:W-:Y:S02]  /*1cc0*/  F2FP.F16.F32.PACK_AB R4, RZ, R4 ;  /* 0x00000004ff04723e */ /* 0x000fe400000000ff */
[----:B------:R-:W-:Y:S01]  /*1cd0*/  F2FP.F16.F32.PACK_AB R14, RZ, R14 ;  /* 0x0000000eff0e723e */ /* 0x000fe200000000ff */
[----:B------:R-:W-:Y:S01]  /*1ce0*/  FADD.FTZ R0, R11, R20 ;  /* 0x000000140b007221 */ /* 0x000fe20000010000 */
[----:B------:R-:W-:Y:S01]  /*1cf0*/  F2FP.F16.F32.PACK_AB R2, RZ, R5 ;  /* 0x00000005ff02723e */ /* 0x000fe200000000ff */
[----:B------:R-:W-:Y:S01]  /*1d00*/  HADD2.F32 R11, -RZ, R4.H0_H0 ;  /* 0x20000004ff0b7230 */ /* 0x000fe20000004100 */
[----:B------:R-:W-:Y:S01]  /*1d10*/  F2FP.F16.F32.PACK_AB R17, RZ, R17 ;  /* 0x00000011ff11723e */ /* 0x000fe200000000ff */
[----:B------:R-:W-:Y:S01]  /*1d20*/  HADD2.F32 R16, -RZ, R16.H0_H0 ;  /* 0x20000010ff107230 */ /* 0x000fe20000004100 */
[----:B------:R-:W-:Y:S01]  /*1d30*/  F2FP.F16.F32.PACK_AB R21, RZ, R21 ;  /* 0x00000015ff15723e */ /* 0x000fe200000000ff */
[----:B------:R-:W-:-:S02]  /*1d40*/  HADD2.F32 R10, -RZ, R10.H0_H0 ;  /* 0x2000000aff0a7230 */ /* 0x000fc40000004100 */
[----:B------:R-:W-:Y:S02]  /*1d50*/  HADD2.F32 R19, -RZ, R19.H0_H0 ;  /* 0x20000013ff137230 */ /* 0x000fe40000004100 */
[----:B------:R-:W-:Y:S02]  /*1d60*/  HADD2.F32 R8, -RZ, R8.H0_H0 ;  /* 0x20000008ff087230 */ /* 0x000fe40000004100 */
[----:B------:R-:W-:Y:S01]  /*1d70*/  FADD.FTZ R10, R10, R11 ;  /* 0x0000000b0a0a7221 */ /* 0x000fe20000010000 */
[----:B------:R-:W-:Y:S02]  /*1d80*/  HADD2.F32 R9, -RZ, R9.H0_H0 ;  /* 0x20000009ff097230 */ /* 0x000fe40000004100 */
[----:B------:R-:W-:Y:S02]  /*1d90*/  HADD2.F32 R5, -RZ, R14.H0_H0 ;  /* 0x2000000eff057230 */ /* 0x000fe40000004100 */
[----:B------:R-:W-:Y:S02]  /*1da0*/  HADD2.F32 R2, -RZ, R2.H0_H0 ;  /* 0x20000002ff027230 */ /* 0x000fe40000004100 */
[----:B------:R-:W-:-:S02]  /*1db0*/  HADD2.F32 R17, -RZ, R17.H0_H0 ;  /* 0x20000011ff117230 */ /* 0x000fc40000004100 */
[----:B------:R-:W-:Y:S01]  /*1dc0*/  FADD.FTZ R5, R16, R5 ;  /* 0x0000000510057221 */ /* 0x000fe20000010000 */
[----:B------:R-:W-:Y:S02]  /*1dd0*/  HADD2.F32 R4, -RZ, R21.H0_H0 ;  /* 0x20000015ff047230 */ /* 0x000fe40000004100 */
[----:B------:R-:W-:Y:S01]  /*1de0*/  FADD.FTZ R19, R19, R2 ;  /* 0x0000000213137221 */ /* 0x000fe20000010000 */
[----:B------:R-:W-:-:S04]  /*1df0*/  IMAD.WIDE.U32 R6, R3, 0x8, R6 ;  /* 0x0000000803067825 */ /* 0x000fc800078e0006 */
[----:B------:R-:W-:Y:S01]  /*1e00*/  FADD.FTZ R8, R8, R17 ;  /* 0x0000001108087221 */ /* 0x000fe20000010000 */
[----:B------:R-:W-:Y:S01]  /*1e10*/  F2FP.F16.F32.PACK_AB R5, R5, R0 ;  /* 0x000000000505723e */ /* 0x000fe200000000ff */
[----:B------:R-:W-:Y:S01]  /*1e20*/  FADD.FTZ R9, R9, R4 ;  /* 0x0000000409097221 */ /* 0x000fe20000010000 */
[----:B------:R-:W-:Y:S02]  /*1e30*/  F2FP.F16.F32.PACK_AB R4, R15, R18 ;  /* 0x000000120f04723e */ /* 0x000fe400000000ff */
[----:B------:R-:W-:Y:S02]  /*1e40*/  F2FP.F16.F32.PACK_AB R10, R19, R10 ;  /* 0x0000000a130a723e */ /* 0x000fe400000000ff */
[----:B------:R-:W-:Y:S01]  /*1e50*/  F2FP.F16.F32.PACK_AB R11, R9, R8 ;  /* 0x00000008090b723e */ /* 0x000fe200000000ff */
[----:B------:R-:W-:Y:S04]  /*1e60*/  STG.E.64 desc[UR4][R6.64], R4 ;  /* 0x0000000406007986 */ /* 0x000fe8000c101b04 */
[----:B------:R-:W-:Y:S01]  /*1e70*/  STG.E.64 desc[UR4][R6.64+0x400], R10 ;  /* 0x0004000a06007986 */ /* 0x000fe2000c101b04 */
[----:B------:R-:W-:Y:S05]  /*1e80*/  EXIT ;  /* 0x000000000000794d */ /* 0x000fea0003800000 */
.L_x_1279:
        /* <DEDUP_REMOVED lines=15> */
.L_x_23484:


//--------------------- .text._ZN2at6native29vectorized_elementwise_kernelILi8EZZZNS0_54_GLOBAL__N__d8c5977b_16_LinearAlgebra_cu_9e10b42f_324316addr_kernel_cudaERNS_14TensorIteratorERKN3c106ScalarES8_ENKUlvE_clEvENKUlvE9_clEvEUlNS5_4HalfESB_SB_E0_St5arrayIPcLm4EEEEviT0_T1_ --------------------------
	.section	.text._ZN2at6native29vectorized_elementwise_kernelILi8EZZZNS0_54_GLOBAL__N__d8c5977b_16_LinearAlgebra_cu_9e10b42f_324316addr_kernel_cudaERNS_14TensorIteratorERKN3c106ScalarES8_ENKUlvE_clEvENKUlvE9_clEvEUlNS5_4HalfESB_SB_E0_St5arrayIPcLm4EEEEviT0_T1_,"ax",@progbits
	.align	128
        .global         _ZN2at6native29vectorized_elementwise_kernelILi8EZZZNS0_54_GLOBAL__N__d8c5977b_16_LinearAlgebra_cu_9e10b42f_324316addr_kernel_cudaERNS_14TensorIteratorERKN3c106ScalarES8_ENKUlvE_clEvENKUlvE9_clEvEUlNS5_4HalfESB_SB_E0_St5arrayIPcLm4EEEEviT0_T1_
        .type           _ZN2at6native29vectorized_elementwise_kernelILi8EZZZNS0_54_GLOBAL__N__d8c5977b_16_LinearAlgebra_cu_9e10b42f_324316addr_kernel_cudaERNS_14TensorIteratorERKN3c106ScalarES8_ENKUlvE_clEvENKUlvE9_clEvEUlNS5_4HalfESB_SB_E0_St5arrayIPcLm4EEEEviT0_T1_,@function
        .size           _ZN2at6native29vectorized_elementwise_kernelILi8EZZZNS0_54_GLOBAL__N__d8c5977b_16_LinearAlgebra_cu_9e10b42f_324316addr_kernel_cudaERNS_14TensorIteratorERKN3c106ScalarES8_ENKUlvE_clEvENKUlvE9_clEvEUlNS5_4HalfESB_SB_E0_St5arrayIPcLm4EEEEviT0_T1_,(.L_x_23485 - _ZN2at6native29vectorized_elementwise_kernelILi8EZZZNS0_54_GLOBAL__N__d8c5977b_16_LinearAlgebra_cu_9e10b42f_324316addr_kernel_cudaERNS_14TensorIteratorERKN3c106ScalarES8_ENKUlvE_clEvENKUlvE9_clEvEUlNS5_4HalfESB_SB_E0_St5arrayIPcLm4EEEEviT0_T1_)
        .other          _ZN2at6native29vectorized_elementwise_kernelILi8EZZZNS0_54_GLOBAL__N__d8c5977b_16_LinearAlgebra_cu_9e10b42f_324316addr_kernel_cudaERNS_14TensorIteratorERKN3c106ScalarES8_ENKUlvE_clEvENKUlvE9_clEvEUlNS5_4HalfESB_SB_E0_St5arrayIPcLm4EEEEviT0_T1_,@"STO_CUDA_ENTRY STV_DEFAULT"
_ZN2at6native29vectorized_elementwise_kernelILi8EZZZNS0_54_GLOBAL__N__d8c5977b_16_LinearAlgebra_cu_9e10b42f_324316addr_kernel_cudaERNS_14TensorIteratorERKN3c106ScalarES8_ENKUlvE_clEvENKUlvE9_clEvEUlNS5_4HalfESB_SB_E0_St5arrayIPcLm4EEEEviT0_T1_:
.text._ZN2at6native29vectorized_elementwise_kernelILi8EZZZNS0_54_GLOBAL__N__d8c5977b_16_LinearAlgebra_cu_9e10b42f_324316addr_kernel_cudaERNS_14TensorIteratorERKN3c106ScalarES8_ENKUlvE_clEvENKUlvE9_clEvEUlNS5_4HalfESB_SB_E0_St5arrayIPcLm4EEEEviT0_T1_:
[----:B------:R-:W-:Y:S01]  /*0000*/  LDC R1, c[0x0][0x37c] ;  /* 0x0000df00ff017b82 */ /* 0x000fe20000000800 */
[----:B------:R-:W-:Y:S05]  /*0010*/  EXIT ;  /* 0x000000000000794d */ /* 0x000fea0003800000 */
.L_x_1280:
        /* <DEDUP_REMOVED lines=14> */
.L_x_23485:


//--------------------- .text._ZN2at6native18elementwise_kernelILi128ELi4EZNS0_15gpu_kernel_implIZZZNS0_54_GLOBAL__N__d8c5977b_16_LinearAlgebra_cu_9e10b42f_324316addr_kernel_cudaERNS_14TensorIteratorERKN3c106ScalarES9_ENKUlvE_clEvENKUlvE9_clEvEUlNS6_4HalfESC_SC_E_EEvRNS_18TensorIteratorBaseERKT_EUliE_EEviT1_ --------------------------
	.section	.text._ZN2at6native18elementwise_kernelILi128ELi4EZNS0_15gpu_kernel_implIZZZNS0_54_GLOBAL__N__d8c5977b_16_LinearAlgebra_cu_9e10b42f_324316addr_kernel_cudaERNS_14TensorIteratorERKN3c106ScalarES9_ENKUlvE_clEvENKUlvE9_clEvEUlNS6_4HalfESC_SC_E_EEvRNS_18TensorIteratorBaseERKT_EUliE_EEviT1_,"ax",@progbits
	.align	128
        .global         _ZN2at6native18elementwise_kernelILi128ELi4EZNS0_15gpu_kernel_implIZZZNS0_54_GLOBAL__N__d8c5977b_16_LinearAlgebra_cu_9e10b42f_324316addr_kernel_cudaERNS_14TensorIteratorERKN3c106ScalarES9_ENKUlvE_clEvENKUlvE9_clEvEUlNS6_4HalfESC_SC_E_EEvRNS_18TensorIteratorBaseERKT_EUliE_EEviT1_
        .type           _ZN2at6native18elementwise_kernelILi128ELi4EZNS0_15gpu_kernel_implIZZZNS0_54_GLOBAL__N__d8c5977b_16_LinearAlgebra_cu_9e10b42f_324316addr_kernel_cudaERNS_14TensorIteratorERKN3c106ScalarES9_ENKUlvE_clEvENKUlvE9_clEvEUlNS6_4HalfESC_SC_E_EEvRNS_18TensorIteratorBaseERKT_EUliE_EEviT1_,@function
        .size           _ZN2at6native18elementwise_kernelILi128ELi4EZNS0_15gpu_kernel_implIZZZNS0_54_GLOBAL__N__d8c5977b_16_LinearAlgebra_cu_9e10b42f_324316addr_kernel_cudaERNS_14TensorIteratorERKN3c106ScalarES9_ENKUlvE_clEvENKUlvE9_clEvEUlNS6_4HalfESC_SC_E_EEvRNS_18TensorIteratorBaseERKT_EUliE_EEviT1_,(.L_x_23486 - _ZN2at6native18elementwise_kernelILi128ELi4EZNS0_15gpu_kernel_implIZZZNS0_54_GLOBAL__N__d8c5977b_16_LinearAlgebra_cu_9e10b42f_324316addr_kernel_cudaERNS_14TensorIteratorERKN3c106ScalarES9_ENKUlvE_clEvENKUlvE9_clEvEUlNS6_4HalfESC_SC_E_EEvRNS_18TensorIteratorBaseERKT_EUliE_EEviT1_)
        .other          _ZN2at6native18elementwise_kernelILi128ELi4EZNS0_15gpu_kernel_implIZZZNS0_54_GLOBAL__N__d8c5977b_16_LinearAlgebra_cu_9e10b42f_324316addr_kernel_cudaERNS_14TensorIteratorERKN3c106ScalarES9_ENKUlvE_clEvENKUlvE9_clEvEUlNS6_4HalfESC_SC_E_EEvRNS_18TensorIteratorBaseERKT_EUliE_EEviT1_,@"STO_CUDA_ENTRY STV_DEFAULT"
_ZN2at6native18elementwise_kernelILi128ELi4EZNS0_15gpu_kernel_implIZZZNS0_54_GLOBAL__N__d8c5977b_16_LinearAlgebra_cu_9e10b42f_324316addr_kernel_cudaERNS_14TensorIteratorERKN3c106ScalarES9_ENKUlvE_clEvENKUlvE9_clEvEUlNS6_4HalfESC_SC_E_EEvRNS_18TensorIteratorBaseERKT_EUliE_EEviT1_:
.text._ZN2at6native18elementwise_kernelILi128ELi4EZNS0_15gpu_kernel_implIZZZNS0_54_GLOBAL__N__d8c5977b_16_LinearAlgebra_cu_9e10b42f_324316addr_kernel_cudaERNS_14TensorIteratorERKN3c106ScalarES9_ENKUlvE_clEvENKUlvE9_clEvEUlNS6_4HalfESC_SC_E_EEvRNS_18TensorIteratorBaseERKT_EUliE_EEviT1_:
[----:B------:R-:W0:Y:S01]  /*0000*/  LDC R1, c[0x0][0x37c] ;  /* 0x0000df00ff017b82 */ /* 0x000e220000000800 */
[----:B------:R-:W1:Y:S07]  /*0010*/  S2R R17, SR_TID.X ;  /* 0x0000000000117919 */ /* 0x000e6e0000002100 */
[----:B------:R-:W2:Y:S01]  /*0020*/  S2UR UR4, SR_CTAID.X ;  /* 0x00000000000479c3 */ /* 0x000ea20000002500 */
[----:B------:R-:W3:Y:S01]  /*0030*/  LDCU UR39, c[0x0][0x388] ;  /* 0x00007100ff2777ac */ /* 0x000ee20008000800 */
[----:B------:R-:W-:Y:S01]  /*0040*/  BSSY.RECONVERGENT B6, `(.L_x_1281) ;  /* 0x0000491000067945 */ /* 0x000fe20003800200 */
[----:B------:R-:W4:Y:S05]  /*0050*/  LDCU UR5, c[0x0][0x380] ;  /* 0x00007000ff0577ac */ /* 0x000f2a0008000800 */
[----:B------:R-:W5:Y:S01]  /*0060*/  LDC R2, c[0x0][0x678] ;  /* 0x00019e00ff027b82 */ /* 0x000f620000000800 */
[----:B------:R-:W0:Y:S01]  /*0070*/  LDCU.64 UR36, c[0x0][0x358] ;  /* 0x00006b00ff2477ac */ /* 0x000e220008000a00 */
[----:B---3--:R-:W-:-:S04]  /*0080*/  UIADD3 UR40, UPT, UPT, UR39, -0x1, URZ ;  /* 0xffffffff27287890 */ /* 0x008fc8000fffe0ff */
[----:B------:R-:W-:Y:S02]  /*0090*/  UISETP.LT.U32.AND UP0, UPT, UR40, 0x18, UPT ;  /* 0x000000182800788c */ /* 0x000fe4000bf01070 */
[----:B--2---:R-:W-:Y:S02]  /*00a0*/  USHF.L.U32 UR4, UR4, 0x9, URZ ;  /* 0x0000000904047899 */ /* 0x004fe400080006ff */
[----:B------:R-:W-:-:S04]  /*00b0*/  USEL UR38, UR40, 0x18, UP0 ;  /* 0x0000001828267887 */ /* 0x000fc80008000000 */
[----:B-1----:R-:W-:Y:S01]  /*00c0*/  LOP3.LUT R17, R17, UR4, RZ, 0xfc, !PT ;  /* 0x0000000411117c12 */ /* 0x002fe2000f8efcff */
[----:B------:R-:W-:Y:S01]  /*00d0*/  UIADD3 UR38, UPT, UPT, UR38, 0x1, URZ ;  /* 0x0000000126267890 */ /* 0x000fe2000fffe0ff */
[C---:B-----5:R-:W-:Y:S02]  /*00e0*/  PRMT R22, R2.reuse, 0x7770, RZ ;  /* 0x0000777002167816 */ /* 0x060fe400000000ff */
[----:B----4-:R-:W-:Y:S02]  /*00f0*/  ISETP.GE.AND P0, PT, R17, UR5, PT ;  /* 0x0000000511007c0c */ /* 0x010fe4000bf06270 */
[C---:B------:R-:W-:Y:S02]  /*0100*/  PRMT R16, R2.reuse, 0x7771, RZ ;  /* 0x0000777102107816 */ /* 0x040fe400000000ff */
[C---:B------:R-:W-:Y:S02]  /*0110*/  PRMT R18, R2.reuse, 0x7772, RZ ;  /* 0x0000777202127816 */ /* 0x040fe400000000ff */
[----:B------:R-:W-:-:S07]  /*0120*/  PRMT R19, R2, 0x7773, RZ ;  /* 0x0000777302137816 */ /* 0x000fce00000000ff */
[----:B0-----:R-:W-:Y:S05]  /*0130*/  @P0 BRA `(.L_x_1282) ;  /* 0x0000004800040947 */ /* 0x001fea0003800000 */
[----:B------:R-:W-:Y:S01]  /*0140*/  UISETP.NE.AND UP0, UPT, UR39, URZ, UPT ;  /* 0x000000ff2700728c */ /* 0x000fe2000bf05270 */
[----:B------:R-:W-:Y:S01]  /*0150*/  CS2R R24, SRZ ;  /* 0x0000000000187805 */ /* 0x000fe2000001ff00 */
[----:B------:R-:W-:-:S07]  /*0160*/  IMAD.MOV.U32 R23, RZ, RZ, RZ ;  /* 0x000000ffff177224 */ /* 0x000fce00078e00ff */
[----:B------:R-:W-:Y:S05]  /*0170*/  BRA.U !UP0, `(.L_x_1283) ;  /* 0x0000001508747547 */ /* 0x000fea000b800000 */
[----:B------:R-:W0:Y:S01]  /*0180*/  LDCU.64 UR4, c[0x0][0x390] ;  /* 0x00007200ff0477ac */ /* 0x000e220008000a00 */
[----:B------:R-:W-:Y:S02]  /*0190*/  IMAD.MOV.U32 R4, RZ, RZ, RZ ;  /* 0x000000ffff047224 */ /* 0x000fe400078e00ff */
[----:B------:R-:W-:Y:S01]  /*01a0*/  IMAD.MOV.U32 R5, RZ, RZ, R17 ;  /* 0x000000ffff057224 */ /* 0x000fe200078e0011 */
[----:B------:R-:W1:Y:S01]  /*01b0*/  LDCU UR6, c[0x0][0x38c] ;  /* 0x00007180ff0677ac */ /* 0x000e620008000800 */
[----:B------:R-:W2:Y:S01]  /*01c0*/  LDCU.64 UR8, c[0x0][0x4c0] ;  /* 0x00009800ff0877ac */ /* 0x000ea20008000a00 */
[----:B------:R-:W-:Y:S01]  /*01d0*/  UISETP.NE.AND UP0, UPT, UR40, URZ, UPT ;  /* 0x000000ff2800728c */ /* 0x000fe2000bf05270 */
[----:B0-----:R-:W-:Y:S01]  /*01e0*/  IMAD.HI.U32 R6, R17, UR4, R4 ;  /* 0x0000000411067c27 */ /* 0x001fe2000f8e0004 */
[----:B------:R-:W0:Y:S04]  /*01f0*/  LDCU UR4, c[0x0][0x4b8] ;  /* 0x00009700ff0477ac */ /* 0x000e280008000800 */
[----:B------:R-:W-:-:S05]  /*0200*/  SHF.R.U32.HI R7, RZ, UR5, R6 ;  /* 0x00000005ff077c19 */ /* 0x000fca0008011606 */
[----:B------:R-:W-:-:S04]  /*0210*/  IMAD.MOV R0, RZ, RZ, -R7 ;  /* 0x000000ffff007224 */ /* 0x000fc800078e0a07 */
[----:B-1----:R-:W-:-:S04]  /*0220*/  IMAD R23, R0, UR6, R17 ;  /* 0x0000000600177c24 */ /* 0x002fc8000f8e0211 */
[C---:B--2---:R-:W-:Y:S02]  /*0230*/  IMAD R25, R23.reuse, UR8, RZ ;  /* 0x0000000817197c24 */ /* 0x044fe4000f8e02ff */
[C---:B------:R-:W-:Y:S02]  /*0240*/  IMAD R24, R23.reuse, UR9, RZ ;  /* 0x0000000917187c24 */ /* 0x040fe4000f8e02ff */
[----:B0-----:R-:W-:Y:S01]  /*0250*/  IMAD R23, R23, UR4, RZ ;  /* 0x0000000417177c24 */ /* 0x001fe2000f8e02ff */
[----:B------:R-:W-:Y:S06]  /*0260*/  BRA.U !UP0, `(.L_x_1283) ;  /* 0x0000001508387547 */ /* 0x000fec000b800000 */
[----:B------:R-:W0:Y:S01]  /*0270*/  LDCU.64 UR6, c[0x0][0x398] ;  /* 0x00007300ff0677ac */ /* 0x000e220008000a00 */
[----:B------:R-:W-:Y:S01]  /*0280*/  IMAD.MOV.U32 R6, RZ, RZ, RZ ;  /* 0x000000ffff067224 */ /* 0x000fe200078e00ff */
[----:B------:R-:W1:Y:S01]  /*0290*/  LDCU UR4, c[0x0][0x3a0] ;  /* 0x00007400ff0477ac */ /* 0x000e620008000800 */
[----:B------:R-:W2:Y:S01]  /*02a0*/  LDCU UR5, c[0x0][0x4c8] ;  /* 0x00009900ff0577ac */ /* 0x000ea20008000800 */
[----:B------:R-:W3:Y:S01]  /*02b0*/  LDCU.64 UR8, c[0x0][0x4d0] ;  /* 0x00009a00ff0877ac */ /* 0x000ee20008000a00 */
[----:B------:R-:W-:Y:S01]  /*02c0*/  UISETP.NE.AND UP0, UPT, UR38, 0x2, UPT ;  /* 0x000000022600788c */ /* 0x000fe2000bf05270 */
[----:B0-----:R-:W-:-:S05]  /*02d0*/  IMAD.HI.U32 R4, R7, UR7, R6 ;  /* 0x0000000707047c27 */ /* 0x001fca000f8e0006 */
[----:B-1----:R-:W-:-:S05]  /*02e0*/  SHF.R.U32.HI R5, RZ, UR4, R4 ;  /* 0x00000004ff057c19 */ /* 0x002fca0008011604 */
[----:B------:R-:W-:-:S04]  /*02f0*/  IMAD.MOV R6, RZ, RZ, -R5 ;  /* 0x000000ffff067224 */ /* 0x000fc800078e0a05 */
[----:B------:R-:W-:-:S04]  /*0300*/  IMAD R6, R6, UR6, R7 ;  /* 0x0000000606067c24 */ /* 0x000fc8000f8e0207 */
[C---:B--2---:R-:W-:Y:S02]  /*0310*/  IMAD R23, R6.reuse, UR5, R23 ;  /* 0x0000000506177c24 */ /* 0x044fe4000f8e0217 */
[C---:B---3--:R-:W-:Y:S02]  /*0320*/  IMAD R25, R6.reuse, UR8, R25 ;  /* 0x0000000806197c24 */ /* 0x048fe4000f8e0219 */
[----:B------:R-:W-:Y:S01]  /*0330*/  IMAD R24, R6, UR9, R24 ;  /* 0x0000000906187c24 */ /* 0x000fe2000f8e0218 */
        /* <DEDUP_REMOVED lines=8> */
[----:B------:R-:W-:-:S05]  /*03c0*/  SHF.R.U32.HI R7, RZ, UR5, R6 ;  /* 0x00000005ff077c19 */ /* 0x000fca0008011606 */
[----:B------:R-:W-:-:S04]  /*03d0*/  IMAD.MOV R4, RZ, RZ, -R7 ;  /* 0x000000ffff047224 */ /* 0x000fc800078e0a07 */
[----:B-1----:R-:W-:-:S04]  /*03e0*/  IMAD R4, R4, UR6, R5 ;  /* 0x0000000604047c24 */ /* 0x002fc8000f8e0205 */
        /* <DEDUP_REMOVED lines=303> */
[----:B0-----:R-:W-:-:S05]  /*16e0*/  IMAD.HI.U32 R0, R5, UR4, R4 ;  /* 0x0000000405007c27 */ /* 0x001fca000f8e0004 */
[----:B------:R-:W-:-:S05]  /*16f0*/  SHF.R.U32.HI R0, RZ, UR5, R0 ;  /* 0x00000005ff007c19 */ /* 0x000fca0008011600 */
[----:B------:R-:W-:-:S04]  /*1700*/  IMAD.MOV R4, RZ, RZ, -R0 ;  /* 0x000000ffff047224 */ /* 0x000fc800078e0a00 */
[----:B-1----:R-:W-:-:S04]  /*1710*/  IMAD R4, R4, UR6, R5 ;  /* 0x0000000604047c24 */ /* 0x002fc8000f8e0205 */
[C---:B--2---:R-:W-:Y:S02]  /*1720*/  IMAD R23, R4.reuse, UR7, R23 ;  /* 0x0000000704177c24 */ /* 0x044fe4000f8e0217 */
[C---:B---3--:R-:W-:Y:S02]  /*1730*/  IMAD R25, R4.reuse, UR8, R25 ;  /* 0x0000000804197c24 */ /* 0x048fe4000f8e0219 */
[----:B------:R-:W-:-:S07]  /*1740*/  IMAD R24, R4, UR9, R24 ;  /* 0x0000000904187c24 */ /* 0x000fce000f8e0218 */
.L_x_1283:
[----:B------:R-:W-:Y:S01]  /*1750*/  IMAD.MOV.U32 R3, RZ, RZ, 0x1 ;  /* 0x00000001ff037424 */ /* 0x000fe200078e00ff */
[C---:B------:R-:W-:Y:S02]  /*1760*/  LOP3.LUT R0, R16.reuse, 0xff, RZ, 0xc0, !PT ;  /* 0x000000ff10007812 */ /* 0x040fe400078ec0ff */
[----:B------:R-:W-:Y:S02]  /*1770*/  ISETP.LE.U32.AND P1, PT, R16, 0x2c, PT ;  /* 0x0000002c1000780c */ /* 0x000fe40003f23070 */
[CC--:B------:R-:W-:Y:S02]  /*1780*/  SHF.L.U32 R4, R3.reuse, R0.reuse, RZ ;  /* 0x0000000003047219 */ /* 0x0c0fe400000006ff */
[----:B------:R-:W-:Y:S02]  /*1790*/  SHF.L.U64.HI R0, R3, R0, RZ ;  /* 0x0000000003007219 */ /* 0x000fe400000102ff */
[----:B------:R-:W-:-:S04]  /*17a0*/  LOP3.LUT P0, RZ, R4, 0x3f808fff, RZ, 0xc0, !PT ;  /* 0x3f808fff04ff7812 */ /* 0x000fc8000780c0ff */
[----:B------:R-:W-:-:S13]  /*17b0*/  LOP3.LUT P0, RZ, R0, 0x1000, RZ, 0xc0, P0 ;  /* 0x0000100000ff7812 */ /* 0x000fda000000c0ff */
[----:B------:R-:W-:Y:S05]  /*17c0*/  @P0 BRA P1, `(.L_x_1284) ;  /* 0x0000000000400947 */ /* 0x000fea0000800000 */
        /* <DEDUP_REMOVED lines=16> */
.L_x_1284:
[----:B------:R-:W0:Y:S01]  /*18d0*/  LDCU.64 UR4, c[0x0][0x658] ;  /* 0x0000cb00ff0477ac */ /* 0x000e220008000a00 */
[----:B------:R-:W-:-:S04]  /*18e0*/  PRMT R0, R2, 0x7772, RZ ;  /* 0x0000777202007816 */ /* 0x000fc800000000ff */
[----:B------:R-:W-:Y:S02]  /*18f0*/  ISETP.GT.AND P0, PT, R0, 0x9, PT ;  /* 0x000000090000780c */ /* 0x000fe40003f04270 */
[----:B0-----:R-:W-:-:S05]  /*1900*/  IADD3 R4, P1, PT, R25, UR4, RZ ;  /* 0x0000000419047c10 */ /* 0x001fca000ff3e0ff */
[----:B------:R-:W-:-:S06]  /*1910*/  IMAD.X R5, RZ, RZ, UR5, P1 ;  /* 0x00000005ff057e24 */ /* 0x000fcc00088e06ff */
        /* <DEDUP_REMOVED lines=9> */
[----:B------:R-:W2:Y:S02]  /*19b0*/  LDG.E.S8 R4, desc[UR36][R4.64] ;  /* 0x0000002404047981 */ /* 0x000ea4000c1e1300 */
[----:B--2---:R-:W0:Y:S02]  /*19c0*/  I2F.S16 R0, R4 ;  /* 0x0000000400007306 */ /* 0x004e240000101400 */
[----:B0-----:R-:W-:-:S04]  /*19d0*/  F2FP.F16.F32.PACK_AB R0, RZ, R0 ;  /* 0x00000000ff00723e */ /* 0x001fc800000000ff */
[----:B------:R-:W-:Y:S01]  /*19e0*/  PRMT R25, R0, 0x7610, R25 ;  /* 0x0000761000197816 */ /* 0x000fe20000000019 */
[----:B------:R-:W-:Y:S06]  /*19f0*/  BRA `(.L_x_1290) ;  /* 0x0000000c00ec7947 */ /* 0x000fec0003800000 */
.L_x_1288:
[----:B------:R-:W2:Y:S02]  /*1a00*/  LDG.E.U8 R4, desc[UR36][R4.64] ;  /* 0x0000002404047981 */ /* 0x000ea4000c1e1100 */
[----:B--2---:R-:W-:-:S04]  /*1a10*/  I2FP.F32.U32 R0, R4 ;  /* 0x0000000400007245 */ /* 0x004fc80000201000 */
[----:B------:R-:W-:-:S04]  /*1a20*/  F2FP.F16.F32.PACK_AB R0, RZ, R0 ;  /* 0x00000000ff00723e */ /* 0x000fc800000000ff */
[----:B------:R-:W-:Y:S01]  /*1a30*/  PRMT R25, R0, 0x7610, R25 ;  /* 0x0000761000197816 */ /* 0x000fe20000000019 */
[----:B------:R-:W-:Y:S06]  /*1a40*/  BRA `(.L_x_1290) ;  /* 0x0000000c00d87947 */ /* 0x000fec0003800000 */
.L_x_1287:
[----:B------:R-:W-:-:S13]  /*1a50*/  ISETP.NE.AND P0, PT, R0, 0x2, PT ;  /* 0x000000020000780c */ /* 0x000fda0003f05270 */
[----:B------:R-:W-:Y:S05]  /*1a60*/  @!P0 BRA `(.L_x_1291) ;  /* 0x0000000000388947 */ /* 0x000fea0003800000 */
[----:B------:R-:W-:-:S13]  /*1a70*/  ISETP.NE.AND P0, PT, R0, 0x3, PT ;  /* 0x000000030000780c */ /* 0x000fda0003f05270 */
[----:B------:R-:W-:Y:S05]  /*1a80*/  @!P0 BRA `(.L_x_1292) ;  /* 0x00000000001c8947 */ /* 0x000fea0003800000 */
[----:B------:R-:W-:-:S13]  /*1a90*/  ISETP.NE.AND P0, PT, R0, 0x4, PT ;  /* 0x000000040000780c */ /* 0x000fda0003f05270 */
[----:B------:R-:W-:Y:S05]  /*1aa0*/  @P0 BRA `(.L_x_1289) ;  /* 0x0000000c00240947 */ /* 0x000fea0003800000 */
[----:B------:R-:W2:Y:S02]  /*1ab0*/  LDG.E.64 R4, desc[UR36][R4.64] ;  /* 0x0000002404047981 */ /* 0x000ea4000c1e1b00 */
[----:B--2---:R-:W0:Y:S02]  /*1ac0*/  I2F.S64 R0, R4 ;  /* 0x0000000400007312 */ /* 0x004e240000301400 */
[----:B0-----:R-:W-:-:S04]  /*1ad0*/  F2FP.F16.F32.PACK_AB R0, RZ, R0 ;  /* 0x00000000ff00723e */ /* 0x001fc800000000ff */
[----:B------:R-:W-:Y:S01]  /*1ae0*/  PRMT R25, R0, 0x7610, R25 ;  /* 0x0000761000197816 */ /* 0x000fe20000000019 */
[----:B------:R-:W-:Y:S06]  /*1af0*/  BRA `(.L_x_1290) ;  /* 0x0000000c00ac7947 */ /* 0x000fec0003800000 */
.L_x_1292:
[----:B------:R-:W2:Y:S02]  /*1b00*/  LDG.E R4, desc[UR36][R4.64] ;  /* 0x0000002404047981 */ /* 0x000ea4000c1e1900 */
[----:B--2---:R-:W-:-:S04]  /*1b10*/  I2FP.F32.S32 R0, R4 ;  /* 0x0000000400007245 */ /* 0x004fc80000201400 */
[----:B------:R-:W-:-:S04]  /*1b20*/  F2FP.F16.F32.PACK_AB R0, RZ, R0 ;  /* 0x00000000ff00723e */ /* 0x000fc800000000ff */
[----:B------:R-:W-:Y:S01]  /*1b30*/  PRMT R25, R0, 0x7610, R25 ;  /* 0x0000761000197816 */ /* 0x000fe20000000019 */
[----:B------:R-:W-:Y:S06]  /*1b40*/  BRA `(.L_x_1290) ;  /* 0x0000000c00987947 */ /* 0x000fec0003800000 */
.L_x_1291:
[----:B------:R-:W2:Y:S02]  /*1b50*/  LDG.E.U16 R4, desc[UR36][R4.64] ;  /* 0x0000002404047981 */ /* 0x000ea4000c1e1500 */
[----:B--2---:R-:W0:Y:S02]  /*1b60*/  I2F.S16 R0, R4 ;  /* 0x0000000400007306 */ /* 0x004e240000101400 */
[----:B0-----:R-:W-:-:S04]  /*1b70*/  F2FP.F16.F32.PACK_AB R0, RZ, R0 ;  /* 0x00000000ff00723e */ /* 0x001fc800000000ff */
[----:B------:R-:W-:Y:S01]  /*1b80*/  PRMT R25, R0, 0x7610, R25 ;  /* 0x0000761000197816 */ /* 0x000fe20000000019 */
[----:B------:R-:W-:Y:S06]  /*1b90*/  BRA `(.L_x_1290) ;  /* 0x0000000c00847947 */ /* 0x000fec0003800000 */
.L_x_1286:
[----:B------:R-:W-:-:S13]  /*1ba0*/  ISETP.GT.AND P0, PT, R0, 0x6, PT ;  /* 0x000000060000780c */ /* 0x000fda0003f04270 */
[----:B------:R-:W-:Y:S05]  /*1bb0*/  @P0 BRA `(.L_x_1293) ;  /* 0x0000000000240947 */ /* 0x000fea0003800000 */
[----:B------:R-:W-:-:S13]  /*1bc0*/  ISETP.NE.AND P0, PT, R0, 0x5, PT ;  /* 0x000000050000780c */ /* 0x000fda0003f05270 */
[----:B------:R-:W-:Y:S05]  /*1bd0*/  @!P0 BRA `(.L_x_1294) ;  /* 0x0000000000148947 */ /* 0x000fea0003800000 */
[----:B------:R-:W-:-:S13]  /*1be0*/  ISETP.NE.AND P0, PT, R0, 0x6, PT ;  /* 0x000000060000780c */ /* 0x000fda0003f05270 */
[----:B------:R-:W-:Y:S05]  /*1bf0*/  @P0 BRA `(.L_x_1289) ;  /* 0x0000000800d00947 */ /* 0x000fea0003800000 */
[----:B------:R-:W2:Y:S02]  /*1c00*/  LDG.E R4, desc[UR36][R4.64] ;  /* 0x0000002404047981 */ /* 0x000ea4000c1e1900 */
[----:B--2---:R-:W-:Y:S01]  /*1c10*/  F2FP.F16.F32.PACK_AB R25, RZ, R4 ;  /* 0x00000004ff19723e */ /* 0x004fe200000000ff */
[----:B------:R-:W-:Y:S06]  /*1c20*/  BRA `(.L_x_1290) ;  /* 0x0000000c00607947 */ /* 0x000fec0003800000 */
.L_x_1294:
[----:B------:R1:W5:Y:S01]  /*1c30*/  LDG.E.U16 R25, desc[UR36][R4.64] ;  /* 0x0000002404197981 */ /* 0x000362000c1e1500 */
[----:B------:R-:W-:Y:S05]  /*1c40*/  BRA `(.L_x_1290) ;  /* 0x0000000c00587947 */ /* 0x000fea0003800000 */
.L_x_1293:
[----:B------:R-:W-:-:S13]  /*1c50*/  ISETP.NE.AND P0, PT, R0, 0x7, PT ;  /* 0x000000070000780c */ /* 0x000fda0003f05270 */
[----:B------:R-:W-:Y:S05]  /*1c60*/  @!P0 BRA `(.L_x_1295) ;  /* 0x0000000000248947 */ /* 0x000fea0003800000 */
[----:B------:R-:W-:-:S13]  /*1c70*/  ISETP.NE.AND P0, PT, R0, 0x8, PT ;  /* 0x000000080000780c */ /* 0x000fda0003f05270 */
[----:B------:R-:W-:Y:S05]  /*1c80*/  @!P0 BRA `(.L_x_1296) ;  /* 0x0000000000148947 */ /* 0x000fea0003800000 */
[----:B------:R-:W-:-:S13]  /*1c90*/  ISETP.NE.AND P0, PT, R0, 0x9, PT ;  /* 0x000000090000780c */ /* 0x000fda0003f05270 */
[----:B------:R-:W-:Y:S05]  /*1ca0*/  @P0 BRA `(.L_x_1289) ;  /* 0x0000000800a40947 */ /* 0x000fea0003800000 */
[----:B------:R-:W2:Y:S02]  /*1cb0*/  LDG.E R4, desc[UR36][R4.64] ;  /* 0x0000002404047981 */ /* 0x000ea4000c1e1900 */
[----:B--2---:R-:W-:Y:S01]  /*1cc0*/  F2FP.F16.F32.PACK_AB R25, RZ, R4 ;  /* 0x00000004ff19723e */ /* 0x004fe200000000ff */
[----:B------:R-:W-:Y:S06]  /*1cd0*/  BRA `(.L_x_1290) ;  /* 0x0000000c00347947 */ /* 0x000fec0003800000 */
.L_x_1296:
[----:B------:R0:W5:Y:S01]  /*1ce0*/  LDG.E.U16 R25, desc[UR36][R4.64] ;  /* 0x0000002404197981 */ /* 0x000162000c1e1500 */
[----:B------:R-:W-:Y:S05]  /*1cf0*/  BRA `(.L_x_1290) ;  /* 0x0000000c002c7947 */ /* 0x000fea0003800000 */
.L_x_1295:
        /* <DEDUP_REMOVED lines=13> */
.L_x_1285:
        /* <DEDUP_REMOVED lines=8> */
[----:B------:R-:W2:Y:S02]  /*1e50*/  LDG.E.U8 R4, desc[UR36][R4.64] ;  /* 0x0000002404047981 */ /* 0x000ea4000c1e1100 */
[----:B--2---:R-:W-:-:S04]  /*1e60*/  ISETP.NE.AND P0, PT, R4, RZ, PT ;  /* 0x000000ff0400720c */ /* 0x004fc80003f05270 */
[----:B------:R-:W-:-:S04]  /*1e70*/  FSEL R0, RZ, 1, !P0 ;  /* 0x3f800000ff007808 */ /* 0x000fc80004000000 */
[----:B------:R-:W-:-:S04]  /*1e80*/  F2FP.F16.F32.PACK_AB R0, RZ, R0 ;  /* 0x00000000ff00723e */ /* 0x000fc800000000ff */
[----:B------:R-:W-:Y:S01]  /*1e90*/  PRMT R25, R0, 0x7610, R25 ;  /* 0x0000761000197816 */ /* 0x000fe20000000019 */
[----:B------:R-:W-:Y:S06]  /*1ea0*/  BRA `(.L_x_1290) ;  /* 0x0000000800c07947 */ /* 0x000fec0003800000 */
.L_x_1299:
        /* <DEDUP_REMOVED lines=13> */
.L_x_1298:
[----:B------:R-:W-:-:S13]  /*1f80*/  ISETP.NE.AND P0, PT, R0, 0xf, PT ;  /* 0x0000000f0000780c */ /* 0x000fda0003f05270 */
[----:B------:R-:W-:Y:S05]  /*1f90*/  @!P0 BRA `(.L_x_1300) ;  /* 0x0000000000a08947 */ /* 0x000fea0003800000 */
[----:B------:R-:W-:-:S13]  /*1fa0*/  ISETP.NE.AND P0, PT, R0, 0x17, PT ;  /* 0x000000170000780c */ /* 0x000fda0003f05270 */
[----:B------:R-:W-:Y:S05]  /*1fb0*/  @!P0 BRA `(.L_x_1301) ;  /* 0x00000000005c8947 */ /* 0x000fea0003800000 */
[----:B------:R-:W-:-:S13]  /*1fc0*/  ISETP.NE.AND P0, PT, R0, 0x18, PT ;  /* 0x000000180000780c */ /* 0x000fda0003f05270 */
[----:B------:R-:W-:Y:S05]  /*1fd0*/  @P0 BRA `(.L_x_1289) ;  /* 0x0000000400d80947 */ /* 0x000fea0003800000 */
        /* <DEDUP_REMOVED lines=21> */
.L_x_1301:
        /* <DEDUP_REMOVED lines=15> */
.L_x_1300:
[----:B------:R-:W2:Y:S02]  /*2220*/  LDG.E.U16 R0, desc[UR36][R4.64] ;  /* 0x0000002404007981 */ /* 0x000ea4000c1e1500 */
[----:B--2---:R-:W-:-:S05]  /*2230*/  IMAD.U32 R0, R0, 0x10000, RZ ;  /* 0x0001000000007824 */ /* 0x004fca00078e00ff */
[----:B------:R-:W-:-:S04]  /*2240*/  F2FP.F16.F32.PACK_AB R0, RZ, R0 ;  /* 0x00000000ff00723e */ /* 0x000fc800000000ff */
[----:B------:R-:W-:Y:S01]  /*2250*/  PRMT R25, R0, 0x7610, R25 ;  /* 0x0000761000197816 */ /* 0x000fe20000000019 */
[----:B------:R-:W-:Y:S06]  /*2260*/  BRA `(.L_x_1290) ;  /* 0x0000000400d07947 */ /* 0x000fec0003800000 */
.L_x_1297:
        /* <DEDUP_REMOVED lines=8> */
[----:B------:R-:W2:Y:S02]  /*22f0*/  LDG.E.U16 R0, desc[UR36][R4.64] ;  /* 0x0000002404007981 */ /* 0x000ea4000c1e1500 */
[----:B--2---:R-:W-:-:S04]  /*2300*/  I2FP.F32.U32 R0, R0 ;  /* 0x0000000000007245 */ /* 0x004fc80000201000 */
[----:B------:R-:W-:-:S04]  /*2310*/  F2FP.F16.F32.PACK_AB R0, RZ, R0 ;  /* 0x00000000ff00723e */ /* 0x000fc800000000ff */
[----:B------:R-:W-:Y:S01]  /*2320*/  PRMT R25, R0, 0x7610, R25 ;  /* 0x0000761000197816 */ /* 0x000fe20000000019 */
[----:B------:R-:W-:Y:S06]  /*2330*/  BRA `(.L_x_1290) ;  /* 0x00000004009c7947 */ /* 0x000fec0003800000 */
.L_x_1304:
        /* <DEDUP_REMOVED lines=21> */
.L_x_1308:
[----:B------:R-:W-:Y:S05]  /*2490*/  BSYNC.RECONVERGENT B1 ;  /* 0x0000000000017941 */ /* 0x000fea0003800200 */
.L_x_1307:
[----:B------:R-:W-:Y:S01]  /*24a0*/  IMAD.SHL.U32 R0, R0, 0x100000, RZ ;  /* 0x0010000000007824 */ /* 0x000fe200078e00ff */
[----:B------:R-:W-:-:S04]  /*24b0*/  LEA R3, R3, 0x3b800000, 0x17 ;  /* 0x3b80000003037811 */ /* 0x000fc800078eb8ff */
[----:B------:R-:W-:-:S07]  /*24c0*/  LOP3.LUT R0, R3, R0, R7, 0xfe, !PT ;  /* 0x0000000003007212 */ /* 0x000fce00078efe07 */
.L_x_1306:
[----:B------:R-:W-:Y:S05]  /*24d0*/  BSYNC.RECONVERGENT B0 ;  /* 0x0000000000007941 */ /* 0x000fea0003800200 */
.L_x_1305:
[----:B------:R-:W-:-:S04]  /*24e0*/  F2FP.F16.F32.PACK_AB R0, RZ, R0 ;  /* 0x00000000ff00723e */ /* 0x000fc800000000ff */
[----:B------:R-:W-:Y:S01]  /*24f0*/  PRMT R25, R0, 0x7610, R25 ;  /* 0x0000761000197816 */ /* 0x000fe20000000019 */
[----:B------:R-:W-:Y:S06]  /*2500*/  BRA `(.L_x_1290) ;  /* 0x0000000400287947 */ /* 0x000fec0003800000 */
.L_x_1303:
        /* <DEDUP_REMOVED lines=21> */
.L_x_1312:
[----:B------:R-:W-:Y:S05]  /*2660*/  BSYNC.RECONVERGENT B1 ;  /* 0x0000000000017941 */ /* 0x000fea0003800200 */
.L_x_1311:
[----:B------:R-:W-:Y:S01]  /*2670*/  IMAD.SHL.U32 R0, R0, 0x200000, RZ ;  /* 0x0020000000007824 */ /* 0x000fe200078e00ff */
[----:B------:R-:W-:-:S04]  /*2680*/  LEA R3, R3, 0x37800000, 0x17 ;  /* 0x3780000003037811 */ /* 0x000fc800078eb8ff */
[----:B------:R-:W-:-:S07]  /*2690*/  LOP3.LUT R0, R3, R0, R7, 0xfe, !PT ;  /* 0x0000000003007212 */ /* 0x000fce00078efe07 */
.L_x_1310:
[----:B------:R-:W-:Y:S05]  /*26a0*/  BSYNC.RECONVERGENT B0 ;  /* 0x0000000000007941 */ /* 0x000fea0003800200 */
.L_x_1309:
[----:B------:R-:W-:-:S04]  /*26b0*/  F2FP.F16.F32.PACK_AB R0, RZ, R0 ;  /* 0x00000000ff00723e */ /* 0x000fc800000000ff */
[----:B------:R-:W-:Y:S01]  /*26c0*/  PRMT R25, R0, 0x7610, R25 ;  /* 0x0000761000197816 */ /* 0x000fe20000000019 */
[----:B------:R-:W-:Y:S06]  /*26d0*/  BRA `(.L_x_1290) ;  /* 0x0000000000b47947 */ /* 0x000fec0003800000 */
.L_x_1302:
[----:B------:R-:W-:-:S13]  /*26e0*/  ISETP.NE.AND P0, PT, R0, 0x1c, PT ;  /* 0x0000001c0000780c */ /* 0x000fda0003f05270 */
[----:B------:R-:W-:Y:S05]  /*26f0*/  @!P0 BRA `(.L_x_1313) ;  /* 0x00000000009c8947 */ /* 0x000fea0003800000 */
[----:B------:R-:W-:-:S13]  /*2700*/  ISETP.NE.AND P0, PT, R0, 0x1d, PT ;  /* 0x0000001d0000780c */ /* 0x000fda0003f05270 */
[----:B------:R-:W-:Y:S05]  /*2710*/  @!P0 BRA `(.L_x_1314) ;  /* 0x0000000000808947 */ /* 0x000fea0003800000 */
[----:B------:R-:W-:-:S13]  /*2720*/  ISETP.NE.AND P0, PT, R0, 0x2c, PT ;  /* 0x0000002c0000780c */ /* 0x000fda0003f05270 */
[----:B------:R-:W-:Y:S05]  /*2730*/  @!P0 BRA `(.L_x_1315) ;  /* 0x0000000000488947 */ /* 0x000fea0003800000 */
.L_x_1289:
        /* <DEDUP_REMOVED lines=16> */
.L_x_1316:
[----:B------:R-:W-:Y:S01]  /*2840*/  PRMT R25, RZ, 0x7610, R25 ;  /* 0x00007610ff197816 */ /* 0x000fe20000000019 */
[----:B------:R-:W-:Y:S06]  /*2850*/  BRA `(.L_x_1290) ;  /* 0x0000000000547947 */ /* 0x000fec0003800000 */
.L_x_1315:
        /* <DEDUP_REMOVED lines=8> */
.L_x_1318:
[----:B------:R-:W-:Y:S05]  /*28e0*/  BSYNC.RECONVERGENT B0 ;  /* 0x0000000000007941 */ /* 0x000fea0003800200 */
.L_x_1317:
[----:B------:R-:W-:-:S04]  /*28f0*/  F2FP.F16.F32.PACK_AB R0, RZ, R0 ;  /* 0x00000000ff00723e */ /* 0x000fc800000000ff */
[----:B------:R-:W-:Y:S01]  /*2900*/  PRMT R25, R0, 0x7610, R25 ;  /* 0x0000761000197816 */ /* 0x000fe20000000019 */
[----:B------:R-:W-:Y:S06]  /*2910*/  BRA `(.L_x_1290) ;  /* 0x0000000000247947 */ /* 0x000fec0003800000 */
.L_x_1314:
[----:B------:R-:W2:Y:S02]  /*2920*/  LDG.E.64 R4, desc[UR36][R4.64] ;  /* 0x0000002404047981 */ /* 0x000ea4000c1e1b00 */
[----:B--2---:R-:W0:Y:S02]  /*2930*/  I2F.U64 R0, R4 ;  /* 0x0000000400007312 */ /* 0x004e240000301000 */
[----:B0-----:R-:W-:-:S04]  /*2940*/  F2FP.F16.F32.PACK_AB R0, RZ, R0 ;  /* 0x00000000ff00723e */ /* 0x001fc800000000ff */
[----:B------:R-:W-:Y:S01]  /*2950*/  PRMT R25, R0, 0x7610, R25 ;  /* 0x0000761000197816 */ /* 0x000fe20000000019 */
[----:B------:R-:W-:Y:S06]  /*2960*/  BRA `(.L_x_1290) ;  /* 0x0000000000107947 */ /* 0x000fec0003800000 */
.L_x_1313:
[----:B------:R-:W2:Y:S02]  /*2970*/  LDG.E R4, desc[UR36][R4.64] ;  /* 0x0000002404047981 */ /* 0x000ea4000c1e1900 */
[----:B--2---:R-:W-:-:S04]  /*2980*/  I2FP.F32.U32 R0, R4 ;  /* 0x0000000400007245 */ /* 0x004fc80000201000 */
[----:B------:R-:W-:-:S04]  /*2990*/  F2FP.F16.F32.PACK_AB R0, RZ, R0 ;  /* 0x00000000ff00723e */ /* 0x000fc800000000ff */
[----:B------:R-:W-:-:S07]  /*29a0*/  PRMT R25, R0, 0x7610, R25 ;  /* 0x0000761000197816 */ /* 0x000fce0000000019 */
.L_x_1290:
[----:B------:R-:W0:Y:S01]  /*29b0*/  LDCU.64 UR4, c[0x0][0x660] ;  /* 0x0000cc00ff0477ac */ /* 0x000e220008000a00 */
[----:B------:R-:W-:-:S04]  /*29c0*/  PRMT R0, R2, 0x7773, RZ ;  /* 0x0000777302007816 */ /* 0x000fc800000000ff */
[----:B------:R-:W-:Y:S02]  /*29d0*/  ISETP.GT.AND P0, PT, R0, 0x9, PT ;  /* 0x000000090000780c */ /* 0x000fe40003f04270 */
[----:B01----:R-:W-:-:S05]  /*29e0*/  IADD3 R4, P1, PT, R24, UR4, RZ ;  /* 0x0000000418047c10 */ /* 0x003fca000ff3e0ff */
        /* <DEDUP_REMOVED lines=12> */
[----:B0-----:R-:W-:Y:S01]  /*2ab0*/  F2FP.F16.F32.PACK_AB R0, RZ, R0 ;  /* 0x00000000ff00723e */ /* 0x001fe200000000ff */
[----:B------:R-:W-:Y:S06]  /*2ac0*/  BRA `(.L_x_1324) ;  /* 0x0000000c00b07947 */ /* 0x000fec0003800000 */
.L_x_1322:
[----:B------:R-:W2:Y:S02]  /*2ad0*/  LDG.E.U8 R4, desc[UR36][R4.64] ;  /* 0x0000002404047981 */ /* 0x000ea4000c1e1100 */
[----:B--2---:R-:W-:-:S04]  /*2ae0*/  I2FP.F32.U32 R0, R4 ;  /* 0x0000000400007245 */ /* 0x004fc80000201000 */
[----:B------:R-:W-:Y:S01]  /*2af0*/  F2FP.F16.F32.PACK_AB R0, RZ, R0 ;  /* 0x00000000ff00723e */ /* 0x000fe200000000ff */
[----:B------:R-:W-:Y:S06]  /*2b00*/  BRA `(.L_x_1324) ;  /* 0x0000000c00a07947 */ /* 0x000fec0003800000 */
.L_x_1321:
        /* <DEDUP_REMOVED lines=8> */
[----:B0-----:R-:W-:Y:S01]  /*2b90*/  F2FP.F16.F32.PACK_AB R0, RZ, R0 ;  /* 0x00000000ff00723e */ /* 0x001fe200000000ff */
[----:B------:R-:W-:Y:S06]  /*2ba0*/  BRA `(.L_x_1324) ;  /* 0x0000000c00787947 */ /* 0x000fec0003800000 */
.L_x_1326:
[----:B------:R-:W2:Y:S02]  /*2bb0*/  LDG.E R4, desc[UR36][R4.64] ;  /* 0x0000002404047981 */ /* 0x000ea4000c1e1900 */
[----:B--2---:R-:W-:-:S04]  /*2bc0*/  I2FP.F32.S32 R0, R4 ;  /* 0x0000000400007245 */ /* 0x004fc80000201400 */
[----:B------:R-:W-:Y:S01]  /*2bd0*/  F2FP.F16.F32.PACK_AB R0, RZ, R0 ;  /* 0x00000000ff00723e */ /* 0x000fe200000000ff */
[----:B------:R-:W-:Y:S06]  /*2be0*/  BRA `(.L_x_1324) ;  /* 0x0000000c00687947 */ /* 0x000fec0003800000 */
.L_x_1325:
[----:B------:R-:W2:Y:S02]  /*2bf0*/  LDG.E.U16 R4, desc[UR36][R4.64] ;  /* 0x0000002404047981 */ /* 0x000ea4000c1e1500 */
[----:B--2---:R-:W0:Y:S02]  /*2c00*/  I2F.S16 R0, R4 ;  /* 0x0000000400007306 */ /* 0x004e240000101400 */
[----:B0-----:R-:W-:Y:S01]  /*2c10*/  F2FP.F16.F32.PACK_AB R0, RZ, R0 ;  /* 0x00000000ff00723e */ /* 0x001fe200000000ff */
[----:B------:R-:W-:Y:S06]  /*2c20*/  BRA `(.L_x_1324) ;  /* 0x0000000c00587947 */ /* 0x000fec0003800000 */
.L_x_1320:
        /* <DEDUP_REMOVED lines=9> */
.L_x_1328:
[----:B------:R0:W5:Y:S01]  /*2cc0*/  LDG.E.U16 R0, desc[UR36][R4.64] ;  /* 0x0000002404007981 */ /* 0x000162000c1e1500 */
[----:B------:R-:W-:Y:S05]  /*2cd0*/  BRA `(.L_x_1324) ;  /* 0x0000000c002c7947 */ /* 0x000fea0003800000 */
.L_x_1327:
        /* <DEDUP_REMOVED lines=9> */
.L_x_1330:
[----:B------:R1:W5:Y:S01]  /*2d70*/  LDG.E.U16 R0, desc[UR36][R4.64] ;  /* 0x0000002404007981 */ /* 0x000362000c1e1500 */
[----:B------:R-:W-:Y:S05]  /*2d80*/  BRA `(.L_x_1324) ;  /* 0x0000000c00007947 */ /* 0x000fea0003800000 */
.L_x_1329:
        /* <DEDUP_REMOVED lines=12> */
.L_x_1319:
        /* <DEDUP_REMOVED lines=11> */
[----:B------:R-:W-:Y:S01]  /*2f00*/  F2FP.F16.F32.PACK_AB R0, RZ, R0 ;  /* 0x00000000ff00723e */ /* 0x000fe200000000ff */
[----:B------:R-:W-:Y:S06]  /*2f10*/  BRA `(.L_x_1324) ;  /* 0x00000008009c7947 */ /* 0x000fec0003800000 */
.L_x_1333:
        /* <DEDUP_REMOVED lines=12> */
.L_x_1332:
        /* <DEDUP_REMOVED lines=27> */
.L_x_1335:
        /* <DEDUP_REMOVED lines=12> */
[----:B------:R-:W-:Y:S01]  /*3250*/  F2FP.F16.F32.PACK_AB R0, RZ, R0 ;  /* 0x00000000ff00723e */ /* 0x000fe200000000ff */
[----:B------:R-:W-:Y:S06]  /*3260*/  BRA `(.L_x_1324) ;  /* 0x0000000400c87947 */ /* 0x000fec0003800000 */
.L_x_1334:
[----:B------:R-:W2:Y:S02]  /*3270*/  LDG.E.U16 R0, desc[UR36][R4.64] ;  /* 0x0000002404007981 */ /* 0x000ea4000c1e1500 */
[----:B--2---:R-:W-:-:S05]  /*3280*/  IMAD.U32 R0, R0, 0x10000, RZ ;  /* 0x0001000000007824 */ /* 0x004fca00078e00ff */
[----:B------:R-:W-:Y:S01]  /*3290*/  F2FP.F16.F32.PACK_AB R0, RZ, R0 ;  /* 0x00000000ff00723e */ /* 0x000fe200000000ff */
[----:B------:R-:W-:Y:S06]  /*32a0*/  BRA `(.L_x_1324) ;  /* 0x0000000400b87947 */ /* 0x000fec0003800000 */
.L_x_1331:
        /* <DEDUP_REMOVED lines=10> */
[----:B------:R-:W-:Y:S01]  /*3350*/  F2FP.F16.F32.PACK_AB R0, RZ, R0 ;  /* 0x00000000ff00723e */ /* 0x000fe200000000ff */
[----:B------:R-:W-:Y:S06]  /*3360*/  BRA `(.L_x_1324) ;  /* 0x0000000400887947 */ /* 0x000fec0003800000 */
.L_x_1338:
        /* <DEDUP_REMOVED lines=21> */
.L_x_1342:
[----:B------:R-:W-:Y:S05]  /*34c0*/  BSYNC.RECONVERGENT B1 ;  /* 0x0000000000017941 */ /* 0x000fea0003800200 */
.L_x_1341:
[----:B------:R-:W-:Y:S01]  /*34d0*/  IMAD.SHL.U32 R0, R0, 0x100000, RZ ;  /* 0x0010000000007824 */ /* 0x000fe200078e00ff */
[----:B------:R-:W-:-:S04]  /*34e0*/  LEA R3, R3, 0x3b800000, 0x17 ;  /* 0x3b80000003037811 */ /* 0x000fc800078eb8ff */
[----:B------:R-:W-:-:S07]  /*34f0*/  LOP3.LUT R0, R3, R0, R7, 0xfe, !PT ;  /* 0x0000000003007212 */ /* 0x000fce00078efe07 */
.L_x_1340:
[----:B------:R-:W-:Y:S05]  /*3500*/  BSYNC.RECONVERGENT B0 ;  /* 0x0000000000007941 */ /* 0x000fea0003800200 */
.L_x_1339:
[----:B------:R-:W-:Y:S01]  /*3510*/  F2FP.F16.F32.PACK_AB R0, RZ, R0 ;  /* 0x00000000ff00723e */ /* 0x000fe200000000ff */
[----:B------:R-:W-:Y:S06]  /*3520*/  BRA `(.L_x_1324) ;  /* 0x0000000400187947 */ /* 0x000fec0003800000 */
.L_x_1337:
        /* <DEDUP_REMOVED lines=21> */
.L_x_1346:
[----:B------:R-:W-:Y:S05]  /*3680*/  BSYNC.RECONVERGENT B1 ;  /* 0x0000000000017941 */ /* 0x000fea0003800200 */
.L_x_1345:
[----:B------:R-:W-:Y:S01]  /*3690*/  IMAD.SHL.U32 R0, R0, 0x200000, RZ ;  /* 0x0020000000007824 */ /* 0x000fe200078e00ff */
[----:B------:R-:W-:-:S04]  /*36a0*/  LEA R3, R3, 0x37800000, 0x17 ;  /* 0x3780000003037811 */ /* 0x000fc800078eb8ff */
[----:B------:R-:W-:-:S07]  /*36b0*/  LOP3.LUT R0, R3, R0, R7, 0xfe, !PT ;  /* 0x0000000003007212 */ /* 0x000fce00078efe07 */
.L_x_1344:
[----:B------:R-:W-:Y:S05]  /*36c0*/  BSYNC.RECONVERGENT B0 ;  /* 0x0000000000007941 */ /* 0x000fea0003800200 */
.L_x_1343:
[----:B------:R-:W-:Y:S01]  /*36d0*/  F2FP.F16.F32.PACK_AB R0, RZ, R0 ;  /* 0x00000000ff00723e */ /* 0x000fe200000000ff */
[----:B------:R-:W-:Y:S06]  /*36e0*/  BRA `(.L_x_1324) ;  /* 0x0000000000a87947 */ /* 0x000fec0003800000 */
.L_x_1336:
[----:B------:R-:W-:-:S13]  /*36f0*/  ISETP.NE.AND P0, PT, R0, 0x1c, PT ;  /* 0x0000001c0000780c */ /* 0x000fda0003f05270 */
[----:B------:R-:W-:Y:S05]  /*3700*/  @!P0 BRA `(.L_x_1347) ;  /* 0x0000000000948947 */ /* 0x000fea0003800000 */
[----:B------:R-:W-:-:S13]  /*3710*/  ISETP.NE.AND P0, PT, R0, 0x1d, PT ;  /* 0x0000001d0000780c */ /* 0x000fda0003f05270 */
[----:B------:R-:W-:Y:S05]  /*3720*/  @!P0 BRA `(.L_x_1348) ;  /* 0x00000000007c8947 */ /* 0x000fea0003800000 */
[----:B------:R-:W-:-:S13]  /*3730*/  ISETP.NE.AND P0, PT, R0, 0x2c, PT ;  /* 0x0000002c0000780c */ /* 0x000fda0003f05270 */
[----:B------:R-:W-:Y:S05]  /*3740*/  @!P0 BRA `(.L_x_1349) ;  /* 0x0000000000488947 */ /* 0x000fea0003800000 */
.L_x_1323:
        /* <DEDUP_REMOVED lines=16> */
.L_x_1350:
[----:B------:R-:W-:Y:S01]  /*3850*/  PRMT R0, RZ, 0x7610, R0 ;  /* 0x00007610ff007816 */ /* 0x000fe20000000000 */
[----:B------:R-:W-:Y:S06]  /*3860*/  BRA `(.L_x_1324) ;  /* 0x0000000000487947 */ /* 0x000fec0003800000 */
.L_x_1349:
        /* <DEDUP_REMOVED lines=8> */
.L_x_1352:
[----:B------:R-:W-:Y:S05]  /*38f0*/  BSYNC.RECONVERGENT B0 ;  /* 0x0000000000007941 */ /* 0x000fea0003800200 */
.L_x_1351:
[----:B------:R-:W-:Y:S01]  /*3900*/  F2FP.F16.F32.PACK_AB R0, RZ, R0 ;  /* 0x00000000ff00723e */ /* 0x000fe200000000ff */
[----:B------:R-:W-:Y:S06]  /*3910*/  BRA `(.L_x_1324) ;  /* 0x00000000001c7947 */ /* 0x000fec0003800000 */
.L_x_1348:
[----:B------:R-:W2:Y:S02]  /*3920*/  LDG.E.64 R4, desc[UR36][R4.64] ;  /* 0x0000002404047981 */ /* 0x000ea4000c1e1b00 */
[----:B--2---:R-:W0:Y:S02]  /*3930*/  I2F.U64 R0, R4 ;  /* 0x0000000400007312 */ /* 0x004e240000301000 */
[----:B0-----:R-:W-:Y:S01]  /*3940*/  F2FP.F16.F32.PACK_AB R0, RZ, R0 ;  /* 0x00000000ff00723e */ /* 0x001fe200000000ff */
[----:B------:R-:W-:Y:S06]  /*3950*/  BRA `(.L_x_1324) ;  /* 0x00000000000c7947 */ /* 0x000fec0003800000 */
.L_x_1347:
[----:B------:R-:W2:Y:S02]  /*3960*/  LDG.E R4, desc[UR36][R4.64] ;  /* 0x0000002404047981 */ /* 0x000ea4000c1e1900 */
[----:B--2---:R-:W-:-:S04]  /*3970*/  I2FP.F32.U32 R0, R4 ;  /* 0x0000000400007245 */ /* 0x004fc80000201000 */
[----:B------:R-:W-:-:S07]  /*3980*/  F2FP.F16.F32.PACK_AB R0, RZ, R0 ;  /* 0x00000000ff00723e */ /* 0x000fce00000000ff */
.L_x_1324:
[----:B------:R-:W2:Y:S01]  /*3990*/  LDC.U16 R3, c[0x0][0x668] ;  /* 0x00019a00ff037b82 */ /* 0x000ea20000000400 */
[----:B------:R-:W3:Y:S01]  /*39a0*/  LDCU.64 UR4, c[0x0][0x648] ;  /* 0x0000c900ff0477ac */ /* 0x000ee20008000a00 */
[----:B01---5:R-:W-:Y:S02]  /*39b0*/  HADD2.F32 R4, -RZ, R25.H0_H0 ;  /* 0x20000019ff047230 */ /* 0x023fe40000004100 */
[----:B------:R-:W-:Y:S01]  /*39c0*/  HADD2.F32 R0, -RZ, R0.H0_H0 ;  /* 0x20000000ff007230 */ /* 0x000fe20000004100 */
[----:B---3--:R-:W-:Y:S01]  /*39d0*/  IADD3 R8, P1, PT, R23, UR4, RZ ;  /* 0x0000000417087c10 */ /* 0x008fe2000ff3e0ff */
[----:B--2---:R-:W-:-:S04]  /*39e0*/  HADD2.F32 R3, -RZ, R3.H0_H0 ;  /* 0x20000003ff037230 */ /* 0x004fc80000004100 */
[----:B------:R-:W-:Y:S02]  /*39f0*/  IMAD.X R9, RZ, RZ, UR5, P1 ;  /* 0x00000005ff097e24 */ /* 0x000fe400088e06ff */
[----:B------:R-:W-:Y:S01]  /*3a00*/  FMUL.FTZ R3, R3, R4 ;  /* 0x0000000403037220 */ /* 0x000fe20000410000 */
[----:B------:R-:W-:-:S04]  /*3a10*/  LOP3.LUT R4, R2, 0xff, RZ, 0xc0, !PT ;  /* 0x000000ff02047812 */ /* 0x000fc800078ec0ff */
[----:B------:R-:W-:Y:S02]  /*3a20*/  F2FP.F16.F32.PACK_AB R3, RZ, R3 ;  /* 0x00000003ff03723e */ /* 0x000fe400000000ff */
[----:B------:R-:W-:-:S03]  /*3a30*/  ISETP.GT.AND P0, PT, R4, 0x9, PT ;  /* 0x000000090400780c */ /* 0x000fc60003f04270 */
[----:B------:R-:W-:-:S05]  /*3a40*/  HADD2.F32 R3, -RZ, R3.H0_H0 ;  /* 0x20000003ff037230 */ /* 0x000fca0000004100 */
[----:B------:R-:W-:-:S05]  /*3a50*/  FMUL.FTZ R0, R3, R0 ;  /* 0x0000000003007220 */ /* 0x000fca0000410000 */
[----:B------:R-:W-:Y:S01]  /*3a60*/  F2FP.F16.F32.PACK_AB R0, RZ, R0 ;  /* 0x00000000ff00723e */ /* 0x000fe200000000ff */
[----:B------:R-:W-:Y:S06]  /*3a70*/  @P0 BRA `(.L_x_1353) ;  /* 0x0000000400040947 */ /* 0x000fec0003800000 */
        /* <DEDUP_REMOVED lines=12> */
.L_x_1356:
[----:B------:R-:W-:-:S06]  /*3b40*/  HADD2.F32 R5, -RZ, R0.H0_H0 ;  /* 0x20000000ff057230 */ /* 0x000fcc0000004100 */
[----:B------:R-:W0:Y:S02]  /*3b50*/  F2I.S64.TRUNC R4, R5 ;  /* 0x0000000500047311 */ /* 0x000e24000020d900 */
[----:B0-----:R0:W-:Y:S01]  /*3b60*/  STG.E.U8 desc[UR36][R8.64], R4 ;  /* 0x0000000408007986 */ /* 0x0011e2000c101124 */
[----:B------:R-:W-:Y:S05]  /*3b70*/  BRA `(.L_x_1358) ;  /* 0x0000000c00707947 */ /* 0x000fea0003800000 */
.L_x_1355:
        /* <DEDUP_REMOVED lines=10> */
.L_x_1360:
[----:B------:R-:W-:-:S04]  /*3c20*/  HADD2.F32 R0, -RZ, R0.H0_H0 ;  /* 0x20000000ff007230 */ /* 0x000fc80000004100 */
[----:B------:R-:W0:Y:S02]  /*3c30*/  F2I.FTZ.TRUNC.NTZ R3, R0 ;  /* 0x0000000000037305 */ /* 0x000e24000021f100 */
[----:B0-----:R0:W-:Y:S01]  /*3c40*/  STG.E desc[UR36][R8.64], R3 ;  /* 0x0000000308007986 */ /* 0x0011e2000c101924 */
[----:B------:R-:W-:Y:S05]  /*3c50*/  BRA `(.L_x_1358) ;  /* 0x0000000c00387947 */ /* 0x000fea0003800000 */
.L_x_1359:
[----:B------:R-:W-:-:S04]  /*3c60*/  HADD2.F32 R0, -RZ, R0.H0_H0 ;  /* 0x20000000ff007230 */ /* 0x000fc80000004100 */
[----:B------:R-:W0:Y:S02]  /*3c70*/  F2I.FTZ.TRUNC.NTZ R3, R0 ;  /* 0x0000000000037305 */ /* 0x000e24000021f100 */
[----:B0-----:R0:W-:Y:S01]  /*3c80*/  STG.E.U16 desc[UR36][R8.64], R3 ;  /* 0x0000000308007986 */ /* 0x0011e2000c101524 */
[----:B------:R-:W-:Y:S05]  /*3c90*/  BRA `(.L_x_1358) ;  /* 0x0000000c00287947 */ /* 0x000fea0003800000 */
.L_x_1354:
        /* <DEDUP_REMOVED lines=9> */
.L_x_1362:
[----:B------:R0:W-:Y:S01]  /*3d30*/  STG.E.U16 desc[UR36][R8.64], R0 ;  /* 0x0000000008007986 */ /* 0x0001e2000c101524 */
[----:B------:R-:W-:Y:S05]  /*3d40*/  BRA `(.L_x_1358) ;  /* 0x0000000800fc7947 */ /* 0x000fea0003800000 */
.L_x_1361:
        /* <DEDUP_REMOVED lines=10> */
.L_x_1364:
[----:B------:R-:W-:-:S05]  /*3df0*/  HADD2.F32 R0, -RZ, R0.H0_H0 ;  /* 0x20000000ff007230 */ /* 0x000fca0000004100 */
[----:B------:R-:W-:-:S04]  /*3e00*/  F2FP.F16.F32.PACK_AB R0, RZ, R0 ;  /* 0x00000000ff00723e */ /* 0x000fc800000000ff */
[----:B------:R-:W-:-:S05]  /*3e10*/  PRMT R0, R0, 0x5410, RZ ;  /* 0x0000541000007816 */ /* 0x000fca00000000ff */
[----:B------:R0:W-:Y:S01]  /*3e20*/  STG.E desc[UR36][R8.64], R0 ;  /* 0x0000000008007986 */ /* 0x0001e2000c101924 */
[----:B------:R-:W-:Y:S05]  /*3e30*/  BRA `(.L_x_1358) ;  /* 0x0000000800c07947 */ /* 0x000fea0003800000 */
.L_x_1363:
[----:B------:R-:W-:-:S05]  /*3e40*/  HADD2.F32 R4, -RZ, R0.H0_H0 ;  /* 0x20000000ff047230 */ /* 0x000fca0000004100 */
[----:B------:R-:W-:-:S06]  /*3e50*/  FMUL.FTZ R4, R4, 1 ;  /* 0x3f80000004047820 */ /* 0x000fcc0000410000 */
[----:B------:R-:W0:Y:S02]  /*3e60*/  F2F.F64.F32 R4, R4 ;  /* 0x0000000400047310 */ /* 0x000e240000201800 */
[----:B0-----:R0:W-:Y:S01]  /*3e70*/  STG.E.64 desc[UR36][R8.64], R4 ;  /* 0x0000000408007986 */ /* 0x0011e2000c101b24 */
[----:B------:R-:W-:Y:S05]  /*3e80*/  BRA `(.L_x_1358) ;  /* 0x0000000800ac7947 */ /* 0x000fea0003800000 */
.L_x_1353:
        /* <DEDUP_REMOVED lines=13> */
.L_x_1367:
[----:B------:R-:W-:Y:S01]  /*3f60*/  HADD2.F32 R0, -RZ, R0.H0_H0 ;  /* 0x20000000ff007230 */ /* 0x000fe20000004100 */
[----:B------:R-:W-:-:S04]  /*3f70*/  CS2R R6, SRZ ;  /* 0x0000000000067805 */ /* 0x000fc8000001ff00 */
[----:B------:R-:W-:-:S04]  /*3f80*/  FMUL.FTZ R0, R0, 1 ;  /* 0x3f80000000007820 */ /* 0x000fc80000410000 */
[----:B------:R-:W0:Y:S02]  /*3f90*/  F2F.F64.F32 R4, R0 ;  /* 0x0000000000047310 */ /* 0x000e240000201800 */
[----:B0-----:R3:W-:Y:S01]  /*3fa0*/  STG.E.128 desc[UR36][R8.64], R4 ;  /* 0x0000000408007986 */ /* 0x0017e2000c101d24 */
[----:B------:R-:W-:Y:S05]  /*3fb0*/  BRA `(.L_x_1358) ;  /* 0x0000000800607947 */ /* 0x000fea0003800000 */
.L_x_1366:
        /* <DEDUP_REMOVED lines=19> */
.L_x_1371:
[----:B------:R-:W-:Y:S05]  /*40f0*/  BSYNC.RECONVERGENT B0 ;  /* 0x0000000000007941 */ /* 0x000fea0003800200 */
.L_x_1370:
[----:B------:R-:W-:-:S05]  /*4100*/  LOP3.LUT R5, R0, 0x80, R5, 0xf8, !PT ;  /* 0x0000008000057812 */ /* 0x000fca00078ef805 */
[----:B------:R0:W-:Y:S01]  /*4110*/  STG.E.U8 desc[UR36][R8.64], R5 ;  /* 0x0000000508007986 */ /* 0x0001e2000c101124 */
[----:B------:R-:W-:Y:S05]  /*4120*/  BRA `(.L_x_1358) ;  /* 0x0000000800047947 */ /* 0x000fea0003800000 */
.L_x_1369:
        /* <DEDUP_REMOVED lines=15> */
.L_x_1373:
[----:B------:R-:W-:Y:S05]  /*4220*/  BSYNC.RECONVERGENT B0 ;  /* 0x0000000000007941 */ /* 0x000fea0003800200 */
.L_x_1372:
[----:B------:R-:W-:-:S05]  /*4230*/  LOP3.LUT R5, R0, 0x80, R5, 0xf8, !PT ;  /* 0x0000008000057812 */ /* 0x000fca00078ef805 */
[----:B------:R1:W-:Y:S01]  /*4240*/  STG.E.U8 desc[UR36][R8.64], R5 ;  /* 0x0000000508007986 */ /* 0x0003e2000c101124 */
[----:B------:R-:W-:Y:S05]  /*4250*/  BRA `(.L_x_1358) ;  /* 0x0000000400b87947 */ /* 0x000fea0003800000 */
.L_x_1368:
[----:B------:R-:W-:-:S05]  /*4260*/  HADD2.F32 R0, -RZ, R0.H0_H0 ;  /* 0x20000000ff007230 */ /* 0x000fca0000004100 */
[----:B------:R-:W-:-:S05]  /*4270*/  F2FP.BF16.F32.PACK_AB R0, RZ, R0 ;  /* 0x00000000ff00723e */ /* 0x000fca00000010ff */
[----:B------:R2:W-:Y:S01]  /*4280*/  STG.E.U16 desc[UR36][R8.64], R0 ;  /* 0x0000000008007986 */ /* 0x0005e2000c101524 */
[----:B------:R-:W-:Y:S05]  /*4290*/  BRA `(.L_x_1358) ;  /* 0x0000000400a87947 */ /* 0x000fea0003800000 */
.L_x_1365:
        /* <DEDUP_REMOVED lines=12> */
.L_x_1376:
        /* <DEDUP_REMOVED lines=13> */
.L_x_1379:
[----:B------:R-:W-:-:S04]  /*4430*/  SHF.R.U32.HI R0, RZ, 0x14, R3 ;  /* 0x00000014ff007819 */ /* 0x000fc80000011603 */
[----:B------:R-:W-:-:S04]  /*4440*/  LOP3.LUT R0, R0, 0x1, RZ, 0xc0, !PT ;  /* 0x0000000100007812 */ /* 0x000fc800078ec0ff */
[----:B------:R-:W-:-:S04]  /*4450*/  IADD3 R0, PT, PT, R3, 0x487ffff, R0 ;  /* 0x0487ffff03007810 */ /* 0x000fc80007ffe000 */
[----:B------:R-:W-:-:S04]  /*4460*/  SHF.R.U32.HI R0, RZ, 0x14, R0 ;  /* 0x00000014ff007819 */ /* 0x000fc80000011600 */
[----:B------:R-:W-:-:S07]  /*4470*/  LOP3.LUT R0, R0, 0xff, RZ, 0xc0, !PT ;  /* 0x000000ff00007812 */ /* 0x000fce00078ec0ff */
.L_x_1380:
[----:B------:R-:W-:-:S04]  /*4480*/  SHF.R.U32.HI R3, RZ, 0x18, R3 ;  /* 0x00000018ff037819 */ /* 0x000fc80000011603 */
[----:B------:R-:W-:-:S04]  /*4490*/  LOP3.LUT R0, R0, 0x80, R3, 0xf8, !PT ;  /* 0x0000008000007812 */ /* 0x000fc800078ef803 */
[----:B------:R-:W-:-:S07]  /*44a0*/  PRMT R4, R0, 0x7610, R4 ;  /* 0x0000761000047816 */ /* 0x000fce0000000004 */
.L_x_1378:
[----:B------:R-:W-:Y:S05]  /*44b0*/  BSYNC.RECONVERGENT B0 ;  /* 0x0000000000007941 */ /* 0x000fea0003800200 */
.L_x_1377:
[----:B------:R0:W-:Y:S01]  /*44c0*/  STG.E.U8 desc[UR36][R8.64], R4 ;  /* 0x0000000408007986 */ /* 0x0001e2000c101124 */
[----:B------:R-:W-:Y:S05]  /*44d0*/  BRA `(.L_x_1358) ;  /* 0x0000000400187947 */ /* 0x000fea0003800000 */
.L_x_1375:
        /* <DEDUP_REMOVED lines=13> */
.L_x_1383:
[----:B------:R-:W-:-:S04]  /*45b0*/  SHF.R.U32.HI R0, RZ, 0x15, R3 ;  /* 0x00000015ff007819 */ /* 0x000fc80000011603 */
[----:B------:R-:W-:-:S04]  /*45c0*/  LOP3.LUT R0, R0, 0x1, RZ, 0xc0, !PT ;  /* 0x0000000100007812 */ /* 0x000fc800078ec0ff */
[----:B------:R-:W-:-:S04]  /*45d0*/  IADD3 R0, PT, PT, R3, 0x88fffff, R0 ;  /* 0x088fffff03007810 */ /* 0x000fc80007ffe000 */
[----:B------:R-:W-:-:S04]  /*45e0*/  SHF.R.U32.HI R0, RZ, 0x15, R0 ;  /* 0x00000015ff007819 */ /* 0x000fc80000011600 */
[----:B------:R-:W-:-:S07]  /*45f0*/  LOP3.LUT R0, R0, 0xff, RZ, 0xc0, !PT ;  /* 0x000000ff00007812 */ /* 0x000fce00078ec0ff */
.L_x_1384:
[----:B------:R-:W-:-:S04]  /*4600*/  SHF.R.U32.HI R3, RZ, 0x18, R3 ;  /* 0x00000018ff037819 */ /* 0x000fc80000011603 */
[----:B------:R-:W-:-:S04]  /*4610*/  LOP3.LUT R0, R0, 0x80, R3, 0xf8, !PT ;  /* 0x0000008000007812 */ /* 0x000fc800078ef803 */
[----:B------:R-:W-:-:S07]  /*4620*/  PRMT R4, R0, 0x7610, R4 ;  /* 0x0000761000047816 */ /* 0x000fce0000000004 */
.L_x_1382:
[----:B------:R-:W-:Y:S05]  /*4630*/  BSYNC.RECONVERGENT B0 ;  /* 0x0000000000007941 */ /* 0x000fea0003800200 */
.L_x_1381:
[----:B------:R0:W-:Y:S01]  /*4640*/  STG.E.U8 desc[UR36][R8.64], R4 ;  /* 0x0000000408007986 */ /* 0x0001e2000c101124 */
[----:B------:R-:W-:Y:S05]  /*4650*/  BRA `(.L_x_1358) ;  /* 0x0000000000b87947 */ /* 0x000fea0003800000 */
.L_x_1374:
[----:B------:R-:W-:-:S13]  /*4660*/  ISETP.NE.AND P0, PT, R4, 0x1c, PT ;  /* 0x0000001c0400780c */ /* 0x000fda0003f05270 */
[----:B------:R-:W-:Y:S05]  /*4670*/  @!P0 BRA `(.L_x_1385) ;  /* 0x0000000000a48947 */ /* 0x000fea0003800000 */
[----:B------:R-:W-:-:S13]  /*4680*/  ISETP.NE.AND P0, PT, R4, 0x1d, PT ;  /* 0x0000001d0400780c */ /* 0x000fda0003f05270 */
[----:B------:R-:W-:Y:S05]  /*4690*/  @!P0 BRA `(.L_x_1386) ;  /* 0x00000000008c8947 */ /* 0x000fea0003800000 */
[----:B------:R-:W-:-:S13]  /*46a0*/  ISETP.NE.AND P0, PT, R4, 0x2c, PT ;  /* 0x0000002c0400780c */ /* 0x000fda0003f05270 */
[----:B------:R-:W-:Y:S05]  /*46b0*/  @!P0 BRA `(.L_x_1387) ;  /* 0x0000000000448947 */ /* 0x000fea0003800000 */
.L_x_1357:
        /* <DEDUP_REMOVED lines=16> */
.L_x_1388:
[----:B------:R-:W-:Y:S05]  /*47c0*/  BRA `(.L_x_1358) ;  /* 0x00000000005c7947 */ /* 0x000fea0003800000 */
.L_x_1387:
        /* <DEDUP_REMOVED lines=16> */
.L_x_1386:
[----:B------:R-:W-:-:S06]  /*48d0*/  HADD2.F32 R4, -RZ, R0.H0_H0 ;  /* 0x20000000ff047230 */ /* 0x000fcc0000004100 */
[----:B------:R-:W0:Y:S02]  /*48e0*/  F2I.U64.TRUNC R4, R4 ;  /* 0x0000000400047311 */ /* 0x000e24000020d800 */
[----:B0-----:R0:W-:Y:S01]  /*48f0*/  STG.E.64 desc[UR36][R8.64], R4 ;  /* 0x0000000408007986 */ /* 0x0011e2000c101b24 */
[----:B------:R-:W-:Y:S05]  /*4900*/  BRA `(.L_x_1358) ;  /* 0x00000000000c7947 */ /* 0x000fea0003800000 */
.L_x_1385:
[----:B------:R-:W-:-:S04]  /*4910*/  HADD2.F32 R0, -RZ, R0.H0_H0 ;  /* 0x20000000ff007230 */ /* 0x000fc80000004100 */
[----:B------:R-:W0:Y:S02]  /*4920*/  F2I.FTZ.U32.TRUNC.NTZ R3, R0 ;  /* 0x0000000000037305 */ /* 0x000e24000021f000 */
[----:B0-----:R0:W-:Y:S02]  /*4930*/  STG.E desc[UR36][R8.64], R3 ;  /* 0x0000000308007986 */ /* 0x0011e4000c101924 */
.L_x_1358:
[----:B------:R-:W-:-:S07]  /*4940*/  VIADD R17, R17, 0x80 ;  /* 0x0000008011117836 */ /* 0x000fce0000000000 */
.L_x_1282:
[----:B------:R-:W-:Y:S05]  /*4950*/  BSYNC.RECONVERGENT B6 ;  /* 0x0000000000067941 */ /* 0x000fea0003800200 */
.L_x_1281:
[----:B------:R-:W5:Y:S01]  /*4960*/  LDCU UR4, c[0x0][0x380] ;  /* 0x00007000ff0477ac */ /* 0x000f620008000800 */
[----:B------:R-:W-:Y:S01]  /*4970*/  BSSY.RECONVERGENT B6, `(.L_x_1389) ;  /* 0x0000484000067945 */ /* 0x000fe20003800200 */
[----:B-----5:R-:W-:-:S13]  /*4980*/  ISETP.GE.AND P0, PT, R17, UR4, PT ;  /* 0x0000000411007c0c */ /* 0x020fda000bf06270 */
[----:B------:R-:W-:Y:S05]  /*4990*/  @P0 BRA `(.L_x_1390) ;  /* 0x0000004800040947 */ /* 0x000fea0003800000 */
[----:B------:R-:W5:Y:S01]  /*49a0*/  LDCU UR4, c[0x0][0x388] ;  /* 0x00007100ff0477ac */ /* 0x000f620008000800 */
[----:B------:R-:W-:Y:S01]  /*49b0*/  CS2R R24, SRZ ;  /* 0x0000000000187805 */ /* 0x000fe2000001ff00 */
[----:B------:R-:W-:Y:S01]  /*49c0*/  IMAD.MOV.U32 R23, RZ, RZ, RZ ;  /* 0x000000ffff177224 */ /* 0x000fe200078e00ff */
[----:B-----5:R-:W-:-:S09]  /*49d0*/  UISETP.NE.AND UP0, UPT, UR4, URZ, UPT ;  /* 0x000000ff0400728c */ /* 0x020fd2000bf05270 */
[----:B------:R-:W-:Y:S05]  /*49e0*/  BRA.U !UP0, `(.L_x_1391) ;  /* 0x0000001508747547 */ /* 0x000fea000b800000 */
[----:B------:R-:W5:Y:S01]  /*49f0*/  LDCU.64 UR4, c[0x0][0x390] ;  /* 0x00007200ff0477ac */ /* 0x000f620008000a00 */
[----:B0--3--:R-:W-:Y:S02]  /*4a00*/  IMAD.MOV.U32 R4, RZ, RZ, RZ ;  /* 0x000000ffff047224 */ /* 0x009fe400078e00ff */
[----:B-1----:R-:W-:Y:S01]  /*4a10*/  IMAD.MOV.U32 R5, RZ, RZ, R17 ;  /* 0x000000ffff057224 */ /* 0x002fe200078e0011 */
[----:B------:R-:W0:Y:S01]  /*4a20*/  LDCU UR6, c[0x0][0x38c] ;  /* 0x00007180ff0677ac */ /* 0x000e220008000800 */
[----:B------:R-:W1:Y:S01]  /*4a30*/  LDCU.64 UR8, c[0x0][0x4c0] ;  /* 0x00009800ff0877ac */ /* 0x000e620008000a00 */
[----:B------:R-:W-:Y:S01]  /*4a40*/  UISETP.NE.AND UP0, UPT, UR40, URZ, UPT ;  /* 0x000000ff2800728c */ /* 0x000fe2000bf05270 */
[----:B-----5:R-:W-:Y:S01]  /*4a50*/  IMAD.HI.U32 R6, R17, UR4, R4 ;  /* 0x0000000411067c27 */ /* 0x020fe2000f8e0004 */
[----:B------:R-:W3:Y:S04]  /*4a60*/  LDCU UR4, c[0x0][0x4b8] ;  /* 0x00009700ff0477ac */ /* 0x000ee80008000800 */
[----:B------:R-:W-:-:S05]  /*4a70*/  SHF.R.U32.HI R7, RZ, UR5, R6 ;  /* 0x00000005ff077c19 */ /* 0x000fca0008011606 */
[----:B--2---:R-:W-:-:S04]  /*4a80*/  IMAD.MOV R0, RZ, RZ, -R7 ;  /* 0x000000ffff007224 */ /* 0x004fc800078e0a07 */
[----:B0-----:R-:W-:-:S04]  /*4a90*/  IMAD R23, R0, UR6, R17 ;  /* 0x0000000600177c24 */ /* 0x001fc8000f8e0211 */
[C---:B-1----:R-:W-:Y:S02]  /*4aa0*/  IMAD R25, R23.reuse, UR8, RZ ;  /* 0x0000000817197c24 */ /* 0x042fe4000f8e02ff */
[C---:B------:R-:W-:Y:S02]  /*4ab0*/  IMAD R24, R23.reuse, UR9, RZ ;  /* 0x0000000917187c24 */ /* 0x040fe4000f8e02ff */
[----:B---3--:R-:W-:Y:S01]  /*4ac0*/  IMAD R23, R23, UR4, RZ ;  /* 0x0000000417177c24 */ /* 0x008fe2000f8e02ff */
        /* <DEDUP_REMOVED lines=335> */
.L_x_1391:
[----:B0---4-:R-:W-:Y:S01]  /*5fc0*/  IMAD.MOV.U32 R3, RZ, RZ, 0x1 ;  /* 0x00000001ff037424 */ /* 0x011fe200078e00ff */
[C---:B--2---:R-:W-:Y:S02]  /*5fd0*/  LOP3.LUT R0, R16.reuse, 0xff, RZ, 0xc0, !PT ;  /* 0x000000ff10007812 */ /* 0x044fe400078ec0ff */
[----:B------:R-:W-:Y:S02]  /*5fe0*/  ISETP.LE.U32.AND P1, PT, R16, 0x2c, PT ;  /* 0x0000002c1000780c */ /* 0x000fe40003f23070 */
[CC--:B---3--:R-:W-:Y:S02]  /*5ff0*/  SHF.L.U32 R4, R3.reuse, R0.reuse, RZ ;  /* 0x0000000003047219 */ /* 0x0c8fe400000006ff */
[----:B------:R-:W-:Y:S02]  /*6000*/  SHF.L.U64.HI R0, R3, R0, RZ ;  /* 0x0000000003007219 */ /* 0x000fe400000102ff */
[----:B------:R-:W-:-:S04]  /*6010*/  LOP3.LUT P0, RZ, R4, 0x3f808fff, RZ, 0xc0, !PT ;  /* 0x3f808fff04ff7812 */ /* 0x000fc8000780c0ff */
[----:B------:R-:W-:-:S13]  /*6020*/  LOP3.LUT P0, RZ, R0, 0x1000, RZ, 0xc0, P0 ;  /* 0x0000100000ff7812 */ /* 0x000fda000000c0ff */
[----:B------:R-:W-:Y:S05]  /*6030*/  @P0 BRA P1, `(.L_x_1392) ;  /* 0x0000000000400947 */ /* 0x000fea0000800000 */
[----:B------:R-:W-:Y:S01]  /*6040*/  MOV R14, 0x228 ;  /* 0x00000228000e7802 */ /* 0x000fe20000000f00 */
[----:B------:R-:W0:Y:S01]  /*6050*/  LDCU.64 UR4, c[0x4][0x218] ;  /* 0x01004300ff0477ac */ /* 0x000e220008000a00 */
[----:B-1----:R-:W-:Y:S02]  /*6060*/  IMAD.MOV.U32 R8, RZ, RZ, 0x4e ;  /* 0x0000004eff087424 */ /* 0x002fe400078e00ff */
        /* <DEDUP_REMOVED lines=13> */
.L_x_1392:
[----:B------:R-:W0:Y:S01]  /*6140*/  LDCU.64 UR4, c[0x0][0x658] ;  /* 0x0000cb00ff0477ac */ /* 0x000e220008000a00 */
[----:B------:R-:W-:-:S04]  /*6150*/  PRMT R0, R2, 0x7772, RZ ;  /* 0x0000777202007816 */ /* 0x000fc800000000ff */
[----:B------:R-:W-:Y:S02]  /*6160*/  ISETP.GT.AND P1, PT, R0, 0x9, PT ;  /* 0x000000090000780c */ /* 0x000fe40003f24270 */
[----:B0-----:R-:W-:-:S05]  /*6170*/  IADD3 R4, P0, PT, R25, UR4, RZ ;  /* 0x0000000419047c10 */ /* 0x001fca000ff1e0ff */
[----:B-1----:R-:W-:-:S06]  /*6180*/  IMAD.X R5, RZ, RZ, UR5, P0 ;  /* 0x00000005ff057e24 */ /* 0x002fcc00080e06ff */
        /* <DEDUP_REMOVED lines=14> */
.L_x_1396:
[----:B------:R-:W2:Y:S02]  /*6270*/  LDG.E.U8 R4, desc[UR36][R4.64] ;  /* 0x0000002404047981 */ /* 0x000ea4000c1e1100 */
[----:B--2---:R-:W-:-:S04]  /*6280*/  I2FP.F32.U32 R0, R4 ;  /* 0x0000000400007245 */ /* 0x004fc80000201000 */
[----:B------:R-:W-:-:S04]  /*6290*/  F2FP.F16.F32.PACK_AB R0, RZ, R0 ;  /* 0x00000000ff00723e */ /* 0x000fc800000000ff */
[----:B------:R-:W-:Y:S01]  /*62a0*/  PRMT R25, R0, 0x7610, R25 ;  /* 0x0000761000197816 */ /* 0x000fe20000000019 */
[----:B------:R-:W-:Y:S06]  /*62b0*/  BRA `(.L_x_1398) ;  /* 0x0000000c00d87947 */ /* 0x000fec0003800000 */
.L_x_1395:
        /* <DEDUP_REMOVED lines=11> */
.L_x_1400:
[----:B------:R-:W2:Y:S02]  /*6370*/  LDG.E R4, desc[UR36][R4.64] ;  /* 0x0000002404047981 */ /* 0x000ea4000c1e1900 */
[----:B--2---:R-:W-:-:S04]  /*6380*/  I2FP.F32.S32 R0, R4 ;  /* 0x0000000400007245 */ /* 0x004fc80000201400 */
[----:B------:R-:W-:-:S04]  /*6390*/  F2FP.F16.F32.PACK_AB R0, RZ, R0 ;  /* 0x00000000ff00723e */ /* 0x000fc800000000ff */
[----:B------:R-:W-:Y:S01]  /*63a0*/  PRMT R25, R0, 0x7610, R25 ;  /* 0x0000761000197816 */ /* 0x000fe20000000019 */
[----:B------:R-:W-:Y:S06]  /*63b0*/  BRA `(.L_x_1398) ;  /* 0x0000000c00987947 */ /* 0x000fec0003800000 */
.L_x_1399:
[----:B------:R-:W2:Y:S02]  /*63c0*/  LDG.E.U16 R4, desc[UR36][R4.64] ;  /* 0x0000002404047981 */ /* 0x000ea4000c1e1500 */
[----:B--2---:R-:W0:Y:S02]  /*63d0*/  I2F.S16 R0, R4 ;  /* 0x0000000400007306 */ /* 0x004e240000101400 */
[----:B0-----:R-:W-:-:S04]  /*63e0*/  F2FP.F16.F32.PACK_AB R0, RZ, R0 ;  /* 0x00000000ff00723e */ /* 0x001fc800000000ff */
[----:B------:R-:W-:Y:S01]  /*63f0*/  PRMT R25, R0, 0x7610, R25 ;  /* 0x0000761000197816 */ /* 0x000fe20000000019 */
[----:B------:R-:W-:Y:S06]  /*6400*/  BRA `(.L_x_1398) ;  /* 0x0000000c00847947 */ /* 0x000fec0003800000 */
.L_x_1394:
        /* <DEDUP_REMOVED lines=9> */
.L_x_1402:
[----:B------:R1:W5:Y:S01]  /*64a0*/  LDG.E.U16 R25, desc[UR36][R4.64] ;  /* 0x0000002404197981 */ /* 0x000362000c1e1500 */
[----:B------:R-:W-:Y:S05]  /*64b0*/  BRA `(.L_x_1398) ;  /* 0x0000000c00587947 */ /* 0x000fea0003800000 */
.L_x_1401:
        /* <DEDUP_REMOVED lines=9> */
.L_x_1404:
[----:B------:R0:W5:Y:S01]  /*6550*/  LDG.E.U16 R25, desc[UR36][R4.64] ;  /* 0x0000002404197981 */ /* 0x000162000c1e1500 */
[----:B------:R-:W-:Y:S05]  /*6560*/  BRA `(.L_x_1398) ;  /* 0x0000000c002c7947 */ /* 0x000fea0003800000 */
.L_x_1403:
        /* <DEDUP_REMOVED lines=13> */
.L_x_1393:
        /* <DEDUP_REMOVED lines=14> */
.L_x_1407:
        /* <DEDUP_REMOVED lines=13> */
.L_x_1406:
        /* <DEDUP_REMOVED lines=27> */
.L_x_1409:
        /* <DEDUP_REMOVED lines=15> */
.L_x_1408:
[----:B------:R-:W2:Y:S02]  /*6a90*/  LDG.E.U16 R0, desc[UR36][R4.64] ;  /* 0x0000002404007981 */ /* 0x000ea4000c1e1500 */
[----:B--2---:R-:W-:-:S05]  /*6aa0*/  IMAD.U32 R0, R0, 0x10000, RZ ;  /* 0x0001000000007824 */ /* 0x004fca00078e00ff */
[----:B------:R-:W-:-:S04]  /*6ab0*/  F2FP.F16.F32.PACK_AB R0, RZ, R0 ;  /* 0x00000000ff00723e */ /* 0x000fc800000000ff */
[----:B------:R-:W-:Y:S01]  /*6ac0*/  PRMT R25, R0, 0x7610, R25 ;  /* 0x0000761000197816 */ /* 0x000fe20000000019 */
[----:B------:R-:W-:Y:S06]  /*6ad0*/  BRA `(.L_x_1398) ;  /* 0x0000000400d07947 */ /* 0x000fec0003800000 */
.L_x_1405:
        /* <DEDUP_REMOVED lines=13> */
.L_x_1412:
        /* <DEDUP_REMOVED lines=21> */
.L_x_1416:
[----:B------:R-:W-:Y:S05]  /*6d00*/  BSYNC.RECONVERGENT B1 ;  /* 0x0000000000017941 */ /* 0x000fea0003800200 */
.L_x_1415:
[----:B------:R-:W-:Y:S01]  /*6d10*/  IMAD.SHL.U32 R0, R0, 0x100000, RZ ;  /* 0x0010000000007824 */ /* 0x000fe200078e00ff */
[----:B------:R-:W-:-:S04]  /*6d20*/  LEA R3, R3, 0x3b800000, 0x17 ;  /* 0x3b80000003037811 */ /* 0x000fc800078eb8ff */
[----:B------:R-:W-:-:S07]  /*6d30*/  LOP3.LUT R0, R3, R0, R7, 0xfe, !PT ;  /* 0x0000000003007212 */ /* 0x000fce00078efe07 */
.L_x_1414:
[----:B------:R-:W-:Y:S05]  /*6d40*/  BSYNC.RECONVERGENT B0 ;  /* 0x0000000000007941 */ /* 0x000fea0003800200 */
.L_x_1413:
[----:B------:R-:W-:-:S04]  /*6d50*/  F2FP.F16.F32.PACK_AB R0, RZ, R0 ;  /* 0x00000000ff00723e */ /* 0x000fc800000000ff */
[----:B------:R-:W-:Y:S01]  /*6d60*/  PRMT R25, R0, 0x7610, R25 ;  /* 0x0000761000197816 */ /* 0x000fe20000000019 */
[----:B------:R-:W-:Y:S06]  /*6d70*/  BRA `(.L_x_1398) ;  /* 0x0000000400287947 */ /* 0x000fec0003800000 */
.L_x_1411:
        /* <DEDUP_REMOVED lines=21> */
.L_x_1420:
[----:B------:R-:W-:Y:S05]  /*6ed0*/  BSYNC.RECONVERGENT B1 ;  /* 0x0000000000017941 */ /* 0x000fea0003800200 */
.L_x_1419:
[----:B------:R-:W-:Y:S01]  /*6ee0*/  IMAD.SHL.U32 R0, R0, 0x200000, RZ ;  /* 0x0020000000007824 */ /* 0x000fe200078e00ff */
[----:B------:R-:W-:-:S04]  /*6ef0*/  LEA R3, R3, 0x37800000, 0x17 ;  /* 0x3780000003037811 */ /* 0x000fc800078eb8ff */
[----:B------:R-:W-:-:S07]  /*6f00*/  LOP3.LUT R0, R3, R0, R7, 0xfe, !PT ;  /* 0x0000000003007212 */ /* 0x000fce00078efe07 */
.L_x_1418:
[----:B------:R-:W-:Y:S05]  /*6f10*/  BSYNC.RECONVERGENT B0 ;  /* 0x0000000000007941 */ /* 0x000fea0003800200 */
.L_x_1417:
[----:B------:R-:W-:-:S04]  /*6f20*/  F2FP.F16.F32.PACK_AB R0, RZ, R0 ;  /* 0x00000000ff00723e */ /* 0x000fc800000000ff */
[----:B------:R-:W-:Y:S01]  /*6f30*/  PRMT R25, R0, 0x7610, R25 ;  /* 0x0000761000197816 */ /* 0x000fe20000000019 */
[----:B------:R-:W-:Y:S06]  /*6f40*/  BRA `(.L_x_1398) ;  /* 0x0000000000b47947 */ /* 0x000fec0003800000 */
.L_x_1410:
[----:B------:R-:W-:-:S13]  /*6f50*/  ISETP.NE.AND P0, PT, R0, 0x1c, PT ;  /* 0x0000001c0000780c */ /* 0x000fda0003f05270 */
[----:B------:R-:W-:Y:S05]  /*6f60*/  @!P0 BRA `(.L_x_1421) ;  /* 0x00000000009c8947 */ /* 0x000fea0003800000 */
[----:B------:R-:W-:-:S13]  /*6f70*/  ISETP.NE.AND P0, PT, R0, 0x1d, PT ;  /* 0x0000001d0000780c */ /* 0x000fda0003f05270 */
[----:B------:R-:W-:Y:S05]  /*6f80*/  @!P0 BRA `(.L_x_1422) ;  /* 0x0000000000808947 */ /* 0x000fea0003800000 */
[----:B------:R-:W-:-:S13]  /*6f90*/  ISETP.NE.AND P0, PT, R0, 0x2c, PT ;  /* 0x0000002c0000780c */ /* 0x000fda0003f05270 */
[----:B------:R-:W-:Y:S05]  /*6fa0*/  @P0 BRA `(.L_x_1397) ;  /* 0x0000000000300947 */ /* 0x000fea0003800000 */
        /* <DEDUP_REMOVED lines=8> */
.L_x_1424:
[----:B------:R-:W-:Y:S05]  /*7030*/  BSYNC.RECONVERGENT B0 ;  /* 0x0000000000007941 */ /* 0x000fea0003800200 */
.L_x_1423:
[----:B------:R-:W-:-:S04]  /*7040*/  F2FP.F16.F32.PACK_AB R0, RZ, R0 ;  /* 0x00000000ff00723e */ /* 0x000fc800000000ff */
[----:B------:R-:W-:Y:S01]  /*7050*/  PRMT R25, R0, 0x7610, R25 ;  /* 0x0000761000197816 */ /* 0x000fe20000000019 */
[----:B------:R-:W-:Y:S06]  /*7060*/  BRA `(.L_x_1398) ;  /* 0x00000000006c7947 */ /* 0x000fec0003800000 */
.L_x_1397:
        /* <DEDUP_REMOVED lines=16> */
.L_x_1425:
[----:B------:R-:W-:Y:S01]  /*7170*/  PRMT R25, RZ, 0x7610, R25 ;  /* 0x00007610ff197816 */ /* 0x000fe20000000019 */
[----:B------:R-:W-:Y:S06]  /*7180*/  BRA `(.L_x_1398) ;  /* 0x0000000000247947 */ /* 0x000fec0003800000 */
.L_x_1422:
[----:B------:R-:W2:Y:S02]  /*7190*/  LDG.E.64 R4, desc[UR36][R4.64] ;  /* 0x0000002404047981 */ /* 0x000ea4000c1e1b00 */
[----:B--2---:R-:W0:Y:S02]  /*71a0*/  I2F.U64 R0, R4 ;  /* 0x0000000400007312 */ /* 0x004e240000301000 */
[----:B0-----:R-:W-:-:S04]  /*71b0*/  F2FP.F16.F32.PACK_AB R0, RZ, R0 ;  /* 0x00000000ff00723e */ /* 0x001fc800000000ff */
[----:B------:R-:W-:Y:S01]  /*71c0*/  PRMT R25, R0, 0x7610, R25 ;  /* 0x0000761000197816 */ /* 0x000fe20000000019 */
[----:B------:R-:W-:Y:S06]  /*71d0*/  BRA `(.L_x_1398) ;  /* 0x0000000000107947 */ /* 0x000fec0003800000 */
.L_x_1421:
[----:B------:R-:W2:Y:S02]  /*71e0*/  LDG.E R4, desc[UR36][R4.64] ;  /* 0x0000002404047981 */ /* 0x000ea4000c1e1900 */
[----:B--2---:R-:W-:-:S04]  /*71f0*/  I2FP.F32.U32 R0, R4 ;  /* 0x0000000400007245 */ /* 0x004fc80000201000 */
[----:B------:R-:W-:-:S04]  /*7200*/  F2FP.F16.F32.PACK_AB R0, RZ, R0 ;  /* 0x00000000ff00723e */ /* 0x000fc800000000ff */
[----:B------:R-:W-:-:S07]  /*7210*/  PRMT R25, R0, 0x7610, R25 ;  /* 0x0000761000197816 */ /* 0x000fce0000000019 */
.L_x_1398:
        /* <DEDUP_REMOVED lines=18> */
.L_x_1429:
[----:B------:R-:W2:Y:S02]  /*7340*/  LDG.E.U8 R4, desc[UR36][R4.64] ;  /* 0x0000002404047981 */ /* 0x000ea4000c1e1100 */
[----:B--2---:R-:W-:-:S04]  /*7350*/  I2FP.F32.U32 R0, R4 ;  /* 0x0000000400007245 */ /* 0x004fc80000201000 */
[----:B------:R-:W-:Y:S01]  /*7360*/  F2FP.F16.F32.PACK_AB R0, RZ, R0 ;  /* 0x00000000ff00723e */ /* 0x000fe200000000ff */
[----:B------:R-:W-:Y:S06]  /*7370*/  BRA `(.L_x_1431) ;  /* 0x0000000c00a07947 */ /* 0x000fec0003800000 */
.L_x_1428:
        /* <DEDUP_REMOVED lines=10> */
.L_x_1433:
[----:B------:R-:W2:Y:S02]  /*7420*/  LDG.E R4, desc[UR36][R4.64] ;  /* 0x0000002404047981 */ /* 0x000ea4000c1e1900 */
[----:B--2---:R-:W-:-:S04]  /*7430*/  I2FP.F32.S32 R0, R4 ;  /* 0x0000000400007245 */ /* 0x004fc80000201400 */
[----:B------:R-:W-:Y:S01]  /*7440*/  F2FP.F16.F32.PACK_AB R0, RZ, R0 ;  /* 0x00000000ff00723e */ /* 0x000fe200000000ff */
[----:B------:R-:W-:Y:S06]  /*7450*/  BRA `(.L_x_1431) ;  /* 0x0000000c00687947 */ /* 0x000fec0003800000 */
.L_x_1432:
[----:B------:R-:W2:Y:S02]  /*7460*/  LDG.E.U16 R4, desc[UR36][R4.64] ;  /* 0x0000002404047981 */ /* 0x000ea4000c1e1500 */
[----:B--2---:R-:W0:Y:S02]  /*7470*/  I2F.S16 R0, R4 ;  /* 0x0000000400007306 */ /* 0x004e240000101400 */
[----:B0-----:R-:W-:Y:S01]  /*7480*/  F2FP.F16.F32.PACK_AB R0, RZ, R0 ;  /* 0x00000000ff00723e */ /* 0x001fe200000000ff */
[----:B------:R-:W-:Y:S06]  /*7490*/  BRA `(.L_x_1431) ;  /* 0x0000000c00587947 */ /* 0x000fec0003800000 */
.L_x_1427:
        /* <DEDUP_REMOVED lines=9> */
.L_x_1435:
[----:B------:R0:W5:Y:S01]  /*7530*/  LDG.E.U16 R0, desc[UR36][R4.64] ;  /* 0x0000002404007981 */ /* 0x000162000c1e1500 */
[----:B------:R-:W-:Y:S05]  /*7540*/  BRA `(.L_x_1431) ;  /* 0x0000000c002c7947 */ /* 0x000fea0003800000 */
.L_x_1434:
        /* <DEDUP_REMOVED lines=9> */
.L_x_1437:
[----:B------:R1:W5:Y:S01]  /*75e0*/  LDG.E.U16 R0, desc[UR36][R4.64] ;  /* 0x0000002404007981 */ /* 0x000362000c1e1500 */
[----:B------:R-:W-:Y:S05]  /*75f0*/  BRA `(.L_x_1431) ;  /* 0x0000000c00007947 */ /* 0x000fea0003800000 */
.L_x_1436:
        /* <DEDUP_REMOVED lines=12> */
.L_x_1426:
        /* <DEDUP_REMOVED lines=13> */
.L_x_1440:
        /* <DEDUP_REMOVED lines=12> */
.L_x_1439:
        /* <DEDUP_REMOVED lines=27> */
.L_x_1442:
        /* <DEDUP_REMOVED lines=14> */
.L_x_1441:
[----:B------:R-:W2:Y:S02]  /*7ae0*/  LDG.E.U16 R0, desc[UR36][R4.64] ;  /* 0x0000002404007981 */ /* 0x000ea4000c1e1500 */
[----:B--2---:R-:W-:-:S05]  /*7af0*/  IMAD.U32 R0, R0, 0x10000, RZ ;  /* 0x0001000000007824 */ /* 0x004fca00078e00ff */
[----:B------:R-:W-:Y:S01]  /*7b00*/  F2FP.F16.F32.PACK_AB R0, RZ, R0 ;  /* 0x00000000ff00723e */ /* 0x000fe200000000ff */
[----:B------:R-:W-:Y:S06]  /*7b10*/  BRA `(.L_x_1431) ;  /* 0x0000000400b87947 */ /* 0x000fec0003800000 */
.L_x_1438:
        /* <DEDUP_REMOVED lines=12> */
.L_x_1445:
        /* <DEDUP_REMOVED lines=21> */
.L_x_1449:
[----:B------:R-:W-:Y:S05]  /*7d30*/  BSYNC.RECONVERGENT B1 ;  /* 0x0000000000017941 */ /* 0x000fea0003800200 */
.L_x_1448:
[----:B------:R-:W-:Y:S01]  /*7d40*/  IMAD.SHL.U32 R0, R0, 0x100000, RZ ;  /* 0x0010000000007824 */ /* 0x000fe200078e00ff */
[----:B------:R-:W-:-:S04]  /*7d50*/  LEA R3, R3, 0x3b800000, 0x17 ;  /* 0x3b80000003037811 */ /* 0x000fc800078eb8ff */
[----:B------:R-:W-:-:S07]  /*7d60*/  LOP3.LUT R0, R3, R0, R7, 0xfe, !PT ;  /* 0x0000000003007212 */ /* 0x000fce00078efe07 */
.L_x_1447:
[----:B------:R-:W-:Y:S05]  /*7d70*/  BSYNC.RECONVERGENT B0 ;  /* 0x0000000000007941 */ /* 0x000fea0003800200 */
.L_x_1446:
[----:B------:R-:W-:Y:S01]  /*7d80*/  F2FP.F16.F32.PACK_AB R0, RZ, R0 ;  /* 0x00000000ff00723e */ /* 0x000fe200000000ff */
[----:B------:R-:W-:Y:S06]  /*7d90*/  BRA `(.L_x_1431) ;  /* 0x0000000400187947 */ /* 0x000fec0003800000 */
.L_x_1444:
        /* <DEDUP_REMOVED lines=21> */
.L_x_1453:
[----:B------:R-:W-:Y:S05]  /*7ef0*/  BSYNC.RECONVERGENT B1 ;  /* 0x0000000000017941 */ /* 0x000fea0003800200 */
.L_x_1452:
[----:B------:R-:W-:Y:S01]  /*7f00*/  IMAD.SHL.U32 R0, R0, 0x200000, RZ ;  /* 0x0020000000007824 */ /* 0x000fe200078e00ff */
[----:B------:R-:W-:-:S04]  /*7f10*/  LEA R3, R3, 0x37800000, 0x17 ;  /* 0x3780000003037811 */ /* 0x000fc800078eb8ff */
[----:B------:R-:W-:-:S07]  /*7f20*/  LOP3.LUT R0, R3, R0, R7, 0xfe, !PT ;  /* 0x0000000003007212 */ /* 0x000fce00078efe07 */
.L_x_1451:
[----:B------:R-:W-:Y:S05]  /*7f30*/  BSYNC.RECONVERGENT B0 ;  /* 0x0000000000007941 */ /* 0x000fea0003800200 */
.L_x_1450:
[----:B------:R-:W-:Y:S01]  /*7f40*/  F2FP.F16.F32.PACK_AB R0, RZ, R0 ;  /* 0x00000000ff00723e */ /* 0x000fe200000000ff */
[----:B------:R-:W-:Y:S06]  /*7f50*/  BRA `(.L_x_1431) ;  /* 0x0000000000a87947 */ /* 0x000fec0003800000 */
.L_x_1443:
        /* <DEDUP_REMOVED lines=14> */
.L_x_1457:
[----:B------:R-:W-:Y:S05]  /*8040*/  BSYNC.RECONVERGENT B0 ;  /* 0x0000000000007941 */ /* 0x000fea0003800200 */
.L_x_1456:
[----:B------:R-:W-:Y:S01]  /*8050*/  F2FP.F16.F32.PACK_AB R0, RZ, R0 ;  /* 0x00000000ff00723e */ /* 0x000fe200000000ff */
[----:B------:R-:W-:Y:S06]  /*8060*/  BRA `(.L_x_1431) ;  /* 0x0000000000647947 */ /* 0x000fec0003800000 */
.L_x_1430:
        /* <DEDUP_REMOVED lines=16> */
.L_x_1458:
[----:B------:R-:W-:Y:S01]  /*8170*/  PRMT R0, RZ, 0x7610, R0 ;  /* 0x00007610ff007816 */ /* 0x000fe20000000000 */
[----:B------:R-:W-:Y:S06]  /*8180*/  BRA `(.L_x_1431) ;  /* 0x00000000001c7947 */ /* 0x000fec0003800000 */
.L_x_1455:
[----:B------:R-:W2:Y:S02]  /*8190*/  LDG.E.64 R4, desc[UR36][R4.64] ;  /* 0x0000002404047981 */ /* 0x000ea4000c1e1b00 */
[----:B--2---:R-:W0:Y:S02]  /*81a0*/  I2F.U64 R0, R4 ;  /* 0x0000000400007312 */ /* 0x004e240000301000 */
[----:B0-----:R-:W-:Y:S01]  /*81b0*/  F2FP.F16.F32.PACK_AB R0, RZ, R0 ;  /* 0x00000000ff00723e */ /* 0x001fe200000000ff */
[----:B------:R-:W-:Y:S06]  /*81c0*/  BRA `(.L_x_1431) ;  /* 0x00000000000c7947 */ /* 0x000fec0003800000 */
.L_x_1454:
[----:B------:R-:W2:Y:S02]  /*81d0*/  LDG.E R4, desc[UR36][R4.64] ;  /* 0x0000002404047981 */ /* 0x000ea4000c1e1900 */
[----:B--2---:R-:W-:-:S04]  /*81e0*/  I2FP.F32.U32 R0, R4 ;  /* 0x0000000400007245 */ /* 0x004fc80000201000 */
[----:B------:R-:W-:-:S07]  /*81f0*/  F2FP.F16.F32.PACK_AB R0, RZ, R0 ;  /* 0x00000000ff00723e */ /* 0x000fce00000000ff */
.L_x_1431:
[----:B------:R-:W0:Y:S01]  /*8200*/  LDC.U16 R3, c[0x0][0x668] ;  /* 0x00019a00ff037b82 */ /* 0x000e220000000400 */
[----:B------:R-:W2:Y:S01]  /*8210*/  LDCU.64 UR4, c[0x0][0x648] ;  /* 0x0000c900ff0477ac */ /* 0x000ea20008000a00 */
[----:B-----5:R-:W-:Y:S02]  /*8220*/  HADD2.F32 R25, -RZ, R25.H0_H0 ;  /* 0x20000019ff197230 */ /* 0x020fe40000004100 */
[----:B------:R-:W-:Y:S01]  /*8230*/  HADD2.F32 R0, -RZ, R0.H0_H0 ;  /* 0x20000000ff007230 */ /* 0x000fe20000004100 */
[----:B--2---:R-:W-:Y:S01]  /*8240*/  IADD3 R8, P0, PT, R23, UR4, RZ ;  /* 0x0000000417087c10 */ /* 0x004fe2000ff1e0ff */
[----:B01----:R-:W-:Y:S01]  /*8250*/  HADD2.F32 R4, -RZ, R3.H0_H0 ;  /* 0x20000003ff047230 */ /* 0x003fe20000004100 */
[----:B------:R-:W-:-:S03]  /*8260*/  LOP3.LUT R3, R2, 0xff, RZ, 0xc0, !PT ;  /* 0x000000ff02037812 */ /* 0x000fc600078ec0ff */
[----:B------:R-:W-:Y:S02]  /*8270*/  IMAD.X R9, RZ, RZ, UR5, P0 ;  /* 0x00000005ff097e24 */ /* 0x000fe400080e06ff */
[----:B------:R-:W-:Y:S01]  /*8280*/  FMUL.FTZ R25, R4, R25 ;  /* 0x0000001904197220 */ /* 0x000fe20000410000 */
[----:B------:R-:W-:-:S04]  /*8290*/  ISETP.GT.AND P1, PT, R3, 0x9, PT ;  /* 0x000000090300780c */ /* 0x000fc80003f24270 */
[----:B------:R-:W-:-:S05]  /*82a0*/  F2FP.F16.F32.PACK_AB R25, RZ, R25 ;  /* 0x00000019ff19723e */ /* 0x000fca00000000ff */
        /* <DEDUP_REMOVED lines=16> */
.L_x_1462:
[----:B------:R-:W-:-:S06]  /*83b0*/  HADD2.F32 R5, -RZ, R0.H0_H0 ;  /* 0x20000000ff057230 */ /* 0x000fcc0000004100 */
[----:B------:R-:W0:Y:S02]  /*83c0*/  F2I.S64.TRUNC R4, R5 ;  /* 0x0000000500047311 */ /* 0x000e24000020d900 */
[----:B0-----:R0:W-:Y:S01]  /*83d0*/  STG.E.U8 desc[UR36][R8.64], R4 ;  /* 0x0000000408007986 */ /* 0x0011e2000c101124 */
[----:B------:R-:W-:Y:S05]  /*83e0*/  BRA `(.L_x_1464) ;  /* 0x0000000c006c7947 */ /* 0x000fea0003800000 */
.L_x_1461:
        /* <DEDUP_REMOVED lines=10> */
.L_x_1466:
[----:B------:R-:W-:-:S04]  /*8490*/  HADD2.F32 R0, -RZ, R0.H0_H0 ;  /* 0x20000000ff007230 */ /* 0x000fc80000004100 */
[----:B------:R-:W0:Y:S02]  /*84a0*/  F2I.FTZ.TRUNC.NTZ R3, R0 ;  /* 0x0000000000037305 */ /* 0x000e24000021f100 */
[----:B0-----:R0:W-:Y:S01]  /*84b0*/  STG.E desc[UR36][R8.64], R3 ;  /* 0x0000000308007986 */ /* 0x0011e2000c101924 */
[----:B------:R-:W-:Y:S05]  /*84c0*/  BRA `(.L_x_1464) ;  /* 0x0000000c00347947 */ /* 0x000fea0003800000 */
.L_x_1465:
[----:B------:R-:W-:-:S04]  /*84d0*/  HADD2.F32 R0, -RZ, R0.H0_H0 ;  /* 0x20000000ff007230 */ /* 0x000fc80000004100 */
[----:B------:R-:W0:Y:S02]  /*84e0*/  F2I.FTZ.TRUNC.NTZ R3, R0 ;  /* 0x0000000000037305 */ /* 0x000e24000021f100 */
[----:B0-----:R0:W-:Y:S01]  /*84f0*/  STG.E.U16 desc[UR36][R8.64], R3 ;  /* 0x0000000308007986 */ /* 0x0011e2000c101524 */
[----:B------:R-:W-:Y:S05]  /*8500*/  BRA `(.L_x_1464) ;  /* 0x0000000c00247947 */ /* 0x000fea0003800000 */
.L_x_1460:
        /* <DEDUP_REMOVED lines=9> */
.L_x_1468:
[----:B------:R0:W-:Y:S01]  /*85a0*/  STG.E.U16 desc[UR36][R8.64], R0 ;  /* 0x0000000008007986 */ /* 0x0001e2000c101524 */
[----:B------:R-:W-:Y:S05]  /*85b0*/  BRA `(.L_x_1464) ;  /* 0x0000000800f87947 */ /* 0x000fea0003800000 */
.L_x_1467:
        /* <DEDUP_REMOVED lines=10> */
.L_x_1470:
[----:B------:R-:W-:-:S05]  /*8660*/  HADD2.F32 R0, -RZ, R0.H0_H0 ;  /* 0x20000000ff007230 */ /* 0x000fca0000004100 */
[----:B------:R-:W-:-:S04]  /*8670*/  F2FP.F16.F32.PACK_AB R0, RZ, R0 ;  /* 0x00000000ff00723e */ /* 0x000fc800000000ff */
[----:B------:R-:W-:-:S05]  /*8680*/  PRMT R0, R0, 0x5410, RZ ;  /* 0x0000541000007816 */ /* 0x000fca00000000ff */
[----:B------:R0:W-:Y:S01]  /*8690*/  STG.E desc[UR36][R8.64], R0 ;  /* 0x0000000008007986 */ /* 0x0001e2000c101924 */
[----:B------:R-:W-:Y:S05]  /*86a0*/  BRA `(.L_x_1464) ;  /* 0x0000000800bc7947 */ /* 0x000fea0003800000 */
.L_x_1469:
[----:B------:R-:W-:-:S05]  /*86b0*/  HADD2.F32 R4, -RZ, R0.H0_H0 ;  /* 0x20000000ff047230 */ /* 0x000fca0000004100 */
[----:B------:R-:W-:-:S06]  /*86c0*/  FMUL.FTZ R4, R4, 1 ;  /* 0x3f80000004047820 */ /* 0x000fcc0000410000 */
[----:B------:R-:W0:Y:S02]  /*86d0*/  F2F.F64.F32 R4, R4 ;  /* 0x0000000400047310 */ /* 0x000e240000201800 */
[----:B0-----:R0:W-:Y:S01]  /*86e0*/  STG.E.64 desc[UR36][R8.64], R4 ;  /* 0x0000000408007986 */ /* 0x0011e2000c101b24 */
[----:B------:R-:W-:Y:S05]  /*86f0*/  BRA `(.L_x_1464) ;  /* 0x0000000800a87947 */ /* 0x000fea0003800000 */
.L_x_1459:
        /* <DEDUP_REMOVED lines=14> */
.L_x_1474:
        /* <DEDUP_REMOVED lines=17> */
.L_x_1477:
[----:B------:R-:W-:-:S04]  /*88f0*/  SHF.R.U32.HI R3, RZ, 0x18, R5 ;  /* 0x00000018ff037819 */ /* 0x000fc80000011605 */
[----:B------:R-:W-:-:S04]  /*8900*/  LOP3.LUT R0, R0, 0x80, R3, 0xf8, !PT ;  /* 0x0000008000007812 */ /* 0x000fc800078ef803 */
[----:B------:R-:W-:-:S07]  /*8910*/  PRMT R4, R0, 0x7610, R4 ;  /* 0x0000761000047816 */ /* 0x000fce0000000004 */
.L_x_1476:
[----:B------:R-:W-:Y:S05]  /*8920*/  BSYNC.RECONVERGENT B0 ;  /* 0x0000000000007941 */ /* 0x000fea0003800200 */
.L_x_1475:
[----:B------:R0:W-:Y:S01]  /*8930*/  STG.E.U8 desc[UR36][R8.64], R4 ;  /* 0x0000000408007986 */ /* 0x0001e2000c101124 */
[----:B------:R-:W-:Y:S05]  /*8940*/  BRA `(.L_x_1464) ;  /* 0x0000000800147947 */ /* 0x000fea0003800000 */
.L_x_1473:
        /* <DEDUP_REMOVED lines=17> */
.L_x_1480:
[----:B------:R-:W-:-:S04]  /*8a60*/  SHF.R.U32.HI R3, RZ, 0x18, R5 ;  /* 0x00000018ff037819 */ /* 0x000fc80000011605 */
[----:B------:R-:W-:-:S04]  /*8a70*/  LOP3.LUT R0, R0, 0x80, R3, 0xf8, !PT ;  /* 0x0000008000007812 */ /* 0x000fc800078ef803 */
[----:B------:R-:W-:-:S07]  /*8a80*/  PRMT R4, R0, 0x7610, R4 ;  /* 0x0000761000047816 */ /* 0x000fce0000000004 */
.L_x_1479:
[----:B------:R-:W-:Y:S05]  /*8a90*/  BSYNC.RECONVERGENT B0 ;  /* 0x0000000000007941 */ /* 0x000fea0003800200 */
.L_x_1478:
[----:B------:R0:W-:Y:S01]  /*8aa0*/  STG.E.U8 desc[UR36][R8.64], R4 ;  /* 0x0000000408007986 */ /* 0x0001e2000c101124 */
[----:B------:R-:W-:Y:S05]  /*8ab0*/  BRA `(.L_x_1464) ;  /* 0x0000000400b87947 */ /* 0x000fea0003800000 */
.L_x_1472:
        /* <DEDUP_REMOVED lines=22> */
.L_x_1482:
[----:B------:R-:W-:-:S06]  /*8c20*/  HADD2.F32 R4, -RZ, R0.H0_H0 ;  /* 0x20000000ff047230 */ /* 0x000fcc0000004100 */
[----:B------:R-:W0:Y:S02]  /*8c30*/  F2I.U64.TRUNC R4, R4 ;  /* 0x0000000400047311 */ /* 0x000e24000020d800 */
[----:B0-----:R0:W-:Y:S01]  /*8c40*/  STG.E.64 desc[UR36][R8.64], R4 ;  /* 0x0000000408007986 */ /* 0x0011e2000c101b24 */
[----:B------:R-:W-:Y:S05]  /*8c50*/  BRA `(.L_x_1464) ;  /* 0x0000000400507947 */ /* 0x000fea0003800000 */
.L_x_1481:
[----:B------:R-:W-:-:S04]  /*8c60*/  HADD2.F32 R0, -RZ, R0.H0_H0 ;  /* 0x20000000ff007230 */ /* 0x000fc80000004100 */
[----:B------:R-:W0:Y:S02]  /*8c70*/  F2I.FTZ.U32.TRUNC.NTZ R3, R0 ;  /* 0x0000000000037305 */ /* 0x000e24000021f000 */
[----:B0-----:R0:W-:Y:S01]  /*8c80*/  STG.E desc[UR36][R8.64], R3 ;  /* 0x0000000308007986 */ /* 0x0011e2000c101924 */
[----:B------:R-:W-:Y:S05]  /*8c90*/  BRA `(.L_x_1464) ;  /* 0x0000000400407947 */ /* 0x000fea0003800000 */
.L_x_1471:
        /* <DEDUP_REMOVED lines=11> */
.L_x_1484:
[----:B------:R-:W-:Y:S01]  /*8d50*/  HADD2.F32 R0, -RZ, R0.H0_H0 ;  /* 0x20000000ff007230 */ /* 0x000fe20000004100 */
[----:B------:R-:W-:-:S04]  /*8d60*/  CS2R R6, SRZ ;  /* 0x0000000000067805 */ /* 0x000fc8000001ff00 */
[----:B------:R-:W-:-:S04]  /*8d70*/  FMUL.FTZ R0, R0, 1 ;  /* 0x3f80000000007820 */ /* 0x000fc80000410000 */
[----:B------:R-:W0:Y:S02]  /*8d80*/  F2F.F64.F32 R4, R0 ;  /* 0x0000000000047310 */ /* 0x000e240000201800 */
[----:B0-----:R0:W-:Y:S01]  /*8d90*/  STG.E.128 desc[UR36][R8.64], R4 ;  /* 0x0000000408007986 */ /* 0x0011e2000c101d24 */
[----:B------:R-:W-:Y:S05]  /*8da0*/  BRA `(.L_x_1464) ;  /* 0x0000000000fc7947 */ /* 0x000fea0003800000 */
.L_x_1483:
[----:B------:R-:W-:-:S13]  /*8db0*/  ISETP.NE.AND P0, PT, R3, 0xf, PT ;  /* 0x0000000f0300780c */ /* 0x000fda0003f05270 */
[----:B------:R-:W-:Y:S05]  /*8dc0*/  @!P0 BRA `(.L_x_1485) ;  /* 0x0000000000e88947 */ /* 0x000fea0003800000 */
[----:B------:R-:W-:-:S13]  /*8dd0*/  ISETP.NE.AND P0, PT, R3, 0x17, PT ;  /* 0x000000170300780c */ /* 0x000fda0003f05270 */
[----:B------:R-:W-:Y:S05]  /*8de0*/  @!P0 BRA `(.L_x_1486) ;  /* 0x0000000000908947 */ /* 0x000fea0003800000 */
[----:B------:R-:W-:-:S13]  /*8df0*/  ISETP.NE.AND P0, PT, R3, 0x18, PT ;  /* 0x000000180300780c */ /* 0x000fda0003f05270 */
[----:B------:R-:W-:Y:S05]  /*8e00*/  @!P0 BRA `(.L_x_1487) ;  /* 0x0000000000448947 */ /* 0x000fea0003800000 */
.L_x_1463:
        /* <DEDUP_REMOVED lines=16> */
.L_x_1488:
[----:B------:R-:W-:Y:S05]  /*8f10*/  BRA `(.L_x_1464) ;  /* 0x0000000000a07947 */ /* 0x000fea0003800000 */
.L_x_1487:
        /* <DEDUP_REMOVED lines=13> */
.L_x_1490:
[----:B------:R-:W-:Y:S05]  /*8ff0*/  BSYNC.RECONVERGENT B0 ;  /* 0x0000000000007941 */ /* 0x000fea0003800200 */
.L_x_1489:
[----:B------:R-:W-:-:S05]  /*9000*/  LOP3.LUT R3, R0, 0x80, R3, 0xf8, !PT ;  /* 0x0000008000037812 */ /* 0x000fca00078ef803 */
[----:B------:R3:W-:Y:S01]  /*9010*/  STG.E.U8 desc[UR36][R8.64], R3 ;  /* 0x0000000308007986 */ /* 0x0007e2000c101124 */
[----:B------:R-:W-:Y:S05]  /*9020*/  BRA `(.L_x_1464) ;  /* 0x00000000005c7947 */ /* 0x000fea0003800000 */
.L_x_1486:
        /* <DEDUP_REMOVED lines=12> */
.L_x_1492:
[----:B------:R-:W-:Y:S01]  /*90f0*/  IMAD.MOV.U32 R0, RZ, RZ, 0x7f ;  /* 0x0000007fff007424 */ /* 0x000fe200078e00ff */
[----:B------:R-:W-:-:S04]  /*9100*/  ISETP.GT.U32.AND P0, PT, R4, 0x7f800000, PT ;  /* 0x7f8000000400780c */ /* 0x000fc80003f04070 */
[----:B------:R-:W-:-:S09]  /*9110*/  SEL R0, R0, 0x7c, P0 ;  /* 0x0000007c00007807 */ /* 0x000fd20000000000 */
.L_x_1493:
[----:B------:R-:W-:Y:S05]  /*9120*/  BSYNC.RECONVERGENT B0 ;  /* 0x0000000000007941 */ /* 0x000fea0003800200 */
.L_x_1491:
[----:B------:R-:W-:-:S04]  /*9130*/  SHF.R.U32.HI R3, RZ, 0x18, R3 ;  /* 0x00000018ff037819 */ /* 0x000fc80000011603 */
[----:B------:R-:W-:-:S05]  /*9140*/  LOP3.LUT R3, R0, 0x80, R3, 0xf8, !PT ;  /* 0x0000008000037812 */ /* 0x000fca00078ef803 */
[----:B------:R2:W-:Y:S01]  /*9150*/  STG.E.U8 desc[UR36][R8.64], R3 ;  /* 0x0000000308007986 */ /* 0x0005e2000c101124 */
[----:B------:R-:W-:Y:S05]  /*9160*/  BRA `(.L_x_1464) ;  /* 0x00000000000c7947 */ /* 0x000fea0003800000 */
.L_x_1485:
[----:B------:R-:W-:-:S05]  /*9170*/  HADD2.F32 R0, -RZ, R0.H0_H0 ;  /* 0x20000000ff007230 */ /* 0x000fca0000004100 */
[----:B------:R-:W-:-:S05]  /*9180*/  F2FP.BF16.F32.PACK_AB R0, RZ, R0 ;  /* 0x00000000ff00723e */ /* 0x000fca00000010ff */
[----:B------:R4:W-:Y:S02]  /*9190*/  STG.E.U16 desc[UR36][R8.64], R0 ;  /* 0x0000000008007986 */ /* 0x0009e4000c101524 */
.L_x_1464:
[----:B------:R-:W-:-:S07]  /*91a0*/  VIADD R17, R17, 0x80 ;  /* 0x0000008011117836 */ /* 0x000fce0000000000 */
.L_x_1390:
[----:B------:R-:W-:Y:S05]  /*91b0*/  BSYNC.RECONVERGENT B6 ;  /* 0x0000000000067941 */ /* 0x000fea0003800200 */
.L_x_1389:
        /* <DEDUP_REMOVED lines=18> */
[----:B--2-4-:R-:W-:-:S04]  /*92e0*/  IMAD.MOV R0, RZ, RZ, -R7 ;  /* 0x000000ffff007224 */ /* 0x014fc800078e0a07 */
        /* <DEDUP_REMOVED lines=339> */
.L_x_1496:
[----:B01234-:R-:W-:Y:S01]  /*a820*/  IMAD.MOV.U32 R3, RZ, RZ, 0x1 ;  /* 0x00000001ff037424 */ /* 0x01ffe200078e00ff */
        /* <DEDUP_REMOVED lines=23> */
.L_x_1497:
        /* <DEDUP_REMOVED lines=19> */
.L_x_1501:
[----:B------:R-:W2:Y:S02]  /*aad0*/  LDG.E.U8 R4, desc[UR36][R4.64] ;  /* 0x0000002404047981 */ /* 0x000ea4000c1e1100 */
[----:B--2---:R-:W-:-:S04]  /*aae0*/  I2FP.F32.U32 R0, R4 ;  /* 0x0000000400007245 */ /* 0x004fc80000201000 */
[----:B------:R-:W-:-:S04]  /*aaf0*/  F2FP.F16.F32.PACK_AB R0, RZ, R0 ;  /* 0x00000000ff00723e */ /* 0x000fc800000000ff */
[----:B------:R-:W-:Y:S01]  /*ab00*/  PRMT R25, R0, 0x7610, R25 ;  /* 0x0000761000197816 */ /* 0x000fe20000000019 */
[----:B------:R-:W-:Y:S06]  /*ab10*/  BRA `(.L_x_1503) ;  /* 0x0000000c00d87947 */ /* 0x000fec0003800000 */
.L_x_1500:
        /* <DEDUP_REMOVED lines=11> */
.L_x_1505:
[----:B------:R-:W2:Y:S02]  /*abd0*/  LDG.E R4, desc[UR36][R4.64] ;  /* 0x0000002404047981 */ /* 0x000ea4000c1e1900 */
[----:B--2---:R-:W-:-:S04]  /*abe0*/  I2FP.F32.S32 R0, R4 ;  /* 0x0000000400007245 */ /* 0x004fc80000201400 */
[----:B------:R-:W-:-:S04]  /*abf0*/  F2FP.F16.F32.PACK_AB R0, RZ, R0 ;  /* 0x00000000ff00723e */ /* 0x000fc800000000ff */
[----:B------:R-:W-:Y:S01]  /*ac00*/  PRMT R25, R0, 0x7610, R25 ;  /* 0x0000761000197816 */ /* 0x000fe20000000019 */
[----:B------:R-:W-:Y:S06]  /*ac10*/  BRA `(.L_x_1503) ;  /* 0x0000000c00987947 */ /* 0x000fec0003800000 */
.L_x_1504:
[----:B------:R-:W2:Y:S02]  /*ac20*/  LDG.E.U16 R4, desc[UR36][R4.64] ;  /* 0x0000002404047981 */ /* 0x000ea4000c1e1500 */
[----:B--2---:R-:W0:Y:S02]  /*ac30*/  I2F.S16 R0, R4 ;  /* 0x0000000400007306 */ /* 0x004e240000101400 */
[----:B0-----:R-:W-:-:S04]  /*ac40*/  F2FP.F16.F32.PACK_AB R0, RZ, R0 ;  /* 0x00000000ff00723e */ /* 0x001fc800000000ff */
[----:B------:R-:W-:Y:S01]  /*ac50*/  PRMT R25, R0, 0x7610, R25 ;  /* 0x0000761000197816 */ /* 0x000fe20000000019 */
[----:B------:R-:W-:Y:S06]  /*ac60*/  BRA `(.L_x_1503) ;  /* 0x0000000c00847947 */ /* 0x000fec0003800000 */
.L_x_1499:
        /* <DEDUP_REMOVED lines=9> */
.L_x_1507:
[----:B------:R1:W5:Y:S01]  /*ad00*/  LDG.E.U16 R25, desc[UR36][R4.64] ;  /* 0x0000002404197981 */ /* 0x000362000c1e1500 */
[----:B------:R-:W-:Y:S05]  /*ad10*/  BRA `(.L_x_1503) ;  /* 0x0000000c00587947 */ /* 0x000fea0003800000 */
.L_x_1506:
        /* <DEDUP_REMOVED lines=9> */
.L_x_1509:
[----:B------:R0:W5:Y:S01]  /*adb0*/  LDG.E.U16 R25, desc[UR36][R4.64] ;  /* 0x0000002404197981 */ /* 0x000162000c1e1500 */
[----:B------:R-:W-:Y:S05]  /*adc0*/  BRA `(.L_x_1503) ;  /* 0x0000000c002c7947 */ /* 0x000fea0003800000 */
.L_x_1508:
        /* <DEDUP_REMOVED lines=13> */
.L_x_1498:
        /* <DEDUP_REMOVED lines=14> */
.L_x_1512:
        /* <DEDUP_REMOVED lines=13> */
.L_x_1511:
        /* <DEDUP_REMOVED lines=27> */
.L_x_1514:
        /* <DEDUP_REMOVED lines=15> */
.L_x_1513:
[----:B------:R-:W2:Y:S02]  /*b2f0*/  LDG.E.U16 R0, desc[UR36][R4.64] ;  /* 0x0000002404007981 */ /* 0x000ea4000c1e1500 */
[----:B--2---:R-:W-:-:S05]  /*b300*/  IMAD.U32 R0, R0, 0x10000, RZ ;  /* 0x0001000000007824 */ /* 0x004fca00078e00ff */
[----:B------:R-:W-:-:S04]  /*b310*/  F2FP.F16.F32.PACK_AB R0, RZ, R0 ;  /* 0x00000000ff00723e */ /* 0x000fc800000000ff */
[----:B------:R-:W-:Y:S01]  /*b320*/  PRMT R25, R0, 0x7610, R25 ;  /* 0x0000761000197816 */ /* 0x000fe20000000019 */
[----:B------:R-:W-:Y:S06]  /*b330*/  BRA `(.L_x_1503) ;  /* 0x0000000400d07947 */ /* 0x000fec0003800000 */
.L_x_1510:
        /* <DEDUP_REMOVED lines=13> */
.L_x_1517:
        /* <DEDUP_REMOVED lines=21> */
.L_x_1521:
[----:B------:R-:W-:Y:S05]  /*b560*/  BSYNC.RECONVERGENT B1 ;  /* 0x0000000000017941 */ /* 0x000fea0003800200 */
.L_x_1520:
[----:B------:R-:W-:Y:S01]  /*b570*/  IMAD.SHL.U32 R0, R0, 0x100000, RZ ;  /* 0x0010000000007824 */ /* 0x000fe200078e00ff */
[----:B------:R-:W-:-:S04]  /*b580*/  LEA R3, R3, 0x3b800000, 0x17 ;  /* 0x3b80000003037811 */ /* 0x000fc800078eb8ff */
[----:B------:R-:W-:-:S07]  /*b590*/  LOP3.LUT R0, R3, R0, R7, 0xfe, !PT ;  /* 0x0000000003007212 */ /* 0x000fce00078efe07 */
.L_x_1519:
[----:B------:R-:W-:Y:S05]  /*b5a0*/  BSYNC.RECONVERGENT B0 ;  /* 0x0000000000007941 */ /* 0x000fea0003800200 */
.L_x_1518:
[----:B------:R-:W-:-:S04]  /*b5b0*/  F2FP.F16.F32.PACK_AB R0, RZ, R0 ;  /* 0x00000000ff00723e */ /* 0x000fc800000000ff */
[----:B------:R-:W-:Y:S01]  /*b5c0*/  PRMT R25, R0, 0x7610, R25 ;  /* 0x0000761000197816 */ /* 0x000fe20000000019 */
[----:B------:R-:W-:Y:S06]  /*b5d0*/  BRA `(.L_x_1503) ;  /* 0x0000000400287947 */ /* 0x000fec0003800000 */
.L_x_1516:
        /* <DEDUP_REMOVED lines=21> */
.L_x_1525:
[----:B------:R-:W-:Y:S05]  /*b730*/  BSYNC.RECONVERGENT B1 ;  /* 0x0000000000017941 */ /* 0x000fea0003800200 */
.L_x_1524:
[----:B------:R-:W-:Y:S01]  /*b740*/  IMAD.SHL.U32 R0, R0, 0x200000, RZ ;  /* 0x0020000000007824 */ /* 0x000fe200078e00ff */
[----:B------:R-:W-:-:S04]  /*b750*/  LEA R3, R3, 0x37800000, 0x17 ;  /* 0x3780000003037811 */ /* 0x000fc800078eb8ff */
[----:B------:R-:W-:-:S07]  /*b760*/  LOP3.LUT R0, R3, R0, R7, 0xfe, !PT ;  /* 0x0000000003007212 */ /* 0x000fce00078efe07 */
.L_x_1523:
[----:B------:R-:W-:Y:S05]  /*b770*/  BSYNC.RECONVERGENT B0 ;  /* 0x0000000000007941 */ /* 0x000fea0003800200 */
.L_x_1522:
[----:B------:R-:W-:-:S04]  /*b780*/  F2FP.F16.F32.PACK_AB R0, RZ, R0 ;  /* 0x00000000ff00723e */ /* 0x000fc800000000ff */
[----:B------:R-:W-:Y:S01]  /*b790*/  PRMT R25, R0, 0x7610, R25 ;  /* 0x0000761000197816 */ /* 0x000fe20000000019 */
[----:B------:R-:W-:Y:S06]  /*b7a0*/  BRA `(.L_x_1503) ;  /* 0x0000000000b47947 */ /* 0x000fec0003800000 */
.L_x_1515:
        /* <DEDUP_REMOVED lines=14> */
.L_x_1529:
[----:B------:R-:W-:Y:S05]  /*b890*/  BSYNC.RECONVERGENT B0 ;  /* 0x0000000000007941 */ /* 0x000fea0003800200 */
.L_x_1528:
[----:B------:R-:W-:-:S04]  /*b8a0*/  F2FP.F16.F32.PACK_AB R0, RZ, R0 ;  /* 0x00000000ff00723e */ /* 0x000fc800000000ff */
[----:B------:R-:W-:Y:S01]  /*b8b0*/  PRMT R25, R0, 0x7610, R25 ;  /* 0x0000761000197816 */ /* 0x000fe20000000019 */
[----:B------:R-:W-:Y:S06]  /*b8c0*/  BRA `(.L_x_1503) ;  /* 0x00000000006c7947 */ /* 0x000fec0003800000 */
.L_x_1502:
        /* <DEDUP_REMOVED lines=16> */
.L_x_1530:
[----:B------:R-:W-:Y:S01]  /*b9d0*/  PRMT R25, RZ, 0x7610, R25 ;  /* 0x00007610ff197816 */ /* 0x000fe20000000019 */
[----:B------:R-:W-:Y:S06]  /*b9e0*/  BRA `(.L_x_1503) ;  /* 0x0000000000247947 */ /* 0x000fec0003800000 */
.L_x_1527:
[----:B------:R-:W2:Y:S02]  /*b9f0*/  LDG.E.64 R4, desc[UR36][R4.64] ;  /* 0x0000002404047981 */ /* 0x000ea4000c1e1b00 */
[----:B--2---:R-:W0:Y:S02]  /*ba00*/  I2F.U64 R0, R4 ;  /* 0x0000000400007312 */ /* 0x004e240000301000 */
[----:B0-----:R-:W-:-:S04]  /*ba10*/  F2FP.F16.F32.PACK_AB R0, RZ, R0 ;  /* 0x00000000ff00723e */ /* 0x001fc800000000ff */
[----:B------:R-:W-:Y:S01]  /*ba20*/  PRMT R25, R0, 0x7610, R25 ;  /* 0x0000761000197816 */ /* 0x000fe20000000019 */
[----:B------:R-:W-:Y:S06]  /*ba30*/  BRA `(.L_x_1503) ;  /* 0x0000000000107947 */ /* 0x000fec0003800000 */
.L_x_1526:
[----:B------:R-:W2:Y:S02]  /*ba40*/  LDG.E R4, desc[UR36][R4.64] ;  /* 0x0000002404047981 */ /* 0x000ea4000c1e1900 */
[----:B--2---:R-:W-:-:S04]  /*ba50*/  I2FP.F32.U32 R0, R4 ;  /* 0x0000000400007245 */ /* 0x004fc80000201000 */
[----:B------:R-:W-:-:S04]  /*ba60*/  F2FP.F16.F32.PACK_AB R0, RZ, R0 ;  /* 0x00000000ff00723e */ /* 0x000fc800000000ff */
[----:B------:R-:W-:-:S07]  /*ba70*/  PRMT R25, R0, 0x7610, R25 ;  /* 0x0000761000197816 */ /* 0x000fce0000000019 */
.L_x_1503:
        /* <DEDUP_REMOVED lines=18> */
.L_x_1534:
[----:B------:R-:W2:Y:S02]  /*bba0*/  LDG.E.U8 R4, desc[UR36][R4.64] ;  /* 0x0000002404047981 */ /* 0x000ea4000c1e1100 */
[----:B--2---:R-:W-:-:S04]  /*bbb0*/  I2FP.F32.U32 R0, R4 ;  /* 0x0000000400007245 */ /* 0x004fc80000201000 */
[----:B------:R-:W-:Y:S01]  /*bbc0*/  F2FP.F16.F32.PACK_AB R0, RZ, R0 ;  /* 0x00000000ff00723e */ /* 0x000fe200000000ff */
[----:B------:R-:W-:Y:S06]  /*bbd0*/  BRA `(.L_x_1536) ;  /* 0x0000000c00a07947 */ /* 0x000fec0003800000 */
.L_x_1533:
        /* <DEDUP_REMOVED lines=10> */
.L_x_1538:
[----:B------:R-:W2:Y:S02]  /*bc80*/  LDG.E R4, desc[UR36][R4.64] ;  /* 0x0000002404047981 */ /* 0x000ea4000c1e1900 */
[----:B--2---:R-:W-:-:S04]  /*bc90*/  I2FP.F32.S32 R0, R4 ;  /* 0x0000000400007245 */ /* 0x004fc80000201400 */
[----:B------:R-:W-:Y:S01]  /*bca0*/  F2FP.F16.F32.PACK_AB R0, RZ, R0 ;  /* 0x00000000ff00723e */ /* 0x000fe200000000ff */
[----:B------:R-:W-:Y:S06]  /*bcb0*/  BRA `(.L_x_1536) ;  /* 0x0000000c00687947 */ /* 0x000fec0003800000 */
.L_x_1537:
[----:B------:R-:W2:Y:S02]  /*bcc0*/  LDG.E.U16 R4, desc[UR36][R4.64] ;  /* 0x0000002404047981 */ /* 0x000ea4000c1e1500 */
[----:B--2---:R-:W0:Y:S02]  /*bcd0*/  I2F.S16 R0, R4 ;  /* 0x0000000400007306 */ /* 0x004e240000101400 */
[----:B0-----:R-:W-:Y:S01]  /*bce0*/  F2FP.F16.F32.PACK_AB R0, RZ, R0 ;  /* 0x00000000ff00723e */ /* 0x001fe200000000ff */
[----:B------:R-:W-:Y:S06]  /*bcf0*/  BRA `(.L_x_1536) ;  /* 0x0000000c00587947 */ /* 0x000fec0003800000 */
.L_x_1532:
        /* <DEDUP_REMOVED lines=9> */
.L_x_1540:
[----:B------:R1:W5:Y:S01]  /*bd90*/  LDG.E.U16 R0, desc[UR36][R4.64] ;  /* 0x0000002404007981 */ /* 0x000362000c1e1500 */
[----:B------:R-:W-:Y:S05]  /*bda0*/  BRA `(.L_x_1536) ;  /* 0x0000000c002c7947 */ /* 0x000fea0003800000 */
.L_x_1539:
        /* <DEDUP_REMOVED lines=9> */
.L_x_1542:
[----:B------:R0:W5:Y:S01]  /*be40*/  LDG.E.U16 R0, desc[UR36][R4.64] ;  /* 0x0000002404007981 */ /* 0x000162000c1e1500 */
[----:B------:R-:W-:Y:S05]  /*be50*/  BRA `(.L_x_1536) ;  /* 0x0000000c00007947 */ /* 0x000fea0003800000 */
.L_x_1541:
        /* <DEDUP_REMOVED lines=12> */
.L_x_1531:
        /* <DEDUP_REMOVED lines=13> */
.L_x_1545:
        /* <DEDUP_REMOVED lines=12> */
.L_x_1544:
        /* <DEDUP_REMOVED lines=27> */
.L_x_1547:
        /* <DEDUP_REMOVED lines=14> */
.L_x_1546:
[----:B------:R-:W2:Y:S02]  /*c340*/  LDG.E.U16 R0, desc[UR36][R4.64] ;  /* 0x0000002404007981 */ /* 0x000ea4000c1e1500 */
[----:B--2---:R-:W-:-:S05]  /*c350*/  IMAD.U32 R0, R0, 0x10000, RZ ;  /* 0x0001000000007824 */ /* 0x004fca00078e00ff */
[----:B------:R-:W-:Y:S01]  /*c360*/  F2FP.F16.F32.PACK_AB R0, RZ, R0 ;  /* 0x00000000ff00723e */ /* 0x000fe200000000ff */
[----:B------:R-:W-:Y:S06]  /*c370*/  BRA `(.L_x_1536) ;  /* 0x0000000400b87947 */ /* 0x000fec0003800000 */
.L_x_1543:
        /* <DEDUP_REMOVED lines=12> */
.L_x_1550:
        /* <DEDUP_REMOVED lines=21> */
.L_x_1554:
[----:B------:R-:W-:Y:S05]  /*c590*/  BSYNC.RECONVERGENT B1 ;  /* 0x0000000000017941 */ /* 0x000fea0003800200 */
.L_x_1553:
[----:B------:R-:W-:Y:S01]  /*c5a0*/  IMAD.SHL.U32 R0, R0, 0x100000, RZ ;  /* 0x0010000000007824 */ /* 0x000fe200078e00ff */
[----:B------:R-:W-:-:S04]  /*c5b0*/  LEA R3, R3, 0x3b800000, 0x17 ;  /* 0x3b80000003037811 */ /* 0x000fc800078eb8ff */
[----:B------:R-:W-:-:S07]  /*c5c0*/  LOP3.LUT R0, R3, R0, R7, 0xfe, !PT ;  /* 0x0000000003007212 */ /* 0x000fce00078efe07 */
.L_x_1552:
[----:B------:R-:W-:Y:S05]  /*c5d0*/  BSYNC.RECONVERGENT B0 ;  /* 0x0000000000007941 */ /* 0x000fea0003800200 */
.L_x_1551:
[----:B------:R-:W-:Y:S01]  /*c5e0*/  F2FP.F16.F32.PACK_AB R0, RZ, R0 ;  /* 0x00000000ff00723e */ /* 0x000fe200000000ff */
[----:B------:R-:W-:Y:S06]  /*c5f0*/  BRA `(.L_x_1536) ;  /* 0x0000000400187947 */ /* 0x000fec0003800000 */
.L_x_1549:
        /* <DEDUP_REMOVED lines=21> */
.L_x_1558:
[----:B------:R-:W-:Y:S05]  /*c750*/  BSYNC.RECONVERGENT B1 ;  /* 0x0000000000017941 */ /* 0x000fea0003800200 */
.L_x_1557:
[----:B------:R-:W-:Y:S01]  /*c760*/  IMAD.SHL.U32 R0, R0, 0x200000, RZ ;  /* 0x0020000000007824 */ /* 0x000fe200078e00ff */
[----:B------:R-:W-:-:S04]  /*c770*/  LEA R3, R3, 0x37800000, 0x17 ;  /* 0x3780000003037811 */ /* 0x000fc800078eb8ff */
[----:B------:R-:W-:-:S07]  /*c780*/  LOP3.LUT R0, R3, R0, R7, 0xfe, !PT ;  /* 0x0000000003007212 */ /* 0x000fce00078efe07 */
.L_x_1556:
[----:B------:R-:W-:Y:S05]  /*c790*/  BSYNC.RECONVERGENT B0 ;  /* 0x0000000000007941 */ /* 0x000fea0003800200 */
.L_x_1555:
[----:B------:R-:W-:Y:S01]  /*c7a0*/  F2FP.F16.F32.PACK_AB R0, RZ, R0 ;  /* 0x00000000ff00723e */ /* 0x000fe200000000ff */
[----:B------:R-:W-:Y:S06]  /*c7b0*/  BRA `(.L_x_1536) ;  /* 0x0000000000a87947 */ /* 0x000fec0003800000 */
.L_x_1548:
        /* <DEDUP_REMOVED lines=14> */
.L_x_1562:
[----:B------:R-:W-:Y:S05]  /*c8a0*/  BSYNC.RECONVERGENT B0 ;  /* 0x0000000000007941 */ /* 0x000fea0003800200 */
.L_x_1561:
[----:B------:R-:W-:Y:S01]  /*c8b0*/  F2FP.F16.F32.PACK_AB R0, RZ, R0 ;  /* 0x00000000ff00723e */ /* 0x000fe200000000ff */
[----:B------:R-:W-:Y:S06]  /*c8c0*/  BRA `(.L_x_1536) ;  /* 0x0000000000647947 */ /* 0x000fec0003800000 */
.L_x_1535:
        /* <DEDUP_REMOVED lines=16> */
.L_x_1563:
[----:B------:R-:W-:Y:S01]  /*c9d0*/  PRMT R0, RZ, 0x7610, R0 ;  /* 0x00007610ff007816 */ /* 0x000fe20000000000 */
[----:B------:R-:W-:Y:S06]  /*c9e0*/  BRA `(.L_x_1536) ;  /* 0x00000000001c7947 */ /* 0x000fec0003800000 */
.L_x_1560:
[----:B------:R-:W2:Y:S02]  /*c9f0*/  LDG.E.64 R4, desc[UR36][R4.64] ;  /* 0x0000002404047981 */ /* 0x000ea4000c1e1b00 */
[----:B--2---:R-:W0:Y:S02]  /*ca00*/  I2F.U64 R0, R4 ;  /* 0x0000000400007312 */ /* 0x004e240000301000 */
[----:B0-----:R-:W-:Y:S01]  /*ca10*/  F2FP.F16.F32.PACK_AB R0, RZ, R0 ;  /* 0x00000000ff00723e */ /* 0x001fe200000000ff */
[----:B------:R-:W-:Y:S06]  /*ca20*/  BRA `(.L_x_1536) ;  /* 0x00000000000c7947 */ /* 0x000fec0003800000 */
.L_x_1559:
[----:B------:R-:W2:Y:S02]  /*ca30*/  LDG.E R4, desc[UR36][R4.64] ;  /* 0x0000002404047981 */ /* 0x000ea4000c1e1900 */
[----:B--2---:R-:W-:-:S04]  /*ca40*/  I2FP.F32.U32 R0, R4 ;  /* 0x0000000400007245 */ /* 0x004fc80000201000 */
[----:B------:R-:W-:-:S07]  /*ca50*/  F2FP.F16.F32.PACK_AB R0, RZ, R0 ;  /* 0x00000000ff00723e */ /* 0x000fce00000000ff */
.L_x_1536:
        /* <DEDUP_REMOVED lines=27> */
.L_x_1567:
[----:B------:R-:W-:-:S06]  /*cc10*/  HADD2.F32 R5, -RZ, R0.H0_H0 ;  /* 0x20000000ff057230 */ /* 0x000fcc0000004100 */
[----:B------:R-:W0:Y:S02]  /*cc20*/  F2I.S64.TRUNC R4, R5 ;  /* 0x0000000500047311 */ /* 0x000e24000020d900 */
[----:B0-----:R0:W-:Y:S01]  /*cc30*/  STG.E.U8 desc[UR36][R8.64], R4 ;  /* 0x0000000408007986 */ /* 0x0011e2000c101124 */
[----:B------:R-:W-:Y:S05]  /*cc40*/  BRA `(.L_x_1569) ;  /* 0x0000000c006c7947 */ /* 0x000fea0003800000 */
.L_x_1566:
        /* <DEDUP_REMOVED lines=10> */
.L_x_1571:
[----:B------:R-:W-:-:S04]  /*ccf0*/  HADD2.F32 R0, -RZ, R0.H0_H0 ;  /* 0x20000000ff007230 */ /* 0x000fc80000004100 */
[----:B------:R-:W0:Y:S02]  /*cd00*/  F2I.FTZ.TRUNC.NTZ R3, R0 ;  /* 0x0000000000037305 */ /* 0x000e24000021f100 */
[----:B0-----:R0:W-:Y:S01]  /*cd10*/  STG.E desc[UR36][R8.64], R3 ;  /* 0x0000000308007986 */ /* 0x0011e2000c101924 */
[----:B------:R-:W-:Y:S05]  /*cd20*/  BRA `(.L_x_1569) ;  /* 0x0000000c00347947 */ /* 0x000fea0003800000 */
.L_x_1570:
[----:B------:R-:W-:-:S04]  /*cd30*/  HADD2.F32 R0, -RZ, R0.H0_H0 ;  /* 0x20000000ff007230 */ /* 0x000fc80000004100 */
[----:B------:R-:W0:Y:S02]  /*cd40*/  F2I.FTZ.TRUNC.NTZ R3, R0 ;  /* 0x0000000000037305 */ /* 0x000e24000021f100 */
[----:B0-----:R0:W-:Y:S01]  /*cd50*/  STG.E.U16 desc[UR36][R8.64], R3 ;  /* 0x0000000308007986 */ /* 0x0011e2000c101524 */
[----:B------:R-:W-:Y:S05]  /*cd60*/  BRA `(.L_x_1569) ;  /* 0x0000000c00247947 */ /* 0x000fea0003800000 */
.L_x_1565:
        /* <DEDUP_REMOVED lines=9> */
.L_x_1573:
[----:B------:R0:W-:Y:S01]  /*ce00*/  STG.E.U16 desc[UR36][R8.64], R0 ;  /* 0x0000000008007986 */ /* 0x0001e2000c101524 */
[----:B------:R-:W-:Y:S05]  /*ce10*/  BRA `(.L_x_1569) ;  /* 0x0000000800f87947 */ /* 0x000fea0003800000 */
.L_x_1572:
        /* <DEDUP_REMOVED lines=10> */
.L_x_1575:
[----:B------:R-:W-:-:S05]  /*cec0*/  HADD2.F32 R0, -RZ, R0.H0_H0 ;  /* 0x20000000ff007230 */ /* 0x000fca0000004100 */
[----:B------:R-:W-:-:S04]  /*ced0*/  F2FP.F16.F32.PACK_AB R0, RZ, R0 ;  /* 0x00000000ff00723e */ /* 0x000fc800000000ff */
[----:B------:R-:W-:-:S05]  /*cee0*/  PRMT R0, R0, 0x5410, RZ ;  /* 0x0000541000007816 */ /* 0x000fca00000000ff */
[----:B------:R3:W-:Y:S01]  /*cef0*/  STG.E desc[UR36][R8.64], R0 ;  /* 0x0000000008007986 */ /* 0x0007e2000c101924 */
[----:B------:R-:W-:Y:S05]  /*cf00*/  BRA `(.L_x_1569) ;  /* 0x0000000800bc7947 */ /* 0x000fea0003800000 */
.L_x_1574:
[----:B------:R-:W-:-:S05]  /*cf10*/  HADD2.F32 R4, -RZ, R0.H0_H0 ;  /* 0x20000000ff047230 */ /* 0x000fca0000004100 */
[----:B------:R-:W-:-:S06]  /*cf20*/  FMUL.FTZ R4, R4, 1 ;  /* 0x3f80000004047820 */ /* 0x000fcc0000410000 */
[----:B------:R-:W0:Y:S02]  /*cf30*/  F2F.F64.F32 R4, R4 ;  /* 0x0000000400047310 */ /* 0x000e240000201800 */
[----:B0-----:R4:W-:Y:S01]  /*cf40*/  STG.E.64 desc[UR36][R8.64], R4 ;  /* 0x0000000408007986 */ /* 0x0019e2000c101b24 */
[----:B------:R-:W-:Y:S05]  /*cf50*/  BRA `(.L_x_1569) ;  /* 0x0000000800a87947 */ /* 0x000fea0003800000 */
.L_x_1564:
        /* <DEDUP_REMOVED lines=14> */
.L_x_1579:
        /* <DEDUP_REMOVED lines=17> */
.L_x_1582:
[----:B------:R-:W-:-:S04]  /*d150*/  SHF.R.U32.HI R3, RZ, 0x18, R5 ;  /* 0x00000018ff037819 */ /* 0x000fc80000011605 */
[----:B------:R-:W-:-:S04]  /*d160*/  LOP3.LUT R0, R0, 0x80, R3, 0xf8, !PT ;  /* 0x0000008000007812 */ /* 0x000fc800078ef803 */
[----:B------:R-:W-:-:S07]  /*d170*/  PRMT R4, R0, 0x7610, R4 ;  /* 0x0000761000047816 */ /* 0x000fce0000000004 */
.L_x_1581:
[----:B------:R-:W-:Y:S05]  /*d180*/  BSYNC.RECONVERGENT B0 ;  /* 0x0000000000007941 */ /* 0x000fea0003800200 */
.L_x_1580:
[----:B------:R0:W-:Y:S01]  /*d190*/  STG.E.U8 desc[UR36][R8.64], R4 ;  /* 0x0000000408007986 */ /* 0x0001e2000c101124 */
[----:B------:R-:W-:Y:S05]  /*d1a0*/  BRA `(.L_x_1569) ;  /* 0x0000000800147947 */ /* 0x000fea0003800000 */
.L_x_1578:
        /* <DEDUP_REMOVED lines=17> */
.L_x_1585:
[----:B------:R-:W-:-:S04]  /*d2c0*/  SHF.R.U32.HI R3, RZ, 0x18, R5 ;  /* 0x00000018ff037819 */ /* 0x000fc80000011605 */
[----:B------:R-:W-:-:S04]  /*d2d0*/  LOP3.LUT R0, R0, 0x80, R3, 0xf8, !PT ;  /* 0x0000008000007812 */ /* 0x000fc800078ef803 */
[----:B------:R-:W-:-:S07]  /*d2e0*/  PRMT R4, R0, 0x7610, R4 ;  /* 0x0000761000047816 */ /* 0x000fce0000000004 */
.L_x_1584:
[----:B------:R-:W-:Y:S05]  /*d2f0*/  BSYNC.RECONVERGENT B0 ;  /* 0x0000000000007941 */ /* 0x000fea0003800200 */
.L_x_1583:
[----:B------:R0:W-:Y:S01]  /*d300*/  STG.E.U8 desc[UR36][R8.64], R4 ;  /* 0x0000000408007986 */ /* 0x0001e2000c101124 */
[----:B------:R-:W-:Y:S05]  /*d310*/  BRA `(.L_x_1569) ;  /* 0x0000000400b87947 */ /* 0x000fea0003800000 */
.L_x_1577:
        /* <DEDUP_REMOVED lines=22> */
.L_x_1587:
[----:B------:R-:W-:-:S06]  /*d480*/  HADD2.F32 R4, -RZ, R0.H0_H0 ;  /* 0x20000000ff047230 */ /* 0x000fcc0000004100 */
[----:B------:R-:W0:Y:S02]  /*d490*/  F2I.U64.TRUNC R4, R4 ;  /* 0x0000000400047311 */ /* 0x000e24000020d800 */
[----:B0-----:R0:W-:Y:S01]  /*d4a0*/  STG.E.64 desc[UR36][R8.64], R4 ;  /* 0x0000000408007986 */ /* 0x0011e2000c101b24 */
[----:B------:R-:W-:Y:S05]  /*d4b0*/  BRA `(.L_x_1569) ;  /* 0x0000000400507947 */ /* 0x000fea0003800000 */
.L_x_1586:
[----:B------:R-:W-:-:S04]  /*d4c0*/  HADD2.F32 R0, -RZ, R0.H0_H0 ;  /* 0x20000000ff007230 */ /* 0x000fc80000004100 */
[----:B------:R-:W0:Y:S02]  /*d4d0*/  F2I.FTZ.U32.TRUNC.NTZ R3, R0 ;  /* 0x0000000000037305 */ /* 0x000e24000021f000 */
[----:B0-----:R0:W-:Y:S01]  /*d4e0*/  STG.E desc[UR36][R8.64], R3 ;  /* 0x0000000308007986 */ /* 0x0011e2000c101924 */
[----:B------:R-:W-:Y:S05]  /*d4f0*/  BRA `(.L_x_1569) ;  /* 0x0000000400407947 */ /* 0x000fea0003800000 */
.L_x_1576:
        /* <DEDUP_REMOVED lines=11> */
.L_x_1589:
[----:B------:R-:W-:Y:S01]  /*d5b0*/  HADD2.F32 R0, -RZ, R0.H0_H0 ;  /* 0x20000000ff007230 */ /* 0x000fe20000004100 */
[----:B------:R-:W-:-:S04]  /*d5c0*/  CS2R R6, SRZ ;  /* 0x0000000000067805 */ /* 0x000fc8000001ff00 */
[----:B------:R-:W-:-:S04]  /*d5d0*/  FMUL.FTZ R0, R0, 1 ;  /* 0x3f80000000007820 */ /* 0x000fc80000410000 */
[----:B------:R-:W0:Y:S02]  /*d5e0*/  F2F.F64.F32 R4, R0 ;  /* 0x0000000000047310 */ /* 0x000e240000201800 */
[----:B0-----:R0:W-:Y:S01]  /*d5f0*/  STG.E.128 desc[UR36][R8.64], R4 ;  /* 0x0000000408007986 */ /* 0x0011e2000c101d24 */
[----:B------:R-:W-:Y:S05]  /*d600*/  BRA `(.L_x_1569) ;  /* 0x0000000000fc7947 */ /* 0x000fea0003800000 */
.L_x_1588:
[----:B------:R-:W-:-:S13]  /*d610*/  ISETP.NE.AND P0, PT, R3, 0xf, PT ;  /* 0x0000000f0300780c */ /* 0x000fda0003f05270 */
[----:B------:R-:W-:Y:S05]  /*d620*/  @!P0 BRA `(.L_x_1590) ;  /* 0x0000000000e88947 */ /* 0x000fea0003800000 */
[----:B------:R-:W-:-:S13]  /*d630*/  ISETP.NE.AND P0, PT, R3, 0x17, PT ;  /* 0x000000170300780c */ /* 0x000fda0003f05270 */
[----:B------:R-:W-:Y:S05]  /*d640*/  @!P0 BRA `(.L_x_1591) ;  /* 0x0000000000908947 */ /* 0x000fea0003800000 */
[----:B------:R-:W-:-:S13]  /*d650*/  ISETP.NE.AND P0, PT, R3, 0x18, PT ;  /* 0x000000180300780c */ /* 0x000fda0003f05270 */
[----:B------:R-:W-:Y:S05]  /*d660*/  @!P0 BRA `(.L_x_1592) ;  /* 0x0000000000448947 */ /* 0x000fea0003800000 */
.L_x_1568:
        /* <DEDUP_REMOVED lines=16> */
.L_x_1593:
[----:B------:R-:W-:Y:S05]  /*d770*/  BRA `(.L_x_1569) ;  /* 0x0000000000a07947 */ /* 0x000fea0003800000 */
.L_x_1592:
        /* <DEDUP_REMOVED lines=13> */
.L_x_1595:
[----:B------:R-:W-:Y:S05]  /*d850*/  BSYNC.RECONVERGENT B0 ;  /* 0x0000000000007941 */ /* 0x000fea0003800200 */
.L_x_1594:
[----:B------:R-:W-:-:S05]  /*d860*/  LOP3.LUT R3, R0, 0x80, R3, 0xf8, !PT ;  /* 0x0000008000037812 */ /* 0x000fca00078ef803 */
[----:B------:R0:W-:Y:S01]  /*d870*/  STG.E.U8 desc[UR36][R8.64], R3 ;  /* 0x0000000308007986 */ /* 0x0001e2000c101124 */
[----:B------:R-:W-:Y:S05]  /*d880*/  BRA `(.L_x_1569) ;  /* 0x00000000005c7947 */ /* 0x000fea0003800000 */
.L_x_1591:
        /* <DEDUP_REMOVED lines=12> */
.L_x_1597:
[----:B------:R-:W-:Y:S01]  /*d950*/  IMAD.MOV.U32 R0, RZ, RZ, 0x7f ;  /* 0x0000007fff007424 */ /* 0x000fe200078e00ff */
[----:B------:R-:W-:-:S04]  /*d960*/  ISETP.GT.U32.AND P0, PT, R4, 0x7f800000, PT ;  /* 0x7f8000000400780c */ /* 0x000fc80003f04070 */
[----:B------:R-:W-:-:S09]  /*d970*/  SEL R0, R0, 0x7c, P0 ;  /* 0x0000007c00007807 */ /* 0x000fd20000000000 */
.L_x_1598:
[----:B------:R-:W-:Y:S05]  /*d980*/  BSYNC.RECONVERGENT B0 ;  /* 0x0000000000007941 */ /* 0x000fea0003800200 */
.L_x_1596:
[----:B------:R-:W-:-:S04]  /*d990*/  SHF.R.U32.HI R3, RZ, 0x18, R3 ;  /* 0x00000018ff037819 */ /* 0x000fc80000011603 */
[----:B------:R-:W-:-:S05]  /*d9a0*/  LOP3.LUT R3, R0, 0x80, R3, 0xf8, !PT ;  /* 0x0000008000037812 */ /* 0x000fca00078ef803 */
[----:B------:R0:W-:Y:S01]  /*d9b0*/  STG.E.U8 desc[UR36][R8.64], R3 ;  /* 0x0000000308007986 */ /* 0x0001e2000c101124 */
[----:B------:R-:W-:Y:S05]  /*d9c0*/  BRA `(.L_x_1569) ;  /* 0x00000000000c7947 */ /* 0x000fea0003800000 */
.L_x_1590:
[----:B------:R-:W-:-:S05]  /*d9d0*/  HADD2.F32 R0, -RZ, R0.H0_H0 ;  /* 0x20000000ff007230 */ /* 0x000fca0000004100 */
[----:B------:R-:W-:-:S05]  /*d9e0*/  F2FP.BF16.F32.PACK_AB R0, RZ, R0 ;  /* 0x00000000ff00723e */ /* 0x000fca00000010ff */
[----:B------:R0:W-:Y:S02]  /*d9f0*/  STG.E.U16 desc[UR36][R8.64], R0 ;  /* 0x0000000008007986 */ /* 0x0001e4000c101524 */
.L_x_1569:
[----:B------:R-:W-:-:S07]  /*da00*/  VIADD R17, R17, 0x80 ;  /* 0x0000008011117836 */ /* 0x000fce0000000000 */
.L_x_1495:
[----:B------:R-:W-:Y:S05]  /*da10*/  BSYNC.RECONVERGENT B6 ;  /* 0x0000000000067941 */ /* 0x000fea0003800200 */
.L_x_1494:
[----:B------:R-:W5:Y:S02]  /*da20*/  LDCU UR4, c[0x0][0x380] ;  /* 0x00007000ff0477ac */ /* 0x000f640008000800 */
[----:B-----5:R-:W-:-:S13]  /*da30*/  ISETP.GE.AND P0, PT, R17, UR4, PT ;  /* 0x0000000411007c0c */ /* 0x020fda000bf06270 */
[----:B------:R-:W-:Y:S05]  /*da40*/  @P0 EXIT ;  /* 0x000000000000094d */ /* 0x000fea0003800000 */
[----:B------:R-:W5:Y:S01]  /*da50*/  LDCU UR4, c[0x0][0x388] ;  /* 0x00007100ff0477ac */ /* 0x000f620008000800 */
[----:B------:R-:W-:Y:S02]  /*da60*/  IMAD.MOV.U32 R24, RZ, RZ, RZ ;  /* 0x000000ffff187224 */ /* 0x000fe400078e00ff */
[----:B------:R-:W-:Y:S02]  /*da70*/  IMAD.MOV.U32 R23, RZ, RZ, RZ ;  /* 0x000000ffff177224 */ /* 0x000fe400078e00ff */
[----:B0-234-:R-:W-:Y:S01]  /*da80*/  IMAD.MOV.U32 R0, RZ, RZ, RZ ;  /* 0x000000ffff007224 */ /* 0x01dfe200078e00ff */
[----:B-----5:R-:W-:-:S09]  /*da90*/  UISETP.NE.AND UP0, UPT, UR4, URZ, UPT ;  /* 0x000000ff0400728c */ /* 0x020fd2000bf05270 */
[----:B------:R-:W-:Y:S05]  /*daa0*/  BRA.U !UP0, `(.L_x_1599) ;  /* 0x0000001508747547 */ /* 0x000fea000b800000 */
[----:B------:R-:W0:Y:S01]  /*dab0*/  LDCU.64 UR4, c[0x0][0x390] ;  /* 0x00007200ff0477ac */ /* 0x000e220008000a00 */
[----:B------:R-:W-:Y:S02]  /*dac0*/  IMAD.MOV.U32 R4, RZ, RZ, RZ ;  /* 0x000000ffff047224 */ /* 0x000fe400078e00ff */
[----:B-1----:R-:W-:Y:S01]  /*dad0*/  IMAD.MOV.U32 R5, RZ, RZ, R17 ;  /* 0x000000ffff057224 */ /* 0x002fe200078e0011 */
        /* <DEDUP_REMOVED lines=346> */
.L_x_1599:
[----:B------:R-:W-:Y:S01]  /*f080*/  IMAD.MOV.U32 R4, RZ, RZ, 0x1 ;  /* 0x00000001ff047424 */ /* 0x000fe200078e00ff */
[C---:B-1----:R-:W-:Y:S01]  /*f090*/  LOP3.LUT R3, R16.reuse, 0xff, RZ, 0xc0, !PT ;  /* 0x000000ff10037812 */ /* 0x042fe200078ec0ff */
[----:B------:R-:W0:Y:S01]  /*f0a0*/  LDCU.64 UR4, c[0x0][0x648] ;  /* 0x0000c900ff0477ac */ /* 0x000e220008000a00 */
[----:B------:R-:W-:Y:S02]  /*f0b0*/  ISETP.LE.U32.AND P1, PT, R16, 0x2c, PT ;  /* 0x0000002c1000780c */ /* 0x000fe40003f23070 */
[CC--:B------:R-:W-:Y:S02]  /*f0c0*/  SHF.L.U32 R5, R4.reuse, R3.reuse, RZ ;  /* 0x0000000304057219 */ /* 0x0c0fe400000006ff */
[----:B------:R-:W-:Y:S02]  /*f0d0*/  SHF.L.U64.HI R3, R4, R3, RZ ;  /* 0x0000000304037219 */ /* 0x000fe400000102ff */
[----:B------:R-:W-:-:S04]  /*f0e0*/  LOP3.LUT P0, RZ, R5, 0x3f808fff, RZ, 0xc0, !PT ;  /* 0x3f808fff05ff7812 */ /* 0x000fc8000780c0ff */
[----:B------:R-:W-:Y:S02]  /*f0f0*/  LOP3.LUT P0, RZ, R3, 0x1000, RZ, 0xc0, P0 ;  /* 0x0000100003ff7812 */ /* 0x000fe4000000c0ff */
[----:B0-----:R-:W-:-:S05]  /*f100*/  IADD3 R16, P2, PT, R0, UR4, RZ ;  /* 0x0000000400107c10 */ /* 0x001fca000ff5e0ff */
[----:B------:R-:W-:-:S06]  /*f110*/  IMAD.X R17, RZ, RZ, UR5, P2 ;  /* 0x00000005ff117e24 */ /* 0x000fcc00090e06ff */
        /* <DEDUP_REMOVED lines=17> */
.L_x_1600:
        /* <DEDUP_REMOVED lines=19> */
.L_x_1604:
[----:B------:R-:W2:Y:S02]  /*f360*/  LDG.E.U8 R4, desc[UR36][R4.64] ;  /* 0x0000002404047981 */ /* 0x000ea4000c1e1100 */
[----:B--2---:R-:W-:-:S04]  /*f370*/  I2FP.F32.U32 R0, R4 ;  /* 0x0000000400007245 */ /* 0x004fc80000201000 */
[----:B------:R-:W-:-:S04]  /*f380*/  F2FP.F16.F32.PACK_AB R0, RZ, R0 ;  /* 0x00000000ff00723e */ /* 0x000fc800000000ff */
[----:B------:R-:W-:Y:S01]  /*f390*/  PRMT R18, R0, 0x7610, R18 ;  /* 0x0000761000127816 */ /* 0x000fe20000000012 */
[----:B------:R-:W-:Y:S06]  /*f3a0*/  BRA `(.L_x_1606) ;  /* 0x0000000c00d87947 */ /* 0x000fec0003800000 */
.L_x_1603:
        /* <DEDUP_REMOVED lines=11> */
.L_x_1608:
[----:B------:R-:W2:Y:S02]  /*f460*/  LDG.E R4, desc[UR36][R4.64] ;  /* 0x0000002404047981 */ /* 0x000ea4000c1e1900 */
[----:B--2---:R-:W-:-:S04]  /*f470*/  I2FP.F32.S32 R0, R4 ;  /* 0x0000000400007245 */ /* 0x004fc80000201400 */
[----:B------:R-:W-:-:S04]  /*f480*/  F2FP.F16.F32.PACK_AB R0, RZ, R0 ;  /* 0x00000000ff00723e */ /* 0x000fc800000000ff */
[----:B------:R-:W-:Y:S01]  /*f490*/  PRMT R18, R0, 0x7610, R18 ;  /* 0x0000761000127816 */ /* 0x000fe20000000012 */
[----:B------:R-:W-:Y:S06]  /*f4a0*/  BRA `(.L_x_1606) ;  /* 0x0000000c00987947 */ /* 0x000fec0003800000 */
.L_x_1607:
[----:B------:R-:W2:Y:S02]  /*f4b0*/  LDG.E.U16 R4, desc[UR36][R4.64] ;  /* 0x0000002404047981 */ /* 0x000ea4000c1e1500 */
[----:B--2---:R-:W0:Y:S02]  /*f4c0*/  I2F.S16 R0, R4 ;  /* 0x0000000400007306 */ /* 0x004e240000101400 */
[----:B0-----:R-:W-:-:S04]  /*f4d0*/  F2FP.F16.F32.PACK_AB R0, RZ, R0 ;  /* 0x00000000ff00723e */ /* 0x001fc800000000ff */
[----:B------:R-:W-:Y:S01]  /*f4e0*/  PRMT R18, R0, 0x7610, R18 ;  /* 0x0000761000127816 */ /* 0x000fe20000000012 */
[----:B------:R-:W-:Y:S06]  /*f4f0*/  BRA `(.L_x_1606) ;  /* 0x0000000c00847947 */ /* 0x000fec0003800000 */
.L_x_1602:
        /* <DEDUP_REMOVED lines=9> */
.L_x_1610:
[----:B------:R0:W5:Y:S01]  /*f590*/  LDG.E.U16 R18, desc[UR36][R4.64] ;  /* 0x0000002404127981 */ /* 0x000162000c1e1500 */
[----:B------:R-:W-:Y:S05]  /*f5a0*/  BRA `(.L_x_1606) ;  /* 0x0000000c00587947 */ /* 0x000fea0003800000 */
.L_x_1609:
        /* <DEDUP_REMOVED lines=9> */
.L_x_1612:
[----:B------:R1:W5:Y:S01]  /*f640*/  LDG.E.U16 R18, desc[UR36][R4.64] ;  /* 0x0000002404127981 */ /* 0x000362000c1e1500 */
[----:B------:R-:W-:Y:S05]  /*f650*/  BRA `(.L_x_1606) ;  /* 0x0000000c002c7947 */ /* 0x000fea0003800000 */
.L_x_1611:
        /* <DEDUP_REMOVED lines=13> */
.L_x_1601:
        /* <DEDUP_REMOVED lines=14> */
.L_x_1615:
        /* <DEDUP_REMOVED lines=13> */
.L_x_1614:
        /* <DEDUP_REMOVED lines=27> */
.L_x_1617:
        /* <DEDUP_REMOVED lines=15> */
.L_x_1616:
[----:B------:R-:W2:Y:S02]  /*fb80*/  LDG.E.U16 R0, desc[UR36][R4.64] ;  /* 0x0000002404007981 */ /* 0x000ea4000c1e1500 */
[----:B--2---:R-:W-:-:S05]  /*fb90*/  IMAD.U32 R0, R0, 0x10000, RZ ;  /* 0x0001000000007824 */ /* 0x004fca00078e00ff */
[----:B------:R-:W-:-:S04]  /*fba0*/  F2FP.F16.F32.PACK_AB R0, RZ, R0 ;  /* 0x00000000ff00723e */ /* 0x000fc800000000ff */
[----:B------:R-:W-:Y:S01]  /*fbb0*/  PRMT R18, R0, 0x7610, R18 ;  /* 0x0000761000127816 */ /* 0x000fe20000000012 */
[----:B------:R-:W-:Y:S06]  /*fbc0*/  BRA `(.L_x_1606) ;  /* 0x0000000400d07947 */ /* 0x000fec0003800000 */
.L_x_1613:
        /* <DEDUP_REMOVED lines=13> */
.L_x_1620:
        /* <DEDUP_REMOVED lines=21> */
.L_x_1624:
[----:B------:R-:W-:Y:S05]  /*fdf0*/  BSYNC.RECONVERGENT B1 ;  /* 0x0000000000017941 */ /* 0x000fea0003800200 */
.L_x_1623:
[----:B------:R-:W-:Y:S01]  /*fe00*/  IMAD.SHL.U32 R0, R0, 0x100000, RZ ;  /* 0x0010000000007824 */ /* 0x000fe200078e00ff */
[----:B------:R-:W-:-:S04]  /*fe10*/  LEA R3, R3, 0x3b800000, 0x17 ;  /* 0x3b80000003037811 */ /* 0x000fc800078eb8ff */
[----:B------:R-:W-:-:S07]  /*fe20*/  LOP3.LUT R0, R3, R0, R7, 0xfe, !PT ;  /* 0x0000000003007212 */ /* 0x000fce00078efe07 */
.L_x_1622:
[----:B------:R-:W-:Y:S05]  /*fe30*/  BSYNC.RECONVERGENT B0 ;  /* 0x0000000000007941 */ /* 0x000fea0003800200 */
.L_x_1621:
[----:B------:R-:W-:-:S04]  /*fe40*/  F2FP.F16.F32.PACK_AB R0, RZ, R0 ;  /* 0x00000000ff00723e */ /* 0x000fc800000000ff */
[----:B------:R-:W-:Y:S01]  /*fe50*/  PRMT R18, R0, 0x7610, R18 ;  /* 0x0000761000127816 */ /* 0x000fe20000000012 */
[----:B------:R-:W-:Y:S06]  /*fe60*/  BRA `(.L_x_1606) ;  /* 0x0000000400287947 */ /* 0x000fec0003800000 */
.L_x_1619:
        /* <DEDUP_REMOVED lines=21> */
.L_x_1628:
[----:B------:R-:W-:Y:S05]  /*ffc0*/  BSYNC.RECONVERGENT B1 ;  /* 0x0000000000017941 */ /* 0x000fea0003800200 */
.L_x_1627:
[----:B------:R-:W-:Y:S01]  /*ffd0*/  IMAD.SHL.U32 R0, R0, 0x200000, RZ ;  /* 0x0020000000007824 */ /* 0x000fe200078e00ff */
[----:B------:R-:W-:-:S04]  /*ffe0*/  LEA R3, R3, 0x37800000, 0x17 ;  /* 0x3780000003037811 */ /* 0x000fc800078eb8ff */
[----:B------:R-:W-:-:S07]  /*fff0*/  LOP3.LUT R0, R3, R0, R7, 0xfe, !PT ;  /* 0x0000000003007212 */ /* 0x000fce00078efe07 */
.L_x_1626:
[----:B------:R-:W-:Y:S05]  /*10000*/  BSYNC.RECONVERGENT B0 ;  /* 0x0000000000007941 */ /* 0x000fea0003800200 */
.L_x_1625:
[----:B------:R-:W-:-:S04]  /*10010*/  F2FP.F16.F32.PACK_AB R0, RZ, R0 ;  /* 0x00000000ff00723e */ /* 0x000fc800000000ff */
[----:B------:R-:W-:Y:S01]  /*10020*/  PRMT R18, R0, 0x7610, R18 ;  /* 0x0000761000127816 */ /* 0x000fe20000000012 */
[----:B------:R-:W-:Y:S06]  /*10030*/  BRA `(.L_x_1606) ;  /* 0x0000000000b47947 */ /* 0x000fec0003800000 */
.L_x_1618:
        /* <DEDUP_REMOVED lines=14> */
.L_x_1632:
[----:B------:R-:W-:Y:S05]  /*10120*/  BSYNC.RECONVERGENT B0 ;  /* 0x0000000000007941 */ /* 0x000fea0003800200 */
.L_x_1631:
[----:B------:R-:W-:-:S04]  /*10130*/  F2FP.F16.F32.PACK_AB R0, RZ, R0 ;  /* 0x00000000ff00723e */ /* 0x000fc800000000ff */
[----:B------:R-:W-:Y:S01]  /*10140*/  PRMT R18, R0, 0x7610, R18 ;  /* 0x0000761000127816 */ /* 0x000fe20000000012 */
[----:B------:R-:W-:Y:S06]  /*10150*/  BRA `(.L_x_1606) ;  /* 0x00000000006c7947 */ /* 0x000fec0003800000 */
.L_x_1605:
        /* <DEDUP_REMOVED lines=16> */
.L_x_1633:
[----:B------:R-:W-:Y:S01]  /*10260*/  PRMT R18, RZ, 0x7610, R18 ;  /* 0x00007610ff127816 */ /* 0x000fe20000000012 */
[----:B------:R-:W-:Y:S06]  /*10270*/  BRA `(.L_x_1606) ;  /* 0x0000000000247947 */ /* 0x000fec0003800000 */
.L_x_1630:
[----:B------:R-:W2:Y:S02]  /*10280*/  LDG.E.64 R4, desc[UR36][R4.64] ;  /* 0x0000002404047981 */ /* 0x000ea4000c1e1b00 */
[----:B--2---:R-:W0:Y:S02]  /*10290*/  I2F.U64 R0, R4 ;  /* 0x0000000400007312 */ /* 0x004e240000301000 */
[----:B0-----:R-:W-:-:S04]  /*102a0*/  F2FP.F16.F32.PACK_AB R0, RZ, R0 ;  /* 0x00000000ff00723e */ /* 0x001fc800000000ff */
[----:B------:R-:W-:Y:S01]  /*102b0*/  PRMT R18, R0, 0x7610, R18 ;  /* 0x0000761000127816 */ /* 0x000fe20000000012 */
[----:B------:R-:W-:Y:S06]  /*102c0*/  BRA `(.L_x_1606) ;  /* 0x0000000000107947 */ /* 0x000fec0003800000 */
.L_x_1629:
[----:B------:R-:W2:Y:S02]  /*102d0*/  LDG.E R4, desc[UR36][R4.64] ;  /* 0x0000002404047981 */ /* 0x000ea4000c1e1900 */
[----:B--2---:R-:W-:-:S04]  /*102e0*/  I2FP.F32.U32 R0, R4 ;  /* 0x0000000400007245 */ /* 0x004fc80000201000 */
[----:B------:R-:W-:-:S04]  /*102f0*/  F2FP.F16.F32.PACK_AB R0, RZ, R0 ;  /* 0x00000000ff00723e */ /* 0x000fc800000000ff */
[----:B------:R-:W-:-:S07]  /*10300*/  PRMT R18, R0, 0x7610, R18 ;  /* 0x0000761000127816 */ /* 0x000fce0000000012 */
.L_x_1606:
        /* <DEDUP_REMOVED lines=18> */
.L_x_1637:
[----:B------:R-:W2:Y:S02]  /*10430*/  LDG.E.U8 R4, desc[UR36][R4.64] ;  /* 0x0000002404047981 */ /* 0x000ea4000c1e1100 */
[----:B--2---:R-:W-:-:S04]  /*10440*/  I2FP.F32.U32 R0, R4 ;  /* 0x0000000400007245 */ /* 0x004fc80000201000 */
[----:B------:R-:W-:Y:S01]  /*10450*/  F2FP.F16.F32.PACK_AB R0, RZ, R0 ;  /* 0x00000000ff00723e */ /* 0x000fe200000000ff */
[----:B------:R-:W-:Y:S06]  /*10460*/  BRA `(.L_x_1639) ;  /* 0x0000000c00a07947 */ /* 0x000fec0003800000 */
.L_x_1636:
        /* <DEDUP_REMOVED lines=10> */
.L_x_1641:
[----:B------:R-:W2:Y:S02]  /*10510*/  LDG.E R4, desc[UR36][R4.64] ;  /* 0x0000002404047981 */ /* 0x000ea4000c1e1900 */
[----:B--2---:R-:W-:-:S04]  /*10520*/  I2FP.F32.S32 R0, R4 ;  /* 0x0000000400007245 */ /* 0x004fc80000201400 */
[----:B------:R-:W-:Y:S01]  /*10530*/  F2FP.F16.F32.PACK_AB R0, RZ, R0 ;  /* 0x00000000ff00723e */ /* 0x000fe200000000ff */
[----:B------:R-:W-:Y:S06]  /*10540*/  BRA `(.L_x_1639) ;  /* 0x0000000c00687947 */ /* 0x000fec0003800000 */
.L_x_1640:
[----:B------:R-:W2:Y:S02]  /*10550*/  LDG.E.U16 R4, desc[UR36][R4.64] ;  /* 0x0000002404047981 */ /* 0x000ea4000c1e1500 */
[----:B--2---:R-:W0:Y:S02]  /*10560*/  I2F.S16 R0, R4 ;  /* 0x0000000400007306 */ /* 0x004e240000101400 */
[----:B0-----:R-:W-:Y:S01]  /*10570*/  F2FP.F16.F32.PACK_AB R0, RZ, R0 ;  /* 0x00000000ff00723e */ /* 0x001fe200000000ff */
[----:B------:R-:W-:Y:S06]  /*10580*/  BRA `(.L_x_1639) ;  /* 0x0000000c00587947 */ /* 0x000fec0003800000 */
.L_x_1635:
        /* <DEDUP_REMOVED lines=9> */
.L_x_1643:
[----:B------:R0:W5:Y:S01]  /*10620*/  LDG.E.U16 R0, desc[UR36][R4.64] ;  /* 0x0000002404007981 */ /* 0x000162000c1e1500 */
[----:B------:R-:W-:Y:S05]  /*10630*/  BRA `(.L_x_1639) ;  /* 0x0000000c002c7947 */ /* 0x000fea0003800000 */
.L_x_1642:
        /* <DEDUP_REMOVED lines=9> */
.L_x_1645:
[----:B------:R1:W5:Y:S01]  /*106d0*/  LDG.E.U16 R0, desc[UR36][R4.64] ;  /* 0x0000002404007981 */ /* 0x000362000c1e1500 */
[----:B------:R-:W-:Y:S05]  /*106e0*/  BRA `(.L_x_1639) ;  /* 0x0000000c00007947 */ /* 0x000fea0003800000 */
.L_x_1644:
        /* <DEDUP_REMOVED lines=12> */
.L_x_1634:
        /* <DEDUP_REMOVED lines=13> */
.L_x_1648:
        /* <DEDUP_REMOVED lines=12> */
.L_x_1647:
        /* <DEDUP_REMOVED lines=27> */
.L_x_1650:
        /* <DEDUP_REMOVED lines=14> */
.L_x_1649:
[----:B------:R-:W2:Y:S02]  /*10bd0*/  LDG.E.U16 R0, desc[UR36][R4.64] ;  /* 0x0000002404007981 */ /* 0x000ea4000c1e1500 */
[----:B--2---:R-:W-:-:S05]  /*10be0*/  IMAD.U32 R0, R0, 0x10000, RZ ;  /* 0x0001000000007824 */ /* 0x004fca00078e00ff */
[----:B------:R-:W-:Y:S01]  /*10bf0*/  F2FP.F16.F32.PACK_AB R0, RZ, R0 ;  /* 0x00000000ff00723e */ /* 0x000fe200000000ff */
[----:B------:R-:W-:Y:S06]  /*10c00*/  BRA `(.L_x_1639) ;  /* 0x0000000400b87947 */ /* 0x000fec0003800000 */
.L_x_1646:
        /* <DEDUP_REMOVED lines=12> */
.L_x_1653:
        /* <DEDUP_REMOVED lines=21> */
.L_x_1657:
[----:B------:R-:W-:Y:S05]  /*10e20*/  BSYNC.RECONVERGENT B1 ;  /* 0x0000000000017941 */ /* 0x000fea0003800200 */
.L_x_1656:
[----:B------:R-:W-:Y:S01]  /*10e30*/  IMAD.SHL.U32 R0, R0, 0x100000, RZ ;  /* 0x0010000000007824 */ /* 0x000fe200078e00ff */
[----:B------:R-:W-:-:S04]  /*10e40*/  LEA R3, R3, 0x3b800000, 0x17 ;  /* 0x3b80000003037811 */ /* 0x000fc800078eb8ff */
[----:B------:R-:W-:-:S07]  /*10e50*/  LOP3.LUT R0, R3, R0, R7, 0xfe, !PT ;  /* 0x0000000003007212 */ /* 0x000fce00078efe07 */
.L_x_1655:
[----:B------:R-:W-:Y:S05]  /*10e60*/  BSYNC.RECONVERGENT B0 ;  /* 0x0000000000007941 */ /* 0x000fea0003800200 */
.L_x_1654:
[----:B------:R-:W-:Y:S01]  /*10e70*/  F2FP.F16.F32.PACK_AB R0, RZ, R0 ;  /* 0x00000000ff00723e */ /* 0x000fe200000000ff */
[----:B------:R-:W-:Y:S06]  /*10e80*/  BRA `(.L_x_1639) ;  /* 0x0000000400187947 */ /* 0x000fec0003800000 */
.L_x_1652:
        /* <DEDUP_REMOVED lines=21> */
.L_x_1661:
[----:B------:R-:W-:Y:S05]  /*10fe0*/  BSYNC.RECONVERGENT B1 ;  /* 0x0000000000017941 */ /* 0x000fea0003800200 */
.L_x_1660:
[----:B------:R-:W-:Y:S01]  /*10ff0*/  IMAD.SHL.U32 R0, R0, 0x200000, RZ ;  /* 0x0020000000007824 */ /* 0x000fe200078e00ff */
[----:B------:R-:W-:-:S04]  /*11000*/  LEA R3, R3, 0x37800000, 0x17 ;  /* 0x3780000003037811 */ /* 0x000fc800078eb8ff */
[----:B------:R-:W-:-:S07]  /*11010*/  LOP3.LUT R0, R3, R0, R7, 0xfe, !PT ;  /* 0x0000000003007212 */ /* 0x000fce00078efe07 */
.L_x_1659:
[----:B------:R-:W-:Y:S05]  /*11020*/  BSYNC.RECONVERGENT B0 ;  /* 0x0000000000007941 */ /* 0x000fea0003800200 */
.L_x_1658:
[----:B------:R-:W-:Y:S01]  /*11030*/  F2FP.F16.F32.PACK_AB R0, RZ, R0 ;  /* 0x00000000ff00723e */ /* 0x000fe200000000ff */
[----:B------:R-:W-:Y:S06]  /*11040*/  BRA `(.L_x_1639) ;  /* 0x0000000000a87947 */ /* 0x000fec0003800000 */
.L_x_1651:
        /* <DEDUP_REMOVED lines=14> */
.L_x_1665:
[----:B------:R-:W-:Y:S05]  /*11130*/  BSYNC.RECONVERGENT B0 ;  /* 0x0000000000007941 */ /* 0x000fea0003800200 */
.L_x_1664:
[----:B------:R-:W-:Y:S01]  /*11140*/  F2FP.F16.F32.PACK_AB R0, RZ, R0 ;  /* 0x00000000ff00723e */ /* 0x000fe200000000ff */
[----:B------:R-:W-:Y:S06]  /*11150*/  BRA `(.L_x_1639) ;  /* 0x0000000000647947 */ /* 0x000fec0003800000 */
.L_x_1638:
        /* <DEDUP_REMOVED lines=16> */
.L_x_1666:
[----:B------:R-:W-:Y:S01]  /*11260*/  PRMT R0, RZ, 0x7610, R0 ;  /* 0x00007610ff007816 */ /* 0x000fe20000000000 */
[----:B------:R-:W-:Y:S06]  /*11270*/  BRA `(.L_x_1639) ;  /* 0x00000000001c7947 */ /* 0x000fec0003800000 */
.L_x_1663:
[----:B------:R-:W2:Y:S02]  /*11280*/  LDG.E.64 R4, desc[UR36][R4.64] ;  /* 0x0000002404047981 */ /* 0x000ea4000c1e1b00 */
[----:B--2---:R-:W0:Y:S02]  /*11290*/  I2F.U64 R0, R4 ;  /* 0x0000000400007312 */ /* 0x004e240000301000 */
[----:B0-----:R-:W-:Y:S01]  /*112a0*/  F2FP.F16.F32.PACK_AB R0, RZ, R0 ;  /* 0x00000000ff00723e */ /* 0x001fe200000000ff */
[----:B------:R-:W-:Y:S06]  /*112b0*/  BRA `(.L_x_1639) ;  /* 0x00000000000c7947 */ /* 0x000fec0003800000 */
.L_x_1662:
[----:B------:R-:W2:Y:S02]  /*112c0*/  LDG.E R4, desc[UR36][R4.64] ;  /* 0x0000002404047981 */ /* 0x000ea4000c1e1900 */
[----:B--2---:R-:W-:-:S04]  /*112d0*/  I2FP.F32.U32 R0, R4 ;  /* 0x0000000400007245 */ /* 0x004fc80000201000 */
[----:B------:R-:W-:-:S07]  /*112e0*/  F2FP.F16.F32.PACK_AB R0, RZ, R0 ;  /* 0x00000000ff00723e */ /* 0x000fce00000000ff */
.L_x_1639:
[----:B------:R-:W2:Y:S01]  /*112f0*/  LDC.U16 R3, c[0x0][0x668] ;  /* 0x00019a00ff037b82 */ /* 0x000ea20000000400 */
[----:B-----5:R-:W-:Y:S01]  /*11300*/  HADD2.F32 R18, -RZ, R18.H0_H0 ;  /* 0x20000012ff127230 */ /* 0x020fe20000004100 */
[----:B------:R-:W-:-:S04]  /*11310*/  LOP3.LUT R2, R2, 0xff, RZ, 0xc0, !PT ;  /* 0x000000ff02027812 */ /* 0x000fc800078ec0ff */
[----:B------:R-:W-:Y:S01]  /*11320*/  ISETP.GT.AND P0, PT, R2, 0x9, PT ;  /* 0x000000090200780c */ /* 0x000fe20003f04270 */
[----:B--2---:R-:W-:-:S05]  /*11330*/  HADD2.F32 R3, -RZ, R3.H0_H0 ;  /* 0x20000003ff037230 */ /* 0x004fca0000004100 */
[----:B------:R-:W-:Y:S01]  /*11340*/  FMUL.FTZ R18, R3, R18 ;  /* 0x0000001203127220 */ /* 0x000fe20000410000 */
[----:B------:R-:W-:-:S04]  /*11350*/  HADD2.F32 R3, -RZ, R0.H0_H0 ;  /* 0x20000000ff037230 */ /* 0x000fc80000004100 */
        /* <DEDUP_REMOVED lines=14> */
[----:B------:R-:W2:Y:S02]  /*11440*/  F2I.FTZ.TRUNC.NTZ R3, R0 ;  /* 0x0000000000037305 */ /* 0x000ea4000021f100 */
[----:B--2---:R-:W-:Y:S01]  /*11450*/  STG.E.U8 desc[UR36][R16.64], R3 ;  /* 0x0000000310007986 */ /* 0x004fe2000c101124 */
[----:B------:R-:W-:Y:S05]  /*11460*/  EXIT ;  /* 0x000000000000794d */ /* 0x000fea0003800000 */
.L_x_1670:
[----:B------:R-:W-:-:S06]  /*11470*/  HADD2.F32 R3, -RZ, R3.H0_H0 ;  /* 0x20000003ff037230 */ /* 0x000fcc0000004100 */
[----:B------:R-:W2:Y:S02]  /*11480*/  F2I.S64.TRUNC R2, R3 ;  /* 0x0000000300027311 */ /* 0x000ea4000020d900 */
[----:B--2---:R-:W-:Y:S01]  /*11490*/  STG.E.U8 desc[UR36][R16.64], R2 ;  /* 0x0000000210007986 */ /* 0x004fe2000c101124 */
[----:B------:R-:W-:Y:S05]  /*114a0*/  EXIT ;  /* 0x000000000000794d */ /* 0x000fea0003800000 */
.L_x_1669:
[----:B------:R-:W-:-:S13]  /*114b0*/  ISETP.NE.AND P0, PT, R2, 0x2, PT ;  /* 0x000000020200780c */ /* 0x000fda0003f05270 */
[----:B------:R-:W-:Y:S05]  /*114c0*/  @!P0 BRA `(.L_x_1672) ;  /* 0x0000000000308947 */ /* 0x000fea0003800000 */
[----:B------:R-:W-:-:S13]  /*114d0*/  ISETP.NE.AND P0, PT, R2, 0x3, PT ;  /* 0x000000030200780c */ /* 0x000fda0003f05270 */
[----:B------:R-:W-:Y:S05]  /*114e0*/  @!P0 BRA `(.L_x_1673) ;  /* 0x0000000000188947 */ /* 0x000fea0003800000 */
[----:B------:R-:W-:-:S13]  /*114f0*/  ISETP.NE.AND P0, PT, R2, 0x4, PT ;  /* 0x000000040200780c */ /* 0x000fda0003f05270 */
[----:B------:R-:W-:Y:S05]  /*11500*/  @P0 BRA `(.L_x_1671) ;  /* 0x0000000800700947 */ /* 0x000fea0003800000 */
[----:B------:R-:W-:-:S06]  /*11510*/  HADD2.F32 R3, -RZ, R3.H0_H0 ;  /* 0x20000003ff037230 */ /* 0x000fcc0000004100 */
[----:B------:R-:W2:Y:S02]  /*11520*/  F2I.S64.TRUNC R2, R3 ;  /* 0x0000000300027311 */ /* 0x000ea4000020d900 */
[----:B--2---:R-:W-:Y:S01]  /*11530*/  STG.E.64 desc[UR36][R16.64], R2 ;  /* 0x0000000210007986 */ /* 0x004fe2000c101b24 */
[----:B------:R-:W-:Y:S05]  /*11540*/  EXIT ;  /* 0x000000000000794d */ /* 0x000fea0003800000 */
.L_x_1673:
[----:B------:R-:W-:-:S06]  /*11550*/  HADD2.F32 R3, -RZ, R3.H0_H0 ;  /* 0x20000003ff037230 */ /* 0x000fcc0000004100 */
[----:B------:R-:W2:Y:S02]  /*11560*/  F2I.FTZ.TRUNC.NTZ R3, R3 ;  /* 0x0000000300037305 */ /* 0x000ea4000021f100 */
[----:B--2---:R-:W-:Y:S01]  /*11570*/  STG.E desc[UR36][R16.64], R3 ;  /* 0x0000000310007986 */ /* 0x004fe2000c101924 */
[----:B------:R-:W-:Y:S05]  /*11580*/  EXIT ;  /* 0x000000000000794d */ /* 0x000fea0003800000 */
.L_x_1672:
[----:B------:R-:W-:-:S06]  /*11590*/  HADD2.F32 R3, -RZ, R3.H0_H0 ;  /* 0x20000003ff037230 */ /* 0x000fcc0000004100 */
[----:B------:R-:W2:Y:S02]  /*115a0*/  F2I.FTZ.TRUNC.NTZ R3, R3 ;  /* 0x0000000300037305 */ /* 0x000ea4000021f100 */
[----:B--2---:R-:W-:Y:S01]  /*115b0*/  STG.E.U16 desc[UR36][R16.64], R3 ;  /* 0x0000000310007986 */ /* 0x004fe2000c101524 */
[----:B------:R-:W-:Y:S05]  /*115c0*/  EXIT ;  /* 0x000000000000794d */ /* 0x000fea0003800000 */
.L_x_1668:
        /* <DEDUP_REMOVED lines=9> */
.L_x_1675:
[----:B------:R-:W-:Y:S01]  /*11660*/  STG.E.U16 desc[UR36][R16.64], R3 ;  /* 0x0000000310007986 */ /* 0x000fe2000c101524 */
[----:B------:R-:W-:Y:S05]  /*11670*/  EXIT ;  /* 0x000000000000794d */ /* 0x000fea0003800000 */
.L_x_1674:
        /* <DEDUP_REMOVED lines=10> */
.L_x_1677:
[----:B------:R-:W-:-:S05]  /*11720*/  HADD2.F32 R0, -RZ, R3.H0_H0 ;  /* 0x20000003ff007230 */ /* 0x000fca0000004100 */
[----:B------:R-:W-:-:S04]  /*11730*/  F2FP.F16.F32.PACK_AB R0, RZ, R0 ;  /* 0x00000000ff00723e */ /* 0x000fc800000000ff */
[----:B------:R-:W-:-:S05]  /*11740*/  PRMT R0, R0, 0x5410, RZ ;  /* 0x0000541000007816 */ /* 0x000fca00000000ff */
[----:B------:R-:W-:Y:S01]  /*11750*/  STG.E desc[UR36][R16.64], R0 ;  /* 0x0000000010007986 */ /* 0x000fe2000c101924 */
[----:B------:R-:W-:Y:S05]  /*11760*/  EXIT ;  /* 0x000000000000794d */ /* 0x000fea0003800000 */
.L_x_1676:
[----:B------:R-:W-:-:S05]  /*11770*/  HADD2.F32 R2, -RZ, R3.H0_H0 ;  /* 0x20000003ff027230 */ /* 0x000fca0000004100 */
[----:B------:R-:W-:-:S06]  /*11780*/  FMUL.FTZ R2, R2, 1 ;  /* 0x3f80000002027820 */ /* 0x000fcc0000410000 */
[----:B------:R-:W2:Y:S02]  /*11790*/  F2F.F64.F32 R2, R2 ;  /* 0x0000000200027310 */ /* 0x000ea40000201800 */
[----:B--2---:R-:W-:Y:S01]  /*117a0*/  STG.E.64 desc[UR36][R16.64], R2 ;  /* 0x0000000210007986 */ /* 0x004fe2000c101b24 */
[----:B------:R-:W-:Y:S05]  /*117b0*/  EXIT ;  /* 0x000000000000794d */ /* 0x000fea0003800000 */
.L_x_1667:
        /* <DEDUP_REMOVED lines=11> */
[----:B------:R-:W2:Y:S02]  /*11870*/  F2I.FTZ.U32.TRUNC.NTZ R3, R3 ;  /* 0x0000000300037305 */ /* 0x000ea4000021f000 */
[----:B--2---:R-:W-:Y:S01]  /*11880*/  STG.E.U16 desc[UR36][R16.64], R3 ;  /* 0x0000000310007986 */ /* 0x004fe2000c101524 */
[----:B------:R-:W-:Y:S05]  /*11890*/  EXIT ;  /* 0x000000000000794d */ /* 0x000fea0003800000 */
.L_x_1681:
        /* <DEDUP_REMOVED lines=17> */
.L_x_1684:
[----:B------:R-:W-:-:S04]  /*119b0*/  SHF.R.U32.HI R3, RZ, 0x18, R3 ;  /* 0x00000018ff037819 */ /* 0x000fc80000011603 */
[----:B------:R-:W-:-:S04]  /*119c0*/  LOP3.LUT R0, R0, 0x80, R3, 0xf8, !PT ;  /* 0x0000008000007812 */ /* 0x000fc800078ef803 */
[----:B------:R-:W-:-:S07]  /*119d0*/  PRMT R8, R0, 0x7610, R8 ;  /* 0x0000761000087816 */ /* 0x000fce0000000008 */
.L_x_1683:
[----:B------:R-:W-:Y:S05]  /*119e0*/  BSYNC.RECONVERGENT B0 ;  /* 0x0000000000007941 */ /* 0x000fea0003800200 */
.L_x_1682:
[----:B------:R-:W-:Y:S01]  /*119f0*/  STG.E.U8 desc[UR36][R16.64], R8 ;  /* 0x0000000810007986 */ /* 0x000fe2000c101124 */
[----:B------:R-:W-:Y:S05]  /*11a00*/  EXIT ;  /* 0x000000000000794d */ /* 0x000fea0003800000 */
.L_x_1680:
        /* <DEDUP_REMOVED lines=17> */
.L_x_1687:
[----:B------:R-:W-:-:S04]  /*11b20*/  SHF.R.U32.HI R3, RZ, 0x18, R3 ;  /* 0x00000018ff037819 */ /* 0x000fc80000011603 */
[----:B------:R-:W-:-:S04]  /*11b30*/  LOP3.LUT R0, R0, 0x80, R3, 0xf8, !PT ;  /* 0x0000008000007812 */ /* 0x000fc800078ef803 */
[----:B------:R-:W-:-:S07]  /*11b40*/  PRMT R8, R0, 0x7610, R8 ;  /* 0x0000761000087816 */ /* 0x000fce0000000008 */
.L_x_1686:
[----:B------:R-:W-:Y:S05]  /*11b50*/  BSYNC.RECONVERGENT B0 ;  /* 0x0000000000007941 */ /* 0x000fea0003800200 */
.L_x_1685:
[----:B------:R-:W-:Y:S01]  /*11b60*/  STG.E.U8 desc[UR36][R16.64], R8 ;  /* 0x0000000810007986 */ /* 0x000fe2000c101124 */
[----:B------:R-:W-:Y:S05]  /*11b70*/  EXIT ;  /* 0x000000000000794d */ /* 0x000fea0003800000 */
.L_x_1679:
[----:B------:R-:W-:-:S13]  /*11b80*/  ISETP.NE.AND P0, PT, R2, 0x1c, PT ;  /* 0x0000001c0200780c */ /* 0x000fda0003f05270 */
[----:B------:R-:W-:Y:S05]  /*11b90*/  @!P0 BRA `(.L_x_1688) ;  /* 0x0000000000608947 */ /* 0x000fea0003800000 */
[----:B------:R-:W-:-:S13]  /*11ba0*/  ISETP.NE.AND P0, PT, R2, 0x1d, PT ;  /* 0x0000001d0200780c */ /* 0x000fda0003f05270 */
[----:B------:R-:W-:Y:S05]  /*11bb0*/  @!P0 BRA `(.L_x_1689) ;  /* 0x0000000000488947 */ /* 0x000fea0003800000 */
[----:B------:R-:W-:-:S13]  /*11bc0*/  ISETP.NE.AND P0, PT, R2, 0x2c, PT ;  /* 0x0000002c0200780c */ /* 0x000fda0003f05270 */
[----:B------:R-:W-:Y:S05]  /*11bd0*/  @P0 BRA `(.L_x_1671) ;  /* 0x0000000000bc0947 */ /* 0x000fea0003800000 */
[----:B------:R-:W-:-:S05]  /*11be0*/  HADD2.F32 R3, -RZ, R3.H0_H0 ;  /* 0x20000003ff037230 */ /* 0x000fca0000004100 */
[----:B01----:R-:W-:-:S04]  /*11bf0*/  SHF.R.U32.HI R4, RZ, 0x17, R3 ;  /* 0x00000017ff047819 */ /* 0x003fc80000011603 */
        /* <DEDUP_REMOVED lines=14> */
.L_x_1689:
[----:B------:R-:W-:-:S06]  /*11ce0*/  HADD2.F32 R3, -RZ, R3.H0_H0 ;  /* 0x20000003ff037230 */ /* 0x000fcc0000004100 */
[----:B------:R-:W2:Y:S02]  /*11cf0*/  F2I.U64.TRUNC R2, R3 ;  /* 0x0000000300027311 */ /* 0x000ea4000020d800 */
[----:B--2---:R-:W-:Y:S01]  /*11d00*/  STG.E.64 desc[UR36][R16.64], R2 ;  /* 0x0000000210007986 */ /* 0x004fe2000c101b24 */
[----:B------:R-:W-:Y:S05]  /*11d10*/  EXIT ;  /* 0x000000000000794d */ /* 0x000fea0003800000 */
.L_x_1688:
[----:B------:R-:W-:-:S06]  /*11d20*/  HADD2.F32 R3, -RZ, R3.H0_H0 ;  /* 0x20000003ff037230 */ /* 0x000fcc0000004100 */
[----:B------:R-:W2:Y:S02]  /*11d30*/  F2I.FTZ.U32.TRUNC.NTZ R3, R3 ;  /* 0x0000000300037305 */ /* 0x000ea4000021f000 */
[----:B--2---:R-:W-:Y:S01]  /*11d40*/  STG.E desc[UR36][R16.64], R3 ;  /* 0x0000000310007986 */ /* 0x004fe2000c101924 */
[----:B------:R-:W-:Y:S05]  /*11d50*/  EXIT ;  /* 0x000000000000794d */ /* 0x000fea0003800000 */
.L_x_1678:
        /* <DEDUP_REMOVED lines=11> */
.L_x_1691:
[----:B------:R-:W-:Y:S01]  /*11e10*/  HADD2.F32 R3, -RZ, R3.H0_H0 ;  /* 0x20000003ff037230 */ /* 0x000fe20000004100 */
[----:B------:R-:W-:-:S04]  /*11e20*/  CS2R R6, SRZ ;  /* 0x0000000000067805 */ /* 0x000fc8000001ff00 */
[----:B------:R-:W-:-:S04]  /*11e30*/  FMUL.FTZ R3, R3, 1 ;  /* 0x3f80000003037820 */ /* 0x000fc80000410000 */
[----:B01----:R-:W0:Y:S02]  /*11e40*/  F2F.F64.F32 R4, R3 ;  /* 0x0000000300047310 */ /* 0x003e240000201800 */
[----:B0-----:R-:W-:Y:S01]  /*11e50*/  STG.E.128 desc[UR36][R16.64], R4 ;  /* 0x0000000410007986 */ /* 0x001fe2000c101d24 */
[----:B------:R-:W-:Y:S05]  /*11e60*/  EXIT ;  /* 0x000000000000794d */ /* 0x000fea0003800000 */
.L_x_1690:
[----:B------:R-:W-:-:S13]  /*11e70*/  ISETP.NE.AND P0, PT, R2, 0xf, PT ;  /* 0x0000000f0200780c */ /* 0x000fda0003f05270 */
[----:B------:R-:W-:Y:S05]  /*11e80*/  @!P0 BRA `(.L_x_1692) ;  /* 0x0000000000e88947 */ /* 0x000fea0003800000 */
[----:B------:R-:W-:-:S13]  /*11e90*/  ISETP.NE.AND P0, PT, R2, 0x17, PT ;  /* 0x000000170200780c */ /* 0x000fda0003f05270 */
[----:B------:R-:W-:Y:S05]  /*11ea0*/  @!P0 BRA `(.L_x_1693) ;  /* 0x0000000000908947 */ /* 0x000fea0003800000 */
[----:B------:R-:W-:-:S13]  /*11eb0*/  ISETP.NE.AND P0, PT, R2, 0x18, PT ;  /* 0x000000180200780c */ /* 0x000fda0003f05270 */
[----:B------:R-:W-:Y:S05]  /*11ec0*/  @!P0 BRA `(.L_x_1694) ;  /* 0x0000000000448947 */ /* 0x000fea0003800000 */
.L_x_1671:
[----:B------:R-:W-:Y:S01]  /*11ed0*/  MOV R0, 0x228 ;  /* 0x0000022800007802 */ /* 0x000fe20000000f00 */
[----:B------:R-:W0:Y:S01]  /*11ee0*/  LDCU.64 UR4, c[0x4][0x218] ;  /* 0x01004300ff0477ac */ /* 0x000e220008000a00 */
[----:B------:R-:W-:Y:S02]  /*11ef0*/  IMAD.MOV.U32 R8, RZ, RZ, 0x65 ;  /* 0x00000065ff087424 */ /* 0x000fe400078e00ff */
[----:B------:R2:W3:Y:S01]  /*11f00*/  LDC.64 R2, c[0x4][R0] ;  /* 0x0100000000027b82 */ /* 0x0004e20000000a00 */
[----:B------:R-:W4:Y:S01]  /*11f10*/  LDCU.64 UR6, c[0x4][0x220] ;  /* 0x01004400ff0677ac */ /* 0x000f220008000a00 */
[----:B------:R-:W-:Y:S02]  /*11f20*/  IMAD.MOV.U32 R12, RZ, RZ, 0x1 ;  /* 0x00000001ff0c7424 */ /* 0x000fe400078e00ff */
[----:B------:R-:W-:Y:S01]  /*11f30*/  IMAD.MOV.U32 R13, RZ, RZ, RZ ;  /* 0x000000ffff0d7224 */ /* 0x000fe200078e00ff */
[----:B------:R-:W5:Y:S01]  /*11f40*/  LDCU.64 UR8, c[0x4][0xb8] ;  /* 0x01001700ff0877ac */ /* 0x000f620008000a00 */
[----:B01----:R-:W-:-:S02]  /*11f50*/  IMAD.U32 R4, RZ, RZ, UR4 ;  /* 0x00000004ff047e24 */ /* 0x003fc4000f8e00ff */
[----:B------:R-:W-:Y:S02]  /*11f60*/  IMAD.U32 R5, RZ, RZ, UR5 ;  /* 0x00000005ff057e24 */ /* 0x000fe4000f8e00ff */
[----:B----4-:R-:W-:Y:S02]  /*11f70*/  IMAD.U32 R6, RZ, RZ, UR6 ;  /* 0x00000006ff067e24 */ /* 0x010fe4000f8e00ff */
[----:B------:R-:W-:Y:S02]  /*11f80*/  IMAD.U32 R7, RZ, RZ, UR7 ;  /* 0x00000007ff077e24 */ /* 0x000fe4000f8e00ff */
[----:B-----5:R-:W-:Y:S02]  /*11f90*/  IMAD.U32 R10, RZ, RZ, UR8 ;  /* 0x00000008ff0a7e24 */ /* 0x020fe4000f8e00ff */
[----:B--2---:R-:W-:-:S07]  /*11fa0*/  IMAD.U32 R11, RZ, RZ, UR9 ;  /* 0x00000009ff0b7e24 */ /* 0x004fce000f8e00ff */
[----:B------:R-:W-:-:S07]  /*11fb0*/  LEPC R20, `(.L_x_1695) ;  /* 0x000000001014794e */ /* 0x000fce0000000000 */
[----:B---3--:R-:W-:Y:S05]  /*11fc0*/  CALL.ABS.NOINC R2 ;  /* 0x0000000002007343 */ /* 0x008fea0003c00000 */
.L_x_1695:
[----:B------:R-:W-:Y:S05]  /*11fd0*/  EXIT ;  /* 0x000000000000794d */ /* 0x000fea0003800000 */
.L_x_1694:
[----:B01----:R-:W-:Y:S01]  /*11fe0*/  HADD2.F32 R5, -RZ, R3.H0_H0 ;  /* 0x20000003ff057230 */ /* 0x003fe20000004100 */
        /* <DEDUP_REMOVED lines=12> */
.L_x_1697:
[----:B------:R-:W-:Y:S05]  /*120b0*/  BSYNC.RECONVERGENT B0 ;  /* 0x0000000000007941 */ /* 0x000fea0003800200 */
.L_x_1696:
[----:B------:R-:W-:-:S05]  /*120c0*/  LOP3.LUT R3, R0, 0x80, R3, 0xf8, !PT ;  /* 0x0000008000037812 */ /* 0x000fca00078ef803 */
[----:B------:R-:W-:Y:S01]  /*120d0*/  STG.E.U8 desc[UR36][R16.64], R3 ;  /* 0x0000000310007986 */ /* 0x000fe2000c101124 */
[----:B------:R-:W-:Y:S05]  /*120e0*/  EXIT ;  /* 0x000000000000794d */ /* 0x000fea0003800000 */
.L_x_1693:
        /* <DEDUP_REMOVED lines=12> */
.L_x_1699:
[----:B------:R-:W-:Y:S01]  /*121b0*/  IMAD.MOV.U32 R0, RZ, RZ, 0x7f ;  /* 0x0000007fff007424 */ /* 0x000fe200078e00ff */
[----:B------:R-:W-:-:S04]  /*121c0*/  ISETP.GT.U32.AND P0, PT, R2, 0x7f800000, PT ;  /* 0x7f8000000200780c */ /* 0x000fc80003f04070 */
[----:B------:R-:W-:-:S09]  /*121d0*/  SEL R0, R0, 0x7c, P0 ;  /* 0x0000007c00007807 */ /* 0x000fd20000000000 */
.L_x_1700:
[----:B------:R-:W-:Y:S05]  /*121e0*/  BSYNC.RECONVERGENT B0 ;  /* 0x0000000000007941 */ /* 0x000fea0003800200 */
.L_x_1698:
[----:B------:R-:W-:-:S04]  /*121f0*/  SHF.R.U32.HI R3, RZ, 0x18, R3 ;  /* 0x00000018ff037819 */ /* 0x000fc80000011603 */
[----:B------:R-:W-:-:S05]  /*12200*/  LOP3.LUT R3, R0, 0x80, R3, 0xf8, !PT ;  /* 0x0000008000037812 */ /* 0x000fca00078ef803 */
[----:B------:R-:W-:Y:S01]  /*12210*/  STG.E.U8 desc[UR36][R16.64], R3 ;  /* 0x0000000310007986 */ /* 0x000fe2000c101124 */
[----:B------:R-:W-:Y:S05]  /*12220*/  EXIT ;  /* 0x000000000000794d */ /* 0x000fea0003800000 */
.L_x_1692:
[----:B------:R-:W-:-:S05]  /*12230*/  HADD2.F32 R0, -RZ, R3.H0_H0 ;  /* 0x20000003ff007230 */ /* 0x000fca0000004100 */
[----:B------:R-:W-:-:S05]  /*12240*/  F2FP.BF16.F32.PACK_AB R0, RZ, R0 ;  /* 0x00000000ff00723e */ /* 0x000fca00000010ff */
[----:B------:R-:W-:Y:S01]  /*12250*/  STG.E.U16 desc[UR36][R16.64], R0 ;  /* 0x0000000010007986 */ /* 0x000fe2000c101524 */
[----:B------:R-:W-:Y:S05]  /*12260*/  EXIT ;  /* 0x000000000000794d */ /* 0x000fea0003800000 */
.L_x_1701:
        /* <DEDUP_REMOVED lines=9> */
.L_x_23486:


//--------------------- .text._ZN2at6native27unrolled_elementwise_kernelIZZZNS0_54_GLOBAL__N__d8c5977b_16_LinearAlgebra_cu_9e10b42f_324316addr_kernel_cudaERNS_14TensorIteratorERKN3c106ScalarES8_ENKUlvE_clEvENKUlvE9_clEvEUlNS5_4HalfESB_SB_E_St5arrayIPcLm4EELi4E23TrivialOffsetCalculatorILi3EjESG_ILi1EjENS0_6memory12LoadWithCastILi3EEENSJ_13StoreWithCastILi1EEEEEviT_T0_T2_T3_T4_T5_ --------------------------
	.section	.text._ZN2at6native27unrolled_elementwise_kernelIZZZNS0_54_GLOBAL__N__d8c5977b_16_LinearAlgebra_cu_9e10b42f_324316addr_kernel_cudaERNS_14TensorIteratorERKN3c106ScalarES8_ENKUlvE_clEvENKUlvE9_clEvEUlNS5_4HalfESB_SB_E_St5arrayIPcLm4EELi4E23TrivialOffsetCalculatorILi3EjESG_ILi1EjENS0_6memory12LoadWithCastILi3EEENSJ_13StoreWithCastILi1EEEEEviT_T0_T2_T3_T4_T5_,"ax",@progbits
	.align	128
        .global         _ZN2at6native27unrolled_elementwise_kernelIZZZNS0_54_GLOBAL__N__d8c5977b_16_LinearAlgebra_cu_9e10b42f_324316addr_kernel_cudaERNS_14TensorIteratorERKN3c106ScalarES8_ENKUlvE_clEvENKUlvE9_clEvEUlNS5_4HalfESB_SB_E_St5arrayIPcLm4EELi4E23TrivialOffsetCalculatorILi3EjESG_ILi1EjENS0_6memory12LoadWithCastILi3EEENSJ_13StoreWithCastILi1EEEEEviT_T0_T2_T3_T4_T5_
        .type           _ZN2at6native27unrolled_elementwise_kernelIZZZNS0_54_GLOBAL__N__d8c5977b_16_LinearAlgebra_cu_9e10b42f_324316addr_kernel_cudaERNS_14TensorIteratorERKN3c106ScalarES8_ENKUlvE_clEvENKUlvE9_clEvEUlNS5_4HalfESB_SB_E_St5arrayIPcLm4EELi4E23TrivialOffsetCalculatorILi3EjESG_ILi1EjENS0_6memory12LoadWithCastILi3EEENSJ_13StoreWithCastILi1EEEEEviT_T0_T2_T3_T4_T5_,@function
        .size           _ZN2at6native27unrolled_elementwise_kernelIZZZNS0_54_GLOBAL__N__d8c5977b_16_LinearAlgebra_cu_9e10b42f_324316addr_kernel_cudaERNS_14TensorIteratorERKN3c106ScalarES8_ENKUlvE_clEvENKUlvE9_clEvEUlNS5_4HalfESB_SB_E_St5arrayIPcLm4EELi4E23TrivialOffsetCalculatorILi3EjESG_ILi1EjENS0_6memory12LoadWithCastILi3EEENSJ_13StoreWithCastILi1EEEEEviT_T0_T2_T3_T4_T5_,(.L_x_23487 - _ZN2at6native27unrolled_elementwise_kernelIZZZNS0_54_GLOBAL__N__d8c5977b_16_LinearAlgebra_cu_9e10b42f_324316addr_kernel_cudaERNS_14TensorIteratorERKN3c106ScalarES8_ENKUlvE_clEvENKUlvE9_clEvEUlNS5_4HalfESB_SB_E_St5arrayIPcLm4EELi4E23TrivialOffsetCalculatorILi3EjESG_ILi1EjENS0_6memory12LoadWithCastILi3EEENSJ_13StoreWithCastILi1EEEEEviT_T0_T2_T3_T4_T5_)
        .other          _ZN2at6native27unrolled_elementwise_kernelIZZZNS0_54_GLOBAL__N__d8c5977b_16_LinearAlgebra_cu_9e10b42f_324316addr_kernel_cudaERNS_14TensorIteratorERKN3c106ScalarES8_ENKUlvE_clEvENKUlvE9_clEvEUlNS5_4HalfESB_SB_E_St5arrayIPcLm4EELi4E23TrivialOffsetCalculatorILi3EjESG_ILi1EjENS0_6memory12LoadWithCastILi3EEENSJ_13StoreWithCastILi1EEEEEviT_T0_T2_T3_T4_T5_,@"STO_CUDA_ENTRY STV_DEFAULT"
_ZN2at6native27unrolled_elementwise_kernelIZZZNS0_54_GLOBAL__N__d8c5977b_16_LinearAlgebra_cu_9e10b42f_324316addr_kernel_cudaERNS_14TensorIteratorERKN3c106ScalarES8_ENKUlvE_clEvENKUlvE9_clEvEUlNS5_4HalfESB_SB_E_St5arrayIPcLm4EELi4E23TrivialOffsetCalculatorILi3EjESG_ILi1EjENS0_6memory12LoadWithCastILi3EEENSJ_13StoreWithCastILi1EEEEEviT_T0_T2_T3_T4_T5_:
.text._ZN2at6native27unrolled_elementwise_kernelIZZZNS0_54_GLOBAL__N__d8c5977b_16_LinearAlgebra_cu_9e10b42f_324316addr_kernel_cudaERNS_14TensorIteratorERKN3c106ScalarES8_ENKUlvE_clEvENKUlvE9_clEvEUlNS5_4HalfESB_SB_E_St5arrayIPcLm4EELi4E23TrivialOffsetCalculatorILi3EjESG_ILi1EjENS0_6memory12LoadWithCastILi3EEENSJ_13StoreWithCastILi1EEEEEviT_T0_T2_T3_T4_T5_:
        /* <DEDUP_REMOVED lines=9> */
[----:B------:R-:W0:Y:S01]  /*0090*/  LDC.U8 R26, c[0x0][0x3bc] ;  /* 0x0000ef00ff1a7b82 */ /* 0x000e220000000000 */
[----:B------:R-:W0:Y:S01]  /*00a0*/  LDCU.U8 UR39, c[0x0][0x3be] ;  /* 0x000077c0ff2777ac */ /* 0x000e220008000000 */
[----:B-1----:R-:W-:Y:S02]  /*00b0*/  IMAD R28, R2, -0x200, R3 ;  /* 0xfffffe00021c7824 */ /* 0x002fe400078e0203 */
[----:B---3--:R-:W-:-:S03]  /*00c0*/  IMAD.MOV.U32 R19, RZ, RZ, R27 ;  /* 0x000000ffff137224 */ /* 0x008fc600078e001b */
[----:B------:R-:W-:-:S13]  /*00d0*/  ISETP.GE.AND P0, PT, R27, R28, PT ;  /* 0x0000001c1b00720c */ /* 0x000fda0003f06270 */
[----:B0-2-4-:R-:W-:Y:S05]  /*00e0*/  @P0 BRA `(.L_x_1703) ;  /* 0x0000002000e80947 */ /* 0x015fea0003800000 */
[----:B------:R-:W-:Y:S01]  /*00f0*/  IMAD.MOV.U32 R3, RZ, RZ, 0x1 ;  /* 0x00000001ff037424 */ /* 0x000fe200078e00ff */
[----:B------:R-:W-:Y:S01]  /*0100*/  LOP3.LUT R0, R26, 0xff, RZ, 0xc0, !PT ;  /* 0x000000ff1a007812 */ /* 0x000fe200078ec0ff */
[----:B------:R-:W-:Y:S01]  /*0110*/  IMAD R17, R2, 0x200, R19 ;  /* 0x0000020002117824 */ /* 0x000fe200078e0213 */
        /* <DEDUP_REMOVED lines=22> */
.L_x_1704:
[----:B------:R-:W0:Y:S01]  /*0280*/  LDC.64 R4, c[0x0][0x3a8] ;  /* 0x0000ea00ff047b82 */ /* 0x000e220000000a00 */
        /* <DEDUP_REMOVED lines=20> */
.L_x_1708:
[----:B------:R-:W2:Y:S02]  /*03d0*/  LDG.E.U8 R4, desc[UR36][R4.64] ;  /* 0x0000002404047981 */ /* 0x000ea4000c1e1100 */
[----:B--2---:R-:W-:-:S04]  /*03e0*/  I2FP.F32.U32 R0, R4 ;  /* 0x0000000400007245 */ /* 0x004fc80000201000 */
[----:B------:R-:W-:-:S04]  /*03f0*/  F2FP.F16.F32.PACK_AB R0, RZ, R0 ;  /* 0x00000000ff00723e */ /* 0x000fc800000000ff */
[----:B------:R-:W-:Y:S01]  /*0400*/  PRMT R16, R0, 0x7610, R16 ;  /* 0x0000761000107816 */ /* 0x000fe20000000010 */
[----:B------:R-:W-:Y:S06]  /*0410*/  BRA `(.L_x_1710) ;  /* 0x0000000c00d87947 */ /* 0x000fec0003800000 */
.L_x_1707:
        /* <DEDUP_REMOVED lines=11> */
.L_x_1712:
[----:B------:R-:W2:Y:S02]  /*04d0*/  LDG.E R4, desc[UR36][R4.64] ;  /* 0x0000002404047981 */ /* 0x000ea4000c1e1900 */
[----:B--2---:R-:W-:-:S04]  /*04e0*/  I2FP.F32.S32 R0, R4 ;  /* 0x0000000400007245 */ /* 0x004fc80000201400 */
[----:B------:R-:W-:-:S04]  /*04f0*/  F2FP.F16.F32.PACK_AB R0, RZ, R0 ;  /* 0x00000000ff00723e */ /* 0x000fc800000000ff */
[----:B------:R-:W-:Y:S01]  /*0500*/  PRMT R16, R0, 0x7610, R16 ;  /* 0x0000761000107816 */ /* 0x000fe20000000010 */
[----:B------:R-:W-:Y:S06]  /*0510*/  BRA `(.L_x_1710) ;  /* 0x0000000c00987947 */ /* 0x000fec0003800000 */
.L_x_1711:
[----:B------:R-:W2:Y:S02]  /*0520*/  LDG.E.U16 R4, desc[UR36][R4.64] ;  /* 0x0000002404047981 */ /* 0x000ea4000c1e1500 */
[----:B--2---:R-:W0:Y:S02]  /*0530*/  I2F.S16 R0, R4 ;  /* 0x0000000400007306 */ /* 0x004e240000101400 */
[----:B0-----:R-:W-:-:S04]  /*0540*/  F2FP.F16.F32.PACK_AB R0, RZ, R0 ;  /* 0x00000000ff00723e */ /* 0x001fc800000000ff */
[----:B------:R-:W-:Y:S01]  /*0550*/  PRMT R16, R0, 0x7610, R16 ;  /* 0x0000761000107816 */ /* 0x000fe20000000010 */
[----:B------:R-:W-:Y:S06]  /*0560*/  BRA `(.L_x_1710) ;  /* 0x0000000c00847947 */ /* 0x000fec0003800000 */
.L_x_1706:
        /* <DEDUP_REMOVED lines=9> */
.L_x_1714:
[----:B------:R0:W5:Y:S01]  /*0600*/  LDG.E.U16 R16, desc[UR36][R4.64] ;  /* 0x0000002404107981 */ /* 0x000162000c1e1500 */
[----:B------:R-:W-:Y:S05]  /*0610*/  BRA `(.L_x_1710) ;  /* 0x0000000c00587947 */ /* 0x000fea0003800000 */
.L_x_1713:
        /* <DEDUP_REMOVED lines=9> */
.L_x_1716:
[----:B------:R1:W5:Y:S01]  /*06b0*/  LDG.E.U16 R16, desc[UR36][R4.64] ;  /* 0x0000002404107981 */ /* 0x000362000c1e1500 */
[----:B------:R-:W-:Y:S05]  /*06c0*/  BRA `(.L_x_1710) ;  /* 0x0000000c002c7947 */ /* 0x000fea0003800000 */
.L_x_1715:
        /* <DEDUP_REMOVED lines=13> */
.L_x_1705:
        /* <DEDUP_REMOVED lines=14> */
.L_x_1719:
        /* <DEDUP_REMOVED lines=13> */
.L_x_1718:
        /* <DEDUP_REMOVED lines=27> */
.L_x_1721:
        /* <DEDUP_REMOVED lines=15> */
.L_x_1720:
[----:B------:R-:W2:Y:S02]  /*0bf0*/  LDG.E.U16 R0, desc[UR36][R4.64] ;  /* 0x0000002404007981 */ /* 0x000ea4000c1e1500 */
[----:B--2---:R-:W-:-:S05]  /*0c00*/  IMAD.U32 R0, R0, 0x10000, RZ ;  /* 0x0001000000007824 */ /* 0x004fca00078e00ff */
[----:B------:R-:W-:-:S04]  /*0c10*/  F2FP.F16.F32.PACK_AB R0, RZ, R0 ;  /* 0x00000000ff00723e */ /* 0x000fc800000000ff */
[----:B------:R-:W-:Y:S01]  /*0c20*/  PRMT R16, R0, 0x7610, R16 ;  /* 0x0000761000107816 */ /* 0x000fe20000000010 */
[----:B------:R-:W-:Y:S06]  /*0c30*/  BRA `(.L_x_1710) ;  /* 0x0000000400d07947 */ /* 0x000fec0003800000 */
.L_x_1717:
        /* <DEDUP_REMOVED lines=13> */
.L_x_1724:
        /* <DEDUP_REMOVED lines=21> */
.L_x_1728:
[----:B------:R-:W-:Y:S05]  /*0e60*/  BSYNC.RECONVERGENT B1 ;  /* 0x0000000000017941 */ /* 0x000fea0003800200 */
.L_x_1727:
[----:B------:R-:W-:Y:S01]  /*0e70*/  IMAD.SHL.U32 R0, R0, 0x100000, RZ ;  /* 0x0010000000007824 */ /* 0x000fe200078e00ff */
[----:B------:R-:W-:-:S04]  /*0e80*/  LEA R3, R3, 0x3b800000, 0x17 ;  /* 0x3b80000003037811 */ /* 0x000fc800078eb8ff */
[----:B------:R-:W-:-:S07]  /*0e90*/  LOP3.LUT R0, R3, R0, R7, 0xfe, !PT ;  /* 0x0000000003007212 */ /* 0x000fce00078efe07 */
.L_x_1726:
[----:B------:R-:W-:Y:S05]  /*0ea0*/  BSYNC.RECONVERGENT B0 ;  /* 0x0000000000007941 */ /* 0x000fea0003800200 */
.L_x_1725:
[----:B------:R-:W-:-:S04]  /*0eb0*/  F2FP.F16.F32.PACK_AB R0, RZ, R0 ;  /* 0x00000000ff00723e */ /* 0x000fc800000000ff */
[----:B------:R-:W-:Y:S01]  /*0ec0*/  PRMT R16, R0, 0x7610, R16 ;  /* 0x0000761000107816 */ /* 0x000fe20000000010 */
[----:B------:R-:W-:Y:S06]  /*0ed0*/  BRA `(.L_x_1710) ;  /* 0x0000000400287947 */ /* 0x000fec0003800000 */
.L_x_1723:
        /* <DEDUP_REMOVED lines=21> */
.L_x_1732:
[----:B------:R-:W-:Y:S05]  /*1030*/  BSYNC.RECONVERGENT B1 ;  /* 0x0000000000017941 */ /* 0x000fea0003800200 */
.L_x_1731:
[----:B------:R-:W-:Y:S01]  /*1040*/  IMAD.SHL.U32 R0, R0, 0x200000, RZ ;  /* 0x0020000000007824 */ /* 0x000fe200078e00ff */
[----:B------:R-:W-:-:S04]  /*1050*/  LEA R3, R3, 0x37800000, 0x17 ;  /* 0x3780000003037811 */ /* 0x000fc800078eb8ff */
[----:B------:R-:W-:-:S07]  /*1060*/  LOP3.LUT R0, R3, R0, R7, 0xfe, !PT ;  /* 0x0000000003007212 */ /* 0x000fce00078efe07 */
.L_x_1730:
[----:B------:R-:W-:Y:S05]  /*1070*/  BSYNC.RECONVERGENT B0 ;  /* 0x0000000000007941 */ /* 0x000fea0003800200 */
.L_x_1729:
[----:B------:R-:W-:-:S04]  /*1080*/  F2FP.F16.F32.PACK_AB R0, RZ, R0 ;  /* 0x00000000ff00723e */ /* 0x000fc800000000ff */
[----:B------:R-:W-:Y:S01]  /*1090*/  PRMT R16, R0, 0x7610, R16 ;  /* 0x0000761000107816 */ /* 0x000fe20000000010 */
[----:B------:R-:W-:Y:S06]  /*10a0*/  BRA `(.L_x_1710) ;  /* 0x0000000000b47947 */ /* 0x000fec0003800000 */
.L_x_1722:
[----:B------:R-:W-:-:S09]  /*10b0*/  UISETP.NE.AND UP0, UPT, UR4, 0x1c, UPT ;  /* 0x0000001c0400788c */ /* 0x000fd2000bf05270 */
[----:B------:R-:W-:Y:S05]  /*10c0*/  BRA.U !UP0, `(.L_x_1733) ;  /* 0x00000001089c7547 */ /* 0x000fea000b800000 */
[----:B------:R-:W-:-:S09]  /*10d0*/  UISETP.NE.AND UP0, UPT, UR4, 0x1d, UPT ;  /* 0x0000001d0400788c */ /* 0x000fd2000bf05270 */
[----:B------:R-:W-:Y:S05]  /*10e0*/  BRA.U !UP0, `(.L_x_1734) ;  /* 0x0000000108807547 */ /* 0x000fea000b800000 */
[----:B------:R-:W-:-:S09]  /*10f0*/  UISETP.NE.AND UP0, UPT, UR4, 0x2c, UPT ;  /* 0x0000002c0400788c */ /* 0x000fd2000bf05270 */
[----:B------:R-:W-:Y:S05]  /*1100*/  BRA.U !UP0, `(.L_x_1735) ;  /* 0x0000000108487547 */ /* 0x000fea000b800000 */
.L_x_1709:
        /* <DEDUP_REMOVED lines=16> */
.L_x_1736:
[----:B------:R-:W-:Y:S01]  /*1210*/  PRMT R16, RZ, 0x7610, R16 ;  /* 0x00007610ff107816 */ /* 0x000fe20000000010 */
[----:B------:R-:W-:Y:S06]  /*1220*/  BRA `(.L_x_1710) ;  /* 0x0000000000547947 */ /* 0x000fec0003800000 */
.L_x_1735:
        /* <DEDUP_REMOVED lines=8> */
.L_x_1738:
[----:B------:R-:W-:Y:S05]  /*12b0*/  BSYNC.RECONVERGENT B0 ;  /* 0x0000000000007941 */ /* 0x000fea0003800200 */
.L_x_1737:
[----:B------:R-:W-:-:S04]  /*12c0*/  F2FP.F16.F32.PACK_AB R0, RZ, R0 ;  /* 0x00000000ff00723e */ /* 0x000fc800000000ff */
[----:B------:R-:W-:Y:S01]  /*12d0*/  PRMT R16, R0, 0x7610, R16 ;  /* 0x0000761000107816 */ /* 0x000fe20000000010 */
[----:B------:R-:W-:Y:S06]  /*12e0*/  BRA `(.L_x_1710) ;  /* 0x0000000000247947 */ /* 0x000fec0003800000 */
.L_x_1734:
[----:B------:R-:W2:Y:S02]  /*12f0*/  LDG.E.64 R4, desc[UR36][R4.64] ;  /* 0x0000002404047981 */ /* 0x000ea4000c1e1b00 */
[----:B--2---:R-:W0:Y:S02]  /*1300*/  I2F.U64 R0, R4 ;  /* 0x0000000400007312 */ /* 0x004e240000301000 */
[----:B0-----:R-:W-:-:S04]  /*1310*/  F2FP.F16.F32.PACK_AB R0, RZ, R0 ;  /* 0x00000000ff00723e */ /* 0x001fc800000000ff */
[----:B------:R-:W-:Y:S01]  /*1320*/  PRMT R16, R0, 0x7610, R16 ;  /* 0x0000761000107816 */ /* 0x000fe20000000010 */
[----:B------:R-:W-:Y:S06]  /*1330*/  BRA `(.L_x_1710) ;  /* 0x0000000000107947 */ /* 0x000fec0003800000 */
.L_x_1733:
[----:B------:R-:W2:Y:S02]  /*1340*/  LDG.E R4, desc[UR36][R4.64] ;  /* 0x0000002404047981 */ /* 0x000ea4000c1e1900 */
[----:B--2---:R-:W-:-:S04]  /*1350*/  I2FP.F32.U32 R0, R4 ;  /* 0x0000000400007245 */ /* 0x004fc80000201000 */
[----:B------:R-:W-:-:S04]  /*1360*/  F2FP.F16.F32.PACK_AB R0, RZ, R0 ;  /* 0x00000000ff00723e */ /* 0x000fc800000000ff */
[----:B------:R-:W-:-:S07]  /*1370*/  PRMT R16, R0, 0x7610, R16 ;  /* 0x0000761000107816 */ /* 0x000fce0000000010 */
.L_x_1710:
        /* <DEDUP_REMOVED lines=21> */
.L_x_1742:
[----:B------:R-:W2:Y:S02]  /*14d0*/  LDG.E.U8 R4, desc[UR36][R4.64] ;  /* 0x0000002404047981 */ /* 0x000ea4000c1e1100 */
[----:B--2---:R-:W-:-:S04]  /*14e0*/  I2FP.F32.U32 R0, R4 ;  /* 0x0000000400007245 */ /* 0x004fc80000201000 */
[----:B------:R-:W-:-:S04]  /*14f0*/  F2FP.F16.F32.PACK_AB R0, RZ, R0 ;  /* 0x00000000ff00723e */ /* 0x000fc800000000ff */
[----:B------:R-:W-:Y:S01]  /*1500*/  PRMT R17, R0, 0x7610, R17 ;  /* 0x0000761000117816 */ /* 0x000fe20000000011 */
[----:B------:R-:W-:Y:S06]  /*1510*/  BRA `(.L_x_1744) ;  /* 0x0000000c00d87947 */ /* 0x000fec0003800000 */
.L_x_1741:
        /* <DEDUP_REMOVED lines=11> */
.L_x_1746:
[----:B------:R-:W2:Y:S02]  /*15d0*/  LDG.E R4, desc[UR36][R4.64] ;  /* 0x0000002404047981 */ /* 0x000ea4000c1e1900 */
[----:B--2---:R-:W-:-:S04]  /*15e0*/  I2FP.F32.S32 R0, R4 ;  /* 0x0000000400007245 */ /* 0x004fc80000201400 */
[----:B------:R-:W-:-:S04]  /*15f0*/  F2FP.F16.F32.PACK_AB R0, RZ, R0 ;  /* 0x00000000ff00723e */ /* 0x000fc800000000ff */
[----:B------:R-:W-:Y:S01]  /*1600*/  PRMT R17, R0, 0x7610, R17 ;  /* 0x0000761000117816 */ /* 0x000fe20000000011 */
[----:B------:R-:W-:Y:S06]  /*1610*/  BRA `(.L_x_1744) ;  /* 0x0000000c00987947 */ /* 0x000fec0003800000 */
.L_x_1745:
[----:B------:R-:W2:Y:S02]  /*1620*/  LDG.E.U16 R4, desc[UR36][R4.64] ;  /* 0x0000002404047981 */ /* 0x000ea4000c1e1500 */
[----:B--2---:R-:W0:Y:S02]  /*1630*/  I2F.S16 R0, R4 ;  /* 0x0000000400007306 */ /* 0x004e240000101400 */
[----:B0-----:R-:W-:-:S04]  /*1640*/  F2FP.F16.F32.PACK_AB R0, RZ, R0 ;  /* 0x00000000ff00723e */ /* 0x001fc800000000ff */
[----:B------:R-:W-:Y:S01]  /*1650*/  PRMT R17, R0, 0x7610, R17 ;  /* 0x0000761000117816 */ /* 0x000fe20000000011 */
[----:B------:R-:W-:Y:S06]  /*1660*/  BRA `(.L_x_1744) ;  /* 0x0000000c00847947 */ /* 0x000fec0003800000 */
.L_x_1740:
        /* <DEDUP_REMOVED lines=9> */
.L_x_1748:
[----:B------:R0:W5:Y:S01]  /*1700*/  LDG.E.U16 R17, desc[UR36][R4.64] ;  /* 0x0000002404117981 */ /* 0x000162000c1e1500 */
[----:B------:R-:W-:Y:S05]  /*1710*/  BRA `(.L_x_1744) ;  /* 0x0000000c00587947 */ /* 0x000fea0003800000 */
.L_x_1747:
        /* <DEDUP_REMOVED lines=9> */
.L_x_1750:
[----:B------:R1:W5:Y:S01]  /*17b0*/  LDG.E.U16 R17, desc[UR36][R4.64] ;  /* 0x0000002404117981 */ /* 0x000362000c1e1500 */
[----:B------:R-:W-:Y:S05]  /*17c0*/  BRA `(.L_x_1744) ;  /* 0x0000000c002c7947 */ /* 0x000fea0003800000 */
.L_x_1749:
        /* <DEDUP_REMOVED lines=13> */
.L_x_1739:
        /* <DEDUP_REMOVED lines=14> */
.L_x_1753:
        /* <DEDUP_REMOVED lines=13> */
.L_x_1752:
        /* <DEDUP_REMOVED lines=27> */
.L_x_1755:
        /* <DEDUP_REMOVED lines=15> */
.L_x_1754:
[----:B------:R-:W2:Y:S02]  /*1cf0*/  LDG.E.U16 R0, desc[UR36][R4.64] ;  /* 0x0000002404007981 */ /* 0x000ea4000c1e1500 */
[----:B--2---:R-:W-:-:S05]  /*1d00*/  IMAD.U32 R0, R0, 0x10000, RZ ;  /* 0x0001000000007824 */ /* 0x004fca00078e00ff */
[----:B------:R-:W-:-:S04]  /*1d10*/  F2FP.F16.F32.PACK_AB R0, RZ, R0 ;  /* 0x00000000ff00723e */ /* 0x000fc800000000ff */
[----:B------:R-:W-:Y:S01]  /*1d20*/  PRMT R17, R0, 0x7610, R17 ;  /* 0x0000761000117816 */ /* 0x000fe20000000011 */
[----:B------:R-:W-:Y:S06]  /*1d30*/  BRA `(.L_x_1744) ;  /* 0x0000000400d07947 */ /* 0x000fec0003800000 */
.L_x_1751:
        /* <DEDUP_REMOVED lines=13> */
.L_x_1758:
        /* <DEDUP_REMOVED lines=21> */
.L_x_1762:
[----:B------:R-:W-:Y:S05]  /*1f60*/  BSYNC.RECONVERGENT B1 ;  /* 0x0000000000017941 */ /* 0x000fea0003800200 */
.L_x_1761:
[----:B------:R-:W-:Y:S01]  /*1f70*/  IMAD.SHL.U32 R0, R0, 0x100000, RZ ;  /* 0x0010000000007824 */ /* 0x000fe200078e00ff */
[----:B------:R-:W-:-:S04]  /*1f80*/  LEA R3, R3, 0x3b800000, 0x17 ;  /* 0x3b80000003037811 */ /* 0x000fc800078eb8ff */
[----:B------:R-:W-:-:S07]  /*1f90*/  LOP3.LUT R0, R3, R0, R7, 0xfe, !PT ;  /* 0x0000000003007212 */ /* 0x000fce00078efe07 */
.L_x_1760:
[----:B------:R-:W-:Y:S05]  /*1fa0*/  BSYNC.RECONVERGENT B0 ;  /* 0x0000000000007941 */ /* 0x000fea0003800200 */
.L_x_1759:
[----:B------:R-:W-:-:S04]  /*1fb0*/  F2FP.F16.F32.PACK_AB R0, RZ, R0 ;  /* 0x00000000ff00723e */ /* 0x000fc800000000ff */
[----:B------:R-:W-:Y:S01]  /*1fc0*/  PRMT R17, R0, 0x7610, R17 ;  /* 0x0000761000117816 */ /* 0x000fe20000000011 */
[----:B------:R-:W-:Y:S06]  /*1fd0*/  BRA `(.L_x_1744) ;  /* 0x0000000400287947 */ /* 0x000fec0003800000 */
.L_x_1757:
        /* <DEDUP_REMOVED lines=21> */
.L_x_1766:
[----:B------:R-:W-:Y:S05]  /*2130*/  BSYNC.RECONVERGENT B1 ;  /* 0x0000000000017941 */ /* 0x000fea0003800200 */
.L_x_1765:
[----:B------:R-:W-:Y:S01]  /*2140*/  IMAD.SHL.U32 R0, R0, 0x200000, RZ ;  /* 0x0020000000007824 */ /* 0x000fe200078e00ff */
[----:B------:R-:W-:-:S04]  /*2150*/  LEA R3, R3, 0x37800000, 0x17 ;  /* 0x3780000003037811 */ /* 0x000fc800078eb8ff */
[----:B------:R-:W-:-:S07]  /*2160*/  LOP3.LUT R0, R3, R0, R7, 0xfe, !PT ;  /* 0x0000000003007212 */ /* 0x000fce00078efe07 */
.L_x_1764:
[----:B------:R-:W-:Y:S05]  /*2170*/  BSYNC.RECONVERGENT B0 ;  /* 0x0000000000007941 */ /* 0x000fea0003800200 */
.L_x_1763:
[----:B------:R-:W-:-:S04]  /*2180*/  F2FP.F16.F32.PACK_AB R0, RZ, R0 ;  /* 0x00000000ff00723e */ /* 0x000fc800000000ff */
[----:B------:R-:W-:Y:S01]  /*2190*/  PRMT R17, R0, 0x7610, R17 ;  /* 0x0000761000117816 */ /* 0x000fe20000000011 */
[----:B------:R-:W-:Y:S06]  /*21a0*/  BRA `(.L_x_1744) ;  /* 0x0000000000b47947 */ /* 0x000fec0003800000 */
.L_x_1756:
[----:B------:R-:W-:-:S09]  /*21b0*/  UISETP.NE.AND UP0, UPT, UR4, 0x1c, UPT ;  /* 0x0000001c0400788c */ /* 0x000fd2000bf05270 */
[----:B------:R-:W-:Y:S05]  /*21c0*/  BRA.U !UP0, `(.L_x_1767) ;  /* 0x00000001089c7547 */ /* 0x000fea000b800000 */
[----:B------:R-:W-:-:S09]  /*21d0*/  UISETP.NE.AND UP0, UPT, UR4, 0x1d, UPT ;  /* 0x0000001d0400788c */ /* 0x000fd2000bf05270 */
[----:B------:R-:W-:Y:S05]  /*21e0*/  BRA.U !UP0, `(.L_x_1768) ;  /* 0x0000000108807547 */ /* 0x000fea000b800000 */
[----:B------:R-:W-:-:S09]  /*21f0*/  UISETP.NE.AND UP0, UPT, UR4, 0x2c, UPT ;  /* 0x0000002c0400788c */ /* 0x000fd2000bf05270 */
[----:B------:R-:W-:Y:S05]  /*2200*/  BRA.U !UP0, `(.L_x_1769) ;  /* 0x0000000108487547 */ /* 0x000fea000b800000 */
.L_x_1743:
        /* <DEDUP_REMOVED lines=16> */
.L_x_1770:
[----:B------:R-:W-:Y:S01]  /*2310*/  PRMT R17, RZ, 0x7610, R17 ;  /* 0x00007610ff117816 */ /* 0x000fe20000000011 */
[----:B------:R-:W-:Y:S06]  /*2320*/  BRA `(.L_x_1744) ;  /* 0x0000000000547947 */ /* 0x000fec0003800000 */
.L_x_1769:
        /* <DEDUP_REMOVED lines=8> */
.L_x_1772:
[----:B------:R-:W-:Y:S05]  /*23b0*/  BSYNC.RECONVERGENT B0 ;  /* 0x0000000000007941 */ /* 0x000fea0003800200 */
.L_x_1771:
[----:B------:R-:W-:-:S04]  /*23c0*/  F2FP.F16.F32.PACK_AB R0, RZ, R0 ;  /* 0x00000000ff00723e */ /* 0x000fc800000000ff */
[----:B------:R-:W-:Y:S01]  /*23d0*/  PRMT R17, R0, 0x7610, R17 ;  /* 0x0000761000117816 */ /* 0x000fe20000000011 */
[----:B------:R-:W-:Y:S06]  /*23e0*/  BRA `(.L_x_1744) ;  /* 0x0000000000247947 */ /* 0x000fec0003800000 */
.L_x_1768:
[----:B------:R-:W2:Y:S02]  /*23f0*/  LDG.E.64 R4, desc[UR36][R4.64] ;  /* 0x0000002404047981 */ /* 0x000ea4000c1e1b00 */
[----:B--2---:R-:W0:Y:S02]  /*2400*/  I2F.U64 R0, R4 ;  /* 0x0000000400007312 */ /* 0x004e240000301000 */
[----:B0-----:R-:W-:-:S04]  /*2410*/  F2FP.F16.F32.PACK_AB R0, RZ, R0 ;  /* 0x00000000ff00723e */ /* 0x001fc800000000ff */
[----:B------:R-:W-:Y:S01]  /*2420*/  PRMT R17, R0, 0x7610, R17 ;  /* 0x0000761000117816 */ /* 0x000fe20000000011 */
[----:B------:R-:W-:Y:S06]  /*2430*/  BRA `(.L_x_1744) ;  /* 0x0000000000107947 */ /* 0x000fec0003800000 */
.L_x_1767:
[----:B------:R-:W2:Y:S02]  /*2440*/  LDG.E R4, desc[UR36][R4.64] ;  /* 0x0000002404047981 */ /* 0x000ea4000c1e1900 */
[----:B--2---:R-:W-:-:S04]  /*2450*/  I2FP.F32.U32 R0, R4 ;  /* 0x0000000400007245 */ /* 0x004fc80000201000 */
[----:B------:R-:W-:-:S04]  /*2460*/  F2FP.F16.F32.PACK_AB R0, RZ, R0 ;  /* 0x00000000ff00723e */ /* 0x000fc800000000ff */
[----:B------:R-:W-:-:S07]  /*2470*/  PRMT R17, R0, 0x7610, R17 ;  /* 0x0000761000117816 */ /* 0x000fce0000000011 */
.L_x_1744:
[----:B------:R-:W-:-:S07]  /*2480*/  VIADD R27, R19, 0x80 ;  /* 0x00000080131b7836 */ /* 0x000fce0000000000 */
.L_x_1703:
[----:B------:R-:W-:Y:S05]  /*2490*/  BSYNC.RECONVERGENT B6 ;  /* 0x0000000000067941 */ /* 0x000fea0003800200 */
.L_x_1702:
[----:B------:R-:W-:Y:S01]  /*24a0*/  ISETP.GE.AND P0, PT, R27, R28, PT ;  /* 0x0000001c1b00720c */ /* 0x000fe20003f06270 */
[----:B------:R-:W-:Y:S01]  /*24b0*/  BSSY.RECONVERGENT B6, `(.L_x_1773) ;  /* 0x000023e000067945 */ /* 0x000fe20003800200 */
[----:B------:R-:W-:Y:S02]  /*24c0*/  PRMT R18, RZ, 0x7610, R18 ;  /* 0x00007610ff127816 */ /* 0x000fe40000000012 */
[----:B------:R-:W-:-:S09]  /*24d0*/  PRMT R22, RZ, 0x7610, R22 ;  /* 0x00007610ff167816 */ /* 0x000fd20000000016 */
[----:B------:R-:W-:Y:S05]  /*24e0*/  @P0 BRA `(.L_x_1774) ;  /* 0x0000002000e80947 */ /* 0x000fea0003800000 */
[----:B------:R-:W-:Y:S01]  /*24f0*/  IMAD.MOV.U32 R3, RZ, RZ, 0x1 ;  /* 0x00000001ff037424 */ /* 0x000fe200078e00ff */
[----:B------:R-:W-:Y:S01]  /*2500*/  LOP3.LUT R0, R26, 0xff, RZ, 0xc0, !PT ;  /* 0x000000ff1a007812 */ /* 0x000fe200078ec0ff */
[----:B------:R-:W-:Y:S01]  /*2510*/  IMAD R22, R2, 0x200, R27 ;  /* 0x0000020002167824 */ /* 0x000fe200078e021b */
[----:B------:R-:W-:Y:S02]  /*2520*/  ISETP.LE.U32.AND P1, PT, R26, 0x2c, PT ;  /* 0x0000002c1a00780c */ /* 0x000fe40003f23070 */
[CC--:B01----:R-:W-:Y:S02]  /*2530*/  SHF.L.U32 R4, R3.reuse, R0.reuse, RZ ;  /* 0x0000000003047219 */ /* 0x0c3fe400000006ff */
        /* <DEDUP_REMOVED lines=20> */
.L_x_1775:
        /* <DEDUP_REMOVED lines=21> */
.L_x_1779:
[----:B------:R-:W2:Y:S02]  /*27d0*/  LDG.E.U8 R4, desc[UR36][R4.64] ;  /* 0x0000002404047981 */ /* 0x000ea4000c1e1100 */
[----:B--2---:R-:W-:-:S04]  /*27e0*/  I2FP.F32.U32 R0, R4 ;  /* 0x0000000400007245 */ /* 0x004fc80000201000 */
[----:B------:R-:W-:-:S04]  /*27f0*/  F2FP.F16.F32.PACK_AB R0, RZ, R0 ;  /* 0x00000000ff00723e */ /* 0x000fc800000000ff */
[----:B------:R-:W-:Y:S01]  /*2800*/  PRMT R18, R0, 0x7610, R18 ;  /* 0x0000761000127816 */ /* 0x000fe20000000012 */
[----:B------:R-:W-:Y:S06]  /*2810*/  BRA `(.L_x_1781) ;  /* 0x0000000c00d87947 */ /* 0x000fec0003800000 */
.L_x_1778:
        /* <DEDUP_REMOVED lines=11> */
.L_x_1783:
[----:B------:R-:W2:Y:S02]  /*28d0*/  LDG.E R4, desc[UR36][R4.64] ;  /* 0x0000002404047981 */ /* 0x000ea4000c1e1900 */
[----:B--2---:R-:W-:-:S04]  /*28e0*/  I2FP.F32.S32 R0, R4 ;  /* 0x0000000400007245 */ /* 0x004fc80000201400 */
[----:B------:R-:W-:-:S04]  /*28f0*/  F2FP.F16.F32.PACK_AB R0, RZ, R0 ;  /* 0x00000000ff00723e */ /* 0x000fc800000000ff */
[----:B------:R-:W-:Y:S01]  /*2900*/  PRMT R18, R0, 0x7610, R18 ;  /* 0x0000761000127816 */ /* 0x000fe20000000012 */
[----:B------:R-:W-:Y:S06]  /*2910*/  BRA `(.L_x_1781) ;  /* 0x0000000c00987947 */ /* 0x000fec0003800000 */
.L_x_1782:
[----:B------:R-:W2:Y:S02]  /*2920*/  LDG.E.U16 R4, desc[UR36][R4.64] ;  /* 0x0000002404047981 */ /* 0x000ea4000c1e1500 */
[----:B--2---:R-:W0:Y:S02]  /*2930*/  I2F.S16 R0, R4 ;  /* 0x0000000400007306 */ /* 0x004e240000101400 */
[----:B0-----:R-:W-:-:S04]  /*2940*/  F2FP.F16.F32.PACK_AB R0, RZ, R0 ;  /* 0x00000000ff00723e */ /* 0x001fc800000000ff */
[----:B------:R-:W-:Y:S01]  /*2950*/  PRMT R18, R0, 0x7610, R18 ;  /* 0x0000761000127816 */ /* 0x000fe20000000012 */
[----:B------:R-:W-:Y:S06]  /*2960*/  BRA `(.L_x_1781) ;  /* 0x0000000c00847947 */ /* 0x000fec0003800000 */
.L_x_1777:
        /* <DEDUP_REMOVED lines=9> */
.L_x_1785:
[----:B------:R1:W5:Y:S01]  /*2a00*/  LDG.E.U16 R18, desc[UR36][R4.64] ;  /* 0x0000002404127981 */ /* 0x000362000c1e1500 */
[----:B------:R-:W-:Y:S05]  /*2a10*/  BRA `(.L_x_1781) ;  /* 0x0000000c00587947 */ /* 0x000fea0003800000 */
.L_x_1784:
        /* <DEDUP_REMOVED lines=9> */
.L_x_1787:
[----:B------:R0:W5:Y:S01]  /*2ab0*/  LDG.E.U16 R18, desc[UR36][R4.64] ;  /* 0x0000002404127981 */ /* 0x000162000c1e1500 */
[----:B------:R-:W-:Y:S05]  /*2ac0*/  BRA `(.L_x_1781) ;  /* 0x0000000c002c7947 */ /* 0x000fea0003800000 */
.L_x_1786:
        /* <DEDUP_REMOVED lines=13> */
.L_x_1776:
        /* <DEDUP_REMOVED lines=14> */
.L_x_1790:
        /* <DEDUP_REMOVED lines=13> */
.L_x_1789:
        /* <DEDUP_REMOVED lines=27> */
.L_x_1792:
        /* <DEDUP_REMOVED lines=15> */
.L_x_1791:
[----:B------:R-:W2:Y:S02]  /*2ff0*/  LDG.E.U16 R0, desc[UR36][R4.64] ;  /* 0x0000002404007981 */ /* 0x000ea4000c1e1500 */
[----:B--2---:R-:W-:-:S05]  /*3000*/  IMAD.U32 R0, R0, 0x10000, RZ ;  /* 0x0001000000007824 */ /* 0x004fca00078e00ff */
[----:B------:R-:W-:-:S04]  /*3010*/  F2FP.F16.F32.PACK_AB R0, RZ, R0 ;  /* 0x00000000ff00723e */ /* 0x000fc800000000ff */
[----:B------:R-:W-:Y:S01]  /*3020*/  PRMT R18, R0, 0x7610, R18 ;  /* 0x0000761000127816 */ /* 0x000fe20000000012 */
[----:B------:R-:W-:Y:S06]  /*3030*/  BRA `(.L_x_1781) ;  /* 0x0000000400d07947 */ /* 0x000fec0003800000 */
.L_x_1788:
        /* <DEDUP_REMOVED lines=13> */
.L_x_1795:
        /* <DEDUP_REMOVED lines=21> */
.L_x_1799:
[----:B------:R-:W-:Y:S05]  /*3260*/  BSYNC.RECONVERGENT B1 ;  /* 0x0000000000017941 */ /* 0x000fea0003800200 */
.L_x_1798:
[----:B------:R-:W-:Y:S01]  /*3270*/  IMAD.SHL.U32 R0, R0, 0x100000, RZ ;  /* 0x0010000000007824 */ /* 0x000fe200078e00ff */
[----:B------:R-:W-:-:S04]  /*3280*/  LEA R3, R3, 0x3b800000, 0x17 ;  /* 0x3b80000003037811 */ /* 0x000fc800078eb8ff */
[----:B------:R-:W-:-:S07]  /*3290*/  LOP3.LUT R0, R3, R0, R7, 0xfe, !PT ;  /* 0x0000000003007212 */ /* 0x000fce00078efe07 */
.L_x_1797:
[----:B------:R-:W-:Y:S05]  /*32a0*/  BSYNC.RECONVERGENT B0 ;  /* 0x0000000000007941 */ /* 0x000fea0003800200 */
.L_x_1796:
[----:B------:R-:W-:-:S04]  /*32b0*/  F2FP.F16.F32.PACK_AB R0, RZ, R0 ;  /* 0x00000000ff00723e */ /* 0x000fc800000000ff */
[----:B------:R-:W-:Y:S01]  /*32c0*/  PRMT R18, R0, 0x7610, R18 ;  /* 0x0000761000127816 */ /* 0x000fe20000000012 */
[----:B------:R-:W-:Y:S06]  /*32d0*/  BRA `(.L_x_1781) ;  /* 0x0000000400287947 */ /* 0x000fec0003800000 */
.L_x_1794:
        /* <DEDUP_REMOVED lines=21> */
.L_x_1803:
[----:B------:R-:W-:Y:S05]  /*3430*/  BSYNC.RECONVERGENT B1 ;  /* 0x0000000000017941 */ /* 0x000fea0003800200 */
.L_x_1802:
[----:B------:R-:W-:Y:S01]  /*3440*/  IMAD.SHL.U32 R0, R0, 0x200000, RZ ;  /* 0x0020000000007824 */ /* 0x000fe200078e00ff */
[----:B------:R-:W-:-:S04]  /*3450*/  LEA R3, R3, 0x37800000, 0x17 ;  /* 0x3780000003037811 */ /* 0x000fc800078eb8ff */
[----:B------:R-:W-:-:S07]  /*3460*/  LOP3.LUT R0, R3, R0, R7, 0xfe, !PT ;  /* 0x0000000003007212 */ /* 0x000fce00078efe07 */
.L_x_1801:
[----:B------:R-:W-:Y:S05]  /*3470*/  BSYNC.RECONVERGENT B0 ;  /* 0x0000000000007941 */ /* 0x000fea0003800200 */
.L_x_1800:
[----:B------:R-:W-:-:S04]  /*3480*/  F2FP.F16.F32.PACK_AB R0, RZ, R0 ;  /* 0x00000000ff00723e */ /* 0x000fc800000000ff */
[----:B------:R-:W-:Y:S01]  /*3490*/  PRMT R18, R0, 0x7610, R18 ;  /* 0x0000761000127816 */ /* 0x000fe20000000012 */
[----:B------:R-:W-:Y:S06]  /*34a0*/  BRA `(.L_x_1781) ;  /* 0x0000000000b47947 */ /* 0x000fec0003800000 */
.L_x_1793:
        /* <DEDUP_REMOVED lines=14> */
.L_x_1807:
[----:B------:R-:W-:Y:S05]  /*3590*/  BSYNC.RECONVERGENT B0 ;  /* 0x0000000000007941 */ /* 0x000fea0003800200 */
.L_x_1806:
[----:B------:R-:W-:-:S04]  /*35a0*/  F2FP.F16.F32.PACK_AB R0, RZ, R0 ;  /* 0x00000000ff00723e */ /* 0x000fc800000000ff */
[----:B------:R-:W-:Y:S01]  /*35b0*/  PRMT R18, R0, 0x7610, R18 ;  /* 0x0000761000127816 */ /* 0x000fe20000000012 */
[----:B------:R-:W-:Y:S06]  /*35c0*/  BRA `(.L_x_1781) ;  /* 0x00000000006c7947 */ /* 0x000fec0003800000 */
.L_x_1780:
        /* <DEDUP_REMOVED lines=16> */
.L_x_1808:
[----:B------:R-:W-:Y:S01]  /*36d0*/  PRMT R18, RZ, 0x7610, R18 ;  /* 0x00007610ff127816 */ /* 0x000fe20000000012 */
[----:B------:R-:W-:Y:S06]  /*36e0*/  BRA `(.L_x_1781) ;  /* 0x0000000000247947 */ /* 0x000fec0003800000 */
.L_x_1805:
[----:B------:R-:W2:Y:S02]  /*36f0*/  LDG.E.64 R4, desc[UR36][R4.64] ;  /* 0x0000002404047981 */ /* 0x000ea4000c1e1b00 */
[----:B--2---:R-:W0:Y:S02]  /*3700*/  I2F.U64 R0, R4 ;  /* 0x0000000400007312 */ /* 0x004e240000301000 */
[----:B0-----:R-:W-:-:S04]  /*3710*/  F2FP.F16.F32.PACK_AB R0, RZ, R0 ;  /* 0x00000000ff00723e */ /* 0x001fc800000000ff */
[----:B------:R-:W-:Y:S01]  /*3720*/  PRMT R18, R0, 0x7610, R18 ;  /* 0x0000761000127816 */ /* 0x000fe20000000012 */
[----:B------:R-:W-:Y:S06]  /*3730*/  BRA `(.L_x_1781) ;  /* 0x0000000000107947 */ /* 0x000fec0003800000 */
.L_x_1804:
[----:B------:R-:W2:Y:S02]  /*3740*/  LDG.E R4, desc[UR36][R4.64] ;  /* 0x0000002404047981 */ /* 0x000ea4000c1e1900 */
[----:B--2---:R-:W-:-:S04]  /*3750*/  I2FP.F32.U32 R0, R4 ;  /* 0x0000000400007245 */ /* 0x004fc80000201000 */
[----:B------:R-:W-:-:S04]  /*3760*/  F2FP.F16.F32.PACK_AB R0, RZ, R0 ;  /* 0x00000000ff00723e */ /* 0x000fc800000000ff */
[----:B------:R-:W-:-:S07]  /*3770*/  PRMT R18, R0, 0x7610, R18 ;  /* 0x0000761000127816 */ /* 0x000fce0000000012 */
.L_x_1781:
        /* <DEDUP_REMOVED lines=21> */
.L_x_1812:
[----:B------:R-:W2:Y:S02]  /*38d0*/  LDG.E.U8 R4, desc[UR36][R4.64] ;  /* 0x0000002404047981 */ /* 0x000ea4000c1e1100 */
[----:B--2---:R-:W-:-:S04]  /*38e0*/  I2FP.F32.U32 R0, R4 ;  /* 0x0000000400007245 */ /* 0x004fc80000201000 */
[----:B------:R-:W-:-:S04]  /*38f0*/  F2FP.F16.F32.PACK_AB R0, RZ, R0 ;  /* 0x00000000ff00723e */ /* 0x000fc800000000ff */
[----:B------:R-:W-:Y:S01]  /*3900*/  PRMT R22, R0, 0x7610, R22 ;  /* 0x0000761000167816 */ /* 0x000fe20000000016 */
[----:B------:R-:W-:Y:S06]  /*3910*/  BRA `(.L_x_1814) ;  /* 0x0000000c00d87947 */ /* 0x000fec0003800000 */
.L_x_1811:
        /* <DEDUP_REMOVED lines=11> */
.L_x_1816:
[----:B------:R-:W2:Y:S02]  /*39d0*/  LDG.E R4, desc[UR36][R4.64] ;  /* 0x0000002404047981 */ /* 0x000ea4000c1e1900 */
[----:B--2---:R-:W-:-:S04]  /*39e0*/  I2FP.F32.S32 R0, R4 ;  /* 0x0000000400007245 */ /* 0x004fc80000201400 */
[----:B------:R-:W-:-:S04]  /*39f0*/  F2FP.F16.F32.PACK_AB R0, RZ, R0 ;  /* 0x00000000ff00723e */ /* 0x000fc800000000ff */
[----:B------:R-:W-:Y:S01]  /*3a00*/  PRMT R22, R0, 0x7610, R22 ;  /* 0x0000761000167816 */ /* 0x000fe20000000016 */
[----:B------:R-:W-:Y:S06]  /*3a10*/  BRA `(.L_x_1814) ;  /* 0x0000000c00987947 */ /* 0x000fec0003800000 */
.L_x_1815:
[----:B------:R-:W2:Y:S02]  /*3a20*/  LDG.E.U16 R4, desc[UR36][R4.64] ;  /* 0x0000002404047981 */ /* 0x000ea4000c1e1500 */
[----:B--2---:R-:W0:Y:S02]  /*3a30*/  I2F.S16 R0, R4 ;  /* 0x0000000400007306 */ /* 0x004e240000101400 */
[----:B0-----:R-:W-:-:S04]  /*3a40*/  F2FP.F16.F32.PACK_AB R0, RZ, R0 ;  /* 0x00000000ff00723e */ /* 0x001fc800000000ff */
[----:B------:R-:W-:Y:S01]  /*3a50*/  PRMT R22, R0, 0x7610, R22 ;  /* 0x0000761000167816 */ /* 0x000fe20000000016 */
[----:B------:R-:W-:Y:S06]  /*3a60*/  BRA `(.L_x_1814) ;  /* 0x0000000c00847947 */ /* 0x000fec0003800000 */
.L_x_1810:
        /* <DEDUP_REMOVED lines=9> */
.L_x_1818:
[----:B------:R1:W5:Y:S01]  /*3b00*/  LDG.E.U16 R22, desc[UR36][R4.64] ;  /* 0x0000002404167981 */ /* 0x000362000c1e1500 */
[----:B------:R-:W-:Y:S05]  /*3b10*/  BRA `(.L_x_1814) ;  /* 0x0000000c00587947 */ /* 0x000fea0003800000 */
.L_x_1817:
        /* <DEDUP_REMOVED lines=9> */
.L_x_1820:
[----:B------:R0:W5:Y:S01]  /*3bb0*/  LDG.E.U16 R22, desc[UR36][R4.64] ;  /* 0x0000002404167981 */ /* 0x000162000c1e1500 */
[----:B------:R-:W-:Y:S05]  /*3bc0*/  BRA `(.L_x_1814) ;  /* 0x0000000c002c7947 */ /* 0x000fea0003800000 */
.L_x_1819:
        /* <DEDUP_REMOVED lines=13> */
.L_x_1809:
        /* <DEDUP_REMOVED lines=14> */
.L_x_1823:
        /* <DEDUP_REMOVED lines=13> */
.L_x_1822:
        /* <DEDUP_REMOVED lines=27> */
.L_x_1825:
        /* <DEDUP_REMOVED lines=15> */
.L_x_1824:
[----:B------:R-:W2:Y:S02]  /*40f0*/  LDG.E.U16 R0, desc[UR36][R4.64] ;  /* 0x0000002404007981 */ /* 0x000ea4000c1e1500 */
[----:B--2---:R-:W-:-:S05]  /*4100*/  IMAD.U32 R0, R0, 0x10000, RZ ;  /* 0x0001000000007824 */ /* 0x004fca00078e00ff */
[----:B------:R-:W-:-:S04]  /*4110*/  F2FP.F16.F32.PACK_AB R0, RZ, R0 ;  /* 0x00000000ff00723e */ /* 0x000fc800000000ff */
[----:B------:R-:W-:Y:S01]  /*4120*/  PRMT R22, R0, 0x7610, R22 ;  /* 0x0000761000167816 */ /* 0x000fe20000000016 */
[----:B------:R-:W-:Y:S06]  /*4130*/  BRA `(.L_x_1814) ;  /* 0x0000000400d07947 */ /* 0x000fec0003800000 */
.L_x_1821:
        /* <DEDUP_REMOVED lines=13> */
.L_x_1828:
        /* <DEDUP_REMOVED lines=21> */
.L_x_1832:
[----:B------:R-:W-:Y:S05]  /*4360*/  BSYNC.RECONVERGENT B1 ;  /* 0x0000000000017941 */ /* 0x000fea0003800200 */
.L_x_1831:
[----:B------:R-:W-:Y:S01]  /*4370*/  IMAD.SHL.U32 R0, R0, 0x100000, RZ ;  /* 0x0010000000007824 */ /* 0x000fe200078e00ff */
[----:B------:R-:W-:-:S04]  /*4380*/  LEA R3, R3, 0x3b800000, 0x17 ;  /* 0x3b80000003037811 */ /* 0x000fc800078eb8ff */
[----:B------:R-:W-:-:S07]  /*4390*/  LOP3.LUT R0, R3, R0, R7, 0xfe, !PT ;  /* 0x0000000003007212 */ /* 0x000fce00078efe07 */
.L_x_1830:
[----:B------:R-:W-:Y:S05]  /*43a0*/  BSYNC.RECONVERGENT B0 ;  /* 0x0000000000007941 */ /* 0x000fea0003800200 */
.L_x_1829:
[----:B------:R-:W-:-:S04]  /*43b0*/  F2FP.F16.F32.PACK_AB R0, RZ, R0 ;  /* 0x00000000ff00723e */ /* 0x000fc800000000ff */
[----:B------:R-:W-:Y:S01]  /*43c0*/  PRMT R22, R0, 0x7610, R22 ;  /* 0x0000761000167816 */ /* 0x000fe20000000016 */
[----:B------:R-:W-:Y:S06]  /*43d0*/  BRA `(.L_x_1814) ;  /* 0x0000000400287947 */ /* 0x000fec0003800000 */
.L_x_1827:
        /* <DEDUP_REMOVED lines=21> */
.L_x_1836:
[----:B------:R-:W-:Y:S05]  /*4530*/  BSYNC.RECONVERGENT B1 ;  /* 0x0000000000017941 */ /* 0x000fea0003800200 */
.L_x_1835:
[----:B------:R-:W-:Y:S01]  /*4540*/  IMAD.SHL.U32 R0, R0, 0x200000, RZ ;  /* 0x0020000000007824 */ /* 0x000fe200078e00ff */
[----:B------:R-:W-:-:S04]  /*4550*/  LEA R3, R3, 0x37800000, 0x17 ;  /* 0x3780000003037811 */ /* 0x000fc800078eb8ff */
[----:B------:R-:W-:-:S07]  /*4560*/  LOP3.LUT R0, R3, R0, R7, 0xfe, !PT ;  /* 0x0000000003007212 */ /* 0x000fce00078efe07 */
.L_x_1834:
[----:B------:R-:W-:Y:S05]  /*4570*/  BSYNC.RECONVERGENT B0 ;  /* 0x0000000000007941 */ /* 0x000fea0003800200 */
.L_x_1833:
[----:B------:R-:W-:-:S04]  /*4580*/  F2FP.F16.F32.PACK_AB R0, RZ, R0 ;  /* 0x00000000ff00723e */ /* 0x000fc800000000ff */
[----:B------:R-:W-:Y:S01]  /*4590*/  PRMT R22, R0, 0x7610, R22 ;  /* 0x0000761000167816 */ /* 0x000fe20000000016 */
[----:B------:R-:W-:Y:S06]  /*45a0*/  BRA `(.L_x_1814) ;  /* 0x0000000000b47947 */ /* 0x000fec0003800000 */
.L_x_1826:
        /* <DEDUP_REMOVED lines=14> */
.L_x_1840:
[----:B------:R-:W-:Y:S05]  /*4690*/  BSYNC.RECONVERGENT B0 ;  /* 0x0000000000007941 */ /* 0x000fea0003800200 */
.L_x_1839:
[----:B------:R-:W-:-:S04]  /*46a0*/  F2FP.F16.F32.PACK_AB R0, RZ, R0 ;  /* 0x00000000ff00723e */ /* 0x000fc800000000ff */
[----:B------:R-:W-:Y:S01]  /*46b0*/  PRMT R22, R0, 0x7610, R22 ;  /* 0x0000761000167816 */ /* 0x000fe20000000016 */
[----:B------:R-:W-:Y:S06]  /*46c0*/  BRA `(.L_x_1814) ;  /* 0x00000000006c7947 */ /* 0x000fec0003800000 */
.L_x_1813:
        /* <DEDUP_REMOVED lines=16> */
.L_x_1841:
[----:B------:R-:W-:Y:S01]  /*47d0*/  PRMT R22, RZ, 0x7610, R22 ;  /* 0x00007610ff167816 */ /* 0x000fe20000000016 */
[----:B------:R-:W-:Y:S06]  /*47e0*/  BRA `(.L_x_1814) ;  /* 0x0000000000247947 */ /* 0x000fec0003800000 */
.L_x_1838:
[----:B------:R-:W2:Y:S02]  /*47f0*/  LDG.E.64 R4, desc[UR36][R4.64] ;  /* 0x0000002404047981 */ /* 0x000ea4000c1e1b00 */
[----:B--2---:R-:W0:Y:S02]  /*4800*/  I2F.U64 R0, R4 ;  /* 0x0000000400007312 */ /* 0x004e240000301000 */
[----:B0-----:R-:W-:-:S04]  /*4810*/  F2FP.F16.F32.PACK_AB R0, RZ, R0 ;  /* 0x00000000ff00723e */ /* 0x001fc800000000ff */
[----:B------:R-:W-:Y:S01]  /*4820*/  PRMT R22, R0, 0x7610, R22 ;  /* 0x0000761000167816 */ /* 0x000fe20000000016 */
[----:B------:R-:W-:Y:S06]  /*4830*/  BRA `(.L_x_1814) ;  /* 0x0000000000107947 */ /* 0x000fec0003800000 */
.L_x_1837:
[----:B------:R-:W2:Y:S02]  /*4840*/  LDG.E R4, desc[UR36][R4.64] ;  /* 0x0000002404047981 */ /* 0x000ea4000c1e1900 */
[----:B--2---:R-:W-:-:S04]  /*4850*/  I2FP.F32.U32 R0, R4 ;  /* 0x0000000400007245 */ /* 0x004fc80000201000 */
[----:B------:R-:W-:-:S04]  /*4860*/  F2FP.F16.F32.PACK_AB R0, RZ, R0 ;  /* 0x00000000ff00723e */ /* 0x000fc800000000ff */
[----:B------:R-:W-:-:S07]  /*4870*/  PRMT R22, R0, 0x7610, R22 ;  /* 0x0000761000167816 */ /* 0x000fce0000000016 */
.L_x_1814:
[----:B------:R-:W-:-:S07]  /*4880*/  VIADD R27, R27, 0x80 ;  /* 0x000000801b1b7836 */ /* 0x000fce0000000000 */
.L_x_1774:
[----:B------:R-:W-:Y:S05]  /*4890*/  BSYNC.RECONVERGENT B6 ;  /* 0x0000000000067941 */ /* 0x000fea0003800200 */
.L_x_1773:
        /* <DEDUP_REMOVED lines=30> */
.L_x_1844:
[----:B------:R-:W0:Y:S01]  /*4a80*/  LDCU.U8 UR6, c[0x0][0x3bd] ;  /* 0x000077a0ff0677ac */ /* 0x000e220008000000 */
[----:B------:R-:W1:Y:S01]  /*4a90*/  LDC.64 R4, c[0x0][0x3a8] ;  /* 0x0000ea00ff047b82 */ /* 0x000e620000000a00 */
[----:B------:R-:W2:Y:S01]  /*4aa0*/  LDCU UR5, c[0x0][0x3c4] ;  /* 0x00007880ff0577ac */ /* 0x000ea20008000800 */
[----:B0-----:R-:W-:-:S04]  /*4ab0*/  UPRMT UR4, UR6, 0x9910, URZ ;  /* 0x0000991006047896 */ /* 0x001fc800080000ff */
[----:B------:R-:W-:Y:S01]  /*4ac0*/  UISETP.GT.AND UP0, UPT, UR4, 0x9, UPT ;  /* 0x000000090400788c */ /* 0x000fe2000bf04270 */
[----:B--2---:R-:W-:-:S05]  /*4ad0*/  IMAD R3, R24, UR5, RZ ;  /* 0x0000000518037c24 */ /* 0x004fca000f8e02ff */
[----:B-1----:R-:W-:-:S05]  /*4ae0*/  IADD3 R4, P0, PT, R3, R4, RZ ;  /* 0x0000000403047210 */ /* 0x002fca0007f1e0ff */
        /* <DEDUP_REMOVED lines=15> */
.L_x_1848:
[----:B------:R-:W2:Y:S02]  /*4be0*/  LDG.E.U8 R4, desc[UR36][R4.64] ;  /* 0x0000002404047981 */ /* 0x000ea4000c1e1100 */
[----:B--2---:R-:W-:-:S04]  /*4bf0*/  I2FP.F32.U32 R0, R4 ;  /* 0x0000000400007245 */ /* 0x004fc80000201000 */
[----:B------:R-:W-:-:S04]  /*4c00*/  F2FP.F16.F32.PACK_AB R0, RZ, R0 ;  /* 0x00000000ff00723e */ /* 0x000fc800000000ff */
[----:B------:R-:W-:Y:S01]  /*4c10*/  PRMT R23, R0, 0x7610, R23 ;  /* 0x0000761000177816 */ /* 0x000fe20000000017 */
[----:B------:R-:W-:Y:S06]  /*4c20*/  BRA `(.L_x_1850) ;  /* 0x0000000c00d87947 */ /* 0x000fec0003800000 */
.L_x_1847:
        /* <DEDUP_REMOVED lines=11> */
.L_x_1852:
[----:B------:R-:W2:Y:S02]  /*4ce0*/  LDG.E R4, desc[UR36][R4.64] ;  /* 0x0000002404047981 */ /* 0x000ea4000c1e1900 */
[----:B--2---:R-:W-:-:S04]  /*4cf0*/  I2FP.F32.S32 R0, R4 ;  /* 0x0000000400007245 */ /* 0x004fc80000201400 */
[----:B------:R-:W-:-:S04]  /*4d00*/  F2FP.F16.F32.PACK_AB R0, RZ, R0 ;  /* 0x00000000ff00723e */ /* 0x000fc800000000ff */
[----:B------:R-:W-:Y:S01]  /*4d10*/  PRMT R23, R0, 0x7610, R23 ;  /* 0x0000761000177816 */ /* 0x000fe20000000017 */
[----:B------:R-:W-:Y:S06]  /*4d20*/  BRA `(.L_x_1850) ;  /* 0x0000000c00987947 */ /* 0x000fec0003800000 */
.L_x_1851:
[----:B------:R-:W2:Y:S02]  /*4d30*/  LDG.E.U16 R4, desc[UR36][R4.64] ;  /* 0x0000002404047981 */ /* 0x000ea4000c1e1500 */
[----:B--2---:R-:W0:Y:S02]  /*4d40*/  I2F.S16 R0, R4 ;  /* 0x0000000400007306 */ /* 0x004e240000101400 */
[----:B0-----:R-:W-:-:S04]  /*4d50*/  F2FP.F16.F32.PACK_AB R0, RZ, R0 ;  /* 0x00000000ff00723e */ /* 0x001fc800000000ff */
[----:B------:R-:W-:Y:S01]  /*4d60*/  PRMT R23, R0, 0x7610, R23 ;  /* 0x0000761000177816 */ /* 0x000fe20000000017 */
[----:B------:R-:W-:Y:S06]  /*4d70*/  BRA `(.L_x_1850) ;  /* 0x0000000c00847947 */ /* 0x000fec0003800000 */
.L_x_1846:
        /* <DEDUP_REMOVED lines=9> */
.L_x_1854:
[----:B------:R0:W5:Y:S01]  /*4e10*/  LDG.E.U16 R23, desc[UR36][R4.64] ;  /* 0x0000002404177981 */ /* 0x000162000c1e1500 */
[----:B------:R-:W-:Y:S05]  /*4e20*/  BRA `(.L_x_1850) ;  /* 0x0000000c00587947 */ /* 0x000fea0003800000 */
.L_x_1853:
        /* <DEDUP_REMOVED lines=9> */
.L_x_1856:
[----:B------:R1:W5:Y:S01]  /*4ec0*/  LDG.E.U16 R23, desc[UR36][R4.64] ;  /* 0x0000002404177981 */ /* 0x000362000c1e1500 */
[----:B------:R-:W-:Y:S05]  /*4ed0*/  BRA `(.L_x_1850) ;  /* 0x0000000c002c7947 */ /* 0x000fea0003800000 */
.L_x_1855:
        /* <DEDUP_REMOVED lines=13> */
.L_x_1845:
        /* <DEDUP_REMOVED lines=14> */
.L_x_1859:
        /* <DEDUP_REMOVED lines=13> */
.L_x_1858:
        /* <DEDUP_REMOVED lines=27> */
.L_x_1861:
        /* <DEDUP_REMOVED lines=15> */
.L_x_1860:
[----:B------:R-:W2:Y:S02]  /*5400*/  LDG.E.U16 R0, desc[UR36][R4.64] ;  /* 0x0000002404007981 */ /* 0x000ea4000c1e1500 */
[----:B--2---:R-:W-:-:S05]  /*5410*/  IMAD.U32 R0, R0, 0x10000, RZ ;  /* 0x0001000000007824 */ /* 0x004fca00078e00ff */
[----:B------:R-:W-:-:S04]  /*5420*/  F2FP.F16.F32.PACK_AB R0, RZ, R0 ;  /* 0x00000000ff00723e */ /* 0x000fc800000000ff */
[----:B------:R-:W-:Y:S01]  /*5430*/  PRMT R23, R0, 0x7610, R23 ;  /* 0x0000761000177816 */ /* 0x000fe20000000017 */
[----:B------:R-:W-:Y:S06]  /*5440*/  BRA `(.L_x_1850) ;  /* 0x0000000400d07947 */ /* 0x000fec0003800000 */
.L_x_1857:
        /* <DEDUP_REMOVED lines=13> */
.L_x_1864:
        /* <DEDUP_REMOVED lines=21> */
.L_x_1868:
[----:B------:R-:W-:Y:S05]  /*5670*/  BSYNC.RECONVERGENT B1 ;  /* 0x0000000000017941 */ /* 0x000fea0003800200 */
.L_x_1867:
[----:B------:R-:W-:Y:S01]  /*5680*/  IMAD.SHL.U32 R0, R0, 0x100000, RZ ;  /* 0x0010000000007824 */ /* 0x000fe200078e00ff */
[----:B------:R-:W-:-:S04]  /*5690*/  LEA R3, R3, 0x3b800000, 0x17 ;  /* 0x3b80000003037811 */ /* 0x000fc800078eb8ff */
[----:B------:R-:W-:-:S07]  /*56a0*/  LOP3.LUT R0, R3, R0, R7, 0xfe, !PT ;  /* 0x0000000003007212 */ /* 0x000fce00078efe07 */
.L_x_1866:
[----:B------:R-:W-:Y:S05]  /*56b0*/  BSYNC.RECONVERGENT B0 ;  /* 0x0000000000007941 */ /* 0x000fea0003800200 */
.L_x_1865:
[----:B------:R-:W-:-:S04]  /*56c0*/  F2FP.F16.F32.PACK_AB R0, RZ, R0 ;  /* 0x00000000ff00723e */ /* 0x000fc800000000ff */
[----:B------:R-:W-:Y:S01]  /*56d0*/  PRMT R23, R0, 0x7610, R23 ;  /* 0x0000761000177816 */ /* 0x000fe20000000017 */
[----:B------:R-:W-:Y:S06]  /*56e0*/  BRA `(.L_x_1850) ;  /* 0x0000000400287947 */ /* 0x000fec0003800000 */
.L_x_1863:
        /* <DEDUP_REMOVED lines=21> */
.L_x_1872:
[----:B------:R-:W-:Y:S05]  /*5840*/  BSYNC.RECONVERGENT B1 ;  /* 0x0000000000017941 */ /* 0x000fea0003800200 */
.L_x_1871:
[----:B------:R-:W-:Y:S01]  /*5850*/  IMAD.SHL.U32 R0, R0, 0x200000, RZ ;  /* 0x0020000000007824 */ /* 0x000fe200078e00ff */
[----:B------:R-:W-:-:S04]  /*5860*/  LEA R3, R3, 0x37800000, 0x17 ;  /* 0x3780000003037811 */ /* 0x000fc800078eb8ff */
[----:B------:R-:W-:-:S07]  /*5870*/  LOP3.LUT R0, R3, R0, R7, 0xfe, !PT ;  /* 0x0000000003007212 */ /* 0x000fce00078efe07 */
.L_x_1870:
[----:B------:R-:W-:Y:S05]  /*5880*/  BSYNC.RECONVERGENT B0 ;  /* 0x0000000000007941 */ /* 0x000fea0003800200 */
.L_x_1869:
[----:B------:R-:W-:-:S04]  /*5890*/  F2FP.F16.F32.PACK_AB R0, RZ, R0 ;  /* 0x00000000ff00723e */ /* 0x000fc800000000ff */
[----:B------:R-:W-:Y:S01]  /*58a0*/  PRMT R23, R0, 0x7610, R23 ;  /* 0x0000761000177816 */ /* 0x000fe20000000017 */
[----:B------:R-:W-:Y:S06]  /*58b0*/  BRA `(.L_x_1850) ;  /* 0x0000000000b47947 */ /* 0x000fec0003800000 */
.L_x_1862:
        /* <DEDUP_REMOVED lines=14> */
.L_x_1876:
[----:B------:R-:W-:Y:S05]  /*59a0*/  BSYNC.RECONVERGENT B0 ;  /* 0x0000000000007941 */ /* 0x000fea0003800200 */
.L_x_1875:
[----:B------:R-:W-:-:S04]  /*59b0*/  F2FP.F16.F32.PACK_AB R0, RZ, R0 ;  /* 0x00000000ff00723e */ /* 0x000fc800000000ff */
[----:B------:R-:W-:Y:S01]  /*59c0*/  PRMT R23, R0, 0x7610, R23 ;  /* 0x0000761000177816 */ /* 0x000fe20000000017 */
[----:B------:R-:W-:Y:S06]  /*59d0*/  BRA `(.L_x_1850) ;  /* 0x00000000006c7947 */ /* 0x000fec0003800000 */
.L_x_1849:
        /* <DEDUP_REMOVED lines=16> */
.L_x_1877:
[----:B------:R-:W-:Y:S01]  /*5ae0*/  PRMT R23, RZ, 0x7610, R23 ;  /* 0x00007610ff177816 */ /* 0x000fe20000000017 */
[----:B------:R-:W-:Y:S06]  /*5af0*/  BRA `(.L_x_1850) ;  /* 0x0000000000247947 */ /* 0x000fec0003800000 */
.L_x_1874:
[----:B------:R-:W2:Y:S02]  /*5b00*/  LDG.E.64 R4, desc[UR36][R4.64] ;  /* 0x0000002404047981 */ /* 0x000ea4000c1e1b00 */
[----:B--2---:R-:W0:Y:S02]  /*5b10*/  I2F.U64 R0, R4 ;  /* 0x0000000400007312 */ /* 0x004e240000301000 */
[----:B0-----:R-:W-:-:S04]  /*5b20*/  F2FP.F16.F32.PACK_AB R0, RZ, R0 ;  /* 0x00000000ff00723e */ /* 0x001fc800000000ff */
[----:B------:R-:W-:Y:S01]  /*5b30*/  PRMT R23, R0, 0x7610, R23 ;  /* 0x0000761000177816 */ /* 0x000fe20000000017 */
[----:B------:R-:W-:Y:S06]  /*5b40*/  BRA `(.L_x_1850) ;  /* 0x0000000000107947 */ /* 0x000fec0003800000 */
.L_x_1873:
[----:B------:R-:W2:Y:S02]  /*5b50*/  LDG.E R4, desc[UR36][R4.64] ;  /* 0x0000002404047981 */ /* 0x000ea4000c1e1900 */
[----:B--2---:R-:W-:-:S04]  /*5b60*/  I2FP.F32.U32 R0, R4 ;  /* 0x0000000400007245 */ /* 0x004fc80000201000 */
[----:B------:R-:W-:-:S04]  /*5b70*/  F2FP.F16.F32.PACK_AB R0, RZ, R0 ;  /* 0x00000000ff00723e */ /* 0x000fc800000000ff */
[----:B------:R-:W-:-:S07]  /*5b80*/  PRMT R23, R0, 0x7610, R23 ;  /* 0x0000761000177816 */ /* 0x000fce0000000017 */
.L_x_1850:
        /* <DEDUP_REMOVED lines=22> */
.L_x_1881:
[----:B------:R-:W2:Y:S02]  /*5cf0*/  LDG.E.U8 R4, desc[UR36][R4.64] ;  /* 0x0000002404047981 */ /* 0x000ea4000c1e1100 */
[----:B--2---:R-:W-:-:S04]  /*5d00*/  I2FP.F32.U32 R0, R4 ;  /* 0x0000000400007245 */ /* 0x004fc80000201000 */
[----:B------:R-:W-:-:S04]  /*5d10*/  F2FP.F16.F32.PACK_AB R0, RZ, R0 ;  /* 0x00000000ff00723e */ /* 0x000fc800000000ff */
[----:B------:R-:W-:Y:S01]  /*5d20*/  PRMT R24, R0, 0x7610, R24 ;  /* 0x0000761000187816 */ /* 0x000fe20000000018 */
[----:B------:R-:W-:Y:S06]  /*5d30*/  BRA `(.L_x_1883) ;  /* 0x0000000c00d87947 */ /* 0x000fec0003800000 */
.L_x_1880:
        /* <DEDUP_REMOVED lines=11> */
.L_x_1885:
[----:B------:R-:W2:Y:S02]  /*5df0*/  LDG.E R4, desc[UR36][R4.64] ;  /* 0x0000002404047981 */ /* 0x000ea4000c1e1900 */
[----:B--2---:R-:W-:-:S04]  /*5e00*/  I2FP.F32.S32 R0, R4 ;  /* 0x0000000400007245 */ /* 0x004fc80000201400 */
[----:B------:R-:W-:-:S04]  /*5e10*/  F2FP.F16.F32.PACK_AB R0, RZ, R0 ;  /* 0x00000000ff00723e */ /* 0x000fc800000000ff */
[----:B------:R-:W-:Y:S01]  /*5e20*/  PRMT R24, R0, 0x7610, R24 ;  /* 0x0000761000187816 */ /* 0x000fe20000000018 */
[----:B------:R-:W-:Y:S06]  /*5e30*/  BRA `(.L_x_1883) ;  /* 0x0000000c00987947 */ /* 0x000fec0003800000 */
.L_x_1884:
[----:B------:R-:W2:Y:S02]  /*5e40*/  LDG.E.U16 R4, desc[UR36][R4.64] ;  /* 0x0000002404047981 */ /* 0x000ea4000c1e1500 */
[----:B--2---:R-:W0:Y:S02]  /*5e50*/  I2F.S16 R0, R4 ;  /* 0x0000000400007306 */ /* 0x004e240000101400 */
[----:B0-----:R-:W-:-:S04]  /*5e60*/  F2FP.F16.F32.PACK_AB R0, RZ, R0 ;  /* 0x00000000ff00723e */ /* 0x001fc800000000ff */
[----:B------:R-:W-:Y:S01]  /*5e70*/  PRMT R24, R0, 0x7610, R24 ;  /* 0x0000761000187816 */ /* 0x000fe20000000018 */
[----:B------:R-:W-:Y:S06]  /*5e80*/  BRA `(.L_x_1883) ;  /* 0x0000000c00847947 */ /* 0x000fec0003800000 */
.L_x_1879:
        /* <DEDUP_REMOVED lines=9> */
.L_x_1887:
[----:B------:R0:W5:Y:S01]  /*5f20*/  LDG.E.U16 R24, desc[UR36][R4.64] ;  /* 0x0000002404187981 */ /* 0x000162000c1e1500 */
[----:B------:R-:W-:Y:S05]  /*5f30*/  BRA `(.L_x_1883) ;  /* 0x0000000c00587947 */ /* 0x000fea0003800000 */
.L_x_1886:
        /* <DEDUP_REMOVED lines=9> */
.L_x_1889:
[----:B------:R1:W5:Y:S01]  /*5fd0*/  LDG.E.U16 R24, desc[UR36][R4.64] ;  /* 0x0000002404187981 */ /* 0x000362000c1e1500 */
[----:B------:R-:W-:Y:S05]  /*5fe0*/  BRA `(.L_x_1883) ;  /* 0x0000000c002c7947 */ /* 0x000fea0003800000 */
.L_x_1888:
        /* <DEDUP_REMOVED lines=13> */
.L_x_1878:
        /* <DEDUP_REMOVED lines=14> */
.L_x_1892:
        /* <DEDUP_REMOVED lines=13> */
.L_x_1891:
        /* <DEDUP_REMOVED lines=27> */
.L_x_1894:
        /* <DEDUP_REMOVED lines=15> */
.L_x_1893:
[----:B------:R-:W2:Y:S02]  /*6510*/  LDG.E.U16 R0, desc[UR36][R4.64] ;  /* 0x0000002404007981 */ /* 0x000ea4000c1e1500 */
[----:B--2---:R-:W-:-:S05]  /*6520*/  IMAD.U32 R0, R0, 0x10000, RZ ;  /* 0x0001000000007824 */ /* 0x004fca00078e00ff */
[----:B------:R-:W-:-:S04]  /*6530*/  F2FP.F16.F32.PACK_AB R0, RZ, R0 ;  /* 0x00000000ff00723e */ /* 0x000fc800000000ff */
[----:B------:R-:W-:Y:S01]  /*6540*/  PRMT R24, R0, 0x7610, R24 ;  /* 0x0000761000187816 */ /* 0x000fe20000000018 */
[----:B------:R-:W-:Y:S06]  /*6550*/  BRA `(.L_x_1883) ;  /* 0x0000000400d07947 */ /* 0x000fec0003800000 */
.L_x_1890:
        /* <DEDUP_REMOVED lines=13> */
.L_x_1897:
        /* <DEDUP_REMOVED lines=21> */
.L_x_1901:
[----:B------:R-:W-:Y:S05]  /*6780*/  BSYNC.RECONVERGENT B1 ;  /* 0x0000000000017941 */ /* 0x000fea0003800200 */
.L_x_1900:
[----:B------:R-:W-:Y:S01]  /*6790*/  IMAD.SHL.U32 R0, R0, 0x100000, RZ ;  /* 0x0010000000007824 */ /* 0x000fe200078e00ff */
[----:B------:R-:W-:-:S04]  /*67a0*/  LEA R3, R3, 0x3b800000, 0x17 ;  /* 0x3b80000003037811 */ /* 0x000fc800078eb8ff */
[----:B------:R-:W-:-:S07]  /*67b0*/  LOP3.LUT R0, R3, R0, R7, 0xfe, !PT ;  /* 0x0000000003007212 */ /* 0x000fce00078efe07 */
.L_x_1899:
[----:B------:R-:W-:Y:S05]  /*67c0*/  BSYNC.RECONVERGENT B0 ;  /* 0x0000000000007941 */ /* 0x000fea0003800200 */
.L_x_1898:
[----:B------:R-:W-:-:S04]  /*67d0*/  F2FP.F16.F32.PACK_AB R0, RZ, R0 ;  /* 0x00000000ff00723e */ /* 0x000fc800000000ff */
[----:B------:R-:W-:Y:S01]  /*67e0*/  PRMT R24, R0, 0x7610, R24 ;  /* 0x0000761000187816 */ /* 0x000fe20000000018 */
[----:B------:R-:W-:Y:S06]  /*67f0*/  BRA `(.L_x_1883) ;  /* 0x0000000400287947 */ /* 0x000fec0003800000 */
.L_x_1896:
        /* <DEDUP_REMOVED lines=21> */
.L_x_1905:
[----:B------:R-:W-:Y:S05]  /*6950*/  BSYNC.RECONVERGENT B1 ;  /* 0x0000000000017941 */ /* 0x000fea0003800200 */
.L_x_1904:
[----:B------:R-:W-:Y:S01]  /*6960*/  IMAD.SHL.U32 R0, R0, 0x200000, RZ ;  /* 0x0020000000007824 */ /* 0x000fe200078e00ff */
[----:B------:R-:W-:-:S04]  /*6970*/  LEA R3, R3, 0x37800000, 0x17 ;  /* 0x3780000003037811 */ /* 0x000fc800078eb8ff */
[----:B------:R-:W-:-:S07]  /*6980*/  LOP3.LUT R0, R3, R0, R7, 0xfe, !PT ;  /* 0x0000000003007212 */ /* 0x000fce00078efe07 */
.L_x_1903:
[----:B------:R-:W-:Y:S05]  /*6990*/  BSYNC.RECONVERGENT B0 ;  /* 0x0000000000007941 */ /* 0x000fea0003800200 */
.L_x_1902:
[----:B------:R-:W-:-:S04]  /*69a0*/  F2FP.F16.F32.PACK_AB R0, RZ, R0 ;  /* 0x00000000ff00723e */ /* 0x000fc800000000ff */
[----:B------:R-:W-:Y:S01]  /*69b0*/  PRMT R24, R0, 0x7610, R24 ;  /* 0x0000761000187816 */ /* 0x000fe20000000018 */
[----:B------:R-:W-:Y:S06]  /*69c0*/  BRA `(.L_x_1883) ;  /* 0x0000000000b47947 */ /* 0x000fec0003800000 */
.L_x_1895:
        /* <DEDUP_REMOVED lines=14> */
.L_x_1909:
[----:B------:R-:W-:Y:S05]  /*6ab0*/  BSYNC.RECONVERGENT B0 ;  /* 0x0000000000007941 */ /* 0x000fea0003800200 */
.L_x_1908:
[----:B------:R-:W-:-:S04]  /*6ac0*/  F2FP.F16.F32.PACK_AB R0, RZ, R0 ;  /* 0x00000000ff00723e */ /* 0x000fc800000000ff */
[----:B------:R-:W-:Y:S01]  /*6ad0*/  PRMT R24, R0, 0x7610, R24 ;  /* 0x0000761000187816 */ /* 0x000fe20000000018 */
[----:B------:R-:W-:Y:S06]  /*6ae0*/  BRA `(.L_x_1883) ;  /* 0x00000000006c7947 */ /* 0x000fec0003800000 */
.L_x_1882:
        /* <DEDUP_REMOVED lines=16> */
.L_x_1910:
[----:B------:R-:W-:Y:S01]  /*6bf0*/  PRMT R24, RZ, 0x7610, R24 ;  /* 0x00007610ff187816 */ /* 0x000fe20000000018 */
[----:B------:R-:W-:Y:S06]  /*6c00*/  BRA `(.L_x_1883) ;  /* 0x0000000000247947 */ /* 0x000fec0003800000 */
.L_x_1907:
[----:B------:R-:W2:Y:S02]  /*6c10*/  LDG.E.64 R4, desc[UR36][R4.64] ;  /* 0x0000002404047981 */ /* 0x000ea4000c1e1b00 */
[----:B--2---:R-:W0:Y:S02]  /*6c20*/  I2F.U64 R0, R4 ;  /* 0x0000000400007312 */ /* 0x004e240000301000 */
[----:B0-----:R-:W-:-:S04]  /*6c30*/  F2FP.F16.F32.PACK_AB R0, RZ, R0 ;  /* 0x00000000ff00723e */ /* 0x001fc800000000ff */
[----:B------:R-:W-:Y:S01]  /*6c40*/  PRMT R24, R0, 0x7610, R24 ;  /* 0x0000761000187816 */ /* 0x000fe20000000018 */
[----:B------:R-:W-:Y:S06]  /*6c50*/  BRA `(.L_x_1883) ;  /* 0x0000000000107947 */ /* 0x000fec0003800000 */
.L_x_1906:
[----:B------:R-:W2:Y:S02]  /*6c60*/  LDG.E R4, desc[UR36][R4.64] ;  /* 0x0000002404047981 */ /* 0x000ea4000c1e1900 */
[----:B--2---:R-:W-:-:S04]  /*6c70*/  I2FP.F32.U32 R0, R4 ;  /* 0x0000000400007245 */ /* 0x004fc80000201000 */
[----:B------:R-:W-:-:S04]  /*6c80*/  F2FP.F16.F32.PACK_AB R0, RZ, R0 ;  /* 0x00000000ff00723e */ /* 0x000fc800000000ff */
[----:B------:R-:W-:-:S07]  /*6c90*/  PRMT R24, R0, 0x7610, R24 ;  /* 0x0000761000187816 */ /* 0x000fce0000000018 */
.L_x_1883:
[----:B------:R-:W-:-:S07]  /*6ca0*/  VIADD R27, R27, 0x80 ;  /* 0x000000801b1b7836 */ /* 0x000fce0000000000 */
.L_x_1843:
[----:B------:R-:W-:Y:S05]  /*6cb0*/  BSYNC.RECONVERGENT B6 ;  /* 0x0000000000067941 */ /* 0x000fea0003800200 */
.L_x_1842:
[----:B------:R-:W-:Y:S01]  /*6cc0*/  ISETP.GE.AND P0, PT, R27, R28, PT ;  /* 0x0000001c1b00720c */ /* 0x000fe20003f06270 */
[----:B------:R-:W-:Y:S01]  /*6cd0*/  BSSY.RECONVERGENT B6, `(.L_x_1911) ;  /* 0x000022f000067945 */ /* 0x000fe20003800200 */
[----:B------:R-:W-:Y:S02]  /*6ce0*/  PRMT R25, RZ, 0x7610, R25 ;  /* 0x00007610ff197816 */ /* 0x000fe40000000019 */
[----:B------:R-:W-:-:S09]  /*6cf0*/  PRMT R0, RZ, 0x7610, R0 ;  /* 0x00007610ff007816 */ /* 0x000fd20000000000 */
[----:B------:R-:W-:Y:S05]  /*6d00*/  @P0 BRA `(.L_x_1912) ;  /* 0x0000002000ac0947 */ /* 0x000fea0003800000 */
[----:B------:R-:W-:Y:S01]  /*6d10*/  IMAD.MOV.U32 R3, RZ, RZ, 0x1 ;  /* 0x00000001ff037424 */ /* 0x000fe200078e00ff */
[C---:B------:R-:W-:Y:S02]  /*6d20*/  LOP3.LUT R0, R26.reuse, 0xff, RZ, 0xc0, !PT ;  /* 0x000000ff1a007812 */ /* 0x040fe400078ec0ff */
[----:B------:R-:W-:Y:S01]  /*6d30*/  ISETP.LE.U32.AND P1, PT, R26, 0x2c, PT ;  /* 0x0000002c1a00780c */ /* 0x000fe20003f23070 */
[----:B------:R-:W-:Y:S01]  /*6d40*/  IMAD R26, R2, 0x200, R27 ;  /* 0x00000200021a7824 */ /* 0x000fe200078e021b */
        /* <DEDUP_REMOVED lines=21> */
.L_x_1913:
        /* <DEDUP_REMOVED lines=22> */
.L_x_1917:
[----:B------:R-:W2:Y:S02]  /*7000*/  LDG.E.U8 R4, desc[UR36][R4.64] ;  /* 0x0000002404047981 */ /* 0x000ea4000c1e1100 */
[----:B--2---:R-:W-:-:S04]  /*7010*/  I2FP.F32.U32 R0, R4 ;  /* 0x0000000400007245 */ /* 0x004fc80000201000 */
[----:B------:R-:W-:-:S04]  /*7020*/  F2FP.F16.F32.PACK_AB R0, RZ, R0 ;  /* 0x00000000ff00723e */ /* 0x000fc800000000ff */
[----:B------:R-:W-:Y:S01]  /*7030*/  PRMT R25, R0, 0x7610, R25 ;  /* 0x0000761000197816 */ /* 0x000fe20000000019 */
[----:B------:R-:W-:Y:S06]  /*7040*/  BRA `(.L_x_1919) ;  /* 0x0000000c00d87947 */ /* 0x000fec0003800000 */
.L_x_1916:
        /* <DEDUP_REMOVED lines=11> */
.L_x_1921:
[----:B------:R-:W2:Y:S02]  /*7100*/  LDG.E R4, desc[UR36][R4.64] ;  /* 0x0000002404047981 */ /* 0x000ea4000c1e1900 */
[----:B--2---:R-:W-:-:S04]  /*7110*/  I2FP.F32.S32 R0, R4 ;  /* 0x0000000400007245 */ /* 0x004fc80000201400 */
[----:B------:R-:W-:-:S04]  /*7120*/  F2FP.F16.F32.PACK_AB R0, RZ, R0 ;  /* 0x00000000ff00723e */ /* 0x000fc800000000ff */
[----:B------:R-:W-:Y:S01]  /*7130*/  PRMT R25, R0, 0x7610, R25 ;  /* 0x0000761000197816 */ /* 0x000fe20000000019 */
[----:B------:R-:W-:Y:S06]  /*7140*/  BRA `(.L_x_1919) ;  /* 0x0000000c00987947 */ /* 0x000fec0003800000 */
.L_x_1920:
[----:B------:R-:W2:Y:S02]  /*7150*/  LDG.E.U16 R4, desc[UR36][R4.64] ;  /* 0x0000002404047981 */ /* 0x000ea4000c1e1500 */
[----:B--2---:R-:W0:Y:S02]  /*7160*/  I2F.S16 R0, R4 ;  /* 0x0000000400007306 */ /* 0x004e240000101400 */
[----:B0-----:R-:W-:-:S04]  /*7170*/  F2FP.F16.F32.PACK_AB R0, RZ, R0 ;  /* 0x00000000ff00723e */ /* 0x001fc800000000ff */
[----:B------:R-:W-:Y:S01]  /*7180*/  PRMT R25, R0, 0x7610, R25 ;  /* 0x0000761000197816 */ /* 0x000fe20000000019 */
[----:B------:R-:W-:Y:S06]  /*7190*/  BRA `(.L_x_1919) ;  /* 0x0000000c00847947 */ /* 0x000fec0003800000 */
.L_x_1915:
        /* <DEDUP_REMOVED lines=9> */
.L_x_1923:
[----:B------:R0:W5:Y:S01]  /*7230*/  LDG.E.U16 R25, desc[UR36][R4.64] ;  /* 0x0000002404197981 */ /* 0x000162000c1e1500 */
[----:B------:R-:W-:Y:S05]  /*7240*/  BRA `(.L_x_1919) ;  /* 0x0000000c00587947 */ /* 0x000fea0003800000 */
.L_x_1922:
        /* <DEDUP_REMOVED lines=9> */
.L_x_1925:
[----:B------:R1:W5:Y:S01]  /*72e0*/  LDG.E.U16 R25, desc[UR36][R4.64] ;  /* 0x0000002404197981 */ /* 0x000362000c1e1500 */
[----:B------:R-:W-:Y:S05]  /*72f0*/  BRA `(.L_x_1919) ;  /* 0x0000000c002c7947 */ /* 0x000fea0003800000 */
.L_x_1924:
        /* <DEDUP_REMOVED lines=13> */
.L_x_1914:
        /* <DEDUP_REMOVED lines=14> */
.L_x_1928:
        /* <DEDUP_REMOVED lines=13> */
.L_x_1927:
        /* <DEDUP_REMOVED lines=27> */
.L_x_1930:
        /* <DEDUP_REMOVED lines=15> */
.L_x_1929:
[----:B------:R-:W2:Y:S02]  /*7820*/  LDG.E.U16 R0, desc[UR36][R4.64] ;  /* 0x0000002404007981 */ /* 0x000ea4000c1e1500 */
[----:B--2---:R-:W-:-:S05]  /*7830*/  IMAD.U32 R0, R0, 0x10000, RZ ;  /* 0x0001000000007824 */ /* 0x004fca00078e00ff */
[----:B------:R-:W-:-:S04]  /*7840*/  F2FP.F16.F32.PACK_AB R0, RZ, R0 ;  /* 0x00000000ff00723e */ /* 0x000fc800000000ff */
[----:B------:R-:W-:Y:S01]  /*7850*/  PRMT R25, R0, 0x7610, R25 ;  /* 0x0000761000197816 */ /* 0x000fe20000000019 */
[----:B------:R-:W-:Y:S06]  /*7860*/  BRA `(.L_x_1919) ;  /* 0x0000000400d07947 */ /* 0x000fec0003800000 */
.L_x_1926:
        /* <DEDUP_REMOVED lines=13> */
.L_x_1933:
        /* <DEDUP_REMOVED lines=21> */
.L_x_1937:
[----:B------:R-:W-:Y:S05]  /*7a90*/  BSYNC.RECONVERGENT B1 ;  /* 0x0000000000017941 */ /* 0x000fea0003800200 */
.L_x_1936:
[----:B------:R-:W-:Y:S01]  /*7aa0*/  IMAD.SHL.U32 R0, R0, 0x100000, RZ ;  /* 0x0010000000007824 */ /* 0x000fe200078e00ff */
[----:B------:R-:W-:-:S04]  /*7ab0*/  LEA R3, R3, 0x3b800000, 0x17 ;  /* 0x3b80000003037811 */ /* 0x000fc800078eb8ff */
[----:B------:R-:W-:-:S07]  /*7ac0*/  LOP3.LUT R0, R3, R0, R7, 0xfe, !PT ;  /* 0x0000000003007212 */ /* 0x000fce00078efe07 */
.L_x_1935:
[----:B------:R-:W-:Y:S05]  /*7ad0*/  BSYNC.RECONVERGENT B0 ;  /* 0x0000000000007941 */ /* 0x000fea0003800200 */
.L_x_1934:
[----:B------:R-:W-:-:S04]  /*7ae0*/  F2FP.F16.F32.PACK_AB R0, RZ, R0 ;  /* 0x00000000ff00723e */ /* 0x000fc800000000ff */
[----:B------:R-:W-:Y:S01]  /*7af0*/  PRMT R25, R0, 0x7610, R25 ;  /* 0x0000761000197816 */ /* 0x000fe20000000019 */
[----:B------:R-:W-:Y:S06]  /*7b00*/  BRA `(.L_x_1919) ;  /* 0x0000000400287947 */ /* 0x000fec0003800000 */
.L_x_1932:
        /* <DEDUP_REMOVED lines=21> */
.L_x_1941:
[----:B------:R-:W-:Y:S05]  /*7c60*/  BSYNC.RECONVERGENT B1 ;  /* 0x0000000000017941 */ /* 0x000fea0003800200 */
.L_x_1940:
[----:B------:R-:W-:Y:S01]  /*7c70*/  IMAD.SHL.U32 R0, R0, 0x200000, RZ ;  /* 0x0020000000007824 */ /* 0x000fe200078e00ff */
[----:B------:R-:W-:-:S04]  /*7c80*/  LEA R3, R3, 0x37800000, 0x17 ;  /* 0x3780000003037811 */ /* 0x000fc800078eb8ff */
[----:B------:R-:W-:-:S07]  /*7c90*/  LOP3.LUT R0, R3, R0, R7, 0xfe, !PT ;  /* 0x0000000003007212 */ /* 0x000fce00078efe07 */
.L_x_1939:
[----:B------:R-:W-:Y:S05]  /*7ca0*/  BSYNC.RECONVERGENT B0 ;  /* 0x0000000000007941 */ /* 0x000fea0003800200 */
.L_x_1938:
[----:B------:R-:W-:-:S04]  /*7cb0*/  F2FP.F16.F32.PACK_AB R0, RZ, R0 ;  /* 0x00000000ff00723e */ /* 0x000fc800000000ff */
[----:B------:R-:W-:Y:S01]  /*7cc0*/  PRMT R25, R0, 0x7610, R25 ;  /* 0x0000761000197816 */ /* 0x000fe20000000019 */
[----:B------:R-:W-:Y:S06]  /*7cd0*/  BRA `(.L_x_1919) ;  /* 0x0000000000b47947 */ /* 0x000fec0003800000 */
.L_x_1931:
        /* <DEDUP_REMOVED lines=14> */
.L_x_1945:
[----:B------:R-:W-:Y:S05]  /*7dc0*/  BSYNC.RECONVERGENT B0 ;  /* 0x0000000000007941 */ /* 0x000fea0003800200 */
.L_x_1944:
[----:B------:R-:W-:-:S04]  /*7dd0*/  F2FP.F16.F32.PACK_AB R0, RZ, R0 ;  /* 0x00000000ff00723e */ /* 0x000fc800000000ff */
[----:B------:R-:W-:Y:S01]  /*7de0*/  PRMT R25, R0, 0x7610, R25 ;  /* 0x0000761000197816 */ /* 0x000fe20000000019 */
[----:B------:R-:W-:Y:S06]  /*7df0*/  BRA `(.L_x_1919) ;  /* 0x00000000006c7947 */ /* 0x000fec0003800000 */
.L_x_1918:
        /* <DEDUP_REMOVED lines=16> */
.L_x_1946:
[----:B------:R-:W-:Y:S01]  /*7f00*/  PRMT R25, RZ, 0x7610, R25 ;  /* 0x00007610ff197816 */ /* 0x000fe20000000019 */
[----:B------:R-:W-:Y:S06]  /*7f10*/  BRA `(.L_x_1919) ;  /* 0x0000000000247947 */ /* 0x000fec0003800000 */
.L_x_1943:
[----:B------:R-:W2:Y:S02]  /*7f20*/  LDG.E.64 R4, desc[UR36][R4.64] ;  /* 0x0000002404047981 */ /* 0x000ea4000c1e1b00 */
[----:B--2---:R-:W0:Y:S02]  /*7f30*/  I2F.U64 R0, R4 ;  /* 0x0000000400007312 */ /* 0x004e240000301000 */
[----:B0-----:R-:W-:-:S04]  /*7f40*/  F2FP.F16.F32.PACK_AB R0, RZ, R0 ;  /* 0x00000000ff00723e */ /* 0x001fc800000000ff */
[----:B------:R-:W-:Y:S01]  /*7f50*/  PRMT R25, R0, 0x7610, R25 ;  /* 0x0000761000197816 */ /* 0x000fe20000000019 */
[----:B------:R-:W-:Y:S06]  /*7f60*/  BRA `(.L_x_1919) ;  /* 0x0000000000107947 */ /* 0x000fec0003800000 */
.L_x_1942:
[----:B------:R-:W2:Y:S02]  /*7f70*/  LDG.E R4, desc[UR36][R4.64] ;  /* 0x0000002404047981 */ /* 0x000ea4000c1e1900 */
[----:B--2---:R-:W-:-:S04]  /*7f80*/  I2FP.F32.U32 R0, R4 ;  /* 0x0000000400007245 */ /* 0x004fc80000201000 */
[----:B------:R-:W-:-:S04]  /*7f90*/  F2FP.F16.F32.PACK_AB R0, RZ, R0 ;  /* 0x00000000ff00723e */ /* 0x000fc800000000ff */
[----:B------:R-:W-:-:S07]  /*7fa0*/  PRMT R25, R0, 0x7610, R25 ;  /* 0x0000761000197816 */ /* 0x000fce0000000019 */
.L_x_1919:
        /* <DEDUP_REMOVED lines=21> */
.L_x_1950:
[----:B------:R-:W2:Y:S02]  /*8100*/  LDG.E.U8 R4, desc[UR36][R4.64] ;  /* 0x0000002404047981 */ /* 0x000ea4000c1e1100 */
[----:B--2---:R-:W-:-:S04]  /*8110*/  I2FP.F32.U32 R0, R4 ;  /* 0x0000000400007245 */ /* 0x004fc80000201000 */
[----:B------:R-:W-:Y:S01]  /*8120*/  F2FP.F16.F32.PACK_AB R0, RZ, R0 ;  /* 0x00000000ff00723e */ /* 0x000fe200000000ff */
[----:B------:R-:W-:Y:S06]  /*8130*/  BRA `(.L_x_1912) ;  /* 0x0000000c00a07947 */ /* 0x000fec0003800000 */
.L_x_1949:
        /* <DEDUP_REMOVED lines=10> */
.L_x_1953:
[----:B------:R-:W2:Y:S02]  /*81e0*/  LDG.E R4, desc[UR36][R4.64] ;  /* 0x0000002404047981 */ /* 0x000ea4000c1e1900 */
[----:B--2---:R-:W-:-:S04]  /*81f0*/  I2FP.F32.S32 R0, R4 ;  /* 0x0000000400007245 */ /* 0x004fc80000201400 */
[----:B------:R-:W-:Y:S01]  /*8200*/  F2FP.F16.F32.PACK_AB R0, RZ, R0 ;  /* 0x00000000ff00723e */ /* 0x000fe200000000ff */
[----:B------:R-:W-:Y:S06]  /*8210*/  BRA `(.L_x_1912) ;  /* 0x0000000c00687947 */ /* 0x000fec0003800000 */
.L_x_1952:
[----:B------:R-:W2:Y:S02]  /*8220*/  LDG.E.U16 R4, desc[UR36][R4.64] ;  /* 0x0000002404047981 */ /* 0x000ea4000c1e1500 */
[----:B--2---:R-:W0:Y:S02]  /*8230*/  I2F.S16 R0, R4 ;  /* 0x0000000400007306 */ /* 0x004e240000101400 */
[----:B0-----:R-:W-:Y:S01]  /*8240*/  F2FP.F16.F32.PACK_AB R0, RZ, R0 ;  /* 0x00000000ff00723e */ /* 0x001fe200000000ff */
[----:B------:R-:W-:Y:S06]  /*8250*/  BRA `(.L_x_1912) ;  /* 0x0000000c00587947 */ /* 0x000fec0003800000 */
.L_x_1948:
        /* <DEDUP_REMOVED lines=9> */
.L_x_1955:
[----:B------:R2:W5:Y:S01]  /*82f0*/  LDG.E.U16 R0, desc[UR36][R4.64] ;  /* 0x0000002404007981 */ /* 0x000562000c1e1500 */
[----:B------:R-:W-:Y:S05]  /*8300*/  BRA `(.L_x_1912) ;  /* 0x0000000c002c7947 */ /* 0x000fea0003800000 */
.L_x_1954:
        /* <DEDUP_REMOVED lines=9> */
.L_x_1957:
[----:B------:R3:W5:Y:S01]  /*83a0*/  LDG.E.U16 R0, desc[UR36][R4.64] ;  /* 0x0000002404007981 */ /* 0x000762000c1e1500 */
[----:B------:R-:W-:Y:S05]  /*83b0*/  BRA `(.L_x_1912) ;  /* 0x0000000c00007947 */ /* 0x000fea0003800000 */
.L_x_1956:
        /* <DEDUP_REMOVED lines=12> */
.L_x_1947:
        /* <DEDUP_REMOVED lines=13> */
.L_x_1960:
        /* <DEDUP_REMOVED lines=12> */
.L_x_1959:
        /* <DEDUP_REMOVED lines=27> */
.L_x_1962:
        /* <DEDUP_REMOVED lines=14> */
.L_x_1961:
[----:B------:R-:W2:Y:S02]  /*88a0*/  LDG.E.U16 R0, desc[UR36][R4.64] ;  /* 0x0000002404007981 */ /* 0x000ea4000c1e1500 */
[----:B--2---:R-:W-:-:S05]  /*88b0*/  IMAD.U32 R0, R0, 0x10000, RZ ;  /* 0x0001000000007824 */ /* 0x004fca00078e00ff */
[----:B------:R-:W-:Y:S01]  /*88c0*/  F2FP.F16.F32.PACK_AB R0, RZ, R0 ;  /* 0x00000000ff00723e */ /* 0x000fe200000000ff */
[----:B------:R-:W-:Y:S06]  /*88d0*/  BRA `(.L_x_1912) ;  /* 0x0000000400b87947 */ /* 0x000fec0003800000 */
.L_x_1958:
        /* <DEDUP_REMOVED lines=12> */
.L_x_1965:
        /* <DEDUP_REMOVED lines=21> */
.L_x_1969:
[----:B------:R-:W-:Y:S05]  /*8af0*/  BSYNC.RECONVERGENT B1 ;  /* 0x0000000000017941 */ /* 0x000fea0003800200 */
.L_x_1968:
[----:B------:R-:W-:Y:S01]  /*8b00*/  IMAD.SHL.U32 R0, R0, 0x100000, RZ ;  /* 0x0010000000007824 */ /* 0x000fe200078e00ff */
[----:B------:R-:W-:-:S04]  /*8b10*/  LEA R3, R3, 0x3b800000, 0x17 ;  /* 0x3b80000003037811 */ /* 0x000fc800078eb8ff */
[----:B------:R-:W-:-:S07]  /*8b20*/  LOP3.LUT R0, R3, R0, R7, 0xfe, !PT ;  /* 0x0000000003007212 */ /* 0x000fce00078efe07 */
.L_x_1967:
[----:B------:R-:W-:Y:S05]  /*8b30*/  BSYNC.RECONVERGENT B0 ;  /* 0x0000000000007941 */ /* 0x000fea0003800200 */
.L_x_1966:
[----:B------:R-:W-:Y:S01]  /*8b40*/  F2FP.F16.F32.PACK_AB R0, RZ, R0 ;  /* 0x00000000ff00723e */ /* 0x000fe200000000ff */
[----:B------:R-:W-:Y:S06]  /*8b50*/  BRA `(.L_x_1912) ;  /* 0x0000000400187947 */ /* 0x000fec0003800000 */
.L_x_1964:
        /* <DEDUP_REMOVED lines=21> */
.L_x_1973:
[----:B------:R-:W-:Y:S05]  /*8cb0*/  BSYNC.RECONVERGENT B1 ;  /* 0x0000000000017941 */ /* 0x000fea0003800200 */
.L_x_1972:
[----:B------:R-:W-:Y:S01]  /*8cc0*/  IMAD.SHL.U32 R0, R0, 0x200000, RZ ;  /* 0x0020000000007824 */ /* 0x000fe200078e00ff */
[----:B------:R-:W-:-:S04]  /*8cd0*/  LEA R3, R3, 0x37800000, 0x17 ;  /* 0x3780000003037811 */ /* 0x000fc800078eb8ff */
[----:B------:R-:W-:-:S07]  /*8ce0*/  LOP3.LUT R0, R3, R0, R7, 0xfe, !PT ;  /* 0x0000000003007212 */ /* 0x000fce00078efe07 */
.L_x_1971:
[----:B------:R-:W-:Y:S05]  /*8cf0*/  BSYNC.RECONVERGENT B0 ;  /* 0x0000000000007941 */ /* 0x000fea0003800200 */
.L_x_1970:
[----:B------:R-:W-:Y:S01]  /*8d00*/  F2FP.F16.F32.PACK_AB R0, RZ, R0 ;  /* 0x00000000ff00723e */ /* 0x000fe200000000ff */
[----:B------:R-:W-:Y:S06]  /*8d10*/  BRA `(.L_x_1912) ;  /* 0x0000000000a87947 */ /* 0x000fec0003800000 */
.L_x_1963:
        /* <DEDUP_REMOVED lines=14> */
.L_x_1977:
[----:B------:R-:W-:Y:S05]  /*8e00*/  BSYNC.RECONVERGENT B0 ;  /* 0x0000000000007941 */ /* 0x000fea0003800200 */
.L_x_1976:
[----:B------:R-:W-:Y:S01]  /*8e10*/  F2FP.F16.F32.PACK_AB R0, RZ, R0 ;  /* 0x00000000ff00723e */ /* 0x000fe200000000ff */
[----:B------:R-:W-:Y:S06]  /*8e20*/  BRA `(.L_x_1912) ;  /* 0x0000000000647947 */ /* 0x000fec0003800000 */
.L_x_1951:
        /* <DEDUP_REMOVED lines=16> */
.L_x_1978:
[----:B------:R-:W-:Y:S01]  /*8f30*/  PRMT R0, RZ, 0x7610, R0 ;  /* 0x00007610ff007816 */ /* 0x000fe20000000000 */
[----:B------:R-:W-:Y:S06]  /*8f40*/  BRA `(.L_x_1912) ;  /* 0x00000000001c7947 */ /* 0x000fec0003800000 */
.L_x_1975:
[----:B------:R-:W2:Y:S02]  /*8f50*/  LDG.E.64 R4, desc[UR36][R4.64] ;  /* 0x0000002404047981 */ /* 0x000ea4000c1e1b00 */
[----:B--2---:R-:W0:Y:S02]  /*8f60*/  I2F.U64 R0, R4 ;  /* 0x0000000400007312 */ /* 0x004e240000301000 */
[----:B0-----:R-:W-:Y:S01]  /*8f70*/  F2FP.F16.F32.PACK_AB R0, RZ, R0 ;  /* 0x00000000ff00723e */ /* 0x001fe200000000ff */
[----:B------:R-:W-:Y:S06]  /*8f80*/  BRA `(.L_x_1912) ;  /* 0x00000000000c7947 */ /* 0x000fec0003800000 */
.L_x_1974:
[----:B------:R-:W2:Y:S02]  /*8f90*/  LDG.E R4, desc[UR36][R4.64] ;  /* 0x0000002404047981 */ /* 0x000ea4000c1e1900 */
[----:B--2---:R-:W-:-:S04]  /*8fa0*/  I2FP.F32.U32 R0, R4 ;  /* 0x0000000400007245 */ /* 0x004fc80000201000 */
[----:B------:R-:W-:-:S07]  /*8fb0*/  F2FP.F16.F32.PACK_AB R0, RZ, R0 ;  /* 0x00000000ff00723e */ /* 0x000fce00000000ff */
.L_x_1912:
[----:B------:R-:W-:Y:S05]  /*8fc0*/  BSYNC.RECONVERGENT B6 ;  /* 0x0000000000067941 */ /* 0x000fea0003800200 */
.L_x_1911:
[----:B------:R-:W4:Y:S01]  /*8fd0*/  LDC.U8 R26, c[0x0][0x3cc] ;  /* 0x0000f300ff1a7b82 */ /* 0x000f220000000000 */
[CC--:B------:R-:W-:Y:S01]  /*8fe0*/  ISETP.GE.AND P0, PT, R19.reuse, R28.reuse, PT ;  /* 0x0000001c1300720c */ /* 0x0c0fe20003f06270 */
[C---:B------:R-:W-:Y:S01]  /*8ff0*/  VIADD R3, R19.reuse, 0x100 ;  /* 0x0000010013037836 */ /* 0x040fe20000000000 */
[----:B------:R-:W-:Y:S01]  /*9000*/  BSSY.RECONVERGENT B0, `(.L_x_1979) ;  /* 0x0000010000007945 */ /* 0x000fe20003800200 */
[C---:B0123--:R-:W-:Y:S02]  /*9010*/  VIADD R5, R19.reuse, 0x180 ;  /* 0x0000018013057836 */ /* 0x04ffe40000000000 */
[----:B------:R-:W-:Y:S01]  /*9020*/  VIADD R27, R19, 0x80 ;  /* 0x00000080131b7836 */ /* 0x000fe20000000000 */
[-C--:B------:R-:W-:Y:S02]  /*9030*/  ISETP.GE.AND P2, PT, R3, R28.reuse, PT ;  /* 0x0000001c0300720c */ /* 0x080fe40003f46270 */
[-C--:B------:R-:W-:Y:S02]  /*9040*/  ISETP.GE.AND P3, PT, R5, R28.reuse, PT ;  /* 0x0000001c0500720c */ /* 0x080fe40003f66270 */
[----:B------:R-:W-:-:S03]  /*9050*/  ISETP.GE.AND P1, PT, R27, R28, PT ;  /* 0x0000001c1b00720c */ /* 0x000fc60003f26270 */
[----:B------:R-:W-:Y:S10]  /*9060*/  @P0 BRA `(.L_x_1980) ;  /* 0x0000000000240947 */ /* 0x000ff40003800000 */
[----:B------:R-:W0:Y:S01]  /*9070*/  LDC.U16 R3, c[0x0][0x388] ;  /* 0x0000e200ff037b82 */ /* 0x000e220000000400 */
[----:B-----5:R-:W-:Y:S02]  /*9080*/  HADD2.F32 R16, -RZ, R16.H0_H0 ;  /* 0x20000010ff107230 */ /* 0x020fe40000004100 */
[----:B------:R-:W-:Y:S02]  /*9090*/  HADD2.F32 R4, -RZ, R17.H0_H0 ;  /* 0x20000011ff047230 */ /* 0x000fe40000004100 */
[----:B0-----:R-:W-:-:S05]  /*90a0*/  HADD2.F32 R3, -RZ, R3.H0_H0 ;  /* 0x20000003ff037230 */ /* 0x001fca0000004100 */
[----:B------:R-:W-:-:S05]  /*90b0*/  FMUL.FTZ R3, R3, R16 ;  /* 0x0000001003037220 */ /* 0x000fca0000410000 */
[----:B------:R-:W-:-:S05]  /*90c0*/  F2FP.F16.F32.PACK_AB R3, RZ, R3 ;  /* 0x00000003ff03723e */ /* 0x000fca00000000ff */
[----:B------:R-:W-:-:S05]  /*90d0*/  HADD2.F32 R3, -RZ, R3.H0_H0 ;  /* 0x20000003ff037230 */ /* 0x000fca0000004100 */
[----:B------:R-:W-:-:S05]  /*90e0*/  FMUL.FTZ R3, R3, R4 ;  /* 0x0000000403037220 */ /* 0x000fca0000410000 */
[----:B------:R-:W-:-:S07]  /*90f0*/  F2FP.F16.F32.PACK_AB R3, RZ, R3 ;  /* 0x00000003ff03723e */ /* 0x000fce00000000ff */
.L_x_1980:
[----:B------:R-:W-:Y:S05]  /*9100*/  BSYNC.RECONVERGENT B0 ;  /* 0x0000000000007941 */ /* 0x000fea0003800200 */
.L_x_1979:
[----:B------:R-:W-:Y:S04]  /*9110*/  BSSY.RECONVERGENT B0, `(.L_x_1981) ;  /* 0x000000b000007945 */ /* 0x000fe80003800200 */
[----:B------:R-:W-:Y:S05]  /*9120*/  @P1 BRA `(.L_x_1982) ;  /* 0x0000000000241947 */ /* 0x000fea0003800000 */
[----:B------:R-:W0:Y:S01]  /*9130*/  LDC.U16 R4, c[0x0][0x388] ;  /* 0x0000e200ff047b82 */ /* 0x000e220000000400 */
[----:B-----5:R-:W-:Y:S02]  /*9140*/  HADD2.F32 R18, -RZ, R18.H0_H0 ;  /* 0x20000012ff127230 */ /* 0x020fe40000004100 */
[----:B0-----:R-:W-:-:S05]  /*9150*/  HADD2.F32 R5, -RZ, R4.H0_H0 ;  /* 0x20000004ff057230 */ /* 0x001fca0000004100 */
[----:B------:R-:W-:Y:S01]  /*9160*/  FMUL.FTZ R18, R5, R18 ;  /* 0x0000001205127220 */ /* 0x000fe20000410000 */
[----:B------:R-:W-:-:S04]  /*9170*/  HADD2.F32 R5, -RZ, R22.H0_H0 ;  /* 0x20000016ff057230 */ /* 0x000fc80000004100 */
[----:B------:R-:W-:-:S05]  /*9180*/  F2FP.F16.F32.PACK_AB R18, RZ, R18 ;  /* 0x00000012ff12723e */ /* 0x000fca00000000ff */
[----:B------:R-:W-:-:S05]  /*9190*/  HADD2.F32 R18, -RZ, R18.H0_H0 ;  /* 0x20000012ff127230 */ /* 0x000fca0000004100 */
[----:B------:R-:W-:-:S05]  /*91a0*/  FMUL.FTZ R18, R18, R5 ;  /* 0x0000000512127220 */ /* 0x000fca0000410000 */
[----:B------:R-:W-:-:S07]  /*91b0*/  F2FP.F16.F32.PACK_AB R18, RZ, R18 ;  /* 0x00000012ff12723e */ /* 0x000fce00000000ff */
.L_x_1982:
[----:B------:R-:W-:Y:S05]  /*91c0*/  BSYNC.RECONVERGENT B0 ;  /* 0x0000000000007941 */ /* 0x000fea0003800200 */
.L_x_1981:
[----:B------:R-:W-:Y:S04]  /*91d0*/  BSSY.RECONVERGENT B0, `(.L_x_1983) ;  /* 0x000000b000007945 */ /* 0x000fe80003800200 */
[----:B------:R-:W-:Y:S05]  /*91e0*/  @P2 BRA `(.L_x_1984) ;  /* 0x0000000000242947 */ /* 0x000fea0003800000 */
        /* <DEDUP_REMOVED lines=9> */
.L_x_1984:
[----:B------:R-:W-:Y:S05]  /*9280*/  BSYNC.RECONVERGENT B0 ;  /* 0x0000000000007941 */ /* 0x000fea0003800200 */
.L_x_1983:
        /* <DEDUP_REMOVED lines=11> */
.L_x_1986:
[----:B------:R-:W-:Y:S05]  /*9340*/  BSYNC.RECONVERGENT B0 ;  /* 0x0000000000007941 */ /* 0x000fea0003800200 */
.L_x_1985:
[----:B------:R-:W-:Y:S04]  /*9350*/  BSSY.RECONVERGENT B6, `(.L_x_1987) ;  /* 0x000010e000067945 */ /* 0x000fe80003800200 */
[----:B------:R-:W-:Y:S05]  /*9360*/  @P0 BRA `(.L_x_1988) ;  /* 0x0000001000300947 */ /* 0x000fea0003800000 */
[----:B------:R-:W0:Y:S01]  /*9370*/  LDCU UR4, c[0x0][0x3d0] ;  /* 0x00007a00ff0477ac */ /* 0x000e220008000800 */
[----:B------:R-:W1:Y:S01]  /*9380*/  LDC.64 R8, c[0x0][0x398] ;  /* 0x0000e600ff087b82 */ /* 0x000e620000000a00 */
[----:B-----5:R-:W-:Y:S01]  /*9390*/  IMAD R0, R2, 0x200, R19 ;  /* 0x0000020002007824 */ /* 0x020fe200078e0213 */
[----:B----4-:R-:W-:-:S03]  /*93a0*/  PRMT R4, R26, 0x9910, RZ ;  /* 0x000099101a047816 */ /* 0x010fc600000000ff */
        /* <DEDUP_REMOVED lines=19> */
.L_x_1992:
[----:B------:R-:W-:Y:S02]  /*94e0*/  HADD2.F32 R5, -RZ, R3.H0_H0 ;  /* 0x20000003ff057230 */ /* 0x000fe40000004100 */
[----:B------:R-:W-:-:S04]  /*94f0*/  IMAD.MOV.U32 R19, RZ, RZ, R27 ;  /* 0x000000ffff137224 */ /* 0x000fc800078e001b */
[----:B------:R-:W0:Y:S02]  /*9500*/  F2I.S64.TRUNC R4, R5 ;  /* 0x0000000500047311 */ /* 0x000e24000020d900 */
[----:B0-----:R0:W-:Y:S01]  /*9510*/  STG.E.U8 desc[UR36][R8.64], R4 ;  /* 0x0000000408007986 */ /* 0x0011e2000c101124 */
[----:B------:R-:W-:Y:S05]  /*9520*/  BRA `(.L_x_1988) ;  /* 0x0000000c00c07947 */ /* 0x000fea0003800000 */
.L_x_1991:
        /* <DEDUP_REMOVED lines=11> */
.L_x_1995:
[----:B------:R-:W-:Y:S02]  /*95e0*/  HADD2.F32 R3, -RZ, R3.H0_H0 ;  /* 0x20000003ff037230 */ /* 0x000fe40000004100 */
[----:B------:R-:W-:-:S04]  /*95f0*/  IMAD.MOV.U32 R19, RZ, RZ, R27 ;  /* 0x000000ffff137224 */ /* 0x000fc800078e001b */
[----:B------:R-:W0:Y:S02]  /*9600*/  F2I.FTZ.TRUNC.NTZ R3, R3 ;  /* 0x0000000300037305 */ /* 0x000e24000021f100 */
[----:B0-----:R0:W-:Y:S01]  /*9610*/  STG.E desc[UR36][R8.64], R3 ;  /* 0x0000000308007986 */ /* 0x0011e2000c101924 */
[----:B------:R-:W-:Y:S05]  /*9620*/  BRA `(.L_x_1988) ;  /* 0x0000000c00807947 */ /* 0x000fea0003800000 */
.L_x_1994:
[----:B------:R-:W-:Y:S02]  /*9630*/  HADD2.F32 R3, -RZ, R3.H0_H0 ;  /* 0x20000003ff037230 */ /* 0x000fe40000004100 */
[----:B------:R-:W-:-:S04]  /*9640*/  IMAD.MOV.U32 R19, RZ, RZ, R27 ;  /* 0x000000ffff137224 */ /* 0x000fc800078e001b */
[----:B------:R-:W0:Y:S02]  /*9650*/  F2I.FTZ.TRUNC.NTZ R3, R3 ;  /* 0x0000000300037305 */ /* 0x000e24000021f100 */
[----:B0-----:R0:W-:Y:S01]  /*9660*/  STG.E.U16 desc[UR36][R8.64], R3 ;  /* 0x0000000308007986 */ /* 0x0011e2000c101524 */
[----:B------:R-:W-:Y:S05]  /*9670*/  BRA `(.L_x_1988) ;  /* 0x0000000c006c7947 */ /* 0x000fea0003800000 */
.L_x_1990:
        /* <DEDUP_REMOVED lines=10> */
.L_x_1997:
[----:B------:R0:W-:Y:S01]  /*9720*/  STG.E.U16 desc[UR36][R8.64], R3 ;  /* 0x0000000308007986 */ /* 0x0001e2000c101524 */
[----:B------:R-:W-:Y:S01]  /*9730*/  IMAD.MOV.U32 R19, RZ, RZ, R27 ;  /* 0x000000ffff137224 */ /* 0x000fe200078e001b */
[----:B------:R-:W-:Y:S06]  /*9740*/  BRA `(.L_x_1988) ;  /* 0x0000000c00387947 */ /* 0x000fec0003800000 */
.L_x_1996:
        /* <DEDUP_REMOVED lines=11> */
.L_x_1999:
[----:B------:R-:W-:Y:S02]  /*9800*/  HADD2.F32 R0, -RZ, R3.H0_H0 ;  /* 0x20000003ff007230 */ /* 0x000fe40000004100 */
[----:B------:R-:W-:-:S03]  /*9810*/  IMAD.MOV.U32 R19, RZ, RZ, R27 ;  /* 0x000000ffff137224 */ /* 0x000fc600078e001b */
[----:B------:R-:W-:-:S04]  /*9820*/  F2FP.F16.F32.PACK_AB R0, RZ, R0 ;  /* 0x00000000ff00723e */ /* 0x000fc800000000ff */
[----:B------:R-:W-:-:S05]  /*9830*/  PRMT R0, R0, 0x5410, RZ ;  /* 0x0000541000007816 */ /* 0x000fca00000000ff */
[----:B------:R0:W-:Y:S01]  /*9840*/  STG.E desc[UR36][R8.64], R0 ;  /* 0x0000000008007986 */ /* 0x0001e2000c101924 */
[----:B------:R-:W-:Y:S05]  /*9850*/  BRA `(.L_x_1988) ;  /* 0x0000000800f47947 */ /* 0x000fea0003800000 */
.L_x_1998:
[----:B------:R-:W-:Y:S02]  /*9860*/  HADD2.F32 R4, -RZ, R3.H0_H0 ;  /* 0x20000003ff047230 */ /* 0x000fe40000004100 */
[----:B------:R-:W-:-:S03]  /*9870*/  IMAD.MOV.U32 R19, RZ, RZ, R27 ;  /* 0x000000ffff137224 */ /* 0x000fc600078e001b */
[----:B------:R-:W-:-:S06]  /*9880*/  FMUL.FTZ R4, R4, 1 ;  /* 0x3f80000004047820 */ /* 0x000fcc0000410000 */
[----:B------:R-:W0:Y:S02]  /*9890*/  F2F.F64.F32 R4, R4 ;  /* 0x0000000400047310 */ /* 0x000e240000201800 */
[----:B0-----:R0:W-:Y:S01]  /*98a0*/  STG.E.64 desc[UR36][R8.64], R4 ;  /* 0x0000000408007986 */ /* 0x0011e2000c101b24 */
[----:B------:R-:W-:Y:S05]  /*98b0*/  BRA `(.L_x_1988) ;  /* 0x0000000800dc7947 */ /* 0x000fea0003800000 */
.L_x_1989:
        /* <DEDUP_REMOVED lines=14> */
.L_x_2002:
[----:B------:R-:W-:Y:S01]  /*99a0*/  HADD2.F32 R3, -RZ, R3.H0_H0 ;  /* 0x20000003ff037230 */ /* 0x000fe20000004100 */
[----:B------:R-:W-:Y:S01]  /*99b0*/  CS2R R6, SRZ ;  /* 0x0000000000067805 */ /* 0x000fe2000001ff00 */
[----:B------:R-:W-:-:S03]  /*99c0*/  IMAD.MOV.U32 R19, RZ, RZ, R27 ;  /* 0x000000ffff137224 */ /* 0x000fc600078e001b */
[----:B------:R-:W-:-:S04]  /*99d0*/  FMUL.FTZ R3, R3, 1 ;  /* 0x3f80000003037820 */ /* 0x000fc80000410000 */
[----:B------:R-:W0:Y:S02]  /*99e0*/  F2F.F64.F32 R4, R3 ;  /* 0x0000000300047310 */ /* 0x000e240000201800 */
[----:B0-----:R0:W-:Y:S01]  /*99f0*/  STG.E.128 desc[UR36][R8.64], R4 ;  /* 0x0000000408007986 */ /* 0x0011e2000c101d24 */
[----:B------:R-:W-:Y:S05]  /*9a00*/  BRA `(.L_x_1988) ;  /* 0x0000000800887947 */ /* 0x000fea0003800000 */
.L_x_2001:
        /* <DEDUP_REMOVED lines=19> */
.L_x_2006:
[----:B------:R-:W-:Y:S05]  /*9b40*/  BSYNC.RECONVERGENT B0 ;  /* 0x0000000000007941 */ /* 0x000fea0003800200 */
.L_x_2005:
[----:B------:R-:W-:Y:S01]  /*9b50*/  LOP3.LUT R5, R0, 0x80, R5, 0xf8, !PT ;  /* 0x0000008000057812 */ /* 0x000fe200078ef805 */
[----:B------:R-:W-:-:S04]  /*9b60*/  IMAD.MOV.U32 R19, RZ, RZ, R27 ;  /* 0x000000ffff137224 */ /* 0x000fc800078e001b */
[----:B------:R0:W-:Y:S01]  /*9b70*/  STG.E.U8 desc[UR36][R8.64], R5 ;  /* 0x0000000508007986 */ /* 0x0001e2000c101124 */
[----:B------:R-:W-:Y:S05]  /*9b80*/  BRA `(.L_x_1988) ;  /* 0x0000000800287947 */ /* 0x000fea0003800000 */
.L_x_2004:
        /* <DEDUP_REMOVED lines=15> */
.L_x_2008:
[----:B------:R-:W-:Y:S05]  /*9c80*/  BSYNC.RECONVERGENT B0 ;  /* 0x0000000000007941 */ /* 0x000fea0003800200 */
.L_x_2007:
[----:B------:R-:W-:Y:S01]  /*9c90*/  LOP3.LUT R5, R0, 0x80, R5, 0xf8, !PT ;  /* 0x0000008000057812 */ /* 0x000fe200078ef805 */
[----:B------:R-:W-:-:S04]  /*9ca0*/  IMAD.MOV.U32 R19, RZ, RZ, R27 ;  /* 0x000000ffff137224 */ /* 0x000fc800078e001b */
[----:B------:R0:W-:Y:S01]  /*9cb0*/  STG.E.U8 desc[UR36][R8.64], R5 ;  /* 0x0000000508007986 */ /* 0x0001e2000c101124 */
[----:B------:R-:W-:Y:S05]  /*9cc0*/  BRA `(.L_x_1988) ;  /* 0x0000000400d87947 */ /* 0x000fea0003800000 */
.L_x_2003:
[----:B------:R-:W-:Y:S02]  /*9cd0*/  HADD2.F32 R0, -RZ, R3.H0_H0 ;  /* 0x20000003ff007230 */ /* 0x000fe40000004100 */
[----:B------:R-:W-:-:S03]  /*9ce0*/  IMAD.MOV.U32 R19, RZ, RZ, R27 ;  /* 0x000000ffff137224 */ /* 0x000fc600078e001b */
[----:B------:R-:W-:-:S05]  /*9cf0*/  F2FP.BF16.F32.PACK_AB R0, RZ, R0 ;  /* 0x00000000ff00723e */ /* 0x000fca00000010ff */
[----:B------:R0:W-:Y:S01]  /*9d00*/  STG.E.U16 desc[UR36][R8.64], R0 ;  /* 0x0000000008007986 */ /* 0x0001e2000c101524 */
[----:B------:R-:W-:Y:S05]  /*9d10*/  BRA `(.L_x_1988) ;  /* 0x0000000400c47947 */ /* 0x000fea0003800000 */
.L_x_2000:
        /* <DEDUP_REMOVED lines=13> */
.L_x_2011:
        /* <DEDUP_REMOVED lines=13> */
.L_x_2014:
[----:B------:R-:W-:-:S04]  /*9ec0*/  SHF.R.U32.HI R0, RZ, 0x14, R3 ;  /* 0x00000014ff007819 */ /* 0x000fc80000011603 */
[----:B------:R-:W-:-:S04]  /*9ed0*/  LOP3.LUT R0, R0, 0x1, RZ, 0xc0, !PT ;  /* 0x0000000100007812 */ /* 0x000fc800078ec0ff */
[----:B------:R-:W-:-:S04]  /*9ee0*/  IADD3 R0, PT, PT, R3, 0x487ffff, R0 ;  /* 0x0487ffff03007810 */ /* 0x000fc80007ffe000 */
[----:B------:R-:W-:-:S04]  /*9ef0*/  SHF.R.U32.HI R0, RZ, 0x14, R0 ;  /* 0x00000014ff007819 */ /* 0x000fc80000011600 */
[----:B------:R-:W-:-:S07]  /*9f00*/  LOP3.LUT R0, R0, 0xff, RZ, 0xc0, !PT ;  /* 0x000000ff00007812 */ /* 0x000fce00078ec0ff */
.L_x_2015:
[----:B------:R-:W-:-:S04]  /*9f10*/  SHF.R.U32.HI R3, RZ, 0x18, R3 ;  /* 0x00000018ff037819 */ /* 0x000fc80000011603 */
[----:B------:R-:W-:-:S04]  /*9f20*/  LOP3.LUT R0, R0, 0x80, R3, 0xf8, !PT ;  /* 0x0000008000007812 */ /* 0x000fc800078ef803 */
[----:B------:R-:W-:-:S07]  /*9f30*/  PRMT R4, R0, 0x7610, R4 ;  /* 0x0000761000047816 */ /* 0x000fce0000000004 */
.L_x_2013:
[----:B------:R-:W-:Y:S05]  /*9f40*/  BSYNC.RECONVERGENT B0 ;  /* 0x0000000000007941 */ /* 0x000fea0003800200 */
.L_x_2012:
[----:B------:R0:W-:Y:S01]  /*9f50*/  STG.E.U8 desc[UR36][R8.64], R4 ;  /* 0x0000000408007986 */ /* 0x0001e2000c101124 */
[----:B------:R-:W-:Y:S01]  /*9f60*/  IMAD.MOV.U32 R19, RZ, RZ, R27 ;  /* 0x000000ffff137224 */ /* 0x000fe200078e001b */
[----:B------:R-:W-:Y:S06]  /*9f70*/  BRA `(.L_x_1988) ;  /* 0x00000004002c7947 */ /* 0x000fec0003800000 */
.L_x_2010:
        /* <DEDUP_REMOVED lines=13> */
.L_x_2018:
[----:B------:R-:W-:-:S04]  /*a050*/  SHF.R.U32.HI R0, RZ, 0x15, R3 ;  /* 0x00000015ff007819 */ /* 0x000fc80000011603 */
[----:B------:R-:W-:-:S04]  /*a060*/  LOP3.LUT R0, R0, 0x1, RZ, 0xc0, !PT ;  /* 0x0000000100007812 */ /* 0x000fc800078ec0ff */
[----:B------:R-:W-:-:S04]  /*a070*/  IADD3 R0, PT, PT, R3, 0x88fffff, R0 ;  /* 0x088fffff03007810 */ /* 0x000fc80007ffe000 */
[----:B------:R-:W-:-:S04]  /*a080*/  SHF.R.U32.HI R0, RZ, 0x15, R0 ;  /* 0x00000015ff007819 */ /* 0x000fc80000011600 */
[----:B------:R-:W-:-:S07]  /*a090*/  LOP3.LUT R0, R0, 0xff, RZ, 0xc0, !PT ;  /* 0x000000ff00007812 */ /* 0x000fce00078ec0ff */
.L_x_2019:
[----:B------:R-:W-:-:S04]  /*a0a0*/  SHF.R.U32.HI R3, RZ, 0x18, R3 ;  /* 0x00000018ff037819 */ /* 0x000fc80000011603 */
[----:B------:R-:W-:-:S04]  /*a0b0*/  LOP3.LUT R0, R0, 0x80, R3, 0xf8, !PT ;  /* 0x0000008000007812 */ /* 0x000fc800078ef803 */
[----:B------:R-:W-:-:S07]  /*a0c0*/  PRMT R4, R0, 0x7610, R4 ;  /* 0x0000761000047816 */ /* 0x000fce0000000004 */
.L_x_2017:
[----:B------:R-:W-:Y:S05]  /*a0d0*/  BSYNC.RECONVERGENT B0 ;  /* 0x0000000000007941 */ /* 0x000fea0003800200 */
.L_x_2016:
[----:B------:R3:W-:Y:S01]  /*a0e0*/  STG.E.U8 desc[UR36][R8.64], R4 ;  /* 0x0000000408007986 */ /* 0x0007e2000c101124 */
[----:B------:R-:W-:Y:S01]  /*a0f0*/  IMAD.MOV.U32 R19, RZ, RZ, R27 ;  /* 0x000000ffff137224 */ /* 0x000fe200078e001b */
[----:B------:R-:W-:Y:S06]  /*a100*/  BRA `(.L_x_1988) ;  /* 0x0000000000c87947 */ /* 0x000fec0003800000 */
.L_x_2009:
[----:B------:R-:W-:-:S13]  /*a110*/  ISETP.NE.AND P0, PT, R0, 0x1c, PT ;  /* 0x0000001c0000780c */ /* 0x000fda0003f05270 */
[----:B------:R-:W-:Y:S05]  /*a120*/  @!P0 BRA `(.L_x_2020) ;  /* 0x0000000000b08947 */ /* 0x000fea0003800000 */
[----:B------:R-:W-:-:S13]  /*a130*/  ISETP.NE.AND P0, PT, R0, 0x1d, PT ;  /* 0x0000001d0000780c */ /* 0x000fda0003f05270 */
[----:B------:R-:W-:Y:S05]  /*a140*/  @!P0 BRA `(.L_x_2021) ;  /* 0x0000000000948947 */ /* 0x000fea0003800000 */
[----:B------:R-:W-:-:S13]  /*a150*/  ISETP.NE.AND P0, PT, R0, 0x2c, PT ;  /* 0x0000002c0000780c */ /* 0x000fda0003f05270 */
[----:B------:R-:W-:Y:S05]  /*a160*/  @!P0 BRA `(.L_x_2022) ;  /* 0x0000000000488947 */ /* 0x000fea0003800000 */
.L_x_1993:
        /* <DEDUP_REMOVED lines=16> */
.L_x_2023:
[----:B------:R-:W-:Y:S01]  /*a270*/  IMAD.MOV.U32 R19, RZ, RZ, R27 ;  /* 0x000000ffff137224 */ /* 0x000fe200078e001b */
[----:B------:R-:W-:Y:S06]  /*a280*/  BRA `(.L_x_1988) ;  /* 0x0000000000687947 */ /* 0x000fec0003800000 */
.L_x_2022:
[----:B------:R-:W-:Y:S02]  /*a290*/  HADD2.F32 R4, -RZ, R3.H0_H0 ;  /* 0x20000003ff047230 */ /* 0x000fe40000004100 */
[----:B------:R-:W-:-:S03]  /*a2a0*/  IMAD.MOV.U32 R19, RZ, RZ, R27 ;  /* 0x000000ffff137224 */ /* 0x000fc600078e001b */
        /* <DEDUP_REMOVED lines=15> */
.L_x_2021:
[----:B------:R-:W-:Y:S02]  /*a3a0*/  HADD2.F32 R4, -RZ, R3.H0_H0 ;  /* 0x20000003ff047230 */ /* 0x000fe40000004100 */
[----:B------:R-:W-:-:S04]  /*a3b0*/  IMAD.MOV.U32 R19, RZ, RZ, R27 ;  /* 0x000000ffff137224 */ /* 0x000fc800078e001b */
[----:B------:R-:W0:Y:S02]  /*a3c0*/  F2I.U64.TRUNC R4, R4 ;  /* 0x0000000400047311 */ /* 0x000e24000020d800 */
[----:B0-----:R1:W-:Y:S01]  /*a3d0*/  STG.E.64 desc[UR36][R8.64], R4 ;  /* 0x0000000408007986 */ /* 0x0013e2000c101b24 */
[----:B------:R-:W-:Y:S05]  /*a3e0*/  BRA `(.L_x_1988) ;  /* 0x0000000000107947 */ /* 0x000fea0003800000 */
.L_x_2020:
[----:B------:R-:W-:Y:S02]  /*a3f0*/  HADD2.F32 R3, -RZ, R3.H0_H0 ;  /* 0x20000003ff037230 */ /* 0x000fe40000004100 */
[----:B------:R-:W-:-:S04]  /*a400*/  IMAD.MOV.U32 R19, RZ, RZ, R27 ;  /* 0x000000ffff137224 */ /* 0x000fc800078e001b */
[----:B------:R-:W0:Y:S02]  /*a410*/  F2I.FTZ.U32.TRUNC.NTZ R3, R3 ;  /* 0x0000000300037305 */ /* 0x000e24000021f000 */
[----:B0-----:R0:W-:Y:S02]  /*a420*/  STG.E desc[UR36][R8.64], R3 ;  /* 0x0000000308007986 */ /* 0x0011e4000c101924 */
.L_x_1988:
[----:B------:R-:W-:Y:S05]  /*a430*/  BSYNC.RECONVERGENT B6 ;  /* 0x0000000000067941 */ /* 0x000fea0003800200 */
.L_x_1987:
[----:B------:R-:W-:Y:S01]  /*a440*/  ISETP.GE.AND P0, PT, R19, R28, PT ;  /* 0x0000001c1300720c */ /* 0x000fe20003f06270 */
[----:B------:R-:W-:-:S12]  /*a450*/  BSSY.RECONVERGENT B6, `(.L_x_2024) ;  /* 0x00001f0000067945 */ /* 0x000fd80003800200 */
[----:B------:R-:W-:Y:S05]  /*a460*/  @P0 BRA `(.L_x_2025) ;  /* 0x0000001c00b80947 */ /* 0x000fea0003800000 */
[----:B------:R-:W4:Y:S01]  /*a470*/  LDCU UR4, c[0x0][0x3d0] ;  /* 0x00007a00ff0477ac */ /* 0x000f220008000800 */
[----:B0123--:R-:W0:Y:S01]  /*a480*/  LDC.64 R8, c[0x0][0x398] ;  /* 0x0000e600ff087b82 */ /* 0x00fe220000000a00 */
[----:B-----5:R-:W-:Y:S01]  /*a490*/  IMAD R0, R2, 0x200, R19 ;  /* 0x0000020002007824 */ /* 0x020fe200078e0213 */
[----:B----4-:R-:W-:-:S03]  /*a4a0*/  PRMT R4, R26, 0x9910, RZ ;  /* 0x000099101a047816 */ /* 0x010fc600000000ff */
[----:B------:R-:W-:Y:S02]  /*a4b0*/  IMAD R3, R0, UR4, RZ ;  /* 0x0000000400037c24 */ /* 0x000fe4000f8e02ff */
        /* <DEDUP_REMOVED lines=17> */
.L_x_2029:
[----:B------:R-:W-:-:S06]  /*a5d0*/  HADD2.F32 R5, -RZ, R18.H0_H0 ;  /* 0x20000012ff057230 */ /* 0x000fcc0000004100 */
[----:B------:R-:W0:Y:S02]  /*a5e0*/  F2I.S64.TRUNC R4, R5 ;  /* 0x0000000500047311 */ /* 0x000e24000020d900 */
[----:B0-----:R0:W-:Y:S01]  /*a5f0*/  STG.E.U8 desc[UR36][R8.64], R4 ;  /* 0x0000000408007986 */ /* 0x0011e2000c101124 */
[----:B------:R-:W-:Y:S05]  /*a600*/  BRA `(.L_x_2031) ;  /* 0x0000000c006c7947 */ /* 0x000fea0003800000 */
.L_x_2028:
        /* <DEDUP_REMOVED lines=10> */
.L_x_2033:
[----:B------:R-:W-:-:S04]  /*a6b0*/  HADD2.F32 R18, -RZ, R18.H0_H0 ;  /* 0x20000012ff127230 */ /* 0x000fc80000004100 */
[----:B------:R-:W0:Y:S02]  /*a6c0*/  F2I.FTZ.TRUNC.NTZ R3, R18 ;  /* 0x0000001200037305 */ /* 0x000e24000021f100 */
[----:B0-----:R0:W-:Y:S01]  /*a6d0*/  STG.E desc[UR36][R8.64], R3 ;  /* 0x0000000308007986 */ /* 0x0011e2000c101924 */
[----:B------:R-:W-:Y:S05]  /*a6e0*/  BRA `(.L_x_2031) ;  /* 0x0000000c00347947 */ /* 0x000fea0003800000 */
.L_x_2032:
[----:B------:R-:W-:-:S04]  /*a6f0*/  HADD2.F32 R18, -RZ, R18.H0_H0 ;  /* 0x20000012ff127230 */ /* 0x000fc80000004100 */
[----:B------:R-:W0:Y:S02]  /*a700*/  F2I.FTZ.TRUNC.NTZ R3, R18 ;  /* 0x0000001200037305 */ /* 0x000e24000021f100 */
[----:B0-----:R0:W-:Y:S01]  /*a710*/  STG.E.U16 desc[UR36][R8.64], R3 ;  /* 0x0000000308007986 */ /* 0x0011e2000c101524 */
[----:B------:R-:W-:Y:S05]  /*a720*/  BRA `(.L_x_2031) ;  /* 0x0000000c00247947 */ /* 0x000fea0003800000 */
.L_x_2027:
        /* <DEDUP_REMOVED lines=9> */
.L_x_2035:
[----:B------:R4:W-:Y:S01]  /*a7c0*/  STG.E.U16 desc[UR36][R8.64], R18 ;  /* 0x0000001208007986 */ /* 0x0009e2000c101524 */
[----:B------:R-:W-:Y:S05]  /*a7d0*/  BRA `(.L_x_2031) ;  /* 0x0000000800f87947 */ /* 0x000fea0003800000 */
.L_x_2034:
        /* <DEDUP_REMOVED lines=10> */
.L_x_2037:
[----:B------:R-:W-:-:S05]  /*a880*/  HADD2.F32 R0, -RZ, R18.H0_H0 ;  /* 0x20000012ff007230 */ /* 0x000fca0000004100 */
[----:B------:R-:W-:-:S04]  /*a890*/  F2FP.F16.F32.PACK_AB R0, RZ, R0 ;  /* 0x00000000ff00723e */ /* 0x000fc800000000ff */
[----:B------:R-:W-:-:S05]  /*a8a0*/  PRMT R0, R0, 0x5410, RZ ;  /* 0x0000541000007816 */ /* 0x000fca00000000ff */
[----:B------:R2:W-:Y:S01]  /*a8b0*/  STG.E desc[UR36][R8.64], R0 ;  /* 0x0000000008007986 */ /* 0x0005e2000c101924 */
[----:B------:R-:W-:Y:S05]  /*a8c0*/  BRA `(.L_x_2031) ;  /* 0x0000000800bc7947 */ /* 0x000fea0003800000 */
.L_x_2036:
[----:B------:R-:W-:-:S05]  /*a8d0*/  HADD2.F32 R4, -RZ, R18.H0_H0 ;  /* 0x20000012ff047230 */ /* 0x000fca0000004100 */
[----:B------:R-:W-:-:S06]  /*a8e0*/  FMUL.FTZ R4, R4, 1 ;  /* 0x3f80000004047820 */ /* 0x000fcc0000410000 */
[----:B------:R-:W0:Y:S02]  /*a8f0*/  F2F.F64.F32 R4, R4 ;  /* 0x0000000400047310 */ /* 0x000e240000201800 */
[----:B0-----:R0:W-:Y:S01]  /*a900*/  STG.E.64 desc[UR36][R8.64], R4 ;  /* 0x0000000408007986 */ /* 0x0011e2000c101b24 */
[----:B------:R-:W-:Y:S05]  /*a910*/  BRA `(.L_x_2031) ;  /* 0x0000000800a87947 */ /* 0x000fea0003800000 */
.L_x_2026:
        /* <DEDUP_REMOVED lines=14> */
.L_x_2041:
        /* <DEDUP_REMOVED lines=17> */
.L_x_2044:
[----:B------:R-:W-:-:S04]  /*ab10*/  SHF.R.U32.HI R3, RZ, 0x18, R5 ;  /* 0x00000018ff037819 */ /* 0x000fc80000011605 */
[----:B------:R-:W-:-:S04]  /*ab20*/  LOP3.LUT R0, R0, 0x80, R3, 0xf8, !PT ;  /* 0x0000008000007812 */ /* 0x000fc800078ef803 */
[----:B------:R-:W-:-:S07]  /*ab30*/  PRMT R4, R0, 0x7610, R4 ;  /* 0x0000761000047816 */ /* 0x000fce0000000004 */
.L_x_2043:
[----:B------:R-:W-:Y:S05]  /*ab40*/  BSYNC.RECONVERGENT B0 ;  /* 0x0000000000007941 */ /* 0x000fea0003800200 */
.L_x_2042:
[----:B------:R0:W-:Y:S01]  /*ab50*/  STG.E.U8 desc[UR36][R8.64], R4 ;  /* 0x0000000408007986 */ /* 0x0001e2000c101124 */
[----:B------:R-:W-:Y:S05]  /*ab60*/  BRA `(.L_x_2031) ;  /* 0x0000000800147947 */ /* 0x000fea0003800000 */
.L_x_2040:
        /* <DEDUP_REMOVED lines=17> */
.L_x_2047:
[----:B------:R-:W-:-:S04]  /*ac80*/  SHF.R.U32.HI R3, RZ, 0x18, R5 ;  /* 0x00000018ff037819 */ /* 0x000fc80000011605 */
[----:B------:R-:W-:-:S04]  /*ac90*/  LOP3.LUT R0, R0, 0x80, R3, 0xf8, !PT ;  /* 0x0000008000007812 */ /* 0x000fc800078ef803 */
[----:B------:R-:W-:-:S07]  /*aca0*/  PRMT R4, R0, 0x7610, R4 ;  /* 0x0000761000047816 */ /* 0x000fce0000000004 */
.L_x_2046:
[----:B------:R-:W-:Y:S05]  /*acb0*/  BSYNC.RECONVERGENT B0 ;  /* 0x0000000000007941 */ /* 0x000fea0003800200 */
.L_x_2045:
[----:B------:R0:W-:Y:S01]  /*acc0*/  STG.E.U8 desc[UR36][R8.64], R4 ;  /* 0x0000000408007986 */ /* 0x0001e2000c101124 */
[----:B------:R-:W-:Y:S05]  /*acd0*/  BRA `(.L_x_2031) ;  /* 0x0000000400b87947 */ /* 0x000fea0003800000 */
.L_x_2039:
        /* <DEDUP_REMOVED lines=22> */
.L_x_2049:
[----:B------:R-:W-:-:S06]  /*ae40*/  HADD2.F32 R4, -RZ, R18.H0_H0 ;  /* 0x20000012ff047230 */ /* 0x000fcc0000004100 */
[----:B------:R-:W0:Y:S02]  /*ae50*/  F2I.U64.TRUNC R4, R4 ;  /* 0x0000000400047311 */ /* 0x000e24000020d800 */
[----:B0-----:R0:W-:Y:S01]  /*ae60*/  STG.E.64 desc[UR36][R8.64], R4 ;  /* 0x0000000408007986 */ /* 0x0011e2000c101b24 */
[----:B------:R-:W-:Y:S05]  /*ae70*/  BRA `(.L_x_2031) ;  /* 0x0000000400507947 */ /* 0x000fea0003800000 */
.L_x_2048:
[----:B------:R-:W-:-:S04]  /*ae80*/  HADD2.F32 R18, -RZ, R18.H0_H0 ;  /* 0x20000012ff127230 */ /* 0x000fc80000004100 */
[----:B------:R-:W0:Y:S02]  /*ae90*/  F2I.FTZ.U32.TRUNC.NTZ R3, R18 ;  /* 0x0000001200037305 */ /* 0x000e24000021f000 */
[----:B0-----:R0:W-:Y:S01]  /*aea0*/  STG.E desc[UR36][R8.64], R3 ;  /* 0x0000000308007986 */ /* 0x0011e2000c101924 */
[----:B------:R-:W-:Y:S05]  /*aeb0*/  BRA `(.L_x_2031) ;  /* 0x0000000400407947 */ /* 0x000fea0003800000 */
.L_x_2038:
        /* <DEDUP_REMOVED lines=11> */
.L_x_2051:
[----:B------:R-:W-:Y:S01]  /*af70*/  HADD2.F32 R18, -RZ, R18.H0_H0 ;  /* 0x20000012ff127230 */ /* 0x000fe20000004100 */
[----:B------:R-:W-:-:S04]  /*af80*/  CS2R R6, SRZ ;  /* 0x0000000000067805 */ /* 0x000fc8000001ff00 */
[----:B------:R-:W-:-:S06]  /*af90*/  FMUL.FTZ R4, R18, 1 ;  /* 0x3f80000012047820 */ /* 0x000fcc0000410000 */
[----:B------:R-:W0:Y:S02]  /*afa0*/  F2F.F64.F32 R4, R4 ;  /* 0x0000000400047310 */ /* 0x000e240000201800 */
[----:B0-----:R0:W-:Y:S01]  /*afb0*/  STG.E.128 desc[UR36][R8.64], R4 ;  /* 0x0000000408007986 */ /* 0x0011e2000c101d24 */
[----:B------:R-:W-:Y:S05]  /*afc0*/  BRA `(.L_x_2031) ;  /* 0x0000000000fc7947 */ /* 0x000fea0003800000 */
.L_x_2050:
[----:B------:R-:W-:-:S13]  /*afd0*/  ISETP.NE.AND P0, PT, R0, 0xf, PT ;  /* 0x0000000f0000780c */ /* 0x000fda0003f05270 */
[----:B------:R-:W-:Y:S05]  /*afe0*/  @!P0 BRA `(.L_x_2052) ;  /* 0x0000000000e88947 */ /* 0x000fea0003800000 */
[----:B------:R-:W-:-:S13]  /*aff0*/  ISETP.NE.AND P0, PT, R0, 0x17, PT ;  /* 0x000000170000780c */ /* 0x000fda0003f05270 */
[----:B------:R-:W-:Y:S05]  /*b000*/  @!P0 BRA `(.L_x_2053) ;  /* 0x0000000000908947 */ /* 0x000fea0003800000 */
[----:B------:R-:W-:-:S13]  /*b010*/  ISETP.NE.AND P0, PT, R0, 0x18, PT ;  /* 0x000000180000780c */ /* 0x000fda0003f05270 */
[----:B------:R-:W-:Y:S05]  /*b020*/  @!P0 BRA `(.L_x_2054) ;  /* 0x0000000000448947 */ /* 0x000fea0003800000 */
.L_x_2030:
        /* <DEDUP_REMOVED lines=16> */
.L_x_2055:
[----:B------:R-:W-:Y:S05]  /*b130*/  BRA `(.L_x_2031) ;  /* 0x0000000000a07947 */ /* 0x000fea0003800000 */
.L_x_2054:
        /* <DEDUP_REMOVED lines=13> */
.L_x_2057:
[----:B------:R-:W-:Y:S05]  /*b210*/  BSYNC.RECONVERGENT B0 ;  /* 0x0000000000007941 */ /* 0x000fea0003800200 */
.L_x_2056:
[----:B------:R-:W-:-:S05]  /*b220*/  LOP3.LUT R3, R0, 0x80, R3, 0xf8, !PT ;  /* 0x0000008000037812 */ /* 0x000fca00078ef803 */
[----:B------:R0:W-:Y:S01]  /*b230*/  STG.E.U8 desc[UR36][R8.64], R3 ;  /* 0x0000000308007986 */ /* 0x0001e2000c101124 */
[----:B------:R-:W-:Y:S05]  /*b240*/  BRA `(.L_x_2031) ;  /* 0x00000000005c7947 */ /* 0x000fea0003800000 */
.L_x_2053:
        /* <DEDUP_REMOVED lines=12> */
.L_x_2059:
[----:B------:R-:W-:Y:S01]  /*b310*/  IMAD.MOV.U32 R0, RZ, RZ, 0x7f ;  /* 0x0000007fff007424 */ /* 0x000fe200078e00ff */
[----:B------:R-:W-:-:S04]  /*b320*/  ISETP.GT.U32.AND P0, PT, R4, 0x7f800000, PT ;  /* 0x7f8000000400780c */ /* 0x000fc80003f04070 */
[----:B------:R-:W-:-:S09]  /*b330*/  SEL R0, R0, 0x7c, P0 ;  /* 0x0000007c00007807 */ /* 0x000fd20000000000 */
.L_x_2060:
[----:B------:R-:W-:Y:S05]  /*b340*/  BSYNC.RECONVERGENT B0 ;  /* 0x0000000000007941 */ /* 0x000fea0003800200 */
.L_x_2058:
[----:B------:R-:W-:-:S04]  /*b350*/  SHF.R.U32.HI R3, RZ, 0x18, R3 ;  /* 0x00000018ff037819 */ /* 0x000fc80000011603 */
[----:B------:R-:W-:-:S05]  /*b360*/  LOP3.LUT R3, R0, 0x80, R3, 0xf8, !PT ;  /* 0x0000008000037812 */ /* 0x000fca00078ef803 */
[----:B------:R0:W-:Y:S01]  /*b370*/  STG.E.U8 desc[UR36][R8.64], R3 ;  /* 0x0000000308007986 */ /* 0x0001e2000c101124 */
[----:B------:R-:W-:Y:S05]  /*b380*/  BRA `(.L_x_2031) ;  /* 0x00000000000c7947 */ /* 0x000fea0003800000 */
.L_x_2052:
[----:B------:R-:W-:-:S05]  /*b390*/  HADD2.F32 R0, -RZ, R18.H0_H0 ;  /* 0x20000012ff007230 */ /* 0x000fca0000004100 */
[----:B------:R-:W-:-:S05]  /*b3a0*/  F2FP.BF16.F32.PACK_AB R0, RZ, R0 ;  /* 0x00000000ff00723e */ /* 0x000fca00000010ff */
[----:B------:R0:W-:Y:S02]  /*b3b0*/  STG.E.U16 desc[UR36][R8.64], R0 ;  /* 0x0000000008007986 */ /* 0x0001e4000c101524 */
.L_x_2031:
        /* <DEDUP_REMOVED lines=25> */
.L_x_2064:
[----:B------:R-:W-:-:S06]  /*b550*/  HADD2.F32 R5, -RZ, R16.H0_H0 ;  /* 0x20000010ff057230 */ /* 0x000fcc0000004100 */
[----:B------:R-:W0:Y:S02]  /*b560*/  F2I.S64.TRUNC R4, R5 ;  /* 0x0000000500047311 */ /* 0x000e24000020d900 */
[----:B0-----:R0:W-:Y:S01]  /*b570*/  STG.E.U8 desc[UR36][R8.64], R4 ;  /* 0x0000000408007986 */ /* 0x0011e2000c101124 */
[----:B------:R-:W-:Y:S05]  /*b580*/  BRA `(.L_x_2066) ;  /* 0x0000000c006c7947 */ /* 0x000fea0003800000 */
.L_x_2063:
        /* <DEDUP_REMOVED lines=10> */
.L_x_2068:
[----:B------:R-:W-:-:S04]  /*b630*/  HADD2.F32 R16, -RZ, R16.H0_H0 ;  /* 0x20000010ff107230 */ /* 0x000fc80000004100 */
[----:B------:R-:W0:Y:S02]  /*b640*/  F2I.FTZ.TRUNC.NTZ R3, R16 ;  /* 0x0000001000037305 */ /* 0x000e24000021f100 */
[----:B0-----:R0:W-:Y:S01]  /*b650*/  STG.E desc[UR36][R8.64], R3 ;  /* 0x0000000308007986 */ /* 0x0011e2000c101924 */
[----:B------:R-:W-:Y:S05]  /*b660*/  BRA `(.L_x_2066) ;  /* 0x0000000c00347947 */ /* 0x000fea0003800000 */
.L_x_2067:
[----:B------:R-:W-:-:S04]  /*b670*/  HADD2.F32 R16, -RZ, R16.H0_H0 ;  /* 0x20000010ff107230 */ /* 0x000fc80000004100 */
[----:B------:R-:W0:Y:S02]  /*b680*/  F2I.FTZ.TRUNC.NTZ R3, R16 ;  /* 0x0000001000037305 */ /* 0x000e24000021f100 */
[----:B0-----:R0:W-:Y:S01]  /*b690*/  STG.E.U16 desc[UR36][R8.64], R3 ;  /* 0x0000000308007986 */ /* 0x0011e2000c101524 */
[----:B------:R-:W-:Y:S05]  /*b6a0*/  BRA `(.L_x_2066) ;  /* 0x0000000c00247947 */ /* 0x000fea0003800000 */
.L_x_2062:
        /* <DEDUP_REMOVED lines=9> */
.L_x_2070:
[----:B------:R0:W-:Y:S01]  /*b740*/  STG.E.U16 desc[UR36][R8.64], R16 ;  /* 0x0000001008007986 */ /* 0x0001e2000c101524 */
[----:B------:R-:W-:Y:S05]  /*b750*/  BRA `(.L_x_2066) ;  /* 0x0000000800f87947 */ /* 0x000fea0003800000 */
.L_x_2069:
        /* <DEDUP_REMOVED lines=10> */
.L_x_2072:
[----:B------:R-:W-:-:S05]  /*b800*/  HADD2.F32 R0, -RZ, R16.H0_H0 ;  /* 0x20000010ff007230 */ /* 0x000fca0000004100 */
[----:B------:R-:W-:-:S04]  /*b810*/  F2FP.F16.F32.PACK_AB R0, RZ, R0 ;  /* 0x00000000ff00723e */ /* 0x000fc800000000ff */
[----:B------:R-:W-:-:S05]  /*b820*/  PRMT R0, R0, 0x5410, RZ ;  /* 0x0000541000007816 */ /* 0x000fca00000000ff */
[----:B------:R0:W-:Y:S01]  /*b830*/  STG.E desc[UR36][R8.64], R0 ;  /* 0x0000000008007986 */ /* 0x0001e2000c101924 */
[----:B------:R-:W-:Y:S05]  /*b840*/  BRA `(.L_x_2066) ;  /* 0x0000000800bc7947 */ /* 0x000fea0003800000 */
.L_x_2071:
[----:B------:R-:W-:-:S05]  /*b850*/  HADD2.F32 R4, -RZ, R16.H0_H0 ;  /* 0x20000010ff047230 */ /* 0x000fca0000004100 */
[----:B------:R-:W-:-:S06]  /*b860*/  FMUL.FTZ R4, R4, 1 ;  /* 0x3f80000004047820 */ /* 0x000fcc0000410000 */
[----:B------:R-:W0:Y:S02]  /*b870*/  F2F.F64.F32 R4, R4 ;  /* 0x0000000400047310 */ /* 0x000e240000201800 */
[----:B0-----:R0:W-:Y:S01]  /*b880*/  STG.E.64 desc[UR36][R8.64], R4 ;  /* 0x0000000408007986 */ /* 0x0011e2000c101b24 */
[----:B------:R-:W-:Y:S05]  /*b890*/  BRA `(.L_x_2066) ;  /* 0x0000000800a87947 */ /* 0x000fea0003800000 */
.L_x_2061:
        /* <DEDUP_REMOVED lines=14> */
.L_x_2076:
        /* <DEDUP_REMOVED lines=17> */
.L_x_2079:
[----:B------:R-:W-:-:S04]  /*ba90*/  SHF.R.U32.HI R3, RZ, 0x18, R5 ;  /* 0x00000018ff037819 */ /* 0x000fc80000011605 */
[----:B------:R-:W-:-:S04]  /*baa0*/  LOP3.LUT R0, R0, 0x80, R3, 0xf8, !PT ;  /* 0x0000008000007812 */ /* 0x000fc800078ef803 */
[----:B------:R-:W-:-:S07]  /*bab0*/  PRMT R4, R0, 0x7610, R4 ;  /* 0x0000761000047816 */ /* 0x000fce0000000004 */
.L_x_2078:
[----:B------:R-:W-:Y:S05]  /*bac0*/  BSYNC.RECONVERGENT B0 ;  /* 0x0000000000007941 */ /* 0x000fea0003800200 */
.L_x_2077:
[----:B------:R0:W-:Y:S01]  /*bad0*/  STG.E.U8 desc[UR36][R8.64], R4 ;  /* 0x0000000408007986 */ /* 0x0001e2000c101124 */
[----:B------:R-:W-:Y:S05]  /*bae0*/  BRA `(.L_x_2066) ;  /* 0x0000000800147947 */ /* 0x000fea0003800000 */
.L_x_2075:
        /* <DEDUP_REMOVED lines=17> */
.L_x_2082:
[----:B------:R-:W-:-:S04]  /*bc00*/  SHF.R.U32.HI R3, RZ, 0x18, R5 ;  /* 0x00000018ff037819 */ /* 0x000fc80000011605 */
[----:B------:R-:W-:-:S04]  /*bc10*/  LOP3.LUT R0, R0, 0x80, R3, 0xf8, !PT ;  /* 0x0000008000007812 */ /* 0x000fc800078ef803 */
[----:B------:R-:W-:-:S07]  /*bc20*/  PRMT R4, R0, 0x7610, R4 ;  /* 0x0000761000047816 */ /* 0x000fce0000000004 */
.L_x_2081:
[----:B------:R-:W-:Y:S05]  /*bc30*/  BSYNC.RECONVERGENT B0 ;  /* 0x0000000000007941 */ /* 0x000fea0003800200 */
.L_x_2080:
[----:B------:R3:W-:Y:S01]  /*bc40*/  STG.E.U8 desc[UR36][R8.64], R4 ;  /* 0x0000000408007986 */ /* 0x0007e2000c101124 */
[----:B------:R-:W-:Y:S05]  /*bc50*/  BRA `(.L_x_2066) ;  /* 0x0000000400b87947 */ /* 0x000fea0003800000 */
.L_x_2074:
        /* <DEDUP_REMOVED lines=22> */
.L_x_2084:
[----:B------:R-:W-:-:S06]  /*bdc0*/  HADD2.F32 R4, -RZ, R16.H0_H0 ;  /* 0x20000010ff047230 */ /* 0x000fcc0000004100 */
[----:B------:R-:W0:Y:S02]  /*bdd0*/  F2I.U64.TRUNC R4, R4 ;  /* 0x0000000400047311 */ /* 0x000e24000020d800 */
[----:B0-----:R2:W-:Y:S01]  /*bde0*/  STG.E.64 desc[UR36][R8.64], R4 ;  /* 0x0000000408007986 */ /* 0x0015e2000c101b24 */
[----:B------:R-:W-:Y:S05]  /*bdf0*/  BRA `(.L_x_2066) ;  /* 0x0000000400507947 */ /* 0x000fea0003800000 */
.L_x_2083:
[----:B------:R-:W-:-:S04]  /*be00*/  HADD2.F32 R16, -RZ, R16.H0_H0 ;  /* 0x20000010ff107230 */ /* 0x000fc80000004100 */
[----:B------:R-:W0:Y:S02]  /*be10*/  F2I.FTZ.U32.TRUNC.NTZ R3, R16 ;  /* 0x0000001000037305 */ /* 0x000e24000021f000 */
[----:B0-----:R0:W-:Y:S01]  /*be20*/  STG.E desc[UR36][R8.64], R3 ;  /* 0x0000000308007986 */ /* 0x0011e2000c101924 */
[----:B------:R-:W-:Y:S05]  /*be30*/  BRA `(.L_x_2066) ;  /* 0x0000000400407947 */ /* 0x000fea0003800000 */
.L_x_2073:
        /* <DEDUP_REMOVED lines=11> */
.L_x_2086:
[----:B------:R-:W-:Y:S01]  /*bef0*/  HADD2.F32 R16, -RZ, R16.H0_H0 ;  /* 0x20000010ff107230 */ /* 0x000fe20000004100 */
[----:B------:R-:W-:-:S04]  /*bf00*/  CS2R R6, SRZ ;  /* 0x0000000000067805 */ /* 0x000fc8000001ff00 */
[----:B------:R-:W-:-:S06]  /*bf10*/  FMUL.FTZ R4, R16, 1 ;  /* 0x3f80000010047820 */ /* 0x000fcc0000410000 */
[----:B------:R-:W0:Y:S02]  /*bf20*/  F2F.F64.F32 R4, R4 ;  /* 0x0000000400047310 */ /* 0x000e240000201800 */
[----:B0-----:R0:W-:Y:S01]  /*bf30*/  STG.E.128 desc[UR36][R8.64], R4 ;  /* 0x0000000408007986 */ /* 0x0011e2000c101d24 */
[----:B------:R-:W-:Y:S05]  /*bf40*/  BRA `(.L_x_2066) ;  /* 0x0000000000fc7947 */ /* 0x000fea0003800000 */
.L_x_2085:
[----:B------:R-:W-:-:S13]  /*bf50*/  ISETP.NE.AND P0, PT, R0, 0xf, PT ;  /* 0x0000000f0000780c */ /* 0x000fda0003f05270 */
[----:B------:R-:W-:Y:S05]  /*bf60*/  @!P0 BRA `(.L_x_2087) ;  /* 0x0000000000e88947 */ /* 0x000fea0003800000 */
[----:B------:R-:W-:-:S13]  /*bf70*/  ISETP.NE.AND P0, PT, R0, 0x17, PT ;  /* 0x000000170000780c */ /* 0x000fda0003f05270 */
[----:B------:R-:W-:Y:S05]  /*bf80*/  @!P0 BRA `(.L_x_2088) ;  /* 0x0000000000908947 */ /* 0x000fea0003800000 */
[----:B------:R-:W-:-:S13]  /*bf90*/  ISETP.NE.AND P0, PT, R0, 0x18, PT ;  /* 0x000000180000780c */ /* 0x000fda0003f05270 */
[----:B------:R-:W-:Y:S05]  /*bfa0*/  @!P0 BRA `(.L_x_2089) ;  /* 0x0000000000448947 */ /* 0x000fea0003800000 */
.L_x_2065:
        /* <DEDUP_REMOVED lines=16> */
.L_x_2090:
[----:B------:R-:W-:Y:S05]  /*c0b0*/  BRA `(.L_x_2066) ;  /* 0x0000000000a07947 */ /* 0x000fea0003800000 */
.L_x_2089:
        /* <DEDUP_REMOVED lines=13> */
.L_x_2092:
[----:B------:R-:W-:Y:S05]  /*c190*/  BSYNC.RECONVERGENT B0 ;  /* 0x0000000000007941 */ /* 0x000fea0003800200 */
.L_x_2091:
[----:B------:R-:W-:-:S05]  /*c1a0*/  LOP3.LUT R3, R0, 0x80, R3, 0xf8, !PT ;  /* 0x0000008000037812 */ /* 0x000fca00078ef803 */
[----:B------:R0:W-:Y:S01]  /*c1b0*/  STG.E.U8 desc[UR36][R8.64], R3 ;  /* 0x0000000308007986 */ /* 0x0001e2000c101124 */
[----:B------:R-:W-:Y:S05]  /*c1c0*/  BRA `(.L_x_2066) ;  /* 0x00000000005c7947 */ /* 0x000fea0003800000 */
.L_x_2088:
        /* <DEDUP_REMOVED lines=12> */
.L_x_2094:
[----:B------:R-:W-:Y:S01]  /*c290*/  IMAD.MOV.U32 R0, RZ, RZ, 0x7f ;  /* 0x0000007fff007424 */ /* 0x000fe200078e00ff */
[----:B------:R-:W-:-:S04]  /*c2a0*/  ISETP.GT.U32.AND P0, PT, R4, 0x7f800000, PT ;  /* 0x7f8000000400780c */ /* 0x000fc80003f04070 */
[----:B------:R-:W-:-:S09]  /*c2b0*/  SEL R0, R0, 0x7c, P0 ;  /* 0x0000007c00007807 */ /* 0x000fd20000000000 */
.L_x_2095:
[----:B------:R-:W-:Y:S05]  /*c2c0*/  BSYNC.RECONVERGENT B0 ;  /* 0x0000000000007941 */ /* 0x000fea0003800200 */
.L_x_2093:
[----:B------:R-:W-:-:S04]  /*c2d0*/  SHF.R.U32.HI R3, RZ, 0x18, R3 ;  /* 0x00000018ff037819 */ /* 0x000fc80000011603 */
[----:B------:R-:W-:-:S05]  /*c2e0*/  LOP3.LUT R3, R0, 0x80, R3, 0xf8, !PT ;  /* 0x0000008000037812 */ /* 0x000fca00078ef803 */
[----:B------:R0:W-:Y:S01]  /*c2f0*/  STG.E.U8 desc[UR36][R8.64], R3 ;  /* 0x0000000308007986 */ /* 0x0001e2000c101124 */
[----:B------:R-:W-:Y:S05]  /*c300*/  BRA `(.L_x_2066) ;  /* 0x00000000000c7947 */ /* 0x000fea0003800000 */
.L_x_2087:
[----:B------:R-:W-:-:S05]  /*c310*/  HADD2.F32 R0, -RZ, R16.H0_H0 ;  /* 0x20000010ff007230 */ /* 0x000fca0000004100 */
[----:B------:R-:W-:-:S05]  /*c320*/  F2FP.BF16.F32.PACK_AB R0, RZ, R0 ;  /* 0x00000000ff00723e */ /* 0x000fca00000010ff */
[----:B------:R0:W-:Y:S02]  /*c330*/  STG.E.U16 desc[UR36][R8.64], R0 ;  /* 0x0000000008007986 */ /* 0x0001e4000c101524 */
.L_x_2066:
[----:B------:R-:W-:-:S07]  /*c340*/  VIADD R19, R19, 0x80 ;  /* 0x0000008013137836 */ /* 0x000fce0000000000 */
.L_x_2025:
[----:B------:R-:W-:Y:S05]  /*c350*/  BSYNC.RECONVERGENT B6 ;  /* 0x0000000000067941 */ /* 0x000fea0003800200 */
.L_x_2024:
[----:B------:R-:W-:-:S13]  /*c360*/  ISETP.GE.AND P0, PT, R19, R28, PT ;  /* 0x0000001c1300720c */ /* 0x000fda0003f06270 */
[----:B------:R-:W-:Y:S05]  /*c370*/  @P0 EXIT ;  /* 0x000000000000094d */ /* 0x000fea0003800000 */
[----:B0123--:R-:W0:Y:S01]  /*c380*/  LDC.64 R4, c[0x0][0x398] ;  /* 0x0000e600ff047b82 */ /* 0x00fe220000000a00 */
[----:B------:R-:W1:Y:S01]  /*c390*/  LDCU UR4, c[0x0][0x3d0] ;  /* 0x00007a00ff0477ac */ /* 0x000e620008000800 */
[----:B----45:R-:W-:Y:S01]  /*c3a0*/  PRMT R0, R26, 0x9910, RZ ;  /* 0x000099101a007816 */ /* 0x030fe200000000ff */
[----:B------:R-:W-:-:S03]  /*c3b0*/  IMAD R2, R2, 0x200, R19 ;  /* 0x0000020002027824 */ /* 0x000fc600078e0213 */
[----:B------:R-:W-:Y:S01]  /*c3c0*/  ISETP.GT.AND P1, PT, R0, 0x9, PT ;  /* 0x000000090000780c */ /* 0x000fe20003f24270 */
[----:B-1----:R-:W-:-:S05]  /*c3d0*/  IMAD R3, R2, UR4, RZ ;  /* 0x0000000402037c24 */ /* 0x002fca000f8e02ff */
[----:B0-----:R-:W-:-:S05]  /*c3e0*/  IADD3 R2, P0, PT, R3, R4, RZ ;  /* 0x0000000403027210 */ /* 0x001fca0007f1e0ff */
[----:B------:R-:W-:Y:S02]  /*c3f0*/  IMAD.X R3, RZ, RZ, R5, P0 ;  /* 0x000000ffff037224 */ /* 0x000fe400000e0605 */
        /* <DEDUP_REMOVED lines=13> */
.L_x_2099:
[----:B------:R-:W-:-:S06]  /*c4d0*/  HADD2.F32 R5, -RZ, R17.H0_H0 ;  /* 0x20000011ff057230 */ /* 0x000fcc0000004100 */
[----:B------:R-:W0:Y:S02]  /*c4e0*/  F2I.S64.TRUNC R4, R5 ;  /* 0x0000000500047311 */ /* 0x000e24000020d900 */
[----:B0-----:R-:W-:Y:S01]  /*c4f0*/  STG.E.U8 desc[UR36][R2.64], R4 ;  /* 0x0000000402007986 */ /* 0x001fe2000c101124 */
[----:B------:R-:W-:Y:S05]  /*c500*/  EXIT ;  /* 0x000000000000794d */ /* 0x000fea0003800000 */
.L_x_2098:
        /* <DEDUP_REMOVED lines=10> */
.L_x_2102:
[----:B------:R-:W-:-:S06]  /*c5b0*/  HADD2.F32 R17, -RZ, R17.H0_H0 ;  /* 0x20000011ff117230 */ /* 0x000fcc0000004100 */
[----:B------:R-:W0:Y:S02]  /*c5c0*/  F2I.FTZ.TRUNC.NTZ R17, R17 ;  /* 0x0000001100117305 */ /* 0x000e24000021f100 */
[----:B0-----:R-:W-:Y:S01]  /*c5d0*/  STG.E desc[UR36][R2.64], R17 ;  /* 0x0000001102007986 */ /* 0x001fe2000c101924 */
[----:B------:R-:W-:Y:S05]  /*c5e0*/  EXIT ;  /* 0x000000000000794d */ /* 0x000fea0003800000 */
.L_x_2101:
[----:B------:R-:W-:-:S06]  /*c5f0*/  HADD2.F32 R17, -RZ, R17.H0_H0 ;  /* 0x20000011ff117230 */ /* 0x000fcc0000004100 */
[----:B------:R-:W0:Y:S02]  /*c600*/  F2I.FTZ.TRUNC.NTZ R17, R17 ;  /* 0x0000001100117305 */ /* 0x000e24000021f100 */
[----:B0-----:R-:W-:Y:S01]  /*c610*/  STG.E.U16 desc[UR36][R2.64], R17 ;  /* 0x0000001102007986 */ /* 0x001fe2000c101524 */
[----:B------:R-:W-:Y:S05]  /*c620*/  EXIT ;  /* 0x000000000000794d */ /* 0x000fea0003800000 */
.L_x_2097:
        /* <DEDUP_REMOVED lines=9> */
.L_x_2104:
[----:B------:R-:W-:Y:S01]  /*c6c0*/  STG.E.U16 desc[UR36][R2.64], R17 ;  /* 0x0000001102007986 */ /* 0x000fe2000c101524 */
[----:B------:R-:W-:Y:S05]  /*c6d0*/  EXIT ;  /* 0x000000000000794d */ /* 0x000fea0003800000 */
.L_x_2103:
        /* <DEDUP_REMOVED lines=10> */
.L_x_2106:
[----:B------:R-:W-:-:S05]  /*c780*/  HADD2.F32 R0, -RZ, R17.H0_H0 ;  /* 0x20000011ff007230 */ /* 0x000fca0000004100 */
[----:B------:R-:W-:-:S04]  /*c790*/  F2FP.F16.F32.PACK_AB R0, RZ, R0 ;  /* 0x00000000ff00723e */ /* 0x000fc800000000ff */
[----:B------:R-:W-:-:S05]  /*c7a0*/  PRMT R0, R0, 0x5410, RZ ;  /* 0x0000541000007816 */ /* 0x000fca00000000ff */
[----:B------:R-:W-:Y:S01]  /*c7b0*/  STG.E desc[UR36][R2.64], R0 ;  /* 0x0000000002007986 */ /* 0x000fe2000c101924 */
[----:B------:R-:W-:Y:S05]  /*c7c0*/  EXIT ;  /* 0x000000000000794d */ /* 0x000fea0003800000 */
.L_x_2105:
[----:B------:R-:W-:-:S05]  /*c7d0*/  HADD2.F32 R4, -RZ, R17.H0_H0 ;  /* 0x20000011ff047230 */ /* 0x000fca0000004100 */
[----:B------:R-:W-:-:S06]  /*c7e0*/  FMUL.FTZ R4, R4, 1 ;  /* 0x3f80000004047820 */ /* 0x000fcc0000410000 */
[----:B------:R-:W0:Y:S02]  /*c7f0*/  F2F.F64.F32 R4, R4 ;  /* 0x0000000400047310 */ /* 0x000e240000201800 */
[----:B0-----:R-:W-:Y:S01]  /*c800*/  STG.E.64 desc[UR36][R2.64], R4 ;  /* 0x0000000402007986 */ /* 0x001fe2000c101b24 */
[----:B------:R-:W-:Y:S05]  /*c810*/  EXIT ;  /* 0x000000000000794d */ /* 0x000fea0003800000 */
.L_x_2096:
        /* <DEDUP_REMOVED lines=14> */
.L_x_2110:
        /* <DEDUP_REMOVED lines=18> */
.L_x_2113:
[----:B------:R-:W-:-:S04]  /*ca20*/  SHF.R.U32.HI R5, RZ, 0x18, R5 ;  /* 0x00000018ff057819 */ /* 0x000fc80000011605 */
[----:B------:R-:W-:-:S07]  /*ca30*/  LOP3.LUT R0, R0, 0x80, R5, 0xf8, !PT ;  /* 0x0000008000007812 */ /* 0x000fce00078ef805 */
.L_x_2112:
[----:B------:R-:W-:Y:S05]  /*ca40*/  BSYNC.RECONVERGENT B0 ;  /* 0x0000000000007941 */ /* 0x000fea0003800200 */
.L_x_2111:
[----:B------:R-:W-:Y:S01]  /*ca50*/  STG.E.U8 desc[UR36][R2.64], R0 ;  /* 0x0000000002007986 */ /* 0x000fe2000c101124 */
[----:B------:R-:W-:Y:S05]  /*ca60*/  EXIT ;  /* 0x000000000000794d */ /* 0x000fea0003800000 */
.L_x_2109:
        /* <DEDUP_REMOVED lines=18> */
.L_x_2116:
[----:B------:R-:W-:-:S04]  /*cb90*/  SHF.R.U32.HI R5, RZ, 0x18, R5 ;  /* 0x00000018ff057819 */ /* 0x000fc80000011605 */
[----:B------:R-:W-:-:S07]  /*cba0*/  LOP3.LUT R0, R0, 0x80, R5, 0xf8, !PT ;  /* 0x0000008000007812 */ /* 0x000fce00078ef805 */
.L_x_2115:
[----:B------:R-:W-:Y:S05]  /*cbb0*/  BSYNC.RECONVERGENT B0 ;  /* 0x0000000000007941 */ /* 0x000fea0003800200 */
.L_x_2114:
[----:B------:R-:W-:Y:S01]  /*cbc0*/  STG.E.U8 desc[UR36][R2.64], R0 ;  /* 0x0000000002007986 */ /* 0x000fe2000c101124 */
[----:B------:R-:W-:Y:S05]  /*cbd0*/  EXIT ;  /* 0x000000000000794d */ /* 0x000fea0003800000 */
.L_x_2108:
        /* <DEDUP_REMOVED lines=22> */
.L_x_2118:
[----:B------:R-:W-:-:S06]  /*cd40*/  HADD2.F32 R4, -RZ, R17.H0_H0 ;  /* 0x20000011ff047230 */ /* 0x000fcc0000004100 */
[----:B------:R-:W0:Y:S02]  /*cd50*/  F2I.U64.TRUNC R4, R4 ;  /* 0x0000000400047311 */ /* 0x000e24000020d800 */
[----:B0-----:R-:W-:Y:S01]  /*cd60*/  STG.E.64 desc[UR36][R2.64], R4 ;  /* 0x0000000402007986 */ /* 0x001fe2000c101b24 */
[----:B------:R-:W-:Y:S05]  /*cd70*/  EXIT ;  /* 0x000000000000794d */ /* 0x000fea0003800000 */
.L_x_2117:
[----:B------:R-:W-:-:S06]  /*cd80*/  HADD2.F32 R17, -RZ, R17.H0_H0 ;  /* 0x20000011ff117230 */ /* 0x000fcc0000004100 */
[----:B------:R-:W0:Y:S02]  /*cd90*/  F2I.FTZ.U32.TRUNC.NTZ R17, R17 ;  /* 0x0000001100117305 */ /* 0x000e24000021f000 */
[----:B0-----:R-:W-:Y:S01]  /*cda0*/  STG.E desc[UR36][R2.64], R17 ;  /* 0x0000001102007986 */ /* 0x001fe2000c101924 */
[----:B------:R-:W-:Y:S05]  /*cdb0*/  EXIT ;  /* 0x000000000000794d */ /* 0x000fea0003800000 */
.L_x_2107:
        /* <DEDUP_REMOVED lines=11> */
.L_x_2120:
[----:B------:R-:W-:Y:S01]  /*ce70*/  HADD2.F32 R17, -RZ, R17.H0_H0 ;  /* 0x20000011ff117230 */ /* 0x000fe20000004100 */
[----:B------:R-:W-:-:S04]  /*ce80*/  CS2R R6, SRZ ;  /* 0x0000000000067805 */ /* 0x000fc8000001ff00 */
[----:B------:R-:W-:-:S06]  /*ce90*/  FMUL.FTZ R4, R17, 1 ;  /* 0x3f80000011047820 */ /* 0x000fcc0000410000 */
[----:B------:R-:W0:Y:S02]  /*cea0*/  F2F.F64.F32 R4, R4 ;  /* 0x0000000400047310 */ /* 0x000e240000201800 */
[----:B0-----:R-:W-:Y:S01]  /*ceb0*/  STG.E.128 desc[UR36][R2.64], R4 ;  /* 0x0000000402007986 */ /* 0x001fe2000c101d24 */
[----:B------:R-:W-:Y:S05]  /*cec0*/  EXIT ;  /* 0x000000000000794d */ /* 0x000fea0003800000 */
.L_x_2119:
[----:B------:R-:W-:-:S13]  /*ced0*/  ISETP.NE.AND P0, PT, R0, 0xf, PT ;  /* 0x0000000f0000780c */ /* 0x000fda0003f05270 */
[----:B------:R-:W-:Y:S05]  /*cee0*/  @!P0 BRA `(.L_x_2121) ;  /* 0x0000000000e88947 */ /* 0x000fea0003800000 */
[----:B------:R-:W-:-:S13]  /*cef0*/  ISETP.NE.AND P0, PT, R0, 0x17, PT ;  /* 0x000000170000780c */ /* 0x000fda0003f05270 */
[----:B------:R-:W-:Y:S05]  /*cf00*/  @!P0 BRA `(.L_x_2122) ;  /* 0x0000000000908947 */ /* 0x000fea0003800000 */
[----:B------:R-:W-:-:S13]  /*cf10*/  ISETP.NE.AND P0, PT, R0, 0x18, PT ;  /* 0x000000180000780c */ /* 0x000fda0003f05270 */
[----:B------:R-:W-:Y:S05]  /*cf20*/  @!P0 BRA `(.L_x_2123) ;  /* 0x0000000000448947 */ /* 0x000fea0003800000 */
.L_x_2100:
        /* <DEDUP_REMOVED lines=16> */
.L_x_2124:
[----:B------:R-:W-:Y:S05]  /*d030*/  EXIT ;  /* 0x000000000000794d */ /* 0x000fea0003800000 */
.L_x_2123:
        /* <DEDUP_REMOVED lines=13> */
.L_x_2126:
[----:B------:R-:W-:Y:S05]  /*d110*/  BSYNC.RECONVERGENT B0 ;  /* 0x0000000000007941 */ /* 0x000fea0003800200 */
.L_x_2125:
[----:B------:R-:W-:-:S05]  /*d120*/  LOP3.LUT R5, R0, 0x80, R5, 0xf8, !PT ;  /* 0x0000008000057812 */ /* 0x000fca00078ef805 */
[----:B------:R-:W-:Y:S01]  /*d130*/  STG.E.U8 desc[UR36][R2.64], R5 ;  /* 0x0000000502007986 */ /* 0x000fe2000c101124 */
[----:B------:R-:W-:Y:S05]  /*d140*/  EXIT ;  /* 0x000000000000794d */ /* 0x000fea0003800000 */
.L_x_2122:
        /* <DEDUP_REMOVED lines=12> */
.L_x_2128:
[----:B------:R-:W-:Y:S01]  /*d210*/  IMAD.MOV.U32 R0, RZ, RZ, 0x7f ;  /* 0x0000007fff007424 */ /* 0x000fe200078e00ff */
[----:B------:R-:W-:-:S04]  /*d220*/  ISETP.GT.U32.AND P0, PT, R4, 0x7f800000, PT ;  /* 0x7f8000000400780c */ /* 0x000fc80003f04070 */
[----:B------:R-:W-:-:S09]  /*d230*/  SEL R0, R0, 0x7c, P0 ;  /* 0x0000007c00007807 */ /* 0x000fd20000000000 */
.L_x_2129:
[----:B------:R-:W-:Y:S05]  /*d240*/  BSYNC.RECONVERGENT B0 ;  /* 0x0000000000007941 */ /* 0x000fea0003800200 */
.L_x_2127:
[----:B------:R-:W-:-:S04]  /*d250*/  SHF.R.U32.HI R5, RZ, 0x18, R5 ;  /* 0x00000018ff057819 */ /* 0x000fc80000011605 */
[----:B------:R-:W-:-:S05]  /*d260*/  LOP3.LUT R5, R0, 0x80, R5, 0xf8, !PT ;  /* 0x0000008000057812 */ /* 0x000fca00078ef805 */
[----:B------:R-:W-:Y:S01]  /*d270*/  STG.E.U8 desc[UR36][R2.64], R5 ;  /* 0x0000000502007986 */ /* 0x000fe2000c101124 */
[----:B------:R-:W-:Y:S05]  /*d280*/  EXIT ;  /* 0x000000000000794d */ /* 0x000fea0003800000 */
.L_x_2121:
[----:B------:R-:W-:-:S05]  /*d290*/  HADD2.F32 R0, -RZ, R17.H0_H0 ;  /* 0x20000011ff007230 */ /* 0x000fca0000004100 */
[----:B------:R-:W-:-:S05]  /*d2a0*/  F2FP.BF16.F32.PACK_AB R0, RZ, R0 ;  /* 0x00000000ff00723e */ /* 0x000fca00000010ff */
[----:B------:R-:W-:Y:S01]  /*d2b0*/  STG.E.U16 desc[UR36][R2.64], R0 ;  /* 0x0000000002007986 */ /* 0x000fe2000c101524 */
[----:B------:R-:W-:Y:S05]  /*d2c0*/  EXIT ;  /* 0x000000000000794d */ /* 0x000fea0003800000 */
.L_x_2130:
        /* <DEDUP_REMOVED lines=11> */
.L_x_23487:


//--------------------- .text._ZN2at6native18elementwise_kernelILi128ELi4EZNS0_22gpu_kernel_impl_nocastIZZZNS0_54_GLOBAL__N__d8c5977b_16_LinearAlgebra_cu_9e10b42f_324316addr_kernel_cudaERNS_14TensorIteratorERKN3c106ScalarES9_ENKUlvE_clEvENKUlvE9_clEvEUlNS6_4HalfESC_SC_E_EEvRNS_18TensorIteratorBaseERKT_EUliE_EEviT1_ --------------------------
	.section	.text._ZN2at6native18elementwise_kernelILi128ELi4EZNS0_22gpu_kernel_impl_nocastIZZZNS0_54_GLOBAL__N__d8c5977b_16_LinearAlgebra_cu_9e10b42f_324316addr_kernel_cudaERNS_14TensorIteratorERKN3c106ScalarES9_ENKUlvE_clEvENKUlvE9_clEvEUlNS6_4HalfESC_SC_E_EEvRNS_18TensorIteratorBaseERKT_EUliE_EEviT1_,"ax",@progbits
	.align	128
        .global         _ZN2at6native18elementwise_kernelILi128ELi4EZNS0_22gpu_kernel_impl_nocastIZZZNS0_54_GLOBAL__N__d8c5977b_16_LinearAlgebra_cu_9e10b42f_324316addr_kernel_cudaERNS_14TensorIteratorERKN3c106ScalarES9_ENKUlvE_clEvENKUlvE9_clEvEUlNS6_4HalfESC_SC_E_EEvRNS_18TensorIteratorBaseERKT_EUliE_EEviT1_
        .type           _ZN2at6native18elementwise_kernelILi128ELi4EZNS0_22gpu_kernel_impl_nocastIZZZNS0_54_GLOBAL__N__d8c5977b_16_LinearAlgebra_cu_9e10b42f_324316addr_kernel_cudaERNS_14TensorIteratorERKN3c106ScalarES9_ENKUlvE_clEvENKUlvE9_clEvEUlNS6_4HalfESC_SC_E_EEvRNS_18TensorIteratorBaseERKT_EUliE_EEviT1_,@function
        .size           _ZN2at6native18elementwise_kernelILi128ELi4EZNS0_22gpu_kernel_impl_nocastIZZZNS0_54_GLOBAL__N__d8c5977b_16_LinearAlgebra_cu_9e10b42f_324316addr_kernel_cudaERNS_14TensorIteratorERKN3c106ScalarES9_ENKUlvE_clEvENKUlvE9_clEvEUlNS6_4HalfESC_SC_E_EEvRNS_18TensorIteratorBaseERKT_EUliE_EEviT1_,(.L_x_23488 - _ZN2at6native18elementwise_kernelILi128ELi4EZNS0_22gpu_kernel_impl_nocastIZZZNS0_54_GLOBAL__N__d8c5977b_16_LinearAlgebra_cu_9e10b42f_324316addr_kernel_cudaERNS_14TensorIteratorERKN3c106ScalarES9_ENKUlvE_clEvENKUlvE9_clEvEUlNS6_4HalfESC_SC_E_EEvRNS_18TensorIteratorBaseERKT_EUliE_EEviT1_)
        .other          _ZN2at6native18elementwise_kernelILi128ELi4EZNS0_22gpu_kernel_impl_nocastIZZZNS0_54_GLOBAL__N__d8c5977b_16_LinearAlgebra_cu_9e10b42f_324316addr_kernel_cudaERNS_14TensorIteratorERKN3c106ScalarES9_ENKUlvE_clEvENKUlvE9_clEvEUlNS6_4HalfESC_SC_E_EEvRNS_18TensorIteratorBaseERKT_EUliE_EEviT1_,@"STO_CUDA_ENTRY STV_DEFAULT"
_ZN2at6native18elementwise_kernelILi128ELi4EZNS0_22gpu_kernel_impl_nocastIZZZNS0_54_GLOBAL__N__d8c5977b_16_LinearAlgebra_cu_9e10b42f_324316addr_kernel_cudaERNS_14TensorIteratorERKN3c106ScalarES9_ENKUlvE_clEvENKUlvE9_clEvEUlNS6_4HalfESC_SC_E_EEvRNS_18TensorIteratorBaseERKT_EUliE_EEviT1_:
.text._ZN2at6native18elementwise_kernelILi128ELi4EZNS0_22gpu_kernel_impl_nocastIZZZNS0_54_GLOBAL__N__d8c5977b_16_LinearAlgebra_cu_9e10b42f_324316addr_kernel_cudaERNS_14TensorIteratorERKN3c106ScalarES9_ENKUlvE_clEvENKUlvE9_clEvEUlNS6_4HalfESC_SC_E_EEvRNS_18TensorIteratorBaseERKT_EUliE_EEviT1_:
        /* <DEDUP_REMOVED lines=16> */
[----:B------:R-:W2:Y:S01]  /*0100*/  LDC.U16 R0, c[0x0][0x668] ;  /* 0x00019a00ff007b82 */ /* 0x000ea20000000400 */
[----:B0-----:R-:W3:Y:S04]  /*0110*/  LDG.E.U16 R4, desc[UR6][R4.64] ;  /* 0x0000000604047981 */ /* 0x001ee8000c1e1500 */
[----:B-1----:R-:W4:Y:S01]  /*0120*/  LDG.E.U16 R6, desc[UR6][R6.64] ;  /* 0x0000000606067981 */ /* 0x002f22000c1e1500 */
[----:B------:R-:W-:-:S04]  /*0130*/  IADD3 R3, PT, PT, R3, 0x80, RZ ;  /* 0x0000008003037810 */ /* 0x000fc80007ffe0ff */
[----:B------:R-:W-:Y:S01]  /*0140*/  ISETP.GE.AND P0, PT, R3, UR4, PT ;  /* 0x0000000403007c0c */ /* 0x000fe2000bf06270 */
[----:B--2---:R-:W-:-:S12]  /*0150*/  HADD2.F32 R0, -RZ, R0.H0_H0 ;  /* 0x20000000ff007230 */ /* 0x004fd80000004100 */
[----:B------:R-:W-:Y:S05]  /*0160*/  @P0 BREAK.RELIABLE B1 ;  /* 0x0000000000010942 */ /* 0x000fea0003800100 */
[----:B---3--:R-:W-:-:S05]  /*0170*/  HADD2.F32 R9, -RZ, R4.H0_H0 ;  /* 0x20000004ff097230 */ /* 0x008fca0000004100 */
[----:B------:R-:W-:Y:S02]  /*0180*/  FMUL.FTZ R0, R0, R9 ;  /* 0x0000000900007220 */ /* 0x000fe40000410000 */
[----:B------:R-:W0:Y:S01]  /*0190*/  LDC.64 R8, c[0x0][0x648] ;  /* 0x00019200ff087b82 */ /* 0x000e220000000a00 */
[----:B----4-:R-:W-:Y:S02]  /*01a0*/  HADD2.F32 R11, -RZ, R6.H0_H0 ;  /* 0x20000006ff0b7230 */ /* 0x010fe40000004100 */
[----:B------:R-:W-:-:S05]  /*01b0*/  F2FP.F16.F32.PACK_AB R0, RZ, R0 ;  /* 0x00000000ff00723e */ /* 0x000fca00000000ff */
[----:B------:R-:W-:-:S05]  /*01c0*/  HADD2.F32 R0, -RZ, R0.H0_H0 ;  /* 0x20000000ff007230 */ /* 0x000fca0000004100 */
[----:B------:R-:W-:-:S05]  /*01d0*/  FMUL.FTZ R0, R0, R11 ;  /* 0x0000000b00007220 */ /* 0x000fca0000410000 */
[----:B------:R-:W-:-:S05]  /*01e0*/  F2FP.F16.F32.PACK_AB R0, RZ, R0 ;  /* 0x00000000ff00723e */ /* 0x000fca00000000ff */
[----:B0-----:R0:W-:Y:S01]  /*01f0*/  STG.E.U16 desc[UR6][R8.64], R0 ;  /* 0x0000000008007986 */ /* 0x0011e2000c101506 */
[----:B------:R-:W-:Y:S05]  /*0200*/  @P0 BRA `(.L_x_2135) ;  /* 0x0000000000900947 */ /* 0x000fea0003800000 */
[----:B------:R-:W1:Y:S08]  /*0210*/  LDC.64 R4, c[0x0][0x658] ;  /* 0x00019600ff047b82 */ /* 0x000e700000000a00 */
[----:B------:R-:W2:Y:S08]  /*0220*/  LDC.64 R6, c[0x0][0x660] ;  /* 0x00019800ff067b82 */ /* 0x000eb00000000a00 */
[----:B0-----:R-:W0:Y:S01]  /*0230*/  LDC.U16 R0, c[0x0][0x668] ;  /* 0x00019a00ff007b82 */ /* 0x001e220000000400 */
[----:B-1----:R-:W3:Y:S04]  /*0240*/  LDG.E.U16 R4, desc[UR6][R4.64] ;  /* 0x0000000604047981 */ /* 0x002ee8000c1e1500 */
[----:B--2---:R-:W2:Y:S01]  /*0250*/  LDG.E.U16 R6, desc[UR6][R6.64] ;  /* 0x0000000606067981 */ /* 0x004ea2000c1e1500 */
[----:B------:R-:W-:Y:S01]  /*0260*/  IADD3 R3, PT, PT, R3, 0x80, RZ ;  /* 0x0000008003037810 */ /* 0x000fe20007ffe0ff */
[----:B0-----:R-:W-:-:S02]  /*0270*/  HADD2.F32 R9, -RZ, R0.H0_H0 ;  /* 0x20000000ff097230 */ /* 0x001fc40000004100 */
[----:B---3--:R-:W-:-:S05]  /*0280*/  HADD2.F32 R0, -RZ, R4.H0_H0 ;  /* 0x20000004ff007230 */ /* 0x008fca0000004100 */
[----:B------:R-:W-:Y:S02]  /*0290*/  FMUL.FTZ R0, R9, R0 ;  /* 0x0000000009007220 */ /* 0x000fe40000410000 */
[----:B------:R-:W0:Y:S01]  /*02a0*/  LDC.64 R8, c[0x0][0x648] ;  /* 0x00019200ff087b82 */ /* 0x000e220000000a00 */
[----:B--2---:R-:W-:Y:S02]  /*02b0*/  HADD2.F32 R11, -RZ, R6.H0_H0 ;  /* 0x20000006ff0b7230 */ /* 0x004fe40000004100 */
[----:B------:R-:W-:-:S05]  /*02c0*/  F2FP.F16.F32.PACK_AB R0, RZ, R0 ;  /* 0x00000000ff00723e */ /* 0x000fca00000000ff */
[----:B------:R-:W-:-:S05]  /*02d0*/  HADD2.F32 R0, -RZ, R0.H0_H0 ;  /* 0x20000000ff007230 */ /* 0x000fca0000004100 */
[----:B------:R-:W-:-:S05]  /*02e0*/  FMUL.FTZ R0, R0, R11 ;  /* 0x0000000b00007220 */ /* 0x000fca0000410000 */
[----:B------:R-:W-:-:S05]  /*02f0*/  F2FP.F16.F32.PACK_AB R0, RZ, R0 ;  /* 0x00000000ff00723e */ /* 0x000fca00000000ff */
[----:B0-----:R0:W-:Y:S02]  /*0300*/  STG.E.U16 desc[UR6][R8.64], R0 ;  /* 0x0000000008007986 */ /* 0x0011e4000c101506 */
.L_x_2134:
[----:B------:R-:W-:-:S13]  /*0310*/  ISETP.GE.AND P0, PT, R3, UR4, PT ;  /* 0x0000000403007c0c */ /* 0x000fda000bf06270 */
[----:B------:R-:W-:Y:S05]  /*0320*/  @P0 BREAK.RELIABLE B1 ;  /* 0x0000000000010942 */ /* 0x000fea0003800100 */
[----:B------:R-:W-:Y:S05]  /*0330*/  @P0 BRA `(.L_x_2135) ;  /* 0x0000000000440947 */ /* 0x000fea0003800000 */
[----:B------:R-:W-:Y:S05]  /*0340*/  BSYNC.RELIABLE B1 ;  /* 0x0000000000017941 */ /* 0x000fea0003800100 */
.L_x_2133:
        /* <DEDUP_REMOVED lines=16> */
.L_x_2135:
[----:B------:R-:W-:Y:S05]  /*0450*/  BSYNC.RECONVERGENT B0 ;  /* 0x0000000000007941 */ /* 0x000fea0003800200 */
.L_x_2132:
[----:B------:R-:W-:Y:S05]  /*0460*/  WARPSYNC.ALL ;  /* 0x0000000000007948 */ /* 0x000fea0003800000 */
[----:B------:R-:W-:-:S13]  /*0470*/  ISETP.GE.AND P0, PT, R3, UR4, PT ;  /* 0x0000000403007c0c */ /* 0x000fda000bf06270 */
[----:B------:R-:W-:Y:S05]  /*0480*/  @P0 EXIT ;  /* 0x000000000000094d */ /* 0x000fea0003800000 */
[----:B------:R-:W2:Y:S08]  /*0490*/  LDC.64 R2, c[0x0][0x658] ;  /* 0x00019600ff027b82 */ /* 0x000eb00000000a00 */
[----:B------:R-:W3:Y:S08]  /*04a0*/  LDC.64 R4, c[0x0][0x660] ;  /* 0x00019800ff047b82 */ /* 0x000ef00000000a00 */
[----:B01----:R-:W0:Y:S01]  /*04b0*/  LDC.U16 R0, c[0x0][0x668] ;  /* 0x00019a00ff007b82 */ /* 0x003e220000000400 */
[----:B--2---:R-:W2:Y:S04]  /*04c0*/  LDG.E.U16 R2, desc[UR6][R2.64] ;  /* 0x0000000602027981 */ /* 0x004ea8000c1e1500 */
[----:B---3--:R-:W3:Y:S01]  /*04d0*/  LDG.E.U16 R4, desc[UR6][R4.64] ;  /* 0x0000000604047981 */ /* 0x008ee2000c1e1500 */
[----:B0-----:R-:W-:-:S02]  /*04e0*/  HADD2.F32 R7, -RZ, R0.H0_H0 ;  /* 0x20000000ff077230 */ /* 0x001fc40000004100 */
[----:B--2---:R-:W-:-:S05]  /*04f0*/  HADD2.F32 R0, -RZ, R2.H0_H0 ;  /* 0x20000002ff007230 */ /* 0x004fca0000004100 */
[----:B------:R-:W-:Y:S02]  /*0500*/  FMUL.FTZ R0, R7, R0 ;  /* 0x0000000007007220 */ /* 0x000fe40000410000 */
[----:B------:R-:W0:Y:S01]  /*0510*/  LDC.64 R6, c[0x0][0x648] ;  /* 0x00019200ff067b82 */ /* 0x000e220000000a00 */
[----:B---3--:R-:W-:Y:S02]  /*0520*/  HADD2.F32 R9, -RZ, R4.H0_H0 ;  /* 0x20000004ff097230 */ /* 0x008fe40000004100 */
[----:B------:R-:W-:-:S05]  /*0530*/  F2FP.F16.F32.PACK_AB R0, RZ, R0 ;  /* 0x00000000ff00723e */ /* 0x000fca00000000ff */
[----:B------:R-:W-:-:S05]  /*0540*/  HADD2.F32 R0, -RZ, R0.H0_H0 ;  /* 0x20000000ff007230 */ /* 0x000fca0000004100 */
[----:B------:R-:W-:-:S05]  /*0550*/  FMUL.FTZ R0, R0, R9 ;  /* 0x0000000900007220 */ /* 0x000fca0000410000 */
[----:B------:R-:W-:-:S05]  /*0560*/  F2FP.F16.F32.PACK_AB R0, RZ, R0 ;  /* 0x00000000ff00723e */ /* 0x000fca00000000ff */
[----:B0-----:R-:W-:Y:S01]  /*0570*/  STG.E.U16 desc[UR6][R6.64], R0 ;  /* 0x0000000006007986 */ /* 0x001fe2000c101506 */
[----:B------:R-:W-:Y:S05]  /*0580*/  EXIT ;  /* 0x000000000000794d */ /* 0x000fea0003800000 */
.L_x_2131:
        /* <DEDUP_REMOVED lines=14> */
[----:B0-----:R-:W-:Y:S01]  /*0670*/  IMAD.HI.U32 R8, R3, UR8, R4 ;  /* 0x0000000803087c27 */ /* 0x001fe2000f8e0004 */
[----:B------:R-:W0:Y:S04]  /*0680*/  LDCU UR8, c[0x0][0x4b8] ;  /* 0x00009700ff0877ac */ /* 0x000e280008000800 */
[----:B------:R-:W-:-:S04]  /*0690*/  SHF.R.U32.HI R9, RZ, UR9, R8 ;  /* 0x00000009ff097c19 */ /* 0x000fc80008011608 */
[----:B------:R-:W-:-:S05]  /*06a0*/  IADD3 R4, PT, PT, -R9, RZ, RZ ;  /* 0x000000ff09047210 */ /* 0x000fca0007ffe1ff */
[----:B-1----:R-:W-:-:S04]  /*06b0*/  IMAD R4, R4, UR5, R3 ;  /* 0x0000000504047c24 */ /* 0x002fc8000f8e0203 */
[C---:B--2---:R-:W-:Y:S02]  /*06c0*/  IMAD R5, R4.reuse, UR10, RZ ;  /* 0x0000000a04057c24 */ /* 0x044fe4000f8e02ff */
[C---:B------:R-:W-:Y:S02]  /*06d0*/  IMAD R6, R4.reuse, UR11, RZ ;  /* 0x0000000b04067c24 */ /* 0x040fe4000f8e02ff */
[----:B0-----:R-:W-:Y:S01]  /*06e0*/  IMAD R4, R4, UR8, RZ ;  /* 0x0000000804047c24 */ /* 0x001fe2000f8e02ff */
[----:B------:R-:W-:Y:S06]  /*06f0*/  @!P0 BRA `(.L_x_2139) ;  /* 0x0000001400348947 */ /* 0x000fec0003800000 */
[----:B------:R-:W0:Y:S01]  /*0700*/  LDCU.64 UR8, c[0x0][0x398] ;  /* 0x00007300ff0877ac */ /* 0x000e220008000a00 */
[----:B------:R-:W-:Y:S02]  /*0710*/  MOV R8, RZ ;  /* 0x000000ff00087202 */ /* 0x000fe40000000f00 */
[----:B------:R-:W-:Y:S01]  /*0720*/  ISETP.NE.AND P0, PT, R0, 0x2, PT ;  /* 0x000000020000780c */ /* 0x000fe20003f05270 */
[----:B------:R-:W1:Y:S01]  /*0730*/  LDCU UR5, c[0x0][0x3a0] ;  /* 0x00007400ff0577ac */ /* 0x000e620008000800 */
[----:B------:R-:W2:Y:S01]  /*0740*/  LDCU UR10, c[0x0][0x4c8] ;  /* 0x00009900ff0a77ac */ /* 0x000ea20008000800 */
[----:B------:R-:W3:Y:S01]  /*0750*/  LDCU.64 UR12, c[0x0][0x4d0] ;  /* 0x00009a00ff0c77ac */ /* 0x000ee20008000a00 */
[----:B0-----:R-:W-:-:S05]  /*0760*/  IMAD.HI.U32 R10, R9, UR9, R8 ;  /* 0x00000009090a7c27 */ /* 0x001fca000f8e0008 */
[----:B-1----:R-:W-:-:S04]  /*0770*/  SHF.R.U32.HI R11, RZ, UR5, R10 ;  /* 0x00000005ff0b7c19 */ /* 0x002fc8000801160a */
[----:B------:R-:W-:-:S05]  /*0780*/  IADD3 R7, PT, PT, -R11, RZ, RZ ;  /* 0x000000ff0b077210 */ /* 0x000fca0007ffe1ff */
[----:B------:R-:W-:-:S04]  /*0790*/  IMAD R9, R7, UR8, R9 ;  /* 0x0000000807097c24 */ /* 0x000fc8000f8e0209 */
[C---:B--2---:R-:W-:Y:S02]  /*07a0*/  IMAD R4, R9.reuse, UR10, R4 ;  /* 0x0000000a09047c24 */ /* 0x044fe4000f8e0204 */
[C---:B---3--:R-:W-:Y:S02]  /*07b0*/  IMAD R5, R9.reuse, UR12, R5 ;  /* 0x0000000c09057c24 */ /* 0x048fe4000f8e0205 */
[----:B------:R-:W-:Y:S01]  /*07c0*/  IMAD R6, R9, UR13, R6 ;  /* 0x0000000d09067c24 */ /* 0x000fe2000f8e0206 */
[----:B------:R-:W-:Y:S06]  /*07d0*/  @!P0 BRA `(.L_x_2139) ;  /* 0x0000001000fc8947 */ /* 0x000fec0003800000 */
[----:B------:R-:W0:Y:S01]  /*07e0*/  LDCU.64 UR8, c[0x0][0x3a8] ;  /* 0x00007500ff0877ac */ /* 0x000e220008000a00 */
[----:B------:R-:W-:Y:S01]  /*07f0*/  HFMA2 R10, -RZ, RZ, 0, 0 ;  /* 0x00000000ff0a7431 */ /* 0x000fe200000001ff */
[----:B------:R-:W-:Y:S01]  /*0800*/  ISETP.NE.AND P0, PT, R0, 0x3, PT ;  /* 0x000000030000780c */ /* 0x000fe20003f05270 */
[----:B------:R-:W1:Y:S01]  /*0810*/  LDCU UR5, c[0x0][0x3a4] ;  /* 0x00007480ff0577ac */ /* 0x000e620008000800 */
[----:B------:R-:W2:Y:S01]  /*0820*/  LDCU UR10, c[0x0][0x4d8] ;  /* 0x00009b00ff0a77ac */ /* 0x000ea20008000800 */
[----:B------:R-:W3:Y:S01]  /*0830*/  LDCU.64 UR12, c[0x0][0x4e0] ;  /* 0x00009c00ff0c77ac */ /* 0x000ee20008000a00 */
[----:B0-----:R-:W-:-:S05]  /*0840*/  IMAD.HI.U32 R8, R11, UR8, R10 ;  /* 0x000000080b087c27 */ /* 0x001fca000f8e000a */
[----:B------:R-:W-:-:S04]  /*0850*/  SHF.R.U32.HI R9, RZ, UR9, R8 ;  /* 0x00000009ff097c19 */ /* 0x000fc80008011608 */
[----:B------:R-:W-:-:S05]  /*0860*/  IADD3 R7, PT, PT, -R9, RZ, RZ ;  /* 0x000000ff09077210 */ /* 0x000fca0007ffe1ff */
[----:B-1----:R-:W-:-:S04]  /*0870*/  IMAD R11, R7, UR5, R11 ;  /* 0x00000005070b7c24 */ /* 0x002fc8000f8e020b */
[C---:B--2---:R-:W-:Y:S02]  /*0880*/  IMAD R4, R11.reuse, UR10, R4 ;  /* 0x0000000a0b047c24 */ /* 0x044fe4000f8e0204 */
[C---:B---3--:R-:W-:Y:S02]  /*0890*/  IMAD R5, R11.reuse, UR12, R5 ;  /* 0x0000000c0b057c24 */ /* 0x048fe4000f8e0205 */
[----:B------:R-:W-:Y:S01]  /*08a0*/  IMAD R6, R11, UR13, R6 ;  /* 0x0000000d0b067c24 */ /* 0x000fe2000f8e0206 */
        /* <DEDUP_REMOVED lines=287> */
[----:B0-----:R-:W-:Y:S01]  /*1aa0*/  IMAD.HI.U32 R12, R9, UR9, R8 ;  /* 0x00000009090c7c27 */ /* 0x001fe2000f8e0008 */
[----:B------:R-:W0:Y:S06]  /*1ab0*/  LDCU UR9, c[0x0][0x628] ;  /* 0x0000c500ff0977ac */ /* 0x000e2c0008000800 */
[----:B------:R-:W4:Y:S01]  /*1ac0*/  @P0 LDC R17, c[0x0][0x4ac] ;  /* 0x00012b00ff110b82 */ /* 0x000f220000000800 */
[----:B-1----:R-:W-:-:S02]  /*1ad0*/  SHF.R.U32.HI R13, RZ, UR5, R12 ;  /* 0x00000005ff0d7c19 */ /* 0x002fc4000801160c */
[----:B------:R-:W-:Y:S02]  /*1ae0*/  @P0 MOV R12, RZ ;  /* 0x000000ff000c0202 */ /* 0x000fe40000000f00 */
[----:B------:R-:W-:-:S03]  /*1af0*/  IADD3 R7, PT, PT, -R13, RZ, RZ ;  /* 0x000000ff0d077210 */ /* 0x000fc60007ffe1ff */
[----:B------:R-:W1:Y:S02]  /*1b00*/  @P0 LDC R16, c[0x0][0x638] ;  /* 0x00018e00ff100b82 */ /* 0x000e640000000800 */
[----:B------:R-:W-:-:S06]  /*1b10*/  IMAD R9, R7, UR8, R9 ;  /* 0x0000000807097c24 */ /* 0x000fcc000f8e0209 */
[----:B------:R-:W5:Y:S01]  /*1b20*/  @P0 LDC.64 R10, c[0x0][0x640] ;  /* 0x00019000ff0a0b82 */ /* 0x000f620000000a00 */
[----:B---3--:R-:W-:-:S04]  /*1b30*/  @P0 IMAD.HI.U32 R8, R13, R14, R12 ;  /* 0x0000000e0d080227 */ /* 0x008fc800078e000c */
[C---:B0-----:R-:W-:Y:S01]  /*1b40*/  IMAD R4, R9.reuse, UR9, R4 ;  /* 0x0000000909047c24 */ /* 0x041fe2000f8e0204 */
[----:B------:R-:W-:Y:S01]  /*1b50*/  @P0 SHF.R.U32.HI R8, RZ, R15, R8 ;  /* 0x0000000fff080219 */ /* 0x000fe20000011608 */
[C---:B--2---:R-:W-:Y:S02]  /*1b60*/  IMAD R5, R9.reuse, UR10, R5 ;  /* 0x0000000a09057c24 */ /* 0x044fe4000f8e0205 */
[----:B------:R-:W-:Y:S01]  /*1b70*/  IMAD R6, R9, UR11, R6 ;  /* 0x0000000b09067c24 */ /* 0x000fe2000f8e0206 */
[----:B------:R-:W-:-:S05]  /*1b80*/  @P0 IADD3 R12, PT, PT, -R8, RZ, RZ ;  /* 0x000000ff080c0210 */ /* 0x000fca0007ffe1ff */
[----:B----4-:R-:W-:-:S04]  /*1b90*/  @P0 IMAD R13, R12, R17, R13 ;  /* 0x000000110c0d0224 */ /* 0x010fc800078e020d */
[C---:B-1----:R-:W-:Y:S02]  /*1ba0*/  @P0 IMAD R4, R13.reuse, R16, R4 ;  /* 0x000000100d040224 */ /* 0x042fe400078e0204 */
[C---:B-----5:R-:W-:Y:S02]  /*1bb0*/  @P0 IMAD R5, R13.reuse, R10, R5 ;  /* 0x0000000a0d050224 */ /* 0x060fe400078e0205 */
[----:B------:R-:W-:-:S07]  /*1bc0*/  @P0 IMAD R6, R13, R11, R6 ;  /* 0x0000000b0d060224 */ /* 0x000fce00078e0206 */
.L_x_2139:
[----:B------:R-:W0:Y:S01]  /*1bd0*/  LDCU.64 UR8, c[0x0][0x658] ;  /* 0x0000cb00ff0877ac */ /* 0x000e220008000a00 */
[----:B------:R-:W1:Y:S01]  /*1be0*/  LDCU.64 UR10, c[0x0][0x660] ;  /* 0x0000cc00ff0a77ac */ /* 0x000e620008000a00 */
[----:B0-----:R-:W-:Y:S02]  /*1bf0*/  IADD3 R8, P0, PT, R5, UR8, RZ ;  /* 0x0000000805087c10 */ /* 0x001fe4000ff1e0ff */
[----:B------:R-:W0:Y:S02]  /*1c00*/  LDC.U16 R5, c[0x0][0x668] ;  /* 0x00019a00ff057b82 */ /* 0x000e240000000400 */
[----:B------:R-:W-:Y:S01]  /*1c10*/  IADD3.X R9, PT, PT, RZ, UR9, RZ, P0, !PT ;  /* 0x00000009ff097c10 */ /* 0x000fe200087fe4ff */
[----:B------:R-:W2:Y:S04]  /*1c20*/  LDCU.64 UR8, c[0x0][0x648] ;  /* 0x0000c900ff0877ac */ /* 0x000ea80008000a00 */
[----:B------:R-:W3:Y:S01]  /*1c30*/  LDG.E.U16 R8, desc[UR6][R8.64] ;  /* 0x0000000608087981 */ /* 0x000ee2000c1e1500 */
[----:B-1----:R-:W-:-:S04]  /*1c40*/  IADD3 R6, P0, PT, R6, UR10, RZ ;  /* 0x0000000a06067c10 */ /* 0x002fc8000ff1e0ff */
[----:B------:R-:W-:-:S05]  /*1c50*/  IADD3.X R7, PT, PT, RZ, UR11, RZ, P0, !PT ;  /* 0x0000000bff077c10 */ /* 0x000fca00087fe4ff */
[----:B------:R-:W4:Y:S01]  /*1c60*/  LDG.E.U16 R6, desc[UR6][R6.64] ;  /* 0x0000000606067981 */ /* 0x000f22000c1e1500 */
[----:B------:R-:W-:Y:S02]  /*1c70*/  IADD3 R3, PT, PT, R3, 0x80, RZ ;  /* 0x0000008003037810 */ /* 0x000fe40007ffe0ff */
[----:B--2---:R-:W-:Y:S01]  /*1c80*/  IADD3 R4, P0, PT, R4, UR8, RZ ;  /* 0x0000000804047c10 */ /* 0x004fe2000ff1e0ff */
[----:B0-----:R-:W-:Y:S02]  /*1c90*/  HADD2.F32 R10, -RZ, R5.H0_H0 ;  /* 0x20000005ff0a7230 */ /* 0x001fe40000004100 */
[----:B---3--:R-:W-:-:S05]  /*1ca0*/  HADD2.F32 R5, -RZ, R8.H0_H0 ;  /* 0x20000008ff057230 */ /* 0x008fca0000004100 */
[----:B------:R-:W-:-:S05]  /*1cb0*/  FMUL.FTZ R5, R10, R5 ;  /* 0x000000050a057220 */ /* 0x000fca0000410000 */
[----:B------:R-:W-:Y:S01]  /*1cc0*/  F2FP.F16.F32.PACK_AB R5, RZ, R5 ;  /* 0x00000005ff05723e */ /* 0x000fe200000000ff */
[----:B----4-:R-:W-:-:S04]  /*1cd0*/  HADD2.F32 R10, -RZ, R6.H0_H0 ;  /* 0x20000006ff0a7230 */ /* 0x010fc80000004100 */
[----:B------:R-:W-:-:S05]  /*1ce0*/  HADD2.F32 R5, -RZ, R5.H0_H0 ;  /* 0x20000005ff057230 */ /* 0x000fca0000004100 */
[----:B------:R-:W-:-:S05]  /*1cf0*/  FMUL.FTZ R5, R5, R10 ;  /* 0x0000000a05057220 */ /* 0x000fca0000410000 */
        /* <DEDUP_REMOVED lines=12> */
[----:B-1----:R-:W-:Y:S01]  /*1dc0*/  IMAD.HI.U32 R8, R3, UR8, R4 ;  /* 0x0000000803087c27 */ /* 0x002fe2000f8e0004 */
[----:B------:R-:W1:Y:S04]  /*1dd0*/  LDCU UR8, c[0x0][0x4b8] ;  /* 0x00009700ff0877ac */ /* 0x000e680008000800 */
[----:B------:R-:W-:-:S04]  /*1de0*/  SHF.R.U32.HI R9, RZ, UR9, R8 ;  /* 0x00000009ff097c19 */ /* 0x000fc80008011608 */
[----:B------:R-:W-:-:S05]  /*1df0*/  IADD3 R4, PT, PT, -R9, RZ, RZ ;  /* 0x000000ff09047210 */ /* 0x000fca0007ffe1ff */
[----:B0-----:R-:W-:-:S04]  /*1e00*/  IMAD R4, R4, UR5, R3 ;  /* 0x0000000504047c24 */ /* 0x001fc8000f8e0203 */
[C---:B--2---:R-:W-:Y:S02]  /*1e10*/  IMAD R5, R4.reuse, UR10, RZ ;  /* 0x0000000a04057c24 */ /* 0x044fe4000f8e02ff */
[C---:B------:R-:W-:Y:S02]  /*1e20*/  IMAD R6, R4.reuse, UR11, RZ ;  /* 0x0000000b04067c24 */ /* 0x040fe4000f8e02ff */
[----:B-1----:R-:W-:Y:S01]  /*1e30*/  IMAD R4, R4, UR8, RZ ;  /* 0x0000000804047c24 */ /* 0x002fe2000f8e02ff */
        /* <DEDUP_REMOVED lines=334> */
.L_x_2141:
        /* <DEDUP_REMOVED lines=20> */
[----:B------:R-:W-:-:S05]  /*3460*/  IADD3.X R5, PT, PT, RZ, UR9, RZ, P0, !PT ;  /* 0x00000009ff057c10 */ /* 0x000fca00087fe4ff */
[----:B------:R0:W-:Y:S02]  /*3470*/  STG.E.U16 desc[UR6][R4.64], R6 ;  /* 0x0000000604007986 */ /* 0x0001e4000c101506 */
.L_x_2138:
[----:B------:R-:W-:-:S13]  /*3480*/  ISETP.GE.AND P0, PT, R3, UR4, PT ;  /* 0x0000000403007c0c */ /* 0x000fda000bf06270 */
[----:B------:R-:W-:Y:S05]  /*3490*/  @P0 BREAK.RELIABLE B1 ;  /* 0x0000000000010942 */ /* 0x000fea0003800100 */
[----:B------:R-:W-:Y:S05]  /*34a0*/  @P0 BRA `(.L_x_2140) ;  /* 0x0000001400cc0947 */ /* 0x000fea0003800000 */
[----:B------:R-:W-:Y:S05]  /*34b0*/  BSYNC.RELIABLE B1 ;  /* 0x0000000000017941 */ /* 0x000fea0003800100 */
.L_x_2137:
        /* <DEDUP_REMOVED lines=348> */
.L_x_2142:
        /* <DEDUP_REMOVED lines=22> */
.L_x_2140:
[----:B------:R-:W-:Y:S05]  /*4be0*/  BSYNC.RECONVERGENT B0 ;  /* 0x0000000000007941 */ /* 0x000fea0003800200 */
.L_x_2136:
        /* <DEDUP_REMOVED lines=9> */
[----:B--2---:R-:W-:Y:S01]  /*4c80*/  IMAD.HI.U32 R6, R3, UR4, R4 ;  /* 0x0000000403067c27 */ /* 0x004fe2000f8e0004 */
[----:B------:R-:W2:Y:S04]  /*4c90*/  LDCU UR4, c[0x0][0x4b8] ;  /* 0x00009700ff0477ac */ /* 0x000ea80008000800 */
[----:B------:R-:W-:-:S04]  /*4ca0*/  SHF.R.U32.HI R7, RZ, UR5, R6 ;  /* 0x00000005ff077c19 */ /* 0x000fc80008011606 */
[----:B------:R-:W-:-:S05]  /*4cb0*/  IADD3 R4, PT, PT, -R7, RZ, RZ ;  /* 0x000000ff07047210 */ /* 0x000fca0007ffe1ff */
[----:B0-----:R-:W-:-:S04]  /*4cc0*/  IMAD R2, R4, UR8, R3 ;  /* 0x0000000804027c24 */ /* 0x001fc8000f8e0203 */
[C---:B-1----:R-:W-:Y:S02]  /*4cd0*/  IMAD R3, R2.reuse, UR10, RZ ;  /* 0x0000000a02037c24 */ /* 0x042fe4000f8e02ff */
[C---:B------:R-:W-:Y:S02]  /*4ce0*/  IMAD R4, R2.reuse, UR11, RZ ;  /* 0x0000000b02047c24 */ /* 0x040fe4000f8e02ff */
[----:B--2---:R-:W-:Y:S01]  /*4cf0*/  IMAD R2, R2, UR4, RZ ;  /* 0x0000000402027c24 */ /* 0x004fe2000f8e02ff */
        /* <DEDUP_REMOVED lines=313> */
[----:B------:R-:W2:Y:S09]  /*6090*/  LDCU UR5, c[0x0][0x628] ;  /* 0x0000c500ff0577ac */ /* 0x000eb20008000800 */
[----:B------:R-:W3:Y:S01]  /*60a0*/  @P0 LDC.64 R12, c[0x0][0x4b0] ;  /* 0x00012c00ff0c0b82 */ /* 0x000ee20000000a00 */
[----:B------:R-:W4:Y:S01]  /*60b0*/  LDCU.64 UR10, c[0x0][0x630] ;  /* 0x0000c600ff0a77ac */ /* 0x000f220008000a00 */
[----:B0-----:R-:W-:-:S06]  /*60c0*/  IMAD.HI.U32 R10, R7, UR9, R6 ;  /* 0x00000009070a7c27 */ /* 0x001fcc000f8e0006 */
[----:B------:R-:W0:Y:S01]  /*60d0*/  @P0 LDC R15, c[0x0][0x4ac] ;  /* 0x00012b00ff0f0b82 */ /* 0x000e220000000800 */
[----:B-1----:R-:W-:Y:S02]  /*60e0*/  SHF.R.U32.HI R11, RZ, UR4, R10 ;  /* 0x00000004ff0b7c19 */ /* 0x002fe4000801160a */
[----:B------:R-:W-:Y:S02]  /*60f0*/  @P0 MOV R10, RZ ;  /* 0x000000ff000a0202 */ /* 0x000fe40000000f00 */
[----:B------:R-:W-:-:S03]  /*6100*/  IADD3 R5, PT, PT, -R11, RZ, RZ ;  /* 0x000000ff0b057210 */ /* 0x000fc60007ffe1ff */
[----:B------:R-:W1:Y:S02]  /*6110*/  @P0 LDC R6, c[0x0][0x638] ;  /* 0x00018e00ff060b82 */ /* 0x000e640000000800 */
[----:B------:R-:W-:-:S06]  /*6120*/  IMAD R7, R5, UR8, R7 ;  /* 0x0000000805077c24 */ /* 0x000fcc000f8e0207 */
[----:B------:R-:W5:Y:S01]  /*6130*/  @P0 LDC.64 R8, c[0x0][0x640] ;  /* 0x00019000ff080b82 */ /* 0x000f620000000a00 */
[----:B---3--:R-:W-:-:S04]  /*6140*/  @P0 IMAD.HI.U32 R0, R11, R12, R10 ;  /* 0x0000000c0b000227 */ /* 0x008fc800078e000a */
[C---:B--2---:R-:W-:Y:S01]  /*6150*/  IMAD R2, R7.reuse, UR5, R2 ;  /* 0x0000000507027c24 */ /* 0x044fe2000f8e0202 */
[----:B------:R-:W-:Y:S01]  /*6160*/  @P0 SHF.R.U32.HI R0, RZ, R13, R0 ;  /* 0x0000000dff000219 */ /* 0x000fe20000011600 */
[C---:B----4-:R-:W-:Y:S02]  /*6170*/  IMAD R3, R7.reuse, UR10, R3 ;  /* 0x0000000a07037c24 */ /* 0x050fe4000f8e0203 */
[----:B------:R-:W-:Y:S01]  /*6180*/  IMAD R4, R7, UR11, R4 ;  /* 0x0000000b07047c24 */ /* 0x000fe2000f8e0204 */
[----:B------:R-:W-:-:S05]  /*6190*/  @P0 IADD3 R10, PT, PT, -R0, RZ, RZ ;  /* 0x000000ff000a0210 */ /* 0x000fca0007ffe1ff */
[----:B0-----:R-:W-:-:S04]  /*61a0*/  @P0 IMAD R11, R15, R10, R11 ;  /* 0x0000000a0f0b0224 */ /* 0x001fc800078e020b */
[C---:B-1----:R-:W-:Y:S02]  /*61b0*/  @P0 IMAD R2, R11.reuse, R6, R2 ;  /* 0x000000060b020224 */ /* 0x042fe400078e0202 */
[C---:B-----5:R-:W-:Y:S02]  /*61c0*/  @P0 IMAD R3, R11.reuse, R8, R3 ;  /* 0x000000080b030224 */ /* 0x060fe400078e0203 */
[----:B------:R-:W-:-:S07]  /*61d0*/  @P0 IMAD R4, R11, R9, R4 ;  /* 0x000000090b040224 */ /* 0x000fce00078e0204 */
.L_x_2143:
[----:B------:R-:W0:Y:S01]  /*61e0*/  LDCU.64 UR4, c[0x0][0x658] ;  /* 0x0000cb00ff0477ac */ /* 0x000e220008000a00 */
[----:B------:R-:W1:Y:S01]  /*61f0*/  LDC.U16 R0, c[0x0][0x668] ;  /* 0x00019a00ff007b82 */ /* 0x000e620000000400 */
[----:B------:R-:W2:Y:S01]  /*6200*/  LDCU.64 UR8, c[0x0][0x660] ;  /* 0x0000cc00ff0877ac */ /* 0x000ea20008000a00 */
[----:B0-----:R-:W-:-:S04]  /*6210*/  IADD3 R6, P0, PT, R3, UR4, RZ ;  /* 0x0000000403067c10 */ /* 0x001fc8000ff1e0ff */
[----:B------:R-:W-:Y:S01]  /*6220*/  IADD3.X R7, PT, PT, RZ, UR5, RZ, P0, !PT ;  /* 0x00000005ff077c10 */ /* 0x000fe200087fe4ff */
[----:B------:R-:W0:Y:S04]  /*6230*/  LDCU.64 UR4, c[0x0][0x648] ;  /* 0x0000c900ff0477ac */ /* 0x000e280008000a00 */
[----:B------:R-:W3:Y:S01]  /*6240*/  LDG.E.U16 R6, desc[UR6][R6.64] ;  /* 0x0000000606067981 */ /* 0x000ee2000c1e1500 */
[----:B--2---:R-:W-:-:S04]  /*6250*/  IADD3 R4, P0, PT, R4, UR8, RZ ;  /* 0x0000000804047c10 */ /* 0x004fc8000ff1e0ff */
[----:B------:R-:W-:-:S05]  /*6260*/  IADD3.X R5, PT, PT, RZ, UR9, RZ, P0, !PT ;  /* 0x00000009ff057c10 */ /* 0x000fca00087fe4ff */
[----:B------:R-:W2:Y:S01]  /*6270*/  LDG.E.U16 R4, desc[UR6][R4.64] ;  /* 0x0000000604047981 */ /* 0x000ea2000c1e1500 */
[----:B-1----:R-:W-:Y:S01]  /*6280*/  HADD2.F32 R3, -RZ, R0.H0_H0 ;  /* 0x20000000ff037230 */ /* 0x002fe20000004100 */
[----:B0-----:R-:W-:Y:S01]  /*6290*/  IADD3 R2, P0, PT, R2, UR4, RZ ;  /* 0x0000000402027c10 */ /* 0x001fe2000ff1e0ff */
[----:B---3--:R-:W-:-:S05]  /*62a0*/  HADD2.F32 R0, -RZ, R6.H0_H0 ;  /* 0x20000006ff007230 */ /* 0x008fca0000004100 */
[----:B------:R-:W-:-:S05]  /*62b0*/  FMUL.FTZ R0, R3, R0 ;  /* 0x0000000003007220 */ /* 0x000fca0000410000 */
[----:B------:R-:W-:Y:S01]  /*62c0*/  F2FP.F16.F32.PACK_AB R0, RZ, R0 ;  /* 0x00000000ff00723e */ /* 0x000fe200000000ff */
[----:B--2---:R-:W-:-:S04]  /*62d0*/  HADD2.F32 R3, -RZ, R4.H0_H0 ;  /* 0x20000004ff037230 */ /* 0x004fc80000004100 */
[----:B------:R-:W-:-:S05]  /*62e0*/  HADD2.F32 R0, -RZ, R0.H0_H0 ;  /* 0x20000000ff007230 */ /* 0x000fca0000004100 */
[----:B------:R-:W-:Y:S01]  /*62f0*/  FMUL.FTZ R0, R0, R3 ;  /* 0x0000000300007220 */ /* 0x000fe20000410000 */
[----:B------:R-:W-:-:S04]  /*6300*/  IADD3.X R3, PT, PT, RZ, UR5, RZ, P0, !PT ;  /* 0x00000005ff037c10 */ /* 0x000fc800087fe4ff */
[----:B------:R-:W-:-:S05]  /*6310*/  F2FP.F16.F32.PACK_AB R0, RZ, R0 ;  /* 0x00000000ff00723e */ /* 0x000fca00000000ff */
[----:B------:R-:W-:Y:S01]  /*6320*/  STG.E.U16 desc[UR6][R2.64], R0 ;  /* 0x0000000002007986 */ /* 0x000fe2000c101506 */
[----:B------:R-:W-:Y:S05]  /*6330*/  EXIT ;  /* 0x000000000000794d */ /* 0x000fea0003800000 */
.L_x_2144:
        /* <DEDUP_REMOVED lines=12> */
.L_x_23488:


//--------------------- .text._ZN2at6native27unrolled_elementwise_kernelIZZZNS0_54_GLOBAL__N__d8c5977b_16_LinearAlgebra_cu_9e10b42f_324316addr_kernel_cudaERNS_14TensorIteratorERKN3c106ScalarES8_ENKUlvE_clEvENKUlvE9_clEvEUlNS5_4HalfESB_SB_E_St5arrayIPcLm4EELi4E23TrivialOffsetCalculatorILi3EjESG_ILi1EjENS0_6memory15LoadWithoutCastENSJ_16StoreWithoutCastEEEviT_T0_T2_T3_T4_T5_ --------------------------
	.section	.text._ZN2at6native27unrolled_elementwise_kernelIZZZNS0_54_GLOBAL__N__d8c5977b_16_LinearAlgebra_cu_9e10b42f_324316addr_kernel_cudaERNS_14TensorIteratorERKN3c106ScalarES8_ENKUlvE_clEvENKUlvE9_clEvEUlNS5_4HalfESB_SB_E_St5arrayIPcLm4EELi4E23TrivialOffsetCalculatorILi3EjESG_ILi1EjENS0_6memory15LoadWithoutCastENSJ_16StoreWithoutCastEEEviT_T0_T2_T3_T4_T5_,"ax",@progbits
	.align	128
        .global         _ZN2at6native27unrolled_elementwise_kernelIZZZNS0_54_GLOBAL__N__d8c5977b_16_LinearAlgebra_cu_9e10b42f_324316addr_kernel_cudaERNS_14TensorIteratorERKN3c106ScalarES8_ENKUlvE_clEvENKUlvE9_clEvEUlNS5_4HalfESB_SB_E_St5arrayIPcLm4EELi4E23TrivialOffsetCalculatorILi3EjESG_ILi1EjENS0_6memory15LoadWithoutCastENSJ_16StoreWithoutCastEEEviT_T0_T2_T3_T4_T5_
        .type           _ZN2at6native27unrolled_elementwise_kernelIZZZNS0_54_GLOBAL__N__d8c5977b_16_LinearAlgebra_cu_9e10b42f_324316addr_kernel_cudaERNS_14TensorIteratorERKN3c106ScalarES8_ENKUlvE_clEvENKUlvE9_clEvEUlNS5_4HalfESB_SB_E_St5arrayIPcLm4EELi4E23TrivialOffsetCalculatorILi3EjESG_ILi1EjENS0_6memory15LoadWithoutCastENSJ_16StoreWithoutCastEEEviT_T0_T2_T3_T4_T5_,@function
        .size           _ZN2at6native27unrolled_elementwise_kernelIZZZNS0_54_GLOBAL__N__d8c5977b_16_LinearAlgebra_cu_9e10b42f_324316addr_kernel_cudaERNS_14TensorIteratorERKN3c106ScalarES8_ENKUlvE_clEvENKUlvE9_clEvEUlNS5_4HalfESB_SB_E_St5arrayIPcLm4EELi4E23TrivialOffsetCalculatorILi3EjESG_ILi1EjENS0_6memory15LoadWithoutCastENSJ_16StoreWithoutCastEEEviT_T0_T2_T3_T4_T5_,(.L_x_23489 - _ZN2at6native27unrolled_elementwise_kernelIZZZNS0_54_GLOBAL__N__d8c5977b_16_LinearAlgebra_cu_9e10b42f_324316addr_kernel_cudaERNS_14TensorIteratorERKN3c106ScalarES8_ENKUlvE_clEvENKUlvE9_clEvEUlNS5_4HalfESB_SB_E_St5arrayIPcLm4EELi4E23TrivialOffsetCalculatorILi3EjESG_ILi1EjENS0_6memory15LoadWithoutCastENSJ_16StoreWithoutCastEEEviT_T0_T2_T3_T4_T5_)
        .other          _ZN2at6native27unrolled_elementwise_kernelIZZZNS0_54_GLOBAL__N__d8c5977b_16_LinearAlgebra_cu_9e10b42f_324316addr_kernel_cudaERNS_14TensorIteratorERKN3c106ScalarES8_ENKUlvE_clEvENKUlvE9_clEvEUlNS5_4HalfESB_SB_E_St5arrayIPcLm4EELi4E23TrivialOffsetCalculatorILi3EjESG_ILi1EjENS0_6memory15LoadWithoutCastENSJ_16StoreWithoutCastEEEviT_T0_T2_T3_T4_T5_,@"STO_CUDA_ENTRY STV_DEFAULT"
_ZN2at6native27unrolled_elementwise_kernelIZZZNS0_54_GLOBAL__N__d8c5977b_16_LinearAlgebra_cu_9e10b42f_324316addr_kernel_cudaERNS_14TensorIteratorERKN3c106ScalarES8_ENKUlvE_clEvENKUlvE9_clEvEUlNS5_4HalfESB_SB_E_St5arrayIPcLm4EELi4E23TrivialOffsetCalculatorILi3EjESG_ILi1EjENS0_6memory15LoadWithoutCastENSJ_16StoreWithoutCastEEEviT_T0_T2_T3_T4_T5_:
.text._ZN2at6native27unrolled_elementwise_kernelIZZZNS0_54_GLOBAL__N__d8c5977b_16_LinearAlgebra_cu_9e10b42f_324316addr_kernel_cudaERNS_14TensorIteratorERKN3c106ScalarES8_ENKUlvE_clEvENKUlvE9_clEvEUlNS5_4HalfESB_SB_E_St5arrayIPcLm4EELi4E23TrivialOffsetCalculatorILi3EjESG_ILi1EjENS0_6memory15LoadWithoutCastENSJ_16StoreWithoutCastEEEviT_T0_T2_T3_T4_T5_:
[----:B------:R-:W-:Y:S01]  /*0000*/  LDC R1, c[0x0][0x37c] ;  /* 0x0000df00ff017b82 */ /* 0x000fe20000000800 */
[----:B------:R-:W0:Y:S07]  /*0010*/  S2R R11, SR_CTAID.X ;  /* 0x00000000000b7919 */ /* 0x000e2e0000002500 */
[----:B------:R-:W0:Y:S01]  /*0020*/  LDC R0, c[0x0][0x380] ;  /* 0x0000e000ff007b82 */ /* 0x000e220000000800 */
[----:B------:R-:W1:Y:S01]  /*0030*/  LDCU.64 UR4, c[0x0][0x358] ;  /* 0x00006b00ff0477ac */ /* 0x000e620008000a00 */
[----:B------:R-:W2:Y:S01]  /*0040*/  S2R R10, SR_TID.X ;  /* 0x00000000000a7919 */ /* 0x000ea20000002100 */
[--C-:B0-----:R-:W-:Y:S01]  /*0050*/  IMAD R9, R11, -0x200, R0.reuse ;  /* 0xfffffe000b097824 */ /* 0x101fe200078e0200 */
[----:B------:R-:W-:-:S02]  /*0060*/  PRMT R0, RZ, 0x7610, R0 ;  /* 0x00007610ff007816 */ /* 0x000fc40000000000 */
[----:B--2---:R-:W-:Y:S02]  /*0070*/  MOV R8, R10 ;  /* 0x0000000a00087202 */ /* 0x004fe40000000f00 */
[----:B------:R-:W-:-:S13]  /*0080*/  ISETP.GE.AND P0, PT, R10, R9, PT ;  /* 0x000000090a00720c */ /* 0x000fda0003f06270 */
[----:B------:R-:W-:-:S04]  /*0090*/  @!P0 IADD3 R10, PT, PT, R8, 0x80, RZ ;  /* 0x00000080080a8810 */ /* 0x000fc80007ffe0ff */
[----:B------:R-:W-:-:S13]  /*00a0*/  ISETP.GE.AND P1, PT, R10, R9, PT ;  /* 0x000000090a00720c */ /* 0x000fda0003f26270 */
[----:B------:R-:W-:Y:S01]  /*00b0*/  @!P1 LEA R17, R11, R10, 0x9 ;  /* 0x0000000a0b119211 */ /* 0x000fe200078e48ff */
[----:B------:R-:W-:Y:S01]  /*00c0*/  @!P1 VIADD R10, R10, 0x80 ;  /* 0x000000800a0a9836 */ /* 0x000fe20000000000 */
[----:B------:R-:W0:Y:S04]  /*00d0*/  @!P1 LDC.64 R18, c[0x0][0x3a8] ;  /* 0x0000ea00ff129b82 */ /* 0x000e280000000a00 */
[----:B------:R-:W-:-:S04]  /*00e0*/  ISETP.GE.AND P3, PT, R10, R9, PT ;  /* 0x000000090a00720c */ /* 0x000fc80003f66270 */
[----:B------:R-:W2:Y:S09]  /*00f0*/  @!P1 LDC.64 R2, c[0x0][0x3b0] ;  /* 0x0000ec00ff029b82 */ /* 0x000eb20000000a00 */
[----:B------:R-:W3:Y:S01]  /*0100*/  @!P3 LDC.64 R4, c[0x0][0x3a8] ;  /* 0x0000ea00ff04bb82 */ /* 0x000ee20000000a00 */
[----:B------:R-:W-:-:S02]  /*0110*/  @!P3 LEA R21, R11, R10, 0x9 ;  /* 0x0000000a0b15b211 */ /* 0x000fc400078e48ff */
[----:B------:R-:W-:Y:S01]  /*0120*/  @!P3 IADD3 R10, PT, PT, R10, 0x80, RZ ;  /* 0x000000800a0ab810 */ /* 0x000fe20007ffe0ff */
[----:B0-----:R-:W-:-:S04]  /*0130*/  @!P1 IMAD.WIDE.U32 R18, R17, 0x2, R18 ;  /* 0x0000000211129825 */ /* 0x001fc800078e0012 */
[----:B------:R-:W0:Y:S01]  /*0140*/  @!P3 LDC.64 R6, c[0x0][0x3b0] ;  /* 0x0000ec00ff06bb82 */ /* 0x000e220000000a00 */
[----:B------:R-:W-:Y:S01]  /*0150*/  ISETP.GE.AND P2, PT, R10, R9, PT ;  /* 0x000000090a00720c */ /* 0x000fe20003f46270 */
[----:B-1----:R1:W5:Y:S06]  /*0160*/  @!P1 LDG.E.U16 R0, desc[UR4][R18.64] ;  /* 0x0000000412009981 */ /* 0x00236c000c1e1500 */
[----:B-1----:R-:W1:Y:S01]  /*0170*/  @!P0 LDC.64 R18, c[0x0][0x3a8] ;  /* 0x0000ea00ff128b82 */ /* 0x002e620000000a00 */
[----:B------:R-:W-:Y:S01]  /*0180*/  @!P0 LEA R25, R11, R8, 0x9 ;  /* 0x000000080b198211 */ /* 0x000fe200078e48ff */
[----:B---3--:R-:W-:Y:S01]  /*0190*/  @!P3 IMAD.WIDE.U32 R4, R21, 0x2, R4 ;  /* 0x000000021504b825 */ /* 0x008fe200078e0004 */
[----:B------:R-:W-:-:S03]  /*01a0*/  PRMT R24, RZ, 0x7610, R24 ;  /* 0x00007610ff187816 */ /* 0x000fc60000000018 */
[----:B------:R-:W-:Y:S02]  /*01b0*/  @!P2 IMAD R23, R11, 0x200, R10 ;  /* 0x000002000b17a824 */ /* 0x000fe400078e020a */
[----:B------:R-:W3:Y:S01]  /*01c0*/  @!P2 LDC.64 R12, c[0x0][0x3a8] ;  /* 0x0000ea00ff0cab82 */ /* 0x000ee20000000a00 */
[----:B0-----:R-:W-:-:S07]  /*01d0*/  @!P3 IMAD.WIDE.U32 R6, R21, 0x2, R6 ;  /* 0x000000021506b825 */ /* 0x001fce00078e0006 */
[----:B------:R-:W0:Y:S01]  /*01e0*/  @!P0 LDC.64 R20, c[0x0][0x3b0] ;  /* 0x0000ec00ff148b82 */ /* 0x000e220000000a00 */
[----:B-1----:R-:W-:-:S07]  /*01f0*/  @!P0 IMAD.WIDE.U32 R18, R25, 0x2, R18 ;  /* 0x0000000219128825 */ /* 0x002fce00078e0012 */
[----:B------:R-:W1:Y:S01]  /*0200*/  @!P2 LDC.64 R14, c[0x0][0x3b0] ;  /* 0x0000ec00ff0eab82 */ /* 0x000e620000000a00 */
[----:B------:R-:W5:Y:S01]  /*0210*/  @!P0 LDG.E.U16 R24, desc[UR4][R18.64] ;  /* 0x0000000412188981 */ /* 0x000f62000c1e1500 */
[----:B0-----:R-:W-:Y:S01]  /*0220*/  @!P0 IMAD.WIDE.U32 R20, R25, 0x2, R20 ;  /* 0x0000000219148825 */ /* 0x001fe200078e0014 */
[----:B------:R-:W-:-:S06]  /*0230*/  PRMT R25, RZ, 0x7610, R25 ;  /* 0x00007610ff197816 */ /* 0x000fcc0000000019 */
[----:B------:R-:W5:Y:S01]  /*0240*/  @!P0 LDG.E.U16 R25, desc[UR4][R20.64] ;  /* 0x0000000414198981 */ /* 0x000f62000c1e1500 */
[----:B------:R-:W-:Y:S01]  /*0250*/  ISETP.GE.AND P0, PT, R8, R9, PT ;  /* 0x000000090800720c */ /* 0x000fe20003f06270 */
[----:B--2---:R-:W-:Y:S01]  /*0260*/  @!P1 IMAD.WIDE.U32 R2, R17, 0x2, R2 ;  /* 0x0000000211029825 */ /* 0x004fe200078e0002 */
[----:B------:R-:W-:-:S06]  /*0270*/  PRMT R10, RZ, 0x7610, R10 ;  /* 0x00007610ff0a7816 */ /* 0x000fcc000000000a */
[----:B------:R0:W5:Y:S01]  /*0280*/  @!P1 LDG.E.U16 R10, desc[UR4][R2.64] ;  /* 0x00000004020a9981 */ /* 0x000162000c1e1500 */
[----:B------:R-:W-:-:S04]  /*0290*/  PRMT R16, RZ, 0x7610, R16 ;  /* 0x00007610ff107816 */ /* 0x000fc80000000010 */
[----:B0-----:R-:W0:Y:S01]  /*02a0*/  @!P0 LDC.64 R2, c[0x0][0x398] ;  /* 0x0000e600ff028b82 */ /* 0x001e220000000a00 */
[----:B---3--:R-:W-:-:S04]  /*02b0*/  @!P2 IMAD.WIDE.U32 R12, R23, 0x2, R12 ;  /* 0x00000002170ca825 */ /* 0x008fc800078e000c */
[--C-:B-1----:R-:W-:Y:S01]  /*02c0*/  @!P2 IMAD.WIDE.U32 R22, R23, 0x2, R14.reuse ;  /* 0x000000021716a825 */ /* 0x102fe200078e000e */
[----:B------:R-:W-:Y:S01]  /*02d0*/  PRMT R14, RZ, 0x7610, R14 ;  /* 0x00007610ff0e7816 */ /* 0x000fe2000000000e */
[----:B------:R1:W5:Y:S01]  /*02e0*/  @!P2 LDG.E.U16 R16, desc[UR4][R12.64] ;  /* 0x000000040c10a981 */ /* 0x000362000c1e1500 */
[----:B------:R-:W-:Y:S02]  /*02f0*/  PRMT R15, RZ, 0x7610, R15 ;  /* 0x00007610ff0f7816 */ /* 0x000fe4000000000f */
[----:B------:R-:W-:Y:S02]  /*0300*/  PRMT R17, RZ, 0x7610, R17 ;  /* 0x00007610ff117816 */ /* 0x000fe40000000011 */
[----:B------:R2:W5:Y:S01]  /*0310*/  @!P3 LDG.E.U16 R14, desc[UR4][R4.64] ;  /* 0x00000004040eb981 */ /* 0x000562000c1e1500 */
[----:B------:R-:W-:Y:S03]  /*0320*/  BSSY.RECONVERGENT B0, `(.L_x_2145) ;  /* 0x0000017000007945 */ /* 0x000fe60003800200 */
[----:B------:R3:W5:Y:S01]  /*0330*/  @!P3 LDG.E.U16 R15, desc[UR4][R6.64] ;  /* 0x00000004060fb981 */ /* 0x000762000c1e1500 */
[----:B-1----:R-:W-:-:S03]  /*0340*/  IADD3 R12, PT, PT, R8, 0x80, RZ ;  /* 0x00000080080c7810 */ /* 0x002fc60007ffe0ff */
[----:B------:R1:W5:Y:S01]  /*0350*/  @!P2 LDG.E.U16 R17, desc[UR4][R22.64] ;  /* 0x000000041611a981 */ /* 0x000362000c1e1500 */
[C---:B--2---:R-:W-:Y:S02]  /*0360*/  IADD3 R4, PT, PT, R8.reuse, 0x100, RZ ;  /* 0x0000010008047810 */ /* 0x044fe40007ffe0ff */
[----:B------:R-:W-:Y:S01]  /*0370*/  @!P0 LEA R5, R11, R8, 0x9 ;  /* 0x000000080b058211 */ /* 0x000fe200078e48ff */
[----:B---3--:R-:W-:Y:S01]  /*0380*/  VIADD R6, R8, 0x180 ;  /* 0x0000018008067836 */ /* 0x008fe20000000000 */
[----:B------:R-:W-:Y:S02]  /*0390*/  @!P0 MOV R8, R12 ;  /* 0x0000000c00088202 */ /* 0x000fe40000000f00 */
[-C--:B------:R-:W-:Y:S01]  /*03a0*/  ISETP.GE.AND P1, PT, R12, R9.reuse, PT ;  /* 0x000000090c00720c */ /* 0x080fe20003f26270 */
[----:B0-----:R-:W-:Y:S01]  /*03b0*/  @!P0 IMAD.WIDE.U32 R2, R5, 0x2, R2 ;  /* 0x0000000205028825 */ /* 0x001fe200078e0002 */
[-C--:B------:R-:W-:Y:S02]  /*03c0*/  ISETP.GE.AND P2, PT, R4, R9.reuse, PT ;  /* 0x000000090400720c */ /* 0x080fe40003f46270 */
[----:B------:R-:W-:-:S02]  /*03d0*/  ISETP.GE.AND P3, PT, R6, R9, PT ;  /* 0x000000090600720c */ /* 0x000fc40003f66270 */
[----:B------:R-:W-:Y:S01]  /*03e0*/  ISETP.GE.AND P4, PT, R8, R9, PT ;  /* 0x000000090800720c */ /* 0x000fe20003f86270 */
[----:B-1----:R-:W-:-:S12]  /*03f0*/  @P0 BRA `(.L_x_2146) ;  /* 0x0000000000240947 */ /* 0x002fd80003800000 */
        /* <DEDUP_REMOVED lines=9> */
.L_x_2146:
[----:B------:R-:W-:Y:S05]  /*0490*/  BSYNC.RECONVERGENT B0 ;  /* 0x0000000000007941 */ /* 0x000fea0003800200 */
.L_x_2145:
        /* <DEDUP_REMOVED lines=11> */
.L_x_2148:
[----:B------:R-:W-:Y:S05]  /*0550*/  BSYNC.RECONVERGENT B0 ;  /* 0x0000000000007941 */ /* 0x000fea0003800200 */
.L_x_2147:
        /* <DEDUP_REMOVED lines=11> */
.L_x_2150:
[----:B------:R-:W-:Y:S05]  /*0610*/  BSYNC.RECONVERGENT B0 ;  /* 0x0000000000007941 */ /* 0x000fea0003800200 */
.L_x_2149:
        /* <DEDUP_REMOVED lines=11> */
.L_x_2152:
[----:B------:R-:W-:Y:S05]  /*06d0*/  BSYNC.RECONVERGENT B0 ;  /* 0x0000000000007941 */ /* 0x000fea0003800200 */
.L_x_2151:
[----:B------:R0:W-:Y:S01]  /*06e0*/  @!P0 STG.E.U16 desc[UR4][R2.64], R4 ;  /* 0x0000000402008986 */ /* 0x0001e2000c101504 */
[----:B------:R-:W-:Y:S04]  /*06f0*/  BSSY.RECONVERGENT B0, `(.L_x_2153) ;  /* 0x000000c000007945 */ /* 0x000fe80003800200 */
[----:B------:R-:W-:Y:S05]  /*0700*/  @P4 BRA `(.L_x_2154) ;  /* 0x0000000000284947 */ /* 0x000fea0003800000 */
[----:B0-----:R-:W0:Y:S01]  /*0710*/  LDC.64 R2, c[0x0][0x398] ;  /* 0x0000e600ff027b82 */ /* 0x001e220000000a00 */
[----:B------:R-:W-:Y:S01]  /*0720*/  LEA R5, R11, R8, 0x9 ;  /* 0x000000080b057211 */ /* 0x000fe200078e48ff */
[----:B------:R-:W-:-:S05]  /*0730*/  VIADD R8, R8, 0x80 ;  /* 0x0000008008087836 */ /* 0x000fca0000000000 */
[----:B------:R-:W-:-:S13]  /*0740*/  ISETP.GE.AND P0, PT, R8, R9, PT ;  /* 0x000000090800720c */ /* 0x000fda0003f06270 */
[----:B------:R-:W-:Y:S02]  /*0750*/  @!P0 LEA R7, R11, R8, 0x9 ;  /* 0x000000080b078211 */ /* 0x000fe400078e48ff */
[----:B------:R-:W-:Y:S01]  /*0760*/  @!P0 IADD3 R8, PT, PT, R8, 0x80, RZ ;  /* 0x0000008008088810 */ /* 0x000fe20007ffe0ff */
[----:B0-----:R-:W-:-:S04]  /*0770*/  IMAD.WIDE.U32 R4, R5, 0x2, R2 ;  /* 0x0000000205047825 */ /* 0x001fc800078e0002 */
[----:B------:R-:W-:Y:S01]  /*0780*/  @!P0 IMAD.WIDE.U32 R2, R7, 0x2, R2 ;  /* 0x0000000207028825 */ /* 0x000fe200078e0002 */
[----:B-----5:R1:W-:Y:S04]  /*0790*/  STG.E.U16 desc[UR4][R4.64], R0 ;  /* 0x0000000004007986 */ /* 0x0203e8000c101504 */
[----:B------:R1:W-:Y:S02]  /*07a0*/  @!P0 STG.E.U16 desc[UR4][R2.64], R14 ;  /* 0x0000000e02008986 */ /* 0x0003e4000c101504 */
.L_x_2154:
[----:B------:R-:W-:Y:S05]  /*07b0*/  BSYNC.RECONVERGENT B0 ;  /* 0x0000000000007941 */ /* 0x000fea0003800200 */
.L_x_2153:
[----:B------:R-:W-:-:S13]  /*07c0*/  ISETP.GE.AND P0, PT, R8, R9, PT ;  /* 0x000000090800720c */ /* 0x000fda0003f06270 */
[----:B------:R-:W-:Y:S05]  /*07d0*/  @P0 EXIT ;  /* 0x000000000000094d */ /* 0x000fea0003800000 */
[----:B01----:R-:W0:Y:S01]  /*07e0*/  LDC.64 R2, c[0x0][0x398] ;  /* 0x0000e600ff027b82 */ /* 0x003e220000000a00 */
[----:B------:R-:W-:-:S05]  /*07f0*/  LEA R11, R11, R8, 0x9 ;  /* 0x000000080b0b7211 */ /* 0x000fca00078e48ff */
[----:B0-----:R-:W-:-:S05]  /*0800*/  IMAD.WIDE.U32 R2, R11, 0x2, R2 ;  /* 0x000000020b027825 */ /* 0x001fca00078e0002 */
[----:B-----5:R-:W-:Y:S01]  /*0810*/  STG.E.U16 desc[UR4][R2.64], R16 ;  /* 0x0000001002007986 */ /* 0x020fe2000c101504 */
[----:B------:R-:W-:Y:S05]  /*0820*/  EXIT ;  /* 0x000000000000794d */ /* 0x000fea0003800000 */
.L_x_2155:
        /* <DEDUP_REMOVED lines=13> */
.L_x_23489:


//--------------------- .text._ZN2at6native29vectorized_elementwise_kernelILi2EZZZNS0_54_GLOBAL__N__d8c5977b_16_LinearAlgebra_cu_9e10b42f_324316addr_kernel_cudaERNS_14TensorIteratorERKN3c106ScalarES8_ENKUlvE_clEvENKUlvE9_clEvEUlNS5_4HalfESB_SB_E_St5arrayIPcLm4EEEEviT0_T1_ --------------------------
	.section	.text._ZN2at6native29vectorized_elementwise_kernelILi2EZZZNS0_54_GLOBAL__N__d8c5977b_16_LinearAlgebra_cu_9e10b42f_324316addr_kernel_cudaERNS_14TensorIteratorERKN3c106ScalarES8_ENKUlvE_clEvENKUlvE9_clEvEUlNS5_4HalfESB_SB_E_St5arrayIPcLm4EEEEviT0_T1_,"ax",@progbits
	.align	128
        .global         _ZN2at6native29vectorized_elementwise_kernelILi2EZZZNS0_54_GLOBAL__N__d8c5977b_16_LinearAlgebra_cu_9e10b42f_324316addr_kernel_cudaERNS_14TensorIteratorERKN3c106ScalarES8_ENKUlvE_clEvENKUlvE9_clEvEUlNS5_4HalfESB_SB_E_St5arrayIPcLm4EEEEviT0_T1_
        .type           _ZN2at6native29vectorized_elementwise_kernelILi2EZZZNS0_54_GLOBAL__N__d8c5977b_16_LinearAlgebra_cu_9e10b42f_324316addr_kernel_cudaERNS_14TensorIteratorERKN3c106ScalarES8_ENKUlvE_clEvENKUlvE9_clEvEUlNS5_4HalfESB_SB_E_St5arrayIPcLm4EEEEviT0_T1_,@function
        .size           _ZN2at6native29vectorized_elementwise_kernelILi2EZZZNS0_54_GLOBAL__N__d8c5977b_16_LinearAlgebra_cu_9e10b42f_324316addr_kernel_cudaERNS_14TensorIteratorERKN3c106ScalarES8_ENKUlvE_clEvENKUlvE9_clEvEUlNS5_4HalfESB_SB_E_St5arrayIPcLm4EEEEviT0_T1_,(.L_x_23490 - _ZN2at6native29vectorized_elementwise_kernelILi2EZZZNS0_54_GLOBAL__N__d8c5977b_16_LinearAlgebra_cu_9e10b42f_324316addr_kernel_cudaERNS_14TensorIteratorERKN3c106ScalarES8_ENKUlvE_clEvENKUlvE9_clEvEUlNS5_4HalfESB_SB_E_St5arrayIPcLm4EEEEviT0_T1_)
        .other          _ZN2at6native29vectorized_elementwise_kernelILi2EZZZNS0_54_GLOBAL__N__d8c5977b_16_LinearAlgebra_cu_9e10b42f_324316addr_kernel_cudaERNS_14TensorIteratorERKN3c106ScalarES8_ENKUlvE_clEvENKUlvE9_clEvEUlNS5_4HalfESB_SB_E_St5arrayIPcLm4EEEEviT0_T1_,@"STO_CUDA_ENTRY STV_DEFAULT"
_ZN2at6native29vectorized_elementwise_kernelILi2EZZZNS0_54_GLOBAL__N__d8c5977b_16_LinearAlgebra_cu_9e10b42f_324316addr_kernel_cudaERNS_14TensorIteratorERKN3c106ScalarES8_ENKUlvE_clEvENKUlvE9_clEvEUlNS5_4HalfESB_SB_E_St5arrayIPcLm4EEEEviT0_T1_:
.text._ZN2at6native29vectorized_elementwise_kernelILi2EZZZNS0_54_GLOBAL__N__d8c5977b_16_LinearAlgebra_cu_9e10b42f_324316addr_kernel_cudaERNS_14TensorIteratorERKN3c106ScalarES8_ENKUlvE_clEvENKUlvE9_clEvEUlNS5_4HalfESB_SB_E_St5arrayIPcLm4EEEEviT0_T1_:
        /* <DEDUP_REMOVED lines=9> */
[----:B------:R-:W-:Y:S02]  /*0090*/  PRMT R4, RZ, 0x7610, R4 ;  /* 0x00007610ff047816 */ /* 0x000fe40000000004 */
[----:B0-----:R-:W-:Y:S02]  /*00a0*/  ISETP.GE.U32.AND P0, PT, R21, R2, PT ;  /* 0x000000021500720c */ /* 0x001fe40003f06070 */
[----:B------:R-:W-:-:S11]  /*00b0*/  MOV R3, R21 ;  /* 0x0000001500037202 */ /* 0x000fd60000000f00 */
[----:B------:R-:W-:-:S04]  /*00c0*/  @!P0 IADD3 R21, PT, PT, R3, 0x80, RZ ;  /* 0x0000008003158810 */ /* 0x000fc80007ffe0ff */
[----:B------:R-:W-:-:S13]  /*00d0*/  ISETP.GE.U32.AND P1, PT, R21, R2, PT ;  /* 0x000000021500720c */ /* 0x000fda0003f26070 */
[----:B------:R-:W-:Y:S01]  /*00e0*/  @!P1 IADD3 R5, PT, PT, R0, R21, RZ ;  /* 0x0000001500059210 */ /* 0x000fe20007ffe0ff */
[----:B------:R-:W0:Y:S01]  /*00f0*/  @!P1 LDC.64 R16, c[0x0][0x3a8] ;  /* 0x0000ea00ff109b82 */ /* 0x000e220000000a00 */
[----:B------:R-:W-:-:S04]  /*0100*/  @!P1 IADD3 R21, PT, PT, R21, 0x80, RZ ;  /* 0x0000008015159810 */ /* 0x000fc80007ffe0ff */
[----:B------:R-:W-:-:S03]  /*0110*/  ISETP.GE.U32.AND P2, PT, R21, R2, PT ;  /* 0x000000021500720c */ /* 0x000fc60003f46070 */
[----:B------:R-:W1:Y:S10]  /*0120*/  @!P1 LDC.64 R12, c[0x0][0x3b0] ;  /* 0x0000ec00ff0c9b82 */ /* 0x000e740000000a00 */
[----:B------:R-:W-:Y:S01]  /*0130*/  @!P2 IADD3 R7, PT, PT, R0, R21, RZ ;  /* 0x000000150007a210 */ /* 0x000fe20007ffe0ff */
[----:B------:R-:W2:Y:S01]  /*0140*/  @!P2 LDC.64 R22, c[0x0][0x3a8] ;  /* 0x0000ea00ff16ab82 */ /* 0x000ea20000000a00 */
[----:B------:R-:W-:-:S04]  /*0150*/  @!P2 IADD3 R21, PT, PT, R21, 0x80, RZ ;  /* 0x000000801515a810 */ /* 0x000fc80007ffe0ff */
[----:B------:R-:W-:Y:S01]  /*0160*/  ISETP.GE.U32.AND P3, PT, R21, R2, PT ;  /* 0x000000021500720c */ /* 0x000fe20003f66070 */
[C---:B0-----:R-:W-:Y:S02]  /*0170*/  @!P1 IMAD.WIDE.U32 R16, R5.reuse, 0x2, R16 ;  /* 0x0000000205109825 */ /* 0x041fe400078e0010 */
[----:B------:R-:W0:Y:S01]  /*0180*/  @!P2 LDC.64 R26, c[0x0][0x3b0] ;  /* 0x0000ec00ff1aab82 */ /* 0x000e220000000a00 */
[----:B------:R-:W-:Y:S02]  /*0190*/  PRMT R6, RZ, 0x7610, R6 ;  /* 0x00007610ff067816 */ /* 0x000fe40000000006 */
[----:B------:R-:W5:Y:S01]  /*01a0*/  @!P1 LDG.E.U16 R4, desc[UR4][R16.64] ;  /* 0x0000000410049981 */ /* 0x000f62000c1e1500 */
[----:B-1----:R-:W-:Y:S01]  /*01b0*/  @!P1 IMAD.WIDE.U32 R12, R5, 0x2, R12 ;  /* 0x00000002050c9825 */ /* 0x002fe200078e000c */
[----:B------:R-:W-:-:S05]  /*01c0*/  PRMT R5, RZ, 0x7610, R5 ;  /* 0x00007610ff057816 */ /* 0x000fca0000000005 */
[C---:B------:R-:W-:Y:S01]  /*01d0*/  @!P3 IADD3 R9, PT, PT, R0.reuse, R21, RZ ;  /* 0x000000150009b210 */ /* 0x040fe20007ffe0ff */
[----:B------:R-:W1:Y:S01]  /*01e0*/  @!P3 LDC.64 R24, c[0x0][0x3a8] ;  /* 0x0000ea00ff18bb82 */ /* 0x000e620000000a00 */
[----:B------:R-:W-:Y:S01]  /*01f0*/  @!P3 IADD3 R21, PT, PT, R21, 0x80, RZ ;  /* 0x000000801515b810 */ /* 0x000fe20007ffe0ff */
[----:B------:R3:W5:Y:S03]  /*0200*/  @!P1 LDG.E.U16 R5, desc[UR4][R12.64] ;  /* 0x000000040c059981 */ /* 0x000766000c1e1500 */
[-C--:B------:R-:W-:Y:S01]  /*0210*/  ISETP.GE.U32.AND P4, PT, R21, R2.reuse, PT ;  /* 0x000000021500720c */ /* 0x080fe20003f86070 */
[C---:B--2---:R-:W-:Y:S01]  /*0220*/  @!P2 IMAD.WIDE.U32 R22, R7.reuse, 0x2, R22 ;  /* 0x000000020716a825 */ /* 0x044fe200078e0016 */
[----:B------:R-:W-:Y:S01]  /*0230*/  PRMT R8, RZ, 0x7610, R8 ;  /* 0x00007610ff087816 */ /* 0x000fe20000000008 */
[----:B------:R-:W2:Y:S03]  /*0240*/  @!P3 LDC.64 R18, c[0x0][0x3b0] ;  /* 0x0000ec00ff12bb82 */ /* 0x000ea60000000a00 */
[----:B------:R-:W5:Y:S07]  /*0250*/  @!P2 LDG.E.U16 R6, desc[UR4][R22.64] ;  /* 0x000000041606a981 */ /* 0x000f6e000c1e1500 */
[----:B------:R-:W-:Y:S01]  /*0260*/  @!P4 IADD3 R11, PT, PT, R0, R21, RZ ;  /* 0x00000015000bc210 */ /* 0x000fe20007ffe0ff */
[----:B0-----:R-:W-:Y:S01]  /*0270*/  @!P2 IMAD.WIDE.U32 R26, R7, 0x2, R26 ;  /* 0x00000002071aa825 */ /* 0x001fe200078e001a */
[----:B------:R-:W-:Y:S01]  /*0280*/  @!P4 IADD3 R21, PT, PT, R21, 0x80, RZ ;  /* 0x000000801515c810 */ /* 0x000fe20007ffe0ff */
[----:B------:R-:W0:Y:S03]  /*0290*/  @!P4 LDC.64 R14, c[0x0][0x3a8] ;  /* 0x0000ea00ff0ecb82 */ /* 0x000e260000000a00 */
[----:B------:R-:W-:-:S02]  /*02a0*/  ISETP.GE.U32.AND P5, PT, R21, R2, PT ;  /* 0x000000021500720c */ /* 0x000fc40003fa6070 */
[----:B------:R-:W-:-:S03]  /*02b0*/  PRMT R7, RZ, 0x7610, R7 ;  /* 0x00007610ff077816 */ /* 0x000fc60000000007 */
[----:B---3--:R-:W3:Y:S03]  /*02c0*/  @!P4 LDC.64 R12, c[0x0][0x3b0] ;  /* 0x0000ec00ff0ccb82 */ /* 0x008ee60000000a00 */
[----:B------:R4:W5:Y:S05]  /*02d0*/  @!P2 LDG.E.U16 R7, desc[UR4][R26.64] ;  /* 0x000000041a07a981 */ /* 0x00096a000c1e1500 */
[----:B------:R-:W-:Y:S01]  /*02e0*/  @!P5 IADD3 R17, PT, PT, R0, R21, RZ ;  /* 0x000000150011d210 */ /* 0x000fe20007ffe0ff */
[----:B------:R-:W2:Y:S01]  /*02f0*/  @!P5 LDC.64 R28, c[0x0][0x3a8] ;  /* 0x0000ea00ff1cdb82 */ /* 0x000ea20000000a00 */
[----:B------:R-:W-:-:S04]  /*0300*/  @!P5 IADD3 R21, PT, PT, R21, 0x80, RZ ;  /* 0x000000801515d810 */ /* 0x000fc80007ffe0ff */
[----:B------:R-:W-:-:S03]  /*0310*/  ISETP.GE.U32.AND P2, PT, R21, R2, PT ;  /* 0x000000021500720c */ /* 0x000fc60003f46070 */
[----:B----4-:R-:W4:Y:S01]  /*0320*/  @!P5 LDC.64 R26, c[0x0][0x3b0] ;  /* 0x0000ec00ff1adb82 */ /* 0x010f220000000a00 */
[----:B-1----:R-:W-:-:S05]  /*0330*/  @!P3 IMAD.WIDE.U32 R24, R9, 0x2, R24 ;  /* 0x000000020918b825 */ /* 0x002fca00078e0018 */
[----:B------:R1:W5:Y:S01]  /*0340*/  @!P3 LDG.E.U16 R8, desc[UR4][R24.64] ;  /* 0x000000041808b981 */ /* 0x000362000c1e1500 */
[C---:B0-----:R-:W-:Y:S01]  /*0350*/  @!P4 IMAD.WIDE.U32 R14, R11.reuse, 0x2, R14 ;  /* 0x000000020b0ec825 */ /* 0x041fe200078e000e */
[----:B------:R-:W-:Y:S02]  /*0360*/  PRMT R10, RZ, 0x7610, R10 ;  /* 0x00007610ff0a7816 */ /* 0x000fe4000000000a */
[----:B------:R-:W0:Y:S01]  /*0370*/  @!P2 LDC.64 R22, c[0x0][0x3a8] ;  /* 0x0000ea00ff16ab82 */ /* 0x000e220000000a00 */
[----:B---3--:R-:W-:Y:S01]  /*0380*/  @!P4 IMAD.WIDE.U32 R12, R11, 0x2, R12 ;  /* 0x000000020b0cc825 */ /* 0x008fe200078e000c */
[----:B-1----:R-:W-:-:S03]  /*0390*/  @!P2 IADD3 R25, PT, PT, R0, R21, RZ ;  /* 0x000000150019a210 */ /* 0x002fc60007ffe0ff */
[----:B--2---:R-:W-:Y:S01]  /*03a0*/  @!P5 IMAD.WIDE.U32 R28, R17, 0x2, R28 ;  /* 0x00000002111cd825 */ /* 0x004fe200078e001c */
[----:B------:R-:W-:Y:S01]  /*03b0*/  @!P2 IADD3 R21, PT, PT, R21, 0x80, RZ ;  /* 0x000000801515a810 */ /* 0x000fe20007ffe0ff */
[----:B------:R1:W5:Y:S03]  /*03c0*/  @!P4 LDG.E.U16 R10, desc[UR4][R14.64] ;  /* 0x000000040e0ac981 */ /* 0x000366000c1e1500 */
[----:B------:R-:W-:Y:S02]  /*03d0*/  ISETP.GE.U32.AND P1, PT, R21, R2, PT ;  /* 0x000000021500720c */ /* 0x000fe40003f26070 */
[----:B------:R-:W-:Y:S01]  /*03e0*/  PRMT R11, RZ, 0x7610, R11 ;  /* 0x00007610ff0b7816 */ /* 0x000fe2000000000b */
[----:B----4-:R-:W-:Y:S02]  /*03f0*/  @!P5 IMAD.WIDE.U32 R26, R17, 0x2, R26 ;  /* 0x00000002111ad825 */ /* 0x010fe400078e001a */
[----:B------:R-:W2:Y:S03]  /*0400*/  @!P2 LDC.64 R16, c[0x0][0x3b0] ;  /* 0x0000ec00ff10ab82 */ /* 0x000ea60000000a00 */
[----:B------:R3:W5:Y:S05]  /*0410*/  @!P4 LDG.E.U16 R11, desc[UR4][R12.64] ;  /* 0x000000040c0bc981 */ /* 0x00076a000c1e1500 */
[----:B-1----:R-:W1:Y:S08]  /*0420*/  @!P1 LDC.64 R14, c[0x0][0x3b0] ;  /* 0x0000ec00ff0e9b82 */ /* 0x002e700000000a00 */
[----:B---3--:R-:W3:Y:S01]  /*0430*/  @!P1 LDC.64 R12, c[0x0][0x3a8] ;  /* 0x0000ea00ff0c9b82 */ /* 0x008ee20000000a00 */
[----:B------:R-:W-:Y:S01]  /*0440*/  @!P3 IMAD.WIDE.U32 R18, R9, 0x2, R18 ;  /* 0x000000020912b825 */ /* 0x000fe200078e0012 */
[----:B------:R-:W-:-:S03]  /*0450*/  PRMT R9, RZ, 0x7610, R9 ;  /* 0x00007610ff097816 */ /* 0x000fc60000000009 */
[C---:B0-----:R-:W-:Y:S01]  /*0460*/  @!P2 IMAD.WIDE.U32 R22, R25.reuse, 0x2, R22 ;  /* 0x000000021916a825 */ /* 0x041fe200078e0016 */
[----:B------:R-:W-:Y:S02]  /*0470*/  PRMT R24, RZ, 0x7610, R24 ;  /* 0x00007610ff187816 */ /* 0x000fe40000000018 */
[----:B------:R0:W5:Y:S01]  /*0480*/  @!P3 LDG.E.U16 R9, desc[UR4][R18.64] ;  /* 0x000000041209b981 */ /* 0x000162000c1e1500 */
[----:B--2---:R-:W-:Y:S01]  /*0490*/  @!P2 IMAD.WIDE.U32 R16, R25, 0x2, R16 ;  /* 0x000000021910a825 */ /* 0x004fe200078e0010 */
[----:B------:R-:W-:-:S05]  /*04a0*/  @!P1 IADD3 R25, PT, PT, R0, R21, RZ ;  /* 0x0000001500199210 */ /* 0x000fca0007ffe0ff */
[----:B-1----:R-:W-:Y:S01]  /*04b0*/  @!P1 IMAD.WIDE.U32 R14, R25, 0x2, R14 ;  /* 0x00000002190e9825 */ /* 0x002fe200078e000e */
[----:B0-----:R-:W-:-:S03]  /*04c0*/  PRMT R18, RZ, 0x7610, R18 ;  /* 0x00007610ff127816 */ /* 0x001fc60000000012 */
[----:B---3--:R-:W-:Y:S01]  /*04d0*/  @!P1 IMAD.WIDE.U32 R12, R25, 0x2, R12 ;  /* 0x00000002190c9825 */ /* 0x008fe200078e000c */
[----:B------:R-:W-:Y:S02]  /*04e0*/  PRMT R25, RZ, 0x7610, R25 ;  /* 0x00007610ff197816 */ /* 0x000fe40000000019 */
[----:B------:R-:W5:Y:S04]  /*04f0*/  @!P5 LDG.E.U16 R18, desc[UR4][R28.64] ;  /* 0x000000041c12d981 */ /* 0x000f68000c1e1500 */
[----:B------:R-:W5:Y:S04]  /*0500*/  @!P1 LDG.E.U16 R24, desc[UR4][R12.64] ;  /* 0x000000040c189981 */ /* 0x000f68000c1e1500 */
[----:B------:R-:W5:Y:S01]  /*0510*/  @!P1 LDG.E.U16 R25, desc[UR4][R14.64] ;  /* 0x000000040e199981 */ /* 0x000f62000c1e1500 */
[----:B------:R-:W-:-:S02]  /*0520*/  PRMT R20, RZ, 0x7610, R20 ;  /* 0x00007610ff147816 */ /* 0x000fc40000000014 */
[----:B------:R-:W-:-:S04]  /*0530*/  PRMT R21, RZ, 0x7610, R21 ;  /* 0x00007610ff157816 */ /* 0x000fc80000000015 */
[----:B------:R0:W5:Y:S04]  /*0540*/  @!P2 LDG.E.U16 R20, desc[UR4][R22.64] ;  /* 0x000000041614a981 */ /* 0x000168000c1e1500 */
[----:B------:R1:W5:Y:S01]  /*0550*/  @!P2 LDG.E.U16 R21, desc[UR4][R16.64] ;  /* 0x000000041015a981 */ /* 0x000362000c1e1500 */
[----:B0-----:R-:W0:Y:S08]  /*0560*/  @!P0 LDC.64 R22, c[0x0][0x3a8] ;  /* 0x0000ea00ff168b82 */ /* 0x001e300000000a00 */
[----:B-1----:R-:W1:Y:S01]  /*0570*/  @!P0 LDC.64 R16, c[0x0][0x3b0] ;  /* 0x0000ec00ff108b82 */ /* 0x002e620000000a00 */
[----:B------:R-:W-:-:S06]  /*0580*/  PRMT R19, RZ, 0x7610, R19 ;  /* 0x00007610ff137816 */ /* 0x000fcc0000000013 */
[----:B------:R2:W5:Y:S02]  /*0590*/  @!P5 LDG.E.U16 R19, desc[UR4][R26.64] ;  /* 0x000000041a13d981 */ /* 0x000564000c1e1500 */
[----:B--2---:R-:W-:Y:S02]  /*05a0*/  @!P0 IADD3 R27, PT, PT, R0, R3, RZ ;  /* 0x00000003001b8210 */ /* 0x004fe40007ffe0ff */
[----:B------:R-:W-:-:S03]  /*05b0*/  PRMT R26, RZ, 0x7610, R26 ;  /* 0x00007610ff1a7816 */ /* 0x000fc6000000001a */
[----:B0-----:R-:W-:-:S04]  /*05c0*/  @!P0 IMAD.WIDE.U32 R22, R27, 0x2, R22 ;  /* 0x000000021b168825 */ /* 0x001fc800078e0016 */
[----:B-1----:R-:W-:Y:S01]  /*05d0*/  @!P0 IMAD.WIDE.U32 R16, R27, 0x2, R16 ;  /* 0x000000021b108825 */ /* 0x002fe200078e0010 */
[----:B------:R-:W-:Y:S01]  /*05e0*/  PRMT R27, RZ, 0x7610, R27 ;  /* 0x00007610ff1b7816 */ /* 0x000fe2000000001b */
[----:B------:R0:W5:Y:S05]  /*05f0*/  @!P0 LDG.E.U16 R26, desc[UR4][R22.64] ;  /* 0x00000004161a8981 */ /* 0x00016a000c1e1500 */
[----:B------:R0:W5:Y:S01]  /*0600*/  @!P0 LDG.E.U16 R27, desc[UR4][R16.64] ;  /* 0x00000004101b8981 */ /* 0x000162000c1e1500 */
[----:B------:R-:W-:Y:S01]  /*0610*/  ISETP.GE.U32.AND P0, PT, R3, R2, PT ;  /* 0x000000020300720c */ /* 0x000fe20003f06070 */
[----:B------:R-:W-:-:S12]  /*0620*/  BSSY.RECONVERGENT B0, `(.L_x_2157) ;  /* 0x000000b000007945 */ /* 0x000fd80003800200 */
[----:B0-----:R-:W-:Y:S05]  /*0630*/  @P0 BRA `(.L_x_2158) ;  /* 0x0000000000240947 */ /* 0x001fea0003800000 */
        /* <DEDUP_REMOVED lines=9> */
.L_x_2158:
[----:B------:R-:W-:Y:S05]  /*06d0*/  BSYNC.RECONVERGENT B0 ;  /* 0x0000000000007941 */ /* 0x000fea0003800200 */
.L_x_2157:
[C---:B------:R-:W-:Y:S01]  /*06e0*/  IADD3 R15, PT, PT, R3.reuse, 0x100, RZ ;  /* 0x00000100030f7810 */ /* 0x040fe20007ffe0ff */
[----:B------:R-:W0:Y:S01]  /*06f0*/  @!P0 LDC.64 R12, c[0x0][0x398] ;  /* 0x0000e600ff0c8b82 */ /* 0x000e220000000a00 */
[----:B------:R-:W-:Y:S01]  /*0700*/  IADD3 R23, PT, PT, R3, 0x200, RZ ;  /* 0x0000020003177810 */ /* 0x000fe20007ffe0ff */
[----:B------:R-:W-:Y:S01]  /*0710*/  BSSY.RECONVERGENT B0, `(.L_x_2159) ;  /* 0x000001a000007945 */ /* 0x000fe20003800200 */
[-C--:B------:R-:W-:Y:S02]  /*0720*/  ISETP.GE.U32.AND P1, PT, R15, R2.reuse, PT ;  /* 0x000000020f00720c */ /* 0x080fe40003f26070 */
[----:B------:R-:W-:Y:S02]  /*0730*/  IADD3 R15, PT, PT, R3, 0x180, RZ ;  /* 0x00000180030f7810 */ /* 0x000fe40007ffe0ff */
[----:B------:R-:W-:Y:S02]  /*0740*/  P2R R17, PR, RZ, 0x2 ;  /* 0x00000002ff117803 */ /* 0x000fe40000000000 */
[----:B------:R-:W-:-:S02]  /*0750*/  ISETP.GE.U32.AND P1, PT, R15, R2, PT ;  /* 0x000000020f00720c */ /* 0x000fc40003f26070 */
[----:B------:R-:W-:Y:S02]  /*0760*/  IADD3 R15, PT, PT, R3, 0x280, RZ ;  /* 0x00000280030f7810 */ /* 0x000fe40007ffe0ff */
[-C--:B------:R-:W-:Y:S02]  /*0770*/  ISETP.GE.U32.AND P2, PT, R23, R2.reuse, PT ;  /* 0x000000021700720c */ /* 0x080fe40003f46070 */
[-C--:B------:R-:W-:Y:S02]  /*0780*/  ISETP.GE.U32.AND P3, PT, R15, R2.reuse, PT ;  /* 0x000000020f00720c */ /* 0x080fe40003f66070 */
[C---:B------:R-:W-:Y:S02]  /*0790*/  IADD3 R15, PT, PT, R3.reuse, 0x80, RZ ;  /* 0x00000080030f7810 */ /* 0x040fe40007ffe0ff */
[----:B------:R-:W-:Y:S02]  /*07a0*/  IADD3 R23, PT, PT, R3, 0x300, RZ ;  /* 0x0000030003177810 */ /* 0x000fe40007ffe0ff */
[----:B------:R-:W-:-:S02]  /*07b0*/  ISETP.GE.U32.AND P6, PT, R15, R2, PT ;  /* 0x000000020f00720c */ /* 0x000fc40003fc6070 */
[----:B-----5:R-:W-:Y:S02]  /*07c0*/  @!P0 IADD3 R27, PT, PT, R0, R3, RZ ;  /* 0x00000003001b8210 */ /* 0x020fe40007ffe0ff */
[----:B------:R-:W-:Y:S02]  /*07d0*/  ISETP.GE.U32.AND P4, PT, R23, R2, PT ;  /* 0x000000021700720c */ /* 0x000fe40003f86070 */
[----:B------:R-:W-:Y:S01]  /*07e0*/  IADD3 R23, PT, PT, R3, 0x380, RZ ;  /* 0x0000038003177810 */ /* 0x000fe20007ffe0ff */
[----:B0-----:R-:W-:-:S03]  /*07f0*/  @!P0 IMAD.WIDE.U32 R12, R27, 0x2, R12 ;  /* 0x000000021b0c8825 */ /* 0x001fc600078e000c */
[----:B------:R-:W-:-:S03]  /*0800*/  ISETP.GE.U32.AND P5, PT, R23, R2, PT ;  /* 0x000000021700720c */ /* 0x000fc60003fa6070 */
[----:B------:R-:W-:Y:S10]  /*0810*/  @P6 BRA `(.L_x_2160) ;  /* 0x0000000000246947 */ /* 0x000ff40003800000 */
[----:B------:R-:W0:Y:S01]  /*0820*/  LDC.U16 R16, c[0x0][0x388] ;  /* 0x0000e200ff107b82 */ /* 0x000e220000000400 */
[----:B------:R-:W-:Y:S02]  /*0830*/  HADD2.F32 R4, -RZ, R4.H0_H0 ;  /* 0x20000004ff047230 */ /* 0x000fe40000004100 */
[----:B------:R-:W-:Y:S02]  /*0840*/  HADD2.F32 R5, -RZ, R5.H0_H0 ;  /* 0x20000005ff057230 */ /* 0x000fe40000004100 */
[----:B0-----:R-:W-:-:S05]  /*0850*/  HADD2.F32 R23, -RZ, R16.H0_H0 ;  /* 0x20000010ff177230 */ /* 0x001fca0000004100 */
[----:B------:R-:W-:-:S05]  /*0860*/  FMUL.FTZ R4, R23, R4 ;  /* 0x0000000417047220 */ /* 0x000fca0000410000 */
[----:B------:R-:W-:-:S05]  /*0870*/  F2FP.F16.F32.PACK_AB R4, RZ, R4 ;  /* 0x00000004ff04723e */ /* 0x000fca00000000ff */
[----:B------:R-:W-:-:S05]  /*0880*/  HADD2.F32 R4, -RZ, R4.H0_H0 ;  /* 0x20000004ff047230 */ /* 0x000fca0000004100 */
[----:B------:R-:W-:-:S05]  /*0890*/  FMUL.FTZ R16, R4, R5 ;  /* 0x0000000504107220 */ /* 0x000fca0000410000 */
[----:B------:R-:W-:-:S07]  /*08a0*/  F2FP.F16.F32.PACK_AB R16, RZ, R16 ;  /* 0x00000010ff10723e */ /* 0x000fce00000000ff */
.L_x_2160:
[----:B------:R-:W-:Y:S05]  /*08b0*/  BSYNC.RECONVERGENT B0 ;  /* 0x0000000000007941 */ /* 0x000fea0003800200 */
.L_x_2159:
[----:B------:R-:W-:Y:S01]  /*08c0*/  ISETP.NE.AND P6, PT, R17, RZ, PT ;  /* 0x000000ff1100720c */ /* 0x000fe20003fc5270 */
[----:B------:R-:W-:-:S12]  /*08d0*/  BSSY.RECONVERGENT B0, `(.L_x_2161) ;  /* 0x000000b000007945 */ /* 0x000fd80003800200 */
[----:B------:R-:W-:Y:S05]  /*08e0*/  @P6 BRA `(.L_x_2162) ;  /* 0x0000000000246947 */ /* 0x000fea0003800000 */
        /* <DEDUP_REMOVED lines=9> */
.L_x_2162:
[----:B------:R-:W-:Y:S05]  /*0980*/  BSYNC.RECONVERGENT B0 ;  /* 0x0000000000007941 */ /* 0x000fea0003800200 */
.L_x_2161:
[----:B------:R-:W-:Y:S04]  /*0990*/  BSSY.RECONVERGENT B0, `(.L_x_2163) ;  /* 0x000000b000007945 */ /* 0x000fe80003800200 */
        /* <DEDUP_REMOVED lines=10> */
.L_x_2164:
[----:B------:R-:W-:Y:S05]  /*0a40*/  BSYNC.RECONVERGENT B0 ;  /* 0x0000000000007941 */ /* 0x000fea0003800200 */
.L_x_2163:
        /* <DEDUP_REMOVED lines=11> */
.L_x_2166:
[----:B------:R-:W-:Y:S05]  /*0b00*/  BSYNC.RECONVERGENT B0 ;  /* 0x0000000000007941 */ /* 0x000fea0003800200 */
.L_x_2165:
        /* <DEDUP_REMOVED lines=11> */
.L_x_2168:
[----:B------:R-:W-:Y:S05]  /*0bc0*/  BSYNC.RECONVERGENT B0 ;  /* 0x0000000000007941 */ /* 0x000fea0003800200 */
.L_x_2167:
        /* <DEDUP_REMOVED lines=11> */
.L_x_2170:
[----:B------:R-:W-:Y:S05]  /*0c80*/  BSYNC.RECONVERGENT B0 ;  /* 0x0000000000007941 */ /* 0x000fea0003800200 */
.L_x_2169:
        /* <DEDUP_REMOVED lines=11> */
.L_x_2172:
[----:B------:R-:W-:Y:S05]  /*0d40*/  BSYNC.RECONVERGENT B0 ;  /* 0x0000000000007941 */ /* 0x000fea0003800200 */
.L_x_2171:
        /* <DEDUP_REMOVED lines=18> */
.L_x_2175:
[----:B------:R-:W-:-:S13]  /*0e70*/  ISETP.GE.U32.AND P0, PT, R3, R2, PT ;  /* 0x000000020300720c */ /* 0x000fda0003f06070 */
[----:B------:R-:W-:Y:S05]  /*0e80*/  @P0 BRA `(.L_x_2177) ;  /* 0x0000000000300947 */ /* 0x000fea0003800000 */
[----:B0-----:R-:W0:Y:S01]  /*0e90*/  LDC.64 R10, c[0x0][0x398] ;  /* 0x0000e600ff0a7b82 */ /* 0x001e220000000a00 */
[----:B------:R-:W-:Y:S02]  /*0ea0*/  IADD3 R13, PT, PT, R0, R3, RZ ;  /* 0x00000003000d7210 */ /* 0x000fe40007ffe0ff */
[----:B------:R-:W-:-:S03]  /*0eb0*/  IADD3 R3, PT, PT, R3, 0x80, RZ ;  /* 0x0000008003037810 */ /* 0x000fc60007ffe0ff */
[----:B0-----:R-:W-:-:S05]  /*0ec0*/  IMAD.WIDE.U32 R10, R13, 0x2, R10 ;  /* 0x000000020d0a7825 */ /* 0x001fca00078e000a */
[----:B------:R1:W-:Y:S02]  /*0ed0*/  STG.E.U16 desc[UR4][R10.64], R5 ;  /* 0x000000050a007986 */ /* 0x0003e4000c101504 */
.L_x_2176:
[----:B------:R-:W-:-:S13]  /*0ee0*/  ISETP.GE.U32.AND P0, PT, R3, R2, PT ;  /* 0x000000020300720c */ /* 0x000fda0003f06070 */
[----:B------:R-:W-:Y:S05]  /*0ef0*/  @P0 BRA `(.L_x_2178) ;  /* 0x0000000000340947 */ /* 0x000fea0003800000 */
[----:B-1----:R-:W1:Y:S01]  /*0f00*/  LDC.64 R4, c[0x0][0x398] ;  /* 0x0000e600ff047b82 */ /* 0x002e620000000a00 */
[----:B0-----:R-:W-:Y:S02]  /*0f10*/  IADD3 R11, PT, PT, R0, R3, RZ ;  /* 0x00000003000b7210 */ /* 0x001fe40007ffe0ff */
[----:B------:R-:W-:-:S03]  /*0f20*/  IADD3 R3, PT, PT, R3, 0x80, RZ ;  /* 0x0000008003037810 */ /* 0x000fc60007ffe0ff */
[----:B-1----:R-:W-:-:S05]  /*0f30*/  IMAD.WIDE.U32 R4, R11, 0x2, R4 ;  /* 0x000000020b047825 */ /* 0x002fca00078e0004 */
[----:B------:R1:W-:Y:S02]  /*0f40*/  STG.E.U16 desc[UR4][R4.64], R6 ;  /* 0x0000000604007986 */ /* 0x0003e4000c101504 */
.L_x_2177:
        /* <DEDUP_REMOVED lines=8> */
.L_x_2178:
[----:B------:R-:W-:Y:S05]  /*0fd0*/  BSYNC.RELIABLE B1 ;  /* 0x0000000000017941 */ /* 0x000fea0003800100 */
.L_x_2174:
[----:B------:R-:W-:-:S13]  /*0fe0*/  ISETP.GE.U32.AND P0, PT, R3, R2, PT ;  /* 0x000000020300720c */ /* 0x000fda0003f06070 */
[----:B-12---:R-:W1:Y:S01]  /*0ff0*/  @!P0 LDC.64 R4, c[0x0][0x398] ;  /* 0x0000e600ff048b82 */ /* 0x006e620000000a00 */
[----:B------:R-:W-:Y:S02]  /*1000*/  @!P0 IADD3 R7, PT, PT, R0, R3, RZ ;  /* 0x0000000300078210 */ /* 0x000fe40007ffe0ff */
[----:B------:R-:W-:-:S03]  /*1010*/  @!P0 IADD3 R3, PT, PT, R3, 0x80, RZ ;  /* 0x0000008003038810 */ /* 0x000fc60007ffe0ff */
[----:B-1----:R-:W-:-:S05]  /*1020*/  @!P0 IMAD.WIDE.U32 R4, R7, 0x2, R4 ;  /* 0x0000000207048825 */ /* 0x002fca00078e0004 */
[----:B------:R2:W-:Y:S02]  /*1030*/  @!P0 STG.E.U16 desc[UR4][R4.64], R8 ;  /* 0x0000000804008986 */ /* 0x0005e4000c101504 */
.L_x_2179:
[----:B------:R-:W-:Y:S05]  /*1040*/  BSYNC.RECONVERGENT B0 ;  /* 0x0000000000007941 */ /* 0x000fea0003800200 */
.L_x_2173:
        /* <DEDUP_REMOVED lines=8> */
.L_x_2156:
[----:B------:R-:W0:Y:S01]  /*10d0*/  S2R R2, SR_TID.X ;  /* 0x0000000000027919 */ /* 0x000e220000002100 */
[----:B------:R-:W1:Y:S08]  /*10e0*/  LDC.64 R4, c[0x0][0x3a8] ;  /* 0x0000ea00ff047b82 */ /* 0x000e700000000a00 */
[----:B------:R-:W2:Y:S01]  /*10f0*/  LDC.64 R8, c[0x0][0x3b0] ;  /* 0x0000ec00ff087b82 */ /* 0x000ea20000000a00 */
[----:B-1----:R-:W-:-:S04]  /*1100*/  IMAD.WIDE.U32 R4, R0, 0x2, R4 ;  /* 0x0000000200047825 */ /* 0x002fc800078e0004 */
[----:B0-----:R-:W-:-:S05]  /*1110*/  IMAD.WIDE.U32 R10, R2, 0x4, R4 ;  /* 0x00000004020a7825 */ /* 0x001fca00078e0004 */
[----:B------:R-:W3:Y:S01]  /*1120*/  LDG.E R14, desc[UR4][R10.64] ;  /* 0x000000040a0e7981 */ /* 0x000ee2000c1e1900 */
[----:B--2---:R-:W-:Y:S02]  /*1130*/  IMAD.WIDE.U32 R4, R0, 0x2, R8 ;  /* 0x0000000200047825 */ /* 0x004fe400078e0008 */
[----:B------:R-:W0:Y:S01]  /*1140*/  LDC.U16 R9, c[0x0][0x388] ;  /* 0x0000e200ff097b82 */ /* 0x000e220000000400 */
[----:B------:R-:W2:Y:S01]  /*1150*/  LDG.E R6, desc[UR4][R10.64+0x200] ;  /* 0x000200040a067981 */ /* 0x000ea2000c1e1900 */
[----:B------:R-:W-:-:S03]  /*1160*/  IMAD.WIDE.U32 R12, R2, 0x4, R4 ;  /* 0x00000004020c7825 */ /* 0x000fc600078e0004 */
[----:B------:R-:W4:Y:S04]  /*1170*/  LDG.E R3, desc[UR4][R10.64+0x400] ;  /* 0x000400040a037981 */ /* 0x000f28000c1e1900 */
[----:B------:R-:W5:Y:S04]  /*1180*/  LDG.E R15, desc[UR4][R12.64] ;  /* 0x000000040c0f7981 */ /* 0x000f68000c1e1900 */
[----:B------:R5:W4:Y:S04]  /*1190*/  LDG.E R7, desc[UR4][R10.64+0x600] ;  /* 0x000600040a077981 */ /* 0x000b28000c1e1900 */
[----:B------:R-:W4:Y:S04]  /*11a0*/  LDG.E R4, desc[UR4][R12.64+0x200] ;  /* 0x000200040c047981 */ /* 0x000f28000c1e1900 */
[----:B------:R-:W4:Y:S04]  /*11b0*/  LDG.E R5, desc[UR4][R12.64+0x400] ;  /* 0x000400040c057981 */ /* 0x000f28000c1e1900 */
[----:B------:R1:W4:Y:S01]  /*11c0*/  LDG.E R8, desc[UR4][R12.64+0x600] ;  /* 0x000600040c087981 */ /* 0x000322000c1e1900 */
[----:B0-----:R-:W-:-:S02]  /*11d0*/  HADD2.F32 R9, -RZ, R9.H0_H0 ;  /* 0x20000009ff097230 */ /* 0x001fc40000004100 */
[--C-:B---3--:R-:W-:Y:S02]  /*11e0*/  HADD2.F32 R16, -RZ, R14.reuse.H0_H0 ;  /* 0x2000000eff107230 */ /* 0x108fe40000004100 */
[----:B------:R-:W-:-:S03]  /*11f0*/  HADD2.F32 R14, -RZ, R14.H1_H1 ;  /* 0x3000000eff0e7230 */ /* 0x000fc60000004100 */
[C---:B------:R-:W-:Y:S02]  /*1200*/  FMUL.FTZ R16, R9.reuse, R16 ;  /* 0x0000001009107220 */ /* 0x040fe40000410000 */
[C---:B------:R-:W-:Y:S01]  /*1210*/  FMUL.FTZ R14, R9.reuse, R14 ;  /* 0x0000000e090e7220 */ /* 0x040fe20000410000 */
[----:B--2---:R-:W-:Y:S02]  /*1220*/  HADD2.F32 R18, -RZ, R6.H0_H0 ;  /* 0x20000006ff127230 */ /* 0x004fe40000004100 */
[----:B------:R-:W-:Y:S02]  /*1230*/  F2FP.F16.F32.PACK_AB R16, RZ, R16 ;  /* 0x00000010ff10723e */ /* 0x000fe400000000ff */
[----:B------:R-:W-:Y:S01]  /*1240*/  F2FP.F16.F32.PACK_AB R14, RZ, R14 ;  /* 0x0000000eff0e723e */ /* 0x000fe200000000ff */
[----:B------:R-:W-:Y:S01]  /*1250*/  FMUL.FTZ R18, R9, R18 ;  /* 0x0000001209127220 */ /* 0x000fe20000410000 */
[----:B-----5:R-:W-:Y:S02]  /*1260*/  HADD2.F32 R11, -RZ, R15.H0_H0 ;  /* 0x2000000fff0b7230 */ /* 0x020fe40000004100 */
[----:B------:R-:W-:-:S02]  /*1270*/  HADD2.F32 R16, -RZ, R16.H0_H0 ;  /* 0x20000010ff107230 */ /* 0x000fc40000004100 */
[----:B-1----:R-:W-:Y:S02]  /*1280*/  HADD2.F32 R13, -RZ, R14.H0_H0 ;  /* 0x2000000eff0d7230 */ /* 0x002fe40000004100 */
[----:B------:R-:W-:Y:S01]  /*1290*/  HADD2.F32 R10, -RZ, R15.H1_H1 ;  /* 0x3000000fff0a7230 */ /* 0x000fe20000004100 */
[----:B------:R-:W-:Y:S01]  /*12a0*/  F2FP.F16.F32.PACK_AB R18, RZ, R18 ;  /* 0x00000012ff12723e */ /* 0x000fe200000000ff */
[----:B------:R-:W-:Y:S02]  /*12b0*/  HADD2.F32 R14, -RZ, R6.H1_H1 ;  /* 0x30000006ff0e7230 */ /* 0x000fe40000004100 */
[----:B------:R-:W-:Y:S01]  /*12c0*/  FMUL.FTZ R6, R16, R11 ;  /* 0x0000000b10067220 */ /* 0x000fe20000410000 */
[----:B------:R-:W-:Y:S02]  /*12d0*/  FMUL.FTZ R13, R13, R10 ;  /* 0x0000000a0d0d7220 */ /* 0x000fe40000410000 */
[----:B------:R-:W0:Y:S01]  /*12e0*/  LDC.64 R10, c[0x0][0x398] ;  /* 0x0000e600ff0a7b82 */ /* 0x000e220000000a00 */
[----:B------:R-:W-:-:S02]  /*12f0*/  HADD2.F32 R12, -RZ, R18.H0_H0 ;  /* 0x20000012ff0c7230 */ /* 0x000fc40000004100 */
[--C-:B----4-:R-:W-:Y:S02]  /*1300*/  HADD2.F32 R16, -RZ, R3.reuse.H0_H0 ;  /* 0x20000003ff107230 */ /* 0x110fe40000004100 */
[----:B------:R-:W-:Y:S02]  /*1310*/  HADD2.F32 R18, -RZ, R3.H1_H1 ;  /* 0x30000003ff127230 */ /* 0x000fe40000004100 */
[--C-:B------:R-:W-:Y:S02]  /*1320*/  HADD2.F32 R20, -RZ, R7.reuse.H0_H0 ;  /* 0x20000007ff147230 */ /* 0x100fe40000004100 */
[----:B------:R-:W-:Y:S02]  /*1330*/  HADD2.F32 R22, -RZ, R7.H1_H1 ;  /* 0x30000007ff167230 */ /* 0x000fe40000004100 */
[C---:B------:R-:W-:Y:S01]  /*1340*/  FMUL.FTZ R14, R9.reuse, R14 ;  /* 0x0000000e090e7220 */ /* 0x040fe20000410000 */
[C---:B------:R-:W-:Y:S01]  /*1350*/  FMUL.FTZ R16, R9.reuse, R16 ;  /* 0x0000001009107220 */ /* 0x040fe20000410000 */
[C---:B------:R-:W-:Y:S01]  /*1360*/  FMUL.FTZ R18, R9.reuse, R18 ;  /* 0x0000001209127220 */ /* 0x040fe20000410000 */
[C---:B------:R-:W-:Y:S01]  /*1370*/  FMUL.FTZ R20, R9.reuse, R20 ;  /* 0x0000001409147220 */ /* 0x040fe20000410000 */
[----:B------:R-:W-:Y:S01]  /*1380*/  FMUL.FTZ R22, R9, R22 ;  /* 0x0000001609167220 */ /* 0x000fe20000410000 */
[----:B------:R-:W-:Y:S01]  /*1390*/  HADD2.F32 R15, -RZ, R4.H0_H0 ;  /* 0x20000004ff0f7230 */ /* 0x000fe20000004100 */
[----:B------:R-:W-:-:S02]  /*13a0*/  F2FP.F16.F32.PACK_AB R14, RZ, R14 ;  /* 0x0000000eff0e723e */ /* 0x000fc400000000ff */
[----:B------:R-:W-:Y:S02]  /*13b0*/  F2FP.F16.F32.PACK_AB R16, RZ, R16 ;  /* 0x00000010ff10723e */ /* 0x000fe400000000ff */
[----:B------:R-:W-:Y:S02]  /*13c0*/  F2FP.F16.F32.PACK_AB R18, RZ, R18 ;  /* 0x00000012ff12723e */ /* 0x000fe400000000ff */
[----:B------:R-:W-:Y:S02]  /*13d0*/  F2FP.F16.F32.PACK_AB R20, RZ, R20 ;  /* 0x00000014ff14723e */ /* 0x000fe400000000ff */
[----:B------:R-:W-:Y:S01]  /*13e0*/  F2FP.F16.F32.PACK_AB R22, RZ, R22 ;  /* 0x00000016ff16723e */ /* 0x000fe200000000ff */
[----:B------:R-:W-:Y:S01]  /*13f0*/  FMUL.FTZ R12, R12, R15 ;  /* 0x0000000f0c0c7220 */ /* 0x000fe20000410000 */
[----:B------:R-:W-:Y:S02]  /*1400*/  HADD2.F32 R7, -RZ, R5.H0_H0 ;  /* 0x20000005ff077230 */ /* 0x000fe40000004100 */
[----:B------:R-:W-:-:S02]  /*1410*/  HADD2.F32 R3, -RZ, R14.H0_H0 ;  /* 0x2000000eff037230 */ /* 0x000fc40000004100 */
[----:B------:R-:W-:Y:S02]  /*1420*/  HADD2.F32 R4, -RZ, R4.H1_H1 ;  /* 0x30000004ff047230 */ /* 0x000fe40000004100 */
[----:B------:R-:W-:Y:S02]  /*1430*/  HADD2.F32 R16, -RZ, R16.H0_H0 ;  /* 0x20000010ff107230 */ /* 0x000fe40000004100 */
[----:B------:R-:W-:Y:S02]  /*1440*/  HADD2.F32 R18, -RZ, R18.H0_H0 ;  /* 0x20000012ff127230 */ /* 0x000fe40000004100 */
[----:B------:R-:W-:Y:S02]  /*1450*/  HADD2.F32 R20, -RZ, R20.H0_H0 ;  /* 0x20000014ff147230 */ /* 0x000fe40000004100 */
[----:B------:R-:W-:Y:S02]  /*1460*/  HADD2.F32 R22, -RZ, R22.H0_H0 ;  /* 0x20000016ff167230 */ /* 0x000fe40000004100 */
[----:B------:R-:W-:-:S02]  /*1470*/  HADD2.F32 R5, -RZ, R5.H1_H1 ;  /* 0x30000005ff057230 */ /* 0x000fc40000004100 */
[--C-:B------:R-:W-:Y:S02]  /*1480*/  HADD2.F32 R9, -RZ, R8.reuse.H0_H0 ;  /* 0x20000008ff097230 */ /* 0x100fe40000004100 */
[----:B------:R-:W-:Y:S02]  /*1490*/  HADD2.F32 R15, -RZ, R8.H1_H1 ;  /* 0x30000008ff0f7230 */ /* 0x000fe40000004100 */
[----:B------:R-:W-:Y:S01]  /*14a0*/  FMUL.FTZ R3, R3, R4 ;  /* 0x0000000403037220 */ /* 0x000fe20000410000 */
[----:B0-----:R-:W-:-:S04]  /*14b0*/  IMAD.WIDE.U32 R10, R0, 0x2, R10 ;  /* 0x00000002000a7825 */ /* 0x001fc800078e000a */
[----:B------:R-:W-:Y:S01]  /*14c0*/  FMUL.FTZ R7, R16, R7 ;  /* 0x0000000710077220 */ /* 0x000fe20000410000 */
[----:B------:R-:W-:Y:S01]  /*14d0*/  FMUL.FTZ R18, R18, R5 ;  /* 0x0000000512127220 */ /* 0x000fe20000410000 */
[----:B------:R-:W-:Y:S01]  /*14e0*/  FMUL.FTZ R9, R20, R9 ;  /* 0x0000000914097220 */ /* 0x000fe20000410000 */
[----:B------:R-:W-:Y:S01]  /*14f0*/  FMUL.FTZ R22, R22, R15 ;  /* 0x0000000f16167220 */ /* 0x000fe20000410000 */
        /* <DEDUP_REMOVED lines=10> */
.L_x_2180:
        /* <DEDUP_REMOVED lines=14> */
.L_x_23490:


//--------------------- .text._ZN2at6native29vectorized_elementwise_kernelILi4EZZZNS0_54_GLOBAL__N__d8c5977b_16_LinearAlgebra_cu_9e10b42f_324316addr_kernel_cudaERNS_14TensorIteratorERKN3c106ScalarES8_ENKUlvE_clEvENKUlvE9_clEvEUlNS5_4HalfESB_SB_E_St5arrayIPcLm4EEEEviT0_T1_ --------------------------
	.section	.text._ZN2at6native29vectorized_elementwise_kernelILi4EZZZNS0_54_GLOBAL__N__d8c5977b_16_LinearAlgebra_cu_9e10b42f_324316addr_kernel_cudaERNS_14TensorIteratorERKN3c106ScalarES8_ENKUlvE_clEvENKUlvE9_clEvEUlNS5_4HalfESB_SB_E_St5arrayIPcLm4EEEEviT0_T1_,"ax",@progbits
	.align	128
        .global         _ZN2at6native29vectorized_elementwise_kernelILi4EZZZNS0_54_GLOBAL__N__d8c5977b_16_LinearAlgebra_cu_9e10b42f_324316addr_kernel_cudaERNS_14TensorIteratorERKN3c106ScalarES8_ENKUlvE_clEvENKUlvE9_clEvEUlNS5_4HalfESB_SB_E_St5arrayIPcLm4EEEEviT0_T1_
        .type           _ZN2at6native29vectorized_elementwise_kernelILi4EZZZNS0_54_GLOBAL__N__d8c5977b_16_LinearAlgebra_cu_9e10b42f_324316addr_kernel_cudaERNS_14TensorIteratorERKN3c106ScalarES8_ENKUlvE_clEvENKUlvE9_clEvEUlNS5_4HalfESB_SB_E_St5arrayIPcLm4EEEEviT0_T1_,@function
        .size           _ZN2at6native29vectorized_elementwise_kernelILi4EZZZNS0_54_GLOBAL__N__d8c5977b_16_LinearAlgebra_cu_9e10b42f_324316addr_kernel_cudaERNS_14TensorIteratorERKN3c106ScalarES8_ENKUlvE_clEvENKUlvE9_clEvEUlNS5_4HalfESB_SB_E_St5arrayIPcLm4EEEEviT0_T1_,(.L_x_23491 - _ZN2at6native29vectorized_elementwise_kernelILi4EZZZNS0_54_GLOBAL__N__d8c5977b_16_LinearAlgebra_cu_9e10b42f_324316addr_kernel_cudaERNS_14TensorIteratorERKN3c106ScalarES8_ENKUlvE_clEvENKUlvE9_clEvEUlNS5_4HalfESB_SB_E_St5arrayIPcLm4EEEEviT0_T1_)
        .other          _ZN2at6native29vectorized_elementwise_kernelILi4EZZZNS0_54_GLOBAL__N__d8c5977b_16_LinearAlgebra_cu_9e10b42f_324316addr_kernel_cudaERNS_14TensorIteratorERKN3c106ScalarES8_ENKUlvE_clEvENKUlvE9_clEvEUlNS5_4HalfESB_SB_E_St5arrayIPcLm4EEEEviT0_T1_,@"STO_CUDA_ENTRY STV_DEFAULT"
_ZN2at6native29vectorized_elementwise_kernelILi4EZZZNS0_54_GLOBAL__N__d8c5977b_16_LinearAlgebra_cu_9e10b42f_324316addr_kernel_cudaERNS_14TensorIteratorERKN3c106ScalarES8_ENKUlvE_clEvENKUlvE9_clEvEUlNS5_4HalfESB_SB_E_St5arrayIPcLm4EEEEviT0_T1_:
.text._ZN2at6native29vectorized_elementwise_kernelILi4EZZZNS0_54_GLOBAL__N__d8c5977b_16_LinearAlgebra_cu_9e10b42f_324316addr_kernel_cudaERNS_14TensorIteratorERKN3c106ScalarES8_ENKUlvE_clEvENKUlvE9_clEvEUlNS5_4HalfESB_SB_E_St5arrayIPcLm4EEEEviT0_T1_:
        /* <DEDUP_REMOVED lines=109> */
.L_x_2183:
[----:B------:R-:W-:Y:S05]  /*06d0*/  BSYNC.RECONVERGENT B0 ;  /* 0x0000000000007941 */ /* 0x000fea0003800200 */
.L_x_2182:
        /* <DEDUP_REMOVED lines=29> */
.L_x_2185:
[----:B------:R-:W-:Y:S05]  /*08b0*/  BSYNC.RECONVERGENT B0 ;  /* 0x0000000000007941 */ /* 0x000fea0003800200 */
.L_x_2184:
        /* <DEDUP_REMOVED lines=12> */
.L_x_2187:
[----:B------:R-:W-:Y:S05]  /*0980*/  BSYNC.RECONVERGENT B0 ;  /* 0x0000000000007941 */ /* 0x000fea0003800200 */
.L_x_2186:
        /* <DEDUP_REMOVED lines=11> */
.L_x_2189:
[----:B------:R-:W-:Y:S05]  /*0a40*/  BSYNC.RECONVERGENT B0 ;  /* 0x0000000000007941 */ /* 0x000fea0003800200 */
.L_x_2188:
        /* <DEDUP_REMOVED lines=11> */
.L_x_2191:
[----:B------:R-:W-:Y:S05]  /*0b00*/  BSYNC.RECONVERGENT B0 ;  /* 0x0000000000007941 */ /* 0x000fea0003800200 */
.L_x_2190:
        /* <DEDUP_REMOVED lines=11> */
.L_x_2193:
[----:B------:R-:W-:Y:S05]  /*0bc0*/  BSYNC.RECONVERGENT B0 ;  /* 0x0000000000007941 */ /* 0x000fea0003800200 */
.L_x_2192:
        /* <DEDUP_REMOVED lines=11> */
.L_x_2195:
[----:B------:R-:W-:Y:S05]  /*0c80*/  BSYNC.RECONVERGENT B0 ;  /* 0x0000000000007941 */ /* 0x000fea0003800200 */
.L_x_2194:
        /* <DEDUP_REMOVED lines=11> */
.L_x_2197:
[----:B------:R-:W-:Y:S05]  /*0d40*/  BSYNC.RECONVERGENT B0 ;  /* 0x0000000000007941 */ /* 0x000fea0003800200 */
.L_x_2196:
        /* <DEDUP_REMOVED lines=18> */
.L_x_2200:
[----:B------:R-:W-:-:S13]  /*0e70*/  ISETP.GE.U32.AND P0, PT, R3, R2, PT ;  /* 0x000000020300720c */ /* 0x000fda0003f06070 */
[----:B------:R-:W-:Y:S05]  /*0e80*/  @P0 BRA `(.L_x_2202) ;  /* 0x0000000000300947 */ /* 0x000fea0003800000 */
[----:B0-----:R-:W0:Y:S01]  /*0e90*/  LDC.64 R10, c[0x0][0x398] ;  /* 0x0000e600ff0a7b82 */ /* 0x001e220000000a00 */
[----:B------:R-:W-:Y:S02]  /*0ea0*/  IADD3 R13, PT, PT, R0, R3, RZ ;  /* 0x00000003000d7210 */ /* 0x000fe40007ffe0ff */
[----:B------:R-:W-:-:S03]  /*0eb0*/  IADD3 R3, PT, PT, R3, 0x80, RZ ;  /* 0x0000008003037810 */ /* 0x000fc60007ffe0ff */
[----:B0-----:R-:W-:-:S05]  /*0ec0*/  IMAD.WIDE.U32 R10, R13, 0x2, R10 ;  /* 0x000000020d0a7825 */ /* 0x001fca00078e000a */
[----:B------:R1:W-:Y:S02]  /*0ed0*/  STG.E.U16 desc[UR4][R10.64], R5 ;  /* 0x000000050a007986 */ /* 0x0003e4000c101504 */
.L_x_2201:
[----:B------:R-:W-:-:S13]  /*0ee0*/  ISETP.GE.U32.AND P0, PT, R3, R2, PT ;  /* 0x000000020300720c */ /* 0x000fda0003f06070 */
[----:B------:R-:W-:Y:S05]  /*0ef0*/  @P0 BRA `(.L_x_2203) ;  /* 0x0000000000340947 */ /* 0x000fea0003800000 */
[----:B-1----:R-:W1:Y:S01]  /*0f00*/  LDC.64 R4, c[0x0][0x398] ;  /* 0x0000e600ff047b82 */ /* 0x002e620000000a00 */
[----:B0-----:R-:W-:Y:S02]  /*0f10*/  IADD3 R11, PT, PT, R0, R3, RZ ;  /* 0x00000003000b7210 */ /* 0x001fe40007ffe0ff */
[----:B------:R-:W-:-:S03]  /*0f20*/  IADD3 R3, PT, PT, R3, 0x80, RZ ;  /* 0x0000008003037810 */ /* 0x000fc60007ffe0ff */
[----:B-1----:R-:W-:-:S05]  /*0f30*/  IMAD.WIDE.U32 R4, R11, 0x2, R4 ;  /* 0x000000020b047825 */ /* 0x002fca00078e0004 */
[----:B------:R1:W-:Y:S02]  /*0f40*/  STG.E.U16 desc[UR4][R4.64], R6 ;  /* 0x0000000604007986 */ /* 0x0003e4000c101504 */
.L_x_2202:
        /* <DEDUP_REMOVED lines=8> */
.L_x_2203:
[----:B------:R-:W-:Y:S05]  /*0fd0*/  BSYNC.RELIABLE B1 ;  /* 0x0000000000017941 */ /* 0x000fea0003800100 */
.L_x_2199:
[----:B------:R-:W-:-:S13]  /*0fe0*/  ISETP.GE.U32.AND P0, PT, R3, R2, PT ;  /* 0x000000020300720c */ /* 0x000fda0003f06070 */
[----:B-12---:R-:W1:Y:S01]  /*0ff0*/  @!P0 LDC.64 R4, c[0x0][0x398] ;  /* 0x0000e600ff048b82 */ /* 0x006e620000000a00 */
[----:B------:R-:W-:Y:S02]  /*1000*/  @!P0 IADD3 R7, PT, PT, R0, R3, RZ ;  /* 0x0000000300078210 */ /* 0x000fe40007ffe0ff */
[----:B------:R-:W-:-:S03]  /*1010*/  @!P0 IADD3 R3, PT, PT, R3, 0x80, RZ ;  /* 0x0000008003038810 */ /* 0x000fc60007ffe0ff */
[----:B-1----:R-:W-:-:S05]  /*1020*/  @!P0 IMAD.WIDE.U32 R4, R7, 0x2, R4 ;  /* 0x0000000207048825 */ /* 0x002fca00078e0004 */
[----:B------:R2:W-:Y:S02]  /*1030*/  @!P0 STG.E.U16 desc[UR4][R4.64], R8 ;  /* 0x0000000804008986 */ /* 0x0005e4000c101504 */
.L_x_2204:
[----:B------:R-:W-:Y:S05]  /*1040*/  BSYNC.RECONVERGENT B0 ;  /* 0x0000000000007941 */ /* 0x000fea0003800200 */
.L_x_2198:
        /* <DEDUP_REMOVED lines=8> */
.L_x_2181:
[----:B------:R-:W0:Y:S01]  /*10d0*/  S2R R8, SR_TID.X ;  /* 0x0000000000087919 */ /* 0x000e220000002100 */
[----:B------:R-:W1:Y:S08]  /*10e0*/  LDC.64 R2, c[0x0][0x3a8] ;  /* 0x0000ea00ff027b82 */ /* 0x000e700000000a00 */
[----:B------:R-:W2:Y:S08]  /*10f0*/  LDC.64 R4, c[0x0][0x3b0] ;  /* 0x0000ec00ff047b82 */ /* 0x000eb00000000a00 */
[----:B------:R-:W3:Y:S01]  /*1100*/  LDC.U16 R9, c[0x0][0x388] ;  /* 0x0000e200ff097b82 */ /* 0x000ee20000000400 */
[----:B-1----:R-:W-:-:S07]  /*1110*/  IMAD.WIDE.U32 R2, R0, 0x2, R2 ;  /* 0x0000000200027825 */ /* 0x002fce00078e0002 */
[----:B------:R-:W1:Y:S01]  /*1120*/  LDC.64 R6, c[0x0][0x398] ;  /* 0x0000e600ff067b82 */ /* 0x000e620000000a00 */
[----:B0-----:R-:W-:-:S05]  /*1130*/  IMAD.WIDE.U32 R14, R8, 0x8, R2 ;  /* 0x00000008080e7825 */ /* 0x001fca00078e0002 */
[----:B------:R-:W4:Y:S01]  /*1140*/  LDG.E.64 R10, desc[UR4][R14.64] ;  /* 0x000000040e0a7981 */ /* 0x000f22000c1e1b00 */
[----:B--2---:R-:W-:-:S03]  /*1150*/  IMAD.WIDE.U32 R2, R0, 0x2, R4 ;  /* 0x0000000200027825 */ /* 0x004fc600078e0004 */
[----:B------:R-:W2:Y:S01]  /*1160*/  LDG.E.64 R12, desc[UR4][R14.64+0x400] ;  /* 0x000400040e0c7981 */ /* 0x000ea2000c1e1b00 */
[----:B------:R-:W-:-:S05]  /*1170*/  IMAD.WIDE.U32 R16, R8, 0x8, R2 ;  /* 0x0000000808107825 */ /* 0x000fca00078e0002 */
[----:B------:R-:W5:Y:S04]  /*1180*/  LDG.E.64 R2, desc[UR4][R16.64] ;  /* 0x0000000410027981 */ /* 0x000f68000c1e1b00 */
[----:B------:R2:W5:Y:S01]  /*1190*/  LDG.E.64 R4, desc[UR4][R16.64+0x400] ;  /* 0x0004000410047981 */ /* 0x000562000c1e1b00 */
[----:B---3--:R-:W-:Y:S02]  /*11a0*/  HADD2.F32 R9, -RZ, R9.H0_H0 ;  /* 0x20000009ff097230 */ /* 0x008fe40000004100 */
[----:B-1----:R-:W-:-:S04]  /*11b0*/  IMAD.WIDE.U32 R6, R0, 0x2, R6 ;  /* 0x0000000200067825 */ /* 0x002fc800078e0006 */
[----:B------:R-:W-:-:S04]  /*11c0*/  IMAD.WIDE.U32 R6, R8, 0x8, R6 ;  /* 0x0000000808067825 */ /* 0x000fc800078e0006 */
[--C-:B----4-:R-:W-:Y:S02]  /*11d0*/  HADD2.F32 R18, -RZ, R10.reuse.H0_H0 ;  /* 0x2000000aff127230 */ /* 0x110fe40000004100 */
[----:B------:R-:W-:Y:S02]  /*11e0*/  HADD2.F32 R10, -RZ, R10.H1_H1 ;  /* 0x3000000aff0a7230 */ /* 0x000fe40000004100 */
[--C-:B------:R-:W-:Y:S02]  /*11f0*/  HADD2.F32 R20, -RZ, R11.reuse.H0_H0 ;  /* 0x2000000bff147230 */ /* 0x100fe40000004100 */
[C---:B------:R-:W-:Y:S01]  /*1200*/  FMUL.FTZ R18, R9.reuse, R18 ;  /* 0x0000001209127220 */ /* 0x040fe20000410000 */
[----:B------:R-:W-:Y:S02]  /*1210*/  HADD2.F32 R22, -RZ, R11.H1_H1 ;  /* 0x3000000bff167230 */ /* 0x000fe40000004100 */
[----:B------:R-:W-:Y:S01]  /*1220*/  FMUL.FTZ R10, R9, R10 ;  /* 0x0000000a090a7220 */ /* 0x000fe20000410000 */
[----:B--2---:R-:W-:-:S02]  /*1230*/  HADD2.F32 R16, -RZ, R12.H0_H0 ;  /* 0x2000000cff107230 */ /* 0x004fc40000004100 */
[C---:B------:R-:W-:Y:S01]  /*1240*/  FMUL.FTZ R20, R9.reuse, R20 ;  /* 0x0000001409147220 */ /* 0x040fe20000410000 */
[----:B------:R-:W-:Y:S01]  /*1250*/  HADD2.F32 R24, -RZ, R12.H1_H1 ;  /* 0x3000000cff187230 */ /* 0x000fe20000004100 */
[----:B------:R-:W-:Y:S01]  /*1260*/  F2FP.F16.F32.PACK_AB R18, RZ, R18 ;  /* 0x00000012ff12723e */ /* 0x000fe200000000ff */
[--C-:B------:R-:W-:Y:S01]  /*1270*/  HADD2.F32 R26, -RZ, R13.reuse.H0_H0 ;  /* 0x2000000dff1a7230 */ /* 0x100fe20000004100 */
[----:B------:R-:W-:Y:S01]  /*1280*/  F2FP.F16.F32.PACK_AB R10, RZ, R10 ;  /* 0x0000000aff0a723e */ /* 0x000fe200000000ff */
[----:B------:R-:W-:Y:S02]  /*1290*/  HADD2.F32 R28, -RZ, R13.H1_H1 ;  /* 0x3000000dff1c7230 */ /* 0x000fe40000004100 */
[C---:B------:R-:W-:Y:S01]  /*12a0*/  FMUL.FTZ R12, R9.reuse, R22 ;  /* 0x00000016090c7220 */ /* 0x040fe20000410000 */
[C---:B------:R-:W-:Y:S01]  /*12b0*/  FMUL.FTZ R13, R9.reuse, R16 ;  /* 0x00000010090d7220 */ /* 0x040fe20000410000 */
[----:B------:R-:W-:Y:S01]  /*12c0*/  FMUL.FTZ R11, R9, R26 ;  /* 0x0000001a090b7220 */ /* 0x000fe20000410000 */
[----:B------:R-:W-:-:S02]  /*12d0*/  HADD2.F32 R14, -RZ, R10.H0_H0 ;  /* 0x2000000aff0e7230 */ /* 0x000fc40000004100 */
[C---:B------:R-:W-:Y:S01]  /*12e0*/  FMUL.FTZ R10, R9.reuse, R24 ;  /* 0x00000018090a7220 */ /* 0x040fe20000410000 */
[----:B------:R-:W-:Y:S01]  /*12f0*/  FMUL.FTZ R15, R9, R28 ;  /* 0x0000001c090f7220 */ /* 0x000fe20000410000 */
[----:B------:R-:W-:Y:S01]  /*1300*/  HADD2.F32 R18, -RZ, R18.H0_H0 ;  /* 0x20000012ff127230 */ /* 0x000fe20000004100 */
[----:B------:R-:W-:Y:S01]  /*1310*/  F2FP.F16.F32.PACK_AB R20, RZ, R20 ;  /* 0x00000014ff14723e */ /* 0x000fe200000000ff */
[--C-:B-----5:R-:W-:Y:S01]  /*1320*/  HADD2.F32 R17, -RZ, R2.reuse.H0_H0 ;  /* 0x20000002ff117230 */ /* 0x120fe20000004100 */
[----:B------:R-:W-:Y:S01]  /*1330*/  F2FP.F16.F32.PACK_AB R12, RZ, R12 ;  /* 0x0000000cff0c723e */ /* 0x000fe200000000ff */
[----:B------:R-:W-:Y:S01]  /*1340*/  HADD2.F32 R19, -RZ, R2.H1_H1 ;  /* 0x30000002ff137230 */ /* 0x000fe20000004100 */
[----:B------:R-:W-:Y:S01]  /*1350*/  F2FP.F16.F32.PACK_AB R13, RZ, R13 ;  /* 0x0000000dff0d723e */ /* 0x000fe200000000ff */
[----:B------:R-:W-:Y:S01]  /*1360*/  HADD2.F32 R21, -RZ, R3.H0_H0 ;  /* 0x20000003ff157230 */ /* 0x000fe20000004100 */
[----:B------:R-:W-:Y:S01]  /*1370*/  F2FP.F16.F32.PACK_AB R10, RZ, R10 ;  /* 0x0000000aff0a723e */ /* 0x000fe200000000ff */
[----:B------:R-:W-:Y:S01]  /*1380*/  FMUL.FTZ R2, R18, R17 ;  /* 0x0000001112027220 */ /* 0x000fe20000410000 */
[----:B------:R-:W-:Y:S01]  /*1390*/  F2FP.F16.F32.PACK_AB R11, RZ, R11 ;  /* 0x0000000bff0b723e */ /* 0x000fe200000000ff */
[--C-:B------:R-:W-:Y:S01]  /*13a0*/  HADD2.F32 R16, -RZ, R4.reuse.H0_H0 ;  /* 0x20000004ff107230 */ /* 0x100fe20000004100 */
[----:B------:R-:W-:Y:S01]  /*13b0*/  F2FP.F16.F32.PACK_AB R15, RZ, R15 ;  /* 0x0000000fff0f723e */ /* 0x000fe200000000ff */
[----:B------:R-:W-:-:S02]  /*13c0*/  HADD2.F32 R17, -RZ, R4.H1_H1 ;  /* 0x30000004ff117230 */ /* 0x000fc40000004100 */
[----:B------:R-:W-:Y:S01]  /*13d0*/  FMUL.FTZ R9, R14, R19 ;  /* 0x000000130e097220 */ /* 0x000fe20000410000 */
[----:B------:R-:W-:Y:S02]  /*13e0*/  HADD2.F32 R0, -RZ, R5.H0_H0 ;  /* 0x20000005ff007230 */ /* 0x000fe40000004100 */
[----:B------:R-:W-:Y:S02]  /*13f0*/  HADD2.F32 R20, -RZ, R20.H0_H0 ;  /* 0x20000014ff147230 */ /* 0x000fe40000004100 */
[----:B------:R-:W-:Y:S01]  /*1400*/  HADD2.F32 R3, -RZ, R3.H1_H1 ;  /* 0x30000003ff037230 */ /* 0x000fe20000004100 */
[----:B------:R-:W-:Y:S01]  /*1410*/  F2FP.F16.F32.PACK_AB R2, R9, R2 ;  /* 0x000000020902723e */ /* 0x000fe200000000ff */
[----:B------:R-:W-:Y:S02]  /*1420*/  HADD2.F32 R5, -RZ, R5.H1_H1 ;  /* 0x30000005ff057230 */ /* 0x000fe40000004100 */
[----:B------:R-:W-:Y:S01]  /*1430*/  FMUL.FTZ R14, R20, R21 ;  /* 0x00000015140e7220 */ /* 0x000fe20000410000 */
[----:B------:R-:W-:-:S02]  /*1440*/  HADD2.F32 R12, -RZ, R12.H0_H0 ;  /* 0x2000000cff0c7230 */ /* 0x000fc40000004100 */
[----:B------:R-:W-:Y:S02]  /*1450*/  HADD2.F32 R13, -RZ, R13.H0_H0 ;  /* 0x2000000dff0d7230 */ /* 0x000fe40000004100 */
[----:B------:R-:W-:Y:S02]  /*1460*/  HADD2.F32 R10, -RZ, R10.H0_H0 ;  /* 0x2000000aff0a7230 */ /* 0x000fe40000004100 */
[----:B------:R-:W-:Y:S01]  /*1470*/  FMUL.FTZ R3, R12, R3 ;  /* 0x000000030c037220 */ /* 0x000fe20000410000 */
[----:B------:R-:W-:Y:S02]  /*1480*/  HADD2.F32 R11, -RZ, R11.H0_H0 ;  /* 0x2000000bff0b7230 */ /* 0x000fe40000004100 */
[----:B------:R-:W-:Y:S01]  /*1490*/  FMUL.FTZ R13, R13, R16 ;  /* 0x000000100d0d7220 */ /* 0x000fe20000410000 */
[----:B------:R-:W-:Y:S02]  /*14a0*/  HADD2.F32 R4, -RZ, R15.H0_H0 ;  /* 0x2000000fff047230 */ /* 0x000fe40000004100 */
[----:B------:R-:W-:Y:S01]  /*14b0*/  FMUL.FTZ R10, R10, R17 ;  /* 0x000000110a0a7220 */ /* 0x000fe20000410000 */
[----:B------:R-:W-:Y:S01]  /*14c0*/  F2FP.F16.F32.PACK_AB R3, R3, R14 ;  /* 0x0000000e0303723e */ /* 0x000fe200000000ff */
[----:B------:R-:W-:Y:S01]  /*14d0*/  FMUL.FTZ R0, R11, R0 ;  /* 0x000000000b007220 */ /* 0x000fe20000410000 */
[----:B------:R-:W-:-:S02]  /*14e0*/  FMUL.FTZ R5, R4, R5 ;  /* 0x0000000504057220 */ /* 0x000fc40000410000 */
[----:B------:R-:W-:Y:S01]  /*14f0*/  F2FP.F16.F32.PACK_AB R4, R10, R13 ;  /* 0x0000000d0a04723e */ /* 0x000fe200000000ff */
[----:B------:R-:W-:Y:S02]  /*1500*/  STG.E.64 desc[UR4][R6.64], R2 ;  /* 0x0000000206007986 */ /* 0x000fe4000c101b04 */
[----:B------:R-:W-:-:S05]  /*1510*/  F2FP.F16.F32.PACK_AB R5, R5, R0 ;  /* 0x000000000505723e */ /* 0x000fca00000000ff */
[----:B------:R-:W-:Y:S01]  /*1520*/  STG.E.64 desc[UR4][R6.64+0x400], R4 ;  /* 0x0004000406007986 */ /* 0x000fe2000c101b04 */
[----:B------:R-:W-:Y:S05]  /*1530*/  EXIT ;  /* 0x000000000000794d */ /* 0x000fea0003800000 */
.L_x_2205:
        /* <DEDUP_REMOVED lines=12> */
.L_x_23491:


//--------------------- .text._ZN2at6native29vectorized_elementwise_kernelILi8EZZZNS0_54_GLOBAL__N__d8c5977b_16_LinearAlgebra_cu_9e10b42f_324316addr_kernel_cudaERNS_14TensorIteratorERKN3c106ScalarES8_ENKUlvE_clEvENKUlvE9_clEvEUlNS5_4HalfESB_SB_E_St5arrayIPcLm4EEEEviT0_T1_ --------------------------
	.section	.text._ZN2at6native29vectorized_elementwise_kernelILi8EZZZNS0_54_GLOBAL__N__d8c5977b_16_LinearAlgebra_cu_9e10b42f_324316addr_kernel_cudaERNS_14TensorIteratorERKN3c106ScalarES8_ENKUlvE_clEvENKUlvE9_clEvEUlNS5_4HalfESB_SB_E_St5arrayIPcLm4EEEEviT0_T1_,"ax",@progbits
	.align	128
        .global         _ZN2at6native29vectorized_elementwise_kernelILi8EZZZNS0_54_GLOBAL__N__d8c5977b_16_LinearAlgebra_cu_9e10b42f_324316addr_kernel_cudaERNS_14TensorIteratorERKN3c106ScalarES8_ENKUlvE_clEvENKUlvE9_clEvEUlNS5_4HalfESB_SB_E_St5arrayIPcLm4EEEEviT0_T1_
        .type           _ZN2at6native29vectorized_elementwise_kernelILi8EZZZNS0_54_GLOBAL__N__d8c5977b_16_LinearAlgebra_cu_9e10b42f_324316addr_kernel_cudaERNS_14TensorIteratorERKN3c106ScalarES8_ENKUlvE_clEvENKUlvE9_clEvEUlNS5_4HalfESB_SB_E_St5arrayIPcLm4EEEEviT0_T1_,@function
        .size           _ZN2at6native29vectorized_elementwise_kernelILi8EZZZNS0_54_GLOBAL__N__d8c5977b_16_LinearAlgebra_cu_9e10b42f_324316addr_kernel_cudaERNS_14TensorIteratorERKN3c106ScalarES8_ENKUlvE_clEvENKUlvE9_clEvEUlNS5_4HalfESB_SB_E_St5arrayIPcLm4EEEEviT0_T1_,(.L_x_23492 - _ZN2at6native29vectorized_elementwise_kernelILi8EZZZNS0_54_GLOBAL__N__d8c5977b_16_LinearAlgebra_cu_9e10b42f_324316addr_kernel_cudaERNS_14TensorIteratorERKN3c106ScalarES8_ENKUlvE_clEvENKUlvE9_clEvEUlNS5_4HalfESB_SB_E_St5arrayIPcLm4EEEEviT0_T1_)
        .other          _ZN2at6native29vectorized_elementwise_kernelILi8EZZZNS0_54_GLOBAL__N__d8c5977b_16_LinearAlgebra_cu_9e10b42f_324316addr_kernel_cudaERNS_14TensorIteratorERKN3c106ScalarES8_ENKUlvE_clEvENKUlvE9_clEvEUlNS5_4HalfESB_SB_E_St5arrayIPcLm4EEEEviT0_T1_,@"STO_CUDA_ENTRY STV_DEFAULT"
_ZN2at6native29vectorized_elementwise_kernelILi8EZZZNS0_54_GLOBAL__N__d8c5977b_16_LinearAlgebra_cu_9e10b42f_324316addr_kernel_cudaERNS_14TensorIteratorERKN3c106ScalarES8_ENKUlvE_clEvENKUlvE9_clEvEUlNS5_4HalfESB_SB_E_St5arrayIPcLm4EEEEviT0_T1_:
.text._ZN2at6native29vectorized_elementwise_kernelILi8EZZZNS0_54_GLOBAL__N__d8c5977b_16_LinearAlgebra_cu_9e10b42f_324316addr_kernel_cudaERNS_14TensorIteratorERKN3c106ScalarES8_ENKUlvE_clEvENKUlvE9_clEvEUlNS5_4HalfESB_SB_E_St5arrayIPcLm4EEEEviT0_T1_:
[----:B------:R-:W-:Y:S01]  /*0000*/  LDC R1, c[0x0][0x37c] ;  /* 0x0000df00ff017b82 */ /* 0x000fe20000000800 */
[----:B------:R-:W-:Y:S05]  /*0010*/  EXIT ;  /* 0x000000000000794d */ /* 0x000fea0003800000 */
.L_x_2206:
        /* <DEDUP_REMOVED lines=14> */
.L_x_23492:


//--------------------- .text._ZN2at6native18elementwise_kernelILi128ELi4EZNS0_15gpu_kernel_implIZZZNS0_54_GLOBAL__N__d8c5977b_16_LinearAlgebra_cu_9e10b42f_324316addr_kernel_cudaERNS_14TensorIteratorERKN3c106ScalarES9_ENKUlvE_clEvENKUlvE8_clEvEUlNS6_8BFloat16ESC_SC_E0_EEvRNS_18TensorIteratorBaseERKT_EUliE_EEviT1_ --------------------------
	.section	.text._ZN2at6native18elementwise_kernelILi128ELi4EZNS0_15gpu_kernel_implIZZZNS0_54_GLOBAL__N__d8c5977b_16_LinearAlgebra_cu_9e10b42f_324316addr_kernel_cudaERNS_14TensorIteratorERKN3c106ScalarES9_ENKUlvE_clEvENKUlvE8_clEvEUlNS6_8BFloat16ESC_SC_E0_EEvRNS_18TensorIteratorBaseERKT_EUliE_EEviT1_,"ax",@progbits
	.align	128
        .global         _ZN2at6native18elementwise_kernelILi128ELi4EZNS0_15gpu_kernel_implIZZZNS0_54_GLOBAL__N__d8c5977b_16_LinearAlgebra_cu_9e10b42f_324316addr_kernel_cudaERNS_14TensorIteratorERKN3c106ScalarES9_ENKUlvE_clEvENKUlvE8_clEvEUlNS6_8BFloat16ESC_SC_E0_EEvRNS_18TensorIteratorBaseERKT_EUliE_EEviT1_
        .type           _ZN2at6native18elementwise_kernelILi128ELi4EZNS0_15gpu_kernel_implIZZZNS0_54_GLOBAL__N__d8c5977b_16_LinearAlgebra_cu_9e10b42f_324316addr_kernel_cudaERNS_14TensorIteratorERKN3c106ScalarES9_ENKUlvE_clEvENKUlvE8_clEvEUlNS6_8BFloat16ESC_SC_E0_EEvRNS_18TensorIteratorBaseERKT_EUliE_EEviT1_,@function
        .size           _ZN2at6native18elementwise_kernelILi128ELi4EZNS0_15gpu_kernel_implIZZZNS0_54_GLOBAL__N__d8c5977b_16_LinearAlgebra_cu_9e10b42f_324316addr_kernel_cudaERNS_14TensorIteratorERKN3c106ScalarES9_ENKUlvE_clEvENKUlvE8_clEvEUlNS6_8BFloat16ESC_SC_E0_EEvRNS_18TensorIteratorBaseERKT_EUliE_EEviT1_,(.L_x_23493 - _ZN2at6native18elementwise_kernelILi128ELi4EZNS0_15gpu_kernel_implIZZZNS0_54_GLOBAL__N__d8c5977b_16_LinearAlgebra_cu_9e10b42f_324316addr_kernel_cudaERNS_14TensorIteratorERKN3c106ScalarES9_ENKUlvE_clEvENKUlvE8_clEvEUlNS6_8BFloat16ESC_SC_E0_EEvRNS_18TensorIteratorBaseERKT_EUliE_EEviT1_)
        .other          _ZN2at6native18elementwise_kernelILi128ELi4EZNS0_15gpu_kernel_implIZZZNS0_54_GLOBAL__N__d8c5977b_16_LinearAlgebra_cu_9e10b42f_324316addr_kernel_cudaERNS_14TensorIteratorERKN3c106ScalarES9_ENKUlvE_clEvENKUlvE8_clEvEUlNS6_8BFloat16ESC_SC_E0_EEvRNS_18TensorIteratorBaseERKT_EUliE_EEviT1_,@"STO_CUDA_ENTRY STV_DEFAULT"
_ZN2at6native18elementwise_kernelILi128ELi4EZNS0_15gpu_kernel_implIZZZNS0_54_GLOBAL__N__d8c5977b_16_LinearAlgebra_cu_9e10b42f_324316addr_kernel_cudaERNS_14TensorIteratorERKN3c106ScalarES9_ENKUlvE_clEvENKUlvE8_clEvEUlNS6_8BFloat16ESC_SC_E0_EEvRNS_18TensorIteratorBaseERKT_EUliE_EEviT1_:
.text._ZN2at6native18elementwise_kernelILi128ELi4EZNS0_15gpu_kernel_implIZZZNS0_54_GLOBAL__N__d8c5977b_16_LinearAlgebra_cu_9e10b42f_324316addr_kernel_cudaERNS_14TensorIteratorERKN3c106ScalarES9_ENKUlvE_clEvENKUlvE8_clEvEUlNS6_8BFloat16ESC_SC_E0_EEvRNS_18TensorIteratorBaseERKT_EUliE_EEviT1_:
        /* <DEDUP_REMOVED lines=8> */
[----:B------:R-:W0:Y:S01]  /*0080*/  LDCU.U16 UR40, c[0x0][0x668] ;  /* 0x0000cd00ff2877ac */ /* 0x000e220008000400 */
[----:B---3--:R-:W-:Y:S01]  /*0090*/  UIADD3 UR46, UPT, UPT, UR42, -0x1, URZ ;  /* 0xffffffff2a2e7890 */ /* 0x008fe2000fffe0ff */
[----:B------:R-:W3:Y:S01]  /*00a0*/  LDCU.U16 UR39, c[0x0][0x66a] ;  /* 0x0000cd40ff2777ac */ /* 0x000ee20008000400 */
[----:B--2---:R-:W-:-:S02]  /*00b0*/  USHF.L.U32 UR4, UR4, 0x9, URZ ;  /* 0x0000000904047899 */ /* 0x004fc400080006ff */
[----:B------:R-:W-:Y:S02]  /*00c0*/  UISETP.LT.U32.AND UP0, UPT, UR46, 0x18, UPT ;  /* 0x000000182e00788c */ /* 0x000fe4000bf01070 */
[----:B-----5:R-:W-:Y:S02]  /*00d0*/  UPRMT UR45, UR41, 0x7770, URZ ;  /* 0x00007770292d7896 */ /* 0x020fe400080000ff */
[----:B-1----:R-:W-:Y:S01]  /*00e0*/  LOP3.LUT R17, R17, UR4, RZ, 0xfc, !PT ;  /* 0x0000000411117c12 */ /* 0x002fe2000f8efcff */
[----:B------:R-:W-:Y:S02]  /*00f0*/  USEL UR38, UR46, 0x18, UP0 ;  /* 0x000000182e267887 */ /* 0x000fe40008000000 */
[----:B------:R-:W-:Y:S01]  /*0100*/  UPRMT UR44, UR41, 0x7771, URZ ;  /* 0x00007771292c7896 */ /* 0x000fe200080000ff */
[----:B----4-:R-:W-:Y:S01]  /*0110*/  ISETP.GE.AND P0, PT, R17, UR5, PT ;  /* 0x0000000511007c0c */ /* 0x010fe2000bf06270 */
[----:B------:R-:W-:Y:S02]  /*0120*/  UPRMT UR43, UR41, 0x7772, URZ ;  /* 0x00007772292b7896 */ /* 0x000fe400080000ff */
[----:B------:R-:W-:-:S02]  /*0130*/  UPRMT UR47, UR41, 0x7773, URZ ;  /* 0x00007773292f7896 */ /* 0x000fc400080000ff */
[----:B------:R-:W-:-:S08]  /*0140*/  UIADD3 UR38, UPT, UPT, UR38, 0x1, URZ ;  /* 0x0000000126267890 */ /* 0x000fd0000fffe0ff */
[----:B0--3--:R-:W-:Y:S05]  /*0150*/  @P0 BRA `(.L_x_2208) ;  /* 0x0000005800740947 */ /* 0x009fea0003800000 */
        /* <DEDUP_REMOVED lines=379> */
.L_x_2209:
[----:B------:R-:W0:Y:S01]  /*1910*/  LDCU.64 UR6, c[0x0][0x650] ;  /* 0x0000ca00ff0677ac */ /* 0x000e220008000a00 */
[----:B------:R-:W-:-:S04]  /*1920*/  UPRMT UR4, UR41, 0x7771, URZ ;  /* 0x0000777129047896 */ /* 0x000fc800080000ff */
[----:B------:R-:W-:Y:S01]  /*1930*/  UISETP.GT.AND UP0, UPT, UR4, 0x9, UPT ;  /* 0x000000090400788c */ /* 0x000fe2000bf04270 */
[----:B0-----:R-:W-:-:S04]  /*1940*/  IADD3 R2, P0, PT, R0, UR6, RZ ;  /* 0x0000000600027c10 */ /* 0x001fc8000ff1e0ff */
        /* <DEDUP_REMOVED lines=12> */
[----:B0-----:R-:W-:-:S04]  /*1a10*/  F2FP.BF16.F32.PACK_AB R0, RZ, R0 ;  /* 0x00000000ff00723e */ /* 0x001fc800000010ff */
[----:B------:R-:W-:Y:S01]  /*1a20*/  PRMT R18, R0, 0x7610, R18 ;  /* 0x0000761000127816 */ /* 0x000fe20000000012 */
[----:B------:R-:W-:Y:S06]  /*1a30*/  BRA `(.L_x_2215) ;  /* 0x0000000c00f47947 */ /* 0x000fec0003800000 */
.L_x_2213:
[----:B------:R-:W2:Y:S02]  /*1a40*/  LDG.E.U8 R2, desc[UR36][R2.64] ;  /* 0x0000002402027981 */ /* 0x000ea4000c1e1100 */
[----:B--2---:R-:W-:-:S04]  /*1a50*/  I2FP.F32.U32 R0, R2 ;  /* 0x0000000200007245 */ /* 0x004fc80000201000 */
[----:B------:R-:W-:-:S04]  /*1a60*/  F2FP.BF16.F32.PACK_AB R0, RZ, R0 ;  /* 0x00000000ff00723e */ /* 0x000fc800000010ff */
[----:B------:R-:W-:Y:S01]  /*1a70*/  PRMT R18, R0, 0x7610, R18 ;  /* 0x0000761000127816 */ /* 0x000fe20000000012 */
[----:B------:R-:W-:Y:S06]  /*1a80*/  BRA `(.L_x_2215) ;  /* 0x0000000c00e07947 */ /* 0x000fec0003800000 */
.L_x_2212:
        /* <DEDUP_REMOVED lines=8> */
[----:B0-----:R-:W-:-:S04]  /*1b10*/  F2FP.BF16.F32.PACK_AB R0, RZ, R0 ;  /* 0x00000000ff00723e */ /* 0x001fc800000010ff */
[----:B------:R-:W-:Y:S01]  /*1b20*/  PRMT R18, R0, 0x7610, R18 ;  /* 0x0000761000127816 */ /* 0x000fe20000000012 */
[----:B------:R-:W-:Y:S06]  /*1b30*/  BRA `(.L_x_2215) ;  /* 0x0000000c00b47947 */ /* 0x000fec0003800000 */
.L_x_2217:
[----:B------:R-:W2:Y:S02]  /*1b40*/  LDG.E R2, desc[UR36][R2.64] ;  /* 0x0000002402027981 */ /* 0x000ea4000c1e1900 */
[----:B--2---:R-:W-:-:S04]  /*1b50*/  I2FP.F32.S32 R0, R2 ;  /* 0x0000000200007245 */ /* 0x004fc80000201400 */
[----:B------:R-:W-:-:S04]  /*1b60*/  F2FP.BF16.F32.PACK_AB R0, RZ, R0 ;  /* 0x00000000ff00723e */ /* 0x000fc800000010ff */
[----:B------:R-:W-:Y:S01]  /*1b70*/  PRMT R18, R0, 0x7610, R18 ;  /* 0x0000761000127816 */ /* 0x000fe20000000012 */
[----:B------:R-:W-:Y:S06]  /*1b80*/  BRA `(.L_x_2215) ;  /* 0x0000000c00a07947 */ /* 0x000fec0003800000 */
.L_x_2216:
[----:B------:R-:W2:Y:S02]  /*1b90*/  LDG.E.U16 R2, desc[UR36][R2.64] ;  /* 0x0000002402027981 */ /* 0x000ea4000c1e1500 */
[----:B--2---:R-:W0:Y:S02]  /*1ba0*/  I2F.S16 R0, R2 ;  /* 0x0000000200007306 */ /* 0x004e240000101400 */
[----:B0-----:R-:W-:-:S04]  /*1bb0*/  F2FP.BF16.F32.PACK_AB R0, RZ, R0 ;  /* 0x00000000ff00723e */ /* 0x001fc800000010ff */
[----:B------:R-:W-:Y:S01]  /*1bc0*/  PRMT R18, R0, 0x7610, R18 ;  /* 0x0000761000127816 */ /* 0x000fe20000000012 */
[----:B------:R-:W-:Y:S06]  /*1bd0*/  BRA `(.L_x_2215) ;  /* 0x0000000c008c7947 */ /* 0x000fec0003800000 */
.L_x_2211:
[----:B------:R-:W-:-:S09]  /*1be0*/  UISETP.GT.AND UP0, UPT, UR4, 0x6, UPT ;  /* 0x000000060400788c */ /* 0x000fd2000bf04270 */
[----:B------:R-:W-:Y:S05]  /*1bf0*/  BRA.U UP0, `(.L_x_2218) ;  /* 0x0000000100307547 */ /* 0x000fea000b800000 */
[----:B------:R-:W-:-:S09]  /*1c00*/  UISETP.NE.AND UP0, UPT, UR4, 0x5, UPT ;  /* 0x000000050400788c */ /* 0x000fd2000bf05270 */
[----:B------:R-:W-:Y:S05]  /*1c10*/  BRA.U !UP0, `(.L_x_2219) ;  /* 0x0000000108147547 */ /* 0x000fea000b800000 */
[----:B------:R-:W-:-:S09]  /*1c20*/  UISETP.NE.AND UP0, UPT, UR4, 0x6, UPT ;  /* 0x000000060400788c */ /* 0x000fd2000bf05270 */
[----:B------:R-:W-:Y:S05]  /*1c30*/  BRA.U UP0, `(.L_x_2214) ;  /* 0x0000000900d87547 */ /* 0x000fea000b800000 */
[----:B------:R-:W2:Y:S02]  /*1c40*/  LDG.E R2, desc[UR36][R2.64] ;  /* 0x0000002402027981 */ /* 0x000ea4000c1e1900 */
[----:B--2---:R-:W-:Y:S01]  /*1c50*/  F2FP.BF16.F32.PACK_AB R18, RZ, R2 ;  /* 0x00000002ff12723e */ /* 0x004fe200000010ff */
[----:B------:R-:W-:Y:S06]  /*1c60*/  BRA `(.L_x_2215) ;  /* 0x0000000c00687947 */ /* 0x000fec0003800000 */
.L_x_2219:
[----:B------:R-:W2:Y:S02]  /*1c70*/  LDG.E.U16 R0, desc[UR36][R2.64] ;  /* 0x0000002402007981 */ /* 0x000ea4000c1e1500 */
[----:B--2---:R-:W-:-:S05]  /*1c80*/  HADD2.F32 R0, -RZ, R0.H0_H0 ;  /* 0x20000000ff007230 */ /* 0x004fca0000004100 */
[----:B------:R-:W-:-:S04]  /*1c90*/  F2FP.BF16.F32.PACK_AB R0, RZ, R0 ;  /* 0x00000000ff00723e */ /* 0x000fc800000010ff */
[----:B------:R-:W-:Y:S01]  /*1ca0*/  PRMT R18, R0, 0x7610, R18 ;  /* 0x0000761000127816 */ /* 0x000fe20000000012 */
[----:B------:R-:W-:Y:S06]  /*1cb0*/  BRA `(.L_x_2215) ;  /* 0x0000000c00547947 */ /* 0x000fec0003800000 */
.L_x_2218:
[----:B------:R-:W-:-:S09]  /*1cc0*/  UISETP.NE.AND UP0, UPT, UR4, 0x7, UPT ;  /* 0x000000070400788c */ /* 0x000fd2000bf05270 */
[----:B------:R-:W-:Y:S05]  /*1cd0*/  BRA.U !UP0, `(.L_x_2220) ;  /* 0x0000000108307547 */ /* 0x000fea000b800000 */
[----:B------:R-:W-:-:S09]  /*1ce0*/  UISETP.NE.AND UP0, UPT, UR4, 0x8, UPT ;  /* 0x000000080400788c */ /* 0x000fd2000bf05270 */
[----:B------:R-:W-:Y:S05]  /*1cf0*/  BRA.U !UP0, `(.L_x_2221) ;  /* 0x0000000108147547 */ /* 0x000fea000b800000 */
[----:B------:R-:W-:-:S09]  /*1d00*/  UISETP.NE.AND UP0, UPT, UR4, 0x9, UPT ;  /* 0x000000090400788c */ /* 0x000fd2000bf05270 */
[----:B------:R-:W-:Y:S05]  /*1d10*/  BRA.U UP0, `(.L_x_2214) ;  /* 0x0000000900a07547 */ /* 0x000fea000b800000 */
[----:B------:R-:W2:Y:S02]  /*1d20*/  LDG.E R2, desc[UR36][R2.64] ;  /* 0x0000002402027981 */ /* 0x000ea4000c1e1900 */
[----:B--2---:R-:W-:Y:S01]  /*1d30*/  F2FP.BF16.F32.PACK_AB R18, RZ, R2 ;  /* 0x00000002ff12723e */ /* 0x004fe200000010ff */
[----:B------:R-:W-:Y:S06]  /*1d40*/  BRA `(.L_x_2215) ;  /* 0x0000000c00307947 */ /* 0x000fec0003800000 */
.L_x_2221:
[----:B------:R-:W2:Y:S02]  /*1d50*/  LDG.E.U16 R2, desc[UR36][R2.64] ;  /* 0x0000002402027981 */ /* 0x000ea4000c1e1500 */
[----:B--2---:R-:W-:-:S05]  /*1d60*/  HADD2.F32 R0, -RZ, R2.H0_H0 ;  /* 0x20000002ff007230 */ /* 0x004fca0000004100 */
[----:B------:R-:W-:-:S04]  /*1d70*/  F2FP.BF16.F32.PACK_AB R0, RZ, R0 ;  /* 0x00000000ff00723e */ /* 0x000fc800000010ff */
[----:B------:R-:W-:Y:S01]  /*1d80*/  PRMT R18, R0, 0x7610, R18 ;  /* 0x0000761000127816 */ /* 0x000fe20000000012 */
[----:B------:R-:W-:Y:S06]  /*1d90*/  BRA `(.L_x_2215) ;  /* 0x0000000c001c7947 */ /* 0x000fec0003800000 */
.L_x_2220:
        /* <DEDUP_REMOVED lines=10> */
[----:B------:R-:W-:-:S04]  /*1e40*/  F2FP.BF16.F32.PACK_AB R0, RZ, R0 ;  /* 0x00000000ff00723e */ /* 0x000fc800000010ff */
[----:B------:R-:W-:Y:S01]  /*1e50*/  PRMT R18, R0, 0x7610, R18 ;  /* 0x0000761000127816 */ /* 0x000fe20000000012 */
[----:B------:R-:W-:Y:S06]  /*1e60*/  BRA `(.L_x_2215) ;  /* 0x0000000800e87947 */ /* 0x000fec0003800000 */
.L_x_2210:
        /* <DEDUP_REMOVED lines=11> */
[----:B------:R-:W-:-:S04]  /*1f20*/  F2FP.BF16.F32.PACK_AB R0, RZ, R0 ;  /* 0x00000000ff00723e */ /* 0x000fc800000010ff */
[----:B------:R-:W-:Y:S01]  /*1f30*/  PRMT R18, R0, 0x7610, R18 ;  /* 0x0000761000127816 */ /* 0x000fe20000000012 */
[----:B------:R-:W-:Y:S06]  /*1f40*/  BRA `(.L_x_2215) ;  /* 0x0000000800b07947 */ /* 0x000fec0003800000 */
.L_x_2224:
        /* <DEDUP_REMOVED lines=13> */
.L_x_2223:
        /* <DEDUP_REMOVED lines=24> */
[----:B------:R-:W-:-:S04]  /*21a0*/  F2FP.BF16.F32.PACK_AB R5, RZ, R5 ;  /* 0x00000005ff05723e */ /* 0x000fc800000010ff */
[----:B------:R-:W-:Y:S01]  /*21b0*/  PRMT R18, R5, 0x7610, R18 ;  /* 0x0000761005127816 */ /* 0x000fe20000000012 */
[----:B------:R-:W-:Y:S06]  /*21c0*/  BRA `(.L_x_2215) ;  /* 0x0000000800107947 */ /* 0x000fec0003800000 */
.L_x_2226:
        /* <DEDUP_REMOVED lines=11> */
[----:B------:R-:W-:-:S04]  /*2280*/  F2FP.BF16.F32.PACK_AB R0, RZ, R0 ;  /* 0x00000000ff00723e */ /* 0x000fc800000010ff */
[----:B------:R-:W-:Y:S01]  /*2290*/  PRMT R18, R0, 0x7610, R18 ;  /* 0x0000761000127816 */ /* 0x000fe20000000012 */
[----:B------:R-:W-:Y:S06]  /*22a0*/  BRA `(.L_x_2215) ;  /* 0x0000000400d87947 */ /* 0x000fec0003800000 */
.L_x_2225:
[----:B------:R0:W5:Y:S01]  /*22b0*/  LDG.E.U16 R18, desc[UR36][R2.64] ;  /* 0x0000002402127981 */ /* 0x000162000c1e1500 */
[----:B------:R-:W-:Y:S05]  /*22c0*/  BRA `(.L_x_2215) ;  /* 0x0000000400d07947 */ /* 0x000fea0003800000 */
.L_x_2222:
        /* <DEDUP_REMOVED lines=10> */
[----:B------:R-:W-:-:S04]  /*2370*/  F2FP.BF16.F32.PACK_AB R0, RZ, R0 ;  /* 0x00000000ff00723e */ /* 0x000fc800000010ff */
[----:B------:R-:W-:Y:S01]  /*2380*/  PRMT R18, R0, 0x7610, R18 ;  /* 0x0000761000127816 */ /* 0x000fe20000000012 */
[----:B------:R-:W-:Y:S06]  /*2390*/  BRA `(.L_x_2215) ;  /* 0x00000004009c7947 */ /* 0x000fec0003800000 */
.L_x_2229:
        /* <DEDUP_REMOVED lines=21> */
.L_x_2233:
[----:B------:R-:W-:Y:S05]  /*24f0*/  BSYNC.RECONVERGENT B1 ;  /* 0x0000000000017941 */ /* 0x000fea0003800200 */
.L_x_2232:
[----:B------:R-:W-:Y:S01]  /*2500*/  IMAD.SHL.U32 R0, R0, 0x100000, RZ ;  /* 0x0010000000007824 */ /* 0x000fe200078e00ff */
[----:B------:R-:W-:-:S04]  /*2510*/  LEA R2, R2, 0x3b800000, 0x17 ;  /* 0x3b80000002027811 */ /* 0x000fc800078eb8ff */
[----:B------:R-:W-:-:S07]  /*2520*/  LOP3.LUT R0, R2, R0, R7, 0xfe, !PT ;  /* 0x0000000002007212 */ /* 0x000fce00078efe07 */
.L_x_2231:
[----:B------:R-:W-:Y:S05]  /*2530*/  BSYNC.RECONVERGENT B0 ;  /* 0x0000000000007941 */ /* 0x000fea0003800200 */
.L_x_2230:
[----:B------:R-:W-:-:S04]  /*2540*/  F2FP.BF16.F32.PACK_AB R0, RZ, R0 ;  /* 0x00000000ff00723e */ /* 0x000fc800000010ff */
[----:B------:R-:W-:Y:S01]  /*2550*/  PRMT R18, R0, 0x7610, R18 ;  /* 0x0000761000127816 */ /* 0x000fe20000000012 */
[----:B------:R-:W-:Y:S06]  /*2560*/  BRA `(.L_x_2215) ;  /* 0x0000000400287947 */ /* 0x000fec0003800000 */
.L_x_2228:
        /* <DEDUP_REMOVED lines=21> */
.L_x_2237:
[----:B------:R-:W-:Y:S05]  /*26c0*/  BSYNC.RECONVERGENT B1 ;  /* 0x0000000000017941 */ /* 0x000fea0003800200 */
.L_x_2236:
[----:B------:R-:W-:Y:S01]  /*26d0*/  IMAD.SHL.U32 R0, R0, 0x200000, RZ ;  /* 0x0020000000007824 */ /* 0x000fe200078e00ff */
[----:B------:R-:W-:-:S04]  /*26e0*/  LEA R2, R2, 0x37800000, 0x17 ;  /* 0x3780000002027811 */ /* 0x000fc800078eb8ff */
[----:B------:R-:W-:-:S07]  /*26f0*/  LOP3.LUT R0, R2, R0, R7, 0xfe, !PT ;  /* 0x0000000002007212 */ /* 0x000fce00078efe07 */
.L_x_2235:
[----:B------:R-:W-:Y:S05]  /*2700*/  BSYNC.RECONVERGENT B0 ;  /* 0x0000000000007941 */ /* 0x000fea0003800200 */
.L_x_2234:
[----:B------:R-:W-:-:S04]  /*2710*/  F2FP.BF16.F32.PACK_AB R0, RZ, R0 ;  /* 0x00000000ff00723e */ /* 0x000fc800000010ff */
[----:B------:R-:W-:Y:S01]  /*2720*/  PRMT R18, R0, 0x7610, R18 ;  /* 0x0000761000127816 */ /* 0x000fe20000000012 */
[----:B------:R-:W-:Y:S06]  /*2730*/  BRA `(.L_x_2215) ;  /* 0x0000000000b47947 */ /* 0x000fec0003800000 */
.L_x_2227:
[----:B------:R-:W-:-:S09]  /*2740*/  UISETP.NE.AND UP0, UPT, UR4, 0x1c, UPT ;  /* 0x0000001c0400788c */ /* 0x000fd2000bf05270 */
[----:B------:R-:W-:Y:S05]  /*2750*/  BRA.U !UP0, `(.L_x_2238) ;  /* 0x00000001089c7547 */ /* 0x000fea000b800000 */
[----:B------:R-:W-:-:S09]  /*2760*/  UISETP.NE.AND UP0, UPT, UR4, 0x1d, UPT ;  /* 0x0000001d0400788c */ /* 0x000fd2000bf05270 */
[----:B------:R-:W-:Y:S05]  /*2770*/  BRA.U !UP0, `(.L_x_2239) ;  /* 0x0000000108807547 */ /* 0x000fea000b800000 */
[----:B------:R-:W-:-:S09]  /*2780*/  UISETP.NE.AND UP0, UPT, UR4, 0x2c, UPT ;  /* 0x0000002c0400788c */ /* 0x000fd2000bf05270 */
[----:B------:R-:W-:Y:S05]  /*2790*/  BRA.U !UP0, `(.L_x_2240) ;  /* 0x0000000108487547 */ /* 0x000fea000b800000 */
.L_x_2214:
        /* <DEDUP_REMOVED lines=9> */
[----:B------:R-:W-:Y:S01]  /*2830*/  IMAD.U32 R5, RZ, RZ, UR5 ;  /* 0x00000005ff057e24 */ /* 0x000fe2000f8e00ff */
[----:B-1----:R-:W-:Y:S01]  /*2840*/  MOV R6, UR6 ;  /* 0x0000000600067c02 */ /* 0x002fe20008000f00 */
[----:B------:R-:W-:-:S02]  /*2850*/  IMAD.U32 R7, RZ, RZ, UR7 ;  /* 0x00000007ff077e24 */ /* 0x000fc4000f8e00ff */
[----:B---3--:R-:W-:Y:S02]  /*2860*/  IMAD.U32 R10, RZ, RZ, UR8 ;  /* 0x00000008ff0a7e24 */ /* 0x008fe4000f8e00ff */
[----:B------:R-:W-:-:S07]  /*2870*/  IMAD.U32 R11, RZ, RZ, UR9 ;  /* 0x00000009ff0b7e24 */ /* 0x000fce000f8e00ff */
[----:B------:R-:W-:-:S07]  /*2880*/  LEPC R20, `(.L_x_2241) ;  /* 0x000000001014794e */ /* 0x000fce0000000000 */
[----:B--2---:R-:W-:Y:S05]  /*2890*/  CALL.ABS.NOINC R2 ;  /* 0x0000000002007343 */ /* 0x004fea0003c00000 */
.L_x_2241:
[----:B------:R-:W-:Y:S01]  /*28a0*/  PRMT R18, RZ, 0x7610, R18 ;  /* 0x00007610ff127816 */ /* 0x000fe20000000012 */
[----:B------:R-:W-:Y:S06]  /*28b0*/  BRA `(.L_x_2215) ;  /* 0x0000000000547947 */ /* 0x000fec0003800000 */
.L_x_2240:
        /* <DEDUP_REMOVED lines=8> */
.L_x_2243:
[----:B------:R-:W-:Y:S05]  /*2940*/  BSYNC.RECONVERGENT B0 ;  /* 0x0000000000007941 */ /* 0x000fea0003800200 */
.L_x_2242:
[----:B------:R-:W-:-:S04]  /*2950*/  F2FP.BF16.F32.PACK_AB R0, RZ, R0 ;  /* 0x00000000ff00723e */ /* 0x000fc800000010ff */
[----:B------:R-:W-:Y:S01]  /*2960*/  PRMT R18, R0, 0x7610, R18 ;  /* 0x0000761000127816 */ /* 0x000fe20000000012 */
[----:B------:R-:W-:Y:S06]  /*2970*/  BRA `(.L_x_2215) ;  /* 0x0000000000247947 */ /* 0x000fec0003800000 */
.L_x_2239:
[----:B------:R-:W2:Y:S02]  /*2980*/  LDG.E.64 R2, desc[UR36][R2.64] ;  /* 0x0000002402027981 */ /* 0x000ea4000c1e1b00 */
[----:B--2---:R-:W0:Y:S02]  /*2990*/  I2F.U64 R0, R2 ;  /* 0x0000000200007312 */ /* 0x004e240000301000 */
[----:B0-----:R-:W-:-:S04]  /*29a0*/  F2FP.BF16.F32.PACK_AB R0, RZ, R0 ;  /* 0x00000000ff00723e */ /* 0x001fc800000010ff */
[----:B------:R-:W-:Y:S01]  /*29b0*/  PRMT R18, R0, 0x7610, R18 ;  /* 0x0000761000127816 */ /* 0x000fe20000000012 */
[----:B------:R-:W-:Y:S06]  /*29c0*/  BRA `(.L_x_2215) ;  /* 0x0000000000107947 */ /* 0x000fec0003800000 */
.L_x_2238:
[----:B------:R-:W2:Y:S02]  /*29d0*/  LDG.E R2, desc[UR36][R2.64] ;  /* 0x0000002402027981 */ /* 0x000ea4000c1e1900 */
[----:B--2---:R-:W-:-:S04]  /*29e0*/  I2FP.F32.U32 R0, R2 ;  /* 0x0000000200007245 */ /* 0x004fc80000201000 */
[----:B------:R-:W-:-:S04]  /*29f0*/  F2FP.BF16.F32.PACK_AB R0, RZ, R0 ;  /* 0x00000000ff00723e */ /* 0x000fc800000010ff */
[----:B------:R-:W-:-:S07]  /*2a00*/  PRMT R18, R0, 0x7610, R18 ;  /* 0x0000761000127816 */ /* 0x000fce0000000012 */
.L_x_2215:
        /* <DEDUP_REMOVED lines=19> */
.L_x_2247:
[----:B------:R-:W2:Y:S02]  /*2b40*/  LDG.E.U8 R2, desc[UR36][R2.64] ;  /* 0x0000002402027981 */ /* 0x000ea4000c1e1100 */
[----:B--2---:R-:W-:-:S04]  /*2b50*/  I2FP.F32.U32 R0, R2 ;  /* 0x0000000200007245 */ /* 0x004fc80000201000 */
[----:B------:R-:W-:-:S04]  /*2b60*/  F2FP.BF16.F32.PACK_AB R0, RZ, R0 ;  /* 0x00000000ff00723e */ /* 0x000fc800000010ff */
[----:B------:R-:W-:Y:S01]  /*2b70*/  PRMT R22, R0, 0x7610, R22 ;  /* 0x0000761000167816 */ /* 0x000fe20000000016 */
[----:B------:R-:W-:Y:S06]  /*2b80*/  BRA `(.L_x_2249) ;  /* 0x0000000c00e07947 */ /* 0x000fec0003800000 */
.L_x_2246:
        /* <DEDUP_REMOVED lines=11> */
.L_x_2251:
[----:B------:R-:W2:Y:S02]  /*2c40*/  LDG.E R2, desc[UR36][R2.64] ;  /* 0x0000002402027981 */ /* 0x000ea4000c1e1900 */
[----:B--2---:R-:W-:-:S04]  /*2c50*/  I2FP.F32.S32 R0, R2 ;  /* 0x0000000200007245 */ /* 0x004fc80000201400 */
[----:B------:R-:W-:-:S04]  /*2c60*/  F2FP.BF16.F32.PACK_AB R0, RZ, R0 ;  /* 0x00000000ff00723e */ /* 0x000fc800000010ff */
[----:B------:R-:W-:Y:S01]  /*2c70*/  PRMT R22, R0, 0x7610, R22 ;  /* 0x0000761000167816 */ /* 0x000fe20000000016 */
[----:B------:R-:W-:Y:S06]  /*2c80*/  BRA `(.L_x_2249) ;  /* 0x0000000c00a07947 */ /* 0x000fec0003800000 */
.L_x_2250:
[----:B------:R-:W2:Y:S02]  /*2c90*/  LDG.E.U16 R2, desc[UR36][R2.64] ;  /* 0x0000002402027981 */ /* 0x000ea4000c1e1500 */
[----:B--2---:R-:W0:Y:S02]  /*2ca0*/  I2F.S16 R0, R2 ;  /* 0x0000000200007306 */ /* 0x004e240000101400 */
[----:B0-----:R-:W-:-:S04]  /*2cb0*/  F2FP.BF16.F32.PACK_AB R0, RZ, R0 ;  /* 0x00000000ff00723e */ /* 0x001fc800000010ff */
[----:B------:R-:W-:Y:S01]  /*2cc0*/  PRMT R22, R0, 0x7610, R22 ;  /* 0x0000761000167816 */ /* 0x000fe20000000016 */
[----:B------:R-:W-:Y:S06]  /*2cd0*/  BRA `(.L_x_2249) ;  /* 0x0000000c008c7947 */ /* 0x000fec0003800000 */
.L_x_2245:
        /* <DEDUP_REMOVED lines=9> */
.L_x_2253:
[----:B------:R-:W2:Y:S02]  /*2d70*/  LDG.E.U16 R0, desc[UR36][R2.64] ;  /* 0x0000002402007981 */ /* 0x000ea4000c1e1500 */
[----:B--2---:R-:W-:-:S05]  /*2d80*/  HADD2.F32 R0, -RZ, R0.H0_H0 ;  /* 0x20000000ff007230 */ /* 0x004fca0000004100 */
[----:B------:R-:W-:-:S04]  /*2d90*/  F2FP.BF16.F32.PACK_AB R0, RZ, R0 ;  /* 0x00000000ff00723e */ /* 0x000fc800000010ff */
[----:B------:R-:W-:Y:S01]  /*2da0*/  PRMT R22, R0, 0x7610, R22 ;  /* 0x0000761000167816 */ /* 0x000fe20000000016 */
[----:B------:R-:W-:Y:S06]  /*2db0*/  BRA `(.L_x_2249) ;  /* 0x0000000c00547947 */ /* 0x000fec0003800000 */
.L_x_2252:
        /* <DEDUP_REMOVED lines=9> */
.L_x_2255:
[----:B------:R-:W2:Y:S02]  /*2e50*/  LDG.E.U16 R2, desc[UR36][R2.64] ;  /* 0x0000002402027981 */ /* 0x000ea4000c1e1500 */
[----:B--2---:R-:W-:-:S05]  /*2e60*/  HADD2.F32 R0, -RZ, R2.H0_H0 ;  /* 0x20000002ff007230 */ /* 0x004fca0000004100 */
[----:B------:R-:W-:-:S04]  /*2e70*/  F2FP.BF16.F32.PACK_AB R0, RZ, R0 ;  /* 0x00000000ff00723e */ /* 0x000fc800000010ff */
[----:B------:R-:W-:Y:S01]  /*2e80*/  PRMT R22, R0, 0x7610, R22 ;  /* 0x0000761000167816 */ /* 0x000fe20000000016 */
[----:B------:R-:W-:Y:S06]  /*2e90*/  BRA `(.L_x_2249) ;  /* 0x0000000c001c7947 */ /* 0x000fec0003800000 */
.L_x_2254:
        /* <DEDUP_REMOVED lines=13> */
.L_x_2244:
        /* <DEDUP_REMOVED lines=14> */
.L_x_2258:
        /* <DEDUP_REMOVED lines=13> */
.L_x_2257:
        /* <DEDUP_REMOVED lines=27> */
.L_x_2260:
        /* <DEDUP_REMOVED lines=14> */
.L_x_2259:
[----:B------:R0:W5:Y:S01]  /*33b0*/  LDG.E.U16 R22, desc[UR36][R2.64] ;  /* 0x0000002402167981 */ /* 0x000162000c1e1500 */
[----:B------:R-:W-:Y:S05]  /*33c0*/  BRA `(.L_x_2249) ;  /* 0x0000000400d07947 */ /* 0x000fea0003800000 */
.L_x_2256:
        /* <DEDUP_REMOVED lines=13> */
.L_x_2263:
        /* <DEDUP_REMOVED lines=21> */
.L_x_2267:
[----:B------:R-:W-:Y:S05]  /*35f0*/  BSYNC.RECONVERGENT B1 ;  /* 0x0000000000017941 */ /* 0x000fea0003800200 */
.L_x_2266:
[----:B------:R-:W-:Y:S01]  /*3600*/  IMAD.SHL.U32 R0, R0, 0x100000, RZ ;  /* 0x0010000000007824 */ /* 0x000fe200078e00ff */
[----:B------:R-:W-:-:S04]  /*3610*/  LEA R2, R2, 0x3b800000, 0x17 ;  /* 0x3b80000002027811 */ /* 0x000fc800078eb8ff */
[----:B------:R-:W-:-:S07]  /*3620*/  LOP3.LUT R0, R2, R0, R7, 0xfe, !PT ;  /* 0x0000000002007212 */ /* 0x000fce00078efe07 */
.L_x_2265:
[----:B------:R-:W-:Y:S05]  /*3630*/  BSYNC.RECONVERGENT B0 ;  /* 0x0000000000007941 */ /* 0x000fea0003800200 */
.L_x_2264:
[----:B------:R-:W-:-:S04]  /*3640*/  F2FP.BF16.F32.PACK_AB R0, RZ, R0 ;  /* 0x00000000ff00723e */ /* 0x000fc800000010ff */
[----:B------:R-:W-:Y:S01]  /*3650*/  PRMT R22, R0, 0x7610, R22 ;  /* 0x0000761000167816 */ /* 0x000fe20000000016 */
[----:B------:R-:W-:Y:S06]  /*3660*/  BRA `(.L_x_2249) ;  /* 0x0000000400287947 */ /* 0x000fec0003800000 */
.L_x_2262:
        /* <DEDUP_REMOVED lines=21> */
.L_x_2271:
[----:B------:R-:W-:Y:S05]  /*37c0*/  BSYNC.RECONVERGENT B1 ;  /* 0x0000000000017941 */ /* 0x000fea0003800200 */
.L_x_2270:
[----:B------:R-:W-:Y:S01]  /*37d0*/  IMAD.SHL.U32 R0, R0, 0x200000, RZ ;  /* 0x0020000000007824 */ /* 0x000fe200078e00ff */
[----:B------:R-:W-:-:S04]  /*37e0*/  LEA R2, R2, 0x37800000, 0x17 ;  /* 0x3780000002027811 */ /* 0x000fc800078eb8ff */
[----:B------:R-:W-:-:S07]  /*37f0*/  LOP3.LUT R0, R2, R0, R7, 0xfe, !PT ;  /* 0x0000000002007212 */ /* 0x000fce00078efe07 */
.L_x_2269:
[----:B------:R-:W-:Y:S05]  /*3800*/  BSYNC.RECONVERGENT B0 ;  /* 0x0000000000007941 */ /* 0x000fea0003800200 */
.L_x_2268:
[----:B------:R-:W-:-:S04]  /*3810*/  F2FP.BF16.F32.PACK_AB R0, RZ, R0 ;  /* 0x00000000ff00723e */ /* 0x000fc800000010ff */
[----:B------:R-:W-:Y:S01]  /*3820*/  PRMT R22, R0, 0x7610, R22 ;  /* 0x0000761000167816 */ /* 0x000fe20000000016 */
[----:B------:R-:W-:Y:S06]  /*3830*/  BRA `(.L_x_2249) ;  /* 0x0000000000b47947 */ /* 0x000fec0003800000 */
.L_x_2261:
[----:B------:R-:W-:-:S09]  /*3840*/  UISETP.NE.AND UP0, UPT, UR4, 0x1c, UPT ;  /* 0x0000001c0400788c */ /* 0x000fd2000bf05270 */
[----:B------:R-:W-:Y:S05]  /*3850*/  BRA.U !UP0, `(.L_x_2272) ;  /* 0x00000001089c7547 */ /* 0x000fea000b800000 */
[----:B------:R-:W-:-:S09]  /*3860*/  UISETP.NE.AND UP0, UPT, UR4, 0x1d, UPT ;  /* 0x0000001d0400788c */ /* 0x000fd2000bf05270 */
[----:B------:R-:W-:Y:S05]  /*3870*/  BRA.U !UP0, `(.L_x_2273) ;  /* 0x0000000108807547 */ /* 0x000fea000b800000 */
[----:B------:R-:W-:-:S09]  /*3880*/  UISETP.NE.AND UP0, UPT, UR4, 0x2c, UPT ;  /* 0x0000002c0400788c */ /* 0x000fd2000bf05270 */
[----:B------:R-:W-:Y:S05]  /*3890*/  BRA.U !UP0, `(.L_x_2274) ;  /* 0x0000000108487547 */ /* 0x000fea000b800000 */
.L_x_2248:
        /* <DEDUP_REMOVED lines=16> */
.L_x_2275:
[----:B------:R-:W-:Y:S01]  /*39a0*/  PRMT R22, RZ, 0x7610, R22 ;  /* 0x00007610ff167816 */ /* 0x000fe20000000016 */
[----:B------:R-:W-:Y:S06]  /*39b0*/  BRA `(.L_x_2249) ;  /* 0x0000000000547947 */ /* 0x000fec0003800000 */
.L_x_2274:
        /* <DEDUP_REMOVED lines=8> */
.L_x_2277:
[----:B------:R-:W-:Y:S05]  /*3a40*/  BSYNC.RECONVERGENT B0 ;  /* 0x0000000000007941 */ /* 0x000fea0003800200 */
.L_x_2276:
[----:B------:R-:W-:-:S04]  /*3a50*/  F2FP.BF16.F32.PACK_AB R0, RZ, R0 ;  /* 0x00000000ff00723e */ /* 0x000fc800000010ff */
[----:B------:R-:W-:Y:S01]  /*3a60*/  PRMT R22, R0, 0x7610, R22 ;  /* 0x0000761000167816 */ /* 0x000fe20000000016 */
[----:B------:R-:W-:Y:S06]  /*3a70*/  BRA `(.L_x_2249) ;  /* 0x0000000000247947 */ /* 0x000fec0003800000 */
.L_x_2273:
[----:B------:R-:W2:Y:S02]  /*3a80*/  LDG.E.64 R2, desc[UR36][R2.64] ;  /* 0x0000002402027981 */ /* 0x000ea4000c1e1b00 */
[----:B--2---:R-:W0:Y:S02]  /*3a90*/  I2F.U64 R0, R2 ;  /* 0x0000000200007312 */ /* 0x004e240000301000 */
[----:B0-----:R-:W-:-:S04]  /*3aa0*/  F2FP.BF16.F32.PACK_AB R0, RZ, R0 ;  /* 0x00000000ff00723e */ /* 0x001fc800000010ff */
[----:B------:R-:W-:Y:S01]  /*3ab0*/  PRMT R22, R0, 0x7610, R22 ;  /* 0x0000761000167816 */ /* 0x000fe20000000016 */
[----:B------:R-:W-:Y:S06]  /*3ac0*/  BRA `(.L_x_2249) ;  /* 0x0000000000107947 */ /* 0x000fec0003800000 */
.L_x_2272:
[----:B------:R-:W2:Y:S02]  /*3ad0*/  LDG.E R2, desc[UR36][R2.64] ;  /* 0x0000002402027981 */ /* 0x000ea4000c1e1900 */
[----:B--2---:R-:W-:-:S04]  /*3ae0*/  I2FP.F32.U32 R0, R2 ;  /* 0x0000000200007245 */ /* 0x004fc80000201000 */
[----:B------:R-:W-:-:S04]  /*3af0*/  F2FP.BF16.F32.PACK_AB R0, RZ, R0 ;  /* 0x00000000ff00723e */ /* 0x000fc800000010ff */
[----:B------:R-:W-:-:S07]  /*3b00*/  PRMT R22, R0, 0x7610, R22 ;  /* 0x0000761000167816 */ /* 0x000fce0000000016 */
.L_x_2249:
        /* <DEDUP_REMOVED lines=16> */
[----:B0-----:R-:W-:Y:S01]  /*3c10*/  F2FP.BF16.F32.PACK_AB R0, RZ, R0 ;  /* 0x00000000ff00723e */ /* 0x001fe200000010ff */
[----:B------:R-:W-:Y:S06]  /*3c20*/  BRA `(.L_x_2283) ;  /* 0x0000000c00b47947 */ /* 0x000fec0003800000 */
.L_x_2281:
[----:B------:R-:W2:Y:S02]  /*3c30*/  LDG.E.U8 R2, desc[UR36][R2.64] ;  /* 0x0000002402027981 */ /* 0x000ea4000c1e1100 */
[----:B--2---:R-:W-:-:S04]  /*3c40*/  I2FP.F32.U32 R0, R2 ;  /* 0x0000000200007245 */ /* 0x004fc80000201000 */
[----:B------:R-:W-:Y:S01]  /*3c50*/  F2FP.BF16.F32.PACK_AB R0, RZ, R0 ;  /* 0x00000000ff00723e */ /* 0x000fe200000010ff */
[----:B------:R-:W-:Y:S06]  /*3c60*/  BRA `(.L_x_2283) ;  /* 0x0000000c00a47947 */ /* 0x000fec0003800000 */
.L_x_2280:
        /* <DEDUP_REMOVED lines=8> */
[----:B0-----:R-:W-:Y:S01]  /*3cf0*/  F2FP.BF16.F32.PACK_AB R0, RZ, R0 ;  /* 0x00000000ff00723e */ /* 0x001fe200000010ff */
[----:B------:R-:W-:Y:S06]  /*3d00*/  BRA `(.L_x_2283) ;  /* 0x0000000c007c7947 */ /* 0x000fec0003800000 */
.L_x_2285:
[----:B------:R-:W2:Y:S02]  /*3d10*/  LDG.E R2, desc[UR36][R2.64] ;  /* 0x0000002402027981 */ /* 0x000ea4000c1e1900 */
[----:B--2---:R-:W-:-:S04]  /*3d20*/  I2FP.F32.S32 R0, R2 ;  /* 0x0000000200007245 */ /* 0x004fc80000201400 */
[----:B------:R-:W-:Y:S01]  /*3d30*/  F2FP.BF16.F32.PACK_AB R0, RZ, R0 ;  /* 0x00000000ff00723e */ /* 0x000fe200000010ff */
[----:B------:R-:W-:Y:S06]  /*3d40*/  BRA `(.L_x_2283) ;  /* 0x0000000c006c7947 */ /* 0x000fec0003800000 */
.L_x_2284:
[----:B------:R-:W2:Y:S02]  /*3d50*/  LDG.E.U16 R2, desc[UR36][R2.64] ;  /* 0x0000002402027981 */ /* 0x000ea4000c1e1500 */
[----:B--2---:R-:W0:Y:S02]  /*3d60*/  I2F.S16 R0, R2 ;  /* 0x0000000200007306 */ /* 0x004e240000101400 */
[----:B0-----:R-:W-:Y:S01]  /*3d70*/  F2FP.BF16.F32.PACK_AB R0, RZ, R0 ;  /* 0x00000000ff00723e */ /* 0x001fe200000010ff */
[----:B------:R-:W-:Y:S06]  /*3d80*/  BRA `(.L_x_2283) ;  /* 0x0000000c005c7947 */ /* 0x000fec0003800000 */
.L_x_2279:
        /* <DEDUP_REMOVED lines=9> */
.L_x_2287:
[----:B------:R-:W2:Y:S02]  /*3e20*/  LDG.E.U16 R0, desc[UR36][R2.64] ;  /* 0x0000002402007981 */ /* 0x000ea4000c1e1500 */
[----:B--2---:R-:W-:-:S05]  /*3e30*/  HADD2.F32 R0, -RZ, R0.H0_H0 ;  /* 0x20000000ff007230 */ /* 0x004fca0000004100 */
[----:B------:R-:W-:Y:S01]  /*3e40*/  F2FP.BF16.F32.PACK_AB R0, RZ, R0 ;  /* 0x00000000ff00723e */ /* 0x000fe200000010ff */
[----:B------:R-:W-:Y:S06]  /*3e50*/  BRA `(.L_x_2283) ;  /* 0x0000000c00287947 */ /* 0x000fec0003800000 */
.L_x_2286:
        /* <DEDUP_REMOVED lines=9> */
.L_x_2289:
[----:B------:R-:W2:Y:S02]  /*3ef0*/  LDG.E.U16 R2, desc[UR36][R2.64] ;  /* 0x0000002402027981 */ /* 0x000ea4000c1e1500 */
[----:B--2---:R-:W-:-:S05]  /*3f00*/  HADD2.F32 R0, -RZ, R2.H0_H0 ;  /* 0x20000002ff007230 */ /* 0x004fca0000004100 */
[----:B------:R-:W-:Y:S01]  /*3f10*/  F2FP.BF16.F32.PACK_AB R0, RZ, R0 ;  /* 0x00000000ff00723e */ /* 0x000fe200000010ff */
[----:B------:R-:W-:Y:S06]  /*3f20*/  BRA `(.L_x_2283) ;  /* 0x0000000800f47947 */ /* 0x000fec0003800000 */
.L_x_2288:
        /* <DEDUP_REMOVED lines=10> */
[----:B------:R-:W-:Y:S01]  /*3fd0*/  F2FP.BF16.F32.PACK_AB R0, RZ, R0 ;  /* 0x00000000ff00723e */ /* 0x000fe200000010ff */
[----:B------:R-:W-:Y:S06]  /*3fe0*/  BRA `(.L_x_2283) ;  /* 0x0000000800c47947 */ /* 0x000fec0003800000 */
.L_x_2278:
        /* <DEDUP_REMOVED lines=11> */
[----:B------:R-:W-:Y:S01]  /*40a0*/  F2FP.BF16.F32.PACK_AB R0, RZ, R0 ;  /* 0x00000000ff00723e */ /* 0x000fe200000010ff */
[----:B------:R-:W-:Y:S06]  /*40b0*/  BRA `(.L_x_2283) ;  /* 0x0000000800907947 */ /* 0x000fec0003800000 */
.L_x_2292:
        /* <DEDUP_REMOVED lines=12> */
.L_x_2291:
        /* <DEDUP_REMOVED lines=27> */
.L_x_2294:
        /* <DEDUP_REMOVED lines=11> */
[----:B------:R-:W-:Y:S01]  /*43e0*/  F2FP.BF16.F32.PACK_AB R0, RZ, R0 ;  /* 0x00000000ff00723e */ /* 0x000fe200000010ff */
[----:B------:R-:W-:Y:S06]  /*43f0*/  BRA `(.L_x_2283) ;  /* 0x0000000400c07947 */ /* 0x000fec0003800000 */
.L_x_2293:
[----:B------:R0:W5:Y:S01]  /*4400*/  LDG.E.U16 R0, desc[UR36][R2.64] ;  /* 0x0000002402007981 */ /* 0x000162000c1e1500 */
[----:B------:R-:W-:Y:S05]  /*4410*/  BRA `(.L_x_2283) ;  /* 0x0000000400b87947 */ /* 0x000fea0003800000 */
.L_x_2290:
        /* <DEDUP_REMOVED lines=10> */
[----:B------:R-:W-:Y:S01]  /*44c0*/  F2FP.BF16.F32.PACK_AB R0, RZ, R0 ;  /* 0x00000000ff00723e */ /* 0x000fe200000010ff */
[----:B------:R-:W-:Y:S06]  /*44d0*/  BRA `(.L_x_2283) ;  /* 0x0000000400887947 */ /* 0x000fec0003800000 */
.L_x_2297:
        /* <DEDUP_REMOVED lines=21> */
.L_x_2301:
[----:B------:R-:W-:Y:S05]  /*4630*/  BSYNC.RECONVERGENT B1 ;  /* 0x0000000000017941 */ /* 0x000fea0003800200 */
.L_x_2300:
[----:B------:R-:W-:Y:S01]  /*4640*/  IMAD.SHL.U32 R0, R0, 0x100000, RZ ;  /* 0x0010000000007824 */ /* 0x000fe200078e00ff */
[----:B------:R-:W-:-:S04]  /*4650*/  LEA R2, R2, 0x3b800000, 0x17 ;  /* 0x3b80000002027811 */ /* 0x000fc800078eb8ff */
[----:B------:R-:W-:-:S07]  /*4660*/  LOP3.LUT R0, R2, R0, R7, 0xfe, !PT ;  /* 0x0000000002007212 */ /* 0x000fce00078efe07 */
.L_x_2299:
[----:B------:R-:W-:Y:S05]  /*4670*/  BSYNC.RECONVERGENT B0 ;  /* 0x0000000000007941 */ /* 0x000fea0003800200 */
.L_x_2298:
[----:B------:R-:W-:Y:S01]  /*4680*/  F2FP.BF16.F32.PACK_AB R0, RZ, R0 ;  /* 0x00000000ff00723e */ /* 0x000fe200000010ff */
[----:B------:R-:W-:Y:S06]  /*4690*/  BRA `(.L_x_2283) ;  /* 0x0000000400187947 */ /* 0x000fec0003800000 */
.L_x_2296:
        /* <DEDUP_REMOVED lines=21> */
.L_x_2305:
[----:B------:R-:W-:Y:S05]  /*47f0*/  BSYNC.RECONVERGENT B1 ;  /* 0x0000000000017941 */ /* 0x000fea0003800200 */
.L_x_2304:
[----:B------:R-:W-:Y:S01]  /*4800*/  IMAD.SHL.U32 R0, R0, 0x200000, RZ ;  /* 0x0020000000007824 */ /* 0x000fe200078e00ff */
[----:B------:R-:W-:-:S04]  /*4810*/  LEA R2, R2, 0x37800000, 0x17 ;  /* 0x3780000002027811 */ /* 0x000fc800078eb8ff */
[----:B------:R-:W-:-:S07]  /*4820*/  LOP3.LUT R0, R2, R0, R7, 0xfe, !PT ;  /* 0x0000000002007212 */ /* 0x000fce00078efe07 */
.L_x_2303:
[----:B------:R-:W-:Y:S05]  /*4830*/  BSYNC.RECONVERGENT B0 ;  /* 0x0000000000007941 */ /* 0x000fea0003800200 */
.L_x_2302:
[----:B------:R-:W-:Y:S01]  /*4840*/  F2FP.BF16.F32.PACK_AB R0, RZ, R0 ;  /* 0x00000000ff00723e */ /* 0x000fe200000010ff */
[----:B------:R-:W-:Y:S06]  /*4850*/  BRA `(.L_x_2283) ;  /* 0x0000000000a87947 */ /* 0x000fec0003800000 */
.L_x_2295:
[----:B------:R-:W-:-:S09]  /*4860*/  UISETP.NE.AND UP0, UPT, UR4, 0x1c, UPT ;  /* 0x0000001c0400788c */ /* 0x000fd2000bf05270 */
[----:B------:R-:W-:Y:S05]  /*4870*/  BRA.U !UP0, `(.L_x_2306) ;  /* 0x0000000108947547 */ /* 0x000fea000b800000 */
[----:B------:R-:W-:-:S09]  /*4880*/  UISETP.NE.AND UP0, UPT, UR4, 0x1d, UPT ;  /* 0x0000001d0400788c */ /* 0x000fd2000bf05270 */
[----:B------:R-:W-:Y:S05]  /*4890*/  BRA.U !UP0, `(.L_x_2307) ;  /* 0x00000001087c7547 */ /* 0x000fea000b800000 */
[----:B------:R-:W-:-:S09]  /*48a0*/  UISETP.NE.AND UP0, UPT, UR4, 0x2c, UPT ;  /* 0x0000002c0400788c */ /* 0x000fd2000bf05270 */
[----:B------:R-:W-:Y:S05]  /*48b0*/  BRA.U !UP0, `(.L_x_2308) ;  /* 0x0000000108487547 */ /* 0x000fea000b800000 */
.L_x_2282:
        /* <DEDUP_REMOVED lines=15> */
[----:B--2--5:R-:W-:Y:S05]  /*49b0*/  CALL.ABS.NOINC R2 ;  /* 0x0000000002007343 */ /* 0x024fea0003c00000 */
.L_x_2309:
[----:B------:R-:W-:Y:S01]  /*49c0*/  PRMT R0, RZ, 0x7610, R0 ;  /* 0x00007610ff007816 */ /* 0x000fe20000000000 */
[----:B------:R-:W-:Y:S06]  /*49d0*/  BRA `(.L_x_2283) ;  /* 0x0000000000487947 */ /* 0x000fec0003800000 */
.L_x_2308:
        /* <DEDUP_REMOVED lines=8> */
.L_x_2311:
[----:B------:R-:W-:Y:S05]  /*4a60*/  BSYNC.RECONVERGENT B0 ;  /* 0x0000000000007941 */ /* 0x000fea0003800200 */
.L_x_2310:
[----:B------:R-:W-:Y:S01]  /*4a70*/  F2FP.BF16.F32.PACK_AB R0, RZ, R0 ;  /* 0x00000000ff00723e */ /* 0x000fe200000010ff */
[----:B------:R-:W-:Y:S06]  /*4a80*/  BRA `(.L_x_2283) ;  /* 0x00000000001c7947 */ /* 0x000fec0003800000 */
.L_x_2307:
[----:B------:R-:W2:Y:S02]  /*4a90*/  LDG.E.64 R2, desc[UR36][R2.64] ;  /* 0x0000002402027981 */ /* 0x000ea4000c1e1b00 */
[----:B--2---:R-:W0:Y:S02]  /*4aa0*/  I2F.U64 R0, R2 ;  /* 0x0000000200007312 */ /* 0x004e240000301000 */
[----:B0-----:R-:W-:Y:S01]  /*4ab0*/  F2FP.BF16.F32.PACK_AB R0, RZ, R0 ;  /* 0x00000000ff00723e */ /* 0x001fe200000010ff */
[----:B------:R-:W-:Y:S06]  /*4ac0*/  BRA `(.L_x_2283) ;  /* 0x00000000000c7947 */ /* 0x000fec0003800000 */
.L_x_2306:
[----:B------:R-:W2:Y:S02]  /*4ad0*/  LDG.E R2, desc[UR36][R2.64] ;  /* 0x0000002402027981 */ /* 0x000ea4000c1e1900 */
[----:B--2---:R-:W-:-:S04]  /*4ae0*/  I2FP.F32.U32 R0, R2 ;  /* 0x0000000200007245 */ /* 0x004fc80000201000 */
[----:B------:R-:W-:-:S07]  /*4af0*/  F2FP.BF16.F32.PACK_AB R0, RZ, R0 ;  /* 0x00000000ff00723e */ /* 0x000fce00000010ff */
.L_x_2283:
[----:B------:R-:W-:Y:S01]  /*4b00*/  USHF.L.U32 UR4, UR39, 0x10, URZ ;  /* 0x0000001027047899 */ /* 0x000fe200080006ff */
[----:B-----5:R-:W-:Y:S01]  /*4b10*/  IMAD.U32 R22, R22, 0x10000, RZ ;  /* 0x0001000016167824 */ /* 0x020fe200078e00ff */
[----:B------:R-:W1:Y:S01]  /*4b20*/  LDCU.64 UR6, c[0x0][0x648] ;  /* 0x0000c900ff0677ac */ /* 0x000e620008000a00 */
[----:B0-----:R-:W-:Y:S02]  /*4b30*/  IMAD.U32 R3, R0, 0x10000, RZ ;  /* 0x0001000000037824 */ /* 0x001fe400078e00ff */
[----:B------:R-:W-:Y:S02]  /*4b40*/  IMAD.U32 R18, R18, 0x10000, RZ ;  /* 0x0001000012127824 */ /* 0x000fe400078e00ff */
[----:B------:R-:W-:Y:S01]  /*4b50*/  FMUL.FTZ R22, R22, UR4 ;  /* 0x0000000416167c20 */ /* 0x000fe20008410000 */
[----:B------:R-:W-:-:S05]  /*4b60*/  USHF.L.U32 UR4, UR40, 0x10, URZ ;  /* 0x0000001028047899 */ /* 0x000fca00080006ff */
[----:B------:R-:W0:Y:S01]  /*4b70*/  F2F.BF16.F32 R22, R22 ;  /* 0x0000001600167304 */ /* 0x000e220000202000 */
[----:B------:R-:W-:Y:S01]  /*4b80*/  FMUL.FTZ R18, R18, UR4 ;  /* 0x0000000412127c20 */ /* 0x000fe20008410000 */
[----:B------:R-:W-:-:S04]  /*4b90*/  ULOP3.LUT UR4, UR41, 0xff, URZ, 0xc0, !UPT ;  /* 0x000000ff29047892 */ /* 0x000fc8000f8ec0ff */
[----:B------:R-:W-:Y:S02]  /*4ba0*/  UISETP.GT.AND UP0, UPT, UR4, 0x9, UPT ;  /* 0x000000090400788c */ /* 0x000fe4000bf04270 */
[----:B------:R-:W2:Y:S01]  /*4bb0*/  F2F.BF16.F32 R18, R18 ;  /* 0x0000001200127304 */ /* 0x000ea20000202000 */
[----:B0-----:R-:W-:-:S05]  /*4bc0*/  SHF.L.U32 R0, R22, 0x10, RZ ;  /* 0x0000001016007819 */ /* 0x001fca00000006ff */
[----:B------:R-:W-:Y:S01]  /*4bd0*/  FMUL.FTZ R0, R0, R3 ;  /* 0x0000000300007220 */ /* 0x000fe20000410000 */
[----:B--2---:R-:W-:-:S05]  /*4be0*/  IMAD.U32 R2, R18, 0x10000, RZ ;  /* 0x0001000012027824 */ /* 0x004fca00078e00ff */
[----:B------:R-:W0:Y:S02]  /*4bf0*/  F2F.BF16.F32 R0, R0 ;  /* 0x0000000000007304 */ /* 0x000e240000202000 */
[----:B0-----:R-:W-:-:S04]  /*4c00*/  IMAD.U32 R3, R0, 0x10000, RZ ;  /* 0x0001000000037824 */ /* 0x001fc800078e00ff */
[----:B------:R-:W-:Y:S01]  /*4c10*/  FADD.FTZ R4, R2, R3 ;  /* 0x0000000302047221 */ /* 0x000fe20000010000 */
[----:B-1----:R-:W-:-:S03]  /*4c20*/  IADD3 R2, P0, PT, R16, UR6, RZ ;  /* 0x0000000610027c10 */ /* 0x002fc6000ff1e0ff */
[----:B------:R0:W1:Y:S02]  /*4c30*/  F2F.BF16.F32 R5, R4 ;  /* 0x0000000400057304 */ /* 0x0000640000202000 */
        /* <DEDUP_REMOVED lines=10> */
[----:B-1----:R-:W-:-:S04]  /*4ce0*/  IMAD.U32 R0, R5, 0x10000, RZ ;  /* 0x0001000005007824 */ /* 0x002fc800078e00ff */
[----:B------:R-:W1:Y:S02]  /*4cf0*/  F2I.FTZ.TRUNC.NTZ R5, R0 ;  /* 0x0000000000057305 */ /* 0x000e64000021f100 */
[----:B-1----:R1:W-:Y:S01]  /*4d00*/  STG.E.U8 desc[UR36][R2.64], R5 ;  /* 0x0000000502007986 */ /* 0x0023e2000c101124 */
[----:B------:R-:W-:Y:S05]  /*4d10*/  BRA `(.L_x_2317) ;  /* 0x0000000c00807947 */ /* 0x000fea0003800000 */
.L_x_2315:
[----:B-1----:R-:W-:-:S06]  /*4d20*/  IMAD.U32 R5, R5, 0x10000, RZ ;  /* 0x0001000005057824 */ /* 0x002fcc00078e00ff */
[----:B0-----:R-:W0:Y:S02]  /*4d30*/  F2I.S64.TRUNC R4, R5 ;  /* 0x0000000500047311 */ /* 0x001e24000020d900 */
[----:B0-----:R0:W-:Y:S01]  /*4d40*/  STG.E.U8 desc[UR36][R2.64], R4 ;  /* 0x0000000402007986 */ /* 0x0011e2000c101124 */
[----:B------:R-:W-:Y:S05]  /*4d50*/  BRA `(.L_x_2317) ;  /* 0x0000000c00707947 */ /* 0x000fea0003800000 */
.L_x_2314:
[----:B------:R-:W-:-:S09]  /*4d60*/  UISETP.NE.AND UP0, UPT, UR4, 0x2, UPT ;  /* 0x000000020400788c */ /* 0x000fd2000bf05270 */
[----:B------:R-:W-:Y:S05]  /*4d70*/  BRA.U !UP0, `(.L_x_2318) ;  /* 0x0000000108307547 */ /* 0x000fea000b800000 */
[----:B------:R-:W-:-:S09]  /*4d80*/  UISETP.NE.AND UP0, UPT, UR4, 0x3, UPT ;  /* 0x000000030400788c */ /* 0x000fd2000bf05270 */
[----:B------:R-:W-:Y:S05]  /*4d90*/  BRA.U !UP0, `(.L_x_2319) ;  /* 0x0000000108187547 */ /* 0x000fea000b800000 */
[----:B------:R-:W-:-:S09]  /*4da0*/  UISETP.NE.AND UP0, UPT, UR4, 0x4, UPT ;  /* 0x000000040400788c */ /* 0x000fd2000bf05270 */
[----:B------:R-:W-:Y:S05]  /*4db0*/  BRA.U UP0, `(.L_x_2316) ;  /* 0x0000000900b87547 */ /* 0x000fea000b800000 */
[----:B-1----:R-:W-:-:S06]  /*4dc0*/  IMAD.U32 R5, R5, 0x10000, RZ ;  /* 0x0001000005057824 */ /* 0x002fcc00078e00ff */
[----:B0-----:R-:W0:Y:S02]  /*4dd0*/  F2I.S64.TRUNC R4, R5 ;  /* 0x0000000500047311 */ /* 0x001e24000020d900 */
[----:B0-----:R0:W-:Y:S01]  /*4de0*/  STG.E.64 desc[UR36][R2.64], R4 ;  /* 0x0000000402007986 */ /* 0x0011e2000c101b24 */
[----:B------:R-:W-:Y:S05]  /*4df0*/  BRA `(.L_x_2317) ;  /* 0x0000000c00487947 */ /* 0x000fea0003800000 */
.L_x_2319:
[----:B-1----:R-:W-:-:S06]  /*4e00*/  IMAD.U32 R5, R5, 0x10000, RZ ;  /* 0x0001000005057824 */ /* 0x002fcc00078e00ff */
[----:B------:R-:W1:Y:S02]  /*4e10*/  F2I.FTZ.TRUNC.NTZ R5, R5 ;  /* 0x0000000500057305 */ /* 0x000e64000021f100 */
[----:B-1----:R1:W-:Y:S01]  /*4e20*/  STG.E desc[UR36][R2.64], R5 ;  /* 0x0000000502007986 */ /* 0x0023e2000c101924 */
[----:B------:R-:W-:Y:S05]  /*4e30*/  BRA `(.L_x_2317) ;  /* 0x0000000c00387947 */ /* 0x000fea0003800000 */
.L_x_2318:
[----:B-1----:R-:W-:-:S06]  /*4e40*/  IMAD.U32 R5, R5, 0x10000, RZ ;  /* 0x0001000005057824 */ /* 0x002fcc00078e00ff */
[----:B------:R-:W1:Y:S02]  /*4e50*/  F2I.FTZ.TRUNC.NTZ R5, R5 ;  /* 0x0000000500057305 */ /* 0x000e64000021f100 */
[----:B-1----:R1:W-:Y:S01]  /*4e60*/  STG.E.U16 desc[UR36][R2.64], R5 ;  /* 0x0000000502007986 */ /* 0x0023e2000c101524 */
[----:B------:R-:W-:Y:S05]  /*4e70*/  BRA `(.L_x_2317) ;  /* 0x0000000c00287947 */ /* 0x000fea0003800000 */
.L_x_2313:
[----:B------:R-:W-:-:S09]  /*4e80*/  UISETP.GT.AND UP0, UPT, UR4, 0x6, UPT ;  /* 0x000000060400788c */ /* 0x000fd2000bf04270 */
[----:B------:R-:W-:Y:S05]  /*4e90*/  BRA.U UP0, `(.L_x_2320) ;  /* 0x00000001002c7547 */ /* 0x000fea000b800000 */
[----:B------:R-:W-:-:S09]  /*4ea0*/  UISETP.NE.AND UP0, UPT, UR4, 0x5, UPT ;  /* 0x000000050400788c */ /* 0x000fd2000bf05270 */
[----:B------:R-:W-:Y:S05]  /*4eb0*/  BRA.U !UP0, `(.L_x_2321) ;  /* 0x0000000108147547 */ /* 0x000fea000b800000 */
[----:B------:R-:W-:-:S09]  /*4ec0*/  UISETP.NE.AND UP0, UPT, UR4, 0x6, UPT ;  /* 0x000000060400788c */ /* 0x000fd2000bf05270 */
[----:B------:R-:W-:Y:S05]  /*4ed0*/  BRA.U UP0, `(.L_x_2316) ;  /* 0x0000000900707547 */ /* 0x000fea000b800000 */
[----:B-1----:R-:W-:-:S05]  /*4ee0*/  IMAD.U32 R5, R5, 0x10000, RZ ;  /* 0x0001000005057824 */ /* 0x002fca00078e00ff */
[----:B------:R1:W-:Y:S01]  /*4ef0*/  STG.E desc[UR36][R2.64], R5 ;  /* 0x0000000502007986 */ /* 0x0003e2000c101924 */
[----:B------:R-:W-:Y:S05]  /*4f00*/  BRA `(.L_x_2317) ;  /* 0x0000000c00047947 */ /* 0x000fea0003800000 */
.L_x_2321:
[----:B-1----:R-:W-:-:S05]  /*4f10*/  IMAD.U32 R0, R5, 0x10000, RZ ;  /* 0x0001000005007824 */ /* 0x002fca00078e00ff */
[----:B------:R-:W-:-:S05]  /*4f20*/  F2FP.F16.F32.PACK_AB R0, RZ, R0 ;  /* 0x00000000ff00723e */ /* 0x000fca00000000ff */
[----:B------:R1:W-:Y:S01]  /*4f30*/  STG.E.U16 desc[UR36][R2.64], R0 ;  /* 0x0000000002007986 */ /* 0x0003e2000c101524 */
[----:B------:R-:W-:Y:S05]  /*4f40*/  BRA `(.L_x_2317) ;  /* 0x0000000800f47947 */ /* 0x000fea0003800000 */
.L_x_2320:
[----:B------:R-:W-:-:S09]  /*4f50*/  UISETP.NE.AND UP0, UPT, UR4, 0x7, UPT ;  /* 0x000000070400788c */ /* 0x000fd2000bf05270 */
[----:B------:R-:W-:Y:S05]  /*4f60*/  BRA.U !UP0, `(.L_x_2322) ;  /* 0x0000000108347547 */ /* 0x000fea000b800000 */
[----:B------:R-:W-:-:S09]  /*4f70*/  UISETP.NE.AND UP0, UPT, UR4, 0x8, UPT ;  /* 0x000000080400788c */ /* 0x000fd2000bf05270 */
[----:B------:R-:W-:Y:S05]  /*4f80*/  BRA.U !UP0, `(.L_x_2323) ;  /* 0x0000000108187547 */ /* 0x000fea000b800000 */
[----:B------:R-:W-:-:S09]  /*4f90*/  UISETP.NE.AND UP0, UPT, UR4, 0x9, UPT ;  /* 0x000000090400788c */ /* 0x000fd2000bf05270 */
[----:B------:R-:W-:Y:S05]  /*4fa0*/  BRA.U UP0, `(.L_x_2316) ;  /* 0x00000009003c7547 */ /* 0x000fea000b800000 */
[----:B01----:R-:W-:Y:S01]  /*4fb0*/  SHF.L.U32 R4, R5, 0x10, RZ ;  /* 0x0000001005047819 */ /* 0x003fe200000006ff */
[----:B------:R-:W-:-:S05]  /*4fc0*/  IMAD.MOV.U32 R5, RZ, RZ, RZ ;  /* 0x000000ffff057224 */ /* 0x000fca00078e00ff */
[----:B------:R0:W-:Y:S01]  /*4fd0*/  STG.E.64 desc[UR36][R2.64], R4 ;  /* 0x0000000402007986 */ /* 0x0001e2000c101b24 */
[----:B------:R-:W-:Y:S05]  /*4fe0*/  BRA `(.L_x_2317) ;  /* 0x0000000800cc7947 */ /* 0x000fea0003800000 */
.L_x_2323:
[----:B-1----:R-:W-:-:S05]  /*4ff0*/  IMAD.U32 R5, R5, 0x10000, RZ ;  /* 0x0001000005057824 */ /* 0x002fca00078e00ff */
[----:B------:R-:W-:-:S04]  /*5000*/  F2FP.F16.F32.PACK_AB R5, RZ, R5 ;  /* 0x00000005ff05723e */ /* 0x000fc800000000ff */
[----:B------:R-:W-:-:S05]  /*5010*/  PRMT R5, R5, 0x5410, RZ ;  /* 0x0000541005057816 */ /* 0x000fca00000000ff */
[----:B------:R1:W-:Y:S01]  /*5020*/  STG.E desc[UR36][R2.64], R5 ;  /* 0x0000000502007986 */ /* 0x0003e2000c101924 */
[----:B------:R-:W-:Y:S05]  /*5030*/  BRA `(.L_x_2317) ;  /* 0x0000000800b87947 */ /* 0x000fea0003800000 */
.L_x_2322:
[----:B01----:R-:W-:-:S04]  /*5040*/  IMAD.U32 R4, R5, 0x10000, RZ ;  /* 0x0001000005047824 */ /* 0x003fc800078e00ff */
[----:B------:R-:W-:-:S06]  /*5050*/  FMUL.FTZ R4, R4, 1 ;  /* 0x3f80000004047820 */ /* 0x000fcc0000410000 */
[----:B------:R-:W0:Y:S02]  /*5060*/  F2F.F64.F32 R4, R4 ;  /* 0x0000000400047310 */ /* 0x000e240000201800 */
[----:B0-----:R0:W-:Y:S01]  /*5070*/  STG.E.64 desc[UR36][R2.64], R4 ;  /* 0x0000000402007986 */ /* 0x0011e2000c101b24 */
[----:B------:R-:W-:Y:S05]  /*5080*/  BRA `(.L_x_2317) ;  /* 0x0000000800a47947 */ /* 0x000fea0003800000 */
.L_x_2312:
        /* <DEDUP_REMOVED lines=8> */
[----:B-1----:R-:W-:-:S05]  /*5110*/  IMAD.U32 R5, R5, 0x10000, RZ ;  /* 0x0001000005057824 */ /* 0x002fca00078e00ff */
[----:B------:R-:W-:-:S04]  /*5120*/  FSETP.NEU.FTZ.AND P0, PT, R5, RZ, PT ;  /* 0x000000ff0500720b */ /* 0x000fc80003f1d000 */
[----:B------:R-:W-:-:S05]  /*5130*/  SEL R5, RZ, 0x1, !P0 ;  /* 0x00000001ff057807 */ /* 0x000fca0004000000 */
[----:B------:R1:W-:Y:S01]  /*5140*/  STG.E.U8 desc[UR36][R2.64], R5 ;  /* 0x0000000502007986 */ /* 0x0003e2000c101124 */
[----:B------:R-:W-:Y:S05]  /*5150*/  BRA `(.L_x_2317) ;  /* 0x0000000800707947 */ /* 0x000fea0003800000 */
.L_x_2326:
[----:B-1----:R-:W-:Y:S01]  /*5160*/  IMAD.U32 R5, R5, 0x10000, RZ ;  /* 0x0001000005057824 */ /* 0x002fe200078e00ff */
[----:B------:R-:W-:-:S03]  /*5170*/  CS2R R6, SRZ ;  /* 0x0000000000067805 */ /* 0x000fc6000001ff00 */
[----:B------:R-:W-:-:S06]  /*5180*/  FMUL.FTZ R5, R5, 1 ;  /* 0x3f80000005057820 */ /* 0x000fcc0000410000 */
[----:B0-----:R-:W0:Y:S02]  /*5190*/  F2F.F64.F32 R4, R5 ;  /* 0x0000000500047310 */ /* 0x001e240000201800 */
[----:B0-----:R0:W-:Y:S01]  /*51a0*/  STG.E.128 desc[UR36][R2.64], R4 ;  /* 0x0000000402007986 */ /* 0x0011e2000c101d24 */
[----:B------:R-:W-:Y:S05]  /*51b0*/  BRA `(.L_x_2317) ;  /* 0x0000000800587947 */ /* 0x000fea0003800000 */
.L_x_2325:
[----:B------:R-:W-:-:S09]  /*51c0*/  UISETP.NE.AND UP0, UPT, UR4, 0xf, UPT ;  /* 0x0000000f0400788c */ /* 0x000fd2000bf05270 */
[----:B------:R-:W-:Y:S05]  /*51d0*/  BRA.U !UP0, `(.L_x_2327) ;  /* 0x0000000108a07547 */ /* 0x000fea000b800000 */
[----:B------:R-:W-:-:S09]  /*51e0*/  UISETP.NE.AND UP0, UPT, UR4, 0x17, UPT ;  /* 0x000000170400788c */ /* 0x000fd2000bf05270 */
[----:B------:R-:W-:Y:S05]  /*51f0*/  BRA.U !UP0, `(.L_x_2328) ;  /* 0x00000001084c7547 */ /* 0x000fea000b800000 */
[----:B------:R-:W-:-:S09]  /*5200*/  UISETP.NE.AND UP0, UPT, UR4, 0x18, UPT ;  /* 0x000000180400788c */ /* 0x000fd2000bf05270 */
[----:B------:R-:W-:Y:S05]  /*5210*/  BRA.U UP0, `(.L_x_2316) ;  /* 0x0000000500a07547 */ /* 0x000fea000b800000 */
[----:B-1----:R-:W-:Y:S01]  /*5220*/  IMAD.U32 R7, R5, 0x10000, RZ ;  /* 0x0001000005077824 */ /* 0x002fe200078e00ff */
        /* <DEDUP_REMOVED lines=8> */
[----:B0-----:R-:W-:Y:S01]  /*52b0*/  @P0 LOP3.LUT R4, R0, 0x1, RZ, 0xc0, !PT ;  /* 0x0000000100040812 */ /* 0x001fe200078ec0ff */
[----:B------:R-:W-:-:S03]  /*52c0*/  @!P0 FADD.FTZ R0, R6, 16384 ;  /* 0x4680000006008421 */ /* 0x000fc60000010000 */
[----:B------:R-:W-:-:S04]  /*52d0*/  @P0 IADD3 R4, PT, PT, R7, 0x407ffff, R4 ;  /* 0x0407ffff07040810 */ /* 0x000fc80007ffe004 */
[----:B------:R-:W-:-:S07]  /*52e0*/  @P0 SHF.R.U32.HI R0, RZ, 0x14, R4 ;  /* 0x00000014ff000819 */ /* 0x000fce0000011604 */
.L_x_2330:
[----:B------:R-:W-:Y:S05]  /*52f0*/  BSYNC.RECONVERGENT B0 ;  /* 0x0000000000007941 */ /* 0x000fea0003800200 */
.L_x_2329:
[----:B------:R-:W-:-:S05]  /*5300*/  LOP3.LUT R5, R0, 0x80, R5, 0xf8, !PT ;  /* 0x0000008000057812 */ /* 0x000fca00078ef805 */
[----:B------:R1:W-:Y:S01]  /*5310*/  STG.E.U8 desc[UR36][R2.64], R5 ;  /* 0x0000000502007986 */ /* 0x0003e2000c101124 */
[----:B------:R-:W-:Y:S05]  /*5320*/  BRA `(.L_x_2317) ;  /* 0x0000000400fc7947 */ /* 0x000fea0003800000 */
.L_x_2328:
[----:B-1----:R-:W-:Y:S01]  /*5330*/  IMAD.U32 R7, R5, 0x10000, RZ ;  /* 0x0001000005077824 */ /* 0x002fe200078e00ff */
        /* <DEDUP_REMOVED lines=10> */
[----:B0-----:R-:W-:Y:S01]  /*53e0*/  @P0 LOP3.LUT R4, R0, 0x1, RZ, 0xc0, !PT ;  /* 0x0000000100040812 */ /* 0x001fe200078ec0ff */
[----:B------:R-:W-:-:S03]  /*53f0*/  @!P0 FADD.FTZ R0, R6, 128 ;  /* 0x4300000006008421 */ /* 0x000fc60000010000 */
[----:B------:R-:W-:-:S04]  /*5400*/  @P0 IADD3 R4, PT, PT, R7, 0x80fffff, R4 ;  /* 0x080fffff07040810 */ /* 0x000fc80007ffe004 */
[----:B------:R-:W-:-:S07]  /*5410*/  @P0 SHF.R.U32.HI R0, RZ, 0x15, R4 ;  /* 0x00000015ff000819 */ /* 0x000fce0000011604 */
.L_x_2332:
[----:B------:R-:W-:Y:S05]  /*5420*/  BSYNC.RECONVERGENT B0 ;  /* 0x0000000000007941 */ /* 0x000fea0003800200 */
.L_x_2331:
[----:B------:R-:W-:-:S05]  /*5430*/  LOP3.LUT R5, R0, 0x80, R5, 0xf8, !PT ;  /* 0x0000008000057812 */ /* 0x000fca00078ef805 */
[----:B------:R1:W-:Y:S01]  /*5440*/  STG.E.U8 desc[UR36][R2.64], R5 ;  /* 0x0000000502007986 */ /* 0x0003e2000c101124 */
[----:B------:R-:W-:Y:S05]  /*5450*/  BRA `(.L_x_2317) ;  /* 0x0000000400b07947 */ /* 0x000fea0003800000 */
.L_x_2327:
[----:B-1----:R1:W-:Y:S01]  /*5460*/  STG.E.U16 desc[UR36][R2.64], R5 ;  /* 0x0000000502007986 */ /* 0x0023e2000c101524 */
[----:B------:R-:W-:Y:S05]  /*5470*/  BRA `(.L_x_2317) ;  /* 0x0000000400a87947 */ /* 0x000fea0003800000 */
.L_x_2324:
        /* <DEDUP_REMOVED lines=8> */
[----:B-1----:R-:W-:-:S06]  /*5500*/  IMAD.U32 R5, R5, 0x10000, RZ ;  /* 0x0001000005057824 */ /* 0x002fcc00078e00ff */
[----:B------:R-:W1:Y:S02]  /*5510*/  F2I.FTZ.U32.TRUNC.NTZ R5, R5 ;  /* 0x0000000500057305 */ /* 0x000e64000021f000 */
[----:B-1----:R1:W-:Y:S01]  /*5520*/  STG.E.U16 desc[UR36][R2.64], R5 ;  /* 0x0000000502007986 */ /* 0x0023e2000c101524 */
[----:B------:R-:W-:Y:S05]  /*5530*/  BRA `(.L_x_2317) ;  /* 0x0000000400787947 */ /* 0x000fea0003800000 */
.L_x_2335:
[----:B-1----:R-:W-:Y:S01]  /*5540*/  SHF.L.U32 R5, R5, 0x10, RZ ;  /* 0x0000001005057819 */ /* 0x002fe200000006ff */
[----:B------:R-:W-:Y:S01]  /*5550*/  BSSY.RECONVERGENT B0, `(.L_x_2336) ;  /* 0x0000014000007945 */ /* 0x000fe20003800200 */
[----:B------:R-:W-:Y:S02]  /*5560*/  IMAD.MOV.U32 R0, RZ, RZ, 0x80 ;  /* 0x00000080ff007424 */ /* 0x000fe400078e00ff */
[----:B0-----:R-:W-:-:S04]  /*5570*/  LOP3.LUT R4, R5, 0x7fffffff, RZ, 0xc0, !PT ;  /* 0x7fffffff05047812 */ /* 0x001fc800078ec0ff */
        /* <DEDUP_REMOVED lines=9> */
.L_x_2338:
[----:B------:R-:W-:-:S04]  /*5610*/  SHF.R.U32.HI R0, RZ, 0x14, R5 ;  /* 0x00000014ff007819 */ /* 0x000fc80000011605 */
[----:B------:R-:W-:-:S04]  /*5620*/  LOP3.LUT R0, R0, 0x1, RZ, 0xc0, !PT ;  /* 0x0000000100007812 */ /* 0x000fc800078ec0ff */
[----:B------:R-:W-:-:S04]  /*5630*/  IADD3 R0, PT, PT, R5, 0x487ffff, R0 ;  /* 0x0487ffff05007810 */ /* 0x000fc80007ffe000 */
[----:B------:R-:W-:-:S04]  /*5640*/  SHF.R.U32.HI R0, RZ, 0x14, R0 ;  /* 0x00000014ff007819 */ /* 0x000fc80000011600 */
[----:B------:R-:W-:-:S07]  /*5650*/  LOP3.LUT R4, R0, 0xff, RZ, 0xc0, !PT ;  /* 0x000000ff00047812 */ /* 0x000fce00078ec0ff */
.L_x_2339:
[----:B------:R-:W-:-:S04]  /*5660*/  SHF.R.U32.HI R5, RZ, 0x18, R5 ;  /* 0x00000018ff057819 */ /* 0x000fc80000011605 */
[----:B------:R-:W-:-:S04]  /*5670*/  LOP3.LUT R4, R4, 0x80, R5, 0xf8, !PT ;  /* 0x0000008004047812 */ /* 0x000fc800078ef805 */
[----:B------:R-:W-:-:S07]  /*5680*/  PRMT R0, R4, 0x7610, R0 ;  /* 0x0000761004007816 */ /* 0x000fce0000000000 */
.L_x_2337:
[----:B------:R-:W-:Y:S05]  /*5690*/  BSYNC.RECONVERGENT B0 ;  /* 0x0000000000007941 */ /* 0x000fea0003800200 */
.L_x_2336:
[----:B------:R4:W-:Y:S01]  /*56a0*/  STG.E.U8 desc[UR36][R2.64], R0 ;  /* 0x0000000002007986 */ /* 0x0009e2000c101124 */
[----:B------:R-:W-:Y:S05]  /*56b0*/  BRA `(.L_x_2317) ;  /* 0x0000000400187947 */ /* 0x000fea0003800000 */
.L_x_2334:
[----:B-1----:R-:W-:Y:S01]  /*56c0*/  IMAD.U32 R5, R5, 0x10000, RZ ;  /* 0x0001000005057824 */ /* 0x002fe200078e00ff */
[----:B------:R-:W-:Y:S01]  /*56d0*/  BSSY.RECONVERGENT B0, `(.L_x_2340) ;  /* 0x0000014000007945 */ /* 0x000fe20003800200 */
[----:B------:R-:W-:-:S03]  /*56e0*/  IMAD.MOV.U32 R0, RZ, RZ, 0x80 ;  /* 0x00000080ff007424 */ /* 0x000fc600078e00ff */
        /* <DEDUP_REMOVED lines=10> */
.L_x_2342:
[----:B------:R-:W-:-:S04]  /*5790*/  SHF.R.U32.HI R0, RZ, 0x15, R5 ;  /* 0x00000015ff007819 */ /* 0x000fc80000011605 */
[----:B------:R-:W-:-:S04]  /*57a0*/  LOP3.LUT R0, R0, 0x1, RZ, 0xc0, !PT ;  /* 0x0000000100007812 */ /* 0x000fc800078ec0ff */
[----:B------:R-:W-:-:S04]  /*57b0*/  IADD3 R0, PT, PT, R5, 0x88fffff, R0 ;  /* 0x088fffff05007810 */ /* 0x000fc80007ffe000 */
[----:B------:R-:W-:-:S04]  /*57c0*/  SHF.R.U32.HI R0, RZ, 0x15, R0 ;  /* 0x00000015ff007819 */ /* 0x000fc80000011600 */
[----:B------:R-:W-:-:S07]  /*57d0*/  LOP3.LUT R4, R0, 0xff, RZ, 0xc0, !PT ;  /* 0x000000ff00047812 */ /* 0x000fce00078ec0ff */
.L_x_2343:
[----:B------:R-:W-:-:S04]  /*57e0*/  SHF.R.U32.HI R5, RZ, 0x18, R5 ;  /* 0x00000018ff057819 */ /* 0x000fc80000011605 */
[----:B------:R-:W-:-:S04]  /*57f0*/  LOP3.LUT R4, R4, 0x80, R5, 0xf8, !PT ;  /* 0x0000008004047812 */ /* 0x000fc800078ef805 */
[----:B------:R-:W-:-:S07]  /*5800*/  PRMT R0, R4, 0x7610, R0 ;  /* 0x0000761004007816 */ /* 0x000fce0000000000 */
.L_x_2341:
[----:B------:R-:W-:Y:S05]  /*5810*/  BSYNC.RECONVERGENT B0 ;  /* 0x0000000000007941 */ /* 0x000fea0003800200 */
.L_x_2340:
[----:B------:R0:W-:Y:S01]  /*5820*/  STG.E.U8 desc[UR36][R2.64], R0 ;  /* 0x0000000002007986 */ /* 0x0001e2000c101124 */
[----:B------:R-:W-:Y:S05]  /*5830*/  BRA `(.L_x_2317) ;  /* 0x0000000000b87947 */ /* 0x000fea0003800000 */
.L_x_2333:
[----:B------:R-:W-:-:S09]  /*5840*/  UISETP.NE.AND UP0, UPT, UR4, 0x1c, UPT ;  /* 0x0000001c0400788c */ /* 0x000fd2000bf05270 */
[----:B------:R-:W-:Y:S05]  /*5850*/  BRA.U !UP0, `(.L_x_2344) ;  /* 0x0000000108a47547 */ /* 0x000fea000b800000 */
[----:B------:R-:W-:-:S09]  /*5860*/  UISETP.NE.AND UP0, UPT, UR4, 0x1d, UPT ;  /* 0x0000001d0400788c */ /* 0x000fd2000bf05270 */
[----:B------:R-:W-:Y:S05]  /*5870*/  BRA.U !UP0, `(.L_x_2345) ;  /* 0x00000001088c7547 */ /* 0x000fea000b800000 */
[----:B------:R-:W-:-:S09]  /*5880*/  UISETP.NE.AND UP0, UPT, UR4, 0x2c, UPT ;  /* 0x0000002c0400788c */ /* 0x000fd2000bf05270 */
[----:B------:R-:W-:Y:S05]  /*5890*/  BRA.U !UP0, `(.L_x_2346) ;  /* 0x0000000108447547 */ /* 0x000fea000b800000 */
.L_x_2316:
[----:B------:R-:W-:Y:S01]  /*58a0*/  MOV R0, 0x228 ;  /* 0x0000022800007802 */ /* 0x000fe20000000f00 */
[----:B------:R-:W0:Y:S01]  /*58b0*/  LDCU.64 UR6, c[0x4][0x218] ;  /* 0x01004300ff0677ac */ /* 0x000e220008000a00 */
[----:B------:R-:W-:Y:S02]  /*58c0*/  HFMA2 R12, -RZ, RZ, 0, 5.9604644775390625e-08 ;  /* 0x00000001ff0c7431 */ /* 0x000fe400000001ff */
[----:B------:R-:W-:Y:S01]  /*58d0*/  IMAD.MOV.U32 R8, RZ, RZ, 0x65 ;  /* 0x00000065ff087424 */ /* 0x000fe200078e00ff */
[----:B------:R2:W3:Y:S01]  /*58e0*/  LDC.64 R2, c[0x4][R0] ;  /* 0x0100000000027b82 */ /* 0x0004e20000000a00 */
[----:B------:R-:W4:Y:S01]  /*58f0*/  LDCU.64 UR8, c[0x4][0x220] ;  /* 0x01004400ff0877ac */ /* 0x000f220008000a00 */
[----:B------:R-:W-:Y:S01]  /*5900*/  IMAD.MOV.U32 R13, RZ, RZ, RZ ;  /* 0x000000ffff0d7224 */ /* 0x000fe200078e00ff */
[----:B------:R-:W5:Y:S01]  /*5910*/  LDCU.64 UR4, c[0x4][0xa8] ;  /* 0x01001500ff0477ac */ /* 0x000f620008000a00 */
[----:B0-----:R-:W-:Y:S02]  /*5920*/  IMAD.U32 R4, RZ, RZ, UR6 ;  /* 0x00000006ff047e24 */ /* 0x001fe4000f8e00ff */
[----:B-1----:R-:W-:-:S02]  /*5930*/  IMAD.U32 R5, RZ, RZ, UR7 ;  /* 0x00000007ff057e24 */ /* 0x002fc4000f8e00ff */
[----:B----4-:R-:W-:Y:S02]  /*5940*/  IMAD.U32 R6, RZ, RZ, UR8 ;  /* 0x00000008ff067e24 */ /* 0x010fe4000f8e00ff */
[----:B------:R-:W-:Y:S02]  /*5950*/  IMAD.U32 R7, RZ, RZ, UR9 ;  /* 0x00000009ff077e24 */ /* 0x000fe4000f8e00ff */
[----:B-----5:R-:W-:Y:S02]  /*5960*/  IMAD.U32 R10, RZ, RZ, UR4 ;  /* 0x00000004ff0a7e24 */ /* 0x020fe4000f8e00ff */
[----:B--2---:R-:W-:-:S07]  /*5970*/  IMAD.U32 R11, RZ, RZ, UR5 ;  /* 0x00000005ff0b7e24 */ /* 0x004fce000f8e00ff */
[----:B------:R-:W-:-:S07]  /*5980*/  LEPC R20, `(.L_x_2347) ;  /* 0x000000001014794e */ /* 0x000fce0000000000 */
[----:B---3--:R-:W-:Y:S05]  /*5990*/  CALL.ABS.NOINC R2 ;  /* 0x0000000002007343 */ /* 0x008fea0003c00000 */
.L_x_2347:
[----:B------:R-:W-:Y:S05]  /*59a0*/  BRA `(.L_x_2317) ;  /* 0x00000000005c7947 */ /* 0x000fea0003800000 */
.L_x_2346:
[----:B-1----:R-:W-:-:S05]  /*59b0*/  IMAD.U32 R5, R5, 0x10000, RZ ;  /* 0x0001000005057824 */ /* 0x002fca00078e00ff */
[----:B------:R-:W-:-:S04]  /*59c0*/  SHF.R.U32.HI R6, RZ, 0x17, R5 ;  /* 0x00000017ff067819 */ /* 0x000fc80000011605 */
[----:B0-----:R-:W-:-:S04]  /*59d0*/  LOP3.LUT R4, R6, 0xff, RZ, 0xc0, !PT ;  /* 0x000000ff06047812 */ /* 0x001fc800078ec0ff */
        /* <DEDUP_REMOVED lines=13> */
.L_x_2345:
[----:B-1----:R-:W-:-:S06]  /*5ab0*/  IMAD.U32 R5, R5, 0x10000, RZ ;  /* 0x0001000005057824 */ /* 0x002fcc00078e00ff */
[----:B0-----:R-:W0:Y:S02]  /*5ac0*/  F2I.U64.TRUNC R4, R5 ;  /* 0x0000000500047311 */ /* 0x001e24000020d800 */
[----:B0-----:R2:W-:Y:S01]  /*5ad0*/  STG.E.64 desc[UR36][R2.64], R4 ;  /* 0x0000000402007986 */ /* 0x0015e2000c101b24 */
[----:B------:R-:W-:Y:S05]  /*5ae0*/  BRA `(.L_x_2317) ;  /* 0x00000000000c7947 */ /* 0x000fea0003800000 */
.L_x_2344:
[----:B-1----:R-:W-:-:S06]  /*5af0*/  IMAD.U32 R5, R5, 0x10000, RZ ;  /* 0x0001000005057824 */ /* 0x002fcc00078e00ff */
[----:B------:R-:W1:Y:S02]  /*5b00*/  F2I.FTZ.U32.TRUNC.NTZ R5, R5 ;  /* 0x0000000500057305 */ /* 0x000e64000021f000 */
[----:B-1----:R1:W-:Y:S02]  /*5b10*/  STG.E desc[UR36][R2.64], R5 ;  /* 0x0000000502007986 */ /* 0x0023e4000c101924 */
.L_x_2317:
[----:B------:R-:W-:-:S07]  /*5b20*/  VIADD R17, R17, 0x80 ;  /* 0x0000008011117836 */ /* 0x000fce0000000000 */
.L_x_2208:
[----:B------:R-:W-:Y:S05]  /*5b30*/  BSYNC.RECONVERGENT B6 ;  /* 0x0000000000067941 */ /* 0x000fea0003800200 */
.L_x_2207:
[----:B------:R-:W5:Y:S01]  /*5b40*/  LDCU UR4, c[0x0][0x380] ;  /* 0x00007000ff0477ac */ /* 0x000f620008000800 */
[----:B------:R-:W-:Y:S01]  /*5b50*/  BSSY.RECONVERGENT B6, `(.L_x_2348) ;  /* 0x00005a0000067945 */ /* 0x000fe20003800200 */
[----:B-----5:R-:W-:-:S13]  /*5b60*/  ISETP.GE.AND P0, PT, R17, UR4, PT ;  /* 0x0000000411007c0c */ /* 0x020fda000bf06270 */
[----:B------:R-:W-:Y:S05]  /*5b70*/  @P0 BRA `(.L_x_2349) ;  /* 0x0000005800740947 */ /* 0x000fea0003800000 */
[----:B------:R-:W5:Y:S01]  /*5b80*/  LDCU UR4, c[0x0][0x388] ;  /* 0x00007100ff0477ac */ /* 0x000f620008000800 */
[----:B------:R-:W-:Y:S02]  /*5b90*/  HFMA2 R22, -RZ, RZ, 0, 0 ;  /* 0x00000000ff167431 */ /* 0x000fe400000001ff */
[----:B------:R-:W-:Y:S02]  /*5ba0*/  IMAD.MOV.U32 R19, RZ, RZ, RZ ;  /* 0x000000ffff137224 */ /* 0x000fe400078e00ff */
[----:B01--4-:R-:W-:Y:S02]  /*5bb0*/  IMAD.MOV.U32 R0, RZ, RZ, RZ ;  /* 0x000000ffff007224 */ /* 0x013fe400078e00ff */
[----:B------:R-:W-:Y:S01]  /*5bc0*/  IMAD.MOV.U32 R16, RZ, RZ, RZ ;  /* 0x000000ffff107224 */ /* 0x000fe200078e00ff */
[----:B-----5:R-:W-:-:S09]  /*5bd0*/  UISETP.NE.AND UP0, UPT, UR4, URZ, UPT ;  /* 0x000000ff0400728c */ /* 0x020fd2000bf05270 */
[----:B------:R-:W-:Y:S05]  /*5be0*/  BRA.U !UP0, `(.L_x_2350) ;  /* 0x0000001508d47547 */ /* 0x000fea000b800000 */
[----:B------:R-:W2:Y:S01]  /*5bf0*/  LDCU.64 UR4, c[0x0][0x390] ;  /* 0x00007200ff0477ac */ /* 0x000ea20008000a00 */
[----:B------:R-:W-:Y:S01]  /*5c00*/  IMAD.MOV.U32 R16, RZ, RZ, RZ ;  /* 0x000000ffff107224 */ /* 0x000fe200078e00ff */
[----:B------:R-:W0:Y:S01]  /*5c10*/  LDCU UR6, c[0x0][0x38c] ;  /* 0x00007180ff0677ac */ /* 0x000e220008000800 */
[----:B------:R-:W1:Y:S01]  /*5c20*/  LDCU.64 UR8, c[0x0][0x4b8] ;  /* 0x00009700ff0877ac */ /* 0x000e620008000a00 */
[----:B------:R-:W4:Y:S01]  /*5c30*/  LDCU.64 UR10, c[0x0][0x4c0] ;  /* 0x00009800ff0a77ac */ /* 0x000f220008000a00 */
[----:B------:R-:W-:Y:S01]  /*5c40*/  UISETP.NE.AND UP0, UPT, UR46, URZ, UPT ;  /* 0x000000ff2e00728c */ /* 0x000fe2000bf05270 */
[----:B--23--:R-:W-:-:S05]  /*5c50*/  IMAD.HI.U32 R2, R17, UR4, R16 ;  /* 0x0000000411027c27 */ /* 0x00cfca000f8e0010 */
[----:B------:R-:W-:-:S05]  /*5c60*/  SHF.R.U32.HI R3, RZ, UR5, R2 ;  /* 0x00000005ff037c19 */ /* 0x000fca0008011602 */
[----:B------:R-:W-:-:S04]  /*5c70*/  IMAD.MOV R0, RZ, RZ, -R3 ;  /* 0x000000ffff007224 */ /* 0x000fc800078e0a03 */
[----:B0-----:R-:W-:-:S04]  /*5c80*/  IMAD R19, R0, UR6, R17 ;  /* 0x0000000600137c24 */ /* 0x001fc8000f8e0211 */
[C---:B-1----:R-:W-:Y:S02]  /*5c90*/  IMAD R16, R19.reuse, UR8, RZ ;  /* 0x0000000813107c24 */ /* 0x042fe4000f8e02ff */
        /* <DEDUP_REMOVED lines=362> */
.L_x_2350:
[----:B------:R-:W2:Y:S01]  /*7340*/  LDCU.64 UR6, c[0x0][0x650] ;  /* 0x0000ca00ff0677ac */ /* 0x000ea20008000a00 */
[----:B------:R-:W-:-:S04]  /*7350*/  UPRMT UR4, UR41, 0x7771, URZ ;  /* 0x0000777129047896 */ /* 0x000fc800080000ff */
[----:B------:R-:W-:Y:S01]  /*7360*/  UISETP.GT.AND UP0, UPT, UR4, 0x9, UPT ;  /* 0x000000090400788c */ /* 0x000fe2000bf04270 */
[----:B--23--:R-:W-:-:S05]  /*7370*/  IADD3 R2, P0, PT, R0, UR6, RZ ;  /* 0x0000000600027c10 */ /* 0x00cfca000ff1e0ff */
        /* <DEDUP_REMOVED lines=15> */
.L_x_2354:
[----:B------:R-:W2:Y:S02]  /*7470*/  LDG.E.U8 R2, desc[UR36][R2.64] ;  /* 0x0000002402027981 */ /* 0x000ea4000c1e1100 */
[----:B--2---:R-:W-:-:S04]  /*7480*/  I2FP.F32.U32 R0, R2 ;  /* 0x0000000200007245 */ /* 0x004fc80000201000 */
[----:B------:R-:W-:-:S04]  /*7490*/  F2FP.BF16.F32.PACK_AB R0, RZ, R0 ;  /* 0x00000000ff00723e */ /* 0x000fc800000010ff */
[----:B------:R-:W-:Y:S01]  /*74a0*/  PRMT R18, R0, 0x7610, R18 ;  /* 0x0000761000127816 */ /* 0x000fe20000000012 */
[----:B------:R-:W-:Y:S06]  /*74b0*/  BRA `(.L_x_2356) ;  /* 0x0000000c00e07947 */ /* 0x000fec0003800000 */
.L_x_2353:
        /* <DEDUP_REMOVED lines=11> */
.L_x_2358:
[----:B------:R-:W2:Y:S02]  /*7570*/  LDG.E R2, desc[UR36][R2.64] ;  /* 0x0000002402027981 */ /* 0x000ea4000c1e1900 */
[----:B--2---:R-:W-:-:S04]  /*7580*/  I2FP.F32.S32 R0, R2 ;  /* 0x0000000200007245 */ /* 0x004fc80000201400 */
[----:B------:R-:W-:-:S04]  /*7590*/  F2FP.BF16.F32.PACK_AB R0, RZ, R0 ;  /* 0x00000000ff00723e */ /* 0x000fc800000010ff */
[----:B------:R-:W-:Y:S01]  /*75a0*/  PRMT R18, R0, 0x7610, R18 ;  /* 0x0000761000127816 */ /* 0x000fe20000000012 */
[----:B------:R-:W-:Y:S06]  /*75b0*/  BRA `(.L_x_2356) ;  /* 0x0000000c00a07947 */ /* 0x000fec0003800000 */
.L_x_2357:
[----:B------:R-:W2:Y:S02]  /*75c0*/  LDG.E.U16 R2, desc[UR36][R2.64] ;  /* 0x0000002402027981 */ /* 0x000ea4000c1e1500 */
[----:B--2---:R-:W0:Y:S02]  /*75d0*/  I2F.S16 R0, R2 ;  /* 0x0000000200007306 */ /* 0x004e240000101400 */
[----:B0-----:R-:W-:-:S04]  /*75e0*/  F2FP.BF16.F32.PACK_AB R0, RZ, R0 ;  /* 0x00000000ff00723e */ /* 0x001fc800000010ff */
[----:B------:R-:W-:Y:S01]  /*75f0*/  PRMT R18, R0, 0x7610, R18 ;  /* 0x0000761000127816 */ /* 0x000fe20000000012 */
[----:B------:R-:W-:Y:S06]  /*7600*/  BRA `(.L_x_2356) ;  /* 0x0000000c008c7947 */ /* 0x000fec0003800000 */
.L_x_2352:
        /* <DEDUP_REMOVED lines=9> */
.L_x_2360:
[----:B------:R-:W2:Y:S02]  /*76a0*/  LDG.E.U16 R0, desc[UR36][R2.64] ;  /* 0x0000002402007981 */ /* 0x000ea4000c1e1500 */
[----:B--2---:R-:W-:-:S05]  /*76b0*/  HADD2.F32 R0, -RZ, R0.H0_H0 ;  /* 0x20000000ff007230 */ /* 0x004fca0000004100 */
[----:B------:R-:W-:-:S04]  /*76c0*/  F2FP.BF16.F32.PACK_AB R0, RZ, R0 ;  /* 0x00000000ff00723e */ /* 0x000fc800000010ff */
[----:B------:R-:W-:Y:S01]  /*76d0*/  PRMT R18, R0, 0x7610, R18 ;  /* 0x0000761000127816 */ /* 0x000fe20000000012 */
[----:B------:R-:W-:Y:S06]  /*76e0*/  BRA `(.L_x_2356) ;  /* 0x0000000c00547947 */ /* 0x000fec0003800000 */
.L_x_2359:
        /* <DEDUP_REMOVED lines=9> */
.L_x_2362:
[----:B------:R-:W2:Y:S02]  /*7780*/  LDG.E.U16 R2, desc[UR36][R2.64] ;  /* 0x0000002402027981 */ /* 0x000ea4000c1e1500 */
[----:B--2---:R-:W-:-:S05]  /*7790*/  HADD2.F32 R0, -RZ, R2.H0_H0 ;  /* 0x20000002ff007230 */ /* 0x004fca0000004100 */
[----:B------:R-:W-:-:S04]  /*77a0*/  F2FP.BF16.F32.PACK_AB R0, RZ, R0 ;  /* 0x00000000ff00723e */ /* 0x000fc800000010ff */
[----:B------:R-:W-:Y:S01]  /*77b0*/  PRMT R18, R0, 0x7610, R18 ;  /* 0x0000761000127816 */ /* 0x000fe20000000012 */
[----:B------:R-:W-:Y:S06]  /*77c0*/  BRA `(.L_x_2356) ;  /* 0x0000000c001c7947 */ /* 0x000fec0003800000 */
.L_x_2361:
        /* <DEDUP_REMOVED lines=13> */
.L_x_2351:
        /* <DEDUP_REMOVED lines=14> */
.L_x_2365:
        /* <DEDUP_REMOVED lines=13> */
.L_x_2364:
        /* <DEDUP_REMOVED lines=27> */
.L_x_2367:
        /* <DEDUP_REMOVED lines=11> */
[----:B------:R-:W-:-:S04]  /*7cb0*/  F2FP.BF16.F32.PACK_AB R0, RZ, R0 ;  /* 0x00000000ff00723e */ /* 0x000fc800000010ff */
[----:B------:R-:W-:Y:S01]  /*7cc0*/  PRMT R18, R0, 0x7610, R18 ;  /* 0x0000761000127816 */ /* 0x000fe20000000012 */
[----:B------:R-:W-:Y:S06]  /*7cd0*/  BRA `(.L_x_2356) ;  /* 0x0000000400d87947 */ /* 0x000fec0003800000 */
.L_x_2366:
[----:B------:R0:W5:Y:S01]  /*7ce0*/  LDG.E.U16 R18, desc[UR36][R2.64] ;  /* 0x0000002402127981 */ /* 0x000162000c1e1500 */
[----:B------:R-:W-:Y:S05]  /*7cf0*/  BRA `(.L_x_2356) ;  /* 0x0000000400d07947 */ /* 0x000fea0003800000 */
.L_x_2363:
        /* <DEDUP_REMOVED lines=13> */
.L_x_2370:
        /* <DEDUP_REMOVED lines=21> */
.L_x_2374:
[----:B------:R-:W-:Y:S05]  /*7f20*/  BSYNC.RECONVERGENT B1 ;  /* 0x0000000000017941 */ /* 0x000fea0003800200 */
.L_x_2373:
[----:B------:R-:W-:Y:S01]  /*7f30*/  IMAD.SHL.U32 R0, R0, 0x100000, RZ ;  /* 0x0010000000007824 */ /* 0x000fe200078e00ff */
[----:B------:R-:W-:-:S04]  /*7f40*/  LEA R2, R2, 0x3b800000, 0x17 ;  /* 0x3b80000002027811 */ /* 0x000fc800078eb8ff */
[----:B------:R-:W-:-:S07]  /*7f50*/  LOP3.LUT R0, R2, R0, R7, 0xfe, !PT ;  /* 0x0000000002007212 */ /* 0x000fce00078efe07 */
.L_x_2372:
[----:B------:R-:W-:Y:S05]  /*7f60*/  BSYNC.RECONVERGENT B0 ;  /* 0x0000000000007941 */ /* 0x000fea0003800200 */
.L_x_2371:
[----:B------:R-:W-:-:S04]  /*7f70*/  F2FP.BF16.F32.PACK_AB R0, RZ, R0 ;  /* 0x00000000ff00723e */ /* 0x000fc800000010ff */
[----:B------:R-:W-:Y:S01]  /*7f80*/  PRMT R18, R0, 0x7610, R18 ;  /* 0x0000761000127816 */ /* 0x000fe20000000012 */
[----:B------:R-:W-:Y:S06]  /*7f90*/  BRA `(.L_x_2356) ;  /* 0x0000000400287947 */ /* 0x000fec0003800000 */
.L_x_2369:
        /* <DEDUP_REMOVED lines=21> */
.L_x_2378:
[----:B------:R-:W-:Y:S05]  /*80f0*/  BSYNC.RECONVERGENT B1 ;  /* 0x0000000000017941 */ /* 0x000fea0003800200 */
.L_x_2377:
[----:B------:R-:W-:Y:S01]  /*8100*/  IMAD.SHL.U32 R0, R0, 0x200000, RZ ;  /* 0x0020000000007824 */ /* 0x000fe200078e00ff */
[----:B------:R-:W-:-:S04]  /*8110*/  LEA R2, R2, 0x37800000, 0x17 ;  /* 0x3780000002027811 */ /* 0x000fc800078eb8ff */
[----:B------:R-:W-:-:S07]  /*8120*/  LOP3.LUT R0, R2, R0, R7, 0xfe, !PT ;  /* 0x0000000002007212 */ /* 0x000fce00078efe07 */
.L_x_2376:
[----:B------:R-:W-:Y:S05]  /*8130*/  BSYNC.RECONVERGENT B0 ;  /* 0x0000000000007941 */ /* 0x000fea0003800200 */
.L_x_2375:
[----:B------:R-:W-:-:S04]  /*8140*/  F2FP.BF16.F32.PACK_AB R0, RZ, R0 ;  /* 0x00000000ff00723e */ /* 0x000fc800000010ff */
[----:B------:R-:W-:Y:S01]  /*8150*/  PRMT R18, R0, 0x7610, R18 ;  /* 0x0000761000127816 */ /* 0x000fe20000000012 */
[----:B------:R-:W-:Y:S06]  /*8160*/  BRA `(.L_x_2356) ;  /* 0x0000000000b47947 */ /* 0x000fec0003800000 */
.L_x_2368:
        /* <DEDUP_REMOVED lines=14> */
.L_x_2382:
[----:B------:R-:W-:Y:S05]  /*8250*/  BSYNC.RECONVERGENT B0 ;  /* 0x0000000000007941 */ /* 0x000fea0003800200 */
.L_x_2381:
[----:B------:R-:W-:-:S04]  /*8260*/  F2FP.BF16.F32.PACK_AB R0, RZ, R0 ;  /* 0x00000000ff00723e */ /* 0x000fc800000010ff */
[----:B------:R-:W-:Y:S01]  /*8270*/  PRMT R18, R0, 0x7610, R18 ;  /* 0x0000761000127816 */ /* 0x000fe20000000012 */
[----:B------:R-:W-:Y:S06]  /*8280*/  BRA `(.L_x_2356) ;  /* 0x00000000006c7947 */ /* 0x000fec0003800000 */
.L_x_2355:
        /* <DEDUP_REMOVED lines=15> */
[----:B--2---:R-:W-:Y:S05]  /*8380*/  CALL.ABS.NOINC R2 ;  /* 0x0000000002007343 */ /* 0x004fea0003c00000 */
.L_x_2383:
[----:B------:R-:W-:Y:S01]  /*8390*/  PRMT R18, RZ, 0x7610, R18 ;  /* 0x00007610ff127816 */ /* 0x000fe20000000012 */
[----:B------:R-:W-:Y:S06]  /*83a0*/  BRA `(.L_x_2356) ;  /* 0x0000000000247947 */ /* 0x000fec0003800000 */
.L_x_2380:
[----:B------:R-:W2:Y:S02]  /*83b0*/  LDG.E.64 R2, desc[UR36][R2.64] ;  /* 0x0000002402027981 */ /* 0x000ea4000c1e1b00 */
[----:B--2---:R-:W0:Y:S02]  /*83c0*/  I2F.U64 R0, R2 ;  /* 0x0000000200007312 */ /* 0x004e240000301000 */
[----:B0-----:R-:W-:-:S04]  /*83d0*/  F2FP.BF16.F32.PACK_AB R0, RZ, R0 ;  /* 0x00000000ff00723e */ /* 0x001fc800000010ff */
[----:B------:R-:W-:Y:S01]  /*83e0*/  PRMT R18, R0, 0x7610, R18 ;  /* 0x0000761000127816 */ /* 0x000fe20000000012 */
[----:B------:R-:W-:Y:S06]  /*83f0*/  BRA `(.L_x_2356) ;  /* 0x0000000000107947 */ /* 0x000fec0003800000 */
.L_x_2379:
[----:B------:R-:W2:Y:S02]  /*8400*/  LDG.E R2, desc[UR36][R2.64] ;  /* 0x0000002402027981 */ /* 0x000ea4000c1e1900 */
[----:B--2---:R-:W-:-:S04]  /*8410*/  I2FP.F32.U32 R0, R2 ;  /* 0x0000000200007245 */ /* 0x004fc80000201000 */
[----:B------:R-:W-:-:S04]  /*8420*/  F2FP.BF16.F32.PACK_AB R0, RZ, R0 ;  /* 0x00000000ff00723e */ /* 0x000fc800000010ff */
[----:B------:R-:W-:-:S07]  /*8430*/  PRMT R18, R0, 0x7610, R18 ;  /* 0x0000761000127816 */ /* 0x000fce0000000012 */
.L_x_2356:
        /* <DEDUP_REMOVED lines=19> */
.L_x_2387:
[----:B------:R-:W2:Y:S02]  /*8570*/  LDG.E.U8 R2, desc[UR36][R2.64] ;  /* 0x0000002402027981 */ /* 0x000ea4000c1e1100 */
[----:B--2---:R-:W-:-:S04]  /*8580*/  I2FP.F32.U32 R0, R2 ;  /* 0x0000000200007245 */ /* 0x004fc80000201000 */
[----:B------:R-:W-:-:S04]  /*8590*/  F2FP.BF16.F32.PACK_AB R0, RZ, R0 ;  /* 0x00000000ff00723e */ /* 0x000fc800000010ff */
[----:B------:R-:W-:Y:S01]  /*85a0*/  PRMT R22, R0, 0x7610, R22 ;  /* 0x0000761000167816 */ /* 0x000fe20000000016 */
[----:B------:R-:W-:Y:S06]  /*85b0*/  BRA `(.L_x_2389) ;  /* 0x0000000c00e07947 */ /* 0x000fec0003800000 */
.L_x_2386:
        /* <DEDUP_REMOVED lines=11> */
.L_x_2391:
[----:B------:R-:W2:Y:S02]  /*8670*/  LDG.E R2, desc[UR36][R2.64] ;  /* 0x0000002402027981 */ /* 0x000ea4000c1e1900 */
[----:B--2---:R-:W-:-:S04]  /*8680*/  I2FP.F32.S32 R0, R2 ;  /* 0x0000000200007245 */ /* 0x004fc80000201400 */
[----:B------:R-:W-:-:S04]  /*8690*/  F2FP.BF16.F32.PACK_AB R0, RZ, R0 ;  /* 0x00000000ff00723e */ /* 0x000fc800000010ff */
[----:B------:R-:W-:Y:S01]  /*86a0*/  PRMT R22, R0, 0x7610, R22 ;  /* 0x0000761000167816 */ /* 0x000fe20000000016 */
[----:B------:R-:W-:Y:S06]  /*86b0*/  BRA `(.L_x_2389) ;  /* 0x0000000c00a07947 */ /* 0x000fec0003800000 */
.L_x_2390:
[----:B------:R-:W2:Y:S02]  /*86c0*/  LDG.E.U16 R2, desc[UR36][R2.64] ;  /* 0x0000002402027981 */ /* 0x000ea4000c1e1500 */
[----:B--2---:R-:W0:Y:S02]  /*86d0*/  I2F.S16 R0, R2 ;  /* 0x0000000200007306 */ /* 0x004e240000101400 */
[----:B0-----:R-:W-:-:S04]  /*86e0*/  F2FP.BF16.F32.PACK_AB R0, RZ, R0 ;  /* 0x00000000ff00723e */ /* 0x001fc800000010ff */
[----:B------:R-:W-:Y:S01]  /*86f0*/  PRMT R22, R0, 0x7610, R22 ;  /* 0x0000761000167816 */ /* 0x000fe20000000016 */
[----:B------:R-:W-:Y:S06]  /*8700*/  BRA `(.L_x_2389) ;  /* 0x0000000c008c7947 */ /* 0x000fec0003800000 */
.L_x_2385:
        /* <DEDUP_REMOVED lines=9> */
.L_x_2393:
[----:B------:R-:W2:Y:S02]  /*87a0*/  LDG.E.U16 R0, desc[UR36][R2.64] ;  /* 0x0000002402007981 */ /* 0x000ea4000c1e1500 */
[----:B--2---:R-:W-:-:S05]  /*87b0*/  HADD2.F32 R0, -RZ, R0.H0_H0 ;  /* 0x20000000ff007230 */ /* 0x004fca0000004100 */
[----:B------:R-:W-:-:S04]  /*87c0*/  F2FP.BF16.F32.PACK_AB R0, RZ, R0 ;  /* 0x00000000ff00723e */ /* 0x000fc800000010ff */
[----:B------:R-:W-:Y:S01]  /*87d0*/  PRMT R22, R0, 0x7610, R22 ;  /* 0x0000761000167816 */ /* 0x000fe20000000016 */
[----:B------:R-:W-:Y:S06]  /*87e0*/  BRA `(.L_x_2389) ;  /* 0x0000000c00547947 */ /* 0x000fec0003800000 */
.L_x_2392:
        /* <DEDUP_REMOVED lines=9> */
.L_x_2395:
[----:B------:R-:W2:Y:S02]  /*8880*/  LDG.E.U16 R2, desc[UR36][R2.64] ;  /* 0x0000002402027981 */ /* 0x000ea4000c1e1500 */
[----:B--2---:R-:W-:-:S05]  /*8890*/  HADD2.F32 R0, -RZ, R2.H0_H0 ;  /* 0x20000002ff007230 */ /* 0x004fca0000004100 */
[----:B------:R-:W-:-:S04]  /*88a0*/  F2FP.BF16.F32.PACK_AB R0, RZ, R0 ;  /* 0x00000000ff00723e */ /* 0x000fc800000010ff */
[----:B------:R-:W-:Y:S01]  /*88b0*/  PRMT R22, R0, 0x7610, R22 ;  /* 0x0000761000167816 */ /* 0x000fe20000000016 */
[----:B------:R-:W-:Y:S06]  /*88c0*/  BRA `(.L_x_2389) ;  /* 0x0000000c001c7947 */ /* 0x000fec0003800000 */
.L_x_2394:
        /* <DEDUP_REMOVED lines=13> */
.L_x_2384:
        /* <DEDUP_REMOVED lines=14> */
.L_x_2398:
        /* <DEDUP_REMOVED lines=13> */
.L_x_2397:
        /* <DEDUP_REMOVED lines=27> */
.L_x_2400:
        /* <DEDUP_REMOVED lines=14> */
.L_x_2399:
[----:B------:R0:W5:Y:S01]  /*8de0*/  LDG.E.U16 R22, desc[UR36][R2.64] ;  /* 0x0000002402167981 */ /* 0x000162000c1e1500 */
[----:B------:R-:W-:Y:S05]  /*8df0*/  BRA `(.L_x_2389) ;  /* 0x0000000400d07947 */ /* 0x000fea0003800000 */
.L_x_2396:
        /* <DEDUP_REMOVED lines=13> */
.L_x_2403:
        /* <DEDUP_REMOVED lines=21> */
.L_x_2407:
[----:B------:R-:W-:Y:S05]  /*9020*/  BSYNC.RECONVERGENT B1 ;  /* 0x0000000000017941 */ /* 0x000fea0003800200 */
.L_x_2406:
[----:B------:R-:W-:Y:S02]  /*9030*/  SHF.L.U32 R0, R0, 0x14, RZ ;  /* 0x0000001400007819 */ /* 0x000fe400000006ff */
[----:B------:R-:W-:-:S04]  /*9040*/  LEA R2, R2, 0x3b800000, 0x17 ;  /* 0x3b80000002027811 */ /* 0x000fc800078eb8ff */
[----:B------:R-:W-:-:S07]  /*9050*/  LOP3.LUT R0, R2, R0, R7, 0xfe, !PT ;  /* 0x0000000002007212 */ /* 0x000fce00078efe07 */
.L_x_2405:
[----:B------:R-:W-:Y:S05]  /*9060*/  BSYNC.RECONVERGENT B0 ;  /* 0x0000000000007941 */ /* 0x000fea0003800200 */
.L_x_2404:
[----:B------:R-:W-:-:S04]  /*9070*/  F2FP.BF16.F32.PACK_AB R0, RZ, R0 ;  /* 0x00000000ff00723e */ /* 0x000fc800000010ff */
[----:B------:R-:W-:Y:S01]  /*9080*/  PRMT R22, R0, 0x7610, R22 ;  /* 0x0000761000167816 */ /* 0x000fe20000000016 */
[----:B------:R-:W-:Y:S06]  /*9090*/  BRA `(.L_x_2389) ;  /* 0x0000000400287947 */ /* 0x000fec0003800000 */
.L_x_2402:
        /* <DEDUP_REMOVED lines=21> */
.L_x_2411:
[----:B------:R-:W-:Y:S05]  /*91f0*/  BSYNC.RECONVERGENT B1 ;  /* 0x0000000000017941 */ /* 0x000fea0003800200 */
.L_x_2410:
[----:B------:R-:W-:Y:S01]  /*9200*/  IMAD.SHL.U32 R0, R0, 0x200000, RZ ;  /* 0x0020000000007824 */ /* 0x000fe200078e00ff */
[----:B------:R-:W-:-:S04]  /*9210*/  LEA R2, R2, 0x37800000, 0x17 ;  /* 0x3780000002027811 */ /* 0x000fc800078eb8ff */
[----:B------:R-:W-:-:S07]  /*9220*/  LOP3.LUT R0, R2, R0, R7, 0xfe, !PT ;  /* 0x0000000002007212 */ /* 0x000fce00078efe07 */
.L_x_2409:
[----:B------:R-:W-:Y:S05]  /*9230*/  BSYNC.RECONVERGENT B0 ;  /* 0x0000000000007941 */ /* 0x000fea0003800200 */
.L_x_2408:
[----:B------:R-:W-:-:S04]  /*9240*/  F2FP.BF16.F32.PACK_AB R0, RZ, R0 ;  /* 0x00000000ff00723e */ /* 0x000fc800000010ff */
[----:B------:R-:W-:Y:S01]  /*9250*/  PRMT R22, R0, 0x7610, R22 ;  /* 0x0000761000167816 */ /* 0x000fe20000000016 */
[----:B------:R-:W-:Y:S06]  /*9260*/  BRA `(.L_x_2389) ;  /* 0x0000000000b47947 */ /* 0x000fec0003800000 */
.L_x_2401:
        /* <DEDUP_REMOVED lines=14> */
.L_x_2415:
[----:B------:R-:W-:Y:S05]  /*9350*/  BSYNC.RECONVERGENT B0 ;  /* 0x0000000000007941 */ /* 0x000fea0003800200 */
.L_x_2414:
[----:B------:R-:W-:-:S04]  /*9360*/  F2FP.BF16.F32.PACK_AB R0, RZ, R0 ;  /* 0x00000000ff00723e */ /* 0x000fc800000010ff */
[----:B------:R-:W-:Y:S01]  /*9370*/  PRMT R22, R0, 0x7610, R22 ;  /* 0x0000761000167816 */ /* 0x000fe20000000016 */
[----:B------:R-:W-:Y:S06]  /*9380*/  BRA `(.L_x_2389) ;  /* 0x00000000006c7947 */ /* 0x000fec0003800000 */
.L_x_2388:
        /* <DEDUP_REMOVED lines=15> */
[----:B--2--5:R-:W-:Y:S05]  /*9480*/  CALL.ABS.NOINC R2 ;  /* 0x0000000002007343 */ /* 0x024fea0003c00000 */
.L_x_2416:
[----:B------:R-:W-:Y:S01]  /*9490*/  PRMT R22, RZ, 0x7610, R22 ;  /* 0x00007610ff167816 */ /* 0x000fe20000000016 */
[----:B------:R-:W-:Y:S06]  /*94a0*/  BRA `(.L_x_2389) ;  /* 0x0000000000247947 */ /* 0x000fec0003800000 */
.L_x_2413:
[----:B------:R-:W2:Y:S02]  /*94b0*/  LDG.E.64 R2, desc[UR36][R2.64] ;  /* 0x0000002402027981 */ /* 0x000ea4000c1e1b00 */
[----:B--2---:R-:W0:Y:S02]  /*94c0*/  I2F.U64 R0, R2 ;  /* 0x0000000200007312 */ /* 0x004e240000301000 */
[----:B0-----:R-:W-:-:S04]  /*94d0*/  F2FP.BF16.F32.PACK_AB R0, RZ, R0 ;  /* 0x00000000ff00723e */ /* 0x001fc800000010ff */
[----:B------:R-:W-:Y:S01]  /*94e0*/  PRMT R22, R0, 0x7610, R22 ;  /* 0x0000761000167816 */ /* 0x000fe20000000016 */
[----:B------:R-:W-:Y:S06]  /*94f0*/  BRA `(.L_x_2389) ;  /* 0x0000000000107947 */ /* 0x000fec0003800000 */
.L_x_2412:
[----:B------:R-:W2:Y:S02]  /*9500*/  LDG.E R2, desc[UR36][R2.64] ;  /* 0x0000002402027981 */ /* 0x000ea4000c1e1900 */
[----:B--2---:R-:W-:-:S04]  /*9510*/  I2FP.F32.U32 R0, R2 ;  /* 0x0000000200007245 */ /* 0x004fc80000201000 */
[----:B------:R-:W-:-:S04]  /*9520*/  F2FP.BF16.F32.PACK_AB R0, RZ, R0 ;  /* 0x00000000ff00723e */ /* 0x000fc800000010ff */
[----:B------:R-:W-:-:S07]  /*9530*/  PRMT R22, R0, 0x7610, R22 ;  /* 0x0000761000167816 */ /* 0x000fce0000000016 */
.L_x_2389:
        /* <DEDUP_REMOVED lines=18> */
.L_x_2420:
[----:B------:R-:W2:Y:S02]  /*9660*/  LDG.E.U8 R2, desc[UR36][R2.64] ;  /* 0x0000002402027981 */ /* 0x000ea4000c1e1100 */
[----:B--2---:R-:W-:-:S04]  /*9670*/  I2FP.F32.U32 R0, R2 ;  /* 0x0000000200007245 */ /* 0x004fc80000201000 */
[----:B------:R-:W-:Y:S01]  /*9680*/  F2FP.BF16.F32.PACK_AB R0, RZ, R0 ;  /* 0x00000000ff00723e */ /* 0x000fe200000010ff */
[----:B------:R-:W-:Y:S06]  /*9690*/  BRA `(.L_x_2422) ;  /* 0x0000000c00a47947 */ /* 0x000fec0003800000 */
.L_x_2419:
        /* <DEDUP_REMOVED lines=10> */
.L_x_2424:
[----:B------:R-:W2:Y:S02]  /*9740*/  LDG.E R2, desc[UR36][R2.64] ;  /* 0x0000002402027981 */ /* 0x000ea4000c1e1900 */
[----:B--2---:R-:W-:-:S04]  /*9750*/  I2FP.F32.S32 R0, R2 ;  /* 0x0000000200007245 */ /* 0x004fc80000201400 */
[----:B------:R-:W-:Y:S01]  /*9760*/  F2FP.BF16.F32.PACK_AB R0, RZ, R0 ;  /* 0x00000000ff00723e */ /* 0x000fe200000010ff */
[----:B------:R-:W-:Y:S06]  /*9770*/  BRA `(.L_x_2422) ;  /* 0x0000000c006c7947 */ /* 0x000fec0003800000 */
.L_x_2423:
[----:B------:R-:W2:Y:S02]  /*9780*/  LDG.E.U16 R2, desc[UR36][R2.64] ;  /* 0x0000002402027981 */ /* 0x000ea4000c1e1500 */
[----:B--2---:R-:W0:Y:S02]  /*9790*/  I2F.S16 R0, R2 ;  /* 0x0000000200007306 */ /* 0x004e240000101400 */
[----:B0-----:R-:W-:Y:S01]  /*97a0*/  F2FP.BF16.F32.PACK_AB R0, RZ, R0 ;  /* 0x00000000ff00723e */ /* 0x001fe200000010ff */
[----:B------:R-:W-:Y:S06]  /*97b0*/  BRA `(.L_x_2422) ;  /* 0x0000000c005c7947 */ /* 0x000fec0003800000 */
.L_x_2418:
        /* <DEDUP_REMOVED lines=9> */
.L_x_2426:
[----:B------:R-:W2:Y:S02]  /*9850*/  LDG.E.U16 R0, desc[UR36][R2.64] ;  /* 0x0000002402007981 */ /* 0x000ea4000c1e1500 */
[----:B--2---:R-:W-:-:S05]  /*9860*/  HADD2.F32 R0, -RZ, R0.H0_H0 ;  /* 0x20000000ff007230 */ /* 0x004fca0000004100 */
[----:B------:R-:W-:Y:S01]  /*9870*/  F2FP.BF16.F32.PACK_AB R0, RZ, R0 ;  /* 0x00000000ff00723e */ /* 0x000fe200000010ff */
[----:B------:R-:W-:Y:S06]  /*9880*/  BRA `(.L_x_2422) ;  /* 0x0000000c00287947 */ /* 0x000fec0003800000 */
.L_x_2425:
        /* <DEDUP_REMOVED lines=9> */
.L_x_2428:
[----:B------:R-:W2:Y:S02]  /*9920*/  LDG.E.U16 R2, desc[UR36][R2.64] ;  /* 0x0000002402027981 */ /* 0x000ea4000c1e1500 */
[----:B--2---:R-:W-:-:S05]  /*9930*/  HADD2.F32 R0, -RZ, R2.H0_H0 ;  /* 0x20000002ff007230 */ /* 0x004fca0000004100 */
[----:B------:R-:W-:Y:S01]  /*9940*/  F2FP.BF16.F32.PACK_AB R0, RZ, R0 ;  /* 0x00000000ff00723e */ /* 0x000fe200000010ff */
[----:B------:R-:W-:Y:S06]  /*9950*/  BRA `(.L_x_2422) ;  /* 0x0000000800f47947 */ /* 0x000fec0003800000 */
.L_x_2427:
        /* <DEDUP_REMOVED lines=12> */
.L_x_2417:
        /* <DEDUP_REMOVED lines=13> */
.L_x_2431:
        /* <DEDUP_REMOVED lines=12> */
.L_x_2430:
        /* <DEDUP_REMOVED lines=27> */
.L_x_2433:
        /* <DEDUP_REMOVED lines=11> */
[----:B------:R-:W-:Y:S01]  /*9e10*/  F2FP.BF16.F32.PACK_AB R0, RZ, R0 ;  /* 0x00000000ff00723e */ /* 0x000fe200000010ff */
[----:B------:R-:W-:Y:S06]  /*9e20*/  BRA `(.L_x_2422) ;  /* 0x0000000400c07947 */ /* 0x000fec0003800000 */
.L_x_2432:
[----:B------:R0:W5:Y:S01]  /*9e30*/  LDG.E.U16 R0, desc[UR36][R2.64] ;  /* 0x0000002402007981 */ /* 0x000162000c1e1500 */
[----:B------:R-:W-:Y:S05]  /*9e40*/  BRA `(.L_x_2422) ;  /* 0x0000000400b87947 */ /* 0x000fea0003800000 */
.L_x_2429:
        /* <DEDUP_REMOVED lines=12> */
.L_x_2436:
        /* <DEDUP_REMOVED lines=21> */
.L_x_2440:
[----:B------:R-:W-:Y:S05]  /*a060*/  BSYNC.RECONVERGENT B1 ;  /* 0x0000000000017941 */ /* 0x000fea0003800200 */
.L_x_2439:
[----:B------:R-:W-:Y:S01]  /*a070*/  IMAD.SHL.U32 R0, R0, 0x100000, RZ ;  /* 0x0010000000007824 */ /* 0x000fe200078e00ff */
[----:B------:R-:W-:-:S04]  /*a080*/  LEA R2, R2, 0x3b800000, 0x17 ;  /* 0x3b80000002027811 */ /* 0x000fc800078eb8ff */
[----:B------:R-:W-:-:S07]  /*a090*/  LOP3.LUT R0, R2, R0, R7, 0xfe, !PT ;  /* 0x0000000002007212 */ /* 0x000fce00078efe07 */
.L_x_2438:
[----:B------:R-:W-:Y:S05]  /*a0a0*/  BSYNC.RECONVERGENT B0 ;  /* 0x0000000000007941 */ /* 0x000fea0003800200 */
.L_x_2437:
[----:B------:R-:W-:Y:S01]  /*a0b0*/  F2FP.BF16.F32.PACK_AB R0, RZ, R0 ;  /* 0x00000000ff00723e */ /* 0x000fe200000010ff */
[----:B------:R-:W-:Y:S06]  /*a0c0*/  BRA `(.L_x_2422) ;  /* 0x0000000400187947 */ /* 0x000fec0003800000 */
.L_x_2435:
        /* <DEDUP_REMOVED lines=21> */
.L_x_2444:
[----:B------:R-:W-:Y:S05]  /*a220*/  BSYNC.RECONVERGENT B1 ;  /* 0x0000000000017941 */ /* 0x000fea0003800200 */
.L_x_2443:
[----:B------:R-:W-:Y:S01]  /*a230*/  IMAD.SHL.U32 R0, R0, 0x200000, RZ ;  /* 0x0020000000007824 */ /* 0x000fe200078e00ff */
[----:B------:R-:W-:-:S04]  /*a240*/  LEA R2, R2, 0x37800000, 0x17 ;  /* 0x3780000002027811 */ /* 0x000fc800078eb8ff */
[----:B------:R-:W-:-:S07]  /*a250*/  LOP3.LUT R0, R2, R0, R7, 0xfe, !PT ;  /* 0x0000000002007212 */ /* 0x000fce00078efe07 */
.L_x_2442:
[----:B------:R-:W-:Y:S05]  /*a260*/  BSYNC.RECONVERGENT B0 ;  /* 0x0000000000007941 */ /* 0x000fea0003800200 */
.L_x_2441:
[----:B------:R-:W-:Y:S01]  /*a270*/  F2FP.BF16.F32.PACK_AB R0, RZ, R0 ;  /* 0x00000000ff00723e */ /* 0x000fe200000010ff */
[----:B------:R-:W-:Y:S06]  /*a280*/  BRA `(.L_x_2422) ;  /* 0x0000000000a87947 */ /* 0x000fec0003800000 */
.L_x_2434:
        /* <DEDUP_REMOVED lines=14> */
.L_x_2448:
[----:B------:R-:W-:Y:S05]  /*a370*/  BSYNC.RECONVERGENT B0 ;  /* 0x0000000000007941 */ /* 0x000fea0003800200 */
.L_x_2447:
[----:B------:R-:W-:Y:S01]  /*a380*/  F2FP.BF16.F32.PACK_AB R0, RZ, R0 ;  /* 0x00000000ff00723e */ /* 0x000fe200000010ff */
[----:B------:R-:W-:Y:S06]  /*a390*/  BRA `(.L_x_2422) ;  /* 0x0000000000647947 */ /* 0x000fec0003800000 */
.L_x_2421:
        /* <DEDUP_REMOVED lines=16> */
.L_x_2449:
[----:B------:R-:W-:Y:S01]  /*a4a0*/  PRMT R0, RZ, 0x7610, R0 ;  /* 0x00007610ff007816 */ /* 0x000fe20000000000 */
[----:B------:R-:W-:Y:S06]  /*a4b0*/  BRA `(.L_x_2422) ;  /* 0x00000000001c7947 */ /* 0x000fec0003800000 */
.L_x_2446:
[----:B------:R-:W2:Y:S02]  /*a4c0*/  LDG.E.64 R2, desc[UR36][R2.64] ;  /* 0x0000002402027981 */ /* 0x000ea4000c1e1b00 */
[----:B--2---:R-:W0:Y:S02]  /*a4d0*/  I2F.U64 R0, R2 ;  /* 0x0000000200007312 */ /* 0x004e240000301000 */
[----:B0-----:R-:W-:Y:S01]  /*a4e0*/  F2FP.BF16.F32.PACK_AB R0, RZ, R0 ;  /* 0x00000000ff00723e */ /* 0x001fe200000010ff */
[----:B------:R-:W-:Y:S06]  /*a4f0*/  BRA `(.L_x_2422) ;  /* 0x00000000000c7947 */ /* 0x000fec0003800000 */
.L_x_2445:
[----:B------:R-:W2:Y:S02]  /*a500*/  LDG.E R2, desc[UR36][R2.64] ;  /* 0x0000002402027981 */ /* 0x000ea4000c1e1900 */
[----:B--2---:R-:W-:-:S04]  /*a510*/  I2FP.F32.U32 R0, R2 ;  /* 0x0000000200007245 */ /* 0x004fc80000201000 */
[----:B------:R-:W-:-:S07]  /*a520*/  F2FP.BF16.F32.PACK_AB R0, RZ, R0 ;  /* 0x00000000ff00723e */ /* 0x000fce00000010ff */
.L_x_2422:
[----:B------:R-:W-:Y:S01]  /*a530*/  USHF.L.U32 UR4, UR39, 0x10, URZ ;  /* 0x0000001027047899 */ /* 0x000fe200080006ff */
[----:B-----5:R-:W-:Y:S01]  /*a540*/  IMAD.U32 R22, R22, 0x10000, RZ ;  /* 0x0001000016167824 */ /* 0x020fe200078e00ff */
[----:B------:R-:W-:Y:S01]  /*a550*/  ULOP3.LUT UR6, UR41, 0xff, URZ, 0xc0, !UPT ;  /* 0x000000ff29067892 */ /* 0x000fe2000f8ec0ff */
[----:B0-----:R-:W-:Y:S02]  /*a560*/  IMAD.U32 R3, R0, 0x10000, RZ ;  /* 0x0001000000037824 */ /* 0x001fe400078e00ff */
[----:B------:R-:W-:Y:S02]  /*a570*/  IMAD.U32 R18, R18, 0x10000, RZ ;  /* 0x0001000012127824 */ /* 0x000fe400078e00ff */
[----:B------:R-:W-:Y:S01]  /*a580*/  FMUL.FTZ R22, R22, UR4 ;  /* 0x0000000416167c20 */ /* 0x000fe20008410000 */
[----:B------:R-:W-:Y:S02]  /*a590*/  USHF.L.U32 UR4, UR40, 0x10, URZ ;  /* 0x0000001028047899 */ /* 0x000fe400080006ff */
[----:B------:R-:W-:-:S03]  /*a5a0*/  UISETP.GT.AND UP0, UPT, UR6, 0x9, UPT ;  /* 0x000000090600788c */ /* 0x000fc6000bf04270 */
[----:B------:R-:W0:Y:S01]  /*a5b0*/  F2F.BF16.F32 R22, R22 ;  /* 0x0000001600167304 */ /* 0x000e220000202000 */
[----:B------:R-:W-:-:S05]  /*a5c0*/  FMUL.FTZ R18, R18, UR4 ;  /* 0x0000000412127c20 */ /* 0x000fca0008410000 */
[----:B------:R-:W1:Y:S02]  /*a5d0*/  LDCU.64 UR4, c[0x0][0x648] ;  /* 0x0000c900ff0477ac */ /* 0x000e640008000a00 */
[----:B------:R-:W2:Y:S01]  /*a5e0*/  F2F.BF16.F32 R18, R18 ;  /* 0x0000001200127304 */ /* 0x000ea20000202000 */
[----:B0-----:R-:W-:-:S04]  /*a5f0*/  IMAD.U32 R0, R22, 0x10000, RZ ;  /* 0x0001000016007824 */ /* 0x001fc800078e00ff */
[----:B------:R-:W-:Y:S01]  /*a600*/  FMUL.FTZ R0, R0, R3 ;  /* 0x0000000300007220 */ /* 0x000fe20000410000 */
[----:B--2---:R-:W-:-:S05]  /*a610*/  IMAD.U32 R2, R18, 0x10000, RZ ;  /* 0x0001000012027824 */ /* 0x004fca00078e00ff */
[----:B------:R-:W0:Y:S02]  /*a620*/  F2F.BF16.F32 R0, R0 ;  /* 0x0000000000007304 */ /* 0x000e240000202000 */
[----:B0-----:R-:W-:-:S05]  /*a630*/  SHF.L.U32 R3, R0, 0x10, RZ ;  /* 0x0000001000037819 */ /* 0x001fca00000006ff */
        /* <DEDUP_REMOVED lines=17> */
.L_x_2453:
[----:B-1----:R-:W-:-:S06]  /*a750*/  IMAD.U32 R5, R5, 0x10000, RZ ;  /* 0x0001000005057824 */ /* 0x002fcc00078e00ff */
[----:B0-----:R-:W0:Y:S02]  /*a760*/  F2I.S64.TRUNC R4, R5 ;  /* 0x0000000500047311 */ /* 0x001e24000020d900 */
[----:B0-----:R0:W-:Y:S01]  /*a770*/  STG.E.U8 desc[UR36][R2.64], R4 ;  /* 0x0000000402007986 */ /* 0x0011e2000c101124 */
[----:B------:R-:W-:Y:S05]  /*a780*/  BRA `(.L_x_2455) ;  /* 0x0000000c006c7947 */ /* 0x000fea0003800000 */
.L_x_2452:
        /* <DEDUP_REMOVED lines=10> */
.L_x_2457:
[----:B-1----:R-:W-:-:S06]  /*a830*/  IMAD.U32 R5, R5, 0x10000, RZ ;  /* 0x0001000005057824 */ /* 0x002fcc00078e00ff */
[----:B------:R-:W1:Y:S02]  /*a840*/  F2I.FTZ.TRUNC.NTZ R5, R5 ;  /* 0x0000000500057305 */ /* 0x000e64000021f100 */
[----:B-1----:R1:W-:Y:S01]  /*a850*/  STG.E desc[UR36][R2.64], R5 ;  /* 0x0000000502007986 */ /* 0x0023e2000c101924 */
[----:B------:R-:W-:Y:S05]  /*a860*/  BRA `(.L_x_2455) ;  /* 0x0000000c00347947 */ /* 0x000fea0003800000 */
.L_x_2456:
[----:B-1----:R-:W-:-:S06]  /*a870*/  IMAD.U32 R5, R5, 0x10000, RZ ;  /* 0x0001000005057824 */ /* 0x002fcc00078e00ff */
[----:B------:R-:W1:Y:S02]  /*a880*/  F2I.FTZ.TRUNC.NTZ R5, R5 ;  /* 0x0000000500057305 */ /* 0x000e64000021f100 */
[----:B-1----:R1:W-:Y:S01]  /*a890*/  STG.E.U16 desc[UR36][R2.64], R5 ;  /* 0x0000000502007986 */ /* 0x0023e2000c101524 */
[----:B------:R-:W-:Y:S05]  /*a8a0*/  BRA `(.L_x_2455) ;  /* 0x0000000c00247947 */ /* 0x000fea0003800000 */
.L_x_2451:
        /* <DEDUP_REMOVED lines=9> */
.L_x_2459:
[----:B-1----:R-:W-:-:S05]  /*a940*/  IMAD.U32 R0, R5, 0x10000, RZ ;  /* 0x0001000005007824 */ /* 0x002fca00078e00ff */
[----:B------:R-:W-:-:S05]  /*a950*/  F2FP.F16.F32.PACK_AB R0, RZ, R0 ;  /* 0x00000000ff00723e */ /* 0x000fca00000000ff */
[----:B------:R1:W-:Y:S01]  /*a960*/  STG.E.U16 desc[UR36][R2.64], R0 ;  /* 0x0000000002007986 */ /* 0x0003e2000c101524 */
[----:B------:R-:W-:Y:S05]  /*a970*/  BRA `(.L_x_2455) ;  /* 0x0000000800f07947 */ /* 0x000fea0003800000 */
.L_x_2458:
[----:B------:R-:W-:-:S09]  /*a980*/  UISETP.NE.AND UP0, UPT, UR6, 0x7, UPT ;  /* 0x000000070600788c */ /* 0x000fd2000bf05270 */
[----:B------:R-:W-:Y:S05]  /*a990*/  BRA.U !UP0, `(.L_x_2460) ;  /* 0x0000000108347547 */ /* 0x000fea000b800000 */
[----:B------:R-:W-:-:S09]  /*a9a0*/  UISETP.NE.AND UP0, UPT, UR6, 0x8, UPT ;  /* 0x000000080600788c */ /* 0x000fd2000bf05270 */
[----:B------:R-:W-:Y:S05]  /*a9b0*/  BRA.U !UP0, `(.L_x_2461) ;  /* 0x0000000108187547 */ /* 0x000fea000b800000 */
[----:B------:R-:W-:-:S09]  /*a9c0*/  UISETP.NE.AND UP0, UPT, UR6, 0x9, UPT ;  /* 0x000000090600788c */ /* 0x000fd2000bf05270 */
[----:B------:R-:W-:Y:S05]  /*a9d0*/  BRA.U UP0, `(.L_x_2454) ;  /* 0x0000000500fc7547 */ /* 0x000fea000b800000 */
[----:B01----:R-:W-:Y:S02]  /*a9e0*/  IMAD.U32 R4, R5, 0x10000, RZ ;  /* 0x0001000005047824 */ /* 0x003fe400078e00ff */
[----:B------:R-:W-:-:S05]  /*a9f0*/  IMAD.MOV.U32 R5, RZ, RZ, RZ ;  /* 0x000000ffff057224 */ /* 0x000fca00078e00ff */
[----:B------:R0:W-:Y:S01]  /*aa00*/  STG.E.64 desc[UR36][R2.64], R4 ;  /* 0x0000000402007986 */ /* 0x0001e2000c101b24 */
[----:B------:R-:W-:Y:S05]  /*aa10*/  BRA `(.L_x_2455) ;  /* 0x0000000800c87947 */ /* 0x000fea0003800000 */
.L_x_2461:
[----:B-1----:R-:W-:-:S04]  /*aa20*/  SHF.L.U32 R5, R5, 0x10, RZ ;  /* 0x0000001005057819 */ /* 0x002fc800000006ff */
[----:B------:R-:W-:-:S04]  /*aa30*/  F2FP.F16.F32.PACK_AB R5, RZ, R5 ;  /* 0x00000005ff05723e */ /* 0x000fc800000000ff */
[----:B------:R-:W-:-:S05]  /*aa40*/  PRMT R5, R5, 0x5410, RZ ;  /* 0x0000541005057816 */ /* 0x000fca00000000ff */
[----:B------:R1:W-:Y:S01]  /*aa50*/  STG.E desc[UR36][R2.64], R5 ;  /* 0x0000000502007986 */ /* 0x0003e2000c101924 */
[----:B------:R-:W-:Y:S05]  /*aa60*/  BRA `(.L_x_2455) ;  /* 0x0000000800b47947 */ /* 0x000fea0003800000 */
.L_x_2460:
[----:B01----:R-:W-:-:S04]  /*aa70*/  IMAD.U32 R4, R5, 0x10000, RZ ;  /* 0x0001000005047824 */ /* 0x003fc800078e00ff */
[----:B------:R-:W-:-:S06]  /*aa80*/  FMUL.FTZ R4, R4, 1 ;  /* 0x3f80000004047820 */ /* 0x000fcc0000410000 */
[----:B------:R-:W0:Y:S02]  /*aa90*/  F2F.F64.F32 R4, R4 ;  /* 0x0000000400047310 */ /* 0x000e240000201800 */
[----:B0-----:R0:W-:Y:S01]  /*aaa0*/  STG.E.64 desc[UR36][R2.64], R4 ;  /* 0x0000000402007986 */ /* 0x0011e2000c101b24 */
[----:B------:R-:W-:Y:S05]  /*aab0*/  BRA `(.L_x_2455) ;  /* 0x0000000800a07947 */ /* 0x000fea0003800000 */
.L_x_2450:
        /* <DEDUP_REMOVED lines=14> */
.L_x_2465:
[----:B-1----:R-:W-:Y:S01]  /*aba0*/  IMAD.U32 R5, R5, 0x10000, RZ ;  /* 0x0001000005057824 */ /* 0x002fe200078e00ff */
[----:B------:R-:W-:Y:S01]  /*abb0*/  BSSY.RECONVERGENT B0, `(.L_x_2466) ;  /* 0x0000013000007945 */ /* 0x000fe20003800200 */
[----:B------:R-:W-:-:S03]  /*abc0*/  IMAD.MOV.U32 R0, RZ, RZ, 0x80 ;  /* 0x00000080ff007424 */ /* 0x000fc600078e00ff */
[----:B0-----:R-:W-:-:S04]  /*abd0*/  LOP3.LUT R4, R5, 0x7fffffff, RZ, 0xc0, !PT ;  /* 0x7fffffff05047812 */ /* 0x001fc800078ec0ff */
        /* <DEDUP_REMOVED lines=14> */
.L_x_2468:
[----:B------:R-:W-:-:S04]  /*acc0*/  SHF.R.U32.HI R5, RZ, 0x18, R5 ;  /* 0x00000018ff057819 */ /* 0x000fc80000011605 */
[----:B------:R-:W-:-:S07]  /*acd0*/  LOP3.LUT R0, R0, 0x80, R5, 0xf8, !PT ;  /* 0x0000008000007812 */ /* 0x000fce00078ef805 */
.L_x_2467:
[----:B------:R-:W-:Y:S05]  /*ace0*/  BSYNC.RECONVERGENT B0 ;  /* 0x0000000000007941 */ /* 0x000fea0003800200 */
.L_x_2466:
[----:B------:R0:W-:Y:S01]  /*acf0*/  STG.E.U8 desc[UR36][R2.64], R0 ;  /* 0x0000000002007986 */ /* 0x0001e2000c101124 */
[----:B------:R-:W-:Y:S05]  /*ad00*/  BRA `(.L_x_2455) ;  /* 0x00000008000c7947 */ /* 0x000fea0003800000 */
.L_x_2464:
        /* <DEDUP_REMOVED lines=18> */
.L_x_2471:
[----:B------:R-:W-:-:S04]  /*ae30*/  SHF.R.U32.HI R5, RZ, 0x18, R5 ;  /* 0x00000018ff057819 */ /* 0x000fc80000011605 */
[----:B------:R-:W-:-:S07]  /*ae40*/  LOP3.LUT R0, R0, 0x80, R5, 0xf8, !PT ;  /* 0x0000008000007812 */ /* 0x000fce00078ef805 */
.L_x_2470:
[----:B------:R-:W-:Y:S05]  /*ae50*/  BSYNC.RECONVERGENT B0 ;  /* 0x0000000000007941 */ /* 0x000fea0003800200 */
.L_x_2469:
[----:B------:R0:W-:Y:S01]  /*ae60*/  STG.E.U8 desc[UR36][R2.64], R0 ;  /* 0x0000000002007986 */ /* 0x0001e2000c101124 */
[----:B------:R-:W-:Y:S05]  /*ae70*/  BRA `(.L_x_2455) ;  /* 0x0000000400b07947 */ /* 0x000fea0003800000 */
.L_x_2463:
[----:B------:R-:W-:-:S09]  /*ae80*/  UISETP.NE.AND UP0, UPT, UR6, 0x1c, UPT ;  /* 0x0000001c0600788c */ /* 0x000fd2000bf05270 */
[----:B------:R-:W-:Y:S05]  /*ae90*/  BRA.U !UP0, `(.L_x_2472) ;  /* 0x0000000108607547 */ /* 0x000fea000b800000 */
[----:B------:R-:W-:-:S09]  /*aea0*/  UISETP.NE.AND UP0, UPT, UR6, 0x1d, UPT ;  /* 0x0000001d0600788c */ /* 0x000fd2000bf05270 */
[----:B------:R-:W-:Y:S05]  /*aeb0*/  BRA.U !UP0, `(.L_x_2473) ;  /* 0x0000000108487547 */ /* 0x000fea000b800000 */
[----:B------:R-:W-:-:S09]  /*aec0*/  UISETP.NE.AND UP0, UPT, UR6, 0x2c, UPT ;  /* 0x0000002c0600788c */ /* 0x000fd2000bf05270 */
[----:B------:R-:W-:Y:S05]  /*aed0*/  BRA.U UP0, `(.L_x_2454) ;  /* 0x0000000100bc7547 */ /* 0x000fea000b800000 */
        /* <DEDUP_REMOVED lines=16> */
.L_x_2473:
[----:B-1----:R-:W-:-:S06]  /*afe0*/  IMAD.U32 R5, R5, 0x10000, RZ ;  /* 0x0001000005057824 */ /* 0x002fcc00078e00ff */
[----:B0-----:R-:W0:Y:S02]  /*aff0*/  F2I.U64.TRUNC R4, R5 ;  /* 0x0000000500047311 */ /* 0x001e24000020d800 */
[----:B0-----:R0:W-:Y:S01]  /*b000*/  STG.E.64 desc[UR36][R2.64], R4 ;  /* 0x0000000402007986 */ /* 0x0011e2000c101b24 */
[----:B------:R-:W-:Y:S05]  /*b010*/  BRA `(.L_x_2455) ;  /* 0x0000000400487947 */ /* 0x000fea0003800000 */
.L_x_2472:
[----:B-1----:R-:W-:-:S06]  /*b020*/  IMAD.U32 R5, R5, 0x10000, RZ ;  /* 0x0001000005057824 */ /* 0x002fcc00078e00ff */
[----:B------:R-:W1:Y:S02]  /*b030*/  F2I.FTZ.U32.TRUNC.NTZ R5, R5 ;  /* 0x0000000500057305 */ /* 0x000e64000021f000 */
[----:B-1----:R1:W-:Y:S01]  /*b040*/  STG.E desc[UR36][R2.64], R5 ;  /* 0x0000000502007986 */ /* 0x0023e2000c101924 */
[----:B------:R-:W-:Y:S05]  /*b050*/  BRA `(.L_x_2455) ;  /* 0x0000000400387947 */ /* 0x000fea0003800000 */
.L_x_2462:
        /* <DEDUP_REMOVED lines=11> */
.L_x_2475:
[----:B-1----:R-:W-:Y:S01]  /*b110*/  IMAD.U32 R5, R5, 0x10000, RZ ;  /* 0x0001000005057824 */ /* 0x002fe200078e00ff */
[----:B------:R-:W-:-:S03]  /*b120*/  CS2R R6, SRZ ;  /* 0x0000000000067805 */ /* 0x000fc6000001ff00 */
[----:B------:R-:W-:-:S06]  /*b130*/  FMUL.FTZ R5, R5, 1 ;  /* 0x3f80000005057820 */ /* 0x000fcc0000410000 */
[----:B0-----:R-:W0:Y:S02]  /*b140*/  F2F.F64.F32 R4, R5 ;  /* 0x0000000500047310 */ /* 0x001e240000201800 */
[----:B0-----:R2:W-:Y:S01]  /*b150*/  STG.E.128 desc[UR36][R2.64], R4 ;  /* 0x0000000402007986 */ /* 0x0015e2000c101d24 */
[----:B------:R-:W-:Y:S05]  /*b160*/  BRA `(.L_x_2455) ;  /* 0x0000000000f47947 */ /* 0x000fea0003800000 */
.L_x_2474:
[----:B------:R-:W-:-:S09]  /*b170*/  UISETP.NE.AND UP0, UPT, UR6, 0xf, UPT ;  /* 0x0000000f0600788c */ /* 0x000fd2000bf05270 */
[----:B------:R-:W-:Y:S05]  /*b180*/  BRA.U !UP0, `(.L_x_2476) ;  /* 0x0000000108e87547 */ /* 0x000fea000b800000 */
[----:B------:R-:W-:-:S09]  /*b190*/  UISETP.NE.AND UP0, UPT, UR6, 0x17, UPT ;  /* 0x000000170600788c */ /* 0x000fd2000bf05270 */
[----:B------:R-:W-:Y:S05]  /*b1a0*/  BRA.U !UP0, `(.L_x_2477) ;  /* 0x0000000108907547 */ /* 0x000fea000b800000 */
[----:B------:R-:W-:-:S09]  /*b1b0*/  UISETP.NE.AND UP0, UPT, UR6, 0x18, UPT ;  /* 0x000000180600788c */ /* 0x000fd2000bf05270 */
[----:B------:R-:W-:Y:S05]  /*b1c0*/  BRA.U !UP0, `(.L_x_2478) ;  /* 0x0000000108447547 */ /* 0x000fea000b800000 */
.L_x_2454:
        /* <DEDUP_REMOVED lines=8> */
[----:B0-----:R-:W-:-:S02]  /*b250*/  IMAD.U32 R4, RZ, RZ, UR4 ;  /* 0x00000004ff047e24 */ /* 0x001fc4000f8e00ff */
[----:B-1----:R-:W-:Y:S02]  /*b260*/  IMAD.U32 R5, RZ, RZ, UR5 ;  /* 0x00000005ff057e24 */ /* 0x002fe4000f8e00ff */
[----:B----4-:R-:W-:Y:S02]  /*b270*/  IMAD.U32 R6, RZ, RZ, UR6 ;  /* 0x00000006ff067e24 */ /* 0x010fe4000f8e00ff */
[----:B------:R-:W-:Y:S01]  /*b280*/  IMAD.U32 R7, RZ, RZ, UR7 ;  /* 0x00000007ff077e24 */ /* 0x000fe2000f8e00ff */
[----:B-----5:R-:W-:Y:S01]  /*b290*/  MOV R10, UR8 ;  /* 0x00000008000a7c02 */ /* 0x020fe20008000f00 */
[----:B--2---:R-:W-:-:S07]  /*b2a0*/  IMAD.U32 R11, RZ, RZ, UR9 ;  /* 0x00000009ff0b7e24 */ /* 0x004fce000f8e00ff */
[----:B------:R-:W-:-:S07]  /*b2b0*/  LEPC R20, `(.L_x_2479) ;  /* 0x000000001014794e */ /* 0x000fce0000000000 */
[----:B---3--:R-:W-:Y:S05]  /*b2c0*/  CALL.ABS.NOINC R2 ;  /* 0x0000000002007343 */ /* 0x008fea0003c00000 */
.L_x_2479:
[----:B------:R-:W-:Y:S05]  /*b2d0*/  BRA `(.L_x_2455) ;  /* 0x0000000000987947 */ /* 0x000fea0003800000 */
.L_x_2478:
[----:B-1----:R-:W-:Y:S01]  /*b2e0*/  IMAD.U32 R7, R5, 0x10000, RZ ;  /* 0x0001000005077824 */ /* 0x002fe200078e00ff */
[----:B------:R-:W-:Y:S01]  /*b2f0*/  BSSY.RECONVERGENT B0, `(.L_x_2480) ;  /* 0x000000c000007945 */ /* 0x000fe20003800200 */
[----:B------:R-:W-:-:S03]  /*b300*/  IMAD.MOV.U32 R0, RZ, RZ, 0x7f ;  /* 0x0000007fff007424 */ /* 0x000fc600078e00ff */
[----:B0-----:R-:W-:Y:S02]  /*b310*/  LOP3.LUT R4, R7, 0x7fffffff, RZ, 0xc0, !PT ;  /* 0x7fffffff07047812 */ /* 0x001fe400078ec0ff */
        /* <DEDUP_REMOVED lines=9> */
.L_x_2481:
[----:B------:R-:W-:Y:S05]  /*b3b0*/  BSYNC.RECONVERGENT B0 ;  /* 0x0000000000007941 */ /* 0x000fea0003800200 */
.L_x_2480:
[----:B------:R-:W-:-:S05]  /*b3c0*/  LOP3.LUT R5, R0, 0x80, R5, 0xf8, !PT ;  /* 0x0000008000057812 */ /* 0x000fca00078ef805 */
[----:B------:R4:W-:Y:S01]  /*b3d0*/  STG.E.U8 desc[UR36][R2.64], R5 ;  /* 0x0000000502007986 */ /* 0x0009e2000c101124 */
[----:B------:R-:W-:Y:S05]  /*b3e0*/  BRA `(.L_x_2455) ;  /* 0x0000000000547947 */ /* 0x000fea0003800000 */
.L_x_2477:
[----:B-1----:R-:W-:Y:S01]  /*b3f0*/  IMAD.U32 R5, R5, 0x10000, RZ ;  /* 0x0001000005057824 */ /* 0x002fe200078e00ff */
[----:B------:R-:W-:Y:S04]  /*b400*/  BSSY.RECONVERGENT B0, `(.L_x_2482) ;  /* 0x000000e000007945 */ /* 0x000fe80003800200 */
[----:B0-----:R-:W-:-:S04]  /*b410*/  LOP3.LUT R4, R5, 0x7fffffff, RZ, 0xc0, !PT ;  /* 0x7fffffff05047812 */ /* 0x001fc800078ec0ff */
        /* <DEDUP_REMOVED lines=9> */
.L_x_2483:
[----:B------:R-:W-:Y:S01]  /*b4b0*/  IMAD.MOV.U32 R0, RZ, RZ, 0x7f ;  /* 0x0000007fff007424 */ /* 0x000fe200078e00ff */
[----:B------:R-:W-:-:S04]  /*b4c0*/  ISETP.GT.U32.AND P0, PT, R4, 0x7f800000, PT ;  /* 0x7f8000000400780c */ /* 0x000fc80003f04070 */
[----:B------:R-:W-:-:S09]  /*b4d0*/  SEL R0, R0, 0x7c, P0 ;  /* 0x0000007c00007807 */ /* 0x000fd20000000000 */
.L_x_2484:
[----:B------:R-:W-:Y:S05]  /*b4e0*/  BSYNC.RECONVERGENT B0 ;  /* 0x0000000000007941 */ /* 0x000fea0003800200 */
.L_x_2482:
[----:B------:R-:W-:-:S04]  /*b4f0*/  SHF.R.U32.HI R5, RZ, 0x18, R5 ;  /* 0x00000018ff057819 */ /* 0x000fc80000011605 */
[----:B------:R-:W-:-:S05]  /*b500*/  LOP3.LUT R5, R0, 0x80, R5, 0xf8, !PT ;  /* 0x0000008000057812 */ /* 0x000fca00078ef805 */
[----:B------:R3:W-:Y:S01]  /*b510*/  STG.E.U8 desc[UR36][R2.64], R5 ;  /* 0x0000000502007986 */ /* 0x0007e2000c101124 */
[----:B------:R-:W-:Y:S05]  /*b520*/  BRA `(.L_x_2455) ;  /* 0x0000000000047947 */ /* 0x000fea0003800000 */
.L_x_2476:
[----:B-1----:R1:W-:Y:S02]  /*b530*/  STG.E.U16 desc[UR36][R2.64], R5 ;  /* 0x0000000502007986 */ /* 0x0023e4000c101524 */
.L_x_2455:
[----:B------:R-:W-:-:S07]  /*b540*/  VIADD R17, R17, 0x80 ;  /* 0x0000008011117836 */ /* 0x000fce0000000000 */
.L_x_2349:
[----:B------:R-:W-:Y:S05]  /*b550*/  BSYNC.RECONVERGENT B6 ;  /* 0x0000000000067941 */ /* 0x000fea0003800200 */
.L_x_2348:
        /* <DEDUP_REMOVED lines=384> */
.L_x_2487:
        /* <DEDUP_REMOVED lines=19> */
.L_x_2491:
[----:B------:R-:W2:Y:S02]  /*ce90*/  LDG.E.U8 R2, desc[UR36][R2.64] ;  /* 0x0000002402027981 */ /* 0x000ea4000c1e1100 */
[----:B--2---:R-:W-:-:S04]  /*cea0*/  I2FP.F32.U32 R0, R2 ;  /* 0x0000000200007245 */ /* 0x004fc80000201000 */
[----:B------:R-:W-:-:S04]  /*ceb0*/  F2FP.BF16.F32.PACK_AB R0, RZ, R0 ;  /* 0x00000000ff00723e */ /* 0x000fc800000010ff */
[----:B------:R-:W-:Y:S01]  /*cec0*/  PRMT R18, R0, 0x7610, R18 ;  /* 0x0000761000127816 */ /* 0x000fe20000000012 */
[----:B------:R-:W-:Y:S06]  /*ced0*/  BRA `(.L_x_2493) ;  /* 0x0000000c00e07947 */ /* 0x000fec0003800000 */
.L_x_2490:
        /* <DEDUP_REMOVED lines=11> */
.L_x_2495:
[----:B------:R-:W2:Y:S02]  /*cf90*/  LDG.E R2, desc[UR36][R2.64] ;  /* 0x0000002402027981 */ /* 0x000ea4000c1e1900 */
[----:B--2---:R-:W-:-:S04]  /*cfa0*/  I2FP.F32.S32 R0, R2 ;  /* 0x0000000200007245 */ /* 0x004fc80000201400 */
[----:B------:R-:W-:-:S04]  /*cfb0*/  F2FP.BF16.F32.PACK_AB R0, RZ, R0 ;  /* 0x00000000ff00723e */ /* 0x000fc800000010ff */
[----:B------:R-:W-:Y:S01]  /*cfc0*/  PRMT R18, R0, 0x7610, R18 ;  /* 0x0000761000127816 */ /* 0x000fe20000000012 */
[----:B------:R-:W-:Y:S06]  /*cfd0*/  BRA `(.L_x_2493) ;  /* 0x0000000c00a07947 */ /* 0x000fec0003800000 */
.L_x_2494:
[----:B------:R-:W2:Y:S02]  /*cfe0*/  LDG.E.U16 R2, desc[UR36][R2.64] ;  /* 0x0000002402027981 */ /* 0x000ea4000c1e1500 */
[----:B--2---:R-:W0:Y:S02]  /*cff0*/  I2F.S16 R0, R2 ;  /* 0x0000000200007306 */ /* 0x004e240000101400 */
[----:B0-----:R-:W-:-:S04]  /*d000*/  F2FP.BF16.F32.PACK_AB R0, RZ, R0 ;  /* 0x00000000ff00723e */ /* 0x001fc800000010ff */
[----:B------:R-:W-:Y:S01]  /*d010*/  PRMT R18, R0, 0x7610, R18 ;  /* 0x0000761000127816 */ /* 0x000fe20000000012 */
[----:B------:R-:W-:Y:S06]  /*d020*/  BRA `(.L_x_2493) ;  /* 0x0000000c008c7947 */ /* 0x000fec0003800000 */
.L_x_2489:
        /* <DEDUP_REMOVED lines=9> */
.L_x_2497:
[----:B------:R-:W2:Y:S02]  /*d0c0*/  LDG.E.U16 R0, desc[UR36][R2.64] ;  /* 0x0000002402007981 */ /* 0x000ea4000c1e1500 */
[----:B--2---:R-:W-:-:S05]  /*d0d0*/  HADD2.F32 R0, -RZ, R0.H0_H0 ;  /* 0x20000000ff007230 */ /* 0x004fca0000004100 */
[----:B------:R-:W-:-:S04]  /*d0e0*/  F2FP.BF16.F32.PACK_AB R0, RZ, R0 ;  /* 0x00000000ff00723e */ /* 0x000fc800000010ff */
[----:B------:R-:W-:Y:S01]  /*d0f0*/  PRMT R18, R0, 0x7610, R18 ;  /* 0x0000761000127816 */ /* 0x000fe20000000012 */
[----:B------:R-:W-:Y:S06]  /*d100*/  BRA `(.L_x_2493) ;  /* 0x0000000c00547947 */ /* 0x000fec0003800000 */
.L_x_2496:
        /* <DEDUP_REMOVED lines=9> */
.L_x_2499:
[----:B------:R-:W2:Y:S02]  /*d1a0*/  LDG.E.U16 R2, desc[UR36][R2.64] ;  /* 0x0000002402027981 */ /* 0x000ea4000c1e1500 */
[----:B--2---:R-:W-:-:S05]  /*d1b0*/  HADD2.F32 R0, -RZ, R2.H0_H0 ;  /* 0x20000002ff007230 */ /* 0x004fca0000004100 */
[----:B------:R-:W-:-:S04]  /*d1c0*/  F2FP.BF16.F32.PACK_AB R0, RZ, R0 ;  /* 0x00000000ff00723e */ /* 0x000fc800000010ff */
[----:B------:R-:W-:Y:S01]  /*d1d0*/  PRMT R18, R0, 0x7610, R18 ;  /* 0x0000761000127816 */ /* 0x000fe20000000012 */
[----:B------:R-:W-:Y:S06]  /*d1e0*/  BRA `(.L_x_2493) ;  /* 0x0000000c001c7947 */ /* 0x000fec0003800000 */
.L_x_2498:
        /* <DEDUP_REMOVED lines=13> */
.L_x_2488:
        /* <DEDUP_REMOVED lines=14> */
.L_x_2502:
        /* <DEDUP_REMOVED lines=13> */
.L_x_2501:
        /* <DEDUP_REMOVED lines=27> */
.L_x_2504:
        /* <DEDUP_REMOVED lines=14> */
.L_x_2503:
[----:B------:R0:W5:Y:S01]  /*d700*/  LDG.E.U16 R18, desc[UR36][R2.64] ;  /* 0x0000002402127981 */ /* 0x000162000c1e1500 */
[----:B------:R-:W-:Y:S05]  /*d710*/  BRA `(.L_x_2493) ;  /* 0x0000000400d07947 */ /* 0x000fea0003800000 */
.L_x_2500:
        /* <DEDUP_REMOVED lines=13> */
.L_x_2507:
        /* <DEDUP_REMOVED lines=21> */
.L_x_2511:
[----:B------:R-:W-:Y:S05]  /*d940*/  BSYNC.RECONVERGENT B1 ;  /* 0x0000000000017941 */ /* 0x000fea0003800200 */
.L_x_2510:
[----:B------:R-:W-:Y:S01]  /*d950*/  IMAD.SHL.U32 R0, R0, 0x100000, RZ ;  /* 0x0010000000007824 */ /* 0x000fe200078e00ff */
[----:B------:R-:W-:-:S04]  /*d960*/  LEA R2, R2, 0x3b800000, 0x17 ;  /* 0x3b80000002027811 */ /* 0x000fc800078eb8ff */
[----:B------:R-:W-:-:S07]  /*d970*/  LOP3.LUT R0, R2, R0, R7, 0xfe, !PT ;  /* 0x0000000002007212 */ /* 0x000fce00078efe07 */
.L_x_2509:
[----:B------:R-:W-:Y:S05]  /*d980*/  BSYNC.RECONVERGENT B0 ;  /* 0x0000000000007941 */ /* 0x000fea0003800200 */
.L_x_2508:
[----:B------:R-:W-:-:S04]  /*d990*/  F2FP.BF16.F32.PACK_AB R0, RZ, R0 ;  /* 0x00000000ff00723e */ /* 0x000fc800000010ff */
[----:B------:R-:W-:Y:S01]  /*d9a0*/  PRMT R18, R0, 0x7610, R18 ;  /* 0x0000761000127816 */ /* 0x000fe20000000012 */
[----:B------:R-:W-:Y:S06]  /*d9b0*/  BRA `(.L_x_2493) ;  /* 0x0000000400287947 */ /* 0x000fec0003800000 */
.L_x_2506:
        /* <DEDUP_REMOVED lines=21> */
.L_x_2515:
[----:B------:R-:W-:Y:S05]  /*db10*/  BSYNC.RECONVERGENT B1 ;  /* 0x0000000000017941 */ /* 0x000fea0003800200 */
.L_x_2514:
[----:B------:R-:W-:Y:S01]  /*db20*/  IMAD.SHL.U32 R0, R0, 0x200000, RZ ;  /* 0x0020000000007824 */ /* 0x000fe200078e00ff */
[----:B------:R-:W-:-:S04]  /*db30*/  LEA R2, R2, 0x37800000, 0x17 ;  /* 0x3780000002027811 */ /* 0x000fc800078eb8ff */
[----:B------:R-:W-:-:S07]  /*db40*/  LOP3.LUT R0, R2, R0, R7, 0xfe, !PT ;  /* 0x0000000002007212 */ /* 0x000fce00078efe07 */
.L_x_2513:
[----:B------:R-:W-:Y:S05]  /*db50*/  BSYNC.RECONVERGENT B0 ;  /* 0x0000000000007941 */ /* 0x000fea0003800200 */
.L_x_2512:
[----:B------:R-:W-:-:S04]  /*db60*/  F2FP.BF16.F32.PACK_AB R0, RZ, R0 ;  /* 0x00000000ff00723e */ /* 0x000fc800000010ff */
[----:B------:R-:W-:Y:S01]  /*db70*/  PRMT R18, R0, 0x7610, R18 ;  /* 0x0000761000127816 */ /* 0x000fe20000000012 */
[----:B------:R-:W-:Y:S06]  /*db80*/  BRA `(.L_x_2493) ;  /* 0x0000000000b47947 */ /* 0x000fec0003800000 */
.L_x_2505:
        /* <DEDUP_REMOVED lines=14> */
.L_x_2519:
[----:B------:R-:W-:Y:S05]  /*dc70*/  BSYNC.RECONVERGENT B0 ;  /* 0x0000000000007941 */ /* 0x000fea0003800200 */
.L_x_2518:
[----:B------:R-:W-:-:S04]  /*dc80*/  F2FP.BF16.F32.PACK_AB R0, RZ, R0 ;  /* 0x00000000ff00723e */ /* 0x000fc800000010ff */
[----:B------:R-:W-:Y:S01]  /*dc90*/  PRMT R18, R0, 0x7610, R18 ;  /* 0x0000761000127816 */ /* 0x000fe20000000012 */
[----:B------:R-:W-:Y:S06]  /*dca0*/  BRA `(.L_x_2493) ;  /* 0x00000000006c7947 */ /* 0x000fec0003800000 */
.L_x_2492:
        /* <DEDUP_REMOVED lines=16> */
.L_x_2520:
[----:B------:R-:W-:Y:S01]  /*ddb0*/  PRMT R18, RZ, 0x7610, R18 ;  /* 0x00007610ff127816 */ /* 0x000fe20000000012 */
[----:B------:R-:W-:Y:S06]  /*ddc0*/  BRA `(.L_x_2493) ;  /* 0x0000000000247947 */ /* 0x000fec0003800000 */
.L_x_2517:
[----:B------:R-:W2:Y:S02]  /*ddd0*/  LDG.E.64 R2, desc[UR36][R2.64] ;  /* 0x0000002402027981 */ /* 0x000ea4000c1e1b00 */
[----:B--2---:R-:W0:Y:S02]  /*dde0*/  I2F.U64 R0, R2 ;  /* 0x0000000200007312 */ /* 0x004e240000301000 */
[----:B0-----:R-:W-:-:S04]  /*ddf0*/  F2FP.BF16.F32.PACK_AB R0, RZ, R0 ;  /* 0x00000000ff00723e */ /* 0x001fc800000010ff */
[----:B------:R-:W-:Y:S01]  /*de00*/  PRMT R18, R0, 0x7610, R18 ;  /* 0x0000761000127816 */ /* 0x000fe20000000012 */
[----:B------:R-:W-:Y:S06]  /*de10*/  BRA `(.L_x_2493) ;  /* 0x0000000000107947 */ /* 0x000fec0003800000 */
.L_x_2516:
[----:B------:R-:W2:Y:S02]  /*de20*/  LDG.E R2, desc[UR36][R2.64] ;  /* 0x0000002402027981 */ /* 0x000ea4000c1e1900 */
[----:B--2---:R-:W-:-:S04]  /*de30*/  I2FP.F32.U32 R0, R2 ;  /* 0x0000000200007245 */ /* 0x004fc80000201000 */
[----:B------:R-:W-:-:S04]  /*de40*/  F2FP.BF16.F32.PACK_AB R0, RZ, R0 ;  /* 0x00000000ff00723e */ /* 0x000fc800000010ff */
[----:B------:R-:W-:-:S07]  /*de50*/  PRMT R18, R0, 0x7610, R18 ;  /* 0x0000761000127816 */ /* 0x000fce0000000012 */
.L_x_2493:
        /* <DEDUP_REMOVED lines=19> */
.L_x_2524:
[----:B------:R-:W2:Y:S02]  /*df90*/  LDG.E.U8 R2, desc[UR36][R2.64] ;  /* 0x0000002402027981 */ /* 0x000ea4000c1e1100 */
[----:B--2---:R-:W-:-:S04]  /*dfa0*/  I2FP.F32.U32 R0, R2 ;  /* 0x0000000200007245 */ /* 0x004fc80000201000 */
[----:B------:R-:W-:-:S04]  /*dfb0*/  F2FP.BF16.F32.PACK_AB R0, RZ, R0 ;  /* 0x00000000ff00723e */ /* 0x000fc800000010ff */
[----:B------:R-:W-:Y:S01]  /*dfc0*/  PRMT R22, R0, 0x7610, R22 ;  /* 0x0000761000167816 */ /* 0x000fe20000000016 */
[----:B------:R-:W-:Y:S06]  /*dfd0*/  BRA `(.L_x_2526) ;  /* 0x0000000c00e07947 */ /* 0x000fec0003800000 */
.L_x_2523:
        /* <DEDUP_REMOVED lines=11> */
.L_x_2528:
[----:B------:R-:W2:Y:S02]  /*e090*/  LDG.E R2, desc[UR36][R2.64] ;  /* 0x0000002402027981 */ /* 0x000ea4000c1e1900 */
[----:B--2---:R-:W-:-:S04]  /*e0a0*/  I2FP.F32.S32 R0, R2 ;  /* 0x0000000200007245 */ /* 0x004fc80000201400 */
[----:B------:R-:W-:-:S04]  /*e0b0*/  F2FP.BF16.F32.PACK_AB R0, RZ, R0 ;  /* 0x00000000ff00723e */ /* 0x000fc800000010ff */
[----:B------:R-:W-:Y:S01]  /*e0c0*/  PRMT R22, R0, 0x7610, R22 ;  /* 0x0000761000167816 */ /* 0x000fe20000000016 */
[----:B------:R-:W-:Y:S06]  /*e0d0*/  BRA `(.L_x_2526) ;  /* 0x0000000c00a07947 */ /* 0x000fec0003800000 */
.L_x_2527:
[----:B------:R-:W2:Y:S02]  /*e0e0*/  LDG.E.U16 R2, desc[UR36][R2.64] ;  /* 0x0000002402027981 */ /* 0x000ea4000c1e1500 */
[----:B--2---:R-:W0:Y:S02]  /*e0f0*/  I2F.S16 R0, R2 ;  /* 0x0000000200007306 */ /* 0x004e240000101400 */
[----:B0-----:R-:W-:-:S04]  /*e100*/  F2FP.BF16.F32.PACK_AB R0, RZ, R0 ;  /* 0x00000000ff00723e */ /* 0x001fc800000010ff */
[----:B------:R-:W-:Y:S01]  /*e110*/  PRMT R22, R0, 0x7610, R22 ;  /* 0x0000761000167816 */ /* 0x000fe20000000016 */
[----:B------:R-:W-:Y:S06]  /*e120*/  BRA `(.L_x_2526) ;  /* 0x0000000c008c7947 */ /* 0x000fec0003800000 */
.L_x_2522:
        /* <DEDUP_REMOVED lines=9> */
.L_x_2530:
[----:B------:R-:W2:Y:S02]  /*e1c0*/  LDG.E.U16 R0, desc[UR36][R2.64] ;  /* 0x0000002402007981 */ /* 0x000ea4000c1e1500 */
[----:B--2---:R-:W-:-:S05]  /*e1d0*/  HADD2.F32 R0, -RZ, R0.H0_H0 ;  /* 0x20000000ff007230 */ /* 0x004fca0000004100 */
[----:B------:R-:W-:-:S04]  /*e1e0*/  F2FP.BF16.F32.PACK_AB R0, RZ, R0 ;  /* 0x00000000ff00723e */ /* 0x000fc800000010ff */
[----:B------:R-:W-:Y:S01]  /*e1f0*/  PRMT R22, R0, 0x7610, R22 ;  /* 0x0000761000167816 */ /* 0x000fe20000000016 */
[----:B------:R-:W-:Y:S06]  /*e200*/  BRA `(.L_x_2526) ;  /* 0x0000000c00547947 */ /* 0x000fec0003800000 */
.L_x_2529:
        /* <DEDUP_REMOVED lines=9> */
.L_x_2532:
[----:B------:R-:W2:Y:S02]  /*e2a0*/  LDG.E.U16 R2, desc[UR36][R2.64] ;  /* 0x0000002402027981 */ /* 0x000ea4000c1e1500 */
[----:B--2---:R-:W-:-:S05]  /*e2b0*/  HADD2.F32 R0, -RZ, R2.H0_H0 ;  /* 0x20000002ff007230 */ /* 0x004fca0000004100 */
[----:B------:R-:W-:-:S04]  /*e2c0*/  F2FP.BF16.F32.PACK_AB R0, RZ, R0 ;  /* 0x00000000ff00723e */ /* 0x000fc800000010ff */
[----:B------:R-:W-:Y:S01]  /*e2d0*/  PRMT R22, R0, 0x7610, R22 ;  /* 0x0000761000167816 */ /* 0x000fe20000000016 */
[----:B------:R-:W-:Y:S06]  /*e2e0*/  BRA `(.L_x_2526) ;  /* 0x0000000c001c7947 */ /* 0x000fec0003800000 */
.L_x_2531:
        /* <DEDUP_REMOVED lines=13> */
.L_x_2521:
        /* <DEDUP_REMOVED lines=14> */
.L_x_2535:
        /* <DEDUP_REMOVED lines=13> */
.L_x_2534:
        /* <DEDUP_REMOVED lines=27> */
.L_x_2537:
        /* <DEDUP_REMOVED lines=14> */
.L_x_2536:
[----:B------:R0:W5:Y:S01]  /*e800*/  LDG.E.U16 R22, desc[UR36][R2.64] ;  /* 0x0000002402167981 */ /* 0x000162000c1e1500 */
[----:B------:R-:W-:Y:S05]  /*e810*/  BRA `(.L_x_2526) ;  /* 0x0000000400d07947 */ /* 0x000fea0003800000 */
.L_x_2533:
        /* <DEDUP_REMOVED lines=13> */
.L_x_2540:
        /* <DEDUP_REMOVED lines=21> */
.L_x_2544:
[----:B------:R-:W-:Y:S05]  /*ea40*/  BSYNC.RECONVERGENT B1 ;  /* 0x0000000000017941 */ /* 0x000fea0003800200 */
.L_x_2543:
[----:B------:R-:W-:Y:S02]  /*ea50*/  SHF.L.U32 R0, R0, 0x14, RZ ;  /* 0x0000001400007819 */ /* 0x000fe400000006ff */
[----:B------:R-:W-:-:S04]  /*ea60*/  LEA R2, R2, 0x3b800000, 0x17 ;  /* 0x3b80000002027811 */ /* 0x000fc800078eb8ff */
[----:B------:R-:W-:-:S07]  /*ea70*/  LOP3.LUT R0, R2, R0, R7, 0xfe, !PT ;  /* 0x0000000002007212 */ /* 0x000fce00078efe07 */
.L_x_2542:
[----:B------:R-:W-:Y:S05]  /*ea80*/  BSYNC.RECONVERGENT B0 ;  /* 0x0000000000007941 */ /* 0x000fea0003800200 */
.L_x_2541:
[----:B------:R-:W-:-:S04]  /*ea90*/  F2FP.BF16.F32.PACK_AB R0, RZ, R0 ;  /* 0x00000000ff00723e */ /* 0x000fc800000010ff */
[----:B------:R-:W-:Y:S01]  /*eaa0*/  PRMT R22, R0, 0x7610, R22 ;  /* 0x0000761000167816 */ /* 0x000fe20000000016 */
[----:B------:R-:W-:Y:S06]  /*eab0*/  BRA `(.L_x_2526) ;  /* 0x0000000400287947 */ /* 0x000fec0003800000 */
.L_x_2539:
        /* <DEDUP_REMOVED lines=21> */
.L_x_2548:
[----:B------:R-:W-:Y:S05]  /*ec10*/  BSYNC.RECONVERGENT B1 ;  /* 0x0000000000017941 */ /* 0x000fea0003800200 */
.L_x_2547:
[----:B------:R-:W-:Y:S01]  /*ec20*/  IMAD.SHL.U32 R0, R0, 0x200000, RZ ;  /* 0x0020000000007824 */ /* 0x000fe200078e00ff */
[----:B------:R-:W-:-:S04]  /*ec30*/  LEA R2, R2, 0x37800000, 0x17 ;  /* 0x3780000002027811 */ /* 0x000fc800078eb8ff */
[----:B------:R-:W-:-:S07]  /*ec40*/  LOP3.LUT R0, R2, R0, R7, 0xfe, !PT ;  /* 0x0000000002007212 */ /* 0x000fce00078efe07 */
.L_x_2546:
[----:B------:R-:W-:Y:S05]  /*ec50*/  BSYNC.RECONVERGENT B0 ;  /* 0x0000000000007941 */ /* 0x000fea0003800200 */
.L_x_2545:
[----:B------:R-:W-:-:S04]  /*ec60*/  F2FP.BF16.F32.PACK_AB R0, RZ, R0 ;  /* 0x00000000ff00723e */ /* 0x000fc800000010ff */
[----:B------:R-:W-:Y:S01]  /*ec70*/  PRMT R22, R0, 0x7610, R22 ;  /* 0x0000761000167816 */ /* 0x000fe20000000016 */
[----:B------:R-:W-:Y:S06]  /*ec80*/  BRA `(.L_x_2526) ;  /* 0x0000000000b47947 */ /* 0x000fec0003800000 */
.L_x_2538:
        /* <DEDUP_REMOVED lines=14> */
.L_x_2552:
[----:B------:R-:W-:Y:S05]  /*ed70*/  BSYNC.RECONVERGENT B0 ;  /* 0x0000000000007941 */ /* 0x000fea0003800200 */
.L_x_2551:
[----:B------:R-:W-:-:S04]  /*ed80*/  F2FP.BF16.F32.PACK_AB R0, RZ, R0 ;  /* 0x00000000ff00723e */ /* 0x000fc800000010ff */
[----:B------:R-:W-:Y:S01]  /*ed90*/  PRMT R22, R0, 0x7610, R22 ;  /* 0x0000761000167816 */ /* 0x000fe20000000016 */
[----:B------:R-:W-:Y:S06]  /*eda0*/  BRA `(.L_x_2526) ;  /* 0x00000000006c7947 */ /* 0x000fec0003800000 */
.L_x_2525:
        /* <DEDUP_REMOVED lines=16> */
.L_x_2553:
[----:B------:R-:W-:Y:S01]  /*eeb0*/  PRMT R22, RZ, 0x7610, R22 ;  /* 0x00007610ff167816 */ /* 0x000fe20000000016 */
[----:B------:R-:W-:Y:S06]  /*eec0*/  BRA `(.L_x_2526) ;  /* 0x0000000000247947 */ /* 0x000fec0003800000 */
.L_x_2550:
[----:B------:R-:W2:Y:S02]  /*eed0*/  LDG.E.64 R2, desc[UR36][R2.64] ;  /* 0x0000002402027981 */ /* 0x000ea4000c1e1b00 */
[----:B--2---:R-:W0:Y:S02]  /*eee0*/  I2F.U64 R0, R2 ;  /* 0x0000000200007312 */ /* 0x004e240000301000 */
[----:B0-----:R-:W-:-:S04]  /*eef0*/  F2FP.BF16.F32.PACK_AB R0, RZ, R0 ;  /* 0x00000000ff00723e */ /* 0x001fc800000010ff */
[----:B------:R-:W-:Y:S01]  /*ef00*/  PRMT R22, R0, 0x7610, R22 ;  /* 0x0000761000167816 */ /* 0x000fe20000000016 */
[----:B------:R-:W-:Y:S06]  /*ef10*/  BRA `(.L_x_2526) ;  /* 0x0000000000107947 */ /* 0x000fec0003800000 */
.L_x_2549:
[----:B------:R-:W2:Y:S02]  /*ef20*/  LDG.E R2, desc[UR36][R2.64] ;  /* 0x0000002402027981 */ /* 0x000ea4000c1e1900 */
[----:B--2---:R-:W-:-:S04]  /*ef30*/  I2FP.F32.U32 R0, R2 ;  /* 0x0000000200007245 */ /* 0x004fc80000201000 */
[----:B------:R-:W-:-:S04]  /*ef40*/  F2FP.BF16.F32.PACK_AB R0, RZ, R0 ;  /* 0x00000000ff00723e */ /* 0x000fc800000010ff */
[----:B------:R-:W-:-:S07]  /*ef50*/  PRMT R22, R0, 0x7610, R22 ;  /* 0x0000761000167816 */ /* 0x000fce0000000016 */
.L_x_2526:
        /* <DEDUP_REMOVED lines=18> */
.L_x_2557:
[----:B------:R-:W2:Y:S02]  /*f080*/  LDG.E.U8 R2, desc[UR36][R2.64] ;  /* 0x0000002402027981 */ /* 0x000ea4000c1e1100 */
[----:B--2---:R-:W-:-:S04]  /*f090*/  I2FP.F32.U32 R0, R2 ;  /* 0x0000000200007245 */ /* 0x004fc80000201000 */
[----:B------:R-:W-:Y:S01]  /*f0a0*/  F2FP.BF16.F32.PACK_AB R0, RZ, R0 ;  /* 0x00000000ff00723e */ /* 0x000fe200000010ff */
[----:B------:R-:W-:Y:S06]  /*f0b0*/  BRA `(.L_x_2559) ;  /* 0x0000000c00a47947 */ /* 0x000fec0003800000 */
.L_x_2556:
        /* <DEDUP_REMOVED lines=10> */
.L_x_2561:
[----:B------:R-:W2:Y:S02]  /*f160*/  LDG.E R2, desc[UR36][R2.64] ;  /* 0x0000002402027981 */ /* 0x000ea4000c1e1900 */
[----:B--2---:R-:W-:-:S04]  /*f170*/  I2FP.F32.S32 R0, R2 ;  /* 0x0000000200007245 */ /* 0x004fc80000201400 */
[----:B------:R-:W-:Y:S01]  /*f180*/  F2FP.BF16.F32.PACK_AB R0, RZ, R0 ;  /* 0x00000000ff00723e */ /* 0x000fe200000010ff */
[----:B------:R-:W-:Y:S06]  /*f190*/  BRA `(.L_x_2559) ;  /* 0x0000000c006c7947 */ /* 0x000fec0003800000 */
.L_x_2560:
[----:B------:R-:W2:Y:S02]  /*f1a0*/  LDG.E.U16 R2, desc[UR36][R2.64] ;  /* 0x0000002402027981 */ /* 0x000ea4000c1e1500 */
[----:B--2---:R-:W0:Y:S02]  /*f1b0*/  I2F.S16 R0, R2 ;  /* 0x0000000200007306 */ /* 0x004e240000101400 */
[----:B0-----:R-:W-:Y:S01]  /*f1c0*/  F2FP.BF16.F32.PACK_AB R0, RZ, R0 ;  /* 0x00000000ff00723e */ /* 0x001fe200000010ff */
[----:B------:R-:W-:Y:S06]  /*f1d0*/  BRA `(.L_x_2559) ;  /* 0x0000000c005c7947 */ /* 0x000fec0003800000 */
.L_x_2555:
        /* <DEDUP_REMOVED lines=9> */
.L_x_2563:
[----:B------:R-:W2:Y:S02]  /*f270*/  LDG.E.U16 R0, desc[UR36][R2.64] ;  /* 0x0000002402007981 */ /* 0x000ea4000c1e1500 */
[----:B--2---:R-:W-:-:S05]  /*f280*/  HADD2.F32 R0, -RZ, R0.H0_H0 ;  /* 0x20000000ff007230 */ /* 0x004fca0000004100 */
[----:B------:R-:W-:Y:S01]  /*f290*/  F2FP.BF16.F32.PACK_AB R0, RZ, R0 ;  /* 0x00000000ff00723e */ /* 0x000fe200000010ff */
[----:B------:R-:W-:Y:S06]  /*f2a0*/  BRA `(.L_x_2559) ;  /* 0x0000000c00287947 */ /* 0x000fec0003800000 */
.L_x_2562:
        /* <DEDUP_REMOVED lines=9> */
.L_x_2565:
[----:B------:R-:W2:Y:S02]  /*f340*/  LDG.E.U16 R2, desc[UR36][R2.64] ;  /* 0x0000002402027981 */ /* 0x000ea4000c1e1500 */
[----:B--2---:R-:W-:-:S05]  /*f350*/  HADD2.F32 R0, -RZ, R2.H0_H0 ;  /* 0x20000002ff007230 */ /* 0x004fca0000004100 */
[----:B------:R-:W-:Y:S01]  /*f360*/  F2FP.BF16.F32.PACK_AB R0, RZ, R0 ;  /* 0x00000000ff00723e */ /* 0x000fe200000010ff */
[----:B------:R-:W-:Y:S06]  /*f370*/  BRA `(.L_x_2559) ;  /* 0x0000000800f47947 */ /* 0x000fec0003800000 */
.L_x_2564:
        /* <DEDUP_REMOVED lines=12> */
.L_x_2554:
        /* <DEDUP_REMOVED lines=13> */
.L_x_2568:
        /* <DEDUP_REMOVED lines=12> */
.L_x_2567:
        /* <DEDUP_REMOVED lines=27> */
.L_x_2570:
        /* <DEDUP_REMOVED lines=13> */
.L_x_2569:
[----:B------:R0:W5:Y:S01]  /*f850*/  LDG.E.U16 R0, desc[UR36][R2.64] ;  /* 0x0000002402007981 */ /* 0x000162000c1e1500 */
[----:B------:R-:W-:Y:S05]  /*f860*/  BRA `(.L_x_2559) ;  /* 0x0000000400b87947 */ /* 0x000fea0003800000 */
.L_x_2566:
        /* <DEDUP_REMOVED lines=12> */
.L_x_2573:
        /* <DEDUP_REMOVED lines=21> */
.L_x_2577:
[----:B------:R-:W-:Y:S05]  /*fa80*/  BSYNC.RECONVERGENT B1 ;  /* 0x0000000000017941 */ /* 0x000fea0003800200 */
.L_x_2576:
[----:B------:R-:W-:Y:S01]  /*fa90*/  IMAD.SHL.U32 R0, R0, 0x100000, RZ ;  /* 0x0010000000007824 */ /* 0x000fe200078e00ff */
[----:B------:R-:W-:-:S04]  /*faa0*/  LEA R2, R2, 0x3b800000, 0x17 ;  /* 0x3b80000002027811 */ /* 0x000fc800078eb8ff */
[----:B------:R-:W-:-:S07]  /*fab0*/  LOP3.LUT R0, R2, R0, R7, 0xfe, !PT ;  /* 0x0000000002007212 */ /* 0x000fce00078efe07 */
.L_x_2575:
[----:B------:R-:W-:Y:S05]  /*fac0*/  BSYNC.RECONVERGENT B0 ;  /* 0x0000000000007941 */ /* 0x000fea0003800200 */
.L_x_2574:
[----:B------:R-:W-:Y:S01]  /*fad0*/  F2FP.BF16.F32.PACK_AB R0, RZ, R0 ;  /* 0x00000000ff00723e */ /* 0x000fe200000010ff */
[----:B------:R-:W-:Y:S06]  /*fae0*/  BRA `(.L_x_2559) ;  /* 0x0000000400187947 */ /* 0x000fec0003800000 */
.L_x_2572:
        /* <DEDUP_REMOVED lines=21> */
.L_x_2581:
[----:B------:R-:W-:Y:S05]  /*fc40*/  BSYNC.RECONVERGENT B1 ;  /* 0x0000000000017941 */ /* 0x000fea0003800200 */
.L_x_2580:
[----:B------:R-:W-:Y:S01]  /*fc50*/  IMAD.SHL.U32 R0, R0, 0x200000, RZ ;  /* 0x0020000000007824 */ /* 0x000fe200078e00ff */
[----:B------:R-:W-:-:S04]  /*fc60*/  LEA R2, R2, 0x37800000, 0x17 ;  /* 0x3780000002027811 */ /* 0x000fc800078eb8ff */
[----:B------:R-:W-:-:S07]  /*fc70*/  LOP3.LUT R0, R2, R0, R7, 0xfe, !PT ;  /* 0x0000000002007212 */ /* 0x000fce00078efe07 */
.L_x_2579:
[----:B------:R-:W-:Y:S05]  /*fc80*/  BSYNC.RECONVERGENT B0 ;  /* 0x0000000000007941 */ /* 0x000fea0003800200 */
.L_x_2578:
[----:B------:R-:W-:Y:S01]  /*fc90*/  F2FP.BF16.F32.PACK_AB R0, RZ, R0 ;  /* 0x00000000ff00723e */ /* 0x000fe200000010ff */
[----:B------:R-:W-:Y:S06]  /*fca0*/  BRA `(.L_x_2559) ;  /* 0x0000000000a87947 */ /* 0x000fec0003800000 */
.L_x_2571:
        /* <DEDUP_REMOVED lines=14> */
.L_x_2585:
[----:B------:R-:W-:Y:S05]  /*fd90*/  BSYNC.RECONVERGENT B0 ;  /* 0x0000000000007941 */ /* 0x000fea0003800200 */
.L_x_2584:
[----:B------:R-:W-:Y:S01]  /*fda0*/  F2FP.BF16.F32.PACK_AB R0, RZ, R0 ;  /* 0x00000000ff00723e */ /* 0x000fe200000010ff */
[----:B------:R-:W-:Y:S06]  /*fdb0*/  BRA `(.L_x_2559) ;  /* 0x0000000000647947 */ /* 0x000fec0003800000 */
.L_x_2558:
        /* <DEDUP_REMOVED lines=16> */
.L_x_2586:
[----:B------:R-:W-:Y:S01]  /*fec0*/  PRMT R0, RZ, 0x7610, R0 ;  /* 0x00007610ff007816 */ /* 0x000fe20000000000 */
[----:B------:R-:W-:Y:S06]  /*fed0*/  BRA `(.L_x_2559) ;  /* 0x00000000001c7947 */ /* 0x000fec0003800000 */
.L_x_2583:
[----:B------:R-:W2:Y:S02]  /*fee0*/  LDG.E.64 R2, desc[UR36][R2.64] ;  /* 0x0000002402027981 */ /* 0x000ea4000c1e1b00 */
[----:B--2---:R-:W0:Y:S02]  /*fef0*/  I2F.U64 R0, R2 ;  /* 0x0000000200007312 */ /* 0x004e240000301000 */
[----:B0-----:R-:W-:Y:S01]  /*ff00*/  F2FP.BF16.F32.PACK_AB R0, RZ, R0 ;  /* 0x00000000ff00723e */ /* 0x001fe200000010ff */
[----:B------:R-:W-:Y:S06]  /*ff10*/  BRA `(.L_x_2559) ;  /* 0x00000000000c7947 */ /* 0x000fec0003800000 */
.L_x_2582:
[----:B------:R-:W2:Y:S02]  /*ff20*/  LDG.E R2, desc[UR36][R2.64] ;  /* 0x0000002402027981 */ /* 0x000ea4000c1e1900 */
[----:B--2---:R-:W-:-:S04]  /*ff30*/  I2FP.F32.U32 R0, R2 ;  /* 0x0000000200007245 */ /* 0x004fc80000201000 */
[----:B------:R-:W-:-:S07]  /*ff40*/  F2FP.BF16.F32.PACK_AB R0, RZ, R0 ;  /* 0x00000000ff00723e */ /* 0x000fce00000010ff */
.L_x_2559:
        /* <DEDUP_REMOVED lines=34> */
.L_x_2590:
[----:B-1----:R-:W-:-:S06]  /*10170*/  IMAD.U32 R5, R5, 0x10000, RZ ;  /* 0x0001000005057824 */ /* 0x002fcc00078e00ff */
[----:B0-----:R-:W0:Y:S02]  /*10180*/  F2I.S64.TRUNC R4, R5 ;  /* 0x0000000500047311 */ /* 0x001e24000020d900 */
[----:B0-----:R2:W-:Y:S01]  /*10190*/  STG.E.U8 desc[UR36][R2.64], R4 ;  /* 0x0000000402007986 */ /* 0x0015e2000c101124 */
[----:B------:R-:W-:Y:S05]  /*101a0*/  BRA `(.L_x_2592) ;  /* 0x0000000c006c7947 */ /* 0x000fea0003800000 */
.L_x_2589:
        /* <DEDUP_REMOVED lines=10> */
.L_x_2594:
[----:B-1----:R-:W-:-:S06]  /*10250*/  IMAD.U32 R5, R5, 0x10000, RZ ;  /* 0x0001000005057824 */ /* 0x002fcc00078e00ff */
[----:B------:R-:W1:Y:S02]  /*10260*/  F2I.FTZ.TRUNC.NTZ R5, R5 ;  /* 0x0000000500057305 */ /* 0x000e64000021f100 */
[----:B-1----:R4:W-:Y:S01]  /*10270*/  STG.E desc[UR36][R2.64], R5 ;  /* 0x0000000502007986 */ /* 0x0029e2000c101924 */
[----:B------:R-:W-:Y:S05]  /*10280*/  BRA `(.L_x_2592) ;  /* 0x0000000c00347947 */ /* 0x000fea0003800000 */
.L_x_2593:
[----:B-1----:R-:W-:-:S06]  /*10290*/  IMAD.U32 R5, R5, 0x10000, RZ ;  /* 0x0001000005057824 */ /* 0x002fcc00078e00ff */
[----:B------:R-:W1:Y:S02]  /*102a0*/  F2I.FTZ.TRUNC.NTZ R5, R5 ;  /* 0x0000000500057305 */ /* 0x000e64000021f100 */
[----:B-1----:R3:W-:Y:S01]  /*102b0*/  STG.E.U16 desc[UR36][R2.64], R5 ;  /* 0x0000000502007986 */ /* 0x0027e2000c101524 */
[----:B------:R-:W-:Y:S05]  /*102c0*/  BRA `(.L_x_2592) ;  /* 0x0000000c00247947 */ /* 0x000fea0003800000 */
.L_x_2588:
        /* <DEDUP_REMOVED lines=9> */
.L_x_2596:
[----:B-1----:R-:W-:-:S05]  /*10360*/  IMAD.U32 R0, R5, 0x10000, RZ ;  /* 0x0001000005007824 */ /* 0x002fca00078e00ff */
[----:B------:R-:W-:-:S05]  /*10370*/  F2FP.F16.F32.PACK_AB R0, RZ, R0 ;  /* 0x00000000ff00723e */ /* 0x000fca00000000ff */
[----:B------:R1:W-:Y:S01]  /*10380*/  STG.E.U16 desc[UR36][R2.64], R0 ;  /* 0x0000000002007986 */ /* 0x0003e2000c101524 */
[----:B------:R-:W-:Y:S05]  /*10390*/  BRA `(.L_x_2592) ;  /* 0x0000000800f07947 */ /* 0x000fea0003800000 */
.L_x_2595:
        /* <DEDUP_REMOVED lines=10> */
.L_x_2598:
[----:B-1----:R-:W-:-:S04]  /*10440*/  SHF.L.U32 R5, R5, 0x10, RZ ;  /* 0x0000001005057819 */ /* 0x002fc800000006ff */
[----:B------:R-:W-:-:S04]  /*10450*/  F2FP.F16.F32.PACK_AB R5, RZ, R5 ;  /* 0x00000005ff05723e */ /* 0x000fc800000000ff */
[----:B------:R-:W-:-:S05]  /*10460*/  PRMT R5, R5, 0x5410, RZ ;  /* 0x0000541005057816 */ /* 0x000fca00000000ff */
[----:B------:R1:W-:Y:S01]  /*10470*/  STG.E desc[UR36][R2.64], R5 ;  /* 0x0000000502007986 */ /* 0x0003e2000c101924 */
[----:B------:R-:W-:Y:S05]  /*10480*/  BRA `(.L_x_2592) ;  /* 0x0000000800b47947 */ /* 0x000fea0003800000 */
.L_x_2597:
[----:B01----:R-:W-:-:S04]  /*10490*/  IMAD.U32 R4, R5, 0x10000, RZ ;  /* 0x0001000005047824 */ /* 0x003fc800078e00ff */
[----:B------:R-:W-:-:S06]  /*104a0*/  FMUL.FTZ R4, R4, 1 ;  /* 0x3f80000004047820 */ /* 0x000fcc0000410000 */
[----:B------:R-:W0:Y:S02]  /*104b0*/  F2F.F64.F32 R4, R4 ;  /* 0x0000000400047310 */ /* 0x000e240000201800 */
[----:B0-----:R0:W-:Y:S01]  /*104c0*/  STG.E.64 desc[UR36][R2.64], R4 ;  /* 0x0000000402007986 */ /* 0x0011e2000c101b24 */
[----:B------:R-:W-:Y:S05]  /*104d0*/  BRA `(.L_x_2592) ;  /* 0x0000000800a07947 */ /* 0x000fea0003800000 */
.L_x_2587:
        /* <DEDUP_REMOVED lines=14> */
.L_x_2602:
        /* <DEDUP_REMOVED lines=18> */
.L_x_2605:
[----:B------:R-:W-:-:S04]  /*106e0*/  SHF.R.U32.HI R5, RZ, 0x18, R5 ;  /* 0x00000018ff057819 */ /* 0x000fc80000011605 */
[----:B------:R-:W-:-:S07]  /*106f0*/  LOP3.LUT R0, R0, 0x80, R5, 0xf8, !PT ;  /* 0x0000008000007812 */ /* 0x000fce00078ef805 */
.L_x_2604:
[----:B------:R-:W-:Y:S05]  /*10700*/  BSYNC.RECONVERGENT B0 ;  /* 0x0000000000007941 */ /* 0x000fea0003800200 */
.L_x_2603:
[----:B------:R0:W-:Y:S01]  /*10710*/  STG.E.U8 desc[UR36][R2.64], R0 ;  /* 0x0000000002007986 */ /* 0x0001e2000c101124 */
[----:B------:R-:W-:Y:S05]  /*10720*/  BRA `(.L_x_2592) ;  /* 0x00000008000c7947 */ /* 0x000fea0003800000 */
.L_x_2601:
        /* <DEDUP_REMOVED lines=18> */
.L_x_2608:
[----:B------:R-:W-:-:S04]  /*10850*/  SHF.R.U32.HI R5, RZ, 0x18, R5 ;  /* 0x00000018ff057819 */ /* 0x000fc80000011605 */
[----:B------:R-:W-:-:S07]  /*10860*/  LOP3.LUT R0, R0, 0x80, R5, 0xf8, !PT ;  /* 0x0000008000007812 */ /* 0x000fce00078ef805 */
.L_x_2607:
[----:B------:R-:W-:Y:S05]  /*10870*/  BSYNC.RECONVERGENT B0 ;  /* 0x0000000000007941 */ /* 0x000fea0003800200 */
.L_x_2606:
[----:B------:R0:W-:Y:S01]  /*10880*/  STG.E.U8 desc[UR36][R2.64], R0 ;  /* 0x0000000002007986 */ /* 0x0001e2000c101124 */
[----:B------:R-:W-:Y:S05]  /*10890*/  BRA `(.L_x_2592) ;  /* 0x0000000400b07947 */ /* 0x000fea0003800000 */
.L_x_2600:
        /* <DEDUP_REMOVED lines=22> */
.L_x_2610:
[----:B-1----:R-:W-:-:S06]  /*10a00*/  IMAD.U32 R5, R5, 0x10000, RZ ;  /* 0x0001000005057824 */ /* 0x002fcc00078e00ff */
[----:B0-----:R-:W0:Y:S02]  /*10a10*/  F2I.U64.TRUNC R4, R5 ;  /* 0x0000000500047311 */ /* 0x001e24000020d800 */
[----:B0-----:R0:W-:Y:S01]  /*10a20*/  STG.E.64 desc[UR36][R2.64], R4 ;  /* 0x0000000402007986 */ /* 0x0011e2000c101b24 */
[----:B------:R-:W-:Y:S05]  /*10a30*/  BRA `(.L_x_2592) ;  /* 0x0000000400487947 */ /* 0x000fea0003800000 */
.L_x_2609:
[----:B-1----:R-:W-:-:S06]  /*10a40*/  IMAD.U32 R5, R5, 0x10000, RZ ;  /* 0x0001000005057824 */ /* 0x002fcc00078e00ff */
[----:B------:R-:W1:Y:S02]  /*10a50*/  F2I.FTZ.U32.TRUNC.NTZ R5, R5 ;  /* 0x0000000500057305 */ /* 0x000e64000021f000 */
[----:B-1----:R1:W-:Y:S01]  /*10a60*/  STG.E desc[UR36][R2.64], R5 ;  /* 0x0000000502007986 */ /* 0x0023e2000c101924 */
[----:B------:R-:W-:Y:S05]  /*10a70*/  BRA `(.L_x_2592) ;  /* 0x0000000400387947 */ /* 0x000fea0003800000 */
.L_x_2599:
        /* <DEDUP_REMOVED lines=11> */
.L_x_2612:
[----:B-1----:R-:W-:Y:S01]  /*10b30*/  IMAD.U32 R5, R5, 0x10000, RZ ;  /* 0x0001000005057824 */ /* 0x002fe200078e00ff */
[----:B------:R-:W-:-:S03]  /*10b40*/  CS2R R6, SRZ ;  /* 0x0000000000067805 */ /* 0x000fc6000001ff00 */
[----:B------:R-:W-:-:S06]  /*10b50*/  FMUL.FTZ R5, R5, 1 ;  /* 0x3f80000005057820 */ /* 0x000fcc0000410000 */
[----:B0-----:R-:W0:Y:S02]  /*10b60*/  F2F.F64.F32 R4, R5 ;  /* 0x0000000500047310 */ /* 0x001e240000201800 */
[----:B0-----:R0:W-:Y:S01]  /*10b70*/  STG.E.128 desc[UR36][R2.64], R4 ;  /* 0x0000000402007986 */ /* 0x0011e2000c101d24 */
[----:B------:R-:W-:Y:S05]  /*10b80*/  BRA `(.L_x_2592) ;  /* 0x0000000000f47947 */ /* 0x000fea0003800000 */
.L_x_2611:
[----:B------:R-:W-:-:S09]  /*10b90*/  UISETP.NE.AND UP0, UPT, UR6, 0xf, UPT ;  /* 0x0000000f0600788c */ /* 0x000fd2000bf05270 */
[----:B------:R-:W-:Y:S05]  /*10ba0*/  BRA.U !UP0, `(.L_x_2613) ;  /* 0x0000000108e87547 */ /* 0x000fea000b800000 */
[----:B------:R-:W-:-:S09]  /*10bb0*/  UISETP.NE.AND UP0, UPT, UR6, 0x17, UPT ;  /* 0x000000170600788c */ /* 0x000fd2000bf05270 */
[----:B------:R-:W-:Y:S05]  /*10bc0*/  BRA.U !UP0, `(.L_x_2614) ;  /* 0x0000000108907547 */ /* 0x000fea000b800000 */
[----:B------:R-:W-:-:S09]  /*10bd0*/  UISETP.NE.AND UP0, UPT, UR6, 0x18, UPT ;  /* 0x000000180600788c */ /* 0x000fd2000bf05270 */
[----:B------:R-:W-:Y:S05]  /*10be0*/  BRA.U !UP0, `(.L_x_2615) ;  /* 0x0000000108447547 */ /* 0x000fea000b800000 */
.L_x_2591:
        /* <DEDUP_REMOVED lines=16> */
.L_x_2616:
[----:B------:R-:W-:Y:S05]  /*10cf0*/  BRA `(.L_x_2592) ;  /* 0x0000000000987947 */ /* 0x000fea0003800000 */
.L_x_2615:
        /* <DEDUP_REMOVED lines=13> */
.L_x_2618:
[----:B------:R-:W-:Y:S05]  /*10dd0*/  BSYNC.RECONVERGENT B0 ;  /* 0x0000000000007941 */ /* 0x000fea0003800200 */
.L_x_2617:
[----:B------:R-:W-:-:S05]  /*10de0*/  LOP3.LUT R5, R0, 0x80, R5, 0xf8, !PT ;  /* 0x0000008000057812 */ /* 0x000fca00078ef805 */
[----:B------:R0:W-:Y:S01]  /*10df0*/  STG.E.U8 desc[UR36][R2.64], R5 ;  /* 0x0000000502007986 */ /* 0x0001e2000c101124 */
[----:B------:R-:W-:Y:S05]  /*10e00*/  BRA `(.L_x_2592) ;  /* 0x0000000000547947 */ /* 0x000fea0003800000 */
.L_x_2614:
        /* <DEDUP_REMOVED lines=12> */
.L_x_2620:
[----:B------:R-:W-:Y:S01]  /*10ed0*/  IMAD.MOV.U32 R0, RZ, RZ, 0x7f ;  /* 0x0000007fff007424 */ /* 0x000fe200078e00ff */
[----:B------:R-:W-:-:S04]  /*10ee0*/  ISETP.GT.U32.AND P0, PT, R4, 0x7f800000, PT ;  /* 0x7f8000000400780c */ /* 0x000fc80003f04070 */
[----:B------:R-:W-:-:S09]  /*10ef0*/  SEL R0, R0, 0x7c, P0 ;  /* 0x0000007c00007807 */ /* 0x000fd20000000000 */
.L_x_2621:
[----:B------:R-:W-:Y:S05]  /*10f00*/  BSYNC.RECONVERGENT B0 ;  /* 0x0000000000007941 */ /* 0x000fea0003800200 */
.L_x_2619:
[----:B------:R-:W-:-:S04]  /*10f10*/  SHF.R.U32.HI R5, RZ, 0x18, R5 ;  /* 0x00000018ff057819 */ /* 0x000fc80000011605 */
[----:B------:R-:W-:-:S05]  /*10f20*/  LOP3.LUT R5, R0, 0x80, R5, 0xf8, !PT ;  /* 0x0000008000057812 */ /* 0x000fca00078ef805 */
[----:B------:R0:W-:Y:S01]  /*10f30*/  STG.E.U8 desc[UR36][R2.64], R5 ;  /* 0x0000000502007986 */ /* 0x0001e2000c101124 */
[----:B------:R-:W-:Y:S05]  /*10f40*/  BRA `(.L_x_2592) ;  /* 0x0000000000047947 */ /* 0x000fea0003800000 */
.L_x_2613:
[----:B-1----:R1:W-:Y:S02]  /*10f50*/  STG.E.U16 desc[UR36][R2.64], R5 ;  /* 0x0000000502007986 */ /* 0x0023e4000c101524 */
.L_x_2592:
[----:B------:R-:W-:-:S07]  /*10f60*/  VIADD R17, R17, 0x80 ;  /* 0x0000008011117836 */ /* 0x000fce0000000000 */
.L_x_2486:
[----:B------:R-:W-:Y:S05]  /*10f70*/  BSYNC.RECONVERGENT B6 ;  /* 0x0000000000067941 */ /* 0x000fea0003800200 */
.L_x_2485:
[----:B------:R-:W5:Y:S02]  /*10f80*/  LDCU UR4, c[0x0][0x380] ;  /* 0x00007000ff0477ac */ /* 0x000f640008000800 */
[----:B-----5:R-:W-:-:S13]  /*10f90*/  ISETP.GE.AND P0, PT, R17, UR4, PT ;  /* 0x0000000411007c0c */ /* 0x020fda000bf06270 */
[----:B------:R-:W-:Y:S05]  /*10fa0*/  @P0 EXIT ;  /* 0x000000000000094d */ /* 0x000fea0003800000 */
        /* <DEDUP_REMOVED lines=380> */
.L_x_2622:
[----:B------:R-:W0:Y:S01]  /*12770*/  LDCU.64 UR6, c[0x0][0x648] ;  /* 0x0000c900ff0677ac */ /* 0x000e220008000a00 */
[----:B------:R-:W2:Y:S01]  /*12780*/  LDCU.64 UR8, c[0x0][0x650] ;  /* 0x0000ca00ff0877ac */ /* 0x000ea20008000a00 */
[----:B------:R-:W-:-:S04]  /*12790*/  UPRMT UR4, UR41, 0x7771, URZ ;  /* 0x0000777129047896 */ /* 0x000fc800080000ff */
[----:B------:R-:W-:Y:S01]  /*127a0*/  UISETP.GT.AND UP0, UPT, UR4, 0x9, UPT ;  /* 0x000000090400788c */ /* 0x000fe2000bf04270 */
[----:B0-----:R-:W-:Y:S02]  /*127b0*/  IADD3 R16, P0, PT, R16, UR6, RZ ;  /* 0x0000000610107c10 */ /* 0x001fe4000ff1e0ff */
[----:B--23--:R-:W-:-:S03]  /*127c0*/  IADD3 R2, P1, PT, R0, UR8, RZ ;  /* 0x0000000800027c10 */ /* 0x00cfc6000ff3e0ff */
        /* <DEDUP_REMOVED lines=16> */
.L_x_2626:
[----:B------:R-:W2:Y:S02]  /*128d0*/  LDG.E.U8 R2, desc[UR36][R2.64] ;  /* 0x0000002402027981 */ /* 0x000ea4000c1e1100 */
[----:B--2---:R-:W-:-:S04]  /*128e0*/  I2FP.F32.U32 R0, R2 ;  /* 0x0000000200007245 */ /* 0x004fc80000201000 */
[----:B------:R-:W-:-:S04]  /*128f0*/  F2FP.BF16.F32.PACK_AB R0, RZ, R0 ;  /* 0x00000000ff00723e */ /* 0x000fc800000010ff */
[----:B------:R-:W-:Y:S01]  /*12900*/  PRMT R19, R0, 0x7610, R19 ;  /* 0x0000761000137816 */ /* 0x000fe20000000013 */
[----:B------:R-:W-:Y:S06]  /*12910*/  BRA `(.L_x_2628) ;  /* 0x0000000c00e07947 */ /* 0x000fec0003800000 */
.L_x_2625:
        /* <DEDUP_REMOVED lines=11> */
.L_x_2630:
[----:B------:R-:W2:Y:S02]  /*129d0*/  LDG.E R2, desc[UR36][R2.64] ;  /* 0x0000002402027981 */ /* 0x000ea4000c1e1900 */
[----:B--2---:R-:W-:-:S04]  /*129e0*/  I2FP.F32.S32 R0, R2 ;  /* 0x0000000200007245 */ /* 0x004fc80000201400 */
[----:B------:R-:W-:-:S04]  /*129f0*/  F2FP.BF16.F32.PACK_AB R0, RZ, R0 ;  /* 0x00000000ff00723e */ /* 0x000fc800000010ff */
[----:B------:R-:W-:Y:S01]  /*12a00*/  PRMT R19, R0, 0x7610, R19 ;  /* 0x0000761000137816 */ /* 0x000fe20000000013 */
[----:B------:R-:W-:Y:S06]  /*12a10*/  BRA `(.L_x_2628) ;  /* 0x0000000c00a07947 */ /* 0x000fec0003800000 */
.L_x_2629:
[----:B------:R-:W2:Y:S02]  /*12a20*/  LDG.E.U16 R2, desc[UR36][R2.64] ;  /* 0x0000002402027981 */ /* 0x000ea4000c1e1500 */
[----:B--2---:R-:W0:Y:S02]  /*12a30*/  I2F.S16 R0, R2 ;  /* 0x0000000200007306 */ /* 0x004e240000101400 */
[----:B0-----:R-:W-:-:S04]  /*12a40*/  F2FP.BF16.F32.PACK_AB R0, RZ, R0 ;  /* 0x00000000ff00723e */ /* 0x001fc800000010ff */
[----:B------:R-:W-:Y:S01]  /*12a50*/  PRMT R19, R0, 0x7610, R19 ;  /* 0x0000761000137816 */ /* 0x000fe20000000013 */
[----:B------:R-:W-:Y:S06]  /*12a60*/  BRA `(.L_x_2628) ;  /* 0x0000000c008c7947 */ /* 0x000fec0003800000 */
.L_x_2624:
        /* <DEDUP_REMOVED lines=9> */
.L_x_2632:
[----:B------:R-:W2:Y:S02]  /*12b00*/  LDG.E.U16 R0, desc[UR36][R2.64] ;  /* 0x0000002402007981 */ /* 0x000ea4000c1e1500 */
[----:B--2---:R-:W-:-:S05]  /*12b10*/  HADD2.F32 R0, -RZ, R0.H0_H0 ;  /* 0x20000000ff007230 */ /* 0x004fca0000004100 */
[----:B------:R-:W-:-:S04]  /*12b20*/  F2FP.BF16.F32.PACK_AB R0, RZ, R0 ;  /* 0x00000000ff00723e */ /* 0x000fc800000010ff */
[----:B------:R-:W-:Y:S01]  /*12b30*/  PRMT R19, R0, 0x7610, R19 ;  /* 0x0000761000137816 */ /* 0x000fe20000000013 */
[----:B------:R-:W-:Y:S06]  /*12b40*/  BRA `(.L_x_2628) ;  /* 0x0000000c00547947 */ /* 0x000fec0003800000 */
.L_x_2631:
        /* <DEDUP_REMOVED lines=9> */
.L_x_2634:
[----:B------:R-:W2:Y:S02]  /*12be0*/  LDG.E.U16 R2, desc[UR36][R2.64] ;  /* 0x0000002402027981 */ /* 0x000ea4000c1e1500 */
[----:B--2---:R-:W-:-:S05]  /*12bf0*/  HADD2.F32 R0, -RZ, R2.H0_H0 ;  /* 0x20000002ff007230 */ /* 0x004fca0000004100 */
[----:B------:R-:W-:-:S04]  /*12c00*/  F2FP.BF16.F32.PACK_AB R0, RZ, R0 ;  /* 0x00000000ff00723e */ /* 0x000fc800000010ff */
[----:B------:R-:W-:Y:S01]  /*12c10*/  PRMT R19, R0, 0x7610, R19 ;  /* 0x0000761000137816 */ /* 0x000fe20000000013 */
[----:B------:R-:W-:Y:S06]  /*12c20*/  BRA `(.L_x_2628) ;  /* 0x0000000c001c7947 */ /* 0x000fec0003800000 */
.L_x_2633:
        /* <DEDUP_REMOVED lines=13> */
.L_x_2623:
        /* <DEDUP_REMOVED lines=14> */
.L_x_2637:
        /* <DEDUP_REMOVED lines=13> */
.L_x_2636:
        /* <DEDUP_REMOVED lines=27> */
.L_x_2639:
        /* <DEDUP_REMOVED lines=14> */
.L_x_2638:
[----:B------:R0:W5:Y:S01]  /*13140*/  LDG.E.U16 R19, desc[UR36][R2.64] ;  /* 0x0000002402137981 */ /* 0x000162000c1e1500 */
[----:B------:R-:W-:Y:S05]  /*13150*/  BRA `(.L_x_2628) ;  /* 0x0000000400d07947 */ /* 0x000fea0003800000 */
.L_x_2635:
        /* <DEDUP_REMOVED lines=13> */
.L_x_2642:
        /* <DEDUP_REMOVED lines=21> */
.L_x_2646:
[----:B------:R-:W-:Y:S05]  /*13380*/  BSYNC.RECONVERGENT B1 ;  /* 0x0000000000017941 */ /* 0x000fea0003800200 */
.L_x_2645:
[----:B------:R-:W-:Y:S01]  /*13390*/  IMAD.SHL.U32 R0, R0, 0x100000, RZ ;  /* 0x0010000000007824 */ /* 0x000fe200078e00ff */
[----:B------:R-:W-:-:S04]  /*133a0*/  LEA R2, R2, 0x3b800000, 0x17 ;  /* 0x3b80000002027811 */ /* 0x000fc800078eb8ff */
[----:B------:R-:W-:-:S07]  /*133b0*/  LOP3.LUT R0, R2, R0, R7, 0xfe, !PT ;  /* 0x0000000002007212 */ /* 0x000fce00078efe07 */
.L_x_2644:
[----:B------:R-:W-:Y:S05]  /*133c0*/  BSYNC.RECONVERGENT B0 ;  /* 0x0000000000007941 */ /* 0x000fea0003800200 */
.L_x_2643:
[----:B------:R-:W-:-:S04]  /*133d0*/  F2FP.BF16.F32.PACK_AB R0, RZ, R0 ;  /* 0x00000000ff00723e */ /* 0x000fc800000010ff */
[----:B------:R-:W-:Y:S01]  /*133e0*/  PRMT R19, R0, 0x7610, R19 ;  /* 0x0000761000137816 */ /* 0x000fe20000000013 */
[----:B------:R-:W-:Y:S06]  /*133f0*/  BRA `(.L_x_2628) ;  /* 0x0000000400287947 */ /* 0x000fec0003800000 */
.L_x_2641:
        /* <DEDUP_REMOVED lines=21> */
.L_x_2650:
[----:B------:R-:W-:Y:S05]  /*13550*/  BSYNC.RECONVERGENT B1 ;  /* 0x0000000000017941 */ /* 0x000fea0003800200 */
.L_x_2649:
[----:B------:R-:W-:Y:S01]  /*13560*/  IMAD.SHL.U32 R0, R0, 0x200000, RZ ;  /* 0x0020000000007824 */ /* 0x000fe200078e00ff */
[----:B------:R-:W-:-:S04]  /*13570*/  LEA R2, R2, 0x37800000, 0x17 ;  /* 0x3780000002027811 */ /* 0x000fc800078eb8ff */
[----:B------:R-:W-:-:S07]  /*13580*/  LOP3.LUT R0, R2, R0, R7, 0xfe, !PT ;  /* 0x0000000002007212 */ /* 0x000fce00078efe07 */
.L_x_2648:
[----:B------:R-:W-:Y:S05]  /*13590*/  BSYNC.RECONVERGENT B0 ;  /* 0x0000000000007941 */ /* 0x000fea0003800200 */
.L_x_2647:
[----:B------:R-:W-:-:S04]  /*135a0*/  F2FP.BF16.F32.PACK_AB R0, RZ, R0 ;  /* 0x00000000ff00723e */ /* 0x000fc800000010ff */
[----:B------:R-:W-:Y:S01]  /*135b0*/  PRMT R19, R0, 0x7610, R19 ;  /* 0x0000761000137816 */ /* 0x000fe20000000013 */
[----:B------:R-:W-:Y:S06]  /*135c0*/  BRA `(.L_x_2628) ;  /* 0x0000000000b47947 */ /* 0x000fec0003800000 */
.L_x_2640:
        /* <DEDUP_REMOVED lines=14> */
.L_x_2654:
[----:B------:R-:W-:Y:S05]  /*136b0*/  BSYNC.RECONVERGENT B0 ;  /* 0x0000000000007941 */ /* 0x000fea0003800200 */
.L_x_2653:
[----:B------:R-:W-:-:S04]  /*136c0*/  F2FP.BF16.F32.PACK_AB R0, RZ, R0 ;  /* 0x00000000ff00723e */ /* 0x000fc800000010ff */
[----:B------:R-:W-:Y:S01]  /*136d0*/  PRMT R19, R0, 0x7610, R19 ;  /* 0x0000761000137816 */ /* 0x000fe20000000013 */
[----:B------:R-:W-:Y:S06]  /*136e0*/  BRA `(.L_x_2628) ;  /* 0x00000000006c7947 */ /* 0x000fec0003800000 */
.L_x_2627:
        /* <DEDUP_REMOVED lines=16> */
.L_x_2655:
[----:B------:R-:W-:Y:S01]  /*137f0*/  PRMT R19, RZ, 0x7610, R19 ;  /* 0x00007610ff137816 */ /* 0x000fe20000000013 */
[----:B------:R-:W-:Y:S06]  /*13800*/  BRA `(.L_x_2628) ;  /* 0x0000000000247947 */ /* 0x000fec0003800000 */
.L_x_2652:
[----:B------:R-:W2:Y:S02]  /*13810*/  LDG.E.64 R2, desc[UR36][R2.64] ;  /* 0x0000002402027981 */ /* 0x000ea4000c1e1b00 */
[----:B--2---:R-:W0:Y:S02]  /*13820*/  I2F.U64 R0, R2 ;  /* 0x0000000200007312 */ /* 0x004e240000301000 */
[----:B0-----:R-:W-:-:S04]  /*13830*/  F2FP.BF16.F32.PACK_AB R0, RZ, R0 ;  /* 0x00000000ff00723e */ /* 0x001fc800000010ff */
[----:B------:R-:W-:Y:S01]  /*13840*/  PRMT R19, R0, 0x7610, R19 ;  /* 0x0000761000137816 */ /* 0x000fe20000000013 */
[----:B------:R-:W-:Y:S06]  /*13850*/  BRA `(.L_x_2628) ;  /* 0x0000000000107947 */ /* 0x000fec0003800000 */
.L_x_2651:
[----:B------:R-:W2:Y:S02]  /*13860*/  LDG.E R2, desc[UR36][R2.64] ;  /* 0x0000002402027981 */ /* 0x000ea4000c1e1900 */
[----:B--2---:R-:W-:-:S04]  /*13870*/  I2FP.F32.U32 R0, R2 ;  /* 0x0000000200007245 */ /* 0x004fc80000201000 */
[----:B------:R-:W-:-:S04]  /*13880*/  F2FP.BF16.F32.PACK_AB R0, RZ, R0 ;  /* 0x00000000ff00723e */ /* 0x000fc800000010ff */
[----:B------:R-:W-:-:S07]  /*13890*/  PRMT R19, R0, 0x7610, R19 ;  /* 0x0000761000137816 */ /* 0x000fce0000000013 */
.L_x_2628:
        /* <DEDUP_REMOVED lines=19> */
.L_x_2659:
[----:B------:R-:W2:Y:S02]  /*139d0*/  LDG.E.U8 R2, desc[UR36][R2.64] ;  /* 0x0000002402027981 */ /* 0x000ea4000c1e1100 */
[----:B--2---:R-:W-:-:S04]  /*139e0*/  I2FP.F32.U32 R0, R2 ;  /* 0x0000000200007245 */ /* 0x004fc80000201000 */
[----:B------:R-:W-:-:S04]  /*139f0*/  F2FP.BF16.F32.PACK_AB R0, RZ, R0 ;  /* 0x00000000ff00723e */ /* 0x000fc800000010ff */
[----:B------:R-:W-:Y:S01]  /*13a00*/  PRMT R22, R0, 0x7610, R22 ;  /* 0x0000761000167816 */ /* 0x000fe20000000016 */
[----:B------:R-:W-:Y:S06]  /*13a10*/  BRA `(.L_x_2661) ;  /* 0x0000000c00e07947 */ /* 0x000fec0003800000 */
.L_x_2658:
        /* <DEDUP_REMOVED lines=11> */
.L_x_2663:
[----:B------:R-:W2:Y:S02]  /*13ad0*/  LDG.E R2, desc[UR36][R2.64] ;  /* 0x0000002402027981 */ /* 0x000ea4000c1e1900 */
[----:B--2---:R-:W-:-:S04]  /*13ae0*/  I2FP.F32.S32 R0, R2 ;  /* 0x0000000200007245 */ /* 0x004fc80000201400 */
[----:B------:R-:W-:-:S04]  /*13af0*/  F2FP.BF16.F32.PACK_AB R0, RZ, R0 ;  /* 0x00000000ff00723e */ /* 0x000fc800000010ff */
[----:B------:R-:W-:Y:S01]  /*13b00*/  PRMT R22, R0, 0x7610, R22 ;  /* 0x0000761000167816 */ /* 0x000fe20000000016 */
[----:B------:R-:W-:Y:S06]  /*13b10*/  BRA `(.L_x_2661) ;  /* 0x0000000c00a07947 */ /* 0x000fec0003800000 */
.L_x_2662:
[----:B------:R-:W2:Y:S02]  /*13b20*/  LDG.E.U16 R2, desc[UR36][R2.64] ;  /* 0x0000002402027981 */ /* 0x000ea4000c1e1500 */
[----:B--2---:R-:W0:Y:S02]  /*13b30*/  I2F.S16 R0, R2 ;  /* 0x0000000200007306 */ /* 0x004e240000101400 */
[----:B0-----:R-:W-:-:S04]  /*13b40*/  F2FP.BF16.F32.PACK_AB R0, RZ, R0 ;  /* 0x00000000ff00723e */ /* 0x001fc800000010ff */
[----:B------:R-:W-:Y:S01]  /*13b50*/  PRMT R22, R0, 0x7610, R22 ;  /* 0x0000761000167816 */ /* 0x000fe20000000016 */
[----:B------:R-:W-:Y:S06]  /*13b60*/  BRA `(.L_x_2661) ;  /* 0x0000000c008c7947 */ /* 0x000fec0003800000 */
.L_x_2657:
        /* <DEDUP_REMOVED lines=9> */
.L_x_2665:
[----:B------:R-:W2:Y:S02]  /*13c00*/  LDG.E.U16 R0, desc[UR36][R2.64] ;  /* 0x0000002402007981 */ /* 0x000ea4000c1e1500 */
[----:B--2---:R-:W-:-:S05]  /*13c10*/  HADD2.F32 R0, -RZ, R0.H0_H0 ;  /* 0x20000000ff007230 */ /* 0x004fca0000004100 */
[----:B------:R-:W-:-:S04]  /*13c20*/  F2FP.BF16.F32.PACK_AB R0, RZ, R0 ;  /* 0x00000000ff00723e */ /* 0x000fc800000010ff */
[----:B------:R-:W-:Y:S01]  /*13c30*/  PRMT R22, R0, 0x7610, R22 ;  /* 0x0000761000167816 */ /* 0x000fe20000000016 */
[----:B------:R-:W-:Y:S06]  /*13c40*/  BRA `(.L_x_2661) ;  /* 0x0000000c00547947 */ /* 0x000fec0003800000 */
.L_x_2664:
        /* <DEDUP_REMOVED lines=9> */
.L_x_2667:
[----:B------:R-:W2:Y:S02]  /*13ce0*/  LDG.E.U16 R2, desc[UR36][R2.64] ;  /* 0x0000002402027981 */ /* 0x000ea4000c1e1500 */
[----:B--2---:R-:W-:-:S05]  /*13cf0*/  HADD2.F32 R0, -RZ, R2.H0_H0 ;  /* 0x20000002ff007230 */ /* 0x004fca0000004100 */
[----:B------:R-:W-:-:S04]  /*13d00*/  F2FP.BF16.F32.PACK_AB R0, RZ, R0 ;  /* 0x00000000ff00723e */ /* 0x000fc800000010ff */
[----:B------:R-:W-:Y:S01]  /*13d10*/  PRMT R22, R0, 0x7610, R22 ;  /* 0x0000761000167816 */ /* 0x000fe20000000016 */
[----:B------:R-:W-:Y:S06]  /*13d20*/  BRA `(.L_x_2661) ;  /* 0x0000000c001c7947 */ /* 0x000fec0003800000 */
.L_x_2666:
        /* <DEDUP_REMOVED lines=13> */
.L_x_2656:
        /* <DEDUP_REMOVED lines=14> */
.L_x_2670:
        /* <DEDUP_REMOVED lines=13> */
.L_x_2669:
        /* <DEDUP_REMOVED lines=27> */
.L_x_2672:
        /* <DEDUP_REMOVED lines=14> */
.L_x_2671:
[----:B------:R0:W5:Y:S01]  /*14240*/  LDG.E.U16 R22, desc[UR36][R2.64] ;  /* 0x0000002402167981 */ /* 0x000162000c1e1500 */
[----:B------:R-:W-:Y:S05]  /*14250*/  BRA `(.L_x_2661) ;  /* 0x0000000400d07947 */ /* 0x000fea0003800000 */
.L_x_2668:
        /* <DEDUP_REMOVED lines=13> */
.L_x_2675:
        /* <DEDUP_REMOVED lines=21> */
.L_x_2679:
[----:B------:R-:W-:Y:S05]  /*14480*/  BSYNC.RECONVERGENT B1 ;  /* 0x0000000000017941 */ /* 0x000fea0003800200 */
.L_x_2678:
[----:B------:R-:W-:Y:S01]  /*14490*/  IMAD.SHL.U32 R0, R0, 0x100000, RZ ;  /* 0x0010000000007824 */ /* 0x000fe200078e00ff */
[----:B------:R-:W-:-:S04]  /*144a0*/  LEA R2, R2, 0x3b800000, 0x17 ;  /* 0x3b80000002027811 */ /* 0x000fc800078eb8ff */
[----:B------:R-:W-:-:S07]  /*144b0*/  LOP3.LUT R0, R2, R0, R7, 0xfe, !PT ;  /* 0x0000000002007212 */ /* 0x000fce00078efe07 */
.L_x_2677:
[----:B------:R-:W-:Y:S05]  /*144c0*/  BSYNC.RECONVERGENT B0 ;  /* 0x0000000000007941 */ /* 0x000fea0003800200 */
.L_x_2676:
[----:B------:R-:W-:-:S04]  /*144d0*/  F2FP.BF16.F32.PACK_AB R0, RZ, R0 ;  /* 0x00000000ff00723e */ /* 0x000fc800000010ff */
[----:B------:R-:W-:Y:S01]  /*144e0*/  PRMT R22, R0, 0x7610, R22 ;  /* 0x0000761000167816 */ /* 0x000fe20000000016 */
[----:B------:R-:W-:Y:S06]  /*144f0*/  BRA `(.L_x_2661) ;  /* 0x0000000400287947 */ /* 0x000fec0003800000 */
.L_x_2674:
        /* <DEDUP_REMOVED lines=21> */
.L_x_2683:
[----:B------:R-:W-:Y:S05]  /*14650*/  BSYNC.RECONVERGENT B1 ;  /* 0x0000000000017941 */ /* 0x000fea0003800200 */
.L_x_2682:
[----:B------:R-:W-:Y:S02]  /*14660*/  SHF.L.U32 R0, R0, 0x15, RZ ;  /* 0x0000001500007819 */ /* 0x000fe400000006ff */
[----:B------:R-:W-:-:S04]  /*14670*/  LEA R2, R2, 0x37800000, 0x17 ;  /* 0x3780000002027811 */ /* 0x000fc800078eb8ff */
[----:B------:R-:W-:-:S07]  /*14680*/  LOP3.LUT R0, R2, R0, R7, 0xfe, !PT ;  /* 0x0000000002007212 */ /* 0x000fce00078efe07 */
.L_x_2681:
[----:B------:R-:W-:Y:S05]  /*14690*/  BSYNC.RECONVERGENT B0 ;  /* 0x0000000000007941 */ /* 0x000fea0003800200 */
.L_x_2680:
[----:B------:R-:W-:-:S04]  /*146a0*/  F2FP.BF16.F32.PACK_AB R0, RZ, R0 ;  /* 0x00000000ff00723e */ /* 0x000fc800000010ff */
[----:B------:R-:W-:Y:S01]  /*146b0*/  PRMT R22, R0, 0x7610, R22 ;  /* 0x0000761000167816 */ /* 0x000fe20000000016 */
[----:B------:R-:W-:Y:S06]  /*146c0*/  BRA `(.L_x_2661) ;  /* 0x0000000000b47947 */ /* 0x000fec0003800000 */
.L_x_2673:
        /* <DEDUP_REMOVED lines=14> */
.L_x_2687:
[----:B------:R-:W-:Y:S05]  /*147b0*/  BSYNC.RECONVERGENT B0 ;  /* 0x0000000000007941 */ /* 0x000fea0003800200 */
.L_x_2686:
[----:B------:R-:W-:-:S04]  /*147c0*/  F2FP.BF16.F32.PACK_AB R0, RZ, R0 ;  /* 0x00000000ff00723e */ /* 0x000fc800000010ff */
[----:B------:R-:W-:Y:S01]  /*147d0*/  PRMT R22, R0, 0x7610, R22 ;  /* 0x0000761000167816 */ /* 0x000fe20000000016 */
[----:B------:R-:W-:Y:S06]  /*147e0*/  BRA `(.L_x_2661) ;  /* 0x00000000006c7947 */ /* 0x000fec0003800000 */
.L_x_2660:
        /* <DEDUP_REMOVED lines=16> */
.L_x_2688:
[----:B------:R-:W-:Y:S01]  /*148f0*/  PRMT R22, RZ, 0x7610, R22 ;  /* 0x00007610ff167816 */ /* 0x000fe20000000016 */
[----:B------:R-:W-:Y:S06]  /*14900*/  BRA `(.L_x_2661) ;  /* 0x0000000000247947 */ /* 0x000fec0003800000 */
.L_x_2685:
[----:B------:R-:W2:Y:S02]  /*14910*/  LDG.E.64 R2, desc[UR36][R2.64] ;  /* 0x0000002402027981 */ /* 0x000ea4000c1e1b00 */
[----:B--2---:R-:W0:Y:S02]  /*14920*/  I2F.U64 R0, R2 ;  /* 0x0000000200007312 */ /* 0x004e240000301000 */
[----:B0-----:R-:W-:-:S04]  /*14930*/  F2FP.BF16.F32.PACK_AB R0, RZ, R0 ;  /* 0x00000000ff00723e */ /* 0x001fc800000010ff */
[----:B------:R-:W-:Y:S01]  /*14940*/  PRMT R22, R0, 0x7610, R22 ;  /* 0x0000761000167816 */ /* 0x000fe20000000016 */
[----:B------:R-:W-:Y:S06]  /*14950*/  BRA `(.L_x_2661) ;  /* 0x0000000000107947 */ /* 0x000fec0003800000 */
.L_x_2684:
[----:B------:R-:W2:Y:S02]  /*14960*/  LDG.E R2, desc[UR36][R2.64] ;  /* 0x0000002402027981 */ /* 0x000ea4000c1e1900 */
[----:B--2---:R-:W-:-:S04]  /*14970*/  I2FP.F32.U32 R0, R2 ;  /* 0x0000000200007245 */ /* 0x004fc80000201000 */
[----:B------:R-:W-:-:S04]  /*14980*/  F2FP.BF16.F32.PACK_AB R0, RZ, R0 ;  /* 0x00000000ff00723e */ /* 0x000fc800000010ff */
[----:B------:R-:W-:-:S07]  /*14990*/  PRMT R22, R0, 0x7610, R22 ;  /* 0x0000761000167816 */ /* 0x000fce0000000016 */
.L_x_2661:
        /* <DEDUP_REMOVED lines=18> */
.L_x_2692:
[----:B------:R-:W2:Y:S02]  /*14ac0*/  LDG.E.U8 R2, desc[UR36][R2.64] ;  /* 0x0000002402027981 */ /* 0x000ea4000c1e1100 */
[----:B--2---:R-:W-:-:S04]  /*14ad0*/  I2FP.F32.U32 R0, R2 ;  /* 0x0000000200007245 */ /* 0x004fc80000201000 */
[----:B------:R-:W-:Y:S01]  /*14ae0*/  F2FP.BF16.F32.PACK_AB R0, RZ, R0 ;  /* 0x00000000ff00723e */ /* 0x000fe200000010ff */
[----:B------:R-:W-:Y:S06]  /*14af0*/  BRA `(.L_x_2694) ;  /* 0x0000000c00a47947 */ /* 0x000fec0003800000 */
.L_x_2691:
        /* <DEDUP_REMOVED lines=10> */
.L_x_2696:
[----:B------:R-:W2:Y:S02]  /*14ba0*/  LDG.E R2, desc[UR36][R2.64] ;  /* 0x0000002402027981 */ /* 0x000ea4000c1e1900 */
[----:B--2---:R-:W-:-:S04]  /*14bb0*/  I2FP.F32.S32 R0, R2 ;  /* 0x0000000200007245 */ /* 0x004fc80000201400 */
[----:B------:R-:W-:Y:S01]  /*14bc0*/  F2FP.BF16.F32.PACK_AB R0, RZ, R0 ;  /* 0x00000000ff00723e */ /* 0x000fe200000010ff */
[----:B------:R-:W-:Y:S06]  /*14bd0*/  BRA `(.L_x_2694) ;  /* 0x0000000c006c7947 */ /* 0x000fec0003800000 */
.L_x_2695:
[----:B------:R-:W2:Y:S02]  /*14be0*/  LDG.E.U16 R2, desc[UR36][R2.64] ;  /* 0x0000002402027981 */ /* 0x000ea4000c1e1500 */
[----:B--2---:R-:W0:Y:S02]  /*14bf0*/  I2F.S16 R0, R2 ;  /* 0x0000000200007306 */ /* 0x004e240000101400 */
[----:B0-----:R-:W-:Y:S01]  /*14c00*/  F2FP.BF16.F32.PACK_AB R0, RZ, R0 ;  /* 0x00000000ff00723e */ /* 0x001fe200000010ff */
[----:B------:R-:W-:Y:S06]  /*14c10*/  BRA `(.L_x_2694) ;  /* 0x0000000c005c7947 */ /* 0x000fec0003800000 */
.L_x_2690:
        /* <DEDUP_REMOVED lines=9> */
.L_x_2698:
[----:B------:R-:W2:Y:S02]  /*14cb0*/  LDG.E.U16 R0, desc[UR36][R2.64] ;  /* 0x0000002402007981 */ /* 0x000ea4000c1e1500 */
[----:B--2---:R-:W-:-:S05]  /*14cc0*/  HADD2.F32 R0, -RZ, R0.H0_H0 ;  /* 0x20000000ff007230 */ /* 0x004fca0000004100 */
[----:B------:R-:W-:Y:S01]  /*14cd0*/  F2FP.BF16.F32.PACK_AB R0, RZ, R0 ;  /* 0x00000000ff00723e */ /* 0x000fe200000010ff */
[----:B------:R-:W-:Y:S06]  /*14ce0*/  BRA `(.L_x_2694) ;  /* 0x0000000c00287947 */ /* 0x000fec0003800000 */
.L_x_2697:
        /* <DEDUP_REMOVED lines=9> */
.L_x_2700:
[----:B------:R-:W2:Y:S02]  /*14d80*/  LDG.E.U16 R2, desc[UR36][R2.64] ;  /* 0x0000002402027981 */ /* 0x000ea4000c1e1500 */
[----:B--2---:R-:W-:-:S05]  /*14d90*/  HADD2.F32 R0, -RZ, R2.H0_H0 ;  /* 0x20000002ff007230 */ /* 0x004fca0000004100 */
[----:B------:R-:W-:Y:S01]  /*14da0*/  F2FP.BF16.F32.PACK_AB R0, RZ, R0 ;  /* 0x00000000ff00723e */ /* 0x000fe200000010ff */
[----:B------:R-:W-:Y:S06]  /*14db0*/  BRA `(.L_x_2694) ;  /* 0x0000000800f47947 */ /* 0x000fec0003800000 */
.L_x_2699:
        /* <DEDUP_REMOVED lines=12> */
.L_x_2689:
        /* <DEDUP_REMOVED lines=13> */
.L_x_2703:
        /* <DEDUP_REMOVED lines=12> */
.L_x_2702:
        /* <DEDUP_REMOVED lines=24> */
[----:B------:R-:W-:-:S04]  /*15190*/  F2FP.BF16.F32.PACK_AB R5, RZ, R5 ;  /* 0x00000005ff05723e */ /* 0x000fc800000010ff */
[----:B------:R-:W-:Y:S01]  /*151a0*/  PRMT R0, R5, 0x7610, R0 ;  /* 0x0000761005007816 */ /* 0x000fe20000000000 */
[----:B------:R-:W-:Y:S06]  /*151b0*/  BRA `(.L_x_2694) ;  /* 0x0000000400f47947 */ /* 0x000fec0003800000 */
.L_x_2705:
        /* <DEDUP_REMOVED lines=13> */
.L_x_2704:
[----:B------:R0:W5:Y:S01]  /*15290*/  LDG.E.U16 R0, desc[UR36][R2.64] ;  /* 0x0000002402007981 */ /* 0x000162000c1e1500 */
[----:B------:R-:W-:Y:S05]  /*152a0*/  BRA `(.L_x_2694) ;  /* 0x0000000400b87947 */ /* 0x000fea0003800000 */
.L_x_2701:
        /* <DEDUP_REMOVED lines=12> */
.L_x_2708:
        /* <DEDUP_REMOVED lines=21> */
.L_x_2712:
[----:B------:R-:W-:Y:S05]  /*154c0*/  BSYNC.RECONVERGENT B1 ;  /* 0x0000000000017941 */ /* 0x000fea0003800200 */
.L_x_2711:
[----:B------:R-:W-:Y:S01]  /*154d0*/  IMAD.SHL.U32 R0, R0, 0x100000, RZ ;  /* 0x0010000000007824 */ /* 0x000fe200078e00ff */
[----:B------:R-:W-:-:S04]  /*154e0*/  LEA R2, R2, 0x3b800000, 0x17 ;  /* 0x3b80000002027811 */ /* 0x000fc800078eb8ff */
[----:B------:R-:W-:-:S07]  /*154f0*/  LOP3.LUT R0, R2, R0, R7, 0xfe, !PT ;  /* 0x0000000002007212 */ /* 0x000fce00078efe07 */
.L_x_2710:
[----:B------:R-:W-:Y:S05]  /*15500*/  BSYNC.RECONVERGENT B0 ;  /* 0x0000000000007941 */ /* 0x000fea0003800200 */
.L_x_2709:
[----:B------:R-:W-:Y:S01]  /*15510*/  F2FP.BF16.F32.PACK_AB R0, RZ, R0 ;  /* 0x00000000ff00723e */ /* 0x000fe200000010ff */
[----:B------:R-:W-:Y:S06]  /*15520*/  BRA `(.L_x_2694) ;  /* 0x0000000400187947 */ /* 0x000fec0003800000 */
.L_x_2707:
        /* <DEDUP_REMOVED lines=21> */
.L_x_2716:
[----:B------:R-:W-:Y:S05]  /*15680*/  BSYNC.RECONVERGENT B1 ;  /* 0x0000000000017941 */ /* 0x000fea0003800200 */
.L_x_2715:
[----:B------:R-:W-:Y:S01]  /*15690*/  IMAD.SHL.U32 R0, R0, 0x200000, RZ ;  /* 0x0020000000007824 */ /* 0x000fe200078e00ff */
[----:B------:R-:W-:-:S04]  /*156a0*/  LEA R2, R2, 0x37800000, 0x17 ;  /* 0x3780000002027811 */ /* 0x000fc800078eb8ff */
[----:B------:R-:W-:-:S07]  /*156b0*/  LOP3.LUT R0, R2, R0, R7, 0xfe, !PT ;  /* 0x0000000002007212 */ /* 0x000fce00078efe07 */
.L_x_2714:
[----:B------:R-:W-:Y:S05]  /*156c0*/  BSYNC.RECONVERGENT B0 ;  /* 0x0000000000007941 */ /* 0x000fea0003800200 */
.L_x_2713:
[----:B------:R-:W-:Y:S01]  /*156d0*/  F2FP.BF16.F32.PACK_AB R0, RZ, R0 ;  /* 0x00000000ff00723e */ /* 0x000fe200000010ff */
[----:B------:R-:W-:Y:S06]  /*156e0*/  BRA `(.L_x_2694) ;  /* 0x0000000000a87947 */ /* 0x000fec0003800000 */
.L_x_2706:
        /* <DEDUP_REMOVED lines=14> */
.L_x_2720:
[----:B------:R-:W-:Y:S05]  /*157d0*/  BSYNC.RECONVERGENT B0 ;  /* 0x0000000000007941 */ /* 0x000fea0003800200 */
.L_x_2719:
[----:B------:R-:W-:Y:S01]  /*157e0*/  F2FP.BF16.F32.PACK_AB R0, RZ, R0 ;  /* 0x00000000ff00723e */ /* 0x000fe200000010ff */
[----:B------:R-:W-:Y:S06]  /*157f0*/  BRA `(.L_x_2694) ;  /* 0x0000000000647947 */ /* 0x000fec0003800000 */
.L_x_2693:
        /* <DEDUP_REMOVED lines=16> */
.L_x_2721:
[----:B------:R-:W-:Y:S01]  /*15900*/  PRMT R0, RZ, 0x7610, R0 ;  /* 0x00007610ff007816 */ /* 0x000fe20000000000 */
[----:B------:R-:W-:Y:S06]  /*15910*/  BRA `(.L_x_2694) ;  /* 0x00000000001c7947 */ /* 0x000fec0003800000 */
.L_x_2718:
[----:B------:R-:W2:Y:S02]  /*15920*/  LDG.E.64 R2, desc[UR36][R2.64] ;  /* 0x0000002402027981 */ /* 0x000ea4000c1e1b00 */
[----:B--2---:R-:W0:Y:S02]  /*15930*/  I2F.U64 R0, R2 ;  /* 0x0000000200007312 */ /* 0x004e240000301000 */
[----:B0-----:R-:W-:Y:S01]  /*15940*/  F2FP.BF16.F32.PACK_AB R0, RZ, R0 ;  /* 0x00000000ff00723e */ /* 0x001fe200000010ff */
[----:B------:R-:W-:Y:S06]  /*15950*/  BRA `(.L_x_2694) ;  /* 0x00000000000c7947 */ /* 0x000fec0003800000 */
.L_x_2717:
[----:B------:R-:W2:Y:S02]  /*15960*/  LDG.E R2, desc[UR36][R2.64] ;  /* 0x0000002402027981 */ /* 0x000ea4000c1e1900 */
[----:B--2---:R-:W-:-:S04]  /*15970*/  I2FP.F32.U32 R0, R2 ;  /* 0x0000000200007245 */ /* 0x004fc80000201000 */
[----:B------:R-:W-:-:S07]  /*15980*/  F2FP.BF16.F32.PACK_AB R0, RZ, R0 ;  /* 0x00000000ff00723e */ /* 0x000fce00000010ff */
.L_x_2694:
[----:B------:R-:W-:Y:S01]  /*15990*/  USHF.L.U32 UR4, UR39, 0x10, URZ ;  /* 0x0000001027047899 */ /* 0x000fe200080006ff */
[----:B-----5:R-:W-:Y:S02]  /*159a0*/  IMAD.U32 R22, R22, 0x10000, RZ ;  /* 0x0001000016167824 */ /* 0x020fe400078e00ff */
        /* <DEDUP_REMOVED lines=8> */
[----:B------:R-:W1:Y:S01]  /*15a30*/  F2F.BF16.F32 R19, R19 ;  /* 0x0000001300137304 */ /* 0x000e620000202000 */
[----:B0-----:R-:W-:-:S04]  /*15a40*/  IMAD.U32 R0, R22, 0x10000, RZ ;  /* 0x0001000016007824 */ /* 0x001fc800078e00ff */
[----:B------:R-:W-:Y:S01]  /*15a50*/  FMUL.FTZ R0, R0, R3 ;  /* 0x0000000300007220 */ /* 0x000fe20000410000 */
[----:B-1----:R-:W-:-:S05]  /*15a60*/  IMAD.U32 R2, R19, 0x10000, RZ ;  /* 0x0001000013027824 */ /* 0x002fca00078e00ff */
[----:B------:R-:W0:Y:S02]  /*15a70*/  F2F.BF16.F32 R0, R0 ;  /* 0x0000000000007304 */ /* 0x000e240000202000 */
[----:B0-----:R-:W-:-:S05]  /*15a80*/  SHF.L.U32 R3, R0, 0x10, RZ ;  /* 0x0000001000037819 */ /* 0x001fca00000006ff */
[----:B------:R-:W-:-:S04]  /*15a90*/  FADD.FTZ R2, R2, R3 ;  /* 0x0000000302027221 */ /* 0x000fc80000010000 */
[----:B------:R0:W1:Y:S01]  /*15aa0*/  F2F.BF16.F32 R3, R2 ;  /* 0x0000000200037304 */ /* 0x0000620000202000 */
        /* <DEDUP_REMOVED lines=11> */
[----:B-1----:R-:W-:Y:S01]  /*15b60*/  STG.E.U8 desc[UR36][R16.64], R3 ;  /* 0x0000000310007986 */ /* 0x002fe2000c101124 */
[----:B------:R-:W-:Y:S05]  /*15b70*/  EXIT ;  /* 0x000000000000794d */ /* 0x000fea0003800000 */
.L_x_2725:
[----:B-1----:R-:W-:-:S06]  /*15b80*/  IMAD.U32 R3, R3, 0x10000, RZ ;  /* 0x0001000003037824 */ /* 0x002fcc00078e00ff */
[----:B0-----:R-:W0:Y:S02]  /*15b90*/  F2I.S64.TRUNC R2, R3 ;  /* 0x0000000300027311 */ /* 0x001e24000020d900 */
[----:B0-----:R-:W-:Y:S01]  /*15ba0*/  STG.E.U8 desc[UR36][R16.64], R2 ;  /* 0x0000000210007986 */ /* 0x001fe2000c101124 */
[----:B------:R-:W-:Y:S05]  /*15bb0*/  EXIT ;  /* 0x000000000000794d */ /* 0x000fea0003800000 */
.L_x_2724:
        /* <DEDUP_REMOVED lines=8> */
[----:B0-----:R-:W-:Y:S01]  /*15c40*/  STG.E.64 desc[UR36][R16.64], R2 ;  /* 0x0000000210007986 */ /* 0x001fe2000c101b24 */
[----:B------:R-:W-:Y:S05]  /*15c50*/  EXIT ;  /* 0x000000000000794d */ /* 0x000fea0003800000 */
.L_x_2728:
[----:B-1----:R-:W-:-:S06]  /*15c60*/  IMAD.U32 R3, R3, 0x10000, RZ ;  /* 0x0001000003037824 */ /* 0x002fcc00078e00ff */
[----:B------:R-:W1:Y:S02]  /*15c70*/  F2I.FTZ.TRUNC.NTZ R3, R3 ;  /* 0x0000000300037305 */ /* 0x000e64000021f100 */
[----:B-1----:R-:W-:Y:S01]  /*15c80*/  STG.E desc[UR36][R16.64], R3 ;  /* 0x0000000310007986 */ /* 0x002fe2000c101924 */
[----:B------:R-:W-:Y:S05]  /*15c90*/  EXIT ;  /* 0x000000000000794d */ /* 0x000fea0003800000 */
.L_x_2727:
[----:B-1----:R-:W-:-:S06]  /*15ca0*/  IMAD.U32 R3, R3, 0x10000, RZ ;  /* 0x0001000003037824 */ /* 0x002fcc00078e00ff */
[----:B------:R-:W1:Y:S02]  /*15cb0*/  F2I.FTZ.TRUNC.NTZ R3, R3 ;  /* 0x0000000300037305 */ /* 0x000e64000021f100 */
[----:B-1----:R-:W-:Y:S01]  /*15cc0*/  STG.E.U16 desc[UR36][R16.64], R3 ;  /* 0x0000000310007986 */ /* 0x002fe2000c101524 */
[----:B------:R-:W-:Y:S05]  /*15cd0*/  EXIT ;  /* 0x000000000000794d */ /* 0x000fea0003800000 */
.L_x_2723:
[----:B------:R-:W-:-:S09]  /*15ce0*/  UISETP.GT.AND UP0, UPT, UR4, 0x6, UPT ;  /* 0x000000060400788c */ /* 0x000fd2000bf04270 */
[----:B------:R-:W-:Y:S05]  /*15cf0*/  BRA.U UP0, `(.L_x_2729) ;  /* 0x00000001002c7547 */ /* 0x000fea000b800000 */
[----:B------:R-:W-:-:S09]  /*15d00*/  UISETP.NE.AND UP0, UPT, UR4, 0x5, UPT ;  /* 0x000000050400788c */ /* 0x000fd2000bf05270 */
[----:B------:R-:W-:Y:S05]  /*15d10*/  BRA.U !UP0, `(.L_x_2730) ;  /* 0x0000000108147547 */ /* 0x000fea000b800000 */
[----:B------:R-:W-:-:S09]  /*15d20*/  UISETP.NE.AND UP0, UPT, UR4, 0x6, UPT ;  /* 0x000000060400788c */ /* 0x000fd2000bf05270 */
[----:B------:R-:W-:Y:S05]  /*15d30*/  BRA.U UP0, `(.L_x_2726) ;  /* 0x0000000900307547 */ /* 0x000fea000b800000 */
[----:B-1----:R-:W-:-:S05]  /*15d40*/  IMAD.U32 R3, R3, 0x10000, RZ ;  /* 0x0001000003037824 */ /* 0x002fca00078e00ff */
[----:B------:R-:W-:Y:S01]  /*15d50*/  STG.E desc[UR36][R16.64], R3 ;  /* 0x0000000310007986 */ /* 0x000fe2000c101924 */
[----:B------:R-:W-:Y:S05]  /*15d60*/  EXIT ;  /* 0x000000000000794d */ /* 0x000fea0003800000 */
.L_x_2730:
[----:B-1----:R-:W-:-:S05]  /*15d70*/  IMAD.U32 R0, R3, 0x10000, RZ ;  /* 0x0001000003007824 */ /* 0x002fca00078e00ff */
[----:B------:R-:W-:-:S05]  /*15d80*/  F2FP.F16.F32.PACK_AB R0, RZ, R0 ;  /* 0x00000000ff00723e */ /* 0x000fca00000000ff */
[----:B------:R-:W-:Y:S01]  /*15d90*/  STG.E.U16 desc[UR36][R16.64], R0 ;  /* 0x0000000010007986 */ /* 0x000fe2000c101524 */
[----:B------:R-:W-:Y:S05]  /*15da0*/  EXIT ;  /* 0x000000000000794d */ /* 0x000fea0003800000 */
.L_x_2729:
        /* <DEDUP_REMOVED lines=8> */
[----:B------:R-:W-:Y:S01]  /*15e30*/  STG.E.64 desc[UR36][R16.64], R2 ;  /* 0x0000000210007986 */ /* 0x000fe2000c101b24 */
[----:B------:R-:W-:Y:S05]  /*15e40*/  EXIT ;  /* 0x000000000000794d */ /* 0x000fea0003800000 */
.L_x_2732:
[----:B-1----:R-:W-:-:S04]  /*15e50*/  SHF.L.U32 R3, R3, 0x10, RZ ;  /* 0x0000001003037819 */ /* 0x002fc800000006ff */
[----:B------:R-:W-:-:S04]  /*15e60*/  F2FP.F16.F32.PACK_AB R3, RZ, R3 ;  /* 0x00000003ff03723e */ /* 0x000fc800000000ff */
[----:B------:R-:W-:-:S05]  /*15e70*/  PRMT R3, R3, 0x5410, RZ ;  /* 0x0000541003037816 */ /* 0x000fca00000000ff */
[----:B------:R-:W-:Y:S01]  /*15e80*/  STG.E desc[UR36][R16.64], R3 ;  /* 0x0000000310007986 */ /* 0x000fe2000c101924 */
[----:B------:R-:W-:Y:S05]  /*15e90*/  EXIT ;  /* 0x000000000000794d */ /* 0x000fea0003800000 */
.L_x_2731:
[----:B01----:R-:W-:-:S04]  /*15ea0*/  IMAD.U32 R2, R3, 0x10000, RZ ;  /* 0x0001000003027824 */ /* 0x003fc800078e00ff */
[----:B------:R-:W-:-:S06]  /*15eb0*/  FMUL.FTZ R2, R2, 1 ;  /* 0x3f80000002027820 */ /* 0x000fcc0000410000 */
[----:B------:R-:W0:Y:S02]  /*15ec0*/  F2F.F64.F32 R2, R2 ;  /* 0x0000000200027310 */ /* 0x000e240000201800 */
[----:B0-----:R-:W-:Y:S01]  /*15ed0*/  STG.E.64 desc[UR36][R16.64], R2 ;  /* 0x0000000210007986 */ /* 0x001fe2000c101b24 */
[----:B------:R-:W-:Y:S05]  /*15ee0*/  EXIT ;  /* 0x000000000000794d */ /* 0x000fea0003800000 */
.L_x_2722:
        /* <DEDUP_REMOVED lines=12> */
[----:B-1----:R-:W-:Y:S01]  /*15fb0*/  STG.E.U16 desc[UR36][R16.64], R3 ;  /* 0x0000000310007986 */ /* 0x002fe2000c101524 */
[----:B------:R-:W-:Y:S05]  /*15fc0*/  EXIT ;  /* 0x000000000000794d */ /* 0x000fea0003800000 */
.L_x_2736:
        /* <DEDUP_REMOVED lines=17> */
.L_x_2739:
[----:B------:R-:W-:-:S04]  /*160e0*/  SHF.R.U32.HI R3, RZ, 0x18, R3 ;  /* 0x00000018ff037819 */ /* 0x000fc80000011603 */
[----:B------:R-:W-:-:S04]  /*160f0*/  LOP3.LUT R0, R0, 0x80, R3, 0xf8, !PT ;  /* 0x0000008000007812 */ /* 0x000fc800078ef803 */
[----:B------:R-:W-:-:S07]  /*16100*/  PRMT R8, R0, 0x7610, R8 ;  /* 0x0000761000087816 */ /* 0x000fce0000000008 */
.L_x_2738:
[----:B------:R-:W-:Y:S05]  /*16110*/  BSYNC.RECONVERGENT B0 ;  /* 0x0000000000007941 */ /* 0x000fea0003800200 */
.L_x_2737:
[----:B------:R-:W-:Y:S01]  /*16120*/  STG.E.U8 desc[UR36][R16.64], R8 ;  /* 0x0000000810007986 */ /* 0x000fe2000c101124 */
[----:B------:R-:W-:Y:S05]  /*16130*/  EXIT ;  /* 0x000000000000794d */ /* 0x000fea0003800000 */
.L_x_2735:
        /* <DEDUP_REMOVED lines=17> */
.L_x_2742:
[----:B------:R-:W-:-:S04]  /*16250*/  SHF.R.U32.HI R3, RZ, 0x18, R3 ;  /* 0x00000018ff037819 */ /* 0x000fc80000011603 */
[----:B------:R-:W-:-:S04]  /*16260*/  LOP3.LUT R0, R0, 0x80, R3, 0xf8, !PT ;  /* 0x0000008000007812 */ /* 0x000fc800078ef803 */
[----:B------:R-:W-:-:S07]  /*16270*/  PRMT R8, R0, 0x7610, R8 ;  /* 0x0000761000087816 */ /* 0x000fce0000000008 */
.L_x_2741:
[----:B------:R-:W-:Y:S05]  /*16280*/  BSYNC.RECONVERGENT B0 ;  /* 0x0000000000007941 */ /* 0x000fea0003800200 */
.L_x_2740:
[----:B------:R-:W-:Y:S01]  /*16290*/  STG.E.U8 desc[UR36][R16.64], R8 ;  /* 0x0000000810007986 */ /* 0x000fe2000c101124 */
[----:B------:R-:W-:Y:S05]  /*162a0*/  EXIT ;  /* 0x000000000000794d */ /* 0x000fea0003800000 */
.L_x_2734:
        /* <DEDUP_REMOVED lines=18> */
[----:B------:R-:W-:-:S05]  /*163d0*/  @!P0 IADD3 R0, PT, PT, R4, RZ, RZ ;  /* 0x000000ff04008210 */ /* 0x000fca0007ffe0ff */
[----:B------:R-:W-:-:S05]  /*163e0*/  @P1 IMAD.MOV.U32 R3, RZ, RZ, R0 ;  /* 0x000000ffff031224 */ /* 0x000fca00078e0000 */
[----:B------:R-:W-:Y:S01]  /*163f0*/  STG.E.U8 desc[UR36][R16.64], R3 ;  /* 0x0000000310007986 */ /* 0x000fe2000c101124 */
[----:B------:R-:W-:Y:S05]  /*16400*/  EXIT ;  /* 0x000000000000794d */ /* 0x000fea0003800000 */
.L_x_2744:
[----:B-1----:R-:W-:-:S06]  /*16410*/  IMAD.U32 R3, R3, 0x10000, RZ ;  /* 0x0001000003037824 */ /* 0x002fcc00078e00ff */
[----:B0-----:R-:W0:Y:S02]  /*16420*/  F2I.U64.TRUNC R2, R3 ;  /* 0x0000000300027311 */ /* 0x001e24000020d800 */
[----:B0-----:R-:W-:Y:S01]  /*16430*/  STG.E.64 desc[UR36][R16.64], R2 ;  /* 0x0000000210007986 */ /* 0x001fe2000c101b24 */
[----:B------:R-:W-:Y:S05]  /*16440*/  EXIT ;  /* 0x000000000000794d */ /* 0x000fea0003800000 */
.L_x_2743:
[----:B-1----:R-:W-:-:S06]  /*16450*/  IMAD.U32 R3, R3, 0x10000, RZ ;  /* 0x0001000003037824 */ /* 0x002fcc00078e00ff */
[----:B------:R-:W1:Y:S02]  /*16460*/  F2I.FTZ.U32.TRUNC.NTZ R3, R3 ;  /* 0x0000000300037305 */ /* 0x000e64000021f000 */
[----:B-1----:R-:W-:Y:S01]  /*16470*/  STG.E desc[UR36][R16.64], R3 ;  /* 0x0000000310007986 */ /* 0x002fe2000c101924 */
[----:B------:R-:W-:Y:S05]  /*16480*/  EXIT ;  /* 0x000000000000794d */ /* 0x000fea0003800000 */
.L_x_2733:
        /* <DEDUP_REMOVED lines=9> */
[----:B------:R-:W-:Y:S01]  /*16520*/  STG.E.U8 desc[UR36][R16.64], R3 ;  /* 0x0000000310007986 */ /* 0x000fe2000c101124 */
[----:B------:R-:W-:Y:S05]  /*16530*/  EXIT ;  /* 0x000000000000794d */ /* 0x000fea0003800000 */
.L_x_2746:
[----:B-1----:R-:W-:Y:S01]  /*16540*/  IMAD.U32 R3, R3, 0x10000, RZ ;  /* 0x0001000003037824 */ /* 0x002fe200078e00ff */
[----:B------:R-:W-:-:S03]  /*16550*/  CS2R R6, SRZ ;  /* 0x0000000000067805 */ /* 0x000fc6000001ff00 */
[----:B------:R-:W-:-:S04]  /*16560*/  FMUL.FTZ R3, R3, 1 ;  /* 0x3f80000003037820 */ /* 0x000fc80000410000 */
[----:B------:R-:W1:Y:S02]  /*16570*/  F2F.F64.F32 R4, R3 ;  /* 0x0000000300047310 */ /* 0x000e640000201800 */
[----:B-1----:R-:W-:Y:S01]  /*16580*/  STG.E.128 desc[UR36][R16.64], R4 ;  /* 0x0000000410007986 */ /* 0x002fe2000c101d24 */
[----:B------:R-:W-:Y:S05]  /*16590*/  EXIT ;  /* 0x000000000000794d */ /* 0x000fea0003800000 */
.L_x_2745:
[----:B------:R-:W-:-:S09]  /*165a0*/  UISETP.NE.AND UP0, UPT, UR4, 0xf, UPT ;  /* 0x0000000f0400788c */ /* 0x000fd2000bf05270 */
[----:B------:R-:W-:Y:S05]  /*165b0*/  BRA.U !UP0, `(.L_x_2747) ;  /* 0x0000000108e87547 */ /* 0x000fea000b800000 */
[----:B------:R-:W-:-:S09]  /*165c0*/  UISETP.NE.AND UP0, UPT, UR4, 0x17, UPT ;  /* 0x000000170400788c */ /* 0x000fd2000bf05270 */
[----:B------:R-:W-:Y:S05]  /*165d0*/  BRA.U !UP0, `(.L_x_2748) ;  /* 0x0000000108907547 */ /* 0x000fea000b800000 */
[----:B------:R-:W-:-:S09]  /*165e0*/  UISETP.NE.AND UP0, UPT, UR4, 0x18, UPT ;  /* 0x000000180400788c */ /* 0x000fd2000bf05270 */
[----:B------:R-:W-:Y:S05]  /*165f0*/  BRA.U !UP0, `(.L_x_2749) ;  /* 0x0000000108447547 */ /* 0x000fea000b800000 */
.L_x_2726:
[----:B------:R-:W-:Y:S01]  /*16600*/  MOV R0, 0x228 ;  /* 0x0000022800007802 */ /* 0x000fe20000000f00 */
[----:B------:R-:W2:Y:S01]  /*16610*/  LDCU.64 UR4, c[0x4][0x218] ;  /* 0x01004300ff0477ac */ /* 0x000ea20008000a00 */
[----:B------:R-:W-:Y:S02]  /*16620*/  IMAD.MOV.U32 R8, RZ, RZ, 0x65 ;  /* 0x00000065ff087424 */ /* 0x000fe400078e00ff */
[----:B01----:R0:W1:Y:S01]  /*16630*/  LDC.64 R2, c[0x4][R0] ;  /* 0x0100000000027b82 */ /* 0x0030620000000a00 */
[----:B------:R-:W3:Y:S01]  /*16640*/  LDCU.64 UR6, c[0x4][0x220] ;  /* 0x01004400ff0677ac */ /* 0x000ee20008000a00 */
[----:B------:R-:W-:Y:S02]  /*16650*/  IMAD.MOV.U32 R12, RZ, RZ, 0x1 ;  /* 0x00000001ff0c7424 */ /* 0x000fe400078e00ff */
[----:B------:R-:W-:Y:S01]  /*16660*/  IMAD.MOV.U32 R13, RZ, RZ, RZ ;  /* 0x000000ffff0d7224 */ /* 0x000fe200078e00ff */
[----:B------:R-:W4:Y:S01]  /*16670*/  LDCU.64 UR8, c[0x4][0xa8] ;  /* 0x01001500ff0877ac */ /* 0x000f220008000a00 */
[----:B--2---:R-:W-:-:S02]  /*16680*/  IMAD.U32 R4, RZ, RZ, UR4 ;  /* 0x00000004ff047e24 */ /* 0x004fc4000f8e00ff */
[----:B------:R-:W-:Y:S02]  /*16690*/  IMAD.U32 R5, RZ, RZ, UR5 ;  /* 0x00000005ff057e24 */ /* 0x000fe4000f8e00ff */
[----:B---3--:R-:W-:Y:S02]  /*166a0*/  IMAD.U32 R6, RZ, RZ, UR6 ;  /* 0x00000006ff067e24 */ /* 0x008fe4000f8e00ff */
[----:B------:R-:W-:Y:S01]  /*166b0*/  IMAD.U32 R7, RZ, RZ, UR7 ;  /* 0x00000007ff077e24 */ /* 0x000fe2000f8e00ff */
[----:B----4-:R-:W-:Y:S01]  /*166c0*/  MOV R10, UR8 ;  /* 0x00000008000a7c02 */ /* 0x010fe20008000f00 */
[----:B0-----:R-:W-:-:S07]  /*166d0*/  IMAD.U32 R11, RZ, RZ, UR9 ;  /* 0x00000009ff0b7e24 */ /* 0x001fce000f8e00ff */
[----:B------:R-:W-:-:S07]  /*166e0*/  LEPC R20, `(.L_x_2750) ;  /* 0x000000001014794e */ /* 0x000fce0000000000 */
[----:B-1----:R-:W-:Y:S05]  /*166f0*/  CALL.ABS.NOINC R2 ;  /* 0x0000000002007343 */ /* 0x002fea0003c00000 */
.L_x_2750:
[----:B------:R-:W-:Y:S05]  /*16700*/  EXIT ;  /* 0x000000000000794d */ /* 0x000fea0003800000 */
.L_x_2749:
        /* <DEDUP_REMOVED lines=13> */
.L_x_2752:
[----:B------:R-:W-:Y:S05]  /*167e0*/  BSYNC.RECONVERGENT B0 ;  /* 0x0000000000007941 */ /* 0x000fea0003800200 */
.L_x_2751:
[----:B------:R-:W-:-:S05]  /*167f0*/  LOP3.LUT R3, R0, 0x80, R3, 0xf8, !PT ;  /* 0x0000008000037812 */ /* 0x000fca00078ef803 */
[----:B------:R-:W-:Y:S01]  /*16800*/  STG.E.U8 desc[UR36][R16.64], R3 ;  /* 0x0000000310007986 */ /* 0x000fe2000c101124 */
[----:B------:R-:W-:Y:S05]  /*16810*/  EXIT ;  /* 0x000000000000794d */ /* 0x000fea0003800000 */
.L_x_2748:
        /* <DEDUP_REMOVED lines=12> */
.L_x_2754:
[----:B------:R-:W-:Y:S01]  /*168e0*/  IMAD.MOV.U32 R0, RZ, RZ, 0x7f ;  /* 0x0000007fff007424 */ /* 0x000fe200078e00ff */
[----:B------:R-:W-:-:S04]  /*168f0*/  ISETP.GT.U32.AND P0, PT, R2, 0x7f800000, PT ;  /* 0x7f8000000200780c */ /* 0x000fc80003f04070 */
[----:B------:R-:W-:-:S09]  /*16900*/  SEL R0, R0, 0x7c, P0 ;  /* 0x0000007c00007807 */ /* 0x000fd20000000000 */
.L_x_2755:
[----:B------:R-:W-:Y:S05]  /*16910*/  BSYNC.RECONVERGENT B0 ;  /* 0x0000000000007941 */ /* 0x000fea0003800200 */
.L_x_2753:
[----:B------:R-:W-:-:S04]  /*16920*/  SHF.R.U32.HI R3, RZ, 0x18, R3 ;  /* 0x00000018ff037819 */ /* 0x000fc80000011603 */
[----:B------:R-:W-:-:S05]  /*16930*/  LOP3.LUT R3, R0, 0x80, R3, 0xf8, !PT ;  /* 0x0000008000037812 */ /* 0x000fca00078ef803 */
[----:B------:R-:W-:Y:S01]  /*16940*/  STG.E.U8 desc[UR36][R16.64], R3 ;  /* 0x0000000310007986 */ /* 0x000fe2000c101124 */
[----:B------:R-:W-:Y:S05]  /*16950*/  EXIT ;  /* 0x000000000000794d */ /* 0x000fea0003800000 */
.L_x_2747:
[----:B-1----:R-:W-:Y:S01]  /*16960*/  STG.E.U16 desc[UR36][R16.64], R3 ;  /* 0x0000000310007986 */ /* 0x002fe2000c101524 */
[----:B------:R-:W-:Y:S05]  /*16970*/  EXIT ;  /* 0x000000000000794d */ /* 0x000fea0003800000 */
.L_x_2756:
        /* <DEDUP_REMOVED lines=16> */
.L_x_23493:


//--------------------- .text._ZN2at6native27unrolled_elementwise_kernelIZZZNS0_54_GLOBAL__N__d8c5977b_16_LinearAlgebra_cu_9e10b42f_324316addr_kernel_cudaERNS_14TensorIteratorERKN3c106ScalarES8_ENKUlvE_clEvENKUlvE8_clEvEUlNS5_8BFloat16ESB_SB_E0_St5arrayIPcLm4EELi4E23TrivialOffsetCalculatorILi3EjESG_ILi1EjENS0_6memory12LoadWithCastILi3EEENSJ_13StoreWithCastILi1EEEEEviT_T0_T2_T3_T4_T5_ --------------------------
	.section	.text._ZN2at6native27unrolled_elementwise_kernelIZZZNS0_54_GLOBAL__N__d8c5977b_16_LinearAlgebra_cu_9e10b42f_324316addr_kernel_cudaERNS_14TensorIteratorERKN3c106ScalarES8_ENKUlvE_clEvENKUlvE8_clEvEUlNS5_8BFloat16ESB_SB_E0_St5arrayIPcLm4EELi4E23TrivialOffsetCalculatorILi3EjESG_ILi1EjENS0_6memory12LoadWithCastILi3EEENSJ_13StoreWithCastILi1EEEEEviT_T0_T2_T3_T4_T5_,"ax",@progbits
	.align	128
        .global         _ZN2at6native27unrolled_elementwise_kernelIZZZNS0_54_GLOBAL__N__d8c5977b_16_LinearAlgebra_cu_9e10b42f_324316addr_kernel_cudaERNS_14TensorIteratorERKN3c106ScalarES8_ENKUlvE_clEvENKUlvE8_clEvEUlNS5_8BFloat16ESB_SB_E0_St5arrayIPcLm4EELi4E23TrivialOffsetCalculatorILi3EjESG_ILi1EjENS0_6memory12LoadWithCastILi3EEENSJ_13StoreWithCastILi1EEEEEviT_T0_T2_T3_T4_T5_
        .type           _ZN2at6native27unrolled_elementwise_kernelIZZZNS0_54_GLOBAL__N__d8c5977b_16_LinearAlgebra_cu_9e10b42f_324316addr_kernel_cudaERNS_14TensorIteratorERKN3c106ScalarES8_ENKUlvE_clEvENKUlvE8_clEvEUlNS5_8BFloat16ESB_SB_E0_St5arrayIPcLm4EELi4E23TrivialOffsetCalculatorILi3EjESG_ILi1EjENS0_6memory12LoadWithCastILi3EEENSJ_13StoreWithCastILi1EEEEEviT_T0_T2_T3_T4_T5_,@function
        .size           _ZN2at6native27unrolled_elementwise_kernelIZZZNS0_54_GLOBAL__N__d8c5977b_16_LinearAlgebra_cu_9e10b42f_324316addr_kernel_cudaERNS_14TensorIteratorERKN3c106ScalarES8_ENKUlvE_clEvENKUlvE8_clEvEUlNS5_8BFloat16ESB_SB_E0_St5arrayIPcLm4EELi4E23TrivialOffsetCalculatorILi3EjESG_ILi1EjENS0_6memory12LoadWithCastILi3EEENSJ_13StoreWithCastILi1EEEEEviT_T0_T2_T3_T4_T5_,(.L_x_23494 - _ZN2at6native27unrolled_elementwise_kernelIZZZNS0_54_GLOBAL__N__d8c5977b_16_LinearAlgebra_cu_9e10b42f_324316addr_kernel_cudaERNS_14TensorIteratorERKN3c106ScalarES8_ENKUlvE_clEvENKUlvE8_clEvEUlNS5_8BFloat16ESB_SB_E0_St5arrayIPcLm4EELi4E23TrivialOffsetCalculatorILi3EjESG_ILi1EjENS0_6memory12LoadWithCastILi3EEENSJ_13StoreWithCastILi1EEEEEviT_T0_T2_T3_T4_T5_)
        .other          _ZN2at6native27unrolled_elementwise_kernelIZZZNS0_54_GLOBAL__N__d8c5977b_16_LinearAlgebra_cu_9e10b42f_324316addr_kernel_cudaERNS_14TensorIteratorERKN3c106ScalarES8_ENKUlvE_clEvENKUlvE8_clEvEUlNS5_8BFloat16ESB_SB_E0_St5arrayIPcLm4EELi4E23TrivialOffsetCalculatorILi3EjESG_ILi1EjENS0_6memory12LoadWithCastILi3EEENSJ_13StoreWithCastILi1EEEEEviT_T0_T2_T3_T4_T5_,@"STO_CUDA_ENTRY STV_DEFAULT"
_ZN2at6native27unrolled_elementwise_kernelIZZZNS0_54_GLOBAL__N__d8c5977b_16_LinearAlgebra_cu_9e10b42f_324316addr_kernel_cudaERNS_14TensorIteratorERKN3c106ScalarES8_ENKUlvE_clEvENKUlvE8_clEvEUlNS5_8BFloat16ESB_SB_E0_St5arrayIPcLm4EELi4E23TrivialOffsetCalculatorILi3EjESG_ILi1EjENS0_6memory12LoadWithCastILi3EEENSJ_13StoreWithCastILi1EEEEEviT_T0_T2_T3_T4_T5_:
.text._ZN2at6native27unrolled_elementwise_kernelIZZZNS0_54_GLOBAL__N__d8c5977b_16_LinearAlgebra_cu_9e10b42f_324316addr_kernel_cudaERNS_14TensorIteratorERKN3c106ScalarES8_ENKUlvE_clEvENKUlvE8_clEvEUlNS5_8BFloat16ESB_SB_E0_St5arrayIPcLm4EELi4E23TrivialOffsetCalculatorILi3EjESG_ILi1EjENS0_6memory12LoadWithCastILi3EEENSJ_13StoreWithCastILi1EEEEEviT_T0_T2_T3_T4_T5_:
        /* <DEDUP_REMOVED lines=38> */
.L_x_2762:
[----:B------:R-:W2:Y:S02]  /*0260*/  LDG.E.U8 R4, desc[UR36][R4.64] ;  /* 0x0000002404047981 */ /* 0x000ea4000c1e1100 */
[----:B--2---:R-:W-:-:S04]  /*0270*/  I2FP.F32.U32 R0, R4 ;  /* 0x0000000400007245 */ /* 0x004fc80000201000 */
[----:B------:R-:W-:-:S04]  /*0280*/  F2FP.BF16.F32.PACK_AB R0, RZ, R0 ;  /* 0x00000000ff00723e */ /* 0x000fc800000010ff */
[----:B------:R-:W-:Y:S01]  /*0290*/  PRMT R29, R0, 0x7610, R29 ;  /* 0x00007610001d7816 */ /* 0x000fe2000000001d */
[----:B------:R-:W-:Y:S06]  /*02a0*/  BRA `(.L_x_2764) ;  /* 0x0000000c00e47947 */ /* 0x000fec0003800000 */
.L_x_2761:
        /* <DEDUP_REMOVED lines=11> */
.L_x_2766:
[----:B------:R-:W2:Y:S02]  /*0360*/  LDG.E R4, desc[UR36][R4.64] ;  /* 0x0000002404047981 */ /* 0x000ea4000c1e1900 */
[----:B--2---:R-:W-:-:S04]  /*0370*/  I2FP.F32.S32 R0, R4 ;  /* 0x0000000400007245 */ /* 0x004fc80000201400 */
[----:B------:R-:W-:-:S04]  /*0380*/  F2FP.BF16.F32.PACK_AB R0, RZ, R0 ;  /* 0x00000000ff00723e */ /* 0x000fc800000010ff */
[----:B------:R-:W-:Y:S01]  /*0390*/  PRMT R29, R0, 0x7610, R29 ;  /* 0x00007610001d7816 */ /* 0x000fe2000000001d */
[----:B------:R-:W-:Y:S06]  /*03a0*/  BRA `(.L_x_2764) ;  /* 0x0000000c00a47947 */ /* 0x000fec0003800000 */
.L_x_2765:
[----:B------:R-:W2:Y:S02]  /*03b0*/  LDG.E.U16 R4, desc[UR36][R4.64] ;  /* 0x0000002404047981 */ /* 0x000ea4000c1e1500 */
[----:B--2---:R-:W0:Y:S02]  /*03c0*/  I2F.S16 R0, R4 ;  /* 0x0000000400007306 */ /* 0x004e240000101400 */
[----:B0-----:R-:W-:-:S04]  /*03d0*/  F2FP.BF16.F32.PACK_AB R0, RZ, R0 ;  /* 0x00000000ff00723e */ /* 0x001fc800000010ff */
[----:B------:R-:W-:Y:S01]  /*03e0*/  PRMT R29, R0, 0x7610, R29 ;  /* 0x00007610001d7816 */ /* 0x000fe2000000001d */
[----:B------:R-:W-:Y:S06]  /*03f0*/  BRA `(.L_x_2764) ;  /* 0x0000000c00907947 */ /* 0x000fec0003800000 */
.L_x_2760:
        /* <DEDUP_REMOVED lines=9> */
.L_x_2768:
[----:B------:R-:W2:Y:S02]  /*0490*/  LDG.E.U16 R0, desc[UR36][R4.64] ;  /* 0x0000002404007981 */ /* 0x000ea4000c1e1500 */
[----:B--2---:R-:W-:-:S05]  /*04a0*/  HADD2.F32 R0, -RZ, R0.H0_H0 ;  /* 0x20000000ff007230 */ /* 0x004fca0000004100 */
[----:B------:R-:W-:-:S04]  /*04b0*/  F2FP.BF16.F32.PACK_AB R0, RZ, R0 ;  /* 0x00000000ff00723e */ /* 0x000fc800000010ff */
[----:B------:R-:W-:Y:S01]  /*04c0*/  PRMT R29, R0, 0x7610, R29 ;  /* 0x00007610001d7816 */ /* 0x000fe2000000001d */
[----:B------:R-:W-:Y:S06]  /*04d0*/  BRA `(.L_x_2764) ;  /* 0x0000000c00587947 */ /* 0x000fec0003800000 */
.L_x_2767:
        /* <DEDUP_REMOVED lines=9> */
.L_x_2770:
[----:B------:R-:W2:Y:S02]  /*0570*/  LDG.E.U16 R4, desc[UR36][R4.64] ;  /* 0x0000002404047981 */ /* 0x000ea4000c1e1500 */
[----:B--2---:R-:W-:-:S05]  /*0580*/  HADD2.F32 R0, -RZ, R4.H0_H0 ;  /* 0x20000004ff007230 */ /* 0x004fca0000004100 */
[----:B------:R-:W-:-:S04]  /*0590*/  F2FP.BF16.F32.PACK_AB R0, RZ, R0 ;  /* 0x00000000ff00723e */ /* 0x000fc800000010ff */
[----:B------:R-:W-:Y:S01]  /*05a0*/  PRMT R29, R0, 0x7610, R29 ;  /* 0x00007610001d7816 */ /* 0x000fe2000000001d */
[----:B------:R-:W-:Y:S06]  /*05b0*/  BRA `(.L_x_2764) ;  /* 0x0000000c00207947 */ /* 0x000fec0003800000 */
.L_x_2769:
        /* <DEDUP_REMOVED lines=13> */
.L_x_2759:
        /* <DEDUP_REMOVED lines=14> */
.L_x_2773:
        /* <DEDUP_REMOVED lines=13> */
.L_x_2772:
        /* <DEDUP_REMOVED lines=27> */
.L_x_2775:
        /* <DEDUP_REMOVED lines=12> */
[----:B------:R-:W-:-:S04]  /*0ab0*/  F2FP.BF16.F32.PACK_AB R0, RZ, R0 ;  /* 0x00000000ff00723e */ /* 0x000fc800000010ff */
[----:B------:R-:W-:Y:S01]  /*0ac0*/  PRMT R29, R0, 0x7610, R29 ;  /* 0x00007610001d7816 */ /* 0x000fe2000000001d */
[----:B------:R-:W-:Y:S06]  /*0ad0*/  BRA `(.L_x_2764) ;  /* 0x0000000400d87947 */ /* 0x000fec0003800000 */
.L_x_2774:
[----:B------:R0:W5:Y:S01]  /*0ae0*/  LDG.E.U16 R29, desc[UR36][R4.64] ;  /* 0x00000024041d7981 */ /* 0x000162000c1e1500 */
[----:B------:R-:W-:Y:S05]  /*0af0*/  BRA `(.L_x_2764) ;  /* 0x0000000400d07947 */ /* 0x000fea0003800000 */
.L_x_2771:
        /* <DEDUP_REMOVED lines=13> */
.L_x_2778:
        /* <DEDUP_REMOVED lines=21> */
.L_x_2782:
[----:B------:R-:W-:Y:S05]  /*0d20*/  BSYNC.RECONVERGENT B1 ;  /* 0x0000000000017941 */ /* 0x000fea0003800200 */
.L_x_2781:
[----:B------:R-:W-:Y:S01]  /*0d30*/  IMAD.SHL.U32 R0, R0, 0x100000, RZ ;  /* 0x0010000000007824 */ /* 0x000fe200078e00ff */
[----:B------:R-:W-:-:S04]  /*0d40*/  LEA R3, R3, 0x3b800000, 0x17 ;  /* 0x3b80000003037811 */ /* 0x000fc800078eb8ff */
[----:B------:R-:W-:-:S07]  /*0d50*/  LOP3.LUT R0, R3, R0, R7, 0xfe, !PT ;  /* 0x0000000003007212 */ /* 0x000fce00078efe07 */
.L_x_2780:
[----:B------:R-:W-:Y:S05]  /*0d60*/  BSYNC.RECONVERGENT B0 ;  /* 0x0000000000007941 */ /* 0x000fea0003800200 */
.L_x_2779:
[----:B------:R-:W-:-:S04]  /*0d70*/  F2FP.BF16.F32.PACK_AB R0, RZ, R0 ;  /* 0x00000000ff00723e */ /* 0x000fc800000010ff */
[----:B------:R-:W-:Y:S01]  /*0d80*/  PRMT R29, R0, 0x7610, R29 ;  /* 0x00007610001d7816 */ /* 0x000fe2000000001d */
[----:B------:R-:W-:Y:S06]  /*0d90*/  BRA `(.L_x_2764) ;  /* 0x0000000400287947 */ /* 0x000fec0003800000 */
.L_x_2777:
        /* <DEDUP_REMOVED lines=21> */
.L_x_2786:
[----:B------:R-:W-:Y:S05]  /*0ef0*/  BSYNC.RECONVERGENT B1 ;  /* 0x0000000000017941 */ /* 0x000fea0003800200 */
.L_x_2785:
[----:B------:R-:W-:Y:S01]  /*0f00*/  IMAD.SHL.U32 R0, R0, 0x200000, RZ ;  /* 0x0020000000007824 */ /* 0x000fe200078e00ff */
[----:B------:R-:W-:-:S04]  /*0f10*/  LEA R3, R3, 0x37800000, 0x17 ;  /* 0x3780000003037811 */ /* 0x000fc800078eb8ff */
[----:B------:R-:W-:-:S07]  /*0f20*/  LOP3.LUT R0, R3, R0, R7, 0xfe, !PT ;  /* 0x0000000003007212 */ /* 0x000fce00078efe07 */
.L_x_2784:
[----:B------:R-:W-:Y:S05]  /*0f30*/  BSYNC.RECONVERGENT B0 ;  /* 0x0000000000007941 */ /* 0x000fea0003800200 */
.L_x_2783:
[----:B------:R-:W-:-:S04]  /*0f40*/  F2FP.BF16.F32.PACK_AB R0, RZ, R0 ;  /* 0x00000000ff00723e */ /* 0x000fc800000010ff */
[----:B------:R-:W-:Y:S01]  /*0f50*/  PRMT R29, R0, 0x7610, R29 ;  /* 0x00007610001d7816 */ /* 0x000fe2000000001d */
[----:B------:R-:W-:Y:S06]  /*0f60*/  BRA `(.L_x_2764) ;  /* 0x0000000000b47947 */ /* 0x000fec0003800000 */
.L_x_2776:
[----:B------:R-:W-:-:S09]  /*0f70*/  UISETP.NE.AND UP0, UPT, UR4, 0x1c, UPT ;  /* 0x0000001c0400788c */ /* 0x000fd2000bf05270 */
[----:B------:R-:W-:Y:S05]  /*0f80*/  BRA.U !UP0, `(.L_x_2787) ;  /* 0x00000001089c7547 */ /* 0x000fea000b800000 */
[----:B------:R-:W-:-:S09]  /*0f90*/  UISETP.NE.AND UP0, UPT, UR4, 0x1d, UPT ;  /* 0x0000001d0400788c */ /* 0x000fd2000bf05270 */
[----:B------:R-:W-:Y:S05]  /*0fa0*/  BRA.U !UP0, `(.L_x_2788) ;  /* 0x0000000108807547 */ /* 0x000fea000b800000 */
[----:B------:R-:W-:-:S09]  /*0fb0*/  UISETP.NE.AND UP0, UPT, UR4, 0x2c, UPT ;  /* 0x0000002c0400788c */ /* 0x000fd2000bf05270 */
[----:B------:R-:W-:Y:S05]  /*0fc0*/  BRA.U !UP0, `(.L_x_2789) ;  /* 0x0000000108487547 */ /* 0x000fea000b800000 */
.L_x_2763:
        /* <DEDUP_REMOVED lines=16> */
.L_x_2790:
[----:B------:R-:W-:Y:S01]  /*10d0*/  PRMT R29, RZ, 0x7610, R29 ;  /* 0x00007610ff1d7816 */ /* 0x000fe2000000001d */
[----:B------:R-:W-:Y:S06]  /*10e0*/  BRA `(.L_x_2764) ;  /* 0x0000000000547947 */ /* 0x000fec0003800000 */
.L_x_2789:
        /* <DEDUP_REMOVED lines=8> */
.L_x_2792:
[----:B------:R-:W-:Y:S05]  /*1170*/  BSYNC.RECONVERGENT B0 ;  /* 0x0000000000007941 */ /* 0x000fea0003800200 */
.L_x_2791:
[----:B------:R-:W-:-:S04]  /*1180*/  F2FP.BF16.F32.PACK_AB R0, RZ, R0 ;  /* 0x00000000ff00723e */ /* 0x000fc800000010ff */
[----:B------:R-:W-:Y:S01]  /*1190*/  PRMT R29, R0, 0x7610, R29 ;  /* 0x00007610001d7816 */ /* 0x000fe2000000001d */
[----:B------:R-:W-:Y:S06]  /*11a0*/  BRA `(.L_x_2764) ;  /* 0x0000000000247947 */ /* 0x000fec0003800000 */
.L_x_2788:
[----:B------:R-:W2:Y:S02]  /*11b0*/  LDG.E.64 R4, desc[UR36][R4.64] ;  /* 0x0000002404047981 */ /* 0x000ea4000c1e1b00 */
[----:B--2---:R-:W0:Y:S02]  /*11c0*/  I2F.U64 R0, R4 ;  /* 0x0000000400007312 */ /* 0x004e240000301000 */
[----:B0-----:R-:W-:-:S04]  /*11d0*/  F2FP.BF16.F32.PACK_AB R0, RZ, R0 ;  /* 0x00000000ff00723e */ /* 0x001fc800000010ff */
[----:B------:R-:W-:Y:S01]  /*11e0*/  PRMT R29, R0, 0x7610, R29 ;  /* 0x00007610001d7816 */ /* 0x000fe2000000001d */
[----:B------:R-:W-:Y:S06]  /*11f0*/  BRA `(.L_x_2764) ;  /* 0x0000000000107947 */ /* 0x000fec0003800000 */
.L_x_2787:
[----:B------:R-:W2:Y:S02]  /*1200*/  LDG.E R4, desc[UR36][R4.64] ;  /* 0x0000002404047981 */ /* 0x000ea4000c1e1900 */
[----:B--2---:R-:W-:-:S04]  /*1210*/  I2FP.F32.U32 R0, R4 ;  /* 0x0000000400007245 */ /* 0x004fc80000201000 */
[----:B------:R-:W-:-:S04]  /*1220*/  F2FP.BF16.F32.PACK_AB R0, RZ, R0 ;  /* 0x00000000ff00723e */ /* 0x000fc800000010ff */
[----:B------:R-:W-:-:S07]  /*1230*/  PRMT R29, R0, 0x7610, R29 ;  /* 0x00007610001d7816 */ /* 0x000fce000000001d */
.L_x_2764:
[----:B0-----:R-:W0:Y:S01]  /*1240*/  LDC.64 R4, c[0x0][0x3a8] ;  /* 0x0000ea00ff047b82 */ /* 0x001e220000000a00 */
        /* <DEDUP_REMOVED lines=20> */
.L_x_2796:
[----:B------:R-:W2:Y:S02]  /*1390*/  LDG.E.U8 R4, desc[UR36][R4.64] ;  /* 0x0000002404047981 */ /* 0x000ea4000c1e1100 */
[----:B--2---:R-:W-:-:S04]  /*13a0*/  I2FP.F32.U32 R0, R4 ;  /* 0x0000000400007245 */ /* 0x004fc80000201000 */
[----:B------:R-:W-:-:S04]  /*13b0*/  F2FP.BF16.F32.PACK_AB R0, RZ, R0 ;  /* 0x00000000ff00723e */ /* 0x000fc800000010ff */
[----:B------:R-:W-:Y:S01]  /*13c0*/  PRMT R28, R0, 0x7610, R28 ;  /* 0x00007610001c7816 */ /* 0x000fe2000000001c */
[----:B------:R-:W-:Y:S06]  /*13d0*/  BRA `(.L_x_2798) ;  /* 0x0000000c00e47947 */ /* 0x000fec0003800000 */
.L_x_2795:
        /* <DEDUP_REMOVED lines=11> */
.L_x_2800:
[----:B------:R-:W2:Y:S02]  /*1490*/  LDG.E R4, desc[UR36][R4.64] ;  /* 0x0000002404047981 */ /* 0x000ea4000c1e1900 */
[----:B--2---:R-:W-:-:S04]  /*14a0*/  I2FP.F32.S32 R0, R4 ;  /* 0x0000000400007245 */ /* 0x004fc80000201400 */
[----:B------:R-:W-:-:S04]  /*14b0*/  F2FP.BF16.F32.PACK_AB R0, RZ, R0 ;  /* 0x00000000ff00723e */ /* 0x000fc800000010ff */
[----:B------:R-:W-:Y:S01]  /*14c0*/  PRMT R28, R0, 0x7610, R28 ;  /* 0x00007610001c7816 */ /* 0x000fe2000000001c */
[----:B------:R-:W-:Y:S06]  /*14d0*/  BRA `(.L_x_2798) ;  /* 0x0000000c00a47947 */ /* 0x000fec0003800000 */
.L_x_2799:
[----:B------:R-:W2:Y:S02]  /*14e0*/  LDG.E.U16 R4, desc[UR36][R4.64] ;  /* 0x0000002404047981 */ /* 0x000ea4000c1e1500 */
[----:B--2---:R-:W0:Y:S02]  /*14f0*/  I2F.S16 R0, R4 ;  /* 0x0000000400007306 */ /* 0x004e240000101400 */
[----:B0-----:R-:W-:-:S04]  /*1500*/  F2FP.BF16.F32.PACK_AB R0, RZ, R0 ;  /* 0x00000000ff00723e */ /* 0x001fc800000010ff */
[----:B------:R-:W-:Y:S01]  /*1510*/  PRMT R28, R0, 0x7610, R28 ;  /* 0x00007610001c7816 */ /* 0x000fe2000000001c */
[----:B------:R-:W-:Y:S06]  /*1520*/  BRA `(.L_x_2798) ;  /* 0x0000000c00907947 */ /* 0x000fec0003800000 */
.L_x_2794:
        /* <DEDUP_REMOVED lines=9> */
.L_x_2802:
[----:B------:R-:W2:Y:S02]  /*15c0*/  LDG.E.U16 R0, desc[UR36][R4.64] ;  /* 0x0000002404007981 */ /* 0x000ea4000c1e1500 */
[----:B--2---:R-:W-:-:S05]  /*15d0*/  HADD2.F32 R0, -RZ, R0.H0_H0 ;  /* 0x20000000ff007230 */ /* 0x004fca0000004100 */
[----:B------:R-:W-:-:S04]  /*15e0*/  F2FP.BF16.F32.PACK_AB R0, RZ, R0 ;  /* 0x00000000ff00723e */ /* 0x000fc800000010ff */
[----:B------:R-:W-:Y:S01]  /*15f0*/  PRMT R28, R0, 0x7610, R28 ;  /* 0x00007610001c7816 */ /* 0x000fe2000000001c */
[----:B------:R-:W-:Y:S06]  /*1600*/  BRA `(.L_x_2798) ;  /* 0x0000000c00587947 */ /* 0x000fec0003800000 */
.L_x_2801:
        /* <DEDUP_REMOVED lines=9> */
.L_x_2804:
[----:B------:R-:W2:Y:S02]  /*16a0*/  LDG.E.U16 R4, desc[UR36][R4.64] ;  /* 0x0000002404047981 */ /* 0x000ea4000c1e1500 */
[----:B--2---:R-:W-:-:S05]  /*16b0*/  HADD2.F32 R0, -RZ, R4.H0_H0 ;  /* 0x20000004ff007230 */ /* 0x004fca0000004100 */
[----:B------:R-:W-:-:S04]  /*16c0*/  F2FP.BF16.F32.PACK_AB R0, RZ, R0 ;  /* 0x00000000ff00723e */ /* 0x000fc800000010ff */
[----:B------:R-:W-:Y:S01]  /*16d0*/  PRMT R28, R0, 0x7610, R28 ;  /* 0x00007610001c7816 */ /* 0x000fe2000000001c */
[----:B------:R-:W-:Y:S06]  /*16e0*/  BRA `(.L_x_2798) ;  /* 0x0000000c00207947 */ /* 0x000fec0003800000 */
.L_x_2803:
        /* <DEDUP_REMOVED lines=13> */
.L_x_2793:
        /* <DEDUP_REMOVED lines=14> */
.L_x_2807:
        /* <DEDUP_REMOVED lines=13> */
.L_x_2806:
        /* <DEDUP_REMOVED lines=27> */
.L_x_2809:
        /* <DEDUP_REMOVED lines=15> */
.L_x_2808:
[----:B------:R0:W5:Y:S01]  /*1c10*/  LDG.E.U16 R28, desc[UR36][R4.64] ;  /* 0x00000024041c7981 */ /* 0x000162000c1e1500 */
[----:B------:R-:W-:Y:S05]  /*1c20*/  BRA `(.L_x_2798) ;  /* 0x0000000400d07947 */ /* 0x000fea0003800000 */
.L_x_2805:
        /* <DEDUP_REMOVED lines=13> */
.L_x_2812:
        /* <DEDUP_REMOVED lines=21> */
.L_x_2816:
[----:B------:R-:W-:Y:S05]  /*1e50*/  BSYNC.RECONVERGENT B1 ;  /* 0x0000000000017941 */ /* 0x000fea0003800200 */
.L_x_2815:
[----:B------:R-:W-:Y:S01]  /*1e60*/  IMAD.SHL.U32 R0, R0, 0x100000, RZ ;  /* 0x0010000000007824 */ /* 0x000fe200078e00ff */
[----:B------:R-:W-:-:S04]  /*1e70*/  LEA R3, R3, 0x3b800000, 0x17 ;  /* 0x3b80000003037811 */ /* 0x000fc800078eb8ff */
[----:B------:R-:W-:-:S07]  /*1e80*/  LOP3.LUT R0, R3, R0, R7, 0xfe, !PT ;  /* 0x0000000003007212 */ /* 0x000fce00078efe07 */
.L_x_2814:
[----:B------:R-:W-:Y:S05]  /*1e90*/  BSYNC.RECONVERGENT B0 ;  /* 0x0000000000007941 */ /* 0x000fea0003800200 */
.L_x_2813:
[----:B------:R-:W-:-:S04]  /*1ea0*/  F2FP.BF16.F32.PACK_AB R0, RZ, R0 ;  /* 0x00000000ff00723e */ /* 0x000fc800000010ff */
[----:B------:R-:W-:Y:S01]  /*1eb0*/  PRMT R28, R0, 0x7610, R28 ;  /* 0x00007610001c7816 */ /* 0x000fe2000000001c */
[----:B------:R-:W-:Y:S06]  /*1ec0*/  BRA `(.L_x_2798) ;  /* 0x0000000400287947 */ /* 0x000fec0003800000 */
.L_x_2811:
        /* <DEDUP_REMOVED lines=21> */
.L_x_2820:
[----:B------:R-:W-:Y:S05]  /*2020*/  BSYNC.RECONVERGENT B1 ;  /* 0x0000000000017941 */ /* 0x000fea0003800200 */
.L_x_2819:
[----:B------:R-:W-:Y:S01]  /*2030*/  IMAD.SHL.U32 R0, R0, 0x200000, RZ ;  /* 0x0020000000007824 */ /* 0x000fe200078e00ff */
[----:B------:R-:W-:-:S04]  /*2040*/  LEA R3, R3, 0x37800000, 0x17 ;  /* 0x3780000003037811 */ /* 0x000fc800078eb8ff */
[----:B------:R-:W-:-:S07]  /*2050*/  LOP3.LUT R0, R3, R0, R7, 0xfe, !PT ;  /* 0x0000000003007212 */ /* 0x000fce00078efe07 */
.L_x_2818:
[----:B------:R-:W-:Y:S05]  /*2060*/  BSYNC.RECONVERGENT B0 ;  /* 0x0000000000007941 */ /* 0x000fea0003800200 */
.L_x_2817:
[----:B------:R-:W-:-:S04]  /*2070*/  F2FP.BF16.F32.PACK_AB R0, RZ, R0 ;  /* 0x00000000ff00723e */ /* 0x000fc800000010ff */
[----:B------:R-:W-:Y:S01]  /*2080*/  PRMT R28, R0, 0x7610, R28 ;  /* 0x00007610001c7816 */ /* 0x000fe2000000001c */
[----:B------:R-:W-:Y:S06]  /*2090*/  BRA `(.L_x_2798) ;  /* 0x0000000000b47947 */ /* 0x000fec0003800000 */
.L_x_2810:
[----:B------:R-:W-:-:S09]  /*20a0*/  UISETP.NE.AND UP0, UPT, UR4, 0x1c, UPT ;  /* 0x0000001c0400788c */ /* 0x000fd2000bf05270 */
[----:B------:R-:W-:Y:S05]  /*20b0*/  BRA.U !UP0, `(.L_x_2821) ;  /* 0x00000001089c7547 */ /* 0x000fea000b800000 */
[----:B------:R-:W-:-:S09]  /*20c0*/  UISETP.NE.AND UP0, UPT, UR4, 0x1d, UPT ;  /* 0x0000001d0400788c */ /* 0x000fd2000bf05270 */
[----:B------:R-:W-:Y:S05]  /*20d0*/  BRA.U !UP0, `(.L_x_2822) ;  /* 0x0000000108807547 */ /* 0x000fea000b800000 */
[----:B------:R-:W-:-:S09]  /*20e0*/  UISETP.NE.AND UP0, UPT, UR4, 0x2c, UPT ;  /* 0x0000002c0400788c */ /* 0x000fd2000bf05270 */
[----:B------:R-:W-:Y:S05]  /*20f0*/  BRA.U !UP0, `(.L_x_2823) ;  /* 0x0000000108487547 */ /* 0x000fea000b800000 */
.L_x_2797:
        /* <DEDUP_REMOVED lines=16> */
.L_x_2824:
[----:B------:R-:W-:Y:S01]  /*2200*/  PRMT R28, RZ, 0x7610, R28 ;  /* 0x00007610ff1c7816 */ /* 0x000fe2000000001c */
[----:B------:R-:W-:Y:S06]  /*2210*/  BRA `(.L_x_2798) ;  /* 0x0000000000547947 */ /* 0x000fec0003800000 */
.L_x_2823:
        /* <DEDUP_REMOVED lines=8> */
.L_x_2826:
[----:B------:R-:W-:Y:S05]  /*22a0*/  BSYNC.RECONVERGENT B0 ;  /* 0x0000000000007941 */ /* 0x000fea0003800200 */
.L_x_2825:
[----:B------:R-:W-:-:S04]  /*22b0*/  F2FP.BF16.F32.PACK_AB R0, RZ, R0 ;  /* 0x00000000ff00723e */ /* 0x000fc800000010ff */
[----:B------:R-:W-:Y:S01]  /*22c0*/  PRMT R28, R0, 0x7610, R28 ;  /* 0x00007610001c7816 */ /* 0x000fe2000000001c */
[----:B------:R-:W-:Y:S06]  /*22d0*/  BRA `(.L_x_2798) ;  /* 0x0000000000247947 */ /* 0x000fec0003800000 */
.L_x_2822:
[----:B------:R-:W2:Y:S02]  /*22e0*/  LDG.E.64 R4, desc[UR36][R4.64] ;  /* 0x0000002404047981 */ /* 0x000ea4000c1e1b00 */
[----:B--2---:R-:W0:Y:S02]  /*22f0*/  I2F.U64 R0, R4 ;  /* 0x0000000400007312 */ /* 0x004e240000301000 */
[----:B0-----:R-:W-:-:S04]  /*2300*/  F2FP.BF16.F32.PACK_AB R0, RZ, R0 ;  /* 0x00000000ff00723e */ /* 0x001fc800000010ff */
[----:B------:R-:W-:Y:S01]  /*2310*/  PRMT R28, R0, 0x7610, R28 ;  /* 0x00007610001c7816 */ /* 0x000fe2000000001c */
[----:B------:R-:W-:Y:S06]  /*2320*/  BRA `(.L_x_2798) ;  /* 0x0000000000107947 */ /* 0x000fec0003800000 */
.L_x_2821:
[----:B------:R-:W2:Y:S02]  /*2330*/  LDG.E R4, desc[UR36][R4.64] ;  /* 0x0000002404047981 */ /* 0x000ea4000c1e1900 */
[----:B--2---:R-:W-:-:S04]  /*2340*/  I2FP.F32.U32 R0, R4 ;  /* 0x0000000400007245 */ /* 0x004fc80000201000 */
[----:B------:R-:W-:-:S04]  /*2350*/  F2FP.BF16.F32.PACK_AB R0, RZ, R0 ;  /* 0x00000000ff00723e */ /* 0x000fc800000010ff */
[----:B------:R-:W-:-:S07]  /*2360*/  PRMT R28, R0, 0x7610, R28 ;  /* 0x00007610001c7816 */ /* 0x000fce000000001c */
.L_x_2798:
        /* <DEDUP_REMOVED lines=21> */
.L_x_2830:
[----:B------:R-:W2:Y:S02]  /*24c0*/  LDG.E.U8 R4, desc[UR36][R4.64] ;  /* 0x0000002404047981 */ /* 0x000ea4000c1e1100 */
[----:B--2---:R-:W-:-:S04]  /*24d0*/  I2FP.F32.U32 R0, R4 ;  /* 0x0000000400007245 */ /* 0x004fc80000201000 */
[----:B------:R-:W-:-:S04]  /*24e0*/  F2FP.BF16.F32.PACK_AB R0, RZ, R0 ;  /* 0x00000000ff00723e */ /* 0x000fc800000010ff */
[----:B------:R-:W-:Y:S01]  /*24f0*/  PRMT R26, R0, 0x7610, R26 ;  /* 0x00007610001a7816 */ /* 0x000fe2000000001a */
[----:B------:R-:W-:Y:S06]  /*2500*/  BRA `(.L_x_2832) ;  /* 0x0000000c00e47947 */ /* 0x000fec0003800000 */
.L_x_2829:
        /* <DEDUP_REMOVED lines=11> */
.L_x_2834:
[----:B------:R-:W2:Y:S02]  /*25c0*/  LDG.E R4, desc[UR36][R4.64] ;  /* 0x0000002404047981 */ /* 0x000ea4000c1e1900 */
[----:B--2---:R-:W-:-:S04]  /*25d0*/  I2FP.F32.S32 R0, R4 ;  /* 0x0000000400007245 */ /* 0x004fc80000201400 */
[----:B------:R-:W-:-:S04]  /*25e0*/  F2FP.BF16.F32.PACK_AB R0, RZ, R0 ;  /* 0x00000000ff00723e */ /* 0x000fc800000010ff */
[----:B------:R-:W-:Y:S01]  /*25f0*/  PRMT R26, R0, 0x7610, R26 ;  /* 0x00007610001a7816 */ /* 0x000fe2000000001a */
[----:B------:R-:W-:Y:S06]  /*2600*/  BRA `(.L_x_2832) ;  /* 0x0000000c00a47947 */ /* 0x000fec0003800000 */
.L_x_2833:
[----:B------:R-:W2:Y:S02]  /*2610*/  LDG.E.U16 R4, desc[UR36][R4.64] ;  /* 0x0000002404047981 */ /* 0x000ea4000c1e1500 */
[----:B--2---:R-:W0:Y:S02]  /*2620*/  I2F.S16 R0, R4 ;  /* 0x0000000400007306 */ /* 0x004e240000101400 */
[----:B0-----:R-:W-:-:S04]  /*2630*/  F2FP.BF16.F32.PACK_AB R0, RZ, R0 ;  /* 0x00000000ff00723e */ /* 0x001fc800000010ff */
[----:B------:R-:W-:Y:S01]  /*2640*/  PRMT R26, R0, 0x7610, R26 ;  /* 0x00007610001a7816 */ /* 0x000fe2000000001a */
[----:B------:R-:W-:Y:S06]  /*2650*/  BRA `(.L_x_2832) ;  /* 0x0000000c00907947 */ /* 0x000fec0003800000 */
.L_x_2828:
        /* <DEDUP_REMOVED lines=9> */
.L_x_2836:
[----:B------:R-:W2:Y:S02]  /*26f0*/  LDG.E.U16 R0, desc[UR36][R4.64] ;  /* 0x0000002404007981 */ /* 0x000ea4000c1e1500 */
[----:B--2---:R-:W-:-:S05]  /*2700*/  HADD2.F32 R0, -RZ, R0.H0_H0 ;  /* 0x20000000ff007230 */ /* 0x004fca0000004100 */
[----:B------:R-:W-:-:S04]  /*2710*/  F2FP.BF16.F32.PACK_AB R0, RZ, R0 ;  /* 0x00000000ff00723e */ /* 0x000fc800000010ff */
[----:B------:R-:W-:Y:S01]  /*2720*/  PRMT R26, R0, 0x7610, R26 ;  /* 0x00007610001a7816 */ /* 0x000fe2000000001a */
[----:B------:R-:W-:Y:S06]  /*2730*/  BRA `(.L_x_2832) ;  /* 0x0000000c00587947 */ /* 0x000fec0003800000 */
.L_x_2835:
        /* <DEDUP_REMOVED lines=9> */
.L_x_2838:
[----:B------:R-:W2:Y:S02]  /*27d0*/  LDG.E.U16 R4, desc[UR36][R4.64] ;  /* 0x0000002404047981 */ /* 0x000ea4000c1e1500 */
[----:B--2---:R-:W-:-:S05]  /*27e0*/  HADD2.F32 R0, -RZ, R4.H0_H0 ;  /* 0x20000004ff007230 */ /* 0x004fca0000004100 */
[----:B------:R-:W-:-:S04]  /*27f0*/  F2FP.BF16.F32.PACK_AB R0, RZ, R0 ;  /* 0x00000000ff00723e */ /* 0x000fc800000010ff */
[----:B------:R-:W-:Y:S01]  /*2800*/  PRMT R26, R0, 0x7610, R26 ;  /* 0x00007610001a7816 */ /* 0x000fe2000000001a */
[----:B------:R-:W-:Y:S06]  /*2810*/  BRA `(.L_x_2832) ;  /* 0x0000000c00207947 */ /* 0x000fec0003800000 */
.L_x_2837:
        /* <DEDUP_REMOVED lines=13> */
.L_x_2827:
        /* <DEDUP_REMOVED lines=14> */
.L_x_2841:
        /* <DEDUP_REMOVED lines=13> */
.L_x_2840:
        /* <DEDUP_REMOVED lines=27> */
.L_x_2843:
        /* <DEDUP_REMOVED lines=15> */
.L_x_2842:
[----:B------:R0:W5:Y:S01]  /*2d40*/  LDG.E.U16 R26, desc[UR36][R4.64] ;  /* 0x00000024041a7981 */ /* 0x000162000c1e1500 */
[----:B------:R-:W-:Y:S05]  /*2d50*/  BRA `(.L_x_2832) ;  /* 0x0000000400d07947 */ /* 0x000fea0003800000 */
.L_x_2839:
        /* <DEDUP_REMOVED lines=13> */
.L_x_2846:
        /* <DEDUP_REMOVED lines=21> */
.L_x_2850:
[----:B------:R-:W-:Y:S05]  /*2f80*/  BSYNC.RECONVERGENT B1 ;  /* 0x0000000000017941 */ /* 0x000fea0003800200 */
.L_x_2849:
[----:B------:R-:W-:Y:S01]  /*2f90*/  IMAD.SHL.U32 R0, R0, 0x100000, RZ ;  /* 0x0010000000007824 */ /* 0x000fe200078e00ff */
[----:B------:R-:W-:-:S04]  /*2fa0*/  LEA R3, R3, 0x3b800000, 0x17 ;  /* 0x3b80000003037811 */ /* 0x000fc800078eb8ff */
[----:B------:R-:W-:-:S07]  /*2fb0*/  LOP3.LUT R0, R3, R0, R7, 0xfe, !PT ;  /* 0x0000000003007212 */ /* 0x000fce00078efe07 */
.L_x_2848:
[----:B------:R-:W-:Y:S05]  /*2fc0*/  BSYNC.RECONVERGENT B0 ;  /* 0x0000000000007941 */ /* 0x000fea0003800200 */
.L_x_2847:
[----:B------:R-:W-:-:S04]  /*2fd0*/  F2FP.BF16.F32.PACK_AB R0, RZ, R0 ;  /* 0x00000000ff00723e */ /* 0x000fc800000010ff */
[----:B------:R-:W-:Y:S01]  /*2fe0*/  PRMT R26, R0, 0x7610, R26 ;  /* 0x00007610001a7816 */ /* 0x000fe2000000001a */
[----:B------:R-:W-:Y:S06]  /*2ff0*/  BRA `(.L_x_2832) ;  /* 0x0000000400287947 */ /* 0x000fec0003800000 */
.L_x_2845:
        /* <DEDUP_REMOVED lines=21> */
.L_x_2854:
[----:B------:R-:W-:Y:S05]  /*3150*/  BSYNC.RECONVERGENT B1 ;  /* 0x0000000000017941 */ /* 0x000fea0003800200 */
.L_x_2853:
[----:B------:R-:W-:Y:S01]  /*3160*/  IMAD.SHL.U32 R0, R0, 0x200000, RZ ;  /* 0x0020000000007824 */ /* 0x000fe200078e00ff */
[----:B------:R-:W-:-:S04]  /*3170*/  LEA R3, R3, 0x37800000, 0x17 ;  /* 0x3780000003037811 */ /* 0x000fc800078eb8ff */
[----:B------:R-:W-:-:S07]  /*3180*/  LOP3.LUT R0, R3, R0, R7, 0xfe, !PT ;  /* 0x0000000003007212 */ /* 0x000fce00078efe07 */
.L_x_2852:
[----:B------:R-:W-:Y:S05]  /*3190*/  BSYNC.RECONVERGENT B0 ;  /* 0x0000000000007941 */ /* 0x000fea0003800200 */
.L_x_2851:
[----:B------:R-:W-:-:S04]  /*31a0*/  F2FP.BF16.F32.PACK_AB R0, RZ, R0 ;  /* 0x00000000ff00723e */ /* 0x000fc800000010ff */
[----:B------:R-:W-:Y:S01]  /*31b0*/  PRMT R26, R0, 0x7610, R26 ;  /* 0x00007610001a7816 */ /* 0x000fe2000000001a */
[----:B------:R-:W-:Y:S06]  /*31c0*/  BRA `(.L_x_2832) ;  /* 0x0000000000b47947 */ /* 0x000fec0003800000 */
.L_x_2844:
[----:B------:R-:W-:-:S09]  /*31d0*/  UISETP.NE.AND UP0, UPT, UR4, 0x1c, UPT ;  /* 0x0000001c0400788c */ /* 0x000fd2000bf05270 */
[----:B------:R-:W-:Y:S05]  /*31e0*/  BRA.U !UP0, `(.L_x_2855) ;  /* 0x00000001089c7547 */ /* 0x000fea000b800000 */
[----:B------:R-:W-:-:S09]  /*31f0*/  UISETP.NE.AND UP0, UPT, UR4, 0x1d, UPT ;  /* 0x0000001d0400788c */ /* 0x000fd2000bf05270 */
[----:B------:R-:W-:Y:S05]  /*3200*/  BRA.U !UP0, `(.L_x_2856) ;  /* 0x0000000108807547 */ /* 0x000fea000b800000 */
[----:B------:R-:W-:-:S09]  /*3210*/  UISETP.NE.AND UP0, UPT, UR4, 0x2c, UPT ;  /* 0x0000002c0400788c */ /* 0x000fd2000bf05270 */
[----:B------:R-:W-:Y:S05]  /*3220*/  BRA.U !UP0, `(.L_x_2857) ;  /* 0x0000000108487547 */ /* 0x000fea000b800000 */
.L_x_2831:
        /* <DEDUP_REMOVED lines=16> */
.L_x_2858:
[----:B------:R-:W-:Y:S01]  /*3330*/  PRMT R26, RZ, 0x7610, R26 ;  /* 0x00007610ff1a7816 */ /* 0x000fe2000000001a */
[----:B------:R-:W-:Y:S06]  /*3340*/  BRA `(.L_x_2832) ;  /* 0x0000000000547947 */ /* 0x000fec0003800000 */
.L_x_2857:
        /* <DEDUP_REMOVED lines=8> */
.L_x_2860:
[----:B------:R-:W-:Y:S05]  /*33d0*/  BSYNC.RECONVERGENT B0 ;  /* 0x0000000000007941 */ /* 0x000fea0003800200 */
.L_x_2859:
[----:B------:R-:W-:-:S04]  /*33e0*/  F2FP.BF16.F32.PACK_AB R0, RZ, R0 ;  /* 0x00000000ff00723e */ /* 0x000fc800000010ff */
[----:B------:R-:W-:Y:S01]  /*33f0*/  PRMT R26, R0, 0x7610, R26 ;  /* 0x00007610001a7816 */ /* 0x000fe2000000001a */
[----:B------:R-:W-:Y:S06]  /*3400*/  BRA `(.L_x_2832) ;  /* 0x0000000000247947 */ /* 0x000fec0003800000 */
.L_x_2856:
[----:B------:R-:W2:Y:S02]  /*3410*/  LDG.E.64 R4, desc[UR36][R4.64] ;  /* 0x0000002404047981 */ /* 0x000ea4000c1e1b00 */
[----:B--2---:R-:W0:Y:S02]  /*3420*/  I2F.U64 R0, R4 ;  /* 0x0000000400007312 */ /* 0x004e240000301000 */
[----:B0-----:R-:W-:-:S04]  /*3430*/  F2FP.BF16.F32.PACK_AB R0, RZ, R0 ;  /* 0x00000000ff00723e */ /* 0x001fc800000010ff */
[----:B------:R-:W-:Y:S01]  /*3440*/  PRMT R26, R0, 0x7610, R26 ;  /* 0x00007610001a7816 */ /* 0x000fe2000000001a */
[----:B------:R-:W-:Y:S06]  /*3450*/  BRA `(.L_x_2832) ;  /* 0x0000000000107947 */ /* 0x000fec0003800000 */
.L_x_2855:
[----:B------:R-:W2:Y:S02]  /*3460*/  LDG.E R4, desc[UR36][R4.64] ;  /* 0x0000002404047981 */ /* 0x000ea4000c1e1900 */
[----:B--2---:R-:W-:-:S04]  /*3470*/  I2FP.F32.U32 R0, R4 ;  /* 0x0000000400007245 */ /* 0x004fc80000201000 */
[----:B------:R-:W-:-:S04]  /*3480*/  F2FP.BF16.F32.PACK_AB R0, RZ, R0 ;  /* 0x00000000ff00723e */ /* 0x000fc800000010ff */
[----:B------:R-:W-:-:S07]  /*3490*/  PRMT R26, R0, 0x7610, R26 ;  /* 0x00007610001a7816 */ /* 0x000fce000000001a */
.L_x_2832:
[----:B------:R-:W-:-:S07]  /*34a0*/  VIADD R27, R2, 0x80 ;  /* 0x00000080021b7836 */ /* 0x000fce0000000000 */
.L_x_2758:
[----:B------:R-:W-:Y:S05]  /*34b0*/  BSYNC.RECONVERGENT B6 ;  /* 0x0000000000067941 */ /* 0x000fea0003800200 */
.L_x_2757:
[----:B------:R-:W-:Y:S01]  /*34c0*/  ISETP.GE.AND P0, PT, R27, R25, PT ;  /* 0x000000191b00720c */ /* 0x000fe20003f06270 */
[----:B------:R-:W-:Y:S01]  /*34d0*/  BSSY.RECONVERGENT B6, `(.L_x_2861) ;  /* 0x0000340000067945 */ /* 0x000fe20003800200 */
[----:B------:R-:W-:Y:S02]  /*34e0*/  PRMT R24, RZ, 0x7610, R24 ;  /* 0x00007610ff187816 */ /* 0x000fe40000000018 */
[----:B------:R-:W-:Y:S02]  /*34f0*/  PRMT R22, RZ, 0x7610, R22 ;  /* 0x00007610ff167816 */ /* 0x000fe40000000016 */
[----:B------:R-:W-:-:S07]  /*3500*/  PRMT R18, RZ, 0x7610, R18 ;  /* 0x00007610ff127816 */ /* 0x000fce0000000012 */
[----:B------:R-:W-:Y:S05]  /*3510*/  @P0 BRA `(.L_x_2862) ;  /* 0x0000003000ec0947 */ /* 0x000fea0003800000 */
[----:B0-----:R-:W0:Y:S01]  /*3520*/  LDC.64 R4, c[0x0][0x3a0] ;  /* 0x0000e800ff047b82 */ /* 0x001e220000000a00 */
        /* <DEDUP_REMOVED lines=21> */
.L_x_2866:
[----:B------:R-:W2:Y:S02]  /*3680*/  LDG.E.U8 R4, desc[UR36][R4.64] ;  /* 0x0000002404047981 */ /* 0x000ea4000c1e1100 */
[----:B--2---:R-:W-:-:S04]  /*3690*/  I2FP.F32.U32 R0, R4 ;  /* 0x0000000400007245 */ /* 0x004fc80000201000 */
[----:B------:R-:W-:-:S04]  /*36a0*/  F2FP.BF16.F32.PACK_AB R0, RZ, R0 ;  /* 0x00000000ff00723e */ /* 0x000fc800000010ff */
[----:B------:R-:W-:Y:S01]  /*36b0*/  PRMT R24, R0, 0x7610, R24 ;  /* 0x0000761000187816 */ /* 0x000fe20000000018 */
[----:B------:R-:W-:Y:S06]  /*36c0*/  BRA `(.L_x_2868) ;  /* 0x0000000c00e47947 */ /* 0x000fec0003800000 */
.L_x_2865:
        /* <DEDUP_REMOVED lines=11> */
.L_x_2870:
[----:B------:R-:W2:Y:S02]  /*3780*/  LDG.E R4, desc[UR36][R4.64] ;  /* 0x0000002404047981 */ /* 0x000ea4000c1e1900 */
[----:B--2---:R-:W-:-:S04]  /*3790*/  I2FP.F32.S32 R0, R4 ;  /* 0x0000000400007245 */ /* 0x004fc80000201400 */
[----:B------:R-:W-:-:S04]  /*37a0*/  F2FP.BF16.F32.PACK_AB R0, RZ, R0 ;  /* 0x00000000ff00723e */ /* 0x000fc800000010ff */
[----:B------:R-:W-:Y:S01]  /*37b0*/  PRMT R24, R0, 0x7610, R24 ;  /* 0x0000761000187816 */ /* 0x000fe20000000018 */
[----:B------:R-:W-:Y:S06]  /*37c0*/  BRA `(.L_x_2868) ;  /* 0x0000000c00a47947 */ /* 0x000fec0003800000 */
.L_x_2869:
[----:B------:R-:W2:Y:S02]  /*37d0*/  LDG.E.U16 R4, desc[UR36][R4.64] ;  /* 0x0000002404047981 */ /* 0x000ea4000c1e1500 */
[----:B--2---:R-:W0:Y:S02]  /*37e0*/  I2F.S16 R0, R4 ;  /* 0x0000000400007306 */ /* 0x004e240000101400 */
[----:B0-----:R-:W-:-:S04]  /*37f0*/  F2FP.BF16.F32.PACK_AB R0, RZ, R0 ;  /* 0x00000000ff00723e */ /* 0x001fc800000010ff */
[----:B------:R-:W-:Y:S01]  /*3800*/  PRMT R24, R0, 0x7610, R24 ;  /* 0x0000761000187816 */ /* 0x000fe20000000018 */
[----:B------:R-:W-:Y:S06]  /*3810*/  BRA `(.L_x_2868) ;  /* 0x0000000c00907947 */ /* 0x000fec0003800000 */
.L_x_2864:
        /* <DEDUP_REMOVED lines=9> */
.L_x_2872:
[----:B------:R-:W2:Y:S02]  /*38b0*/  LDG.E.U16 R0, desc[UR36][R4.64] ;  /* 0x0000002404007981 */ /* 0x000ea4000c1e1500 */
[----:B--2---:R-:W-:-:S05]  /*38c0*/  HADD2.F32 R0, -RZ, R0.H0_H0 ;  /* 0x20000000ff007230 */ /* 0x004fca0000004100 */
[----:B------:R-:W-:-:S04]  /*38d0*/  F2FP.BF16.F32.PACK_AB R0, RZ, R0 ;  /* 0x00000000ff00723e */ /* 0x000fc800000010ff */
[----:B------:R-:W-:Y:S01]  /*38e0*/  PRMT R24, R0, 0x7610, R24 ;  /* 0x0000761000187816 */ /* 0x000fe20000000018 */
[----:B------:R-:W-:Y:S06]  /*38f0*/  BRA `(.L_x_2868) ;  /* 0x0000000c00587947 */ /* 0x000fec0003800000 */
.L_x_2871:
        /* <DEDUP_REMOVED lines=9> */
.L_x_2874:
[----:B------:R-:W2:Y:S02]  /*3990*/  LDG.E.U16 R4, desc[UR36][R4.64] ;  /* 0x0000002404047981 */ /* 0x000ea4000c1e1500 */
[----:B--2---:R-:W-:-:S05]  /*39a0*/  HADD2.F32 R0, -RZ, R4.H0_H0 ;  /* 0x20000004ff007230 */ /* 0x004fca0000004100 */
[----:B------:R-:W-:-:S04]  /*39b0*/  F2FP.BF16.F32.PACK_AB R0, RZ, R0 ;  /* 0x00000000ff00723e */ /* 0x000fc800000010ff */
[----:B------:R-:W-:Y:S01]  /*39c0*/  PRMT R24, R0, 0x7610, R24 ;  /* 0x0000761000187816 */ /* 0x000fe20000000018 */
[----:B------:R-:W-:Y:S06]  /*39d0*/  BRA `(.L_x_2868) ;  /* 0x0000000c00207947 */ /* 0x000fec0003800000 */
.L_x_2873:
        /* <DEDUP_REMOVED lines=13> */
.L_x_2863:
        /* <DEDUP_REMOVED lines=14> */
.L_x_2877:
        /* <DEDUP_REMOVED lines=13> */
.L_x_2876:
        /* <DEDUP_REMOVED lines=27> */
.L_x_2879:
        /* <DEDUP_REMOVED lines=12> */
[----:B------:R-:W-:-:S04]  /*3ed0*/  F2FP.BF16.F32.PACK_AB R0, RZ, R0 ;  /* 0x00000000ff00723e */ /* 0x000fc800000010ff */
[----:B------:R-:W-:Y:S01]  /*3ee0*/  PRMT R24, R0, 0x7610, R24 ;  /* 0x0000761000187816 */ /* 0x000fe20000000018 */
[----:B------:R-:W-:Y:S06]  /*3ef0*/  BRA `(.L_x_2868) ;  /* 0x0000000400d87947 */ /* 0x000fec0003800000 */
.L_x_2878:
[----:B------:R0:W5:Y:S01]  /*3f00*/  LDG.E.U16 R24, desc[UR36][R4.64] ;  /* 0x0000002404187981 */ /* 0x000162000c1e1500 */
[----:B------:R-:W-:Y:S05]  /*3f10*/  BRA `(.L_x_2868) ;  /* 0x0000000400d07947 */ /* 0x000fea0003800000 */
.L_x_2875:
        /* <DEDUP_REMOVED lines=13> */
.L_x_2882:
        /* <DEDUP_REMOVED lines=21> */
.L_x_2886:
[----:B------:R-:W-:Y:S05]  /*4140*/  BSYNC.RECONVERGENT B1 ;  /* 0x0000000000017941 */ /* 0x000fea0003800200 */
.L_x_2885:
[----:B------:R-:W-:Y:S01]  /*4150*/  IMAD.SHL.U32 R0, R0, 0x100000, RZ ;  /* 0x0010000000007824 */ /* 0x000fe200078e00ff */
[----:B------:R-:W-:-:S04]  /*4160*/  LEA R3, R3, 0x3b800000, 0x17 ;  /* 0x3b80000003037811 */ /* 0x000fc800078eb8ff */
[----:B------:R-:W-:-:S07]  /*4170*/  LOP3.LUT R0, R3, R0, R7, 0xfe, !PT ;  /* 0x0000000003007212 */ /* 0x000fce00078efe07 */
.L_x_2884:
[----:B------:R-:W-:Y:S05]  /*4180*/  BSYNC.RECONVERGENT B0 ;  /* 0x0000000000007941 */ /* 0x000fea0003800200 */
.L_x_2883:
[----:B------:R-:W-:-:S04]  /*4190*/  F2FP.BF16.F32.PACK_AB R0, RZ, R0 ;  /* 0x00000000ff00723e */ /* 0x000fc800000010ff */
[----:B------:R-:W-:Y:S01]  /*41a0*/  PRMT R24, R0, 0x7610, R24 ;  /* 0x0000761000187816 */ /* 0x000fe20000000018 */
[----:B------:R-:W-:Y:S06]  /*41b0*/  BRA `(.L_x_2868) ;  /* 0x0000000400287947 */ /* 0x000fec0003800000 */
.L_x_2881:
        /* <DEDUP_REMOVED lines=21> */
.L_x_2890:
[----:B------:R-:W-:Y:S05]  /*4310*/  BSYNC.RECONVERGENT B1 ;  /* 0x0000000000017941 */ /* 0x000fea0003800200 */
.L_x_2889:
[----:B------:R-:W-:Y:S01]  /*4320*/  IMAD.SHL.U32 R0, R0, 0x200000, RZ ;  /* 0x0020000000007824 */ /* 0x000fe200078e00ff */
[----:B------:R-:W-:-:S04]  /*4330*/  LEA R3, R3, 0x37800000, 0x17 ;  /* 0x3780000003037811 */ /* 0x000fc800078eb8ff */
[----:B------:R-:W-:-:S07]  /*4340*/  LOP3.LUT R0, R3, R0, R7, 0xfe, !PT ;  /* 0x0000000003007212 */ /* 0x000fce00078efe07 */
.L_x_2888:
[----:B------:R-:W-:Y:S05]  /*4350*/  BSYNC.RECONVERGENT B0 ;  /* 0x0000000000007941 */ /* 0x000fea0003800200 */
.L_x_2887:
[----:B------:R-:W-:-:S04]  /*4360*/  F2FP.BF16.F32.PACK_AB R0, RZ, R0 ;  /* 0x00000000ff00723e */ /* 0x000fc800000010ff */
[----:B------:R-:W-:Y:S01]  /*4370*/  PRMT R24, R0, 0x7610, R24 ;  /* 0x0000761000187816 */ /* 0x000fe20000000018 */
[----:B------:R-:W-:Y:S06]  /*4380*/  BRA `(.L_x_2868) ;  /* 0x0000000000b47947 */ /* 0x000fec0003800000 */
.L_x_2880:
        /* <DEDUP_REMOVED lines=14> */
.L_x_2894:
[----:B------:R-:W-:Y:S05]  /*4470*/  BSYNC.RECONVERGENT B0 ;  /* 0x0000000000007941 */ /* 0x000fea0003800200 */
.L_x_2893:
[----:B------:R-:W-:-:S04]  /*4480*/  F2FP.BF16.F32.PACK_AB R0, RZ, R0 ;  /* 0x00000000ff00723e */ /* 0x000fc800000010ff */
[----:B------:R-:W-:Y:S01]  /*4490*/  PRMT R24, R0, 0x7610, R24 ;  /* 0x0000761000187816 */ /* 0x000fe20000000018 */
[----:B------:R-:W-:Y:S06]  /*44a0*/  BRA `(.L_x_2868) ;  /* 0x00000000006c7947 */ /* 0x000fec0003800000 */
.L_x_2867:
        /* <DEDUP_REMOVED lines=16> */
.L_x_2895:
[----:B------:R-:W-:Y:S01]  /*45b0*/  PRMT R24, RZ, 0x7610, R24 ;  /* 0x00007610ff187816 */ /* 0x000fe20000000018 */
[----:B------:R-:W-:Y:S06]  /*45c0*/  BRA `(.L_x_2868) ;  /* 0x0000000000247947 */ /* 0x000fec0003800000 */
.L_x_2892:
[----:B------:R-:W2:Y:S02]  /*45d0*/  LDG.E.64 R4, desc[UR36][R4.64] ;  /* 0x0000002404047981 */ /* 0x000ea4000c1e1b00 */
[----:B--2---:R-:W0:Y:S02]  /*45e0*/  I2F.U64 R0, R4 ;  /* 0x0000000400007312 */ /* 0x004e240000301000 */
[----:B0-----:R-:W-:-:S04]  /*45f0*/  F2FP.BF16.F32.PACK_AB R0, RZ, R0 ;  /* 0x00000000ff00723e */ /* 0x001fc800000010ff */
[----:B------:R-:W-:Y:S01]  /*4600*/  PRMT R24, R0, 0x7610, R24 ;  /* 0x0000761000187816 */ /* 0x000fe20000000018 */
[----:B------:R-:W-:Y:S06]  /*4610*/  BRA `(.L_x_2868) ;  /* 0x0000000000107947 */ /* 0x000fec0003800000 */
.L_x_2891:
[----:B------:R-:W2:Y:S02]  /*4620*/  LDG.E R4, desc[UR36][R4.64] ;  /* 0x0000002404047981 */ /* 0x000ea4000c1e1900 */
[----:B--2---:R-:W-:-:S04]  /*4630*/  I2FP.F32.U32 R0, R4 ;  /* 0x0000000400007245 */ /* 0x004fc80000201000 */
[----:B------:R-:W-:-:S04]  /*4640*/  F2FP.BF16.F32.PACK_AB R0, RZ, R0 ;  /* 0x00000000ff00723e */ /* 0x000fc800000010ff */
[----:B------:R-:W-:-:S07]  /*4650*/  PRMT R24, R0, 0x7610, R24 ;  /* 0x0000761000187816 */ /* 0x000fce0000000018 */
.L_x_2868:
        /* <DEDUP_REMOVED lines=21> */
.L_x_2899:
[----:B------:R-:W2:Y:S02]  /*47b0*/  LDG.E.U8 R4, desc[UR36][R4.64] ;  /* 0x0000002404047981 */ /* 0x000ea4000c1e1100 */
[----:B--2---:R-:W-:-:S04]  /*47c0*/  I2FP.F32.U32 R0, R4 ;  /* 0x0000000400007245 */ /* 0x004fc80000201000 */
[----:B------:R-:W-:-:S04]  /*47d0*/  F2FP.BF16.F32.PACK_AB R0, RZ, R0 ;  /* 0x00000000ff00723e */ /* 0x000fc800000010ff */
[----:B------:R-:W-:Y:S01]  /*47e0*/  PRMT R22, R0, 0x7610, R22 ;  /* 0x0000761000167816 */ /* 0x000fe20000000016 */
[----:B------:R-:W-:Y:S06]  /*47f0*/  BRA `(.L_x_2901) ;  /* 0x0000000c00e47947 */ /* 0x000fec0003800000 */
.L_x_2898:
        /* <DEDUP_REMOVED lines=11> */
.L_x_2903:
[----:B------:R-:W2:Y:S02]  /*48b0*/  LDG.E R4, desc[UR36][R4.64] ;  /* 0x0000002404047981 */ /* 0x000ea4000c1e1900 */
[----:B--2---:R-:W-:-:S04]  /*48c0*/  I2FP.F32.S32 R0, R4 ;  /* 0x0000000400007245 */ /* 0x004fc80000201400 */
[----:B------:R-:W-:-:S04]  /*48d0*/  F2FP.BF16.F32.PACK_AB R0, RZ, R0 ;  /* 0x00000000ff00723e */ /* 0x000fc800000010ff */
[----:B------:R-:W-:Y:S01]  /*48e0*/  PRMT R22, R0, 0x7610, R22 ;  /* 0x0000761000167816 */ /* 0x000fe20000000016 */
[----:B------:R-:W-:Y:S06]  /*48f0*/  BRA `(.L_x_2901) ;  /* 0x0000000c00a47947 */ /* 0x000fec0003800000 */
.L_x_2902:
[----:B------:R-:W2:Y:S02]  /*4900*/  LDG.E.U16 R4, desc[UR36][R4.64] ;  /* 0x0000002404047981 */ /* 0x000ea4000c1e1500 */
[----:B--2---:R-:W0:Y:S02]  /*4910*/  I2F.S16 R0, R4 ;  /* 0x0000000400007306 */ /* 0x004e240000101400 */
[----:B0-----:R-:W-:-:S04]  /*4920*/  F2FP.BF16.F32.PACK_AB R0, RZ, R0 ;  /* 0x00000000ff00723e */ /* 0x001fc800000010ff */
[----:B------:R-:W-:Y:S01]  /*4930*/  PRMT R22, R0, 0x7610, R22 ;  /* 0x0000761000167816 */ /* 0x000fe20000000016 */
[----:B------:R-:W-:Y:S06]  /*4940*/  BRA `(.L_x_2901) ;  /* 0x0000000c00907947 */ /* 0x000fec0003800000 */
.L_x_2897:
        /* <DEDUP_REMOVED lines=9> */
.L_x_2905:
[----:B------:R-:W2:Y:S02]  /*49e0*/  LDG.E.U16 R0, desc[UR36][R4.64] ;  /* 0x0000002404007981 */ /* 0x000ea4000c1e1500 */
[----:B--2---:R-:W-:-:S05]  /*49f0*/  HADD2.F32 R0, -RZ, R0.H0_H0 ;  /* 0x20000000ff007230 */ /* 0x004fca0000004100 */
[----:B------:R-:W-:-:S04]  /*4a00*/  F2FP.BF16.F32.PACK_AB R0, RZ, R0 ;  /* 0x00000000ff00723e */ /* 0x000fc800000010ff */
[----:B------:R-:W-:Y:S01]  /*4a10*/  PRMT R22, R0, 0x7610, R22 ;  /* 0x0000761000167816 */ /* 0x000fe20000000016 */
[----:B------:R-:W-:Y:S06]  /*4a20*/  BRA `(.L_x_2901) ;  /* 0x0000000c00587947 */ /* 0x000fec0003800000 */
.L_x_2904:
        /* <DEDUP_REMOVED lines=9> */
.L_x_2907:
[----:B------:R-:W2:Y:S02]  /*4ac0*/  LDG.E.U16 R4, desc[UR36][R4.64] ;  /* 0x0000002404047981 */ /* 0x000ea4000c1e1500 */
[----:B--2---:R-:W-:-:S05]  /*4ad0*/  HADD2.F32 R0, -RZ, R4.H0_H0 ;  /* 0x20000004ff007230 */ /* 0x004fca0000004100 */
[----:B------:R-:W-:-:S04]  /*4ae0*/  F2FP.BF16.F32.PACK_AB R0, RZ, R0 ;  /* 0x00000000ff00723e */ /* 0x000fc800000010ff */
[----:B------:R-:W-:Y:S01]  /*4af0*/  PRMT R22, R0, 0x7610, R22 ;  /* 0x0000761000167816 */ /* 0x000fe20000000016 */
[----:B------:R-:W-:Y:S06]  /*4b00*/  BRA `(.L_x_2901) ;  /* 0x0000000c00207947 */ /* 0x000fec0003800000 */
.L_x_2906:
        /* <DEDUP_REMOVED lines=13> */
.L_x_2896:
        /* <DEDUP_REMOVED lines=14> */
.L_x_2910:
        /* <DEDUP_REMOVED lines=13> */
.L_x_2909:
        /* <DEDUP_REMOVED lines=27> */
.L_x_2912:
        /* <DEDUP_REMOVED lines=15> */
.L_x_2911:
[----:B------:R0:W5:Y:S01]  /*5030*/  LDG.E.U16 R22, desc[UR36][R4.64] ;  /* 0x0000002404167981 */ /* 0x000162000c1e1500 */
[----:B------:R-:W-:Y:S05]  /*5040*/  BRA `(.L_x_2901) ;  /* 0x0000000400d07947 */ /* 0x000fea0003800000 */
.L_x_2908:
        /* <DEDUP_REMOVED lines=13> */
.L_x_2915:
        /* <DEDUP_REMOVED lines=21> */
.L_x_2919:
[----:B------:R-:W-:Y:S05]  /*5270*/  BSYNC.RECONVERGENT B1 ;  /* 0x0000000000017941 */ /* 0x000fea0003800200 */
.L_x_2918:
[----:B------:R-:W-:Y:S01]  /*5280*/  IMAD.SHL.U32 R0, R0, 0x100000, RZ ;  /* 0x0010000000007824 */ /* 0x000fe200078e00ff */
[----:B------:R-:W-:-:S04]  /*5290*/  LEA R3, R3, 0x3b800000, 0x17 ;  /* 0x3b80000003037811 */ /* 0x000fc800078eb8ff */
[----:B------:R-:W-:-:S07]  /*52a0*/  LOP3.LUT R0, R3, R0, R7, 0xfe, !PT ;  /* 0x0000000003007212 */ /* 0x000fce00078efe07 */
.L_x_2917:
[----:B------:R-:W-:Y:S05]  /*52b0*/  BSYNC.RECONVERGENT B0 ;  /* 0x0000000000007941 */ /* 0x000fea0003800200 */
.L_x_2916:
[----:B------:R-:W-:-:S04]  /*52c0*/  F2FP.BF16.F32.PACK_AB R0, RZ, R0 ;  /* 0x00000000ff00723e */ /* 0x000fc800000010ff */
[----:B------:R-:W-:Y:S01]  /*52d0*/  PRMT R22, R0, 0x7610, R22 ;  /* 0x0000761000167816 */ /* 0x000fe20000000016 */
[----:B------:R-:W-:Y:S06]  /*52e0*/  BRA `(.L_x_2901) ;  /* 0x0000000400287947 */ /* 0x000fec0003800000 */
.L_x_2914:
        /* <DEDUP_REMOVED lines=21> */
.L_x_2923:
[----:B------:R-:W-:Y:S05]  /*5440*/  BSYNC.RECONVERGENT B1 ;  /* 0x0000000000017941 */ /* 0x000fea0003800200 */
.L_x_2922:
[----:B------:R-:W-:Y:S01]  /*5450*/  IMAD.SHL.U32 R0, R0, 0x200000, RZ ;  /* 0x0020000000007824 */ /* 0x000fe200078e00ff */
[----:B------:R-:W-:-:S04]  /*5460*/  LEA R3, R3, 0x37800000, 0x17 ;  /* 0x3780000003037811 */ /* 0x000fc800078eb8ff */
[----:B------:R-:W-:-:S07]  /*5470*/  LOP3.LUT R0, R3, R0, R7, 0xfe, !PT ;  /* 0x0000000003007212 */ /* 0x000fce00078efe07 */
.L_x_2921:
[----:B------:R-:W-:Y:S05]  /*5480*/  BSYNC.RECONVERGENT B0 ;  /* 0x0000000000007941 */ /* 0x000fea0003800200 */
.L_x_2920:
[----:B------:R-:W-:-:S04]  /*5490*/  F2FP.BF16.F32.PACK_AB R0, RZ, R0 ;  /* 0x00000000ff00723e */ /* 0x000fc800000010ff */
[----:B------:R-:W-:Y:S01]  /*54a0*/  PRMT R22, R0, 0x7610, R22 ;  /* 0x0000761000167816 */ /* 0x000fe20000000016 */
[----:B------:R-:W-:Y:S06]  /*54b0*/  BRA `(.L_x_2901) ;  /* 0x0000000000b47947 */ /* 0x000fec0003800000 */
.L_x_2913:
        /* <DEDUP_REMOVED lines=14> */
.L_x_2927:
[----:B------:R-:W-:Y:S05]  /*55a0*/  BSYNC.RECONVERGENT B0 ;  /* 0x0000000000007941 */ /* 0x000fea0003800200 */
.L_x_2926:
[----:B------:R-:W-:-:S04]  /*55b0*/  F2FP.BF16.F32.PACK_AB R0, RZ, R0 ;  /* 0x00000000ff00723e */ /* 0x000fc800000010ff */
[----:B------:R-:W-:Y:S01]  /*55c0*/  PRMT R22, R0, 0x7610, R22 ;  /* 0x0000761000167816 */ /* 0x000fe20000000016 */
[----:B------:R-:W-:Y:S06]  /*55d0*/  BRA `(.L_x_2901) ;  /* 0x00000000006c7947 */ /* 0x000fec0003800000 */
.L_x_2900:
        /* <DEDUP_REMOVED lines=16> */
.L_x_2928:
[----:B------:R-:W-:Y:S01]  /*56e0*/  PRMT R22, RZ, 0x7610, R22 ;  /* 0x00007610ff167816 */ /* 0x000fe20000000016 */
[----:B------:R-:W-:Y:S06]  /*56f0*/  BRA `(.L_x_2901) ;  /* 0x0000000000247947 */ /* 0x000fec0003800000 */
.L_x_2925:
[----:B------:R-:W2:Y:S02]  /*5700*/  LDG.E.64 R4, desc[UR36][R4.64] ;  /* 0x0000002404047981 */ /* 0x000ea4000c1e1b00 */
[----:B--2---:R-:W0:Y:S02]  /*5710*/  I2F.U64 R0, R4 ;  /* 0x0000000400007312 */ /* 0x004e240000301000 */
[----:B0-----:R-:W-:-:S04]  /*5720*/  F2FP.BF16.F32.PACK_AB R0, RZ, R0 ;  /* 0x00000000ff00723e */ /* 0x001fc800000010ff */
[----:B------:R-:W-:Y:S01]  /*5730*/  PRMT R22, R0, 0x7610, R22 ;  /* 0x0000761000167816 */ /* 0x000fe20000000016 */
[----:B------:R-:W-:Y:S06]  /*5740*/  BRA `(.L_x_2901) ;  /* 0x0000000000107947 */ /* 0x000fec0003800000 */
.L_x_2924:
[----:B------:R-:W2:Y:S02]  /*5750*/  LDG.E R4, desc[UR36][R4.64] ;  /* 0x0000002404047981 */ /* 0x000ea4000c1e1900 */
[----:B--2---:R-:W-:-:S04]  /*5760*/  I2FP.F32.U32 R0, R4 ;  /* 0x0000000400007245 */ /* 0x004fc80000201000 */
[----:B------:R-:W-:-:S04]  /*5770*/  F2FP.BF16.F32.PACK_AB R0, RZ, R0 ;  /* 0x00000000ff00723e */ /* 0x000fc800000010ff */
[----:B------:R-:W-:-:S07]  /*5780*/  PRMT R22, R0, 0x7610, R22 ;  /* 0x0000761000167816 */ /* 0x000fce0000000016 */
.L_x_2901:
        /* <DEDUP_REMOVED lines=21> */
.L_x_2932:
[----:B------:R-:W2:Y:S02]  /*58e0*/  LDG.E.U8 R4, desc[UR36][R4.64] ;  /* 0x0000002404047981 */ /* 0x000ea4000c1e1100 */
[----:B--2---:R-:W-:-:S04]  /*58f0*/  I2FP.F32.U32 R0, R4 ;  /* 0x0000000400007245 */ /* 0x004fc80000201000 */
[----:B------:R-:W-:-:S04]  /*5900*/  F2FP.BF16.F32.PACK_AB R0, RZ, R0 ;  /* 0x00000000ff00723e */ /* 0x000fc800000010ff */
[----:B------:R-:W-:Y:S01]  /*5910*/  PRMT R18, R0, 0x7610, R18 ;  /* 0x0000761000127816 */ /* 0x000fe20000000012 */
[----:B------:R-:W-:Y:S06]  /*5920*/  BRA `(.L_x_2934) ;  /* 0x0000000c00e47947 */ /* 0x000fec0003800000 */
.L_x_2931:
        /* <DEDUP_REMOVED lines=11> */
.L_x_2936:
[----:B------:R-:W2:Y:S02]  /*59e0*/  LDG.E R4, desc[UR36][R4.64] ;  /* 0x0000002404047981 */ /* 0x000ea4000c1e1900 */
[----:B--2---:R-:W-:-:S04]  /*59f0*/  I2FP.F32.S32 R0, R4 ;  /* 0x0000000400007245 */ /* 0x004fc80000201400 */
[----:B------:R-:W-:-:S04]  /*5a00*/  F2FP.BF16.F32.PACK_AB R0, RZ, R0 ;  /* 0x00000000ff00723e */ /* 0x000fc800000010ff */
[----:B------:R-:W-:Y:S01]  /*5a10*/  PRMT R18, R0, 0x7610, R18 ;  /* 0x0000761000127816 */ /* 0x000fe20000000012 */
[----:B------:R-:W-:Y:S06]  /*5a20*/  BRA `(.L_x_2934) ;  /* 0x0000000c00a47947 */ /* 0x000fec0003800000 */
.L_x_2935:
[----:B------:R-:W2:Y:S02]  /*5a30*/  LDG.E.U16 R4, desc[UR36][R4.64] ;  /* 0x0000002404047981 */ /* 0x000ea4000c1e1500 */
[----:B--2---:R-:W0:Y:S02]  /*5a40*/  I2F.S16 R0, R4 ;  /* 0x0000000400007306 */ /* 0x004e240000101400 */
[----:B0-----:R-:W-:-:S04]  /*5a50*/  F2FP.BF16.F32.PACK_AB R0, RZ, R0 ;  /* 0x00000000ff00723e */ /* 0x001fc800000010ff */
[----:B------:R-:W-:Y:S01]  /*5a60*/  PRMT R18, R0, 0x7610, R18 ;  /* 0x0000761000127816 */ /* 0x000fe20000000012 */
[----:B------:R-:W-:Y:S06]  /*5a70*/  BRA `(.L_x_2934) ;  /* 0x0000000c00907947 */ /* 0x000fec0003800000 */
.L_x_2930:
        /* <DEDUP_REMOVED lines=9> */
.L_x_2938:
[----:B------:R-:W2:Y:S02]  /*5b10*/  LDG.E.U16 R0, desc[UR36][R4.64] ;  /* 0x0000002404007981 */ /* 0x000ea4000c1e1500 */
[----:B--2---:R-:W-:-:S05]  /*5b20*/  HADD2.F32 R0, -RZ, R0.H0_H0 ;  /* 0x20000000ff007230 */ /* 0x004fca0000004100 */
[----:B------:R-:W-:-:S04]  /*5b30*/  F2FP.BF16.F32.PACK_AB R0, RZ, R0 ;  /* 0x00000000ff00723e */ /* 0x000fc800000010ff */
[----:B------:R-:W-:Y:S01]  /*5b40*/  PRMT R18, R0, 0x7610, R18 ;  /* 0x0000761000127816 */ /* 0x000fe20000000012 */
[----:B------:R-:W-:Y:S06]  /*5b50*/  BRA `(.L_x_2934) ;  /* 0x0000000c00587947 */ /* 0x000fec0003800000 */
.L_x_2937:
        /* <DEDUP_REMOVED lines=9> */
.L_x_2940:
[----:B------:R-:W2:Y:S02]  /*5bf0*/  LDG.E.U16 R4, desc[UR36][R4.64] ;  /* 0x0000002404047981 */ /* 0x000ea4000c1e1500 */
[----:B--2---:R-:W-:-:S05]  /*5c00*/  HADD2.F32 R0, -RZ, R4.H0_H0 ;  /* 0x20000004ff007230 */ /* 0x004fca0000004100 */
[----:B------:R-:W-:-:S04]  /*5c10*/  F2FP.BF16.F32.PACK_AB R0, RZ, R0 ;  /* 0x00000000ff00723e */ /* 0x000fc800000010ff */
[----:B------:R-:W-:Y:S01]  /*5c20*/  PRMT R18, R0, 0x7610, R18 ;  /* 0x0000761000127816 */ /* 0x000fe20000000012 */
[----:B------:R-:W-:Y:S06]  /*5c30*/  BRA `(.L_x_2934) ;  /* 0x0000000c00207947 */ /* 0x000fec0003800000 */
.L_x_2939:
        /* <DEDUP_REMOVED lines=13> */
.L_x_2929:
        /* <DEDUP_REMOVED lines=14> */
.L_x_2943:
        /* <DEDUP_REMOVED lines=13> */
.L_x_2942:
        /* <DEDUP_REMOVED lines=27> */
.L_x_2945:
        /* <DEDUP_REMOVED lines=15> */
.L_x_2944:
[----:B------:R0:W5:Y:S01]  /*6160*/  LDG.E.U16 R18, desc[UR36][R4.64] ;  /* 0x0000002404127981 */ /* 0x000162000c1e1500 */
[----:B------:R-:W-:Y:S05]  /*6170*/  BRA `(.L_x_2934) ;  /* 0x0000000400d07947 */ /* 0x000fea0003800000 */
.L_x_2941:
        /* <DEDUP_REMOVED lines=13> */
.L_x_2948:
        /* <DEDUP_REMOVED lines=21> */
.L_x_2952:
[----:B------:R-:W-:Y:S05]  /*63a0*/  BSYNC.RECONVERGENT B1 ;  /* 0x0000000000017941 */ /* 0x000fea0003800200 */
.L_x_2951:
[----:B------:R-:W-:Y:S01]  /*63b0*/  IMAD.SHL.U32 R0, R0, 0x100000, RZ ;  /* 0x0010000000007824 */ /* 0x000fe200078e00ff */
[----:B------:R-:W-:-:S04]  /*63c0*/  LEA R3, R3, 0x3b800000, 0x17 ;  /* 0x3b80000003037811 */ /* 0x000fc800078eb8ff */
[----:B------:R-:W-:-:S07]  /*63d0*/  LOP3.LUT R0, R3, R0, R7, 0xfe, !PT ;  /* 0x0000000003007212 */ /* 0x000fce00078efe07 */
.L_x_2950:
[----:B------:R-:W-:Y:S05]  /*63e0*/  BSYNC.RECONVERGENT B0 ;  /* 0x0000000000007941 */ /* 0x000fea0003800200 */
.L_x_2949:
[----:B------:R-:W-:-:S04]  /*63f0*/  F2FP.BF16.F32.PACK_AB R0, RZ, R0 ;  /* 0x00000000ff00723e */ /* 0x000fc800000010ff */
[----:B------:R-:W-:Y:S01]  /*6400*/  PRMT R18, R0, 0x7610, R18 ;  /* 0x0000761000127816 */ /* 0x000fe20000000012 */
[----:B------:R-:W-:Y:S06]  /*6410*/  BRA `(.L_x_2934) ;  /* 0x0000000400287947 */ /* 0x000fec0003800000 */
.L_x_2947:
        /* <DEDUP_REMOVED lines=21> */
.L_x_2956:
[----:B------:R-:W-:Y:S05]  /*6570*/  BSYNC.RECONVERGENT B1 ;  /* 0x0000000000017941 */ /* 0x000fea0003800200 */
.L_x_2955:
[----:B------:R-:W-:Y:S01]  /*6580*/  IMAD.SHL.U32 R0, R0, 0x200000, RZ ;  /* 0x0020000000007824 */ /* 0x000fe200078e00ff */
[----:B------:R-:W-:-:S04]  /*6590*/  LEA R3, R3, 0x37800000, 0x17 ;  /* 0x3780000003037811 */ /* 0x000fc800078eb8ff */
[----:B------:R-:W-:-:S07]  /*65a0*/  LOP3.LUT R0, R3, R0, R7, 0xfe, !PT ;  /* 0x0000000003007212 */ /* 0x000fce00078efe07 */
.L_x_2954:
[----:B------:R-:W-:Y:S05]  /*65b0*/  BSYNC.RECONVERGENT B0 ;  /* 0x0000000000007941 */ /* 0x000fea0003800200 */
.L_x_2953:
[----:B------:R-:W-:-:S04]  /*65c0*/  F2FP.BF16.F32.PACK_AB R0, RZ, R0 ;  /* 0x00000000ff00723e */ /* 0x000fc800000010ff */
[----:B------:R-:W-:Y:S01]  /*65d0*/  PRMT R18, R0, 0x7610, R18 ;  /* 0x0000761000127816 */ /* 0x000fe20000000012 */
[----:B------:R-:W-:Y:S06]  /*65e0*/  BRA `(.L_x_2934) ;  /* 0x0000000000b47947 */ /* 0x000fec0003800000 */
.L_x_2946:
        /* <DEDUP_REMOVED lines=14> */
.L_x_2960:
[----:B------:R-:W-:Y:S05]  /*66d0*/  BSYNC.RECONVERGENT B0 ;  /* 0x0000000000007941 */ /* 0x000fea0003800200 */
.L_x_2959:
[----:B------:R-:W-:-:S04]  /*66e0*/  F2FP.BF16.F32.PACK_AB R0, RZ, R0 ;  /* 0x00000000ff00723e */ /* 0x000fc800000010ff */
[----:B------:R-:W-:Y:S01]  /*66f0*/  PRMT R18, R0, 0x7610, R18 ;  /* 0x0000761000127816 */ /* 0x000fe20000000012 */
[----:B------:R-:W-:Y:S06]  /*6700*/  BRA `(.L_x_2934) ;  /* 0x00000000006c7947 */ /* 0x000fec0003800000 */
.L_x_2933:
        /* <DEDUP_REMOVED lines=16> */
.L_x_2961:
[----:B------:R-:W-:Y:S01]  /*6810*/  PRMT R18, RZ, 0x7610, R18 ;  /* 0x00007610ff127816 */ /* 0x000fe20000000012 */
[----:B------:R-:W-:Y:S06]  /*6820*/  BRA `(.L_x_2934) ;  /* 0x0000000000247947 */ /* 0x000fec0003800000 */
.L_x_2958:
[----:B------:R-:W2:Y:S02]  /*6830*/  LDG.E.64 R4, desc[UR36][R4.64] ;  /* 0x0000002404047981 */ /* 0x000ea4000c1e1b00 */
[----:B--2---:R-:W0:Y:S02]  /*6840*/  I2F.U64 R0, R4 ;  /* 0x0000000400007312 */ /* 0x004e240000301000 */
[----:B0-----:R-:W-:-:S04]  /*6850*/  F2FP.BF16.F32.PACK_AB R0, RZ, R0 ;  /* 0x00000000ff00723e */ /* 0x001fc800000010ff */
[----:B------:R-:W-:Y:S01]  /*6860*/  PRMT R18, R0, 0x7610, R18 ;  /* 0x0000761000127816 */ /* 0x000fe20000000012 */
[----:B------:R-:W-:Y:S06]  /*6870*/  BRA `(.L_x_2934) ;  /* 0x0000000000107947 */ /* 0x000fec0003800000 */
.L_x_2957:
[----:B------:R-:W2:Y:S02]  /*6880*/  LDG.E R4, desc[UR36][R4.64] ;  /* 0x0000002404047981 */ /* 0x000ea4000c1e1900 */
[----:B--2---:R-:W-:-:S04]  /*6890*/  I2FP.F32.U32 R0, R4 ;  /* 0x0000000400007245 */ /* 0x004fc80000201000 */
[----:B------:R-:W-:-:S04]  /*68a0*/  F2FP.BF16.F32.PACK_AB R0, RZ, R0 ;  /* 0x00000000ff00723e */ /* 0x000fc800000010ff */
[----:B------:R-:W-:-:S07]  /*68b0*/  PRMT R18, R0, 0x7610, R18 ;  /* 0x0000761000127816 */ /* 0x000fce0000000012 */
.L_x_2934:
[----:B------:R-:W-:-:S07]  /*68c0*/  VIADD R27, R27, 0x80 ;  /* 0x000000801b1b7836 */ /* 0x000fce0000000000 */
.L_x_2862:
[----:B------:R-:W-:Y:S05]  /*68d0*/  BSYNC.RECONVERGENT B6 ;  /* 0x0000000000067941 */ /* 0x000fea0003800200 */
.L_x_2861:
        /* <DEDUP_REMOVED lines=28> */
.L_x_2967:
[----:B------:R-:W2:Y:S02]  /*6aa0*/  LDG.E.U8 R4, desc[UR36][R4.64] ;  /* 0x0000002404047981 */ /* 0x000ea4000c1e1100 */
[----:B--2---:R-:W-:-:S04]  /*6ab0*/  I2FP.F32.U32 R0, R4 ;  /* 0x0000000400007245 */ /* 0x004fc80000201000 */
[----:B------:R-:W-:-:S04]  /*6ac0*/  F2FP.BF16.F32.PACK_AB R0, RZ, R0 ;  /* 0x00000000ff00723e */ /* 0x000fc800000010ff */
[----:B------:R-:W-:Y:S01]  /*6ad0*/  PRMT R16, R0, 0x7610, R16 ;  /* 0x0000761000107816 */ /* 0x000fe20000000010 */
[----:B------:R-:W-:Y:S06]  /*6ae0*/  BRA `(.L_x_2969) ;  /* 0x0000000c00e47947 */ /* 0x000fec0003800000 */
.L_x_2966:
        /* <DEDUP_REMOVED lines=11> */
.L_x_2971:
[----:B------:R-:W2:Y:S02]  /*6ba0*/  LDG.E R4, desc[UR36][R4.64] ;  /* 0x0000002404047981 */ /* 0x000ea4000c1e1900 */
[----:B--2---:R-:W-:-:S04]  /*6bb0*/  I2FP.F32.S32 R0, R4 ;  /* 0x0000000400007245 */ /* 0x004fc80000201400 */
[----:B------:R-:W-:-:S04]  /*6bc0*/  F2FP.BF16.F32.PACK_AB R0, RZ, R0 ;  /* 0x00000000ff00723e */ /* 0x000fc800000010ff */
[----:B------:R-:W-:Y:S01]  /*6bd0*/  PRMT R16, R0, 0x7610, R16 ;  /* 0x0000761000107816 */ /* 0x000fe20000000010 */
[----:B------:R-:W-:Y:S06]  /*6be0*/  BRA `(.L_x_2969) ;  /* 0x0000000c00a47947 */ /* 0x000fec0003800000 */
.L_x_2970:
[----:B------:R-:W2:Y:S02]  /*6bf0*/  LDG.E.U16 R4, desc[UR36][R4.64] ;  /* 0x0000002404047981 */ /* 0x000ea4000c1e1500 */
[----:B--2---:R-:W0:Y:S02]  /*6c00*/  I2F.S16 R0, R4 ;  /* 0x0000000400007306 */ /* 0x004e240000101400 */
[----:B0-----:R-:W-:-:S04]  /*6c10*/  F2FP.BF16.F32.PACK_AB R0, RZ, R0 ;  /* 0x00000000ff00723e */ /* 0x001fc800000010ff */
[----:B------:R-:W-:Y:S01]  /*6c20*/  PRMT R16, R0, 0x7610, R16 ;  /* 0x0000761000107816 */ /* 0x000fe20000000010 */
[----:B------:R-:W-:Y:S06]  /*6c30*/  BRA `(.L_x_2969) ;  /* 0x0000000c00907947 */ /* 0x000fec0003800000 */
.L_x_2965:
        /* <DEDUP_REMOVED lines=9> */
.L_x_2973:
[----:B------:R-:W2:Y:S02]  /*6cd0*/  LDG.E.U16 R0, desc[UR36][R4.64] ;  /* 0x0000002404007981 */ /* 0x000ea4000c1e1500 */
[----:B--2---:R-:W-:-:S05]  /*6ce0*/  HADD2.F32 R0, -RZ, R0.H0_H0 ;  /* 0x20000000ff007230 */ /* 0x004fca0000004100 */
[----:B------:R-:W-:-:S04]  /*6cf0*/  F2FP.BF16.F32.PACK_AB R0, RZ, R0 ;  /* 0x00000000ff00723e */ /* 0x000fc800000010ff */
[----:B------:R-:W-:Y:S01]  /*6d00*/  PRMT R16, R0, 0x7610, R16 ;  /* 0x0000761000107816 */ /* 0x000fe20000000010 */
[----:B------:R-:W-:Y:S06]  /*6d10*/  BRA `(.L_x_2969) ;  /* 0x0000000c00587947 */ /* 0x000fec0003800000 */
.L_x_2972:
        /* <DEDUP_REMOVED lines=9> */
.L_x_2975:
[----:B------:R-:W2:Y:S02]  /*6db0*/  LDG.E.U16 R4, desc[UR36][R4.64] ;  /* 0x0000002404047981 */ /* 0x000ea4000c1e1500 */
[----:B--2---:R-:W-:-:S05]  /*6dc0*/  HADD2.F32 R0, -RZ, R4.H0_H0 ;  /* 0x20000004ff007230 */ /* 0x004fca0000004100 */
[----:B------:R-:W-:-:S04]  /*6dd0*/  F2FP.BF16.F32.PACK_AB R0, RZ, R0 ;  /* 0x00000000ff00723e */ /* 0x000fc800000010ff */
[----:B------:R-:W-:Y:S01]  /*6de0*/  PRMT R16, R0, 0x7610, R16 ;  /* 0x0000761000107816 */ /* 0x000fe20000000010 */
[----:B------:R-:W-:Y:S06]  /*6df0*/  BRA `(.L_x_2969) ;  /* 0x0000000c00207947 */ /* 0x000fec0003800000 */
.L_x_2974:
        /* <DEDUP_REMOVED lines=13> */
.L_x_2964:
        /* <DEDUP_REMOVED lines=14> */
.L_x_2978:
        /* <DEDUP_REMOVED lines=13> */
.L_x_2977:
        /* <DEDUP_REMOVED lines=27> */
.L_x_2980:
        /* <DEDUP_REMOVED lines=15> */
.L_x_2979:
[----:B------:R0:W5:Y:S01]  /*7320*/  LDG.E.U16 R16, desc[UR36][R4.64] ;  /* 0x0000002404107981 */ /* 0x000162000c1e1500 */
[----:B------:R-:W-:Y:S05]  /*7330*/  BRA `(.L_x_2969) ;  /* 0x0000000400d07947 */ /* 0x000fea0003800000 */
.L_x_2976:
        /* <DEDUP_REMOVED lines=13> */
.L_x_2983:
        /* <DEDUP_REMOVED lines=21> */
.L_x_2987:
[----:B------:R-:W-:Y:S05]  /*7560*/  BSYNC.RECONVERGENT B1 ;  /* 0x0000000000017941 */ /* 0x000fea0003800200 */
.L_x_2986:
[----:B------:R-:W-:Y:S01]  /*7570*/  IMAD.SHL.U32 R0, R0, 0x100000, RZ ;  /* 0x0010000000007824 */ /* 0x000fe200078e00ff */
[----:B------:R-:W-:-:S04]  /*7580*/  LEA R3, R3, 0x3b800000, 0x17 ;  /* 0x3b80000003037811 */ /* 0x000fc800078eb8ff */
[----:B------:R-:W-:-:S07]  /*7590*/  LOP3.LUT R0, R3, R0, R7, 0xfe, !PT ;  /* 0x0000000003007212 */ /* 0x000fce00078efe07 */
.L_x_2985:
[----:B------:R-:W-:Y:S05]  /*75a0*/  BSYNC.RECONVERGENT B0 ;  /* 0x0000000000007941 */ /* 0x000fea0003800200 */
.L_x_2984:
[----:B------:R-:W-:-:S04]  /*75b0*/  F2FP.BF16.F32.PACK_AB R0, RZ, R0 ;  /* 0x00000000ff00723e */ /* 0x000fc800000010ff */
[----:B------:R-:W-:Y:S01]  /*75c0*/  PRMT R16, R0, 0x7610, R16 ;  /* 0x0000761000107816 */ /* 0x000fe20000000010 */
[----:B------:R-:W-:Y:S06]  /*75d0*/  BRA `(.L_x_2969) ;  /* 0x0000000400287947 */ /* 0x000fec0003800000 */
.L_x_2982:
        /* <DEDUP_REMOVED lines=21> */
.L_x_2991:
[----:B------:R-:W-:Y:S05]  /*7730*/  BSYNC.RECONVERGENT B1 ;  /* 0x0000000000017941 */ /* 0x000fea0003800200 */
.L_x_2990:
[----:B------:R-:W-:Y:S01]  /*7740*/  IMAD.SHL.U32 R0, R0, 0x200000, RZ ;  /* 0x0020000000007824 */ /* 0x000fe200078e00ff */
[----:B------:R-:W-:-:S04]  /*7750*/  LEA R3, R3, 0x37800000, 0x17 ;  /* 0x3780000003037811 */ /* 0x000fc800078eb8ff */
[----:B------:R-:W-:-:S07]  /*7760*/  LOP3.LUT R0, R3, R0, R7, 0xfe, !PT ;  /* 0x0000000003007212 */ /* 0x000fce00078efe07 */
.L_x_2989:
[----:B------:R-:W-:Y:S05]  /*7770*/  BSYNC.RECONVERGENT B0 ;  /* 0x0000000000007941 */ /* 0x000fea0003800200 */
.L_x_2988:
[----:B------:R-:W-:-:S04]  /*7780*/  F2FP.BF16.F32.PACK_AB R0, RZ, R0 ;  /* 0x00000000ff00723e */ /* 0x000fc800000010ff */
[----:B------:R-:W-:Y:S01]  /*7790*/  PRMT R16, R0, 0x7610, R16 ;  /* 0x0000761000107816 */ /* 0x000fe20000000010 */
[----:B------:R-:W-:Y:S06]  /*77a0*/  BRA `(.L_x_2969) ;  /* 0x0000000000b47947 */ /* 0x000fec0003800000 */
.L_x_2981:
        /* <DEDUP_REMOVED lines=14> */
.L_x_2995:
[----:B------:R-:W-:Y:S05]  /*7890*/  BSYNC.RECONVERGENT B0 ;  /* 0x0000000000007941 */ /* 0x000fea0003800200 */
.L_x_2994:
[----:B------:R-:W-:-:S04]  /*78a0*/  F2FP.BF16.F32.PACK_AB R0, RZ, R0 ;  /* 0x00000000ff00723e */ /* 0x000fc800000010ff */
[----:B------:R-:W-:Y:S01]  /*78b0*/  PRMT R16, R0, 0x7610, R16 ;  /* 0x0000761000107816 */ /* 0x000fe20000000010 */
[----:B------:R-:W-:Y:S06]  /*78c0*/  BRA `(.L_x_2969) ;  /* 0x00000000006c7947 */ /* 0x000fec0003800000 */
.L_x_2968:
        /* <DEDUP_REMOVED lines=16> */
.L_x_2996:
[----:B------:R-:W-:Y:S01]  /*79d0*/  PRMT R16, RZ, 0x7610, R16 ;  /* 0x00007610ff107816 */ /* 0x000fe20000000010 */
[----:B------:R-:W-:Y:S06]  /*79e0*/  BRA `(.L_x_2969) ;  /* 0x0000000000247947 */ /* 0x000fec0003800000 */
.L_x_2993:
[----:B------:R-:W2:Y:S02]  /*79f0*/  LDG.E.64 R4, desc[UR36][R4.64] ;  /* 0x0000002404047981 */ /* 0x000ea4000c1e1b00 */
[----:B--2---:R-:W0:Y:S02]  /*7a00*/  I2F.U64 R0, R4 ;  /* 0x0000000400007312 */ /* 0x004e240000301000 */
[----:B0-----:R-:W-:-:S04]  /*7a10*/  F2FP.BF16.F32.PACK_AB R0, RZ, R0 ;  /* 0x00000000ff00723e */ /* 0x001fc800000010ff */
[----:B------:R-:W-:Y:S01]  /*7a20*/  PRMT R16, R0, 0x7610, R16 ;  /* 0x0000761000107816 */ /* 0x000fe20000000010 */
[----:B------:R-:W-:Y:S06]  /*7a30*/  BRA `(.L_x_2969) ;  /* 0x0000000000107947 */ /* 0x000fec0003800000 */
.L_x_2992:
[----:B------:R-:W2:Y:S02]  /*7a40*/  LDG.E R4, desc[UR36][R4.64] ;  /* 0x0000002404047981 */ /* 0x000ea4000c1e1900 */
[----:B--2---:R-:W-:-:S04]  /*7a50*/  I2FP.F32.U32 R0, R4 ;  /* 0x0000000400007245 */ /* 0x004fc80000201000 */
[----:B------:R-:W-:-:S04]  /*7a60*/  F2FP.BF16.F32.PACK_AB R0, RZ, R0 ;  /* 0x00000000ff00723e */ /* 0x000fc800000010ff */
[----:B------:R-:W-:-:S07]  /*7a70*/  PRMT R16, R0, 0x7610, R16 ;  /* 0x0000761000107816 */ /* 0x000fce0000000010 */
.L_x_2969:
        /* <DEDUP_REMOVED lines=21> */
.L_x_3000:
[----:B------:R-:W2:Y:S02]  /*7bd0*/  LDG.E.U8 R4, desc[UR36][R4.64] ;  /* 0x0000002404047981 */ /* 0x000ea4000c1e1100 */
[----:B--2---:R-:W-:-:S04]  /*7be0*/  I2FP.F32.U32 R0, R4 ;  /* 0x0000000400007245 */ /* 0x004fc80000201000 */
[----:B------:R-:W-:-:S04]  /*7bf0*/  F2FP.BF16.F32.PACK_AB R0, RZ, R0 ;  /* 0x00000000ff00723e */ /* 0x000fc800000010ff */
[----:B------:R-:W-:Y:S01]  /*7c00*/  PRMT R17, R0, 0x7610, R17 ;  /* 0x0000761000117816 */ /* 0x000fe20000000011 */
[----:B------:R-:W-:Y:S06]  /*7c10*/  BRA `(.L_x_3002) ;  /* 0x0000000c00e47947 */ /* 0x000fec0003800000 */
.L_x_2999:
        /* <DEDUP_REMOVED lines=11> */
.L_x_3004:
[----:B------:R-:W2:Y:S02]  /*7cd0*/  LDG.E R4, desc[UR36][R4.64] ;  /* 0x0000002404047981 */ /* 0x000ea4000c1e1900 */
[----:B--2---:R-:W-:-:S04]  /*7ce0*/  I2FP.F32.S32 R0, R4 ;  /* 0x0000000400007245 */ /* 0x004fc80000201400 */
[----:B------:R-:W-:-:S04]  /*7cf0*/  F2FP.BF16.F32.PACK_AB R0, RZ, R0 ;  /* 0x00000000ff00723e */ /* 0x000fc800000010ff */
[----:B------:R-:W-:Y:S01]  /*7d00*/  PRMT R17, R0, 0x7610, R17 ;  /* 0x0000761000117816 */ /* 0x000fe20000000011 */
[----:B------:R-:W-:Y:S06]  /*7d10*/  BRA `(.L_x_3002) ;  /* 0x0000000c00a47947 */ /* 0x000fec0003800000 */
.L_x_3003:
[----:B------:R-:W2:Y:S02]  /*7d20*/  LDG.E.U16 R4, desc[UR36][R4.64] ;  /* 0x0000002404047981 */ /* 0x000ea4000c1e1500 */
[----:B--2---:R-:W0:Y:S02]  /*7d30*/  I2F.S16 R0, R4 ;  /* 0x0000000400007306 */ /* 0x004e240000101400 */
[----:B0-----:R-:W-:-:S04]  /*7d40*/  F2FP.BF16.F32.PACK_AB R0, RZ, R0 ;  /* 0x00000000ff00723e */ /* 0x001fc800000010ff */
[----:B------:R-:W-:Y:S01]  /*7d50*/  PRMT R17, R0, 0x7610, R17 ;  /* 0x0000761000117816 */ /* 0x000fe20000000011 */
[----:B------:R-:W-:Y:S06]  /*7d60*/  BRA `(.L_x_3002) ;  /* 0x0000000c00907947 */ /* 0x000fec0003800000 */
.L_x_2998:
        /* <DEDUP_REMOVED lines=9> */
.L_x_3006:
[----:B------:R-:W2:Y:S02]  /*7e00*/  LDG.E.U16 R0, desc[UR36][R4.64] ;  /* 0x0000002404007981 */ /* 0x000ea4000c1e1500 */
[----:B--2---:R-:W-:-:S05]  /*7e10*/  HADD2.F32 R0, -RZ, R0.H0_H0 ;  /* 0x20000000ff007230 */ /* 0x004fca0000004100 */
[----:B------:R-:W-:-:S04]  /*7e20*/  F2FP.BF16.F32.PACK_AB R0, RZ, R0 ;  /* 0x00000000ff00723e */ /* 0x000fc800000010ff */
[----:B------:R-:W-:Y:S01]  /*7e30*/  PRMT R17, R0, 0x7610, R17 ;  /* 0x0000761000117816 */ /* 0x000fe20000000011 */
[----:B------:R-:W-:Y:S06]  /*7e40*/  BRA `(.L_x_3002) ;  /* 0x0000000c00587947 */ /* 0x000fec0003800000 */
.L_x_3005:
        /* <DEDUP_REMOVED lines=9> */
.L_x_3008:
[----:B------:R-:W2:Y:S02]  /*7ee0*/  LDG.E.U16 R4, desc[UR36][R4.64] ;  /* 0x0000002404047981 */ /* 0x000ea4000c1e1500 */
[----:B--2---:R-:W-:-:S05]  /*7ef0*/  HADD2.F32 R0, -RZ, R4.H0_H0 ;  /* 0x20000004ff007230 */ /* 0x004fca0000004100 */
[----:B------:R-:W-:-:S04]  /*7f00*/  F2FP.BF16.F32.PACK_AB R0, RZ, R0 ;  /* 0x00000000ff00723e */ /* 0x000fc800000010ff */
[----:B------:R-:W-:Y:S01]  /*7f10*/  PRMT R17, R0, 0x7610, R17 ;  /* 0x0000761000117816 */ /* 0x000fe20000000011 */
[----:B------:R-:W-:Y:S06]  /*7f20*/  BRA `(.L_x_3002) ;  /* 0x0000000c00207947 */ /* 0x000fec0003800000 */
.L_x_3007:
        /* <DEDUP_REMOVED lines=13> */
.L_x_2997:
        /* <DEDUP_REMOVED lines=14> */
.L_x_3011:
        /* <DEDUP_REMOVED lines=13> */
.L_x_3010:
        /* <DEDUP_REMOVED lines=27> */
.L_x_3013:
        /* <DEDUP_REMOVED lines=15> */
.L_x_3012:
[----:B------:R0:W5:Y:S01]  /*8450*/  LDG.E.U16 R17, desc[UR36][R4.64] ;  /* 0x0000002404117981 */ /* 0x000162000c1e1500 */
[----:B------:R-:W-:Y:S05]  /*8460*/  BRA `(.L_x_3002) ;  /* 0x0000000400d07947 */ /* 0x000fea0003800000 */
.L_x_3009:
        /* <DEDUP_REMOVED lines=13> */
.L_x_3016:
        /* <DEDUP_REMOVED lines=21> */
.L_x_3020:
[----:B------:R-:W-:Y:S05]  /*8690*/  BSYNC.RECONVERGENT B1 ;  /* 0x0000000000017941 */ /* 0x000fea0003800200 */
.L_x_3019:
[----:B------:R-:W-:Y:S01]  /*86a0*/  IMAD.SHL.U32 R0, R0, 0x100000, RZ ;  /* 0x0010000000007824 */ /* 0x000fe200078e00ff */
[----:B------:R-:W-:-:S04]  /*86b0*/  LEA R3, R3, 0x3b800000, 0x17 ;  /* 0x3b80000003037811 */ /* 0x000fc800078eb8ff */
[----:B------:R-:W-:-:S07]  /*86c0*/  LOP3.LUT R0, R3, R0, R7, 0xfe, !PT ;  /* 0x0000000003007212 */ /* 0x000fce00078efe07 */
.L_x_3018:
[----:B------:R-:W-:Y:S05]  /*86d0*/  BSYNC.RECONVERGENT B0 ;  /* 0x0000000000007941 */ /* 0x000fea0003800200 */
.L_x_3017:
[----:B------:R-:W-:-:S04]  /*86e0*/  F2FP.BF16.F32.PACK_AB R0, RZ, R0 ;  /* 0x00000000ff00723e */ /* 0x000fc800000010ff */
[----:B------:R-:W-:Y:S01]  /*86f0*/  PRMT R17, R0, 0x7610, R17 ;  /* 0x0000761000117816 */ /* 0x000fe20000000011 */
[----:B------:R-:W-:Y:S06]  /*8700*/  BRA `(.L_x_3002) ;  /* 0x0000000400287947 */ /* 0x000fec0003800000 */
.L_x_3015:
        /* <DEDUP_REMOVED lines=21> */
.L_x_3024:
[----:B------:R-:W-:Y:S05]  /*8860*/  BSYNC.RECONVERGENT B1 ;  /* 0x0000000000017941 */ /* 0x000fea0003800200 */
.L_x_3023:
[----:B------:R-:W-:Y:S01]  /*8870*/  IMAD.SHL.U32 R0, R0, 0x200000, RZ ;  /* 0x0020000000007824 */ /* 0x000fe200078e00ff */
[----:B------:R-:W-:-:S04]  /*8880*/  LEA R3, R3, 0x37800000, 0x17 ;  /* 0x3780000003037811 */ /* 0x000fc800078eb8ff */
[----:B------:R-:W-:-:S07]  /*8890*/  LOP3.LUT R0, R3, R0, R7, 0xfe, !PT ;  /* 0x0000000003007212 */ /* 0x000fce00078efe07 */
.L_x_3022:
[----:B------:R-:W-:Y:S05]  /*88a0*/  BSYNC.RECONVERGENT B0 ;  /* 0x0000000000007941 */ /* 0x000fea0003800200 */
.L_x_3021:
[----:B------:R-:W-:-:S04]  /*88b0*/  F2FP.BF16.F32.PACK_AB R0, RZ, R0 ;  /* 0x00000000ff00723e */ /* 0x000fc800000010ff */
[----:B------:R-:W-:Y:S01]  /*88c0*/  PRMT R17, R0, 0x7610, R17 ;  /* 0x0000761000117816 */ /* 0x000fe20000000011 */
[----:B------:R-:W-:Y:S06]  /*88d0*/  BRA `(.L_x_3002) ;  /* 0x0000000000b47947 */ /* 0x000fec0003800000 */
.L_x_3014:
        /* <DEDUP_REMOVED lines=14> */
.L_x_3028:
[----:B------:R-:W-:Y:S05]  /*89c0*/  BSYNC.RECONVERGENT B0 ;  /* 0x0000000000007941 */ /* 0x000fea0003800200 */
.L_x_3027:
[----:B------:R-:W-:-:S04]  /*89d0*/  F2FP.BF16.F32.PACK_AB R0, RZ, R0 ;  /* 0x00000000ff00723e */ /* 0x000fc800000010ff */
[----:B------:R-:W-:Y:S01]  /*89e0*/  PRMT R17, R0, 0x7610, R17 ;  /* 0x0000761000117816 */ /* 0x000fe20000000011 */
[----:B------:R-:W-:Y:S06]  /*89f0*/  BRA `(.L_x_3002) ;  /* 0x00000000006c7947 */ /* 0x000fec0003800000 */
.L_x_3001:
        /* <DEDUP_REMOVED lines=16> */
.L_x_3029:
[----:B------:R-:W-:Y:S01]  /*8b00*/  PRMT R17, RZ, 0x7610, R17 ;  /* 0x00007610ff117816 */ /* 0x000fe20000000011 */
[----:B------:R-:W-:Y:S06]  /*8b10*/  BRA `(.L_x_3002) ;  /* 0x0000000000247947 */ /* 0x000fec0003800000 */
.L_x_3026:
[----:B------:R-:W2:Y:S02]  /*8b20*/  LDG.E.64 R4, desc[UR36][R4.64] ;  /* 0x0000002404047981 */ /* 0x000ea4000c1e1b00 */
[----:B--2---:R-:W0:Y:S02]  /*8b30*/  I2F.U64 R0, R4 ;  /* 0x0000000400007312 */ /* 0x004e240000301000 */
[----:B0-----:R-:W-:-:S04]  /*8b40*/  F2FP.BF16.F32.PACK_AB R0, RZ, R0 ;  /* 0x00000000ff00723e */ /* 0x001fc800000010ff */
[----:B------:R-:W-:Y:S01]  /*8b50*/  PRMT R17, R0, 0x7610, R17 ;  /* 0x0000761000117816 */ /* 0x000fe20000000011 */
[----:B------:R-:W-:Y:S06]  /*8b60*/  BRA `(.L_x_3002) ;  /* 0x0000000000107947 */ /* 0x000fec0003800000 */
.L_x_3025:
[----:B------:R-:W2:Y:S02]  /*8b70*/  LDG.E R4, desc[UR36][R4.64] ;  /* 0x0000002404047981 */ /* 0x000ea4000c1e1900 */
[----:B--2---:R-:W-:-:S04]  /*8b80*/  I2FP.F32.U32 R0, R4 ;  /* 0x0000000400007245 */ /* 0x004fc80000201000 */
[----:B------:R-:W-:-:S04]  /*8b90*/  F2FP.BF16.F32.PACK_AB R0, RZ, R0 ;  /* 0x00000000ff00723e */ /* 0x000fc800000010ff */
[----:B------:R-:W-:-:S07]  /*8ba0*/  PRMT R17, R0, 0x7610, R17 ;  /* 0x0000761000117816 */ /* 0x000fce0000000011 */
.L_x_3002:
        /* <DEDUP_REMOVED lines=21> */
.L_x_3033:
[----:B------:R-:W2:Y:S02]  /*8d00*/  LDG.E.U8 R4, desc[UR36][R4.64] ;  /* 0x0000002404047981 */ /* 0x000ea4000c1e1100 */
[----:B--2---:R-:W-:-:S04]  /*8d10*/  I2FP.F32.U32 R0, R4 ;  /* 0x0000000400007245 */ /* 0x004fc80000201000 */
[----:B------:R-:W-:-:S04]  /*8d20*/  F2FP.BF16.F32.PACK_AB R0, RZ, R0 ;  /* 0x00000000ff00723e */ /* 0x000fc800000010ff */
[----:B------:R-:W-:Y:S01]  /*8d30*/  PRMT R19, R0, 0x7610, R19 ;  /* 0x0000761000137816 */ /* 0x000fe20000000013 */
[----:B------:R-:W-:Y:S06]  /*8d40*/  BRA `(.L_x_3035) ;  /* 0x0000000c00e47947 */ /* 0x000fec0003800000 */
.L_x_3032:
        /* <DEDUP_REMOVED lines=11> */
.L_x_3037:
[----:B------:R-:W2:Y:S02]  /*8e00*/  LDG.E R4, desc[UR36][R4.64] ;  /* 0x0000002404047981 */ /* 0x000ea4000c1e1900 */
[----:B--2---:R-:W-:-:S04]  /*8e10*/  I2FP.F32.S32 R0, R4 ;  /* 0x0000000400007245 */ /* 0x004fc80000201400 */
[----:B------:R-:W-:-:S04]  /*8e20*/  F2FP.BF16.F32.PACK_AB R0, RZ, R0 ;  /* 0x00000000ff00723e */ /* 0x000fc800000010ff */
[----:B------:R-:W-:Y:S01]  /*8e30*/  PRMT R19, R0, 0x7610, R19 ;  /* 0x0000761000137816 */ /* 0x000fe20000000013 */
[----:B------:R-:W-:Y:S06]  /*8e40*/  BRA `(.L_x_3035) ;  /* 0x0000000c00a47947 */ /* 0x000fec0003800000 */
.L_x_3036:
[----:B------:R-:W2:Y:S02]  /*8e50*/  LDG.E.U16 R4, desc[UR36][R4.64] ;  /* 0x0000002404047981 */ /* 0x000ea4000c1e1500 */
[----:B--2---:R-:W0:Y:S02]  /*8e60*/  I2F.S16 R0, R4 ;  /* 0x0000000400007306 */ /* 0x004e240000101400 */
[----:B0-----:R-:W-:-:S04]  /*8e70*/  F2FP.BF16.F32.PACK_AB R0, RZ, R0 ;  /* 0x00000000ff00723e */ /* 0x001fc800000010ff */
[----:B------:R-:W-:Y:S01]  /*8e80*/  PRMT R19, R0, 0x7610, R19 ;  /* 0x0000761000137816 */ /* 0x000fe20000000013 */
[----:B------:R-:W-:Y:S06]  /*8e90*/  BRA `(.L_x_3035) ;  /* 0x0000000c00907947 */ /* 0x000fec0003800000 */
.L_x_3031:
        /* <DEDUP_REMOVED lines=9> */
.L_x_3039:
[----:B------:R-:W2:Y:S02]  /*8f30*/  LDG.E.U16 R0, desc[UR36][R4.64] ;  /* 0x0000002404007981 */ /* 0x000ea4000c1e1500 */
[----:B--2---:R-:W-:-:S05]  /*8f40*/  HADD2.F32 R0, -RZ, R0.H0_H0 ;  /* 0x20000000ff007230 */ /* 0x004fca0000004100 */
[----:B------:R-:W-:-:S04]  /*8f50*/  F2FP.BF16.F32.PACK_AB R0, RZ, R0 ;  /* 0x00000000ff00723e */ /* 0x000fc800000010ff */
[----:B------:R-:W-:Y:S01]  /*8f60*/  PRMT R19, R0, 0x7610, R19 ;  /* 0x0000761000137816 */ /* 0x000fe20000000013 */
[----:B------:R-:W-:Y:S06]  /*8f70*/  BRA `(.L_x_3035) ;  /* 0x0000000c00587947 */ /* 0x000fec0003800000 */
.L_x_3038:
        /* <DEDUP_REMOVED lines=9> */
.L_x_3041:
[----:B------:R-:W2:Y:S02]  /*9010*/  LDG.E.U16 R4, desc[UR36][R4.64] ;  /* 0x0000002404047981 */ /* 0x000ea4000c1e1500 */
[----:B--2---:R-:W-:-:S05]  /*9020*/  HADD2.F32 R0, -RZ, R4.H0_H0 ;  /* 0x20000004ff007230 */ /* 0x004fca0000004100 */
[----:B------:R-:W-:-:S04]  /*9030*/  F2FP.BF16.F32.PACK_AB R0, RZ, R0 ;  /* 0x00000000ff00723e */ /* 0x000fc800000010ff */
[----:B------:R-:W-:Y:S01]  /*9040*/  PRMT R19, R0, 0x7610, R19 ;  /* 0x0000761000137816 */ /* 0x000fe20000000013 */
[----:B------:R-:W-:Y:S06]  /*9050*/  BRA `(.L_x_3035) ;  /* 0x0000000c00207947 */ /* 0x000fec0003800000 */
.L_x_3040:
        /* <DEDUP_REMOVED lines=13> */
.L_x_3030:
        /* <DEDUP_REMOVED lines=14> */
.L_x_3044:
        /* <DEDUP_REMOVED lines=13> */
.L_x_3043:
        /* <DEDUP_REMOVED lines=27> */
.L_x_3046:
        /* <DEDUP_REMOVED lines=15> */
.L_x_3045:
[----:B------:R0:W5:Y:S01]  /*9580*/  LDG.E.U16 R19, desc[UR36][R4.64] ;  /* 0x0000002404137981 */ /* 0x000162000c1e1500 */
[----:B------:R-:W-:Y:S05]  /*9590*/  BRA `(.L_x_3035) ;  /* 0x0000000400d07947 */ /* 0x000fea0003800000 */
.L_x_3042:
        /* <DEDUP_REMOVED lines=13> */
.L_x_3049:
        /* <DEDUP_REMOVED lines=21> */
.L_x_3053:
[----:B------:R-:W-:Y:S05]  /*97c0*/  BSYNC.RECONVERGENT B1 ;  /* 0x0000000000017941 */ /* 0x000fea0003800200 */
.L_x_3052:
[----:B------:R-:W-:Y:S01]  /*97d0*/  IMAD.SHL.U32 R0, R0, 0x100000, RZ ;  /* 0x0010000000007824 */ /* 0x000fe200078e00ff */
[----:B------:R-:W-:-:S04]  /*97e0*/  LEA R3, R3, 0x3b800000, 0x17 ;  /* 0x3b80000003037811 */ /* 0x000fc800078eb8ff */
[----:B------:R-:W-:-:S07]  /*97f0*/  LOP3.LUT R0, R3, R0, R7, 0xfe, !PT ;  /* 0x0000000003007212 */ /* 0x000fce00078efe07 */
.L_x_3051:
[----:B------:R-:W-:Y:S05]  /*9800*/  BSYNC.RECONVERGENT B0 ;  /* 0x0000000000007941 */ /* 0x000fea0003800200 */
.L_x_3050:
[----:B------:R-:W-:-:S04]  /*9810*/  F2FP.BF16.F32.PACK_AB R0, RZ, R0 ;  /* 0x00000000ff00723e */ /* 0x000fc800000010ff */
[----:B------:R-:W-:Y:S01]  /*9820*/  PRMT R19, R0, 0x7610, R19 ;  /* 0x0000761000137816 */ /* 0x000fe20000000013 */
[----:B------:R-:W-:Y:S06]  /*9830*/  BRA `(.L_x_3035) ;  /* 0x0000000400287947 */ /* 0x000fec0003800000 */
.L_x_3048:
        /* <DEDUP_REMOVED lines=21> */
.L_x_3057:
[----:B------:R-:W-:Y:S05]  /*9990*/  BSYNC.RECONVERGENT B1 ;  /* 0x0000000000017941 */ /* 0x000fea0003800200 */
.L_x_3056:
[----:B------:R-:W-:Y:S01]  /*99a0*/  IMAD.SHL.U32 R0, R0, 0x200000, RZ ;  /* 0x0020000000007824 */ /* 0x000fe200078e00ff */
[----:B------:R-:W-:-:S04]  /*99b0*/  LEA R3, R3, 0x37800000, 0x17 ;  /* 0x3780000003037811 */ /* 0x000fc800078eb8ff */
[----:B------:R-:W-:-:S07]  /*99c0*/  LOP3.LUT R0, R3, R0, R7, 0xfe, !PT ;  /* 0x0000000003007212 */ /* 0x000fce00078efe07 */
.L_x_3055:
[----:B------:R-:W-:Y:S05]  /*99d0*/  BSYNC.RECONVERGENT B0 ;  /* 0x0000000000007941 */ /* 0x000fea0003800200 */
.L_x_3054:
[----:B------:R-:W-:-:S04]  /*99e0*/  F2FP.BF16.F32.PACK_AB R0, RZ, R0 ;  /* 0x00000000ff00723e */ /* 0x000fc800000010ff */
[----:B------:R-:W-:Y:S01]  /*99f0*/  PRMT R19, R0, 0x7610, R19 ;  /* 0x0000761000137816 */ /* 0x000fe20000000013 */
[----:B------:R-:W-:Y:S06]  /*9a00*/  BRA `(.L_x_3035) ;  /* 0x0000000000b47947 */ /* 0x000fec0003800000 */
.L_x_3047:
        /* <DEDUP_REMOVED lines=14> */
.L_x_3061:
[----:B------:R-:W-:Y:S05]  /*9af0*/  BSYNC.RECONVERGENT B0 ;  /* 0x0000000000007941 */ /* 0x000fea0003800200 */
.L_x_3060:
[----:B------:R-:W-:-:S04]  /*9b00*/  F2FP.BF16.F32.PACK_AB R0, RZ, R0 ;  /* 0x00000000ff00723e */ /* 0x000fc800000010ff */
[----:B------:R-:W-:Y:S01]  /*9b10*/  PRMT R19, R0, 0x7610, R19 ;  /* 0x0000761000137816 */ /* 0x000fe20000000013 */
[----:B------:R-:W-:Y:S06]  /*9b20*/  BRA `(.L_x_3035) ;  /* 0x00000000006c7947 */ /* 0x000fec0003800000 */
.L_x_3034:
        /* <DEDUP_REMOVED lines=16> */
.L_x_3062:
[----:B------:R-:W-:Y:S01]  /*9c30*/  PRMT R19, RZ, 0x7610, R19 ;  /* 0x00007610ff137816 */ /* 0x000fe20000000013 */
[----:B------:R-:W-:Y:S06]  /*9c40*/  BRA `(.L_x_3035) ;  /* 0x0000000000247947 */ /* 0x000fec0003800000 */
.L_x_3059:
[----:B------:R-:W2:Y:S02]  /*9c50*/  LDG.E.64 R4, desc[UR36][R4.64] ;  /* 0x0000002404047981 */ /* 0x000ea4000c1e1b00 */
[----:B--2---:R-:W0:Y:S02]  /*9c60*/  I2F.U64 R0, R4 ;  /* 0x0000000400007312 */ /* 0x004e240000301000 */
[----:B0-----:R-:W-:-:S04]  /*9c70*/  F2FP.BF16.F32.PACK_AB R0, RZ, R0 ;  /* 0x00000000ff00723e */ /* 0x001fc800000010ff */
[----:B------:R-:W-:Y:S01]  /*9c80*/  PRMT R19, R0, 0x7610, R19 ;  /* 0x0000761000137816 */ /* 0x000fe20000000013 */
[----:B------:R-:W-:Y:S06]  /*9c90*/  BRA `(.L_x_3035) ;  /* 0x0000000000107947 */ /* 0x000fec0003800000 */
.L_x_3058:
[----:B------:R-:W2:Y:S02]  /*9ca0*/  LDG.E R4, desc[UR36][R4.64] ;  /* 0x0000002404047981 */ /* 0x000ea4000c1e1900 */
[----:B--2---:R-:W-:-:S04]  /*9cb0*/  I2FP.F32.U32 R0, R4 ;  /* 0x0000000400007245 */ /* 0x004fc80000201000 */
[----:B------:R-:W-:-:S04]  /*9cc0*/  F2FP.BF16.F32.PACK_AB R0, RZ, R0 ;  /* 0x00000000ff00723e */ /* 0x000fc800000010ff */
[----:B------:R-:W-:-:S07]  /*9cd0*/  PRMT R19, R0, 0x7610, R19 ;  /* 0x0000761000137816 */ /* 0x000fce0000000013 */
.L_x_3035:
[----:B------:R-:W-:-:S07]  /*9ce0*/  VIADD R27, R27, 0x80 ;  /* 0x000000801b1b7836 */ /* 0x000fce0000000000 */
.L_x_2963:
[----:B------:R-:W-:Y:S05]  /*9cf0*/  BSYNC.RECONVERGENT B6 ;  /* 0x0000000000067941 */ /* 0x000fea0003800200 */
.L_x_2962:
[----:B0-----:R-:W0:Y:S01]  /*9d00*/  S2R R4, SR_CTAID.X ;  /* 0x0000000000047919 */ /* 0x001e220000002500 */
[----:B------:R-:W0:Y:S01]  /*9d10*/  LDC R3, c[0x0][0x380] ;  /* 0x0000e000ff037b82 */ /* 0x000e220000000800 */
[----:B------:R-:W-:Y:S01]  /*9d20*/  BSSY.RECONVERGENT B6, `(.L_x_3063) ;  /* 0x0000333000067945 */ /* 0x000fe20003800200 */
[----:B------:R-:W-:Y:S02]  /*9d30*/  PRMT R23, RZ, 0x7610, R23 ;  /* 0x00007610ff177816 */ /* 0x000fe40000000017 */
[----:B------:R-:W-:Y:S02]  /*9d40*/  PRMT R25, RZ, 0x7610, R25 ;  /* 0x00007610ff197816 */ /* 0x000fe40000000019 */
[----:B------:R-:W-:Y:S01]  /*9d50*/  PRMT R0, RZ, 0x7610, R0 ;  /* 0x00007610ff007816 */ /* 0x000fe20000000000 */
[----:B0-----:R-:W-:-:S05]  /*9d60*/  IMAD R3, R4, -0x200, R3 ;  /* 0xfffffe0004037824 */ /* 0x001fca00078e0203 */
[----:B------:R-:W-:-:S13]  /*9d70*/  ISETP.GE.AND P0, PT, R27, R3, PT ;  /* 0x000000031b00720c */ /* 0x000fda0003f06270 */
[----:B------:R-:W-:Y:S05]  /*9d80*/  @P0 BRA `(.L_x_3064) ;  /* 0x0000003000b00947 */ /* 0x000fea0003800000 */
[----:B------:R-:W0:Y:S01]  /*9d90*/  S2R R3, SR_CTAID.X ;  /* 0x0000000000037919 */ /* 0x000e220000002500 */
[----:B------:R-:W1:Y:S01]  /*9da0*/  LDC.64 R4, c[0x0][0x3a0] ;  /* 0x0000e800ff047b82 */ /* 0x000e620000000a00 */
[----:B------:R-:W2:Y:S01]  /*9db0*/  LDCU UR5, c[0x0][0x3c0] ;  /* 0x00007800ff0577ac */ /* 0x000ea20008000800 */
[----:B------:R-:W-:-:S04]  /*9dc0*/  UPRMT UR4, UR38, 0x9910, URZ ;  /* 0x0000991026047896 */ /* 0x000fc800080000ff */
[----:B------:R-:W-:Y:S01]  /*9dd0*/  UISETP.GT.AND UP0, UPT, UR4, 0x9, UPT ;  /* 0x000000090400788c */ /* 0x000fe2000bf04270 */
[----:B0-----:R-:W-:-:S04]  /*9de0*/  IMAD R27, R3, 0x200, R27 ;  /* 0x00000200031b7824 */ /* 0x001fc800078e021b */
        /* <DEDUP_REMOVED lines=17> */
.L_x_3068:
[----:B------:R-:W2:Y:S02]  /*9f00*/  LDG.E.U8 R4, desc[UR36][R4.64] ;  /* 0x0000002404047981 */ /* 0x000ea4000c1e1100 */
[----:B--2---:R-:W-:-:S04]  /*9f10*/  I2FP.F32.U32 R0, R4 ;  /* 0x0000000400007245 */ /* 0x004fc80000201000 */
[----:B------:R-:W-:-:S04]  /*9f20*/  F2FP.BF16.F32.PACK_AB R0, RZ, R0 ;  /* 0x00000000ff00723e */ /* 0x000fc800000010ff */
[----:B------:R-:W-:Y:S01]  /*9f30*/  PRMT R23, R0, 0x7610, R23 ;  /* 0x0000761000177816 */ /* 0x000fe20000000017 */
[----:B------:R-:W-:Y:S06]  /*9f40*/  BRA `(.L_x_3070) ;  /* 0x0000000c00e47947 */ /* 0x000fec0003800000 */
.L_x_3067:
        /* <DEDUP_REMOVED lines=11> */
.L_x_3072:
[----:B------:R-:W2:Y:S02]  /*a000*/  LDG.E R4, desc[UR36][R4.64] ;  /* 0x0000002404047981 */ /* 0x000ea4000c1e1900 */
[----:B--2---:R-:W-:-:S04]  /*a010*/  I2FP.F32.S32 R0, R4 ;  /* 0x0000000400007245 */ /* 0x004fc80000201400 */
[----:B------:R-:W-:-:S04]  /*a020*/  F2FP.BF16.F32.PACK_AB R0, RZ, R0 ;  /* 0x00000000ff00723e */ /* 0x000fc800000010ff */
[----:B------:R-:W-:Y:S01]  /*a030*/  PRMT R23, R0, 0x7610, R23 ;  /* 0x0000761000177816 */ /* 0x000fe20000000017 */
[----:B------:R-:W-:Y:S06]  /*a040*/  BRA `(.L_x_3070) ;  /* 0x0000000c00a47947 */ /* 0x000fec0003800000 */
.L_x_3071:
[----:B------:R-:W2:Y:S02]  /*a050*/  LDG.E.U16 R4, desc[UR36][R4.64] ;  /* 0x0000002404047981 */ /* 0x000ea4000c1e1500 */
[----:B--2---:R-:W0:Y:S02]  /*a060*/  I2F.S16 R0, R4 ;  /* 0x0000000400007306 */ /* 0x004e240000101400 */
[----:B0-----:R-:W-:-:S04]  /*a070*/  F2FP.BF16.F32.PACK_AB R0, RZ, R0 ;  /* 0x00000000ff00723e */ /* 0x001fc800000010ff */
[----:B------:R-:W-:Y:S01]  /*a080*/  PRMT R23, R0, 0x7610, R23 ;  /* 0x0000761000177816 */ /* 0x000fe20000000017 */
[----:B------:R-:W-:Y:S06]  /*a090*/  BRA `(.L_x_3070) ;  /* 0x0000000c00907947 */ /* 0x000fec0003800000 */
.L_x_3066:
        /* <DEDUP_REMOVED lines=9> */
.L_x_3074:
[----:B------:R-:W2:Y:S02]  /*a130*/  LDG.E.U16 R0, desc[UR36][R4.64] ;  /* 0x0000002404007981 */ /* 0x000ea4000c1e1500 */
[----:B--2---:R-:W-:-:S05]  /*a140*/  HADD2.F32 R0, -RZ, R0.H0_H0 ;  /* 0x20000000ff007230 */ /* 0x004fca0000004100 */
[----:B------:R-:W-:-:S04]  /*a150*/  F2FP.BF16.F32.PACK_AB R0, RZ, R0 ;  /* 0x00000000ff00723e */ /* 0x000fc800000010ff */
[----:B------:R-:W-:Y:S01]  /*a160*/  PRMT R23, R0, 0x7610, R23 ;  /* 0x0000761000177816 */ /* 0x000fe20000000017 */
[----:B------:R-:W-:Y:S06]  /*a170*/  BRA `(.L_x_3070) ;  /* 0x0000000c00587947 */ /* 0x000fec0003800000 */
.L_x_3073:
        /* <DEDUP_REMOVED lines=9> */
.L_x_3076:
[----:B------:R-:W2:Y:S02]  /*a210*/  LDG.E.U16 R4, desc[UR36][R4.64] ;  /* 0x0000002404047981 */ /* 0x000ea4000c1e1500 */
[----:B--2---:R-:W-:-:S05]  /*a220*/  HADD2.F32 R0, -RZ, R4.H0_H0 ;  /* 0x20000004ff007230 */ /* 0x004fca0000004100 */
[----:B------:R-:W-:-:S04]  /*a230*/  F2FP.BF16.F32.PACK_AB R0, RZ, R0 ;  /* 0x00000000ff00723e */ /* 0x000fc800000010ff */
[----:B------:R-:W-:Y:S01]  /*a240*/  PRMT R23, R0, 0x7610, R23 ;  /* 0x0000761000177816 */ /* 0x000fe20000000017 */
[----:B------:R-:W-:Y:S06]  /*a250*/  BRA `(.L_x_3070) ;  /* 0x0000000c00207947 */ /* 0x000fec0003800000 */
.L_x_3075:
        /* <DEDUP_REMOVED lines=13> */
.L_x_3065:
        /* <DEDUP_REMOVED lines=14> */
.L_x_3079:
        /* <DEDUP_REMOVED lines=13> */
.L_x_3078:
        /* <DEDUP_REMOVED lines=27> */
.L_x_3081:
        /* <DEDUP_REMOVED lines=15> */
.L_x_3080:
[----:B------:R0:W5:Y:S01]  /*a780*/  LDG.E.U16 R23, desc[UR36][R4.64] ;  /* 0x0000002404177981 */ /* 0x000162000c1e1500 */
[----:B------:R-:W-:Y:S05]  /*a790*/  BRA `(.L_x_3070) ;  /* 0x0000000400d07947 */ /* 0x000fea0003800000 */
.L_x_3077:
        /* <DEDUP_REMOVED lines=13> */
.L_x_3084:
        /* <DEDUP_REMOVED lines=21> */
.L_x_3088:
[----:B------:R-:W-:Y:S05]  /*a9c0*/  BSYNC.RECONVERGENT B1 ;  /* 0x0000000000017941 */ /* 0x000fea0003800200 */
.L_x_3087:
[----:B------:R-:W-:Y:S01]  /*a9d0*/  IMAD.SHL.U32 R0, R0, 0x100000, RZ ;  /* 0x0010000000007824 */ /* 0x000fe200078e00ff */
[----:B------:R-:W-:-:S04]  /*a9e0*/  LEA R3, R3, 0x3b800000, 0x17 ;  /* 0x3b80000003037811 */ /* 0x000fc800078eb8ff */
[----:B------:R-:W-:-:S07]  /*a9f0*/  LOP3.LUT R0, R3, R0, R7, 0xfe, !PT ;  /* 0x0000000003007212 */ /* 0x000fce00078efe07 */
.L_x_3086:
[----:B------:R-:W-:Y:S05]  /*aa00*/  BSYNC.RECONVERGENT B0 ;  /* 0x0000000000007941 */ /* 0x000fea0003800200 */
.L_x_3085:
[----:B------:R-:W-:-:S04]  /*aa10*/  F2FP.BF16.F32.PACK_AB R0, RZ, R0 ;  /* 0x00000000ff00723e */ /* 0x000fc800000010ff */
[----:B------:R-:W-:Y:S01]  /*aa20*/  PRMT R23, R0, 0x7610, R23 ;  /* 0x0000761000177816 */ /* 0x000fe20000000017 */
[----:B------:R-:W-:Y:S06]  /*aa30*/  BRA `(.L_x_3070) ;  /* 0x0000000400287947 */ /* 0x000fec0003800000 */
.L_x_3083:
        /* <DEDUP_REMOVED lines=21> */
.L_x_3092:
[----:B------:R-:W-:Y:S05]  /*ab90*/  BSYNC.RECONVERGENT B1 ;  /* 0x0000000000017941 */ /* 0x000fea0003800200 */
.L_x_3091:
[----:B------:R-:W-:Y:S01]  /*aba0*/  IMAD.SHL.U32 R0, R0, 0x200000, RZ ;  /* 0x0020000000007824 */ /* 0x000fe200078e00ff */
[----:B------:R-:W-:-:S04]  /*abb0*/  LEA R3, R3, 0x37800000, 0x17 ;  /* 0x3780000003037811 */ /* 0x000fc800078eb8ff */
[----:B------:R-:W-:-:S07]  /*abc0*/  LOP3.LUT R0, R3, R0, R7, 0xfe, !PT ;  /* 0x0000000003007212 */ /* 0x000fce00078efe07 */
.L_x_3090:
[----:B------:R-:W-:Y:S05]  /*abd0*/  BSYNC.RECONVERGENT B0 ;  /* 0x0000000000007941 */ /* 0x000fea0003800200 */
.L_x_3089:
[----:B------:R-:W-:-:S04]  /*abe0*/  F2FP.BF16.F32.PACK_AB R0, RZ, R0 ;  /* 0x00000000ff00723e */ /* 0x000fc800000010ff */
[----:B------:R-:W-:Y:S01]  /*abf0*/  PRMT R23, R0, 0x7610, R23 ;  /* 0x0000761000177816 */ /* 0x000fe20000000017 */
[----:B------:R-:W-:Y:S06]  /*ac00*/  BRA `(.L_x_3070) ;  /* 0x0000000000b47947 */ /* 0x000fec0003800000 */
.L_x_3082:
        /* <DEDUP_REMOVED lines=14> */
.L_x_3096:
[----:B------:R-:W-:Y:S05]  /*acf0*/  BSYNC.RECONVERGENT B0 ;  /* 0x0000000000007941 */ /* 0x000fea0003800200 */
.L_x_3095:
[----:B------:R-:W-:-:S04]  /*ad00*/  F2FP.BF16.F32.PACK_AB R0, RZ, R0 ;  /* 0x00000000ff00723e */ /* 0x000fc800000010ff */
[----:B------:R-:W-:Y:S01]  /*ad10*/  PRMT R23, R0, 0x7610, R23 ;  /* 0x0000761000177816 */ /* 0x000fe20000000017 */
[----:B------:R-:W-:Y:S06]  /*ad20*/  BRA `(.L_x_3070) ;  /* 0x00000000006c7947 */ /* 0x000fec0003800000 */
.L_x_3069:
        /* <DEDUP_REMOVED lines=16> */
.L_x_3097:
[----:B------:R-:W-:Y:S01]  /*ae30*/  PRMT R23, RZ, 0x7610, R23 ;  /* 0x00007610ff177816 */ /* 0x000fe20000000017 */
[----:B------:R-:W-:Y:S06]  /*ae40*/  BRA `(.L_x_3070) ;  /* 0x0000000000247947 */ /* 0x000fec0003800000 */
.L_x_3094:
[----:B------:R-:W2:Y:S02]  /*ae50*/  LDG.E.64 R4, desc[UR36][R4.64] ;  /* 0x0000002404047981 */ /* 0x000ea4000c1e1b00 */
[----:B--2---:R-:W0:Y:S02]  /*ae60*/  I2F.U64 R0, R4 ;  /* 0x0000000400007312 */ /* 0x004e240000301000 */
[----:B0-----:R-:W-:-:S04]  /*ae70*/  F2FP.BF16.F32.PACK_AB R0, RZ, R0 ;  /* 0x00000000ff00723e */ /* 0x001fc800000010ff */
[----:B------:R-:W-:Y:S01]  /*ae80*/  PRMT R23, R0, 0x7610, R23 ;  /* 0x0000761000177816 */ /* 0x000fe20000000017 */
[----:B------:R-:W-:Y:S06]  /*ae90*/  BRA `(.L_x_3070) ;  /* 0x0000000000107947 */ /* 0x000fec0003800000 */
.L_x_3093:
[----:B------:R-:W2:Y:S02]  /*aea0*/  LDG.E R4, desc[UR36][R4.64] ;  /* 0x0000002404047981 */ /* 0x000ea4000c1e1900 */
[----:B--2---:R-:W-:-:S04]  /*aeb0*/  I2FP.F32.U32 R0, R4 ;  /* 0x0000000400007245 */ /* 0x004fc80000201000 */
[----:B------:R-:W-:-:S04]  /*aec0*/  F2FP.BF16.F32.PACK_AB R0, RZ, R0 ;  /* 0x00000000ff00723e */ /* 0x000fc800000010ff */
[----:B------:R-:W-:-:S07]  /*aed0*/  PRMT R23, R0, 0x7610, R23 ;  /* 0x0000761000177816 */ /* 0x000fce0000000017 */
.L_x_3070:
[----:B------:R-:W1:Y:S01]  /*aee0*/  LDCU.U8 UR6, c[0x0][0x3bd] ;  /* 0x000077a0ff0677ac */ /* 0x000e620008000000 */
[----:B0-----:R-:W0:Y:S01]  /*aef0*/  LDC.64 R4, c[0x0][0x3a8] ;  /* 0x0000ea00ff047b82 */ /* 0x001e220000000a00 */
[----:B------:R-:W2:Y:S01]  /*af00*/  LDCU UR5, c[0x0][0x3c4] ;  /* 0x00007880ff0577ac */ /* 0x000ea20008000800 */
[----:B-1----:R-:W-:-:S04]  /*af10*/  UPRMT UR4, UR6, 0x9910, URZ ;  /* 0x0000991006047896 */ /* 0x002fc800080000ff */
[----:B------:R-:W-:Y:S01]  /*af20*/  UISETP.GT.AND UP0, UPT, UR4, 0x9, UPT ;  /* 0x000000090400788c */ /* 0x000fe2000bf04270 */
[----:B--2---:R-:W-:-:S05]  /*af30*/  IMAD R3, R27, UR5, RZ ;  /* 0x000000051b037c24 */ /* 0x004fca000f8e02ff */
        /* <DEDUP_REMOVED lines=16> */
.L_x_3101:
[----:B------:R-:W2:Y:S02]  /*b040*/  LDG.E.U8 R4, desc[UR36][R4.64] ;  /* 0x0000002404047981 */ /* 0x000ea4000c1e1100 */
[----:B--2---:R-:W-:-:S04]  /*b050*/  I2FP.F32.U32 R0, R4 ;  /* 0x0000000400007245 */ /* 0x004fc80000201000 */
[----:B------:R-:W-:-:S04]  /*b060*/  F2FP.BF16.F32.PACK_AB R0, RZ, R0 ;  /* 0x00000000ff00723e */ /* 0x000fc800000010ff */
[----:B------:R-:W-:Y:S01]  /*b070*/  PRMT R25, R0, 0x7610, R25 ;  /* 0x0000761000197816 */ /* 0x000fe20000000019 */
[----:B------:R-:W-:Y:S06]  /*b080*/  BRA `(.L_x_3103) ;  /* 0x0000000c00e47947 */ /* 0x000fec0003800000 */
.L_x_3100:
        /* <DEDUP_REMOVED lines=11> */
.L_x_3105:
[----:B------:R-:W2:Y:S02]  /*b140*/  LDG.E R4, desc[UR36][R4.64] ;  /* 0x0000002404047981 */ /* 0x000ea4000c1e1900 */
[----:B--2---:R-:W-:-:S04]  /*b150*/  I2FP.F32.S32 R0, R4 ;  /* 0x0000000400007245 */ /* 0x004fc80000201400 */
[----:B------:R-:W-:-:S04]  /*b160*/  F2FP.BF16.F32.PACK_AB R0, RZ, R0 ;  /* 0x00000000ff00723e */ /* 0x000fc800000010ff */
[----:B------:R-:W-:Y:S01]  /*b170*/  PRMT R25, R0, 0x7610, R25 ;  /* 0x0000761000197816 */ /* 0x000fe20000000019 */
[----:B------:R-:W-:Y:S06]  /*b180*/  BRA `(.L_x_3103) ;  /* 0x0000000c00a47947 */ /* 0x000fec0003800000 */
.L_x_3104:
[----:B------:R-:W2:Y:S02]  /*b190*/  LDG.E.U16 R4, desc[UR36][R4.64] ;  /* 0x0000002404047981 */ /* 0x000ea4000c1e1500 */
[----:B--2---:R-:W0:Y:S02]  /*b1a0*/  I2F.S16 R0, R4 ;  /* 0x0000000400007306 */ /* 0x004e240000101400 */
[----:B0-----:R-:W-:-:S04]  /*b1b0*/  F2FP.BF16.F32.PACK_AB R0, RZ, R0 ;  /* 0x00000000ff00723e */ /* 0x001fc800000010ff */
[----:B------:R-:W-:Y:S01]  /*b1c0*/  PRMT R25, R0, 0x7610, R25 ;  /* 0x0000761000197816 */ /* 0x000fe20000000019 */
[----:B------:R-:W-:Y:S06]  /*b1d0*/  BRA `(.L_x_3103) ;  /* 0x0000000c00907947 */ /* 0x000fec0003800000 */
.L_x_3099:
        /* <DEDUP_REMOVED lines=9> */
.L_x_3107:
[----:B------:R-:W2:Y:S02]  /*b270*/  LDG.E.U16 R0, desc[UR36][R4.64] ;  /* 0x0000002404007981 */ /* 0x000ea4000c1e1500 */
[----:B--2---:R-:W-:-:S05]  /*b280*/  HADD2.F32 R0, -RZ, R0.H0_H0 ;  /* 0x20000000ff007230 */ /* 0x004fca0000004100 */
[----:B------:R-:W-:-:S04]  /*b290*/  F2FP.BF16.F32.PACK_AB R0, RZ, R0 ;  /* 0x00000000ff00723e */ /* 0x000fc800000010ff */
[----:B------:R-:W-:Y:S01]  /*b2a0*/  PRMT R25, R0, 0x7610, R25 ;  /* 0x0000761000197816 */ /* 0x000fe20000000019 */
[----:B------:R-:W-:Y:S06]  /*b2b0*/  BRA `(.L_x_3103) ;  /* 0x0000000c00587947 */ /* 0x000fec0003800000 */
.L_x_3106:
        /* <DEDUP_REMOVED lines=9> */
.L_x_3109:
[----:B------:R-:W2:Y:S02]  /*b350*/  LDG.E.U16 R4, desc[UR36][R4.64] ;  /* 0x0000002404047981 */ /* 0x000ea4000c1e1500 */
[----:B--2---:R-:W-:-:S05]  /*b360*/  HADD2.F32 R0, -RZ, R4.H0_H0 ;  /* 0x20000004ff007230 */ /* 0x004fca0000004100 */
[----:B------:R-:W-:-:S04]  /*b370*/  F2FP.BF16.F32.PACK_AB R0, RZ, R0 ;  /* 0x00000000ff00723e */ /* 0x000fc800000010ff */
[----:B------:R-:W-:Y:S01]  /*b380*/  PRMT R25, R0, 0x7610, R25 ;  /* 0x0000761000197816 */ /* 0x000fe20000000019 */
[----:B------:R-:W-:Y:S06]  /*b390*/  BRA `(.L_x_3103) ;  /* 0x0000000c00207947 */ /* 0x000fec0003800000 */
.L_x_3108:
        /* <DEDUP_REMOVED lines=13> */
.L_x_3098:
        /* <DEDUP_REMOVED lines=14> */
.L_x_3112:
        /* <DEDUP_REMOVED lines=13> */
.L_x_3111:
        /* <DEDUP_REMOVED lines=27> */
.L_x_3114:
        /* <DEDUP_REMOVED lines=15> */
.L_x_3113:
[----:B------:R0:W5:Y:S01]  /*b8c0*/  LDG.E.U16 R25, desc[UR36][R4.64] ;  /* 0x0000002404197981 */ /* 0x000162000c1e1500 */
[----:B------:R-:W-:Y:S05]  /*b8d0*/  BRA `(.L_x_3103) ;  /* 0x0000000400d07947 */ /* 0x000fea0003800000 */
.L_x_3110:
        /* <DEDUP_REMOVED lines=13> */
.L_x_3117:
        /* <DEDUP_REMOVED lines=21> */
.L_x_3121:
[----:B------:R-:W-:Y:S05]  /*bb00*/  BSYNC.RECONVERGENT B1 ;  /* 0x0000000000017941 */ /* 0x000fea0003800200 */
.L_x_3120:
[----:B------:R-:W-:Y:S01]  /*bb10*/  IMAD.SHL.U32 R0, R0, 0x100000, RZ ;  /* 0x0010000000007824 */ /* 0x000fe200078e00ff */
[----:B------:R-:W-:-:S04]  /*bb20*/  LEA R3, R3, 0x3b800000, 0x17 ;  /* 0x3b80000003037811 */ /* 0x000fc800078eb8ff */
[----:B------:R-:W-:-:S07]  /*bb30*/  LOP3.LUT R0, R3, R0, R7, 0xfe, !PT ;  /* 0x0000000003007212 */ /* 0x000fce00078efe07 */
.L_x_3119:
[----:B------:R-:W-:Y:S05]  /*bb40*/  BSYNC.RECONVERGENT B0 ;  /* 0x0000000000007941 */ /* 0x000fea0003800200 */
.L_x_3118:
[----:B------:R-:W-:-:S04]  /*bb50*/  F2FP.BF16.F32.PACK_AB R0, RZ, R0 ;  /* 0x00000000ff00723e */ /* 0x000fc800000010ff */
[----:B------:R-:W-:Y:S01]  /*bb60*/  PRMT R25, R0, 0x7610, R25 ;  /* 0x0000761000197816 */ /* 0x000fe20000000019 */
[----:B------:R-:W-:Y:S06]  /*bb70*/  BRA `(.L_x_3103) ;  /* 0x0000000400287947 */ /* 0x000fec0003800000 */
.L_x_3116:
        /* <DEDUP_REMOVED lines=21> */
.L_x_3125:
[----:B------:R-:W-:Y:S05]  /*bcd0*/  BSYNC.RECONVERGENT B1 ;  /* 0x0000000000017941 */ /* 0x000fea0003800200 */
.L_x_3124:
[----:B------:R-:W-:Y:S01]  /*bce0*/  IMAD.SHL.U32 R0, R0, 0x200000, RZ ;  /* 0x0020000000007824 */ /* 0x000fe200078e00ff */
[----:B------:R-:W-:-:S04]  /*bcf0*/  LEA R3, R3, 0x37800000, 0x17 ;  /* 0x3780000003037811 */ /* 0x000fc800078eb8ff */
[----:B------:R-:W-:-:S07]  /*bd00*/  LOP3.LUT R0, R3, R0, R7, 0xfe, !PT ;  /* 0x0000000003007212 */ /* 0x000fce00078efe07 */
.L_x_3123:
[----:B------:R-:W-:Y:S05]  /*bd10*/  BSYNC.RECONVERGENT B0 ;  /* 0x0000000000007941 */ /* 0x000fea0003800200 */
.L_x_3122:
[----:B------:R-:W-:-:S04]  /*bd20*/  F2FP.BF16.F32.PACK_AB R0, RZ, R0 ;  /* 0x00000000ff00723e */ /* 0x000fc800000010ff */
[----:B------:R-:W-:Y:S01]  /*bd30*/  PRMT R25, R0, 0x7610, R25 ;  /* 0x0000761000197816 */ /* 0x000fe20000000019 */
[----:B------:R-:W-:Y:S06]  /*bd40*/  BRA `(.L_x_3103) ;  /* 0x0000000000b47947 */ /* 0x000fec0003800000 */
.L_x_3115:
        /* <DEDUP_REMOVED lines=14> */
.L_x_3129:
[----:B------:R-:W-:Y:S05]  /*be30*/  BSYNC.RECONVERGENT B0 ;  /* 0x0000000000007941 */ /* 0x000fea0003800200 */
.L_x_3128:
[----:B------:R-:W-:-:S04]  /*be40*/  F2FP.BF16.F32.PACK_AB R0, RZ, R0 ;  /* 0x00000000ff00723e */ /* 0x000fc800000010ff */
[----:B------:R-:W-:Y:S01]  /*be50*/  PRMT R25, R0, 0x7610, R25 ;  /* 0x0000761000197816 */ /* 0x000fe20000000019 */
[----:B------:R-:W-:Y:S06]  /*be60*/  BRA `(.L_x_3103) ;  /* 0x00000000006c7947 */ /* 0x000fec0003800000 */
.L_x_3102:
        /* <DEDUP_REMOVED lines=16> */
.L_x_3130:
[----:B------:R-:W-:Y:S01]  /*bf70*/  PRMT R25, RZ, 0x7610, R25 ;  /* 0x00007610ff197816 */ /* 0x000fe20000000019 */
[----:B------:R-:W-:Y:S06]  /*bf80*/  BRA `(.L_x_3103) ;  /* 0x0000000000247947 */ /* 0x000fec0003800000 */
.L_x_3127:
[----:B------:R-:W2:Y:S02]  /*bf90*/  LDG.E.64 R4, desc[UR36][R4.64] ;  /* 0x0000002404047981 */ /* 0x000ea4000c1e1b00 */
[----:B--2---:R-:W0:Y:S02]  /*bfa0*/  I2F.U64 R0, R4 ;  /* 0x0000000400007312 */ /* 0x004e240000301000 */
[----:B0-----:R-:W-:-:S04]  /*bfb0*/  F2FP.BF16.F32.PACK_AB R0, RZ, R0 ;  /* 0x00000000ff00723e */ /* 0x001fc800000010ff */
[----:B------:R-:W-:Y:S01]  /*bfc0*/  PRMT R25, R0, 0x7610, R25 ;  /* 0x0000761000197816 */ /* 0x000fe20000000019 */
[----:B------:R-:W-:Y:S06]  /*bfd0*/  BRA `(.L_x_3103) ;  /* 0x0000000000107947 */ /* 0x000fec0003800000 */
.L_x_3126:
[----:B------:R-:W2:Y:S02]  /*bfe0*/  LDG.E R4, desc[UR36][R4.64] ;  /* 0x0000002404047981 */ /* 0x000ea4000c1e1900 */
[----:B--2---:R-:W-:-:S04]  /*bff0*/  I2FP.F32.U32 R0, R4 ;  /* 0x0000000400007245 */ /* 0x004fc80000201000 */
[----:B------:R-:W-:-:S04]  /*c000*/  F2FP.BF16.F32.PACK_AB R0, RZ, R0 ;  /* 0x00000000ff00723e */ /* 0x000fc800000010ff */
[----:B------:R-:W-:-:S07]  /*c010*/  PRMT R25, R0, 0x7610, R25 ;  /* 0x0000761000197816 */ /* 0x000fce0000000019 */
.L_x_3103:
        /* <DEDUP_REMOVED lines=21> */
.L_x_3134:
[----:B------:R-:W2:Y:S02]  /*c170*/  LDG.E.U8 R4, desc[UR36][R4.64] ;  /* 0x0000002404047981 */ /* 0x000ea4000c1e1100 */
[----:B--2---:R-:W-:-:S04]  /*c180*/  I2FP.F32.U32 R0, R4 ;  /* 0x0000000400007245 */ /* 0x004fc80000201000 */
[----:B------:R-:W-:Y:S01]  /*c190*/  F2FP.BF16.F32.PACK_AB R0, RZ, R0 ;  /* 0x00000000ff00723e */ /* 0x000fe200000010ff */
[----:B------:R-:W-:Y:S06]  /*c1a0*/  BRA `(.L_x_3064) ;  /* 0x0000000c00a87947 */ /* 0x000fec0003800000 */
.L_x_3133:
        /* <DEDUP_REMOVED lines=10> */
.L_x_3137:
[----:B------:R-:W2:Y:S02]  /*c250*/  LDG.E R4, desc[UR36][R4.64] ;  /* 0x0000002404047981 */ /* 0x000ea4000c1e1900 */
[----:B--2---:R-:W-:-:S04]  /*c260*/  I2FP.F32.S32 R0, R4 ;  /* 0x0000000400007245 */ /* 0x004fc80000201400 */
[----:B------:R-:W-:Y:S01]  /*c270*/  F2FP.BF16.F32.PACK_AB R0, RZ, R0 ;  /* 0x00000000ff00723e */ /* 0x000fe200000010ff */
[----:B------:R-:W-:Y:S06]  /*c280*/  BRA `(.L_x_3064) ;  /* 0x0000000c00707947 */ /* 0x000fec0003800000 */
.L_x_3136:
[----:B------:R-:W2:Y:S02]  /*c290*/  LDG.E.U16 R4, desc[UR36][R4.64] ;  /* 0x0000002404047981 */ /* 0x000ea4000c1e1500 */
[----:B--2---:R-:W0:Y:S02]  /*c2a0*/  I2F.S16 R0, R4 ;  /* 0x0000000400007306 */ /* 0x004e240000101400 */
[----:B0-----:R-:W-:Y:S01]  /*c2b0*/  F2FP.BF16.F32.PACK_AB R0, RZ, R0 ;  /* 0x00000000ff00723e */ /* 0x001fe200000010ff */
[----:B------:R-:W-:Y:S06]  /*c2c0*/  BRA `(.L_x_3064) ;  /* 0x0000000c00607947 */ /* 0x000fec0003800000 */
.L_x_3132:
        /* <DEDUP_REMOVED lines=9> */
.L_x_3139:
[----:B------:R-:W2:Y:S02]  /*c360*/  LDG.E.U16 R0, desc[UR36][R4.64] ;  /* 0x0000002404007981 */ /* 0x000ea4000c1e1500 */
[----:B--2---:R-:W-:-:S05]  /*c370*/  HADD2.F32 R0, -RZ, R0.H0_H0 ;  /* 0x20000000ff007230 */ /* 0x004fca0000004100 */
[----:B------:R-:W-:Y:S01]  /*c380*/  F2FP.BF16.F32.PACK_AB R0, RZ, R0 ;  /* 0x00000000ff00723e */ /* 0x000fe200000010ff */
[----:B------:R-:W-:Y:S06]  /*c390*/  BRA `(.L_x_3064) ;  /* 0x0000000c002c7947 */ /* 0x000fec0003800000 */
.L_x_3138:
        /* <DEDUP_REMOVED lines=9> */
.L_x_3141:
[----:B------:R-:W2:Y:S02]  /*c430*/  LDG.E.U16 R4, desc[UR36][R4.64] ;  /* 0x0000002404047981 */ /* 0x000ea4000c1e1500 */
[----:B--2---:R-:W-:-:S05]  /*c440*/  HADD2.F32 R0, -RZ, R4.H0_H0 ;  /* 0x20000004ff007230 */ /* 0x004fca0000004100 */
[----:B------:R-:W-:Y:S01]  /*c450*/  F2FP.BF16.F32.PACK_AB R0, RZ, R0 ;  /* 0x00000000ff00723e */ /* 0x000fe200000010ff */
[----:B------:R-:W-:Y:S06]  /*c460*/  BRA `(.L_x_3064) ;  /* 0x0000000800f87947 */ /* 0x000fec0003800000 */
.L_x_3140:
        /* <DEDUP_REMOVED lines=12> */
.L_x_3131:
        /* <DEDUP_REMOVED lines=13> */
.L_x_3144:
        /* <DEDUP_REMOVED lines=12> */
.L_x_3143:
        /* <DEDUP_REMOVED lines=27> */
.L_x_3146:
        /* <DEDUP_REMOVED lines=12> */
[----:B------:R-:W-:Y:S01]  /*c930*/  F2FP.BF16.F32.PACK_AB R0, RZ, R0 ;  /* 0x00000000ff00723e */ /* 0x000fe200000010ff */
[----:B------:R-:W-:Y:S06]  /*c940*/  BRA `(.L_x_3064) ;  /* 0x0000000400c07947 */ /* 0x000fec0003800000 */
.L_x_3145:
[----:B------:R0:W5:Y:S01]  /*c950*/  LDG.E.U16 R0, desc[UR36][R4.64] ;  /* 0x0000002404007981 */ /* 0x000162000c1e1500 */
[----:B------:R-:W-:Y:S05]  /*c960*/  BRA `(.L_x_3064) ;  /* 0x0000000400b87947 */ /* 0x000fea0003800000 */
.L_x_3142:
        /* <DEDUP_REMOVED lines=12> */
.L_x_3149:
        /* <DEDUP_REMOVED lines=21> */
.L_x_3153:
[----:B------:R-:W-:Y:S05]  /*cb80*/  BSYNC.RECONVERGENT B1 ;  /* 0x0000000000017941 */ /* 0x000fea0003800200 */
.L_x_3152:
[----:B------:R-:W-:Y:S01]  /*cb90*/  IMAD.SHL.U32 R0, R0, 0x100000, RZ ;  /* 0x0010000000007824 */ /* 0x000fe200078e00ff */
[----:B------:R-:W-:-:S04]  /*cba0*/  LEA R3, R3, 0x3b800000, 0x17 ;  /* 0x3b80000003037811 */ /* 0x000fc800078eb8ff */
[----:B------:R-:W-:-:S07]  /*cbb0*/  LOP3.LUT R0, R3, R0, R7, 0xfe, !PT ;  /* 0x0000000003007212 */ /* 0x000fce00078efe07 */
.L_x_3151:
[----:B------:R-:W-:Y:S05]  /*cbc0*/  BSYNC.RECONVERGENT B0 ;  /* 0x0000000000007941 */ /* 0x000fea0003800200 */
.L_x_3150:
[----:B------:R-:W-:Y:S01]  /*cbd0*/  F2FP.BF16.F32.PACK_AB R0, RZ, R0 ;  /* 0x00000000ff00723e */ /* 0x000fe200000010ff */
[----:B------:R-:W-:Y:S06]  /*cbe0*/  BRA `(.L_x_3064) ;  /* 0x0000000400187947 */ /* 0x000fec0003800000 */
.L_x_3148:
        /* <DEDUP_REMOVED lines=21> */
.L_x_3157:
[----:B------:R-:W-:Y:S05]  /*cd40*/  BSYNC.RECONVERGENT B1 ;  /* 0x0000000000017941 */ /* 0x000fea0003800200 */
.L_x_3156:
[----:B------:R-:W-:Y:S01]  /*cd50*/  IMAD.SHL.U32 R0, R0, 0x200000, RZ ;  /* 0x0020000000007824 */ /* 0x000fe200078e00ff */
[----:B------:R-:W-:-:S04]  /*cd60*/  LEA R3, R3, 0x37800000, 0x17 ;  /* 0x3780000003037811 */ /* 0x000fc800078eb8ff */
[----:B------:R-:W-:-:S07]  /*cd70*/  LOP3.LUT R0, R3, R0, R7, 0xfe, !PT ;  /* 0x0000000003007212 */ /* 0x000fce00078efe07 */
.L_x_3155:
[----:B------:R-:W-:Y:S05]  /*cd80*/  BSYNC.RECONVERGENT B0 ;  /* 0x0000000000007941 */ /* 0x000fea0003800200 */
.L_x_3154:
[----:B------:R-:W-:Y:S01]  /*cd90*/  F2FP.BF16.F32.PACK_AB R0, RZ, R0 ;  /* 0x00000000ff00723e */ /* 0x000fe200000010ff */
[----:B------:R-:W-:Y:S06]  /*cda0*/  BRA `(.L_x_3064) ;  /* 0x0000000000a87947 */ /* 0x000fec0003800000 */
.L_x_3147:
        /* <DEDUP_REMOVED lines=14> */
.L_x_3161:
[----:B------:R-:W-:Y:S05]  /*ce90*/  BSYNC.RECONVERGENT B0 ;  /* 0x0000000000007941 */ /* 0x000fea0003800200 */
.L_x_3160:
[----:B------:R-:W-:Y:S01]  /*cea0*/  F2FP.BF16.F32.PACK_AB R0, RZ, R0 ;  /* 0x00000000ff00723e */ /* 0x000fe200000010ff */
[----:B------:R-:W-:Y:S06]  /*ceb0*/  BRA `(.L_x_3064) ;  /* 0x0000000000647947 */ /* 0x000fec0003800000 */
.L_x_3135:
        /* <DEDUP_REMOVED lines=16> */
.L_x_3162:
[----:B------:R-:W-:Y:S01]  /*cfc0*/  PRMT R0, RZ, 0x7610, R0 ;  /* 0x00007610ff007816 */ /* 0x000fe20000000000 */
[----:B------:R-:W-:Y:S06]  /*cfd0*/  BRA `(.L_x_3064) ;  /* 0x00000000001c7947 */ /* 0x000fec0003800000 */
.L_x_3159:
[----:B------:R-:W2:Y:S02]  /*cfe0*/  LDG.E.64 R4, desc[UR36][R4.64] ;  /* 0x0000002404047981 */ /* 0x000ea4000c1e1b00 */
[----:B--2---:R-:W0:Y:S02]  /*cff0*/  I2F.U64 R0, R4 ;  /* 0x0000000400007312 */ /* 0x004e240000301000 */
[----:B0-----:R-:W-:Y:S01]  /*d000*/  F2FP.BF16.F32.PACK_AB R0, RZ, R0 ;  /* 0x00000000ff00723e */ /* 0x001fe200000010ff */
[----:B------:R-:W-:Y:S06]  /*d010*/  BRA `(.L_x_3064) ;  /* 0x00000000000c7947 */ /* 0x000fec0003800000 */
.L_x_3158:
[----:B------:R-:W2:Y:S02]  /*d020*/  LDG.E R4, desc[UR36][R4.64] ;  /* 0x0000002404047981 */ /* 0x000ea4000c1e1900 */
[----:B--2---:R-:W-:-:S04]  /*d030*/  I2FP.F32.U32 R0, R4 ;  /* 0x0000000400007245 */ /* 0x004fc80000201000 */
[----:B------:R-:W-:-:S07]  /*d040*/  F2FP.BF16.F32.PACK_AB R0, RZ, R0 ;  /* 0x00000000ff00723e */ /* 0x000fce00000010ff */
.L_x_3064:
[----:B------:R-:W-:Y:S05]  /*d050*/  BSYNC.RECONVERGENT B6 ;  /* 0x0000000000067941 */ /* 0x000fea0003800200 */
.L_x_3063:
[----:B------:R-:W1:Y:S01]  /*d060*/  S2R R3, SR_CTAID.X ;  /* 0x0000000000037919 */ /* 0x000e620000002500 */
[----:B0-----:R-:W1:Y:S01]  /*d070*/  LDC R5, c[0x0][0x380] ;  /* 0x0000e000ff057b82 */ /* 0x001e620000000800 */
[C---:B------:R-:W-:Y:S01]  /*d080*/  VIADD R4, R2.reuse, 0x180 ;  /* 0x0000018002047836 */ /* 0x040fe20000000000 */
[----:B------:R-:W-:Y:S01]  /*d090*/  BSSY.RECONVERGENT B0, `(.L_x_3163) ;  /* 0x000001c000007945 */ /* 0x000fe20003800200 */
[----:B------:R-:W-:-:S05]  /*d0a0*/  VIADD R27, R2, 0x80 ;  /* 0x00000080021b7836 */ /* 0x000fca0000000000 */
[----:B------:R-:W0:Y:S01]  /*d0b0*/  LDC.U8 R10, c[0x0][0x3cc] ;  /* 0x0000f300ff0a7b82 */ /* 0x000e220000000000 */
[----:B-1----:R-:W-:Y:S02]  /*d0c0*/  IMAD R5, R3, -0x200, R5 ;  /* 0xfffffe0003057824 */ /* 0x002fe400078e0205 */
[----:B------:R-:W-:-:S03]  /*d0d0*/  VIADD R3, R2, 0x100 ;  /* 0x0000010002037836 */ /* 0x000fc60000000000 */
[-C--:B------:R-:W-:Y:S02]  /*d0e0*/  ISETP.GE.AND P3, PT, R4, R5.reuse, PT ;  /* 0x000000050400720c */ /* 0x080fe40003f66270 */
[-C--:B------:R-:W-:Y:S01]  /*d0f0*/  ISETP.GE.AND P2, PT, R3, R5.reuse, PT ;  /* 0x000000050300720c */ /* 0x080fe20003f46270 */
[----:B------:R-:W1:Y:S01]  /*d100*/  LDC.U16 R4, c[0x0][0x388] ;  /* 0x0000e200ff047b82 */ /* 0x000e620000000400 */
[-C--:B------:R-:W-:Y:S02]  /*d110*/  ISETP.GE.AND P0, PT, R2, R5.reuse, PT ;  /* 0x000000050200720c */ /* 0x080fe40003f06270 */
[----:B------:R-:W-:-:S05]  /*d120*/  ISETP.GE.AND P1, PT, R27, R5, PT ;  /* 0x000000051b00720c */ /* 0x000fca0003f26270 */
[----:B------:R-:W2:Y:S06]  /*d130*/  LDC.U16 R3, c[0x0][0x38a] ;  /* 0x0000e280ff037b82 */ /* 0x000eac0000000400 */
[----:B0-----:R-:W-:Y:S05]  /*d140*/  @P0 BRA `(.L_x_3164) ;  /* 0x0000000000400947 */ /* 0x001fea0003800000 */
[----:B-----5:R-:W-:Y:S02]  /*d150*/  IMAD.U32 R28, R28, 0x10000, RZ ;  /* 0x000100001c1c7824 */ /* 0x020fe400078e00ff */
[----:B--2---:R-:W-:Y:S02]  /*d160*/  IMAD.U32 R5, R3, 0x10000, RZ ;  /* 0x0001000003057824 */ /* 0x004fe400078e00ff */
[----:B------:R-:W-:Y:S02]  /*d170*/  IMAD.U32 R6, R29, 0x10000, RZ ;  /* 0x000100001d067824 */ /* 0x000fe400078e00ff */
[----:B------:R-:W-:Y:S01]  /*d180*/  FMUL.FTZ R28, R5, R28 ;  /* 0x0000001c051c7220 */ /* 0x000fe20000410000 */
[----:B-1----:R-:W-:Y:S02]  /*d190*/  IMAD.U32 R5, R4, 0x10000, RZ ;  /* 0x0001000004057824 */ /* 0x002fe400078e00ff */
[----:B------:R-:W-:Y:S02]  /*d1a0*/  IMAD.U32 R26, R26, 0x10000, RZ ;  /* 0x000100001a1a7824 */ /* 0x000fe400078e00ff */
[----:B------:R-:W-:Y:S01]  /*d1b0*/  FMUL.FTZ R6, R5, R6 ;  /* 0x0000000605067220 */ /* 0x000fe20000410000 */
[----:B------:R-:W0:Y:S08]  /*d1c0*/  F2F.BF16.F32 R28, R28 ;  /* 0x0000001c001c7304 */ /* 0x000e300000202000 */
[----:B------:R-:W1:Y:S01]  /*d1d0*/  F2F.BF16.F32 R6, R6 ;  /* 0x0000000600067304 */ /* 0x000e620000202000 */
[----:B0-----:R-:W-:-:S04]  /*d1e0*/  IMAD.U32 R5, R28, 0x10000, RZ ;  /* 0x000100001c057824 */ /* 0x001fc800078e00ff */
[----:B------:R-:W-:Y:S01]  /*d1f0*/  FMUL.FTZ R26, R5, R26 ;  /* 0x0000001a051a7220 */ /* 0x000fe20000410000 */
[----:B-1----:R-:W-:-:S05]  /*d200*/  IMAD.U32 R5, R6, 0x10000, RZ ;  /* 0x0001000006057824 */ /* 0x002fca00078e00ff */
[----:B------:R-:W0:Y:S02]  /*d210*/  F2F.BF16.F32 R26, R26 ;  /* 0x0000001a001a7304 */ /* 0x000e240000202000 */
[----:B0-----:R-:W-:-:S04]  /*d220*/  IMAD.U32 R8, R26, 0x10000, RZ ;  /* 0x000100001a087824 */ /* 0x001fc800078e00ff */
[----:B------:R-:W-:-:S06]  /*d230*/  FADD.FTZ R5, R5, R8 ;  /* 0x0000000805057221 */ /* 0x000fcc0000010000 */
[----:B------:R-:W0:Y:S02]  /*d240*/  F2F.BF16.F32 R5, R5 ;  /* 0x0000000500057304 */ /* 0x000e240000202000 */
.L_x_3164:
[----:B------:R-:W-:Y:S05]  /*d250*/  BSYNC.RECONVERGENT B0 ;  /* 0x0000000000007941 */ /* 0x000fea0003800200 */
.L_x_3163:
[----:B------:R-:W-:Y:S04]  /*d260*/  BSSY.RECONVERGENT B0, `(.L_x_3165) ;  /* 0x0000012000007945 */ /* 0x000fe80003800200 */
[----:B------:R-:W-:Y:S05]  /*d270*/  @P1 BRA `(.L_x_3166) ;  /* 0x0000000000401947 */ /* 0x000fea0003800000 */
[----:B-----5:R-:W-:Y:S02]  /*d280*/  IMAD.U32 R22, R22, 0x10000, RZ ;  /* 0x0001000016167824 */ /* 0x020fe400078e00ff */
[----:B--2---:R-:W-:Y:S02]  /*d290*/  IMAD.U32 R7, R3, 0x10000, RZ ;  /* 0x0001000003077824 */ /* 0x004fe400078e00ff */
[----:B------:R-:W-:Y:S02]  /*d2a0*/  IMAD.U32 R24, R24, 0x10000, RZ ;  /* 0x0001000018187824 */ /* 0x000fe400078e00ff */
[----:B------:R-:W-:Y:S01]  /*d2b0*/  FMUL.FTZ R22, R7, R22 ;  /* 0x0000001607167220 */ /* 0x000fe20000410000 */
[----:B-1----:R-:W-:Y:S02]  /*d2c0*/  IMAD.U32 R9, R4, 0x10000, RZ ;  /* 0x0001000004097824 */ /* 0x002fe400078e00ff */
[----:B------:R-:W-:Y:S02]  /*d2d0*/  IMAD.U32 R7, R18, 0x10000, RZ ;  /* 0x0001000012077824 */ /* 0x000fe400078e00ff */
[----:B------:R-:W-:Y:S01]  /*d2e0*/  FMUL.FTZ R24, R9, R24 ;  /* 0x0000001809187220 */ /* 0x000fe20000410000 */
[----:B------:R-:W1:Y:S08]  /*d2f0*/  F2F.BF16.F32 R22, R22 ;  /* 0x0000001600167304 */ /* 0x000e700000202000 */
[----:B------:R-:W2:Y:S01]  /*d300*/  F2F.BF16.F32 R24, R24 ;  /* 0x0000001800187304 */ /* 0x000ea20000202000 */
[----:B-1----:R-:W-:-:S04]  /*d310*/  IMAD.U32 R6, R22, 0x10000, RZ ;  /* 0x0001000016067824 */ /* 0x002fc800078e00ff */
[----:B------:R-:W-:Y:S01]  /*d320*/  FMUL.FTZ R6, R6, R7 ;  /* 0x0000000706067220 */ /* 0x000fe20000410000 */
[----:B--2---:R-:W-:-:S05]  /*d330*/  IMAD.U32 R7, R24, 0x10000, RZ ;  /* 0x0001000018077824 */ /* 0x004fca00078e00ff */
[----:B------:R-:W1:Y:S02]  /*d340*/  F2F.BF16.F32 R6, R6 ;  /* 0x0000000600067304 */ /* 0x000e640000202000 */
[----:B-1----:R-:W-:-:S04]  /*d350*/  IMAD.U32 R8, R6, 0x10000, RZ ;  /* 0x0001000006087824 */ /* 0x002fc800078e00ff */
[----:B------:R-:W-:-:S04]  /*d360*/  FADD.FTZ R7, R7, R8 ;  /* 0x0000000807077221 */ /* 0x000fc80000010000 */
[----:B------:R3:W4:Y:S03]  /*d370*/  F2F.BF16.F32 R18, R7 ;  /* 0x0000000700127304 */ /* 0x0007260000202000 */
.L_x_3166:
[----:B------:R-:W-:Y:S05]  /*d380*/  BSYNC.RECONVERGENT B0 ;  /* 0x0000000000007941 */ /* 0x000fea0003800200 */
.L_x_3165:
[----:B------:R-:W-:Y:S04]  /*d390*/  BSSY.RECONVERGENT B0, `(.L_x_3167) ;  /* 0x0000012000007945 */ /* 0x000fe80003800200 */
[----:B------:R-:W-:Y:S05]  /*d3a0*/  @P2 BRA `(.L_x_3168) ;  /* 0x0000000000402947 */ /* 0x000fea0003800000 */
[----:B-----5:R-:W-:Y:S02]  /*d3b0*/  IMAD.U32 R17, R17, 0x10000, RZ ;  /* 0x0001000011117824 */ /* 0x020fe400078e00ff */
[----:B--2---:R-:W-:Y:S02]  /*d3c0*/  IMAD.U32 R6, R3, 0x10000, RZ ;  /* 0x0001000003067824 */ /* 0x004fe400078e00ff */
[----:B------:R-:W-:Y:S02]  /*d3d0*/  IMAD.U32 R16, R16, 0x10000, RZ ;  /* 0x0001000010107824 */ /* 0x000fe400078e00ff */
[----:B------:R-:W-:Y:S01]  /*d3e0*/  FMUL.FTZ R17, R6, R17 ;  /* 0x0000001106117220 */ /* 0x000fe20000410000 */
[----:B-1-3--:R-:W-:Y:S02]  /*d3f0*/  IMAD.U32 R7, R4, 0x10000, RZ ;  /* 0x0001000004077824 */ /* 0x00afe400078e00ff */
        /* <DEDUP_REMOVED lines=10> */
[----:B------:R1:W2:Y:S03]  /*d4a0*/  F2F.BF16.F32 R16, R8 ;  /* 0x0000000800107304 */ /* 0x0002a60000202000 */
.L_x_3168:
[----:B------:R-:W-:Y:S05]  /*d4b0*/  BSYNC.RECONVERGENT B0 ;  /* 0x0000000000007941 */ /* 0x000fea0003800200 */
.L_x_3167:
[----:B------:R-:W-:Y:S04]  /*d4c0*/  BSSY.RECONVERGENT B0, `(.L_x_3169) ;  /* 0x0000012000007945 */ /* 0x000fe80003800200 */
[----:B------:R-:W-:Y:S05]  /*d4d0*/  @P3 BRA `(.L_x_3170) ;  /* 0x0000000000403947 */ /* 0x000fea0003800000 */
[----:B--2---:R-:W-:Y:S02]  /*d4e0*/  IMAD.U32 R6, R3, 0x10000, RZ ;  /* 0x0001000003067824 */ /* 0x004fe400078e00ff */
[----:B-----5:R-:W-:Y:S02]  /*d4f0*/  IMAD.U32 R25, R25, 0x10000, RZ ;  /* 0x0001000019197824 */ /* 0x020fe400078e00ff */
[----:B------:R-:W-:Y:S02]  /*d500*/  IMAD.U32 R3, R0, 0x10000, RZ ;  /* 0x0001000000037824 */ /* 0x000fe400078e00ff */
[----:B------:R-:W-:Y:S01]  /*d510*/  FMUL.FTZ R25, R6, R25 ;  /* 0x0000001906197220 */ /* 0x000fe20000410000 */
[----:B-1----:R-:W-:Y:S02]  /*d520*/  IMAD.U32 R4, R4, 0x10000, RZ ;  /* 0x0001000004047824 */ /* 0x002fe400078e00ff */
[----:B------:R-:W-:-:S03]  /*d530*/  IMAD.U32 R23, R23, 0x10000, RZ ;  /* 0x0001000017177824 */ /* 0x000fc600078e00ff */
[----:B------:R-:W1:Y:S01]  /*d540*/  F2F.BF16.F32 R25, R25 ;  /* 0x0000001900197304 */ /* 0x000e620000202000 */
[----:B------:R-:W-:-:S07]  /*d550*/  FMUL.FTZ R23, R4, R23 ;  /* 0x0000001704177220 */ /* 0x000fce0000410000 */
        /* <DEDUP_REMOVED lines=8> */
.L_x_3170:
[----:B------:R-:W-:Y:S05]  /*d5e0*/  BSYNC.RECONVERGENT B0 ;  /* 0x0000000000007941 */ /* 0x000fea0003800200 */
.L_x_3169:
[----:B------:R-:W-:Y:S04]  /*d5f0*/  BSSY.RECONVERGENT B6, `(.L_x_3171) ;  /* 0x0000110000067945 */ /* 0x000fe80003800200 */
[----:B------:R-:W-:Y:S05]  /*d600*/  @P0 BRA `(.L_x_3172) ;  /* 0x0000001000380947 */ /* 0x000fea0003800000 */
[----:B-----5:R-:W0:Y:S01]  /*d610*/  S2R R0, SR_CTAID.X ;  /* 0x0000000000007919 */ /* 0x020e220000002500 */
[----:B------:R-:W2:Y:S01]  /*d620*/  LDCU UR4, c[0x0][0x3d0] ;  /* 0x00007a00ff0477ac */ /* 0x000ea20008000800 */
[----:B-1----:R-:W1:Y:S01]  /*d630*/  LDC.64 R8, c[0x0][0x398] ;  /* 0x0000e600ff087b82 */ /* 0x002e620000000a00 */
[----:B0-----:R-:W-:Y:S01]  /*d640*/  IMAD R0, R0, 0x200, R2 ;  /* 0x0000020000007824 */ /* 0x001fe200078e0202 */
[----:B------:R-:W-:-:S03]  /*d650*/  PRMT R2, R10, 0x9910, RZ ;  /* 0x000099100a027816 */ /* 0x000fc600000000ff */
[----:B--2---:R-:W-:Y:S02]  /*d660*/  IMAD R3, R0, UR4, RZ ;  /* 0x0000000400037c24 */ /* 0x004fe4000f8e02ff */
[----:B------:R-:W-:-:S03]  /*d670*/  IMAD.MOV.U32 R0, RZ, RZ, R2 ;  /* 0x000000ffff007224 */ /* 0x000fc600078e0002 */
[----:B-1----:R-:W-:Y:S02]  /*d680*/  IADD3 R8, P1, PT, R3, R8, RZ ;  /* 0x0000000803087210 */ /* 0x002fe40007f3e0ff */
[----:B------:R-:W-:-:S03]  /*d690*/  ISETP.GT.AND P0, PT, R0, 0x9, PT ;  /* 0x000000090000780c */ /* 0x000fc60003f04270 */
[----:B------:R-:W-:-:S10]  /*d6a0*/  IMAD.X R9, RZ, RZ, R9, P1 ;  /* 0x000000ffff097224 */ /* 0x000fd400008e0609 */
        /* <DEDUP_REMOVED lines=9> */
[----:B------:R-:W-:Y:S02]  /*d740*/  IMAD.U32 R5, R5, 0x10000, RZ ;  /* 0x0001000005057824 */ /* 0x000fe400078e00ff */
[----:B------:R-:W-:-:S04]  /*d750*/  IMAD.MOV.U32 R2, RZ, RZ, R27 ;  /* 0x000000ffff027224 */ /* 0x000fc800078e001b */
[----:B------:R-:W0:Y:S02]  /*d760*/  F2I.FTZ.TRUNC.NTZ R5, R5 ;  /* 0x0000000500057305 */ /* 0x000e24000021f100 */
[----:B0-----:R0:W-:Y:S01]  /*d770*/  STG.E.U8 desc[UR36][R8.64], R5 ;  /* 0x0000000508007986 */ /* 0x0011e2000c101124 */
[----:B------:R-:W-:Y:S05]  /*d780*/  BRA `(.L_x_3172) ;  /* 0x0000000c00d87947 */ /* 0x000fea0003800000 */
.L_x_3176:
[----:B------:R-:W-:-:S06]  /*d790*/  IMAD.U32 R3, R5, 0x10000, RZ ;  /* 0x0001000005037824 */ /* 0x000fcc00078e00ff */
[----:B------:R-:W0:Y:S02]  /*d7a0*/  F2I.S64.TRUNC R2, R3 ;  /* 0x0000000300027311 */ /* 0x000e24000020d900 */
[----:B0-----:R-:W-:Y:S02]  /*d7b0*/  IMAD.MOV.U32 R5, RZ, RZ, R2 ;  /* 0x000000ffff057224 */ /* 0x001fe400078e0002 */
[----:B------:R-:W-:-:S03]  /*d7c0*/  IMAD.MOV.U32 R2, RZ, RZ, R27 ;  /* 0x000000ffff027224 */ /* 0x000fc600078e001b */
[----:B------:R0:W-:Y:S01]  /*d7d0*/  STG.E.U8 desc[UR36][R8.64], R5 ;  /* 0x0000000508007986 */ /* 0x0001e2000c101124 */
[----:B------:R-:W-:Y:S05]  /*d7e0*/  BRA `(.L_x_3172) ;  /* 0x0000000c00c07947 */ /* 0x000fea0003800000 */
.L_x_3175:
[----:B------:R-:W-:-:S13]  /*d7f0*/  ISETP.NE.AND P0, PT, R0, 0x2, PT ;  /* 0x000000020000780c */ /* 0x000fda0003f05270 */
[----:B------:R-:W-:Y:S05]  /*d800*/  @!P0 BRA `(.L_x_3178) ;  /* 0x0000000000388947 */ /* 0x000fea0003800000 */
[----:B------:R-:W-:-:S13]  /*d810*/  ISETP.NE.AND P0, PT, R0, 0x3, PT ;  /* 0x000000030000780c */ /* 0x000fda0003f05270 */
[----:B------:R-:W-:Y:S05]  /*d820*/  @!P0 BRA `(.L_x_3179) ;  /* 0x00000000001c8947 */ /* 0x000fea0003800000 */
[----:B------:R-:W-:-:S13]  /*d830*/  ISETP.NE.AND P0, PT, R0, 0x4, PT ;  /* 0x000000040000780c */ /* 0x000fda0003f05270 */
[----:B------:R-:W-:Y:S05]  /*d840*/  @P0 BRA `(.L_x_3177) ;  /* 0x0000000800f80947 */ /* 0x000fea0003800000 */
[----:B------:R-:W-:Y:S02]  /*d850*/  IMAD.U32 R5, R5, 0x10000, RZ ;  /* 0x0001000005057824 */ /* 0x000fe400078e00ff */
[----:B------:R-:W-:-:S04]  /*d860*/  IMAD.MOV.U32 R2, RZ, RZ, R27 ;  /* 0x000000ffff027224 */ /* 0x000fc800078e001b */
[----:B------:R-:W0:Y:S02]  /*d870*/  F2I.S64.TRUNC R4, R5 ;  /* 0x0000000500047311 */ /* 0x000e24000020d900 */
[----:B0-----:R0:W-:Y:S01]  /*d880*/  STG.E.64 desc[UR36][R8.64], R4 ;  /* 0x0000000408007986 */ /* 0x0011e2000c101b24 */
[----:B------:R-:W-:Y:S05]  /*d890*/  BRA `(.L_x_3172) ;  /* 0x0000000c00947947 */ /* 0x000fea0003800000 */
.L_x_3179:
[----:B------:R-:W-:Y:S02]  /*d8a0*/  IMAD.U32 R5, R5, 0x10000, RZ ;  /* 0x0001000005057824 */ /* 0x000fe400078e00ff */
[----:B------:R-:W-:-:S04]  /*d8b0*/  IMAD.MOV.U32 R2, RZ, RZ, R27 ;  /* 0x000000ffff027224 */ /* 0x000fc800078e001b */
[----:B------:R-:W0:Y:S02]  /*d8c0*/  F2I.FTZ.TRUNC.NTZ R5, R5 ;  /* 0x0000000500057305 */ /* 0x000e24000021f100 */
[----:B0-----:R0:W-:Y:S01]  /*d8d0*/  STG.E desc[UR36][R8.64], R5 ;  /* 0x0000000508007986 */ /* 0x0011e2000c101924 */
[----:B------:R-:W-:Y:S05]  /*d8e0*/  BRA `(.L_x_3172) ;  /* 0x0000000c00807947 */ /* 0x000fea0003800000 */
.L_x_3178:
[----:B------:R-:W-:Y:S02]  /*d8f0*/  IMAD.U32 R5, R5, 0x10000, RZ ;  /* 0x0001000005057824 */ /* 0x000fe400078e00ff */
[----:B------:R-:W-:-:S04]  /*d900*/  IMAD.MOV.U32 R2, RZ, RZ, R27 ;  /* 0x000000ffff027224 */ /* 0x000fc800078e001b */
[----:B------:R-:W0:Y:S02]  /*d910*/  F2I.FTZ.TRUNC.NTZ R5, R5 ;  /* 0x0000000500057305 */ /* 0x000e24000021f100 */
[----:B0-----:R0:W-:Y:S01]  /*d920*/  STG.E.U16 desc[UR36][R8.64], R5 ;  /* 0x0000000508007986 */ /* 0x0011e2000c101524 */
[----:B------:R-:W-:Y:S05]  /*d930*/  BRA `(.L_x_3172) ;  /* 0x0000000c006c7947 */ /* 0x000fea0003800000 */
.L_x_3174:
[----:B------:R-:W-:-:S13]  /*d940*/  ISETP.GT.AND P0, PT, R0, 0x6, PT ;  /* 0x000000060000780c */ /* 0x000fda0003f04270 */
[----:B------:R-:W-:Y:S05]  /*d950*/  @P0 BRA `(.L_x_3180) ;  /* 0x0000000000340947 */ /* 0x000fea0003800000 */
[----:B------:R-:W-:-:S13]  /*d960*/  ISETP.NE.AND P0, PT, R0, 0x5, PT ;  /* 0x000000050000780c */ /* 0x000fda0003f05270 */
[----:B------:R-:W-:Y:S05]  /*d970*/  @!P0 BRA `(.L_x_3181) ;  /* 0x0000000000188947 */ /* 0x000fea0003800000 */
[----:B------:R-:W-:-:S13]  /*d980*/  ISETP.NE.AND P0, PT, R0, 0x6, PT ;  /* 0x000000060000780c */ /* 0x000fda0003f05270 */
[----:B------:R-:W-:Y:S05]  /*d990*/  @P0 BRA `(.L_x_3177) ;  /* 0x0000000800a40947 */ /* 0x000fea0003800000 */
[----:B------:R-:W-:Y:S02]  /*d9a0*/  IMAD.U32 R5, R5, 0x10000, RZ ;  /* 0x0001000005057824 */ /* 0x000fe400078e00ff */
[----:B------:R-:W-:-:S03]  /*d9b0*/  IMAD.MOV.U32 R2, RZ, RZ, R27 ;  /* 0x000000ffff027224 */ /* 0x000fc600078e001b */
[----:B------:R0:W-:Y:S01]  /*d9c0*/  STG.E desc[UR36][R8.64], R5 ;  /* 0x0000000508007986 */ /* 0x0001e2000c101924 */
[----:B------:R-:W-:Y:S05]  /*d9d0*/  BRA `(.L_x_3172) ;  /* 0x0000000c00447947 */ /* 0x000fea0003800000 */
.L_x_3181:
[----:B------:R-:W-:Y:S02]  /*d9e0*/  IMAD.U32 R0, R5, 0x10000, RZ ;  /* 0x0001000005007824 */ /* 0x000fe400078e00ff */
[----:B------:R-:W-:-:S03]  /*d9f0*/  IMAD.MOV.U32 R2, RZ, RZ, R27 ;  /* 0x000000ffff027224 */ /* 0x000fc600078e001b */
[----:B------:R-:W-:-:S05]  /*da00*/  F2FP.F16.F32.PACK_AB R0, RZ, R0 ;  /* 0x00000000ff00723e */ /* 0x000fca00000000ff */
[----:B------:R0:W-:Y:S01]  /*da10*/  STG.E.U16 desc[UR36][R8.64], R0 ;  /* 0x0000000008007986 */ /* 0x0001e2000c101524 */
[----:B------:R-:W-:Y:S05]  /*da20*/  BRA `(.L_x_3172) ;  /* 0x0000000c00307947 */ /* 0x000fea0003800000 */
.L_x_3180:
[----:B------:R-:W-:-:S13]  /*da30*/  ISETP.NE.AND P0, PT, R0, 0x7, PT ;  /* 0x000000070000780c */ /* 0x000fda0003f05270 */
[----:B------:R-:W-:Y:S05]  /*da40*/  @!P0 BRA `(.L_x_3182) ;  /* 0x00000000003c8947 */ /* 0x000fea0003800000 */
[----:B------:R-:W-:-:S13]  /*da50*/  ISETP.NE.AND P0, PT, R0, 0x8, PT ;  /* 0x000000080000780c */ /* 0x000fda0003f05270 */
[----:B------:R-:W-:Y:S05]  /*da60*/  @!P0 BRA `(.L_x_3183) ;  /* 0x00000000001c8947 */ /* 0x000fea0003800000 */
[----:B------:R-:W-:-:S13]  /*da70*/  ISETP.NE.AND P0, PT, R0, 0x9, PT ;  /* 0x000000090000780c */ /* 0x000fda0003f05270 */
[----:B------:R-:W-:Y:S05]  /*da80*/  @P0 BRA `(.L_x_3177) ;  /* 0x0000000800680947 */ /* 0x000fea0003800000 */
[----:B------:R-:W-:Y:S02]  /*da90*/  IMAD.U32 R4, R5, 0x10000, RZ ;  /* 0x0001000005047824 */ /* 0x000fe400078e00ff */
[----:B------:R-:W-:Y:S02]  /*daa0*/  IMAD.MOV.U32 R5, RZ, RZ, RZ ;  /* 0x000000ffff057224 */ /* 0x000fe400078e00ff */
[----:B------:R-:W-:-:S03]  /*dab0*/  IMAD.MOV.U32 R2, RZ, RZ, R27 ;  /* 0x000000ffff027224 */ /* 0x000fc600078e001b */
[----:B------:R0:W-:Y:S01]  /*dac0*/  STG.E.64 desc[UR36][R8.64], R4 ;  /* 0x0000000408007986 */ /* 0x0001e2000c101b24 */
[----:B------:R-:W-:Y:S05]  /*dad0*/  BRA `(.L_x_3172) ;  /* 0x0000000c00047947 */ /* 0x000fea0003800000 */
.L_x_3183:
[----:B------:R-:W-:Y:S02]  /*dae0*/  IMAD.U32 R5, R5, 0x10000, RZ ;  /* 0x0001000005057824 */ /* 0x000fe400078e00ff */
[----:B------:R-:W-:-:S03]  /*daf0*/  IMAD.MOV.U32 R2, RZ, RZ, R27 ;  /* 0x000000ffff027224 */ /* 0x000fc600078e001b */
[----:B------:R-:W-:-:S04]  /*db00*/  F2FP.F16.F32.PACK_AB R3, RZ, R5 ;  /* 0x00000005ff03723e */ /* 0x000fc800000000ff */
[----:B------:R-:W-:-:S05]  /*db10*/  PRMT R3, R3, 0x5410, RZ ;  /* 0x0000541003037816 */ /* 0x000fca00000000ff */
[----:B------:R0:W-:Y:S01]  /*db20*/  STG.E desc[UR36][R8.64], R3 ;  /* 0x0000000308007986 */ /* 0x0001e2000c101924 */
[----:B------:R-:W-:Y:S05]  /*db30*/  BRA `(.L_x_3172) ;  /* 0x0000000800ec7947 */ /* 0x000fea0003800000 */
.L_x_3182:
[----:B------:R-:W-:Y:S02]  /*db40*/  IMAD.U32 R4, R5, 0x10000, RZ ;  /* 0x0001000005047824 */ /* 0x000fe400078e00ff */
[----:B------:R-:W-:Y:S02]  /*db50*/  IMAD.MOV.U32 R2, RZ, RZ, R27 ;  /* 0x000000ffff027224 */ /* 0x000fe400078e001b */
[----:B------:R-:W-:-:S06]  /*db60*/  FMUL.FTZ R4, R4, 1 ;  /* 0x3f80000004047820 */ /* 0x000fcc0000410000 */
[----:B------:R-:W0:Y:S02]  /*db70*/  F2F.F64.F32 R4, R4 ;  /* 0x0000000400047310 */ /* 0x000e240000201800 */
[----:B0-----:R0:W-:Y:S01]  /*db80*/  STG.E.64 desc[UR36][R8.64], R4 ;  /* 0x0000000408007986 */ /* 0x0011e2000c101b24 */
[----:B------:R-:W-:Y:S05]  /*db90*/  BRA `(.L_x_3172) ;  /* 0x0000000800d47947 */ /* 0x000fea0003800000 */
.L_x_3173:
        /* <DEDUP_REMOVED lines=10> */
[----:B------:R-:W-:-:S04]  /*dc40*/  FSETP.NEU.FTZ.AND P0, PT, R5, RZ, PT ;  /* 0x000000ff0500720b */ /* 0x000fc80003f1d000 */
[----:B------:R-:W-:-:S05]  /*dc50*/  SEL R3, RZ, 0x1, !P0 ;  /* 0x00000001ff037807 */ /* 0x000fca0004000000 */
[----:B------:R0:W-:Y:S01]  /*dc60*/  STG.E.U8 desc[UR36][R8.64], R3 ;  /* 0x0000000308007986 */ /* 0x0001e2000c101124 */
[----:B------:R-:W-:Y:S05]  /*dc70*/  BRA `(.L_x_3172) ;  /* 0x00000008009c7947 */ /* 0x000fea0003800000 */
.L_x_3186:
[----:B------:R-:W-:Y:S01]  /*dc80*/  IMAD.U32 R5, R5, 0x10000, RZ ;  /* 0x0001000005057824 */ /* 0x000fe200078e00ff */
[----:B---3--:R-:W-:Y:S01]  /*dc90*/  CS2R R6, SRZ ;  /* 0x0000000000067805 */ /* 0x008fe2000001ff00 */
[----:B------:R-:W-:Y:S02]  /*dca0*/  IMAD.MOV.U32 R2, RZ, RZ, R27 ;  /* 0x000000ffff027224 */ /* 0x000fe400078e001b */
[----:B------:R-:W-:-:S06]  /*dcb0*/  FMUL.FTZ R5, R5, 1 ;  /* 0x3f80000005057820 */ /* 0x000fcc0000410000 */
[----:B------:R-:W0:Y:S02]  /*dcc0*/  F2F.F64.F32 R4, R5 ;  /* 0x0000000500047310 */ /* 0x000e240000201800 */
[----:B0-----:R0:W-:Y:S01]  /*dcd0*/  STG.E.128 desc[UR36][R8.64], R4 ;  /* 0x0000000408007986 */ /* 0x0011e2000c101d24 */
[----:B------:R-:W-:Y:S05]  /*dce0*/  BRA `(.L_x_3172) ;  /* 0x0000000800807947 */ /* 0x000fea0003800000 */
.L_x_3185:
[----:B------:R-:W-:-:S13]  /*dcf0*/  ISETP.NE.AND P0, PT, R0, 0xf, PT ;  /* 0x0000000f0000780c */ /* 0x000fda0003f05270 */
[----:B------:R-:W-:Y:S05]  /*dd00*/  @!P0 BRA `(.L_x_3187) ;  /* 0x0000000000a88947 */ /* 0x000fea0003800000 */
[----:B------:R-:W-:-:S13]  /*dd10*/  ISETP.NE.AND P0, PT, R0, 0x17, PT ;  /* 0x000000170000780c */ /* 0x000fda0003f05270 */
[----:B------:R-:W-:Y:S05]  /*dd20*/  @!P0 BRA `(.L_x_3188) ;  /* 0x0000000000508947 */ /* 0x000fea0003800000 */
[----:B------:R-:W-:-:S13]  /*dd30*/  ISETP.NE.AND P0, PT, R0, 0x18, PT ;  /* 0x000000180000780c */ /* 0x000fda0003f05270 */
[----:B------:R-:W-:Y:S05]  /*dd40*/  @P0 BRA `(.L_x_3177) ;  /* 0x0000000400b80947 */ /* 0x000fea0003800000 */
[----:B------:R-:W-:Y:S01]  /*dd50*/  IMAD.U32 R5, R5, 0x10000, RZ ;  /* 0x0001000005057824 */ /* 0x000fe200078e00ff */
        /* <DEDUP_REMOVED lines=12> */
.L_x_3190:
[----:B------:R-:W-:Y:S05]  /*de20*/  BSYNC.RECONVERGENT B0 ;  /* 0x0000000000007941 */ /* 0x000fea0003800200 */
.L_x_3189:
[----:B------:R-:W-:Y:S01]  /*de30*/  LOP3.LUT R3, R0, 0x80, R3, 0xf8, !PT ;  /* 0x0000008000037812 */ /* 0x000fe200078ef803 */
[----:B------:R-:W-:-:S04]  /*de40*/  IMAD.MOV.U32 R2, RZ, RZ, R27 ;  /* 0x000000ffff027224 */ /* 0x000fc800078e001b */
[----:B------:R0:W-:Y:S01]  /*de50*/  STG.E.U8 desc[UR36][R8.64], R3 ;  /* 0x0000000308007986 */ /* 0x0001e2000c101124 */
[----:B------:R-:W-:Y:S05]  /*de60*/  BRA `(.L_x_3172) ;  /* 0x0000000800207947 */ /* 0x000fea0003800000 */
.L_x_3188:
[----:B------:R-:W-:Y:S01]  /*de70*/  IMAD.U32 R5, R5, 0x10000, RZ ;  /* 0x0001000005057824 */ /* 0x000fe200078e00ff */
        /* <DEDUP_REMOVED lines=14> */
.L_x_3192:
[----:B------:R-:W-:Y:S05]  /*df60*/  BSYNC.RECONVERGENT B0 ;  /* 0x0000000000007941 */ /* 0x000fea0003800200 */
.L_x_3191:
[----:B------:R-:W-:Y:S01]  /*df70*/  LOP3.LUT R3, R0, 0x80, R3, 0xf8, !PT ;  /* 0x0000008000037812 */ /* 0x000fe200078ef803 */
[----:B------:R-:W-:-:S04]  /*df80*/  IMAD.MOV.U32 R2, RZ, RZ, R27 ;  /* 0x000000ffff027224 */ /* 0x000fc800078e001b */
[----:B------:R0:W-:Y:S01]  /*df90*/  STG.E.U8 desc[UR36][R8.64], R3 ;  /* 0x0000000308007986 */ /* 0x0001e2000c101124 */
[----:B------:R-:W-:Y:S05]  /*dfa0*/  BRA `(.L_x_3172) ;  /* 0x0000000400d07947 */ /* 0x000fea0003800000 */
.L_x_3187:
[----:B------:R0:W-:Y:S01]  /*dfb0*/  STG.E.U16 desc[UR36][R8.64], R5 ;  /* 0x0000000508007986 */ /* 0x0001e2000c101524 */
[----:B------:R-:W-:Y:S01]  /*dfc0*/  IMAD.MOV.U32 R2, RZ, RZ, R27 ;  /* 0x000000ffff027224 */ /* 0x000fe200078e001b */
[----:B------:R-:W-:Y:S06]  /*dfd0*/  BRA `(.L_x_3172) ;  /* 0x0000000400c47947 */ /* 0x000fec0003800000 */
.L_x_3184:
        /* <DEDUP_REMOVED lines=10> */
[----:B------:R-:W0:Y:S02]  /*e080*/  F2I.FTZ.U32.TRUNC.NTZ R3, R3 ;  /* 0x0000000300037305 */ /* 0x000e24000021f000 */
[----:B0-----:R0:W-:Y:S01]  /*e090*/  STG.E.U16 desc[UR36][R8.64], R3 ;  /* 0x0000000308007986 */ /* 0x0011e2000c101524 */
[----:B------:R-:W-:Y:S05]  /*e0a0*/  BRA `(.L_x_3172) ;  /* 0x0000000400907947 */ /* 0x000fea0003800000 */
.L_x_3195:
[----:B------:R-:W-:Y:S01]  /*e0b0*/  IMAD.U32 R3, R5, 0x10000, RZ ;  /* 0x0001000005037824 */ /* 0x000fe200078e00ff */
        /* <DEDUP_REMOVED lines=12> */
.L_x_3198:
[----:B------:R-:W-:-:S04]  /*e180*/  SHF.R.U32.HI R0, RZ, 0x14, R3 ;  /* 0x00000014ff007819 */ /* 0x000fc80000011603 */
[----:B------:R-:W-:-:S04]  /*e190*/  LOP3.LUT R0, R0, 0x1, RZ, 0xc0, !PT ;  /* 0x0000000100007812 */ /* 0x000fc800078ec0ff */
[----:B------:R-:W-:-:S04]  /*e1a0*/  IADD3 R0, PT, PT, R3, 0x487ffff, R0 ;  /* 0x0487ffff03007810 */ /* 0x000fc80007ffe000 */
[----:B------:R-:W-:-:S04]  /*e1b0*/  SHF.R.U32.HI R0, RZ, 0x14, R0 ;  /* 0x00000014ff007819 */ /* 0x000fc80000011600 */
[----:B------:R-:W-:-:S07]  /*e1c0*/  LOP3.LUT R0, R0, 0xff, RZ, 0xc0, !PT ;  /* 0x000000ff00007812 */ /* 0x000fce00078ec0ff */
.L_x_3199:
[----:B------:R-:W-:-:S04]  /*e1d0*/  SHF.R.U32.HI R3, RZ, 0x18, R3 ;  /* 0x00000018ff037819 */ /* 0x000fc80000011603 */
[----:B------:R-:W-:-:S04]  /*e1e0*/  LOP3.LUT R0, R0, 0x80, R3, 0xf8, !PT ;  /* 0x0000008000007812 */ /* 0x000fc800078ef803 */
[----:B------:R-:W-:-:S07]  /*e1f0*/  PRMT R4, R0, 0x7610, R4 ;  /* 0x0000761000047816 */ /* 0x000fce0000000004 */
.L_x_3197:
[----:B------:R-:W-:Y:S05]  /*e200*/  BSYNC.RECONVERGENT B0 ;  /* 0x0000000000007941 */ /* 0x000fea0003800200 */
.L_x_3196:
[----:B------:R0:W-:Y:S01]  /*e210*/  STG.E.U8 desc[UR36][R8.64], R4 ;  /* 0x0000000408007986 */ /* 0x0001e2000c101124 */
[----:B------:R-:W-:Y:S01]  /*e220*/  IMAD.MOV.U32 R2, RZ, RZ, R27 ;  /* 0x000000ffff027224 */ /* 0x000fe200078e001b */
[----:B------:R-:W-:Y:S06]  /*e230*/  BRA `(.L_x_3172) ;  /* 0x00000004002c7947 */ /* 0x000fec0003800000 */
.L_x_3194:
        /* <DEDUP_REMOVED lines=13> */
.L_x_3202:
[----:B------:R-:W-:-:S04]  /*e310*/  SHF.R.U32.HI R0, RZ, 0x15, R3 ;  /* 0x00000015ff007819 */ /* 0x000fc80000011603 */
[----:B------:R-:W-:-:S04]  /*e320*/  LOP3.LUT R0, R0, 0x1, RZ, 0xc0, !PT ;  /* 0x0000000100007812 */ /* 0x000fc800078ec0ff */
[----:B------:R-:W-:-:S04]  /*e330*/  IADD3 R0, PT, PT, R3, 0x88fffff, R0 ;  /* 0x088fffff03007810 */ /* 0x000fc80007ffe000 */
[----:B------:R-:W-:-:S04]  /*e340*/  SHF.R.U32.HI R0, RZ, 0x15, R0 ;  /* 0x00000015ff007819 */ /* 0x000fc80000011600 */
[----:B------:R-:W-:-:S07]  /*e350*/  LOP3.LUT R0, R0, 0xff, RZ, 0xc0, !PT ;  /* 0x000000ff00007812 */ /* 0x000fce00078ec0ff */
.L_x_3203:
[----:B------:R-:W-:-:S04]  /*e360*/  SHF.R.U32.HI R3, RZ, 0x18, R3 ;  /* 0x00000018ff037819 */ /* 0x000fc80000011603 */
[----:B------:R-:W-:-:S04]  /*e370*/  LOP3.LUT R0, R0, 0x80, R3, 0xf8, !PT ;  /* 0x0000008000007812 */ /* 0x000fc800078ef803 */
[----:B------:R-:W-:-:S07]  /*e380*/  PRMT R4, R0, 0x7610, R4 ;  /* 0x0000761000047816 */ /* 0x000fce0000000004 */
.L_x_3201:
[----:B------:R-:W-:Y:S05]  /*e390*/  BSYNC.RECONVERGENT B0 ;  /* 0x0000000000007941 */ /* 0x000fea0003800200 */
.L_x_3200:
[----:B------:R0:W-:Y:S01]  /*e3a0*/  STG.E.U8 desc[UR36][R8.64], R4 ;  /* 0x0000000408007986 */ /* 0x0001e2000c101124 */
[----:B------:R-:W-:Y:S01]  /*e3b0*/  IMAD.MOV.U32 R2, RZ, RZ, R27 ;  /* 0x000000ffff027224 */ /* 0x000fe200078e001b */
[----:B------:R-:W-:Y:S06]  /*e3c0*/  BRA `(.L_x_3172) ;  /* 0x0000000000c87947 */ /* 0x000fec0003800000 */
.L_x_3193:
[----:B------:R-:W-:-:S13]  /*e3d0*/  ISETP.NE.AND P0, PT, R0, 0x1c, PT ;  /* 0x0000001c0000780c */ /* 0x000fda0003f05270 */
[----:B------:R-:W-:Y:S05]  /*e3e0*/  @!P0 BRA `(.L_x_3204) ;  /* 0x0000000000b08947 */ /* 0x000fea0003800000 */
[----:B------:R-:W-:-:S13]  /*e3f0*/  ISETP.NE.AND P0, PT, R0, 0x1d, PT ;  /* 0x0000001d0000780c */ /* 0x000fda0003f05270 */
[----:B------:R-:W-:Y:S05]  /*e400*/  @!P0 BRA `(.L_x_3205) ;  /* 0x0000000000948947 */ /* 0x000fea0003800000 */
[----:B------:R-:W-:-:S13]  /*e410*/  ISETP.NE.AND P0, PT, R0, 0x2c, PT ;  /* 0x0000002c0000780c */ /* 0x000fda0003f05270 */
[----:B------:R-:W-:Y:S05]  /*e420*/  @!P0 BRA `(.L_x_3206) ;  /* 0x0000000000488947 */ /* 0x000fea0003800000 */
.L_x_3177:
[----:B------:R-:W-:Y:S01]  /*e430*/  MOV R2, 0x228 ;  /* 0x0000022800027802 */ /* 0x000fe20000000f00 */
[----:B------:R-:W0:Y:S01]  /*e440*/  LDCU.64 UR6, c[0x4][0x218] ;  /* 0x01004300ff0677ac */ /* 0x000e220008000a00 */
[----:B------:R-:W-:Y:S02]  /*e450*/  IMAD.MOV.U32 R8, RZ, RZ, 0x65 ;  /* 0x00000065ff087424 */ /* 0x000fe400078e00ff */
[----:B------:R-:W-:Y:S01]  /*e460*/  IMAD.MOV.U32 R12, RZ, RZ, 0x1 ;  /* 0x00000001ff0c7424 */ /* 0x000fe200078e00ff */
[----:B------:R-:W1:Y:S01]  /*e470*/  LDCU.64 UR8, c[0x4][0x220] ;  /* 0x01004400ff0877ac */ /* 0x000e620008000a00 */
[----:B------:R-:W2:Y:S01]  /*e480*/  LDC.64 R2, c[0x4][R2] ;  /* 0x0100000002027b82 */ /* 0x000ea20000000a00 */
[----:B------:R-:W-:Y:S01]  /*e490*/  IMAD.MOV.U32 R13, RZ, RZ, RZ ;  /* 0x000000ffff0d7224 */ /* 0x000fe200078e00ff */
[----:B------:R-:W5:Y:S01]  /*e4a0*/  LDCU.64 UR4, c[0x4][0xa8] ;  /* 0x01001500ff0477ac */ /* 0x000f620008000a00 */
[----:B0-----:R-:W-:Y:S02]  /*e4b0*/  IMAD.U32 R4, RZ, RZ, UR6 ;  /* 0x00000006ff047e24 */ /* 0x001fe4000f8e00ff */
[----:B------:R-:W-:-:S02]  /*e4c0*/  IMAD.U32 R5, RZ, RZ, UR7 ;  /* 0x00000007ff057e24 */ /* 0x000fc4000f8e00ff */
[----:B-1----:R-:W-:Y:S02]  /*e4d0*/  IMAD.U32 R6, RZ, RZ, UR8 ;  /* 0x00000008ff067e24 */ /* 0x002fe4000f8e00ff */
[----:B---3--:R-:W-:Y:S02]  /*e4e0*/  IMAD.U32 R7, RZ, RZ, UR9 ;  /* 0x00000009ff077e24 */ /* 0x008fe4000f8e00ff */
[----:B-----5:R-:W-:Y:S02]  /*e4f0*/  IMAD.U32 R10, RZ, RZ, UR4 ;  /* 0x00000004ff0a7e24 */ /* 0x020fe4000f8e00ff */
[----:B------:R-:W-:-:S07]  /*e500*/  IMAD.U32 R11, RZ, RZ, UR5 ;  /* 0x00000005ff0b7e24 */ /* 0x000fce000f8e00ff */
[----:B------:R-:W-:-:S07]  /*e510*/  LEPC R20, `(.L_x_3207) ;  /* 0x000000001014794e */ /* 0x000fce0000000000 */
[----:B--2-4-:R-:W-:Y:S05]  /*e520*/  CALL.ABS.NOINC R2 ;  /* 0x0000000002007343 */ /* 0x014fea0003c00000 */
.L_x_3207:
[----:B------:R-:W-:Y:S01]  /*e530*/  IMAD.MOV.U32 R2, RZ, RZ, R27 ;  /* 0x000000ffff027224 */ /* 0x000fe200078e001b */
[----:B------:R-:W-:Y:S06]  /*e540*/  BRA `(.L_x_3172) ;  /* 0x0000000000687947 */ /* 0x000fec0003800000 */
.L_x_3206:
[----:B------:R-:W-:Y:S02]  /*e550*/  IMAD.U32 R5, R5, 0x10000, RZ ;  /* 0x0001000005057824 */ /* 0x000fe400078e00ff */
[----:B------:R-:W-:-:S03]  /*e560*/  IMAD.MOV.U32 R3, RZ, RZ, 0xff ;  /* 0x000000ffff037424 */ /* 0x000fc600078e00ff */
[----:B------:R-:W-:-:S04]  /*e570*/  SHF.R.U32.HI R4, RZ, 0x17, R5 ;  /* 0x00000017ff047819 */ /* 0x000fc80000011605 */
[----:B------:R-:W-:-:S04]  /*e580*/  LOP3.LUT R2, R4, 0xff, RZ, 0xc0, !PT ;  /* 0x000000ff04027812 */ /* 0x000fc800078ec0ff */
[----:B------:R-:W-:-:S13]  /*e590*/  ISETP.NE.AND P2, PT, R2, 0xff, PT ;  /* 0x000000ff0200780c */ /* 0x000fda0003f45270 */
[--C-:B------:R-:W-:Y:S02]  /*e5a0*/  @P2 SHF.R.U32.HI R0, RZ, 0x16, R5.reuse ;  /* 0x00000016ff002819 */ /* 0x100fe40000011605 */
[----:B------:R-:W-:Y:S01]  /*e5b0*/  @P2 LOP3.LUT P0, RZ, R2, 0x3fffff, R5, 0xf8, !PT ;  /* 0x003fffff02ff2812 */ /* 0x000fe2000780f805 */
[----:B------:R-:W-:Y:S01]  /*e5c0*/  IMAD.MOV.U32 R2, RZ, RZ, R27 ;  /* 0x000000ffff027224 */ /* 0x000fe200078e001b */
        /* <DEDUP_REMOVED lines=9> */
.L_x_3205:
[----:B------:R-:W-:Y:S02]  /*e660*/  IMAD.U32 R5, R5, 0x10000, RZ ;  /* 0x0001000005057824 */ /* 0x000fe400078e00ff */
[----:B------:R-:W-:-:S04]  /*e670*/  IMAD.MOV.U32 R2, RZ, RZ, R27 ;  /* 0x000000ffff027224 */ /* 0x000fc800078e001b */
[----:B------:R-:W0:Y:S02]  /*e680*/  F2I.U64.TRUNC R4, R5 ;  /* 0x0000000500047311 */ /* 0x000e24000020d800 */
[----:B0-----:R0:W-:Y:S01]  /*e690*/  STG.E.64 desc[UR36][R8.64], R4 ;  /* 0x0000000408007986 */ /* 0x0011e2000c101b24 */
[----:B------:R-:W-:Y:S05]  /*e6a0*/  BRA `(.L_x_3172) ;  /* 0x0000000000107947 */ /* 0x000fea0003800000 */
.L_x_3204:
[----:B------:R-:W-:Y:S02]  /*e6b0*/  IMAD.U32 R5, R5, 0x10000, RZ ;  /* 0x0001000005057824 */ /* 0x000fe400078e00ff */
[----:B------:R-:W-:-:S04]  /*e6c0*/  IMAD.MOV.U32 R2, RZ, RZ, R27 ;  /* 0x000000ffff027224 */ /* 0x000fc800078e001b */
[----:B------:R-:W0:Y:S02]  /*e6d0*/  F2I.FTZ.U32.TRUNC.NTZ R5, R5 ;  /* 0x0000000500057305 */ /* 0x000e24000021f000 */
[----:B0-----:R0:W-:Y:S02]  /*e6e0*/  STG.E desc[UR36][R8.64], R5 ;  /* 0x0000000508007986 */ /* 0x0011e4000c101924 */
.L_x_3172:
[----:B------:R-:W-:Y:S05]  /*e6f0*/  BSYNC.RECONVERGENT B6 ;  /* 0x0000000000067941 */ /* 0x000fea0003800200 */
.L_x_3171:
[----:B-----5:R-:W1:Y:S01]  /*e700*/  S2R R24, SR_CTAID.X ;  /* 0x0000000000187919 */ /* 0x020e620000002500 */
[----:B------:R-:W1:Y:S01]  /*e710*/  LDC R22, c[0x0][0x380] ;  /* 0x0000e000ff167b82 */ /* 0x000e620000000800 */
[----:B------:R-:W-:Y:S01]  /*e720*/  BSSY.RECONVERGENT B6, `(.L_x_3208) ;  /* 0x00001f3000067945 */ /* 0x000fe20003800200 */
[----:B-1----:R-:W-:-:S05]  /*e730*/  IMAD R22, R24, -0x200, R22 ;  /* 0xfffffe0018167824 */ /* 0x002fca00078e0216 */
[----:B------:R-:W-:-:S13]  /*e740*/  ISETP.GE.AND P0, PT, R2, R22, PT ;  /* 0x000000160200720c */ /* 0x000fda0003f06270 */
[----:B------:R-:W-:Y:S05]  /*e750*/  @P0 BRA `(.L_x_3209) ;  /* 0x0000001c00bc0947 */ /* 0x000fea0003800000 */
[----:B------:R-:W1:Y:S01]  /*e760*/  LDC.U8 R23, c[0x0][0x3cc] ;  /* 0x0000f300ff177b82 */ /* 0x000e620000000000 */
[----:B------:R-:W2:Y:S01]  /*e770*/  LDCU UR4, c[0x0][0x3d0] ;  /* 0x00007a00ff0477ac */ /* 0x000ea20008000800 */
[----:B0-----:R-:W-:-:S06]  /*e780*/  IMAD R0, R24, 0x200, R2 ;  /* 0x0000020018007824 */ /* 0x001fcc00078e0202 */
[----:B------:R-:W0:Y:S01]  /*e790*/  LDC.64 R8, c[0x0][0x398] ;  /* 0x0000e600ff087b82 */ /* 0x000e220000000a00 */
[----:B--2---:R-:W-:Y:S01]  /*e7a0*/  IMAD R3, R0, UR4, RZ ;  /* 0x0000000400037c24 */ /* 0x004fe2000f8e02ff */
        /* <DEDUP_REMOVED lines=14> */
[----:B----4-:R-:W-:-:S04]  /*e890*/  IMAD.U32 R18, R18, 0x10000, RZ ;  /* 0x0001000012127824 */ /* 0x010fc800078e00ff */
[----:B------:R-:W0:Y:S02]  /*e8a0*/  F2I.FTZ.TRUNC.NTZ R3, R18 ;  /* 0x0000001200037305 */ /* 0x000e24000021f100 */
[----:B0-----:R0:W-:Y:S01]  /*e8b0*/  STG.E.U8 desc[UR36][R8.64], R3 ;  /* 0x0000000308007986 */ /* 0x0011e2000c101124 */
[----:B------:R-:W-:Y:S05]  /*e8c0*/  BRA `(.L_x_3215) ;  /* 0x0000000c007c7947 */ /* 0x000fea0003800000 */
.L_x_3213:
[----:B----4-:R-:W-:-:S06]  /*e8d0*/  IMAD.U32 R5, R18, 0x10000, RZ ;  /* 0x0001000012057824 */ /* 0x010fcc00078e00ff */
[----:B------:R-:W0:Y:S02]  /*e8e0*/  F2I.S64.TRUNC R4, R5 ;  /* 0x0000000500047311 */ /* 0x000e24000020d900 */
[----:B0-----:R0:W-:Y:S01]  /*e8f0*/  STG.E.U8 desc[UR36][R8.64], R4 ;  /* 0x0000000408007986 */ /* 0x0011e2000c101124 */
[----:B------:R-:W-:Y:S05]  /*e900*/  BRA `(.L_x_3215) ;  /* 0x0000000c006c7947 */ /* 0x000fea0003800000 */
.L_x_3212:
[----:B------:R-:W-:-:S13]  /*e910*/  ISETP.NE.AND P0, PT, R0, 0x2, PT ;  /* 0x000000020000780c */ /* 0x000fda0003f05270 */
[----:B------:R-:W-:Y:S05]  /*e920*/  @!P0 BRA `(.L_x_3216) ;  /* 0x0000000000308947 */ /* 0x000fea0003800000 */
[----:B------:R-:W-:-:S13]  /*e930*/  ISETP.NE.AND P0, PT, R0, 0x3, PT ;  /* 0x000000030000780c */ /* 0x000fda0003f05270 */
[----:B------:R-:W-:Y:S05]  /*e940*/  @!P0 BRA `(.L_x_3217) ;  /* 0x0000000000188947 */ /* 0x000fea0003800000 */
[----:B------:R-:W-:-:S13]  /*e950*/  ISETP.NE.AND P0, PT, R0, 0x4, PT ;  /* 0x000000040000780c */ /* 0x000fda0003f05270 */
[----:B------:R-:W-:Y:S05]  /*e960*/  @P0 BRA `(.L_x_3214) ;  /* 0x0000000800780947 */ /* 0x000fea0003800000 */
[----:B----4-:R-:W-:-:S06]  /*e970*/  IMAD.U32 R4, R18, 0x10000, RZ ;  /* 0x0001000012047824 */ /* 0x010fcc00078e00ff */
[----:B------:R-:W0:Y:S02]  /*e980*/  F2I.S64.TRUNC R4, R4 ;  /* 0x0000000400047311 */ /* 0x000e24000020d900 */
[----:B0-----:R0:W-:Y:S01]  /*e990*/  STG.E.64 desc[UR36][R8.64], R4 ;  /* 0x0000000408007986 */ /* 0x0011e2000c101b24 */
[----:B------:R-:W-:Y:S05]  /*e9a0*/  BRA `(.L_x_3215) ;  /* 0x0000000c00447947 */ /* 0x000fea0003800000 */
.L_x_3217:
[----:B----4-:R-:W-:-:S04]  /*e9b0*/  IMAD.U32 R18, R18, 0x10000, RZ ;  /* 0x0001000012127824 */ /* 0x010fc800078e00ff */
[----:B------:R-:W0:Y:S02]  /*e9c0*/  F2I.FTZ.TRUNC.NTZ R3, R18 ;  /* 0x0000001200037305 */ /* 0x000e24000021f100 */
[----:B0-----:R0:W-:Y:S01]  /*e9d0*/  STG.E desc[UR36][R8.64], R3 ;  /* 0x0000000308007986 */ /* 0x0011e2000c101924 */
[----:B------:R-:W-:Y:S05]  /*e9e0*/  BRA `(.L_x_3215) ;  /* 0x0000000c00347947 */ /* 0x000fea0003800000 */
.L_x_3216:
[----:B----4-:R-:W-:-:S04]  /*e9f0*/  IMAD.U32 R18, R18, 0x10000, RZ ;  /* 0x0001000012127824 */ /* 0x010fc800078e00ff */
[----:B------:R-:W0:Y:S02]  /*ea00*/  F2I.FTZ.TRUNC.NTZ R3, R18 ;  /* 0x0000001200037305 */ /* 0x000e24000021f100 */
[----:B0-----:R0:W-:Y:S01]  /*ea10*/  STG.E.U16 desc[UR36][R8.64], R3 ;  /* 0x0000000308007986 */ /* 0x0011e2000c101524 */
[----:B------:R-:W-:Y:S05]  /*ea20*/  BRA `(.L_x_3215) ;  /* 0x0000000c00247947 */ /* 0x000fea0003800000 */
.L_x_3211:
[----:B------:R-:W-:-:S13]  /*ea30*/  ISETP.GT.AND P0, PT, R0, 0x6, PT ;  /* 0x000000060000780c */ /* 0x000fda0003f04270 */
[----:B------:R-:W-:Y:S05]  /*ea40*/  @P0 BRA `(.L_x_3218) ;  /* 0x00000000002c0947 */ /* 0x000fea0003800000 */
[----:B------:R-:W-:-:S13]  /*ea50*/  ISETP.NE.AND P0, PT, R0, 0x5, PT ;  /* 0x000000050000780c */ /* 0x000fda0003f05270 */
[----:B------:R-:W-:Y:S05]  /*ea60*/  @!P0 BRA `(.L_x_3219) ;  /* 0x0000000000148947 */ /* 0x000fea0003800000 */
[----:B------:R-:W-:-:S13]  /*ea70*/  ISETP.NE.AND P0, PT, R0, 0x6, PT ;  /* 0x000000060000780c */ /* 0x000fda0003f05270 */
[----:B------:R-:W-:Y:S05]  /*ea80*/  @P0 BRA `(.L_x_3214) ;  /* 0x0000000800300947 */ /* 0x000fea0003800000 */
[----:B----4-:R-:W-:-:S05]  /*ea90*/  IMAD.U32 R3, R18, 0x10000, RZ ;  /* 0x0001000012037824 */ /* 0x010fca00078e00ff */
[----:B------:R0:W-:Y:S01]  /*eaa0*/  STG.E desc[UR36][R8.64], R3 ;  /* 0x0000000308007986 */ /* 0x0001e2000c101924 */
[----:B------:R-:W-:Y:S05]  /*eab0*/  BRA `(.L_x_3215) ;  /* 0x0000000c00007947 */ /* 0x000fea0003800000 */
.L_x_3219:
[----:B----4-:R-:W-:-:S05]  /*eac0*/  IMAD.U32 R0, R18, 0x10000, RZ ;  /* 0x0001000012007824 */ /* 0x010fca00078e00ff */
[----:B------:R-:W-:-:S05]  /*ead0*/  F2FP.F16.F32.PACK_AB R0, RZ, R0 ;  /* 0x00000000ff00723e */ /* 0x000fca00000000ff */
[----:B------:R0:W-:Y:S01]  /*eae0*/  STG.E.U16 desc[UR36][R8.64], R0 ;  /* 0x0000000008007986 */ /* 0x0001e2000c101524 */
[----:B------:R-:W-:Y:S05]  /*eaf0*/  BRA `(.L_x_3215) ;  /* 0x0000000800f07947 */ /* 0x000fea0003800000 */
.L_x_3218:
[----:B------:R-:W-:-:S13]  /*eb00*/  ISETP.NE.AND P0, PT, R0, 0x7, PT ;  /* 0x000000070000780c */ /* 0x000fda0003f05270 */
[----:B------:R-:W-:Y:S05]  /*eb10*/  @!P0 BRA `(.L_x_3220) ;  /* 0x0000000000348947 */ /* 0x000fea0003800000 */
[----:B------:R-:W-:-:S13]  /*eb20*/  ISETP.NE.AND P0, PT, R0, 0x8, PT ;  /* 0x000000080000780c */ /* 0x000fda0003f05270 */
[----:B------:R-:W-:Y:S05]  /*eb30*/  @!P0 BRA `(.L_x_3221) ;  /* 0x0000000000188947 */ /* 0x000fea0003800000 */
[----:B------:R-:W-:-:S13]  /*eb40*/  ISETP.NE.AND P0, PT, R0, 0x9, PT ;  /* 0x000000090000780c */ /* 0x000fda0003f05270 */
[----:B------:R-:W-:Y:S05]  /*eb50*/  @P0 BRA `(.L_x_3214) ;  /* 0x0000000400fc0947 */ /* 0x000fea0003800000 */
[----:B----4-:R-:W-:Y:S02]  /*eb60*/  IMAD.U32 R18, R18, 0x10000, RZ ;  /* 0x0001000012127824 */ /* 0x010fe400078e00ff */
[----:B------:R-:W-:-:S05]  /*eb70*/  IMAD.MOV.U32 R19, RZ, RZ, RZ ;  /* 0x000000ffff137224 */ /* 0x000fca00078e00ff */
[----:B------:R0:W-:Y:S01]  /*eb80*/  STG.E.64 desc[UR36][R8.64], R18 ;  /* 0x0000001208007986 */ /* 0x0001e2000c101b24 */
[----:B------:R-:W-:Y:S05]  /*eb90*/  BRA `(.L_x_3215) ;  /* 0x0000000800c87947 */ /* 0x000fea0003800000 */
.L_x_3221:
[----:B----4-:R-:W-:-:S05]  /*eba0*/  IMAD.U32 R18, R18, 0x10000, RZ ;  /* 0x0001000012127824 */ /* 0x010fca00078e00ff */
[----:B------:R-:W-:-:S04]  /*ebb0*/  F2FP.F16.F32.PACK_AB R3, RZ, R18 ;  /* 0x00000012ff03723e */ /* 0x000fc800000000ff */
[----:B------:R-:W-:-:S05]  /*ebc0*/  PRMT R3, R3, 0x5410, RZ ;  /* 0x0000541003037816 */ /* 0x000fca00000000ff */
[----:B------:R0:W-:Y:S01]  /*ebd0*/  STG.E desc[UR36][R8.64], R3 ;  /* 0x0000000308007986 */ /* 0x0001e2000c101924 */
[----:B------:R-:W-:Y:S05]  /*ebe0*/  BRA `(.L_x_3215) ;  /* 0x0000000800b47947 */ /* 0x000fea0003800000 */
.L_x_3220:
[----:B----4-:R-:W-:-:S04]  /*ebf0*/  IMAD.U32 R4, R18, 0x10000, RZ ;  /* 0x0001000012047824 */ /* 0x010fc800078e00ff */
[----:B------:R-:W-:-:S06]  /*ec00*/  FMUL.FTZ R4, R4, 1 ;  /* 0x3f80000004047820 */ /* 0x000fcc0000410000 */
[----:B------:R-:W0:Y:S02]  /*ec10*/  F2F.F64.F32 R4, R4 ;  /* 0x0000000400047310 */ /* 0x000e240000201800 */
[----:B0-----:R0:W-:Y:S01]  /*ec20*/  STG.E.64 desc[UR36][R8.64], R4 ;  /* 0x0000000408007986 */ /* 0x0011e2000c101b24 */
[----:B------:R-:W-:Y:S05]  /*ec30*/  BRA `(.L_x_3215) ;  /* 0x0000000800a07947 */ /* 0x000fea0003800000 */
.L_x_3210:
        /* <DEDUP_REMOVED lines=10> */
[----:B----4-:R-:W-:-:S06]  /*ece0*/  IMAD.U32 R3, R18, 0x10000, RZ ;  /* 0x0001000012037824 */ /* 0x010fcc00078e00ff */
[----:B------:R-:W0:Y:S02]  /*ecf0*/  F2I.FTZ.U32.TRUNC.NTZ R3, R3 ;  /* 0x0000000300037305 */ /* 0x000e24000021f000 */
[----:B0-----:R0:W-:Y:S01]  /*ed00*/  STG.E.U16 desc[UR36][R8.64], R3 ;  /* 0x0000000308007986 */ /* 0x0011e2000c101524 */
[----:B------:R-:W-:Y:S05]  /*ed10*/  BRA `(.L_x_3215) ;  /* 0x0000000800687947 */ /* 0x000fea0003800000 */
.L_x_3225:
[----:B----4-:R-:W-:Y:S01]  /*ed20*/  IMAD.U32 R5, R18, 0x10000, RZ ;  /* 0x0001000012057824 */ /* 0x010fe200078e00ff */
        /* <DEDUP_REMOVED lines=16> */
.L_x_3228:
[----:B------:R-:W-:-:S04]  /*ee30*/  SHF.R.U32.HI R3, RZ, 0x18, R5 ;  /* 0x00000018ff037819 */ /* 0x000fc80000011605 */
[----:B------:R-:W-:-:S04]  /*ee40*/  LOP3.LUT R0, R0, 0x80, R3, 0xf8, !PT ;  /* 0x0000008000007812 */ /* 0x000fc800078ef803 */
[----:B------:R-:W-:-:S07]  /*ee50*/  PRMT R4, R0, 0x7610, R4 ;  /* 0x0000761000047816 */ /* 0x000fce0000000004 */
.L_x_3227:
[----:B------:R-:W-:Y:S05]  /*ee60*/  BSYNC.RECONVERGENT B0 ;  /* 0x0000000000007941 */ /* 0x000fea0003800200 */
.L_x_3226:
[----:B------:R0:W-:Y:S01]  /*ee70*/  STG.E.U8 desc[UR36][R8.64], R4 ;  /* 0x0000000408007986 */ /* 0x0001e2000c101124 */
[----:B------:R-:W-:Y:S05]  /*ee80*/  BRA `(.L_x_3215) ;  /* 0x00000008000c7947 */ /* 0x000fea0003800000 */
.L_x_3224:
        /* <DEDUP_REMOVED lines=17> */
.L_x_3231:
[----:B------:R-:W-:-:S04]  /*efa0*/  SHF.R.U32.HI R3, RZ, 0x18, R5 ;  /* 0x00000018ff037819 */ /* 0x000fc80000011605 */
[----:B------:R-:W-:-:S04]  /*efb0*/  LOP3.LUT R0, R0, 0x80, R3, 0xf8, !PT ;  /* 0x0000008000007812 */ /* 0x000fc800078ef803 */
[----:B------:R-:W-:-:S07]  /*efc0*/  PRMT R4, R0, 0x7610, R4 ;  /* 0x0000761000047816 */ /* 0x000fce0000000004 */
.L_x_3230:
[----:B------:R-:W-:Y:S05]  /*efd0*/  BSYNC.RECONVERGENT B0 ;  /* 0x0000000000007941 */ /* 0x000fea0003800200 */
.L_x_3229:
[----:B------:R0:W-:Y:S01]  /*efe0*/  STG.E.U8 desc[UR36][R8.64], R4 ;  /* 0x0000000408007986 */ /* 0x0001e2000c101124 */
[----:B------:R-:W-:Y:S05]  /*eff0*/  BRA `(.L_x_3215) ;  /* 0x0000000400b07947 */ /* 0x000fea0003800000 */
.L_x_3223:
[----:B------:R-:W-:-:S13]  /*f000*/  ISETP.NE.AND P0, PT, R0, 0x1c, PT ;  /* 0x0000001c0000780c */ /* 0x000fda0003f05270 */
[----:B------:R-:W-:Y:S05]  /*f010*/  @!P0 BRA `(.L_x_3232) ;  /* 0x0000000000608947 */ /* 0x000fea0003800000 */
[----:B------:R-:W-:-:S13]  /*f020*/  ISETP.NE.AND P0, PT, R0, 0x1d, PT ;  /* 0x0000001d0000780c */ /* 0x000fda0003f05270 */
[----:B------:R-:W-:Y:S05]  /*f030*/  @!P0 BRA `(.L_x_3233) ;  /* 0x0000000000488947 */ /* 0x000fea0003800000 */
[----:B------:R-:W-:-:S13]  /*f040*/  ISETP.NE.AND P0, PT, R0, 0x2c, PT ;  /* 0x0000002c0000780c */ /* 0x000fda0003f05270 */
[----:B------:R-:W-:Y:S05]  /*f050*/  @P0 BRA `(.L_x_3214) ;  /* 0x0000000000bc0947 */ /* 0x000fea0003800000 */
[----:B----4-:R-:W-:-:S05]  /*f060*/  IMAD.U32 R18, R18, 0x10000, RZ ;  /* 0x0001000012127824 */ /* 0x010fca00078e00ff */
        /* <DEDUP_REMOVED lines=15> */
.L_x_3233:
[----:B----4-:R-:W-:-:S06]  /*f160*/  IMAD.U32 R4, R18, 0x10000, RZ ;  /* 0x0001000012047824 */ /* 0x010fcc00078e00ff */
[----:B------:R-:W0:Y:S02]  /*f170*/  F2I.U64.TRUNC R4, R4 ;  /* 0x0000000400047311 */ /* 0x000e24000020d800 */
[----:B0-----:R0:W-:Y:S01]  /*f180*/  STG.E.64 desc[UR36][R8.64], R4 ;  /* 0x0000000408007986 */ /* 0x0011e2000c101b24 */
[----:B------:R-:W-:Y:S05]  /*f190*/  BRA `(.L_x_3215) ;  /* 0x0000000400487947 */ /* 0x000fea0003800000 */
.L_x_3232:
[----:B----4-:R-:W-:-:S04]  /*f1a0*/  IMAD.U32 R18, R18, 0x10000, RZ ;  /* 0x0001000012127824 */ /* 0x010fc800078e00ff */
[----:B------:R-:W0:Y:S02]  /*f1b0*/  F2I.FTZ.U32.TRUNC.NTZ R3, R18 ;  /* 0x0000001200037305 */ /* 0x000e24000021f000 */
[----:B0-----:R0:W-:Y:S01]  /*f1c0*/  STG.E desc[UR36][R8.64], R3 ;  /* 0x0000000308007986 */ /* 0x0011e2000c101924 */
[----:B------:R-:W-:Y:S05]  /*f1d0*/  BRA `(.L_x_3215) ;  /* 0x0000000400387947 */ /* 0x000fea0003800000 */
.L_x_3222:
[----:B------:R-:W-:-:S13]  /*f1e0*/  ISETP.GT.AND P0, PT, R0, 0xe, PT ;  /* 0x0000000e0000780c */ /* 0x000fda0003f04270 */
[----:B------:R-:W-:Y:S05]  /*f1f0*/  @P0 BRA `(.L_x_3234) ;  /* 0x00000000003c0947 */ /* 0x000fea0003800000 */
[----:B------:R-:W-:-:S13]  /*f200*/  ISETP.NE.AND P0, PT, R0, 0xa, PT ;  /* 0x0000000a0000780c */ /* 0x000fda0003f05270 */
[----:B------:R-:W-:Y:S05]  /*f210*/  @!P0 BRA `(.L_x_3235) ;  /* 0x00000000001c8947 */ /* 0x000fea0003800000 */
[----:B------:R-:W-:-:S13]  /*f220*/  ISETP.NE.AND P0, PT, R0, 0xb, PT ;  /* 0x0000000b0000780c */ /* 0x000fda0003f05270 */
[----:B------:R-:W-:Y:S05]  /*f230*/  @P0 BRA `(.L_x_3214) ;  /* 0x0000000000440947 */ /* 0x000fea0003800000 */
[----:B----4-:R-:W-:-:S05]  /*f240*/  IMAD.U32 R18, R18, 0x10000, RZ ;  /* 0x0001000012127824 */ /* 0x010fca00078e00ff */
[----:B------:R-:W-:-:S04]  /*f250*/  FSETP.NEU.FTZ.AND P0, PT, R18, RZ, PT ;  /* 0x000000ff1200720b */ /* 0x000fc80003f1d000 */
[----:B------:R-:W-:-:S05]  /*f260*/  SEL R3, RZ, 0x1, !P0 ;  /* 0x00000001ff037807 */ /* 0x000fca0004000000 */
[----:B------:R0:W-:Y:S01]  /*f270*/  STG.E.U8 desc[UR36][R8.64], R3 ;  /* 0x0000000308007986 */ /* 0x0001e2000c101124 */
[----:B------:R-:W-:Y:S05]  /*f280*/  BRA `(.L_x_3215) ;  /* 0x00000004000c7947 */ /* 0x000fea0003800000 */
.L_x_3235:
[----:B----4-:R-:W-:Y:S01]  /*f290*/  IMAD.U32 R18, R18, 0x10000, RZ ;  /* 0x0001000012127824 */ /* 0x010fe200078e00ff */
[----:B---3--:R-:W-:-:S03]  /*f2a0*/  CS2R R6, SRZ ;  /* 0x0000000000067805 */ /* 0x008fc6000001ff00 */
[----:B------:R-:W-:-:S06]  /*f2b0*/  FMUL.FTZ R4, R18, 1 ;  /* 0x3f80000012047820 */ /* 0x000fcc0000410000 */
[----:B------:R-:W0:Y:S02]  /*f2c0*/  F2F.F64.F32 R4, R4 ;  /* 0x0000000400047310 */ /* 0x000e240000201800 */
[----:B0-----:R4:W-:Y:S01]  /*f2d0*/  STG.E.128 desc[UR36][R8.64], R4 ;  /* 0x0000000408007986 */ /* 0x0019e2000c101d24 */
[----:B------:R-:W-:Y:S05]  /*f2e0*/  BRA `(.L_x_3215) ;  /* 0x0000000000f47947 */ /* 0x000fea0003800000 */
.L_x_3234:
[----:B------:R-:W-:-:S13]  /*f2f0*/  ISETP.NE.AND P0, PT, R0, 0xf, PT ;  /* 0x0000000f0000780c */ /* 0x000fda0003f05270 */
[----:B------:R-:W-:Y:S05]  /*f300*/  @!P0 BRA `(.L_x_3236) ;  /* 0x0000000000e88947 */ /* 0x000fea0003800000 */
[----:B------:R-:W-:-:S13]  /*f310*/  ISETP.NE.AND P0, PT, R0, 0x17, PT ;  /* 0x000000170000780c */ /* 0x000fda0003f05270 */
[----:B------:R-:W-:Y:S05]  /*f320*/  @!P0 BRA `(.L_x_3237) ;  /* 0x0000000000908947 */ /* 0x000fea0003800000 */
[----:B------:R-:W-:-:S13]  /*f330*/  ISETP.NE.AND P0, PT, R0, 0x18, PT ;  /* 0x000000180000780c */ /* 0x000fda0003f05270 */
[----:B------:R-:W-:Y:S05]  /*f340*/  @!P0 BRA `(.L_x_3238) ;  /* 0x0000000000448947 */ /* 0x000fea0003800000 */
.L_x_3214:
        /* <DEDUP_REMOVED lines=16> */
.L_x_3239:
[----:B------:R-:W-:Y:S05]  /*f450*/  BRA `(.L_x_3215) ;  /* 0x0000000000987947 */ /* 0x000fea0003800000 */
.L_x_3238:
[----:B----4-:R-:W-:Y:S01]  /*f460*/  IMAD.U32 R5, R18, 0x10000, RZ ;  /* 0x0001000012057824 */ /* 0x010fe200078e00ff */
        /* <DEDUP_REMOVED lines=12> */
.L_x_3241:
[----:B------:R-:W-:Y:S05]  /*f530*/  BSYNC.RECONVERGENT B0 ;  /* 0x0000000000007941 */ /* 0x000fea0003800200 */
.L_x_3240:
[----:B------:R-:W-:-:S05]  /*f540*/  LOP3.LUT R3, R0, 0x80, R3, 0xf8, !PT ;  /* 0x0000008000037812 */ /* 0x000fca00078ef803 */
[----:B------:R1:W-:Y:S01]  /*f550*/  STG.E.U8 desc[UR36][R8.64], R3 ;  /* 0x0000000308007986 */ /* 0x0003e2000c101124 */
[----:B------:R-:W-:Y:S05]  /*f560*/  BRA `(.L_x_3215) ;  /* 0x0000000000547947 */ /* 0x000fea0003800000 */
.L_x_3237:
[----:B----4-:R-:W-:Y:S01]  /*f570*/  IMAD.U32 R3, R18, 0x10000, RZ ;  /* 0x0001000012037824 */ /* 0x010fe200078e00ff */
        /* <DEDUP_REMOVED lines=11> */
.L_x_3243:
[----:B------:R-:W-:Y:S01]  /*f630*/  IMAD.MOV.U32 R0, RZ, RZ, 0x7f ;  /* 0x0000007fff007424 */ /* 0x000fe200078e00ff */
[----:B------:R-:W-:-:S04]  /*f640*/  ISETP.GT.U32.AND P0, PT, R4, 0x7f800000, PT ;  /* 0x7f8000000400780c */ /* 0x000fc80003f04070 */
[----:B------:R-:W-:-:S09]  /*f650*/  SEL R0, R0, 0x7c, P0 ;  /* 0x0000007c00007807 */ /* 0x000fd20000000000 */
.L_x_3244:
[----:B------:R-:W-:Y:S05]  /*f660*/  BSYNC.RECONVERGENT B0 ;  /* 0x0000000000007941 */ /* 0x000fea0003800200 */
.L_x_3242:
[----:B------:R-:W-:-:S04]  /*f670*/  SHF.R.U32.HI R3, RZ, 0x18, R3 ;  /* 0x00000018ff037819 */ /* 0x000fc80000011603 */
[----:B------:R-:W-:-:S05]  /*f680*/  LOP3.LUT R3, R0, 0x80, R3, 0xf8, !PT ;  /* 0x0000008000037812 */ /* 0x000fca00078ef803 */
[----:B------:R0:W-:Y:S01]  /*f690*/  STG.E.U8 desc[UR36][R8.64], R3 ;  /* 0x0000000308007986 */ /* 0x0001e2000c101124 */
[----:B------:R-:W-:Y:S05]  /*f6a0*/  BRA `(.L_x_3215) ;  /* 0x0000000000047947 */ /* 0x000fea0003800000 */
.L_x_3236:
[----:B----4-:R2:W-:Y:S02]  /*f6b0*/  STG.E.U16 desc[UR36][R8.64], R18 ;  /* 0x0000001208007986 */ /* 0x0105e4000c101524 */
.L_x_3215:
[----:B------:R-:W-:-:S05]  /*f6c0*/  VIADD R2, R2, 0x80 ;  /* 0x0000008002027836 */ /* 0x000fca0000000000 */
[----:B------:R-:W-:-:S13]  /*f6d0*/  ISETP.GE.AND P0, PT, R2, R22, PT ;  /* 0x000000160200720c */ /* 0x000fda0003f06270 */
[----:B------:R-:W-:Y:S05]  /*f6e0*/  @P0 BRA `(.L_x_3209) ;  /* 0x0000000c00d80947 */ /* 0x000fea0003800000 */
[----:B------:R-:W5:Y:S01]  /*f6f0*/  LDCU UR4, c[0x0][0x3d0] ;  /* 0x00007a00ff0477ac */ /* 0x000f620008000800 */
[----:B012-4-:R-:W0:Y:S01]  /*f700*/  LDC.64 R8, c[0x0][0x398] ;  /* 0x0000e600ff087b82 */ /* 0x017e220000000a00 */
        /* <DEDUP_REMOVED lines=16> */
[----:B------:R-:W-:-:S04]  /*f810*/  IMAD.U32 R16, R16, 0x10000, RZ ;  /* 0x0001000010107824 */ /* 0x000fc800078e00ff */
[----:B------:R-:W0:Y:S02]  /*f820*/  F2I.FTZ.TRUNC.NTZ R3, R16 ;  /* 0x0000001000037305 */ /* 0x000e24000021f100 */
[----:B0-----:R0:W-:Y:S01]  /*f830*/  STG.E.U8 desc[UR36][R8.64], R3 ;  /* 0x0000000308007986 */ /* 0x0011e2000c101124 */
[----:B------:R-:W-:Y:S05]  /*f840*/  BRA `(.L_x_3250) ;  /* 0x0000000c007c7947 */ /* 0x000fea0003800000 */
.L_x_3248:
[----:B------:R-:W-:-:S06]  /*f850*/  IMAD.U32 R5, R16, 0x10000, RZ ;  /* 0x0001000010057824 */ /* 0x000fcc00078e00ff */
[----:B------:R-:W0:Y:S02]  /*f860*/  F2I.S64.TRUNC R4, R5 ;  /* 0x0000000500047311 */ /* 0x000e24000020d900 */
[----:B0-----:R0:W-:Y:S01]  /*f870*/  STG.E.U8 desc[UR36][R8.64], R4 ;  /* 0x0000000408007986 */ /* 0x0011e2000c101124 */
[----:B------:R-:W-:Y:S05]  /*f880*/  BRA `(.L_x_3250) ;  /* 0x0000000c006c7947 */ /* 0x000fea0003800000 */
.L_x_3247:
[----:B------:R-:W-:-:S13]  /*f890*/  ISETP.NE.AND P0, PT, R0, 0x2, PT ;  /* 0x000000020000780c */ /* 0x000fda0003f05270 */
[----:B------:R-:W-:Y:S05]  /*f8a0*/  @!P0 BRA `(.L_x_3251) ;  /* 0x0000000000308947 */ /* 0x000fea0003800000 */
[----:B------:R-:W-:-:S13]  /*f8b0*/  ISETP.NE.AND P0, PT, R0, 0x3, PT ;  /* 0x000000030000780c */ /* 0x000fda0003f05270 */
[----:B------:R-:W-:Y:S05]  /*f8c0*/  @!P0 BRA `(.L_x_3252) ;  /* 0x0000000000188947 */ /* 0x000fea0003800000 */
[----:B------:R-:W-:-:S13]  /*f8d0*/  ISETP.NE.AND P0, PT, R0, 0x4, PT ;  /* 0x000000040000780c */ /* 0x000fda0003f05270 */
[----:B------:R-:W-:Y:S05]  /*f8e0*/  @P0 BRA `(.L_x_3249) ;  /* 0x0000000800780947 */ /* 0x000fea0003800000 */
[----:B------:R-:W-:-:S06]  /*f8f0*/  IMAD.U32 R4, R16, 0x10000, RZ ;  /* 0x0001000010047824 */ /* 0x000fcc00078e00ff */
[----:B------:R-:W0:Y:S02]  /*f900*/  F2I.S64.TRUNC R4, R4 ;  /* 0x0000000400047311 */ /* 0x000e24000020d900 */
[----:B0-----:R0:W-:Y:S01]  /*f910*/  STG.E.64 desc[UR36][R8.64], R4 ;  /* 0x0000000408007986 */ /* 0x0011e2000c101b24 */
[----:B------:R-:W-:Y:S05]  /*f920*/  BRA `(.L_x_3250) ;  /* 0x0000000c00447947 */ /* 0x000fea0003800000 */
.L_x_3252:
[----:B------:R-:W-:-:S04]  /*f930*/  IMAD.U32 R16, R16, 0x10000, RZ ;  /* 0x0001000010107824 */ /* 0x000fc800078e00ff */
[----:B------:R-:W0:Y:S02]  /*f940*/  F2I.FTZ.TRUNC.NTZ R3, R16 ;  /* 0x0000001000037305 */ /* 0x000e24000021f100 */
[----:B0-----:R0:W-:Y:S01]  /*f950*/  STG.E desc[UR36][R8.64], R3 ;  /* 0x0000000308007986 */ /* 0x0011e2000c101924 */
[----:B------:R-:W-:Y:S05]  /*f960*/  BRA `(.L_x_3250) ;  /* 0x0000000c00347947 */ /* 0x000fea0003800000 */
.L_x_3251:
[----:B------:R-:W-:-:S04]  /*f970*/  IMAD.U32 R16, R16, 0x10000, RZ ;  /* 0x0001000010107824 */ /* 0x000fc800078e00ff */
[----:B------:R-:W0:Y:S02]  /*f980*/  F2I.FTZ.TRUNC.NTZ R3, R16 ;  /* 0x0000001000037305 */ /* 0x000e24000021f100 */
[----:B0-----:R0:W-:Y:S01]  /*f990*/  STG.E.U16 desc[UR36][R8.64], R3 ;  /* 0x0000000308007986 */ /* 0x0011e2000c101524 */
[----:B------:R-:W-:Y:S05]  /*f9a0*/  BRA `(.L_x_3250) ;  /* 0x0000000c00247947 */ /* 0x000fea0003800000 */
.L_x_3246:
[----:B------:R-:W-:-:S13]  /*f9b0*/  ISETP.GT.AND P0, PT, R0, 0x6, PT ;  /* 0x000000060000780c */ /* 0x000fda0003f04270 */
[----:B------:R-:W-:Y:S05]  /*f9c0*/  @P0 BRA `(.L_x_3253) ;  /* 0x00000000002c0947 */ /* 0x000fea0003800000 */
[----:B------:R-:W-:-:S13]  /*f9d0*/  ISETP.NE.AND P0, PT, R0, 0x5, PT ;  /* 0x000000050000780c */ /* 0x000fda0003f05270 */
[----:B------:R-:W-:Y:S05]  /*f9e0*/  @!P0 BRA `(.L_x_3254) ;  /* 0x0000000000148947 */ /* 0x000fea0003800000 */
[----:B------:R-:W-:-:S13]  /*f9f0*/  ISETP.NE.AND P0, PT, R0, 0x6, PT ;  /* 0x000000060000780c */ /* 0x000fda0003f05270 */
[----:B------:R-:W-:Y:S05]  /*fa00*/  @P0 BRA `(.L_x_3249) ;  /* 0x0000000800300947 */ /* 0x000fea0003800000 */
[----:B------:R-:W-:-:S05]  /*fa10*/  IMAD.U32 R3, R16, 0x10000, RZ ;  /* 0x0001000010037824 */ /* 0x000fca00078e00ff */
[----:B------:R0:W-:Y:S01]  /*fa20*/  STG.E desc[UR36][R8.64], R3 ;  /* 0x0000000308007986 */ /* 0x0001e2000c101924 */
[----:B------:R-:W-:Y:S05]  /*fa30*/  BRA `(.L_x_3250) ;  /* 0x0000000c00007947 */ /* 0x000fea0003800000 */
.L_x_3254:
[----:B------:R-:W-:-:S05]  /*fa40*/  IMAD.U32 R0, R16, 0x10000, RZ ;  /* 0x0001000010007824 */ /* 0x000fca00078e00ff */
[----:B------:R-:W-:-:S05]  /*fa50*/  F2FP.F16.F32.PACK_AB R0, RZ, R0 ;  /* 0x00000000ff00723e */ /* 0x000fca00000000ff */
[----:B------:R0:W-:Y:S01]  /*fa60*/  STG.E.U16 desc[UR36][R8.64], R0 ;  /* 0x0000000008007986 */ /* 0x0001e2000c101524 */
[----:B------:R-:W-:Y:S05]  /*fa70*/  BRA `(.L_x_3250) ;  /* 0x0000000800f07947 */ /* 0x000fea0003800000 */
.L_x_3253:
[----:B------:R-:W-:-:S13]  /*fa80*/  ISETP.NE.AND P0, PT, R0, 0x7, PT ;  /* 0x000000070000780c */ /* 0x000fda0003f05270 */
[----:B------:R-:W-:Y:S05]  /*fa90*/  @!P0 BRA `(.L_x_3255) ;  /* 0x0000000000348947 */ /* 0x000fea0003800000 */
[----:B------:R-:W-:-:S13]  /*faa0*/  ISETP.NE.AND P0, PT, R0, 0x8, PT ;  /* 0x000000080000780c */ /* 0x000fda0003f05270 */
[----:B------:R-:W-:Y:S05]  /*fab0*/  @!P0 BRA `(.L_x_3256) ;  /* 0x0000000000188947 */ /* 0x000fea0003800000 */
[----:B------:R-:W-:-:S13]  /*fac0*/  ISETP.NE.AND P0, PT, R0, 0x9, PT ;  /* 0x000000090000780c */ /* 0x000fda0003f05270 */
[----:B------:R-:W-:Y:S05]  /*fad0*/  @P0 BRA `(.L_x_3249) ;  /* 0x0000000400fc0947 */ /* 0x000fea0003800000 */
[----:B------:R-:W-:Y:S02]  /*fae0*/  IMAD.U32 R4, R16, 0x10000, RZ ;  /* 0x0001000010047824 */ /* 0x000fe400078e00ff */
[----:B------:R-:W-:-:S05]  /*faf0*/  IMAD.MOV.U32 R5, RZ, RZ, RZ ;  /* 0x000000ffff057224 */ /* 0x000fca00078e00ff */
[----:B------:R0:W-:Y:S01]  /*fb00*/  STG.E.64 desc[UR36][R8.64], R4 ;  /* 0x0000000408007986 */ /* 0x0001e2000c101b24 */
[----:B------:R-:W-:Y:S05]  /*fb10*/  BRA `(.L_x_3250) ;  /* 0x0000000800c87947 */ /* 0x000fea0003800000 */
.L_x_3256:
[----:B------:R-:W-:-:S05]  /*fb20*/  IMAD.U32 R16, R16, 0x10000, RZ ;  /* 0x0001000010107824 */ /* 0x000fca00078e00ff */
[----:B------:R-:W-:-:S04]  /*fb30*/  F2FP.F16.F32.PACK_AB R3, RZ, R16 ;  /* 0x00000010ff03723e */ /* 0x000fc800000000ff */
[----:B------:R-:W-:-:S05]  /*fb40*/  PRMT R3, R3, 0x5410, RZ ;  /* 0x0000541003037816 */ /* 0x000fca00000000ff */
[----:B------:R0:W-:Y:S01]  /*fb50*/  STG.E desc[UR36][R8.64], R3 ;  /* 0x0000000308007986 */ /* 0x0001e2000c101924 */
[----:B------:R-:W-:Y:S05]  /*fb60*/  BRA `(.L_x_3250) ;  /* 0x0000000800b47947 */ /* 0x000fea0003800000 */
.L_x_3255:
[----:B------:R-:W-:-:S04]  /*fb70*/  IMAD.U32 R4, R16, 0x10000, RZ ;  /* 0x0001000010047824 */ /* 0x000fc800078e00ff */
[----:B------:R-:W-:-:S06]  /*fb80*/  FMUL.FTZ R4, R4, 1 ;  /* 0x3f80000004047820 */ /* 0x000fcc0000410000 */
[----:B------:R-:W0:Y:S02]  /*fb90*/  F2F.F64.F32 R4, R4 ;  /* 0x0000000400047310 */ /* 0x000e240000201800 */
[----:B0-----:R0:W-:Y:S01]  /*fba0*/  STG.E.64 desc[UR36][R8.64], R4 ;  /* 0x0000000408007986 */ /* 0x0011e2000c101b24 */
[----:B------:R-:W-:Y:S05]  /*fbb0*/  BRA `(.L_x_3250) ;  /* 0x0000000800a07947 */ /* 0x000fea0003800000 */
.L_x_3245:
        /* <DEDUP_REMOVED lines=10> */
[----:B------:R-:W-:-:S06]  /*fc60*/  IMAD.U32 R3, R16, 0x10000, RZ ;  /* 0x0001000010037824 */ /* 0x000fcc00078e00ff */
[----:B------:R-:W0:Y:S02]  /*fc70*/  F2I.FTZ.U32.TRUNC.NTZ R3, R3 ;  /* 0x0000000300037305 */ /* 0x000e24000021f000 */
[----:B0-----:R0:W-:Y:S01]  /*fc80*/  STG.E.U16 desc[UR36][R8.64], R3 ;  /* 0x0000000308007986 */ /* 0x0011e2000c101524 */
[----:B------:R-:W-:Y:S05]  /*fc90*/  BRA `(.L_x_3250) ;  /* 0x0000000800687947 */ /* 0x000fea0003800000 */
.L_x_3260:
[----:B------:R-:W-:Y:S01]  /*fca0*/  IMAD.U32 R5, R16, 0x10000, RZ ;  /* 0x0001000010057824 */ /* 0x000fe200078e00ff */
        /* <DEDUP_REMOVED lines=16> */
.L_x_3263:
[----:B------:R-:W-:-:S04]  /*fdb0*/  SHF.R.U32.HI R3, RZ, 0x18, R5 ;  /* 0x00000018ff037819 */ /* 0x000fc80000011605 */
[----:B------:R-:W-:-:S04]  /*fdc0*/  LOP3.LUT R0, R0, 0x80, R3, 0xf8, !PT ;  /* 0x0000008000007812 */ /* 0x000fc800078ef803 */
[----:B------:R-:W-:-:S07]  /*fdd0*/  PRMT R4, R0, 0x7610, R4 ;  /* 0x0000761000047816 */ /* 0x000fce0000000004 */
.L_x_3262:
[----:B------:R-:W-:Y:S05]  /*fde0*/  BSYNC.RECONVERGENT B0 ;  /* 0x0000000000007941 */ /* 0x000fea0003800200 */
.L_x_3261:
[----:B------:R0:W-:Y:S01]  /*fdf0*/  STG.E.U8 desc[UR36][R8.64], R4 ;  /* 0x0000000408007986 */ /* 0x0001e2000c101124 */
[----:B------:R-:W-:Y:S05]  /*fe00*/  BRA `(.L_x_3250) ;  /* 0x00000008000c7947 */ /* 0x000fea0003800000 */
.L_x_3259:
        /* <DEDUP_REMOVED lines=17> */
.L_x_3266:
[----:B------:R-:W-:-:S04]  /*ff20*/  SHF.R.U32.HI R3, RZ, 0x18, R5 ;  /* 0x00000018ff037819 */ /* 0x000fc80000011605 */
[----:B------:R-:W-:-:S04]  /*ff30*/  LOP3.LUT R0, R0, 0x80, R3, 0xf8, !PT ;  /* 0x0000008000007812 */ /* 0x000fc800078ef803 */
[----:B------:R-:W-:-:S07]  /*ff40*/  PRMT R4, R0, 0x7610, R4 ;  /* 0x0000761000047816 */ /* 0x000fce0000000004 */
.L_x_3265:
[----:B------:R-:W-:Y:S05]  /*ff50*/  BSYNC.RECONVERGENT B0 ;  /* 0x0000000000007941 */ /* 0x000fea0003800200 */
.L_x_3264:
[----:B------:R0:W-:Y:S01]  /*ff60*/  STG.E.U8 desc[UR36][R8.64], R4 ;  /* 0x0000000408007986 */ /* 0x0001e2000c101124 */
[----:B------:R-:W-:Y:S05]  /*ff70*/  BRA `(.L_x_3250) ;  /* 0x0000000400b07947 */ /* 0x000fea0003800000 */
.L_x_3258:
[----:B------:R-:W-:-:S13]  /*ff80*/  ISETP.NE.AND P0, PT, R0, 0x1c, PT ;  /* 0x0000001c0000780c */ /* 0x000fda0003f05270 */
[----:B------:R-:W-:Y:S05]  /*ff90*/  @!P0 BRA `(.L_x_3267) ;  /* 0x0000000000608947 */ /* 0x000fea0003800000 */
[----:B------:R-:W-:-:S13]  /*ffa0*/  ISETP.NE.AND P0, PT, R0, 0x1d, PT ;  /* 0x0000001d0000780c */ /* 0x000fda0003f05270 */
[----:B------:R-:W-:Y:S05]  /*ffb0*/  @!P0 BRA `(.L_x_3268) ;  /* 0x0000000000488947 */ /* 0x000fea0003800000 */
[----:B------:R-:W-:-:S13]  /*ffc0*/  ISETP.NE.AND P0, PT, R0, 0x2c, PT ;  /* 0x0000002c0000780c */ /* 0x000fda0003f05270 */
[----:B------:R-:W-:Y:S05]  /*ffd0*/  @P0 BRA `(.L_x_3249) ;  /* 0x0000000000bc0947 */ /* 0x000fea0003800000 */
[----:B------:R-:W-:-:S05]  /*ffe0*/  IMAD.U32 R16, R16, 0x10000, RZ ;  /* 0x0001000010107824 */ /* 0x000fca00078e00ff */
        /* <DEDUP_REMOVED lines=15> */
.L_x_3268:
[----:B------:R-:W-:-:S06]  /*100e0*/  IMAD.U32 R4, R16, 0x10000, RZ ;  /* 0x0001000010047824 */ /* 0x000fcc00078e00ff */
[----:B------:R-:W0:Y:S02]  /*100f0*/  F2I.U64.TRUNC R4, R4 ;  /* 0x0000000400047311 */ /* 0x000e24000020d800 */
[----:B0-----:R0:W-:Y:S01]  /*10100*/  STG.E.64 desc[UR36][R8.64], R4 ;  /* 0x0000000408007986 */ /* 0x0011e2000c101b24 */
[----:B------:R-:W-:Y:S05]  /*10110*/  BRA `(.L_x_3250) ;  /* 0x0000000400487947 */ /* 0x000fea0003800000 */
.L_x_3267:
[----:B------:R-:W-:-:S04]  /*10120*/  IMAD.U32 R16, R16, 0x10000, RZ ;  /* 0x0001000010107824 */ /* 0x000fc800078e00ff */
[----:B------:R-:W0:Y:S02]  /*10130*/  F2I.FTZ.U32.TRUNC.NTZ R3, R16 ;  /* 0x0000001000037305 */ /* 0x000e24000021f000 */
[----:B0-----:R0:W-:Y:S01]  /*10140*/  STG.E desc[UR36][R8.64], R3 ;  /* 0x0000000308007986 */ /* 0x0011e2000c101924 */
[----:B------:R-:W-:Y:S05]  /*10150*/  BRA `(.L_x_3250) ;  /* 0x0000000400387947 */ /* 0x000fea0003800000 */
.L_x_3257:
[----:B------:R-:W-:-:S13]  /*10160*/  ISETP.GT.AND P0, PT, R0, 0xe, PT ;  /* 0x0000000e0000780c */ /* 0x000fda0003f04270 */
[----:B------:R-:W-:Y:S05]  /*10170*/  @P0 BRA `(.L_x_3269) ;  /* 0x00000000003c0947 */ /* 0x000fea0003800000 */
[----:B------:R-:W-:-:S13]  /*10180*/  ISETP.NE.AND P0, PT, R0, 0xa, PT ;  /* 0x0000000a0000780c */ /* 0x000fda0003f05270 */
[----:B------:R-:W-:Y:S05]  /*10190*/  @!P0 BRA `(.L_x_3270) ;  /* 0x00000000001c8947 */ /* 0x000fea0003800000 */
[----:B------:R-:W-:-:S13]  /*101a0*/  ISETP.NE.AND P0, PT, R0, 0xb, PT ;  /* 0x0000000b0000780c */ /* 0x000fda0003f05270 */
[----:B------:R-:W-:Y:S05]  /*101b0*/  @P0 BRA `(.L_x_3249) ;  /* 0x0000000000440947 */ /* 0x000fea0003800000 */
[----:B------:R-:W-:-:S05]  /*101c0*/  IMAD.U32 R16, R16, 0x10000, RZ ;  /* 0x0001000010107824 */ /* 0x000fca00078e00ff */
[----:B------:R-:W-:-:S04]  /*101d0*/  FSETP.NEU.FTZ.AND P0, PT, R16, RZ, PT ;  /* 0x000000ff1000720b */ /* 0x000fc80003f1d000 */
[----:B------:R-:W-:-:S05]  /*101e0*/  SEL R3, RZ, 0x1, !P0 ;  /* 0x00000001ff037807 */ /* 0x000fca0004000000 */
[----:B------:R0:W-:Y:S01]  /*101f0*/  STG.E.U8 desc[UR36][R8.64], R3 ;  /* 0x0000000308007986 */ /* 0x0001e2000c101124 */
[----:B------:R-:W-:Y:S05]  /*10200*/  BRA `(.L_x_3250) ;  /* 0x00000004000c7947 */ /* 0x000fea0003800000 */
.L_x_3270:
[----:B------:R-:W-:Y:S01]  /*10210*/  IMAD.U32 R16, R16, 0x10000, RZ ;  /* 0x0001000010107824 */ /* 0x000fe200078e00ff */
[----:B---3--:R-:W-:-:S03]  /*10220*/  CS2R R6, SRZ ;  /* 0x0000000000067805 */ /* 0x008fc6000001ff00 */
[----:B------:R-:W-:-:S06]  /*10230*/  FMUL.FTZ R4, R16, 1 ;  /* 0x3f80000010047820 */ /* 0x000fcc0000410000 */
[----:B------:R-:W0:Y:S02]  /*10240*/  F2F.F64.F32 R4, R4 ;  /* 0x0000000400047310 */ /* 0x000e240000201800 */
[----:B0-----:R4:W-:Y:S01]  /*10250*/  STG.E.128 desc[UR36][R8.64], R4 ;  /* 0x0000000408007986 */ /* 0x0019e2000c101d24 */
[----:B------:R-:W-:Y:S05]  /*10260*/  BRA `(.L_x_3250) ;  /* 0x0000000000f47947 */ /* 0x000fea0003800000 */
.L_x_3269:
[----:B------:R-:W-:-:S13]  /*10270*/  ISETP.NE.AND P0, PT, R0, 0xf, PT ;  /* 0x0000000f0000780c */ /* 0x000fda0003f05270 */
[----:B------:R-:W-:Y:S05]  /*10280*/  @!P0 BRA `(.L_x_3271) ;  /* 0x0000000000e88947 */ /* 0x000fea0003800000 */
[----:B------:R-:W-:-:S13]  /*10290*/  ISETP.NE.AND P0, PT, R0, 0x17, PT ;  /* 0x000000170000780c */ /* 0x000fda0003f05270 */
[----:B------:R-:W-:Y:S05]  /*102a0*/  @!P0 BRA `(.L_x_3272) ;  /* 0x0000000000908947 */ /* 0x000fea0003800000 */
[----:B------:R-:W-:-:S13]  /*102b0*/  ISETP.NE.AND P0, PT, R0, 0x18, PT ;  /* 0x000000180000780c */ /* 0x000fda0003f05270 */
[----:B------:R-:W-:Y:S05]  /*102c0*/  @!P0 BRA `(.L_x_3273) ;  /* 0x0000000000448947 */ /* 0x000fea0003800000 */
.L_x_3249:
[----:B------:R-:W-:Y:S01]  /*102d0*/  MOV R14, 0x228 ;  /* 0x00000228000e7802 */ /* 0x000fe20000000f00 */
[----:B------:R-:W0:Y:S01]  /*102e0*/  LDCU.64 UR4, c[0x4][0x218] ;  /* 0x01004300ff0477ac */ /* 0x000e220008000a00 */
[----:B------:R-:W-:Y:S02]  /*102f0*/  IMAD.MOV.U32 R8, RZ, RZ, 0x65 ;  /* 0x00000065ff087424 */ /* 0x000fe400078e00ff */
[----:B------:R-:W-:Y:S01]  /*10300*/  IMAD.MOV.U32 R12, RZ, RZ, 0x1 ;  /* 0x00000001ff0c7424 */ /* 0x000fe200078e00ff */
[----:B------:R-:W1:Y:S01]  /*10310*/  LDCU.64 UR6, c[0x4][0x220] ;  /* 0x01004400ff0677ac */ /* 0x000e620008000a00 */
[----:B------:R-:W2:Y:S01]  /*10320*/  LDC.64 R14, c[0x4][R14] ;  /* 0x010000000e0e7b82 */ /* 0x000ea20000000a00 */
[----:B------:R-:W-:Y:S01]  /*10330*/  IMAD.MOV.U32 R13, RZ, RZ, RZ ;  /* 0x000000ffff0d7224 */ /* 0x000fe200078e00ff */
[----:B------:R-:W4:Y:S01]  /*10340*/  LDCU.64 UR8, c[0x4][0xa8] ;  /* 0x01001500ff0877ac */ /* 0x000f220008000a00 */
[----:B0-----:R-:W-:Y:S02]  /*10350*/  IMAD.U32 R4, RZ, RZ, UR4 ;  /* 0x00000004ff047e24 */ /* 0x001fe4000f8e00ff */
[----:B------:R-:W-:-:S02]  /*10360*/  IMAD.U32 R5, RZ, RZ, UR5 ;  /* 0x00000005ff057e24 */ /* 0x000fc4000f8e00ff */
[----:B-1----:R-:W-:Y:S02]  /*10370*/  IMAD.U32 R6, RZ, RZ, UR6 ;  /* 0x00000006ff067e24 */ /* 0x002fe4000f8e00ff */
[----:B---3--:R-:W-:Y:S02]  /*10380*/  IMAD.U32 R7, RZ, RZ, UR7 ;  /* 0x00000007ff077e24 */ /* 0x008fe4000f8e00ff */
[----:B----4-:R-:W-:Y:S02]  /*10390*/  IMAD.U32 R10, RZ, RZ, UR8 ;  /* 0x00000008ff0a7e24 */ /* 0x010fe4000f8e00ff */
[----:B------:R-:W-:-:S07]  /*103a0*/  IMAD.U32 R11, RZ, RZ, UR9 ;  /* 0x00000009ff0b7e24 */ /* 0x000fce000f8e00ff */
[----:B------:R-:W-:-:S07]  /*103b0*/  LEPC R20, `(.L_x_3274) ;  /* 0x000000001014794e */ /* 0x000fce0000000000 */
[----:B--2---:R-:W-:Y:S05]  /*103c0*/  CALL.ABS.NOINC R14 ;  /* 0x000000000e007343 */ /* 0x004fea0003c00000 */
.L_x_3274:
[----:B------:R-:W-:Y:S05]  /*103d0*/  BRA `(.L_x_3250) ;  /* 0x0000000000987947 */ /* 0x000fea0003800000 */
.L_x_3273:
[----:B------:R-:W-:Y:S01]  /*103e0*/  IMAD.U32 R5, R16, 0x10000, RZ ;  /* 0x0001000010057824 */ /* 0x000fe200078e00ff */
        /* <DEDUP_REMOVED lines=12> */
.L_x_3276:
[----:B------:R-:W-:Y:S05]  /*104b0*/  BSYNC.RECONVERGENT B0 ;  /* 0x0000000000007941 */ /* 0x000fea0003800200 */
.L_x_3275:
[----:B------:R-:W-:-:S05]  /*104c0*/  LOP3.LUT R3, R0, 0x80, R3, 0xf8, !PT ;  /* 0x0000008000037812 */ /* 0x000fca00078ef803 */
[----:B------:R2:W-:Y:S01]  /*104d0*/  STG.E.U8 desc[UR36][R8.64], R3 ;  /* 0x0000000308007986 */ /* 0x0005e2000c101124 */
[----:B------:R-:W-:Y:S05]  /*104e0*/  BRA `(.L_x_3250) ;  /* 0x0000000000547947 */ /* 0x000fea0003800000 */
.L_x_3272:
[----:B------:R-:W-:Y:S01]  /*104f0*/  IMAD.U32 R3, R16, 0x10000, RZ ;  /* 0x0001000010037824 */ /* 0x000fe200078e00ff */
        /* <DEDUP_REMOVED lines=11> */
.L_x_3278:
[----:B------:R-:W-:Y:S01]  /*105b0*/  IMAD.MOV.U32 R0, RZ, RZ, 0x7f ;  /* 0x0000007fff007424 */ /* 0x000fe200078e00ff */
[----:B------:R-:W-:-:S04]  /*105c0*/  ISETP.GT.U32.AND P0, PT, R4, 0x7f800000, PT ;  /* 0x7f8000000400780c */ /* 0x000fc80003f04070 */
[----:B------:R-:W-:-:S09]  /*105d0*/  SEL R0, R0, 0x7c, P0 ;  /* 0x0000007c00007807 */ /* 0x000fd20000000000 */
.L_x_3279:
[----:B------:R-:W-:Y:S05]  /*105e0*/  BSYNC.RECONVERGENT B0 ;  /* 0x0000000000007941 */ /* 0x000fea0003800200 */
.L_x_3277:
[----:B------:R-:W-:-:S04]  /*105f0*/  SHF.R.U32.HI R3, RZ, 0x18, R3 ;  /* 0x00000018ff037819 */ /* 0x000fc80000011603 */
[----:B------:R-:W-:-:S05]  /*10600*/  LOP3.LUT R3, R0, 0x80, R3, 0xf8, !PT ;  /* 0x0000008000037812 */ /* 0x000fca00078ef803 */
[----:B------:R1:W-:Y:S01]  /*10610*/  STG.E.U8 desc[UR36][R8.64], R3 ;  /* 0x0000000308007986 */ /* 0x0003e2000c101124 */
[----:B------:R-:W-:Y:S05]  /*10620*/  BRA `(.L_x_3250) ;  /* 0x0000000000047947 */ /* 0x000fea0003800000 */
.L_x_3271:
[----:B------:R0:W-:Y:S02]  /*10630*/  STG.E.U16 desc[UR36][R8.64], R16 ;  /* 0x0000001008007986 */ /* 0x0001e4000c101524 */
.L_x_3250:
[----:B------:R-:W-:-:S07]  /*10640*/  VIADD R2, R2, 0x80 ;  /* 0x0000008002027836 */ /* 0x000fce0000000000 */
.L_x_3209:
[----:B------:R-:W-:Y:S05]  /*10650*/  BSYNC.RECONVERGENT B6 ;  /* 0x0000000000067941 */ /* 0x000fea0003800200 */
.L_x_3208:
[----:B------:R-:W-:-:S13]  /*10660*/  ISETP.GE.AND P0, PT, R2, R22, PT ;  /* 0x000000160200720c */ /* 0x000fda0003f06270 */
[----:B------:R-:W-:Y:S05]  /*10670*/  @P0 EXIT ;  /* 0x000000000000094d */ /* 0x000fea0003800000 */
[----:B0-----:R-:W0:Y:S01]  /*10680*/  S2R R0, SR_CTAID.X ;  /* 0x0000000000007919 */ /* 0x001e220000002500 */
[----:B----4-:R-:W4:Y:S01]  /*10690*/  LDC.U8 R6, c[0x0][0x3cc] ;  /* 0x0000f300ff067b82 */ /* 0x010f220000000000 */
[----:B------:R-:W1:Y:S07]  /*106a0*/  LDCU UR4, c[0x0][0x3d0] ;  /* 0x00007a00ff0477ac */ /* 0x000e6e0008000800 */
[----:B------:R-:W5:Y:S01]  /*106b0*/  LDC.64 R4, c[0x0][0x398] ;  /* 0x0000e600ff047b82 */ /* 0x000f620000000a00 */
[----:B0-----:R-:W-:Y:S01]  /*106c0*/  IMAD R2, R0, 0x200, R2 ;  /* 0x0000020000027824 */ /* 0x001fe200078e0202 */
[----:B----4-:R-:W-:-:S03]  /*106d0*/  PRMT R0, R6, 0x9910, RZ ;  /* 0x0000991006007816 */ /* 0x010fc600000000ff */
[----:B-12---:R-:W-:Y:S01]  /*106e0*/  IMAD R3, R2, UR4, RZ ;  /* 0x0000000402037c24 */ /* 0x006fe2000f8e02ff */
[----:B------:R-:W-:-:S04]  /*106f0*/  ISETP.GT.AND P1, PT, R0, 0x9, PT ;  /* 0x000000090000780c */ /* 0x000fc80003f24270 */
[----:B-----5:R-:W-:-:S05]  /*10700*/  IADD3 R2, P0, PT, R3, R4, RZ ;  /* 0x0000000403027210 */ /* 0x020fca0007f1e0ff */
        /* <DEDUP_REMOVED lines=10> */
[----:B------:R-:W-:-:S06]  /*107b0*/  IMAD.U32 R17, R17, 0x10000, RZ ;  /* 0x0001000011117824 */ /* 0x000fcc00078e00ff */
[----:B------:R-:W0:Y:S02]  /*107c0*/  F2I.FTZ.TRUNC.NTZ R17, R17 ;  /* 0x0000001100117305 */ /* 0x000e24000021f100 */
[----:B0-----:R-:W-:Y:S01]  /*107d0*/  STG.E.U8 desc[UR36][R2.64], R17 ;  /* 0x0000001102007986 */ /* 0x001fe2000c101124 */
[----:B------:R-:W-:Y:S05]  /*107e0*/  EXIT ;  /* 0x000000000000794d */ /* 0x000fea0003800000 */
.L_x_3283:
[----:B------:R-:W-:-:S06]  /*107f0*/  IMAD.U32 R5, R17, 0x10000, RZ ;  /* 0x0001000011057824 */ /* 0x000fcc00078e00ff */
[----:B------:R-:W0:Y:S02]  /*10800*/  F2I.S64.TRUNC R4, R5 ;  /* 0x0000000500047311 */ /* 0x000e24000020d900 */
[----:B0-----:R-:W-:Y:S01]  /*10810*/  STG.E.U8 desc[UR36][R2.64], R4 ;  /* 0x0000000402007986 */ /* 0x001fe2000c101124 */
[----:B------:R-:W-:Y:S05]  /*10820*/  EXIT ;  /* 0x000000000000794d */ /* 0x000fea0003800000 */
.L_x_3282:
        /* <DEDUP_REMOVED lines=8> */
[----:B0-----:R-:W-:Y:S01]  /*108b0*/  STG.E.64 desc[UR36][R2.64], R4 ;  /* 0x0000000402007986 */ /* 0x001fe2000c101b24 */
[----:B------:R-:W-:Y:S05]  /*108c0*/  EXIT ;  /* 0x000000000000794d */ /* 0x000fea0003800000 */
.L_x_3286:
[----:B------:R-:W-:-:S06]  /*108d0*/  IMAD.U32 R17, R17, 0x10000, RZ ;  /* 0x0001000011117824 */ /* 0x000fcc00078e00ff */
[----:B------:R-:W0:Y:S02]  /*108e0*/  F2I.FTZ.TRUNC.NTZ R17, R17 ;  /* 0x0000001100117305 */ /* 0x000e24000021f100 */
[----:B0-----:R-:W-:Y:S01]  /*108f0*/  STG.E desc[UR36][R2.64], R17 ;  /* 0x0000001102007986 */ /* 0x001fe2000c101924 */
[----:B------:R-:W-:Y:S05]  /*10900*/  EXIT ;  /* 0x000000000000794d */ /* 0x000fea0003800000 */
.L_x_3285:
[----:B------:R-:W-:-:S06]  /*10910*/  IMAD.U32 R17, R17, 0x10000, RZ ;  /* 0x0001000011117824 */ /* 0x000fcc00078e00ff */
[----:B------:R-:W0:Y:S02]  /*10920*/  F2I.FTZ.TRUNC.NTZ R17, R17 ;  /* 0x0000001100117305 */ /* 0x000e24000021f100 */
[----:B0-----:R-:W-:Y:S01]  /*10930*/  STG.E.U16 desc[UR36][R2.64], R17 ;  /* 0x0000001102007986 */ /* 0x001fe2000c101524 */
[----:B------:R-:W-:Y:S05]  /*10940*/  EXIT ;  /* 0x000000000000794d */ /* 0x000fea0003800000 */
.L_x_3281:
[----:B------:R-:W-:-:S13]  /*10950*/  ISETP.GT.AND P0, PT, R0, 0x6, PT ;  /* 0x000000060000780c */ /* 0x000fda0003f04270 */
[----:B------:R-:W-:Y:S05]  /*10960*/  @P0 BRA `(.L_x_3287) ;  /* 0x00000000002c0947 */ /* 0x000fea0003800000 */
[----:B------:R-:W-:-:S13]  /*10970*/  ISETP.NE.AND P0, PT, R0, 0x5, PT ;  /* 0x000000050000780c */ /* 0x000fda0003f05270 */
[----:B------:R-:W-:Y:S05]  /*10980*/  @!P0 BRA `(.L_x_3288) ;  /* 0x0000000000148947 */ /* 0x000fea0003800000 */
[----:B------:R-:W-:-:S13]  /*10990*/  ISETP.NE.AND P0, PT, R0, 0x6, PT ;  /* 0x000000060000780c */ /* 0x000fda0003f05270 */
[----:B------:R-:W-:Y:S05]  /*109a0*/  @P0 BRA `(.L_x_3284) ;  /* 0x0000000800300947 */ /* 0x000fea0003800000 */
[----:B------:R-:W-:-:S05]  /*109b0*/  IMAD.U32 R17, R17, 0x10000, RZ ;  /* 0x0001000011117824 */ /* 0x000fca00078e00ff */
[----:B------:R-:W-:Y:S01]  /*109c0*/  STG.E desc[UR36][R2.64], R17 ;  /* 0x0000001102007986 */ /* 0x000fe2000c101924 */
[----:B------:R-:W-:Y:S05]  /*109d0*/  EXIT ;  /* 0x000000000000794d */ /* 0x000fea0003800000 */
.L_x_3288:
[----:B------:R-:W-:-:S05]  /*109e0*/  IMAD.U32 R0, R17, 0x10000, RZ ;  /* 0x0001000011007824 */ /* 0x000fca00078e00ff */
[----:B------:R-:W-:-:S05]  /*109f0*/  F2FP.F16.F32.PACK_AB R0, RZ, R0 ;  /* 0x00000000ff00723e */ /* 0x000fca00000000ff */
[----:B------:R-:W-:Y:S01]  /*10a00*/  STG.E.U16 desc[UR36][R2.64], R0 ;  /* 0x0000000002007986 */ /* 0x000fe2000c101524 */
[----:B------:R-:W-:Y:S05]  /*10a10*/  EXIT ;  /* 0x000000000000794d */ /* 0x000fea0003800000 */
.L_x_3287:
        /* <DEDUP_REMOVED lines=8> */
[----:B------:R-:W-:Y:S01]  /*10aa0*/  STG.E.64 desc[UR36][R2.64], R4 ;  /* 0x0000000402007986 */ /* 0x000fe2000c101b24 */
[----:B------:R-:W-:Y:S05]  /*10ab0*/  EXIT ;  /* 0x000000000000794d */ /* 0x000fea0003800000 */
.L_x_3290:
[----:B------:R-:W-:-:S05]  /*10ac0*/  IMAD.U32 R17, R17, 0x10000, RZ ;  /* 0x0001000011117824 */ /* 0x000fca00078e00ff */
[----:B------:R-:W-:-:S04]  /*10ad0*/  F2FP.F16.F32.PACK_AB R5, RZ, R17 ;  /* 0x00000011ff05723e */ /* 0x000fc800000000ff */
[----:B------:R-:W-:-:S05]  /*10ae0*/  PRMT R5, R5, 0x5410, RZ ;  /* 0x0000541005057816 */ /* 0x000fca00000000ff */
[----:B------:R-:W-:Y:S01]  /*10af0*/  STG.E desc[UR36][R2.64], R5 ;  /* 0x0000000502007986 */ /* 0x000fe2000c101924 */
[----:B------:R-:W-:Y:S05]  /*10b00*/  EXIT ;  /* 0x000000000000794d */ /* 0x000fea0003800000 */
.L_x_3289:
[----:B------:R-:W-:-:S04]  /*10b10*/  IMAD.U32 R4, R17, 0x10000, RZ ;  /* 0x0001000011047824 */ /* 0x000fc800078e00ff */
[----:B------:R-:W-:-:S06]  /*10b20*/  FMUL.FTZ R4, R4, 1 ;  /* 0x3f80000004047820 */ /* 0x000fcc0000410000 */
[----:B------:R-:W0:Y:S02]  /*10b30*/  F2F.F64.F32 R4, R4 ;  /* 0x0000000400047310 */ /* 0x000e240000201800 */
[----:B0-----:R-:W-:Y:S01]  /*10b40*/  STG.E.64 desc[UR36][R2.64], R4 ;  /* 0x0000000402007986 */ /* 0x001fe2000c101b24 */
[----:B------:R-:W-:Y:S05]  /*10b50*/  EXIT ;  /* 0x000000000000794d */ /* 0x000fea0003800000 */
.L_x_3280:
        /* <DEDUP_REMOVED lines=12> */
[----:B0-----:R-:W-:Y:S01]  /*10c20*/  STG.E.U16 desc[UR36][R2.64], R5 ;  /* 0x0000000502007986 */ /* 0x001fe2000c101524 */
[----:B------:R-:W-:Y:S05]  /*10c30*/  EXIT ;  /* 0x000000000000794d */ /* 0x000fea0003800000 */
.L_x_3294:
        /* <DEDUP_REMOVED lines=18> */
.L_x_3297:
[----:B------:R-:W-:-:S04]  /*10d60*/  SHF.R.U32.HI R5, RZ, 0x18, R5 ;  /* 0x00000018ff057819 */ /* 0x000fc80000011605 */
[----:B------:R-:W-:-:S07]  /*10d70*/  LOP3.LUT R0, R0, 0x80, R5, 0xf8, !PT ;  /* 0x0000008000007812 */ /* 0x000fce00078ef805 */
.L_x_3296:
[----:B------:R-:W-:Y:S05]  /*10d80*/  BSYNC.RECONVERGENT B0 ;  /* 0x0000000000007941 */ /* 0x000fea0003800200 */
.L_x_3295:
[----:B------:R-:W-:Y:S01]  /*10d90*/  STG.E.U8 desc[UR36][R2.64], R0 ;  /* 0x0000000002007986 */ /* 0x000fe2000c101124 */
[----:B------:R-:W-:Y:S05]  /*10da0*/  EXIT ;  /* 0x000000000000794d */ /* 0x000fea0003800000 */
.L_x_3293:
        /* <DEDUP_REMOVED lines=18> */
.L_x_3300:
[----:B------:R-:W-:-:S04]  /*10ed0*/  SHF.R.U32.HI R5, RZ, 0x18, R5 ;  /* 0x00000018ff057819 */ /* 0x000fc80000011605 */
[----:B------:R-:W-:-:S07]  /*10ee0*/  LOP3.LUT R0, R0, 0x80, R5, 0xf8, !PT ;  /* 0x0000008000007812 */ /* 0x000fce00078ef805 */
.L_x_3299:
[----:B------:R-:W-:Y:S05]  /*10ef0*/  BSYNC.RECONVERGENT B0 ;  /* 0x0000000000007941 */ /* 0x000fea0003800200 */
.L_x_3298:
[----:B------:R-:W-:Y:S01]  /*10f00*/  STG.E.U8 desc[UR36][R2.64], R0 ;  /* 0x0000000002007986 */ /* 0x000fe2000c101124 */
[----:B------:R-:W-:Y:S05]  /*10f10*/  EXIT ;  /* 0x000000000000794d */ /* 0x000fea0003800000 */
.L_x_3292:
[----:B------:R-:W-:-:S13]  /*10f20*/  ISETP.NE.AND P0, PT, R0, 0x1c, PT ;  /* 0x0000001c0000780c */ /* 0x000fda0003f05270 */
[----:B------:R-:W-:Y:S05]  /*10f30*/  @!P0 BRA `(.L_x_3301) ;  /* 0x0000000000608947 */ /* 0x000fea0003800000 */
[----:B------:R-:W-:-:S13]  /*10f40*/  ISETP.NE.AND P0, PT, R0, 0x1d, PT ;  /* 0x0000001d0000780c */ /* 0x000fda0003f05270 */
[----:B------:R-:W-:Y:S05]  /*10f50*/  @!P0 BRA `(.L_x_3302) ;  /* 0x0000000000488947 */ /* 0x000fea0003800000 */
[----:B------:R-:W-:-:S13]  /*10f60*/  ISETP.NE.AND P0, PT, R0, 0x2c, PT ;  /* 0x0000002c0000780c */ /* 0x000fda0003f05270 */
[----:B------:R-:W-:Y:S05]  /*10f70*/  @P0 BRA `(.L_x_3284) ;  /* 0x0000000000bc0947 */ /* 0x000fea0003800000 */
[----:B------:R-:W-:Y:S02]  /*10f80*/  IMAD.U32 R17, R17, 0x10000, RZ ;  /* 0x0001000011117824 */ /* 0x000fe400078e00ff */
        /* <DEDUP_REMOVED lines=15> */
.L_x_3302:
[----:B------:R-:W-:-:S06]  /*11080*/  IMAD.U32 R4, R17, 0x10000, RZ ;  /* 0x0001000011047824 */ /* 0x000fcc00078e00ff */
[----:B------:R-:W0:Y:S02]  /*11090*/  F2I.U64.TRUNC R4, R4 ;  /* 0x0000000400047311 */ /* 0x000e24000020d800 */
[----:B0-----:R-:W-:Y:S01]  /*110a0*/  STG.E.64 desc[UR36][R2.64], R4 ;  /* 0x0000000402007986 */ /* 0x001fe2000c101b24 */
[----:B------:R-:W-:Y:S05]  /*110b0*/  EXIT ;  /* 0x000000000000794d */ /* 0x000fea0003800000 */
.L_x_3301:
[----:B------:R-:W-:-:S06]  /*110c0*/  IMAD.U32 R17, R17, 0x10000, RZ ;  /* 0x0001000011117824 */ /* 0x000fcc00078e00ff */
[----:B------:R-:W0:Y:S02]  /*110d0*/  F2I.FTZ.U32.TRUNC.NTZ R17, R17 ;  /* 0x0000001100117305 */ /* 0x000e24000021f000 */
[----:B0-----:R-:W-:Y:S01]  /*110e0*/  STG.E desc[UR36][R2.64], R17 ;  /* 0x0000001102007986 */ /* 0x001fe2000c101924 */
[----:B------:R-:W-:Y:S05]  /*110f0*/  EXIT ;  /* 0x000000000000794d */ /* 0x000fea0003800000 */
.L_x_3291:
        /* <DEDUP_REMOVED lines=9> */
[----:B------:R-:W-:Y:S01]  /*11190*/  STG.E.U8 desc[UR36][R2.64], R5 ;  /* 0x0000000502007986 */ /* 0x000fe2000c101124 */
[----:B------:R-:W-:Y:S05]  /*111a0*/  EXIT ;  /* 0x000000000000794d */ /* 0x000fea0003800000 */
.L_x_3304:
[----:B------:R-:W-:Y:S01]  /*111b0*/  IMAD.U32 R17, R17, 0x10000, RZ ;  /* 0x0001000011117824 */ /* 0x000fe200078e00ff */
[----:B---3--:R-:W-:-:S03]  /*111c0*/  CS2R R6, SRZ ;  /* 0x0000000000067805 */ /* 0x008fc6000001ff00 */
[----:B------:R-:W-:-:S06]  /*111d0*/  FMUL.FTZ R4, R17, 1 ;  /* 0x3f80000011047820 */ /* 0x000fcc0000410000 */
[----:B------:R-:W0:Y:S02]  /*111e0*/  F2F.F64.F32 R4, R4 ;  /* 0x0000000400047310 */ /* 0x000e240000201800 */
[----:B0-----:R-:W-:Y:S01]  /*111f0*/  STG.E.128 desc[UR36][R2.64], R4 ;  /* 0x0000000402007986 */ /* 0x001fe2000c101d24 */
[----:B------:R-:W-:Y:S05]  /*11200*/  EXIT ;  /* 0x000000000000794d */ /* 0x000fea0003800000 */
.L_x_3303:
[----:B------:R-:W-:-:S13]  /*11210*/  ISETP.NE.AND P0, PT, R0, 0xf, PT ;  /* 0x0000000f0000780c */ /* 0x000fda0003f05270 */
[----:B------:R-:W-:Y:S05]  /*11220*/  @!P0 BRA `(.L_x_3305) ;  /* 0x0000000000e88947 */ /* 0x000fea0003800000 */
[----:B------:R-:W-:-:S13]  /*11230*/  ISETP.NE.AND P0, PT, R0, 0x17, PT ;  /* 0x000000170000780c */ /* 0x000fda0003f05270 */
[----:B------:R-:W-:Y:S05]  /*11240*/  @!P0 BRA `(.L_x_3306) ;  /* 0x0000000000908947 */ /* 0x000fea0003800000 */
[----:B------:R-:W-:-:S13]  /*11250*/  ISETP.NE.AND P0, PT, R0, 0x18, PT ;  /* 0x000000180000780c */ /* 0x000fda0003f05270 */
[----:B------:R-:W-:Y:S05]  /*11260*/  @!P0 BRA `(.L_x_3307) ;  /* 0x0000000000448947 */ /* 0x000fea0003800000 */
.L_x_3284:
[----:B------:R-:W-:Y:S01]  /*11270*/  MOV R0, 0x228 ;  /* 0x0000022800007802 */ /* 0x000fe20000000f00 */
[----:B------:R-:W0:Y:S01]  /*11280*/  LDCU.64 UR4, c[0x4][0x218] ;  /* 0x01004300ff0477ac */ /* 0x000e220008000a00 */
[----:B------:R-:W-:Y:S02]  /*11290*/  IMAD.MOV.U32 R8, RZ, RZ, 0x65 ;  /* 0x00000065ff087424 */ /* 0x000fe400078e00ff */
[----:B------:R1:W2:Y:S01]  /*112a0*/  LDC.64 R2, c[0x4][R0] ;  /* 0x0100000000027b82 */ /* 0x0002a20000000a00 */
[----:B------:R-:W4:Y:S01]  /*112b0*/  LDCU.64 UR6, c[0x4][0x220] ;  /* 0x01004400ff0677ac */ /* 0x000f220008000a00 */
[----:B------:R-:W-:Y:S02]  /*112c0*/  IMAD.MOV.U32 R12, RZ, RZ, 0x1 ;  /* 0x00000001ff0c7424 */ /* 0x000fe400078e00ff */
[----:B------:R-:W-:Y:S01]  /*112d0*/  IMAD.MOV.U32 R13, RZ, RZ, RZ ;  /* 0x000000ffff0d7224 */ /* 0x000fe200078e00ff */
[----:B------:R-:W5:Y:S01]  /*112e0*/  LDCU.64 UR8, c[0x4][0xa8] ;  /* 0x01001500ff0877ac */ /* 0x000f620008000a00 */
[----:B0-----:R-:W-:-:S02]  /*112f0*/  IMAD.U32 R4, RZ, RZ, UR4 ;  /* 0x00000004ff047e24 */ /* 0x001fc4000f8e00ff */
[----:B------:R-:W-:Y:S02]  /*11300*/  IMAD.U32 R5, RZ, RZ, UR5 ;  /* 0x00000005ff057e24 */ /* 0x000fe4000f8e00ff */
[----:B----4-:R-:W-:Y:S02]  /*11310*/  IMAD.U32 R6, RZ, RZ, UR6 ;  /* 0x00000006ff067e24 */ /* 0x010fe4000f8e00ff */
[----:B---3--:R-:W-:Y:S02]  /*11320*/  IMAD.U32 R7, RZ, RZ, UR7 ;  /* 0x00000007ff077e24 */ /* 0x008fe4000f8e00ff */
[----:B-----5:R-:W-:Y:S02]  /*11330*/  IMAD.U32 R10, RZ, RZ, UR8 ;  /* 0x00000008ff0a7e24 */ /* 0x020fe4000f8e00ff */
[----:B-1----:R-:W-:-:S07]  /*11340*/  IMAD.U32 R11, RZ, RZ, UR9 ;  /* 0x00000009ff0b7e24 */ /* 0x002fce000f8e00ff */
[----:B------:R-:W-:-:S07]  /*11350*/  LEPC R20, `(.L_x_3308) ;  /* 0x000000001014794e */ /* 0x000fce0000000000 */
[----:B--2---:R-:W-:Y:S05]  /*11360*/  CALL.ABS.NOINC R2 ;  /* 0x0000000002007343 */ /* 0x004fea0003c00000 */
.L_x_3308:
[----:B------:R-:W-:Y:S05]  /*11370*/  EXIT ;  /* 0x000000000000794d */ /* 0x000fea0003800000 */
.L_x_3307:
        /* <DEDUP_REMOVED lines=13> */
.L_x_3310:
[----:B------:R-:W-:Y:S05]  /*11450*/  BSYNC.RECONVERGENT B0 ;  /* 0x0000000000007941 */ /* 0x000fea0003800200 */
.L_x_3309:
[----:B------:R-:W-:-:S05]  /*11460*/  LOP3.LUT R5, R0, 0x80, R5, 0xf8, !PT ;  /* 0x0000008000057812 */ /* 0x000fca00078ef805 */
[----:B------:R-:W-:Y:S01]  /*11470*/  STG.E.U8 desc[UR36][R2.64], R5 ;  /* 0x0000000502007986 */ /* 0x000fe2000c101124 */
[----:B------:R-:W-:Y:S05]  /*11480*/  EXIT ;  /* 0x000000000000794d */ /* 0x000fea0003800000 */
.L_x_3306:
        /* <DEDUP_REMOVED lines=12> */
.L_x_3312:
[----:B------:R-:W-:Y:S01]  /*11550*/  IMAD.MOV.U32 R0, RZ, RZ, 0x7f ;  /* 0x0000007fff007424 */ /* 0x000fe200078e00ff */
[----:B------:R-:W-:-:S04]  /*11560*/  ISETP.GT.U32.AND P0, PT, R4, 0x7f800000, PT ;  /* 0x7f8000000400780c */ /* 0x000fc80003f04070 */
[----:B------:R-:W-:-:S09]  /*11570*/  SEL R0, R0, 0x7c, P0 ;  /* 0x0000007c00007807 */ /* 0x000fd20000000000 */
.L_x_3313:
[----:B------:R-:W-:Y:S05]  /*11580*/  BSYNC.RECONVERGENT B0 ;  /* 0x0000000000007941 */ /* 0x000fea0003800200 */
.L_x_3311:
[----:B------:R-:W-:-:S04]  /*11590*/  SHF.R.U32.HI R5, RZ, 0x18, R5 ;  /* 0x00000018ff057819 */ /* 0x000fc80000011605 */
[----:B------:R-:W-:-:S05]  /*115a0*/  LOP3.LUT R5, R0, 0x80, R5, 0xf8, !PT ;  /* 0x0000008000057812 */ /* 0x000fca00078ef805 */
[----:B------:R-:W-:Y:S01]  /*115b0*/  STG.E.U8 desc[UR36][R2.64], R5 ;  /* 0x0000000502007986 */ /* 0x000fe2000c101124 */
[----:B------:R-:W-:Y:S05]  /*115c0*/  EXIT ;  /* 0x000000000000794d */ /* 0x000fea0003800000 */
.L_x_3305:
[----:B------:R-:W-:Y:S01]  /*115d0*/  STG.E.U16 desc[UR36][R2.64], R17 ;  /* 0x0000001102007986 */ /* 0x000fe2000c101524 */
[----:B------:R-:W-:Y:S05]  /*115e0*/  EXIT ;  /* 0x000000000000794d */ /* 0x000fea0003800000 */
.L_x_3314:
        /* <DEDUP_REMOVED lines=9> */
.L_x_23494:


//--------------------- .text._ZN2at6native18elementwise_kernelILi128ELi4EZNS0_22gpu_kernel_impl_nocastIZZZNS0_54_GLOBAL__N__d8c5977b_16_LinearAlgebra_cu_9e10b42f_324316addr_kernel_cudaERNS_14TensorIteratorERKN3c106ScalarES9_ENKUlvE_clEvENKUlvE8_clEvEUlNS6_8BFloat16ESC_SC_E0_EEvRNS_18TensorIteratorBaseERKT_EUliE_EEviT1_ --------------------------
	.section	.text._ZN2at6native18elementwise_kernelILi128ELi4EZNS0_22gpu_kernel_impl_nocastIZZZNS0_54_GLOBAL__N__d8c5977b_16_LinearAlgebra_cu_9e10b42f_324316addr_kernel_cudaERNS_14TensorIteratorERKN3c106ScalarES9_ENKUlvE_clEvENKUlvE8_clEvEUlNS6_8BFloat16ESC_SC_E0_EEvRNS_18TensorIteratorBaseERKT_EUliE_EEviT1_,"ax",@progbits
	.align	128
        .global         _ZN2at6native18elementwise_kernelILi128ELi4EZNS0_22gpu_kernel_impl_nocastIZZZNS0_54_GLOBAL__N__d8c5977b_16_LinearAlgebra_cu_9e10b42f_324316addr_kernel_cudaERNS_14TensorIteratorERKN3c106ScalarES9_ENKUlvE_clEvENKUlvE8_clEvEUlNS6_8BFloat16ESC_SC_E0_EEvRNS_18TensorIteratorBaseERKT_EUliE_EEviT1_
        .type           _ZN2at6native18elementwise_kernelILi128ELi4EZNS0_22gpu_kernel_impl_nocastIZZZNS0_54_GLOBAL__N__d8c5977b_16_LinearAlgebra_cu_9e10b42f_324316addr_kernel_cudaERNS_14TensorIteratorERKN3c106ScalarES9_ENKUlvE_clEvENKUlvE8_clEvEUlNS6_8BFloat16ESC_SC_E0_EEvRNS_18TensorIteratorBaseERKT_EUliE_EEviT1_,@function
        .size           _ZN2at6native18elementwise_kernelILi128ELi4EZNS0_22gpu_kernel_impl_nocastIZZZNS0_54_GLOBAL__N__d8c5977b_16_LinearAlgebra_cu_9e10b42f_324316addr_kernel_cudaERNS_14TensorIteratorERKN3c106ScalarES9_ENKUlvE_clEvENKUlvE8_clEvEUlNS6_8BFloat16ESC_SC_E0_EEvRNS_18TensorIteratorBaseERKT_EUliE_EEviT1_,(.L_x_23495 - _ZN2at6native18elementwise_kernelILi128ELi4EZNS0_22gpu_kernel_impl_nocastIZZZNS0_54_GLOBAL__N__d8c5977b_16_LinearAlgebra_cu_9e10b42f_324316addr_kernel_cudaERNS_14TensorIteratorERKN3c106ScalarES9_ENKUlvE_clEvENKUlvE8_clEvEUlNS6_8BFloat16ESC_SC_E0_EEvRNS_18TensorIteratorBaseERKT_EUliE_EEviT1_)
        .other          _ZN2at6native18elementwise_kernelILi128ELi4EZNS0_22gpu_kernel_impl_nocastIZZZNS0_54_GLOBAL__N__d8c5977b_16_LinearAlgebra_cu_9e10b42f_324316addr_kernel_cudaERNS_14TensorIteratorERKN3c106ScalarES9_ENKUlvE_clEvENKUlvE8_clEvEUlNS6_8BFloat16ESC_SC_E0_EEvRNS_18TensorIteratorBaseERKT_EUliE_EEviT1_,@"STO_CUDA_ENTRY STV_DEFAULT"
_ZN2at6native18elementwise_kernelILi128ELi4EZNS0_22gpu_kernel_impl_nocastIZZZNS0_54_GLOBAL__N__d8c5977b_16_LinearAlgebra_cu_9e10b42f_324316addr_kernel_cudaERNS_14TensorIteratorERKN3c106ScalarES9_ENKUlvE_clEvENKUlvE8_clEvEUlNS6_8BFloat16ESC_SC_E0_EEvRNS_18TensorIteratorBaseERKT_EUliE_EEviT1_:
.text._ZN2at6native18elementwise_kernelILi128ELi4EZNS0_22gpu_kernel_impl_nocastIZZZNS0_54_GLOBAL__N__d8c5977b_16_LinearAlgebra_cu_9e10b42f_324316addr_kernel_cudaERNS_14TensorIteratorERKN3c106ScalarES9_ENKUlvE_clEvENKUlvE8_clEvEUlNS6_8BFloat16ESC_SC_E0_EEvRNS_18TensorIteratorBaseERKT_EUliE_EEviT1_:
[----:B------:R-:W-:Y:S08]  /*0000*/  LDC R1, c[0x0][0x37c] ;  /* 0x0000df00ff017b82 */ /* 0x000ff00000000800 */
[----:B------:R-:W0:Y:S01]  /*0010*/  LDC R2, c[0x0][0x388] ;  /* 0x0000e200ff027b82 */ /* 0x000e220000000800 */
[----:B------:R-:W1:Y:S01]  /*0020*/  S2R R3, SR_TID.X ;  /* 0x0000000000037919 */ /* 0x000e620000002100 */
[----:B------:R-:W2:Y:S01]  /*0030*/  LDCU.64 UR6, c[0x0][0x358] ;  /* 0x00006b00ff0677ac */ /* 0x000ea20008000a00 */
[----:B------:R-:W3:Y:S05]  /*0040*/  LDCU.U16 UR5, c[0x0][0x668] ;  /* 0x0000cd00ff0577ac */ /* 0x000eea0008000400 */
[----:B------:R-:W4:Y:S01]  /*0050*/  S2UR UR4, SR_CTAID.X ;  /* 0x00000000000479c3 */ /* 0x000f220000002500 */
[----:B------:R-:W0:Y:S02]  /*0060*/  LDCU.U16 UR8, c[0x0][0x66a] ;  /* 0x0000cd40ff0877ac */ /* 0x000e240008000400 */
[----:B0-----:R-:W-:Y:S01]  /*0070*/  ISETP.NE.AND P0, PT, R2, RZ, PT ;  /* 0x000000ff0200720c */ /* 0x001fe20003f05270 */
[----:B----4-:R-:W-:-:S06]  /*0080*/  USHF.L.U32 UR4, UR4, 0x9, URZ ;  /* 0x0000000904047899 */ /* 0x010fcc00080006ff */
[----:B-1----:R-:W-:-:S06]  /*0090*/  LOP3.LUT R3, R3, UR4, RZ, 0xfc, !PT ;  /* 0x0000000403037c12 */ /* 0x002fcc000f8efcff */
[----:B--23--:R-:W-:Y:S05]  /*00a0*/  @P0 BRA `(.L_x_3315) ;  /* 0x0000000400d00947 */ /* 0x00cfea0003800000 */
        /* <DEDUP_REMOVED lines=8> */
[----:B0-----:R-:W3:Y:S04]  /*0130*/  LDG.E.U16 R6, desc[UR6][R6.64] ;  /* 0x0000000606067981 */ /* 0x001ee8000c1e1500 */
[----:B-1----:R-:W4:Y:S04]  /*0140*/  LDG.E.U16 R4, desc[UR6][R4.64] ;  /* 0x0000000604047981 */ /* 0x002f28000c1e1500 */
[----:B--2---:R-:W2:Y:S01]  /*0150*/  LDG.E.U16 R8, desc[UR6][R8.64] ;  /* 0x0000000608087981 */ /* 0x004ea2000c1e1500 */
[----:B------:R-:W-:Y:S01]  /*0160*/  USHF.L.U32 UR4, UR8, 0x10, URZ ;  /* 0x0000001008047899 */ /* 0x000fe200080006ff */
[----:B------:R-:W-:-:S04]  /*0170*/  IADD3 R3, PT, PT, R3, 0x80, RZ ;  /* 0x0000008003037810 */ /* 0x000fc80007ffe0ff */
[----:B------:R-:W-:Y:S02]  /*0180*/  ISETP.GE.AND P0, PT, R3, UR9, PT ;  /* 0x0000000903007c0c */ /* 0x000fe4000bf06270 */
[----:B---3--:R-:W-:-:S05]  /*0190*/  SHF.L.U32 R0, R6, 0x10, RZ ;  /* 0x0000001006007819 */ /* 0x008fca00000006ff */
[----:B------:R-:W-:Y:S01]  /*01a0*/  FMUL.FTZ R2, R0, UR4 ;  /* 0x0000000400027c20 */ /* 0x000fe20008410000 */
[----:B------:R-:W-:Y:S01]  /*01b0*/  USHF.L.U32 UR4, UR5, 0x10, URZ ;  /* 0x0000001005047899 */ /* 0x000fe200080006ff */
[----:B----4-:R-:W-:Y:S02]  /*01c0*/  SHF.L.U32 R0, R4, 0x10, RZ ;  /* 0x0000001004007819 */ /* 0x010fe400000006ff */
[----:B------:R-:W0:Y:S02]  /*01d0*/  LDC.64 R4, c[0x0][0x648] ;  /* 0x00019200ff047b82 */ /* 0x000e240000000a00 */
[----:B------:R-:W1:Y:S01]  /*01e0*/  F2F.BF16.F32 R2, R2 ;  /* 0x0000000200027304 */ /* 0x000e620000202000 */
[----:B------:R-:W-:Y:S01]  /*01f0*/  FMUL.FTZ R0, R0, UR4 ;  /* 0x0000000400007c20 */ /* 0x000fe20008410000 */
[----:B------:R-:W-:Y:S05]  /*0200*/  @P0 BREAK.RELIABLE B1 ;  /* 0x0000000000010942 */ /* 0x000fea0003800100 */
[----:B--2---:R-:W-:Y:S01]  /*0210*/  SHF.L.U32 R11, R8, 0x10, RZ ;  /* 0x00000010080b7819 */ /* 0x004fe200000006ff */
[----:B------:R-:W2:Y:S01]  /*0220*/  F2F.BF16.F32 R0, R0 ;  /* 0x0000000000007304 */ /* 0x000ea20000202000 */
[----:B-1----:R-:W-:-:S05]  /*0230*/  SHF.L.U32 R6, R2, 0x10, RZ ;  /* 0x0000001002067819 */ /* 0x002fca00000006ff */
[----:B------:R-:W-:Y:S01]  /*0240*/  FMUL.FTZ R6, R6, R11 ;  /* 0x0000000b06067220 */ /* 0x000fe20000410000 */
[----:B--2---:R-:W-:-:S05]  /*0250*/  SHF.L.U32 R7, R0, 0x10, RZ ;  /* 0x0000001000077819 */ /* 0x004fca00000006ff */
[----:B------:R-:W1:Y:S02]  /*0260*/  F2F.BF16.F32 R6, R6 ;  /* 0x0000000600067304 */ /* 0x000e640000202000 */
[----:B-1----:R-:W-:-:S05]  /*0270*/  SHF.L.U32 R2, R6, 0x10, RZ ;  /* 0x0000001006027819 */ /* 0x002fca00000006ff */
[----:B------:R-:W-:-:S05]  /*0280*/  FADD.FTZ R2, R7, R2 ;  /* 0x0000000207027221 */ /* 0x000fca0000010000 */
[----:B------:R-:W-:-:S05]  /*0290*/  F2FP.BF16.F32.PACK_AB R2, RZ, R2 ;  /* 0x00000002ff02723e */ /* 0x000fca00000010ff */
[----:B0-----:R0:W-:Y:S01]  /*02a0*/  STG.E.U16 desc[UR6][R4.64], R2 ;  /* 0x0000000204007986 */ /* 0x0011e2000c101506 */
[----:B------:R-:W-:Y:S05]  /*02b0*/  @P0 BRA `(.L_x_3319) ;  /* 0x0000000000d80947 */ /* 0x000fea0003800000 */
[----:B------:R-:W1:Y:S08]  /*02c0*/  LDC.64 R6, c[0x0][0x658] ;  /* 0x00019600ff067b82 */ /* 0x000e700000000a00 */
[----:B0-----:R-:W0:Y:S08]  /*02d0*/  LDC.64 R4, c[0x0][0x650] ;  /* 0x00019400ff047b82 */ /* 0x001e300000000a00 */
[----:B------:R-:W2:Y:S01]  /*02e0*/  LDC.64 R8, c[0x0][0x660] ;  /* 0x00019800ff087b82 */ /* 0x000ea20000000a00 */
[----:B-1----:R-:W3:Y:S04]  /*02f0*/  LDG.E.U16 R6, desc[UR6][R6.64] ;  /* 0x0000000606067981 */ /* 0x002ee8000c1e1500 */
[----:B0-----:R-:W4:Y:S04]  /*0300*/  LDG.E.U16 R4, desc[UR6][R4.64] ;  /* 0x0000000604047981 */ /* 0x001f28000c1e1500 */
[----:B--2---:R-:W2:Y:S01]  /*0310*/  LDG.E.U16 R8, desc[UR6][R8.64] ;  /* 0x0000000608087981 */ /* 0x004ea2000c1e1500 */
[----:B------:R-:W-:Y:S01]  /*0320*/  USHF.L.U32 UR4, UR8, 0x10, URZ ;  /* 0x0000001008047899 */ /* 0x000fe200080006ff */
[----:B------:R-:W-:-:S02]  /*0330*/  IADD3 R3, PT, PT, R3, 0x80, RZ ;  /* 0x0000008003037810 */ /* 0x000fc40007ffe0ff */
[----:B---3--:R-:W-:-:S05]  /*0340*/  SHF.L.U32 R0, R6, 0x10, RZ ;  /* 0x0000001006007819 */ /* 0x008fca00000006ff */
[----:B------:R-:W-:Y:S01]  /*0350*/  FMUL.FTZ R2, R0, UR4 ;  /* 0x0000000400027c20 */ /* 0x000fe20008410000 */
[----:B------:R-:W-:Y:S01]  /*0360*/  USHF.L.U32 UR4, UR5, 0x10, URZ ;  /* 0x0000001005047899 */ /* 0x000fe200080006ff */
[----:B----4-:R-:W-:Y:S02]  /*0370*/  SHF.L.U32 R0, R4, 0x10, RZ ;  /* 0x0000001004007819 */ /* 0x010fe400000006ff */
[----:B------:R-:W0:Y:S02]  /*0380*/  LDC.64 R4, c[0x0][0x648] ;  /* 0x00019200ff047b82 */ /* 0x000e240000000a00 */
[----:B------:R-:W1:Y:S01]  /*0390*/  F2F.BF16.F32 R2, R2 ;  /* 0x0000000200027304 */ /* 0x000e620000202000 */
[----:B------:R-:W-:Y:S01]  /*03a0*/  FMUL.FTZ R0, R0, UR4 ;  /* 0x0000000400007c20 */ /* 0x000fe20008410000 */
[----:B--2---:R-:W-:-:S06]  /*03b0*/  SHF.L.U32 R11, R8, 0x10, RZ ;  /* 0x00000010080b7819 */ /* 0x004fcc00000006ff */
        /* <DEDUP_REMOVED lines=8> */
[----:B0-----:R0:W-:Y:S02]  /*0440*/  STG.E.U16 desc[UR6][R4.64], R2 ;  /* 0x0000000204007986 */ /* 0x0011e4000c101506 */
.L_x_3318:
[----:B------:R-:W-:-:S13]  /*0450*/  ISETP.GE.AND P0, PT, R3, UR9, PT ;  /* 0x0000000903007c0c */ /* 0x000fda000bf06270 */
[----:B------:R-:W-:Y:S05]  /*0460*/  @P0 BREAK.RELIABLE B1 ;  /* 0x0000000000010942 */ /* 0x000fea0003800100 */
[----:B------:R-:W-:Y:S05]  /*0470*/  @P0 BRA `(.L_x_3319) ;  /* 0x0000000000680947 */ /* 0x000fea0003800000 */
[----:B------:R-:W-:Y:S05]  /*0480*/  BSYNC.RELIABLE B1 ;  /* 0x0000000000017941 */ /* 0x000fea0003800100 */
.L_x_3317:
        /* <DEDUP_REMOVED lines=25> */
.L_x_3319:
[----:B------:R-:W-:Y:S05]  /*0620*/  BSYNC.RECONVERGENT B0 ;  /* 0x0000000000007941 */ /* 0x000fea0003800200 */
.L_x_3316:
[----:B------:R-:W-:Y:S05]  /*0630*/  WARPSYNC.ALL ;  /* 0x0000000000007948 */ /* 0x000fea0003800000 */
[----:B------:R-:W-:-:S13]  /*0640*/  ISETP.GE.AND P0, PT, R3, UR9, PT ;  /* 0x0000000903007c0c */ /* 0x000fda000bf06270 */
[----:B------:R-:W-:Y:S05]  /*0650*/  @P0 EXIT ;  /* 0x000000000000094d */ /* 0x000fea0003800000 */
[----:B01----:R-:W0:Y:S08]  /*0660*/  LDC.64 R4, c[0x0][0x658] ;  /* 0x00019600ff047b82 */ /* 0x003e300000000a00 */
[----:B------:R-:W1:Y:S08]  /*0670*/  LDC.64 R2, c[0x0][0x650] ;  /* 0x00019400ff027b82 */ /* 0x000e700000000a00 */
[----:B------:R-:W2:Y:S01]  /*0680*/  LDC.64 R6, c[0x0][0x660] ;  /* 0x00019800ff067b82 */ /* 0x000ea20000000a00 */
[----:B0-----:R-:W3:Y:S04]  /*0690*/  LDG.E.U16 R4, desc[UR6][R4.64] ;  /* 0x0000000604047981 */ /* 0x001ee8000c1e1500 */
[----:B-1----:R-:W4:Y:S04]  /*06a0*/  LDG.E.U16 R2, desc[UR6][R2.64] ;  /* 0x0000000602027981 */ /* 0x002f28000c1e1500 */
[----:B--2---:R-:W2:Y:S01]  /*06b0*/  LDG.E.U16 R6, desc[UR6][R6.64] ;  /* 0x0000000606067981 */ /* 0x004ea2000c1e1500 */
[----:B------:R-:W-:Y:S01]  /*06c0*/  USHF.L.U32 UR4, UR8, 0x10, URZ ;  /* 0x0000001008047899 */ /* 0x000fe200080006ff */
        /* <DEDUP_REMOVED lines=16> */
[----:B0-----:R-:W-:Y:S01]  /*07d0*/  STG.E.U16 desc[UR6][R2.64], R5 ;  /* 0x0000000502007986 */ /* 0x001fe2000c101506 */
[----:B------:R-:W-:Y:S05]  /*07e0*/  EXIT ;  /* 0x000000000000794d */ /* 0x000fea0003800000 */
.L_x_3315:
        /* <DEDUP_REMOVED lines=381> */
.L_x_3323:
[----:B------:R-:W0:Y:S01]  /*1fc0*/  LDCU.128 UR12, c[0x0][0x650] ;  /* 0x0000ca00ff0c77ac */ /* 0x000e220008000c00 */
[----:B------:R-:W1:Y:S01]  /*1fd0*/  LDCU.64 UR10, c[0x0][0x660] ;  /* 0x0000cc00ff0a77ac */ /* 0x000e620008000a00 */
[----:B0-----:R-:W-:-:S04]  /*1fe0*/  IADD3 R8, P0, PT, R7, UR14, RZ ;  /* 0x0000000e07087c10 */ /* 0x001fc8000ff1e0ff */
[----:B------:R-:W-:-:S05]  /*1ff0*/  IADD3.X R9, PT, PT, RZ, UR15, RZ, P0, !PT ;  /* 0x0000000fff097c10 */ /* 0x000fca00087fe4ff */
[----:B------:R-:W2:Y:S01]  /*2000*/  LDG.E.U16 R8, desc[UR6][R8.64] ;  /* 0x0000000608087981 */ /* 0x000ea2000c1e1500 */
[----:B------:R-:W-:Y:S02]  /*2010*/  IADD3 R6, P0, PT, R6, UR12, RZ ;  /* 0x0000000c06067c10 */ /* 0x000fe4000ff1e0ff */
[----:B-1----:R-:W-:Y:S02]  /*2020*/  IADD3 R10, P1, PT, R4, UR10, RZ ;  /* 0x0000000a040a7c10 */ /* 0x002fe4000ff3e0ff */
[----:B------:R-:W-:Y:S02]  /*2030*/  IADD3.X R7, PT, PT, RZ, UR13, RZ, P0, !PT ;  /* 0x0000000dff077c10 */ /* 0x000fe400087fe4ff */
[----:B------:R-:W-:Y:S01]  /*2040*/  IADD3.X R11, PT, PT, RZ, UR11, RZ, P1, !PT ;  /* 0x0000000bff0b7c10 */ /* 0x000fe20008ffe4ff */
[----:B------:R-:W-:Y:S02]  /*2050*/  USHF.L.U32 UR9, UR8, 0x10, URZ ;  /* 0x0000001008097899 */ /* 0x000fe400080006ff */
[----:B------:R-:W3:Y:S01]  /*2060*/  LDG.E.U16 R6, desc[UR6][R6.64] ;  /* 0x0000000606067981 */ /* 0x000ee2000c1e1500 */
[----:B------:R-:W0:Y:S03]  /*2070*/  LDCU.64 UR10, c[0x0][0x648] ;  /* 0x0000c900ff0a77ac */ /* 0x000e260008000a00 */
[----:B------:R-:W4:Y:S01]  /*2080*/  LDG.E.U16 R10, desc[UR6][R10.64] ;  /* 0x000000060a0a7981 */ /* 0x000f22000c1e1500 */
[----:B------:R-:W-:-:S02]  /*2090*/  IADD3 R3, PT, PT, R3, 0x80, RZ ;  /* 0x0000008003037810 */ /* 0x000fc40007ffe0ff */
[----:B--2---:R-:W-:-:S05]  /*20a0*/  SHF.L.U32 R4, R8, 0x10, RZ ;  /* 0x0000001008047819 */ /* 0x004fca00000006ff */
[----:B------:R-:W-:Y:S01]  /*20b0*/  FMUL.FTZ R12, R4, UR9 ;  /* 0x00000009040c7c20 */ /* 0x000fe20008410000 */
[----:B------:R-:W-:Y:S01]  /*20c0*/  USHF.L.U32 UR9, UR5, 0x10, URZ ;  /* 0x0000001005097899 */ /* 0x000fe200080006ff */
[----:B---3--:R-:W-:-:S04]  /*20d0*/  SHF.L.U32 R4, R6, 0x10, RZ ;  /* 0x0000001006047819 */ /* 0x008fc800000006ff */
[----:B------:R-:W1:Y:S01]  /*20e0*/  F2F.BF16.F32 R12, R12 ;  /* 0x0000000c000c7304 */ /* 0x000e620000202000 */
[----:B----4-:R-:W-:Y:S01]  /*20f0*/  SHF.L.U32 R9, R10, 0x10, RZ ;  /* 0x000000100a097819 */ /* 0x010fe200000006ff */
[----:B------:R-:W-:-:S06]  /*2100*/  FMUL.FTZ R8, R4, UR9 ;  /* 0x0000000904087c20 */ /* 0x000fcc0008410000 */
[----:B------:R-:W2:Y:S01]  /*2110*/  F2F.BF16.F32 R8, R8 ;  /* 0x0000000800087304 */ /* 0x000ea20000202000 */
[----:B-1----:R-:W-:-:S05]  /*2120*/  SHF.L.U32 R4, R12, 0x10, RZ ;  /* 0x000000100c047819 */ /* 0x002fca00000006ff */
[----:B------:R-:W-:Y:S01]  /*2130*/  FMUL.FTZ R9, R4, R9 ;  /* 0x0000000904097220 */ /* 0x000fe20000410000 */
[----:B--2---:R-:W-:-:S05]  /*2140*/  SHF.L.U32 R4, R8, 0x10, RZ ;  /* 0x0000001008047819 */ /* 0x004fca00000006ff */
[----:B------:R-:W1:Y:S02]  /*2150*/  F2F.BF16.F32 R9, R9 ;  /* 0x0000000900097304 */ /* 0x000e640000202000 */
[----:B-1----:R-:W-:-:S05]  /*2160*/  SHF.L.U32 R7, R9, 0x10, RZ ;  /* 0x0000001009077819 */ /* 0x002fca00000006ff */
[----:B------:R-:W-:Y:S01]  /*2170*/  FADD.FTZ R7, R4, R7 ;  /* 0x0000000704077221 */ /* 0x000fe20000010000 */
[----:B0-----:R-:W-:-:S04]  /*2180*/  IADD3 R4, P0, PT, R5, UR10, RZ ;  /* 0x0000000a05047c10 */ /* 0x001fc8000ff1e0ff */
[----:B------:R-:W-:Y:S02]  /*2190*/  F2FP.BF16.F32.PACK_AB R7, RZ, R7 ;  /* 0x00000007ff07723e */ /* 0x000fe400000010ff */
        /* <DEDUP_REMOVED lines=378> */
.L_x_3325:
        /* <DEDUP_REMOVED lines=30> */
[----:B------:R-:W-:-:S05]  /*3b20*/  IADD3.X R5, PT, PT, RZ, UR11, RZ, P0, !PT ;  /* 0x0000000bff057c10 */ /* 0x000fca00087fe4ff */
[----:B------:R0:W-:Y:S02]  /*3b30*/  STG.E.U16 desc[UR6][R4.64], R7 ;  /* 0x0000000704007986 */ /* 0x0001e4000c101506 */
.L_x_3322:
[----:B------:R-:W-:-:S13]  /*3b40*/  ISETP.GE.AND P0, PT, R3, UR4, PT ;  /* 0x0000000403007c0c */ /* 0x000fda000bf06270 */
[----:B------:R-:W-:Y:S05]  /*3b50*/  @P0 BREAK.RELIABLE B1 ;  /* 0x0000000000010942 */ /* 0x000fea0003800100 */
[----:B------:R-:W-:Y:S05]  /*3b60*/  @P0 BRA `(.L_x_3324) ;  /* 0x0000001800580947 */ /* 0x000fea0003800000 */
[----:B------:R-:W-:Y:S05]  /*3b70*/  BSYNC.RELIABLE B1 ;  /* 0x0000000000017941 */ /* 0x000fea0003800100 */
.L_x_3321:
        /* <DEDUP_REMOVED lines=373> */
.L_x_3326:
        /* <DEDUP_REMOVED lines=32> */
.L_x_3324:
[----:B------:R-:W-:Y:S05]  /*54d0*/  BSYNC.RECONVERGENT B0 ;  /* 0x0000000000007941 */ /* 0x000fea0003800200 */
.L_x_3320:
        /* <DEDUP_REMOVED lines=376> */
.L_x_3327:
        /* <DEDUP_REMOVED lines=21> */
[----:B-1----:R-:W-:Y:S02]  /*6db0*/  SHF.L.U32 R6, R2, 0x10, RZ ;  /* 0x0000001002067819 */ /* 0x002fe400000006ff */
[----:B0-----:R-:W-:-:S03]  /*6dc0*/  IADD3 R2, P0, PT, R3, UR10, RZ ;  /* 0x0000000a03027c10 */ /* 0x001fc6000ff1e0ff */
[----:B------:R-:W-:Y:S01]  /*6dd0*/  FMUL.FTZ R6, R6, R7 ;  /* 0x0000000706067220 */ /* 0x000fe20000410000 */
[----:B------:R-:W-:Y:S02]  /*6de0*/  IADD3.X R3, PT, PT, RZ, UR11, RZ, P0, !PT ;  /* 0x0000000bff037c10 */ /* 0x000fe400087fe4ff */
[----:B--2---:R-:W-:-:S03]  /*6df0*/  SHF.L.U32 R4, R0, 0x10, RZ ;  /* 0x0000001000047819 */ /* 0x004fc600000006ff */
[----:B------:R-:W0:Y:S02]  /*6e00*/  F2F.BF16.F32 R6, R6 ;  /* 0x0000000600067304 */ /* 0x000e240000202000 */
[----:B0-----:R-:W-:-:S05]  /*6e10*/  SHF.L.U32 R5, R6, 0x10, RZ ;  /* 0x0000001006057819 */ /* 0x001fca00000006ff */
[----:B------:R-:W-:-:S05]  /*6e20*/  FADD.FTZ R4, R4, R5 ;  /* 0x0000000504047221 */ /* 0x000fca0000010000 */
[----:B------:R-:W-:-:S05]  /*6e30*/  F2FP.BF16.F32.PACK_AB R4, RZ, R4 ;  /* 0x00000004ff04723e */ /* 0x000fca00000010ff */
[----:B------:R-:W-:Y:S01]  /*6e40*/  STG.E.U16 desc[UR6][R2.64], R4 ;  /* 0x0000000402007986 */ /* 0x000fe2000c101506 */
[----:B------:R-:W-:Y:S05]  /*6e50*/  EXIT ;  /* 0x000000000000794d */ /* 0x000fea0003800000 */
.L_x_3328:
        /* <DEDUP_REMOVED lines=10> */
.L_x_23495:


//--------------------- .text._ZN2at6native27unrolled_elementwise_kernelIZZZNS0_54_GLOBAL__N__d8c5977b_16_LinearAlgebra_cu_9e10b42f_324316addr_kernel_cudaERNS_14TensorIteratorERKN3c106ScalarES8_ENKUlvE_clEvENKUlvE8_clEvEUlNS5_8BFloat16ESB_SB_E0_St5arrayIPcLm4EELi4E23TrivialOffsetCalculatorILi3EjESG_ILi1EjENS0_6memory15LoadWithoutCastENSJ_16StoreWithoutCastEEEviT_T0_T2_T3_T4_T5_ --------------------------
	.section	.text._ZN2at6native27unrolled_elementwise_kernelIZZZNS0_54_GLOBAL__N__d8c5977b_16_LinearAlgebra_cu_9e10b42f_324316addr_kernel_cudaERNS_14TensorIteratorERKN3c106ScalarES8_ENKUlvE_clEvENKUlvE8_clEvEUlNS5_8BFloat16ESB_SB_E0_St5arrayIPcLm4EELi4E23TrivialOffsetCalculatorILi3EjESG_ILi1EjENS0_6memory15LoadWithoutCastENSJ_16StoreWithoutCastEEEviT_T0_T2_T3_T4_T5_,"ax",@progbits
	.align	128
        .global         _ZN2at6native27unrolled_elementwise_kernelIZZZNS0_54_GLOBAL__N__d8c5977b_16_LinearAlgebra_cu_9e10b42f_324316addr_kernel_cudaERNS_14TensorIteratorERKN3c106ScalarES8_ENKUlvE_clEvENKUlvE8_clEvEUlNS5_8BFloat16ESB_SB_E0_St5arrayIPcLm4EELi4E23TrivialOffsetCalculatorILi3EjESG_ILi1EjENS0_6memory15LoadWithoutCastENSJ_16StoreWithoutCastEEEviT_T0_T2_T3_T4_T5_
        .type           _ZN2at6native27unrolled_elementwise_kernelIZZZNS0_54_GLOBAL__N__d8c5977b_16_LinearAlgebra_cu_9e10b42f_324316addr_kernel_cudaERNS_14TensorIteratorERKN3c106ScalarES8_ENKUlvE_clEvENKUlvE8_clEvEUlNS5_8BFloat16ESB_SB_E0_St5arrayIPcLm4EELi4E23TrivialOffsetCalculatorILi3EjESG_ILi1EjENS0_6memory15LoadWithoutCastENSJ_16StoreWithoutCastEEEviT_T0_T2_T3_T4_T5_,@function
        .size           _ZN2at6native27unrolled_elementwise_kernelIZZZNS0_54_GLOBAL__N__d8c5977b_16_LinearAlgebra_cu_9e10b42f_324316addr_kernel_cudaERNS_14TensorIteratorERKN3c106ScalarES8_ENKUlvE_clEvENKUlvE8_clEvEUlNS5_8BFloat16ESB_SB_E0_St5arrayIPcLm4EELi4E23TrivialOffsetCalculatorILi3EjESG_ILi1EjENS0_6memory15LoadWithoutCastENSJ_16StoreWithoutCastEEEviT_T0_T2_T3_T4_T5_,(.L_x_23496 - _ZN2at6native27unrolled_elementwise_kernelIZZZNS0_54_GLOBAL__N__d8c5977b_16_LinearAlgebra_cu_9e10b42f_324316addr_kernel_cudaERNS_14TensorIteratorERKN3c106ScalarES8_ENKUlvE_clEvENKUlvE8_clEvEUlNS5_8BFloat16ESB_SB_E0_St5arrayIPcLm4EELi4E23TrivialOffsetCalculatorILi3EjESG_ILi1EjENS0_6memory15LoadWithoutCastENSJ_16StoreWithoutCastEEEviT_T0_T2_T3_T4_T5_)
        .other          _ZN2at6native27unrolled_elementwise_kernelIZZZNS0_54_GLOBAL__N__d8c5977b_16_LinearAlgebra_cu_9e10b42f_324316addr_kernel_cudaERNS_14TensorIteratorERKN3c106ScalarES8_ENKUlvE_clEvENKUlvE8_clEvEUlNS5_8BFloat16ESB_SB_E0_St5arrayIPcLm4EELi4E23TrivialOffsetCalculatorILi3EjESG_ILi1EjENS0_6memory15LoadWithoutCastENSJ_16StoreWithoutCastEEEviT_T0_T2_T3_T4_T5_,@"STO_CUDA_ENTRY STV_DEFAULT"
_ZN2at6native27unrolled_elementwise_kernelIZZZNS0_54_GLOBAL__N__d8c5977b_16_LinearAlgebra_cu_9e10b42f_324316addr_kernel_cudaERNS_14TensorIteratorERKN3c106ScalarES8_ENKUlvE_clEvENKUlvE8_clEvEUlNS5_8BFloat16ESB_SB_E0_St5arrayIPcLm4EELi4E23TrivialOffsetCalculatorILi3EjESG_ILi1EjENS0_6memory15LoadWithoutCastENSJ_16StoreWithoutCastEEEviT_T0_T2_T3_T4_T5_:
.text._ZN2at6native27unrolled_elementwise_kernelIZZZNS0_54_GLOBAL__N__d8c5977b_16_LinearAlgebra_cu_9e10b42f_324316addr_kernel_cudaERNS_14TensorIteratorERKN3c106ScalarES8_ENKUlvE_clEvENKUlvE8_clEvEUlNS5_8BFloat16ESB_SB_E0_St5arrayIPcLm4EELi4E23TrivialOffsetCalculatorILi3EjESG_ILi1EjENS0_6memory15LoadWithoutCastENSJ_16StoreWithoutCastEEEviT_T0_T2_T3_T4_T5_:
        /* <DEDUP_REMOVED lines=15> */
[----:B------:R-:W-:-:S05]  /*00f0*/  @!P0 VIADD R27, R3, 0x80 ;  /* 0x00000080031b8836 */ /* 0x000fca0000000000 */
[----:B------:R-:W-:-:S13]  /*0100*/  ISETP.GE.AND P1, PT, R27, R2, PT ;  /* 0x000000021b00720c */ /* 0x000fda0003f26270 */
[----:B------:R-:W-:Y:S01]  /*0110*/  @!P1 LEA R7, R0, R27, 0x9 ;  /* 0x0000001b00079211 */ /* 0x000fe200078e48ff */
[----:B------:R-:W-:Y:S01]  /*0120*/  @!P1 VIADD R27, R27, 0x80 ;  /* 0x000000801b1b9836 */ /* 0x000fe20000000000 */
[----:B------:R-:W0:Y:S01]  /*0130*/  @!P1 LDC.64 R22, c[0x0][0x3b0] ;  /* 0x0000ec00ff169b82 */ /* 0x000e220000000a00 */
[----:B------:R-:W-:Y:S02]  /*0140*/  PRMT R6, RZ, 0x7610, R6 ;  /* 0x00007610ff067816 */ /* 0x000fe40000000006 */
[----:B---3--:R-:W-:Y:S01]  /*0150*/  @!P1 IMAD.WIDE.U32 R28, R7, 0x2, R28 ;  /* 0x00000002071c9825 */ /* 0x008fe200078e001c */
[----:B------:R-:W-:-:S03]  /*0160*/  ISETP.GE.AND P3, PT, R27, R2, PT ;  /* 0x000000021b00720c */ /* 0x000fc60003f66270 */
[----:B----4-:R-:W-:Y:S01]  /*0170*/  @!P1 IMAD.WIDE.U32 R20, R7, 0x2, R20 ;  /* 0x0000000207149825 */ /* 0x010fe200078e0014 */
[----:B------:R-:W-:Y:S01]  /*0180*/  PRMT R5, RZ, 0x7610, R5 ;  /* 0x00007610ff057816 */ /* 0x000fe20000000005 */
[----:B-1----:R-:W5:Y:S05]  /*0190*/  @!P1 LDG.E.U16 R4, desc[UR6][R28.64] ;  /* 0x000000061c049981 */ /* 0x002f6a000c1e1500 */
[----:B------:R-:W5:Y:S03]  /*01a0*/  @!P1 LDG.E.U16 R5, desc[UR6][R20.64] ;  /* 0x0000000614059981 */ /* 0x000f66000c1e1500 */
[----:B------:R-:W-:Y:S01]  /*01b0*/  @!P3 LEA R9, R0, R27, 0x9 ;  /* 0x0000001b0009b211 */ /* 0x000fe200078e48ff */
[----:B------:R-:W-:Y:S01]  /*01c0*/  @!P3 VIADD R27, R27, 0x80 ;  /* 0x000000801b1bb836 */ /* 0x000fe20000000000 */
[----:B------:R-:W1:Y:S04]  /*01d0*/  @!P3 LDC.64 R12, c[0x0][0x3b0] ;  /* 0x0000ec00ff0cbb82 */ /* 0x000e680000000a00 */
        /* <DEDUP_REMOVED lines=15> */
[----:B------:R-:W-:-:S03]  /*02d0*/  PRMT R20, RZ, 0x7610, R20 ;  /* 0x00007610ff147816 */ /* 0x000fc60000000014 */
[----:B-1----:R-:W-:Y:S01]  /*02e0*/  @!P3 IMAD.WIDE.U32 R12, R9, 0x2, R12 ;  /* 0x00000002090cb825 */ /* 0x002fe200078e000c */
[----:B------:R-:W-:Y:S02]  /*02f0*/  PRMT R9, RZ, 0x7610, R9 ;  /* 0x00007610ff097816 */ /* 0x000fe40000000009 */
[----:B------:R1:W5:Y:S01]  /*0300*/  @!P2 LDG.E.U16 R20, desc[UR6][R14.64] ;  /* 0x000000060e14a981 */ /* 0x000362000c1e1500 */
[----:B------:R-:W-:-:S03]  /*0310*/  @!P0 IMAD R29, R0, 0x200, R3 ;  /* 0x00000200001d8824 */ /* 0x000fc600078e0203 */
[----:B------:R4:W5:Y:S01]  /*0320*/  @!P3 LDG.E.U16 R9, desc[UR6][R12.64] ;  /* 0x000000060c09b981 */ /* 0x000962000c1e1500 */
[----:B0-----:R-:W-:-:S04]  /*0330*/  @!P0 IMAD.WIDE.U32 R22, R29, 0x2, R22 ;  /* 0x000000021d168825 */ /* 0x001fc800078e0016 */
[C---:B--2---:R-:W-:Y:S01]  /*0340*/  @!P0 IMAD.WIDE.U32 R24, R29.reuse, 0x2, R24 ;  /* 0x000000021d188825 */ /* 0x044fe200078e0018 */
[----:B-1----:R-:W-:Y:S02]  /*0350*/  PRMT R14, RZ, 0x7610, R14 ;  /* 0x00007610ff0e7816 */ /* 0x002fe4000000000e */
[----:B----4-:R-:W-:Y:S02]  /*0360*/  PRMT R13, RZ, 0x7610, R13 ;  /* 0x00007610ff0d7816 */ /* 0x010fe4000000000d */
[----:B------:R-:W-:Y:S01]  /*0370*/  PRMT R12, RZ, 0x7610, R12 ;  /* 0x00007610ff0c7816 */ /* 0x000fe2000000000c */
[----:B---3--:R-:W-:Y:S01]  /*0380*/  @!P0 IMAD.WIDE.U32 R26, R29, 0x2, R26 ;  /* 0x000000021d1a8825 */ /* 0x008fe200078e001a */
        /* <DEDUP_REMOVED lines=11> */
[C---:B------:R-:W-:Y:S02]  /*0440*/  VIADD R15, R3.reuse, 0x100 ;  /* 0x00000100030f7836 */ /* 0x040fe40000000000 */
[----:B------:R-:W-:Y:S01]  /*0450*/  @!P0 IMAD R29, R0, 0x200, R3 ;  /* 0x00000200001d8824 */ /* 0x000fe200078e0203 */
[C---:B-1----:R-:W-:Y:S01]  /*0460*/  IADD3 R19, PT, PT, R3.reuse, 0x80, RZ ;  /* 0x0000008003137810 */ /* 0x042fe20007ffe0ff */
[----:B------:R-:W1:Y:S01]  /*0470*/  LDCU.U16 UR5, c[0x0][0x388] ;  /* 0x00007100ff0577ac */ /* 0x000e620008000400 */
[----:B------:R-:W-:Y:S01]  /*0480*/  BSSY.RECONVERGENT B0, `(.L_x_3329) ;  /* 0x000001a000007945 */ /* 0x000fe20003800200 */
[----:B--2---:R-:W-:Y:S01]  /*0490*/  IADD3 R17, PT, PT, R3, 0x180, RZ ;  /* 0x0000018003117810 */ /* 0x004fe20007ffe0ff */
[----:B------:R-:W2:Y:S01]  /*04a0*/  LDCU.U16 UR8, c[0x0][0x38a] ;  /* 0x00007140ff0877ac */ /* 0x000ea20008000400 */
[----:B------:R-:W-:-:S02]  /*04b0*/  @!P0 MOV R3, R19 ;  /* 0x0000001300038202 */ /* 0x000fc40000000f00 */
[-C--:B------:R-:W-:Y:S02]  /*04c0*/  ISETP.GE.AND P1, PT, R19, R2.reuse, PT ;  /* 0x000000021300720c */ /* 0x080fe40003f26270 */
[-C--:B------:R-:W-:Y:S02]  /*04d0*/  ISETP.GE.AND P2, PT, R15, R2.reuse, PT ;  /* 0x000000020f00720c */ /* 0x080fe40003f46270 */
[-C--:B------:R-:W-:Y:S02]  /*04e0*/  ISETP.GE.AND P3, PT, R17, R2.reuse, PT ;  /* 0x000000021100720c */ /* 0x080fe40003f66270 */
[----:B------:R-:W-:Y:S01]  /*04f0*/  ISETP.GE.AND P4, PT, R3, R2, PT ;  /* 0x000000020300720c */ /* 0x000fe20003f86270 */
[----:B0-----:R-:W-:Y:S01]  /*0500*/  @!P0 IMAD.WIDE.U32 R10, R29, 0x2, R10 ;  /* 0x000000021d0a8825 */ /* 0x001fe200078e000a */
[----:B-12---:R-:W-:Y:S11]  /*0510*/  @P0 BRA `(.L_x_3330) ;  /* 0x0000000000400947 */ /* 0x006ff60003800000 */
[----:B------:R-:W-:Y:S01]  /*0520*/  USHF.L.U32 UR4, UR8, 0x10, URZ ;  /* 0x0000001008047899 */ /* 0x000fe200080006ff */
[----:B-----5:R-:W-:Y:S01]  /*0530*/  IMAD.U32 R14, R14, 0x10000, RZ ;  /* 0x000100000e0e7824 */ /* 0x020fe200078e00ff */
[----:B------:R-:W-:Y:S01]  /*0540*/  SHF.L.U32 R13, R13, 0x10, RZ ;  /* 0x000000100d0d7819 */ /* 0x000fe200000006ff */
[----:B------:R-:W-:-:S03]  /*0550*/  IMAD.U32 R15, R12, 0x10000, RZ ;  /* 0x000100000c0f7824 */ /* 0x000fc600078e00ff */
[----:B------:R-:W-:Y:S01]  /*0560*/  FMUL.FTZ R14, R14, UR4 ;  /* 0x000000040e0e7c20 */ /* 0x000fe20008410000 */
[----:B------:R-:W-:-:S05]  /*0570*/  USHF.L.U32 UR4, UR5, 0x10, URZ ;  /* 0x0000001005047899 */ /* 0x000fca00080006ff */
[----:B------:R-:W0:Y:S01]  /*0580*/  F2F.BF16.F32 R14, R14 ;  /* 0x0000000e000e7304 */ /* 0x000e220000202000 */
[----:B------:R-:W-:-:S07]  /*0590*/  FMUL.FTZ R13, R13, UR4 ;  /* 0x000000040d0d7c20 */ /* 0x000fce0008410000 */
[----:B------:R-:W1:Y:S01]  /*05a0*/  F2F.BF16.F32 R13, R13 ;  /* 0x0000000d000d7304 */ /* 0x000e620000202000 */
[----:B0-----:R-:W-:-:S05]  /*05b0*/  SHF.L.U32 R12, R14, 0x10, RZ ;  /* 0x000000100e0c7819 */ /* 0x001fca00000006ff */
[----:B------:R-:W-:Y:S01]  /*05c0*/  FMUL.FTZ R15, R12, R15 ;  /* 0x0000000f0c0f7220 */ /* 0x000fe20000410000 */
[----:B-1----:R-:W-:-:S05]  /*05d0*/  IMAD.U32 R12, R13, 0x10000, RZ ;  /* 0x000100000d0c7824 */ /* 0x002fca00078e00ff */
[----:B------:R-:W0:Y:S02]  /*05e0*/  F2F.BF16.F32 R15, R15 ;  /* 0x0000000f000f7304 */ /* 0x000e240000202000 */
[----:B0-----:R-:W-:-:S05]  /*05f0*/  SHF.L.U32 R17, R15, 0x10, RZ ;  /* 0x000000100f117819 */ /* 0x001fca00000006ff */
[----:B------:R-:W-:-:S05]  /*0600*/  FADD.FTZ R12, R12, R17 ;  /* 0x000000110c0c7221 */ /* 0x000fca0000010000 */
[----:B------:R-:W-:-:S07]  /*0610*/  F2FP.BF16.F32.PACK_AB R12, RZ, R12 ;  /* 0x0000000cff0c723e */ /* 0x000fce00000010ff */
.L_x_3330:
[----:B------:R-:W-:Y:S05]  /*0620*/  BSYNC.RECONVERGENT B0 ;  /* 0x0000000000007941 */ /* 0x000fea0003800200 */
.L_x_3329:
[----:B------:R-:W-:Y:S04]  /*0630*/  BSSY.RECONVERGENT B0, `(.L_x_3331) ;  /* 0x0000012000007945 */ /* 0x000fe80003800200 */
[----:B------:R-:W-:Y:S05]  /*0640*/  @P1 BRA `(.L_x_3332) ;  /* 0x0000000000401947 */ /* 0x000fea0003800000 */
        /* <DEDUP_REMOVED lines=16> */
.L_x_3332:
[----:B------:R-:W-:Y:S05]  /*0750*/  BSYNC.RECONVERGENT B0 ;  /* 0x0000000000007941 */ /* 0x000fea0003800200 */
.L_x_3331:
        /* <DEDUP_REMOVED lines=13> */
[----:B-1----:R-:W-:-:S05]  /*0830*/  SHF.L.U32 R5, R7, 0x10, RZ ;  /* 0x0000001007057819 */ /* 0x002fca00000006ff */
[----:B------:R-:W0:Y:S02]  /*0840*/  F2F.BF16.F32 R6, R6 ;  /* 0x0000000600067304 */ /* 0x000e240000202000 */
[----:B0-----:R-:W-:-:S04]  /*0850*/  IMAD.U32 R14, R6, 0x10000, RZ ;  /* 0x00010000060e7824 */ /* 0x001fc800078e00ff */
[----:B------:R-:W-:-:S05]  /*0860*/  FADD.FTZ R5, R5, R14 ;  /* 0x0000000e05057221 */ /* 0x000fca0000010000 */
[----:B------:R-:W-:-:S07]  /*0870*/  F2FP.BF16.F32.PACK_AB R5, RZ, R5 ;  /* 0x00000005ff05723e */ /* 0x000fce00000010ff */
.L_x_3334:
[----:B------:R-:W-:Y:S05]  /*0880*/  BSYNC.RECONVERGENT B0 ;  /* 0x0000000000007941 */ /* 0x000fea0003800200 */
.L_x_3333:
[----:B------:R-:W-:Y:S04]  /*0890*/  BSSY.RECONVERGENT B0, `(.L_x_3335) ;  /* 0x0000012000007945 */ /* 0x000fe80003800200 */
[----:B------:R-:W-:Y:S05]  /*08a0*/  @P3 BRA `(.L_x_3336) ;  /* 0x0000000000403947 */ /* 0x000fea0003800000 */
[----:B------:R-:W-:Y:S01]  /*08b0*/  USHF.L.U32 UR4, UR8, 0x10, URZ ;  /* 0x0000001008047899 */ /* 0x000fe200080006ff */
[----:B-----5:R-:W-:Y:S01]  /*08c0*/  SHF.L.U32 R21, R21, 0x10, RZ ;  /* 0x0000001015157819 */ /* 0x020fe200000006ff */
[----:B------:R-:W-:Y:S01]  /*08d0*/  IMAD.U32 R7, R28, 0x10000, RZ ;  /* 0x000100001c077824 */ /* 0x000fe200078e00ff */
[----:B------:R-:W-:-:S03]  /*08e0*/  SHF.L.U32 R20, R20, 0x10, RZ ;  /* 0x0000001014147819 */ /* 0x000fc600000006ff */
        /* <DEDUP_REMOVED lines=12> */
.L_x_3336:
[----:B------:R-:W-:Y:S05]  /*09b0*/  BSYNC.RECONVERGENT B0 ;  /* 0x0000000000007941 */ /* 0x000fea0003800200 */
.L_x_3335:
[----:B-----5:R0:W-:Y:S01]  /*09c0*/  @!P0 STG.E.U16 desc[UR6][R10.64], R12 ;  /* 0x0000000c0a008986 */ /* 0x0201e2000c101506 */
[----:B------:R-:W-:Y:S04]  /*09d0*/  BSSY.RECONVERGENT B0, `(.L_x_3337) ;  /* 0x000000c000007945 */ /* 0x000fe80003800200 */
[----:B------:R-:W-:Y:S05]  /*09e0*/  @P4 BRA `(.L_x_3338) ;  /* 0x0000000000284947 */ /* 0x000fea0003800000 */
[----:B------:R-:W1:Y:S01]  /*09f0*/  LDC.64 R6, c[0x0][0x398] ;  /* 0x0000e600ff067b82 */ /* 0x000e620000000a00 */
[----:B------:R-:W-:Y:S02]  /*0a00*/  LEA R9, R0, R3, 0x9 ;  /* 0x0000000300097211 */ /* 0x000fe400078e48ff */
[----:B------:R-:W-:-:S04]  /*0a10*/  IADD3 R3, PT, PT, R3, 0x80, RZ ;  /* 0x0000008003037810 */ /* 0x000fc80007ffe0ff */
[----:B------:R-:W-:-:S13]  /*0a20*/  ISETP.GE.AND P0, PT, R3, R2, PT ;  /* 0x000000020300720c */ /* 0x000fda0003f06270 */
[----:B0-----:R-:W-:Y:S01]  /*0a30*/  @!P0 IMAD R11, R0, 0x200, R3 ;  /* 0x00000200000b8824 */ /* 0x001fe200078e0203 */
[----:B------:R-:W-:Y:S01]  /*0a40*/  @!P0 IADD3 R3, PT, PT, R3, 0x80, RZ ;  /* 0x0000008003038810 */ /* 0x000fe20007ffe0ff */
[----:B-1----:R-:W-:-:S04]  /*0a50*/  IMAD.WIDE.U32 R8, R9, 0x2, R6 ;  /* 0x0000000209087825 */ /* 0x002fc800078e0006 */
[----:B------:R-:W-:Y:S01]  /*0a60*/  @!P0 IMAD.WIDE.U32 R6, R11, 0x2, R6 ;  /* 0x000000020b068825 */ /* 0x000fe200078e0006 */
[----:B------:R1:W-:Y:S04]  /*0a70*/  STG.E.U16 desc[UR6][R8.64], R4 ;  /* 0x0000000408007986 */ /* 0x0003e8000c101506 */
[----:B------:R1:W-:Y:S02]  /*0a80*/  @!P0 STG.E.U16 desc[UR6][R6.64], R5 ;  /* 0x0000000506008986 */ /* 0x0003e4000c101506 */
.L_x_3338:
[----:B------:R-:W-:Y:S05]  /*0a90*/  BSYNC.RECONVERGENT B0 ;  /* 0x0000000000007941 */ /* 0x000fea0003800200 */
.L_x_3337:
[----:B------:R-:W-:-:S13]  /*0aa0*/  ISETP.GE.AND P0, PT, R3, R2, PT ;  /* 0x000000020300720c */ /* 0x000fda0003f06270 */
[----:B------:R-:W-:Y:S05]  /*0ab0*/  @P0 EXIT ;  /* 0x000000000000094d */ /* 0x000fea0003800000 */
[----:B-1----:R-:W1:Y:S01]  /*0ac0*/  LDC.64 R4, c[0x0][0x398] ;  /* 0x0000e600ff047b82 */ /* 0x002e620000000a00 */
[----:B------:R-:W-:-:S05]  /*0ad0*/  LEA R3, R0, R3, 0x9 ;  /* 0x0000000300037211 */ /* 0x000fca00078e48ff */
[----:B-1----:R-:W-:-:S05]  /*0ae0*/  IMAD.WIDE.U32 R2, R3, 0x2, R4 ;  /* 0x0000000203027825 */ /* 0x002fca00078e0004 */
[----:B------:R-:W-:Y:S01]  /*0af0*/  STG.E.U16 desc[UR6][R2.64], R13 ;  /* 0x0000000d02007986 */ /* 0x000fe2000c101506 */
[----:B------:R-:W-:Y:S05]  /*0b00*/  EXIT ;  /* 0x000000000000794d */ /* 0x000fea0003800000 */
.L_x_3339:
        /* <DEDUP_REMOVED lines=15> */
.L_x_23496:


//--------------------- .text._ZN2at6native29vectorized_elementwise_kernelILi2EZZZNS0_54_GLOBAL__N__d8c5977b_16_LinearAlgebra_cu_9e10b42f_324316addr_kernel_cudaERNS_14TensorIteratorERKN3c106ScalarES8_ENKUlvE_clEvENKUlvE8_clEvEUlNS5_8BFloat16ESB_SB_E0_St5arrayIPcLm4EEEEviT0_T1_ --------------------------
	.section	.text._ZN2at6native29vectorized_elementwise_kernelILi2EZZZNS0_54_GLOBAL__N__d8c5977b_16_LinearAlgebra_cu_9e10b42f_324316addr_kernel_cudaERNS_14TensorIteratorERKN3c106ScalarES8_ENKUlvE_clEvENKUlvE8_clEvEUlNS5_8BFloat16ESB_SB_E0_St5arrayIPcLm4EEEEviT0_T1_,"ax",@progbits
	.align	128
        .global         _ZN2at6native29vectorized_elementwise_kernelILi2EZZZNS0_54_GLOBAL__N__d8c5977b_16_LinearAlgebra_cu_9e10b42f_324316addr_kernel_cudaERNS_14TensorIteratorERKN3c106ScalarES8_ENKUlvE_clEvENKUlvE8_clEvEUlNS5_8BFloat16ESB_SB_E0_St5arrayIPcLm4EEEEviT0_T1_
        .type           _ZN2at6native29vectorized_elementwise_kernelILi2EZZZNS0_54_GLOBAL__N__d8c5977b_16_LinearAlgebra_cu_9e10b42f_324316addr_kernel_cudaERNS_14TensorIteratorERKN3c106ScalarES8_ENKUlvE_clEvENKUlvE8_clEvEUlNS5_8BFloat16ESB_SB_E0_St5arrayIPcLm4EEEEviT0_T1_,@function
        .size           _ZN2at6native29vectorized_elementwise_kernelILi2EZZZNS0_54_GLOBAL__N__d8c5977b_16_LinearAlgebra_cu_9e10b42f_324316addr_kernel_cudaERNS_14TensorIteratorERKN3c106ScalarES8_ENKUlvE_clEvENKUlvE8_clEvEUlNS5_8BFloat16ESB_SB_E0_St5arrayIPcLm4EEEEviT0_T1_,(.L_x_23497 - _ZN2at6native29vectorized_elementwise_kernelILi2EZZZNS0_54_GLOBAL__N__d8c5977b_16_LinearAlgebra_cu_9e10b42f_324316addr_kernel_cudaERNS_14TensorIteratorERKN3c106ScalarES8_ENKUlvE_clEvENKUlvE8_clEvEUlNS5_8BFloat16ESB_SB_E0_St5arrayIPcLm4EEEEviT0_T1_)
        .other          _ZN2at6native29vectorized_elementwise_kernelILi2EZZZNS0_54_GLOBAL__N__d8c5977b_16_LinearAlgebra_cu_9e10b42f_324316addr_kernel_cudaERNS_14TensorIteratorERKN3c106ScalarES8_ENKUlvE_clEvENKUlvE8_clEvEUlNS5_8BFloat16ESB_SB_E0_St5arrayIPcLm4EEEEviT0_T1_,@"STO_CUDA_ENTRY STV_DEFAULT"
_ZN2at6native29vectorized_elementwise_kernelILi2EZZZNS0_54_GLOBAL__N__d8c5977b_16_LinearAlgebra_cu_9e10b42f_324316addr_kernel_cudaERNS_14TensorIteratorERKN3c106ScalarES8_ENKUlvE_clEvENKUlvE8_clEvEUlNS5_8BFloat16ESB_SB_E0_St5arrayIPcLm4EEEEviT0_T1_:
.text._ZN2at6native29vectorized_elementwise_kernelILi2EZZZNS0_54_GLOBAL__N__d8c5977b_16_LinearAlgebra_cu_9e10b42f_324316addr_kernel_cudaERNS_14TensorIteratorERKN3c106ScalarES8_ENKUlvE_clEvENKUlvE8_clEvEUlNS5_8BFloat16ESB_SB_E0_St5arrayIPcLm4EEEEviT0_T1_:
[----:B------:R-:W-:Y:S01]  /*0000*/  LDC R1, c[0x0][0x37c] ;  /* 0x0000df00ff017b82 */ /* 0x000fe20000000800 */
[----:B------:R-:W0:Y:S01]  /*0010*/  S2R R2, SR_CTAID.X ;  /* 0x0000000000027919 */ /* 0x000e220000002500 */
[----:B------:R-:W1:Y:S01]  /*0020*/  LDCU UR6, c[0x0][0x380] ;  /* 0x00007000ff0677ac */ /* 0x000e620008000800 */
[----:B------:R-:W2:Y:S01]  /*0030*/  LDCU.64 UR8, c[0x0][0x358] ;  /* 0x00006b00ff0877ac */ /* 0x000ea20008000a00 */
[----:B------:R-:W3:Y:S01]  /*0040*/  LDCU.U16 UR4, c[0x0][0x388] ;  /* 0x00007100ff0477ac */ /* 0x000ee20008000400 */
[----:B------:R-:W4:Y:S01]  /*0050*/  LDCU.U16 UR5, c[0x0][0x38a] ;  /* 0x00007140ff0577ac */ /* 0x000f220008000400 */
[----:B0-----:R-:W-:-:S04]  /*0060*/  SHF.L.U32 R2, R2, 0xa, RZ ;  /* 0x0000000a02027819 */ /* 0x001fc800000006ff */
[----:B-1----:R-:W-:-:S04]  /*0070*/  IADD3 R3, PT, PT, -R2, UR6, RZ ;  /* 0x0000000602037c10 */ /* 0x002fc8000fffe1ff */
[----:B------:R-:W-:-:S13]  /*0080*/  ISETP.GT.U32.AND P0, PT, R3, 0x3ff, PT ;  /* 0x000003ff0300780c */ /* 0x000fda0003f04070 */
[----:B--234-:R-:W-:Y:S05]  /*0090*/  @P0 BRA `(.L_x_3340) ;  /* 0x00000014006c0947 */ /* 0x01cfea0003800000 */
[----:B------:R-:W0:Y:S01]  /*00a0*/  S2R R0, SR_TID.X ;  /* 0x0000000000007919 */ /* 0x000e220000002100 */
[----:B------:R-:W1:Y:S08]  /*00b0*/  LDC.64 R18, c[0x0][0x3a8] ;  /* 0x0000ea00ff127b82 */ /* 0x000e700000000a00 */
[----:B------:R-:W2:Y:S01]  /*00c0*/  LDC.64 R10, c[0x0][0x3a0] ;  /* 0x0000e800ff0a7b82 */ /* 0x000ea20000000a00 */
[----:B------:R-:W-:-:S02]  /*00d0*/  PRMT R6, RZ, 0x7610, R6 ;  /* 0x00007610ff067816 */ /* 0x000fc40000000006 */
[----:B------:R-:W-:-:S05]  /*00e0*/  PRMT R4, RZ, 0x7610, R4 ;  /* 0x00007610ff047816 */ /* 0x000fca0000000004 */
[----:B------:R-:W3:Y:S08]  /*00f0*/  LDC.64 R22, c[0x0][0x3a0] ;  /* 0x0000e800ff167b82 */ /* 0x000ef00000000a00 */
[----:B------:R-:W4:Y:S01]  /*0100*/  LDC.64 R12, c[0x0][0x3a8] ;  /* 0x0000ea00ff0c7b82 */ /* 0x000f220000000a00 */
[----:B0-----:R-:W-:Y:S01]  /*0110*/  ISETP.GE.U32.AND P0, PT, R0, R3, PT ;  /* 0x000000030000720c */ /* 0x001fe20003f06070 */
[----:B------:R-:W-:-:S06]  /*0120*/  IMAD.MOV.U32 R5, RZ, RZ, R0 ;  /* 0x000000ffff057224 */ /* 0x000fcc00078e0000 */
[----:B------:R-:W0:Y:S08]  /*0130*/  LDC.64 R14, c[0x0][0x3a0] ;  /* 0x0000e800ff0e7b82 */ /* 0x000e300000000a00 */
[----:B------:R-:W0:Y:S01]  /*0140*/  LDC.64 R28, c[0x0][0x3a8] ;  /* 0x0000ea00ff1c7b82 */ /* 0x000e220000000a00 */
[----:B------:R-:W-:Y:S01]  /*0150*/  @!P0 IADD3 R0, PT, PT, R5, 0x80, RZ ;  /* 0x0000008005008810 */ /* 0x000fe20007ffe0ff */
[----:B------:R-:W-:-:S03]  /*0160*/  @!P0 IMAD.IADD R7, R2, 0x1, R5 ;  /* 0x0000000102078824 */ /* 0x000fc600078e0205 */
        /* <DEDUP_REMOVED lines=8> */
[----:B------:R-:W-:Y:S01]  /*01f0*/  @!P1 IADD3 R9, PT, PT, R2, R0, RZ ;  /* 0x0000000002099210 */ /* 0x000fe20007ffe0ff */
[----:B------:R-:W-:-:S04]  /*0200*/  @!P1 VIADD R0, R0, 0x80 ;  /* 0x0000008000009836 */ /* 0x000fc80000000000 */
[----:B------:R-:W0:Y:S01]  /*0210*/  @!P1 LDC.64 R16, c[0x0][0x3b0] ;  /* 0x0000ec00ff109b82 */ /* 0x000e220000000a00 */
[----:B------:R-:W-:Y:S01]  /*0220*/  ISETP.GE.U32.AND P2, PT, R0, R3, PT ;  /* 0x000000030000720c */ /* 0x000fe20003f46070 */
[----:B---3--:R-:W-:Y:S01]  /*0230*/  @!P0 IMAD.WIDE.U32 R20, R7, 0x2, R20 ;  /* 0x0000000207148825 */ /* 0x008fe200078e0014 */
[----:B------:R-:W-:-:S11]  /*0240*/  PRMT R7, RZ, 0x7610, R7 ;  /* 0x00007610ff077816 */ /* 0x000fd60000000007 */
[----:B------:R-:W3:Y:S01]  /*0250*/  @!P2 LDC.64 R26, c[0x0][0x3b0] ;  /* 0x0000ec00ff1aab82 */ /* 0x000ee20000000a00 */
[----:B-1----:R-:W-:Y:S01]  /*0260*/  @!P2 IADD3 R19, PT, PT, R2, R0, RZ ;  /* 0x000000000213a210 */ /* 0x002fe20007ffe0ff */
[----:B------:R-:W-:Y:S01]  /*0270*/  @!P2 VIADD R0, R0, 0x80 ;  /* 0x000000800000a836 */ /* 0x000fe20000000000 */
[----:B------:R1:W5:Y:S04]  /*0280*/  @!P0 LDG.E.U16 R7, desc[UR8][R20.64] ;  /* 0x0000000814078981 */ /* 0x000368000c1e1500 */
        /* <DEDUP_REMOVED lines=14> */
[----:B------:R-:W-:-:S03]  /*0370*/  @!P0 IADD3 R19, PT, PT, R2, R0, RZ ;  /* 0x0000000002138210 */ /* 0x000fc60007ffe0ff */
[----:B------:R-:W-:-:S05]  /*0380*/  @!P0 VIADD R0, R0, 0x80 ;  /* 0x0000008000008836 */ /* 0x000fca0000000000 */
        /* <DEDUP_REMOVED lines=9> */
[----:B---3--:R-:W3:Y:S01]  /*0420*/  LDC.64 R26, c[0x0][0x3a8] ;  /* 0x0000ea00ff1a7b82 */ /* 0x008ee20000000a00 */
[C---:B-1----:R-:W-:Y:S01]  /*0430*/  @!P0 IMAD.WIDE.U32 R20, R19.reuse, 0x2, R20 ;  /* 0x0000000213148825 */ /* 0x042fe200078e0014 */
[----:B------:R-:W-:Y:S02]  /*0440*/  PRMT R16, RZ, 0x7610, R16 ;  /* 0x00007610ff107816 */ /* 0x000fe40000000010 */
[----:B------:R-:W-:Y:S01]  /*0450*/  PRMT R18, RZ, 0x7610, R18 ;  /* 0x00007610ff127816 */ /* 0x000fe20000000012 */
[C---:B--2---:R-:W-:Y:S01]  /*0460*/  @!P0 IMAD.WIDE.U32 R24, R19.reuse, 0x2, R24 ;  /* 0x0000000213188825 */ /* 0x044fe200078e0018 */
[----:B------:R1:W5:Y:S02]  /*0470*/  @!P0 LDG.E.U16 R17, desc[UR8][R20.64] ;  /* 0x0000000814118981 */ /* 0x000364000c1e1500 */
[----:B------:R-:W2:Y:S01]  /*0480*/  @!P1 LDC.64 R28, c[0x0][0x3b0] ;  /* 0x0000ec00ff1c9b82 */ /* 0x000ea20000000a00 */
[----:B----4-:R-:W-:Y:S01]  /*0490*/  @!P0 IMAD.WIDE.U32 R22, R19, 0x2, R22 ;  /* 0x0000000213168825 */ /* 0x010fe200078e0016 */
[----:B------:R4:W5:Y:S04]  /*04a0*/  @!P0 LDG.E.U16 R16, desc[UR8][R24.64] ;  /* 0x0000000818108981 */ /* 0x000968000c1e1500 */
[----:B------:R-:W5:Y:S01]  /*04b0*/  @!P0 LDG.E.U16 R18, desc[UR8][R22.64] ;  /* 0x0000000816128981 */ /* 0x000f62000c1e1500 */
[----:B-1----:R-:W-:Y:S01]  /*04c0*/  @!P1 IADD3 R21, PT, PT, R2, R0, RZ ;  /* 0x0000000002159210 */ /* 0x002fe20007ffe0ff */
[----:B------:R-:W-:Y:S01]  /*04d0*/  @!P1 VIADD R0, R0, 0x80 ;  /* 0x0000008000009836 */ /* 0x000fe20000000000 */
[----:B------:R-:W-:Y:S01]  /*04e0*/  PRMT R20, RZ, 0x7610, R20 ;  /* 0x00007610ff147816 */ /* 0x000fe20000000014 */
[----:B----4-:R-:W1:Y:S03]  /*04f0*/  LDC.64 R24, c[0x0][0x3a0] ;  /* 0x0000e800ff187b82 */ /* 0x010e660000000a00 */
[----:B------:R-:W-:Y:S01]  /*0500*/  ISETP.GE.U32.AND P0, PT, R0, R3, PT ;  /* 0x000000030000720c */ /* 0x000fe20003f06070 */
[----:B0-----:R-:W-:-:S04]  /*0510*/  @!P1 IMAD.WIDE.U32 R14, R21, 0x2, R14 ;  /* 0x00000002150e9825 */ /* 0x001fc800078e000e */
[----:B---3--:R-:W-:-:S04]  /*0520*/  @!P1 IMAD.WIDE.U32 R26, R21, 0x2, R26 ;  /* 0x00000002151a9825 */ /* 0x008fc800078e001a */
[----:B--2---:R-:W-:Y:S01]  /*0530*/  @!P1 IMAD.WIDE.U32 R28, R21, 0x2, R28 ;  /* 0x00000002151c9825 */ /* 0x004fe200078e001c */
        /* <DEDUP_REMOVED lines=11> */
[C---:B0-----:R-:W-:Y:S01]  /*05f0*/  @!P0 IMAD.WIDE.U32 R26, R15.reuse, 0x2, R26 ;  /* 0x000000020f1a8825 */ /* 0x041fe200078e001a */
[----:B------:R0:W5:Y:S03]  /*0600*/  @!P0 LDG.E.U16 R22, desc[UR8][R24.64] ;  /* 0x0000000818168981 */ /* 0x000166000c1e1500 */
[----:B------:R-:W-:Y:S01]  /*0610*/  @!P0 VIADD R0, R0, 0x80 ;  /* 0x0000008000008836 */ /* 0x000fe20000000000 */
        /* <DEDUP_REMOVED lines=13> */
[----:B------:R-:W-:Y:S02]  /*06f0*/  @!P0 VIADD R0, R0, 0x80 ;  /* 0x0000008000008836 */ /* 0x000fe40000000000 */
[----:B0-----:R-:W-:-:S04]  /*0700*/  @!P0 IMAD.WIDE.U32 R28, R27, 0x2, R28 ;  /* 0x000000021b1c8825 */ /* 0x001fc800078e001c */
        /* <DEDUP_REMOVED lines=37> */
.L_x_3342:
[----:B------:R-:W-:Y:S05]  /*0960*/  BSYNC.RECONVERGENT B0 ;  /* 0x0000000000007941 */ /* 0x000fea0003800200 */
.L_x_3341:
[----:B-----5:R-:W-:Y:S01]  /*0970*/  VIADD R4, R5, 0x80 ;  /* 0x0000008005047836 */ /* 0x020fe20000000000 */
[----:B------:R-:W-:Y:S04]  /*0980*/  BSSY.RECONVERGENT B0, `(.L_x_3343) ;  /* 0x0000013000007945 */ /* 0x000fe80003800200 */
[----:B------:R-:W-:-:S13]  /*0990*/  ISETP.GE.U32.AND P1, PT, R4, R3, PT ;  /* 0x000000030400720c */ /* 0x000fda0003f26070 */
[----:B------:R-:W-:Y:S05]  /*09a0*/  @P1 BRA `(.L_x_3344) ;  /* 0x0000000000401947 */ /* 0x000fea0003800000 */
[----:B------:R-:W-:Y:S01]  /*09b0*/  USHF.L.U32 UR6, UR5, 0x10, URZ ;  /* 0x0000001005067899 */ /* 0x000fe200080006ff */
[----:B------:R-:W-:Y:S01]  /*09c0*/  SHF.L.U32 R9, R9, 0x10, RZ ;  /* 0x0000001009097819 */ /* 0x000fe200000006ff */
[----:B------:R-:W-:Y:S01]  /*09d0*/  IMAD.U32 R8, R8, 0x10000, RZ ;  /* 0x0001000008087824 */ /* 0x000fe200078e00ff */
[----:B------:R-:W-:-:S03]  /*09e0*/  SHF.L.U32 R10, R10, 0x10, RZ ;  /* 0x000000100a0a7819 */ /* 0x000fc600000006ff */
[----:B------:R-:W-:Y:S01]  /*09f0*/  FMUL.FTZ R9, R9, UR6 ;  /* 0x0000000609097c20 */ /* 0x000fe20008410000 */
[----:B------:R-:W-:-:S05]  /*0a00*/  USHF.L.U32 UR6, UR4, 0x10, URZ ;  /* 0x0000001004067899 */ /* 0x000fca00080006ff */
[----:B------:R-:W0:Y:S01]  /*0a10*/  F2F.BF16.F32 R9, R9 ;  /* 0x0000000900097304 */ /* 0x000e220000202000 */
[----:B------:R-:W-:-:S07]  /*0a20*/  FMUL.FTZ R6, R8, UR6 ;  /* 0x0000000608067c20 */ /* 0x000fce0008410000 */
[----:B------:R-:W1:Y:S01]  /*0a30*/  F2F.BF16.F32 R6, R6 ;  /* 0x0000000600067304 */ /* 0x000e620000202000 */
[----:B0-----:R-:W-:-:S04]  /*0a40*/  IMAD.U32 R7, R9, 0x10000, RZ ;  /* 0x0001000009077824 */ /* 0x001fc800078e00ff */
[----:B------:R-:W-:Y:S01]  /*0a50*/  FMUL.FTZ R7, R7, R10 ;  /* 0x0000000a07077220 */ /* 0x000fe20000410000 */
[----:B-1----:R-:W-:-:S05]  /*0a60*/  SHF.L.U32 R8, R6, 0x10, RZ ;  /* 0x0000001006087819 */ /* 0x002fca00000006ff */
[----:B------:R-:W0:Y:S02]  /*0a70*/  F2F.BF16.F32 R7, R7 ;  /* 0x0000000700077304 */ /* 0x000e240000202000 */
[----:B0-----:R-:W-:-:S04]  /*0a80*/  IMAD.U32 R15, R7, 0x10000, RZ ;  /* 0x00010000070f7824 */ /* 0x001fc800078e00ff */
[----:B------:R-:W-:-:S05]  /*0a90*/  FADD.FTZ R8, R8, R15 ;  /* 0x0000000f08087221 */ /* 0x000fca0000010000 */
[----:B------:R-:W-:-:S07]  /*0aa0*/  F2FP.BF16.F32.PACK_AB R8, RZ, R8 ;  /* 0x00000008ff08723e */ /* 0x000fce00000010ff */
.L_x_3344:
[----:B------:R-:W-:Y:S05]  /*0ab0*/  BSYNC.RECONVERGENT B0 ;  /* 0x0000000000007941 */ /* 0x000fea0003800200 */
.L_x_3343:
[----:B------:R-:W-:Y:S01]  /*0ac0*/  IADD3 R6, PT, PT, R5, 0x100, RZ ;  /* 0x0000010005067810 */ /* 0x000fe20007ffe0ff */
[----:B------:R-:W-:Y:S03]  /*0ad0*/  BSSY.RECONVERGENT B0, `(.L_x_3345) ;  /* 0x0000013000007945 */ /* 0x000fe60003800200 */
[----:B------:R-:W-:-:S13]  /*0ae0*/  ISETP.GE.U32.AND P1, PT, R6, R3, PT ;  /* 0x000000030600720c */ /* 0x000fda0003f26070 */
[----:B------:R-:W-:Y:S05]  /*0af0*/  @P1 BRA `(.L_x_3346) ;  /* 0x0000000000401947 */ /* 0x000fea0003800000 */
[----:B------:R-:W-:Y:S01]  /*0b00*/  USHF.L.U32 UR6, UR5, 0x10, URZ ;  /* 0x0000001005067899 */ /* 0x000fe200080006ff */
[----:B------:R-:W-:Y:S01]  /*0b10*/  IMAD.U32 R12, R12, 0x10000, RZ ;  /* 0x000100000c0c7824 */ /* 0x000fe200078e00ff */
        /* <DEDUP_REMOVED lines=14> */
.L_x_3346:
[----:B------:R-:W-:Y:S05]  /*0c00*/  BSYNC.RECONVERGENT B0 ;  /* 0x0000000000007941 */ /* 0x000fea0003800200 */
.L_x_3345:
[C---:B------:R-:W-:Y:S01]  /*0c10*/  VIADD R6, R5.reuse, 0x180 ;  /* 0x0000018005067836 */ /* 0x040fe20000000000 */
[----:B------:R-:W-:Y:S01]  /*0c20*/  BSSY.RECONVERGENT B0, `(.L_x_3347) ;  /* 0x000001d000007945 */ /* 0x000fe20003800200 */
[C---:B------:R-:W-:Y:S01]  /*0c30*/  VIADD R10, R5.reuse, 0x280 ;  /* 0x00000280050a7836 */ /* 0x040fe20000000000 */
[----:B------:R-:W-:Y:S02]  /*0c40*/  @!P0 IADD3 R11, PT, PT, R2, R5, RZ ;  /* 0x00000005020b8210 */ /* 0x000fe40007ffe0ff */
[-C--:B------:R-:W-:Y:S02]  /*0c50*/  ISETP.GE.U32.AND P1, PT, R6, R3.reuse, PT ;  /* 0x000000030600720c */ /* 0x080fe40003f26070 */
[----:B------:R-:W-:Y:S02]  /*0c60*/  IADD3 R6, PT, PT, R5, 0x200, RZ ;  /* 0x0000020005067810 */ /* 0x000fe40007ffe0ff */
[-C--:B------:R-:W-:Y:S02]  /*0c70*/  ISETP.GE.U32.AND P3, PT, R10, R3.reuse, PT ;  /* 0x000000030a00720c */ /* 0x080fe40003f66070 */
[----:B------:R-:W-:-:S02]  /*0c80*/  ISETP.GE.U32.AND P2, PT, R6, R3, PT ;  /* 0x000000030600720c */ /* 0x000fc40003f46070 */
[----:B------:R-:W0:Y:S01]  /*0c90*/  @!P0 LDC.64 R6, c[0x0][0x398] ;  /* 0x0000e600ff068b82 */ /* 0x000e220000000a00 */
[----:B------:R-:W-:-:S04]  /*0ca0*/  IADD3 R10, PT, PT, R5, 0x300, RZ ;  /* 0x00000300050a7810 */ /* 0x000fc80007ffe0ff */
[----:B------:R-:W-:Y:S01]  /*0cb0*/  ISETP.GE.U32.AND P4, PT, R10, R3, PT ;  /* 0x000000030a00720c */ /* 0x000fe20003f86070 */
[----:B------:R-:W-:-:S05]  /*0cc0*/  VIADD R10, R5, 0x380 ;  /* 0x00000380050a7836 */ /* 0x000fca0000000000 */
[----:B------:R-:W-:Y:S01]  /*0cd0*/  ISETP.GE.U32.AND P5, PT, R10, R3, PT ;  /* 0x000000030a00720c */ /* 0x000fe20003fa6070 */
[----:B------:R-:W-:-:S12]  /*0ce0*/  @P1 BRA `(.L_x_3348) ;  /* 0x0000000000401947 */ /* 0x000fd80003800000 */
[----:B------:R-:W-:Y:S01]  /*0cf0*/  USHF.L.U32 UR6, UR5, 0x10, URZ ;  /* 0x0000001005067899 */ /* 0x000fe200080006ff */
[----:B------:R-:W-:Y:S01]  /*0d00*/  IMAD.U32 R17, R17, 0x10000, RZ ;  /* 0x0001000011117824 */ /* 0x000fe200078e00ff */
[----:B------:R-:W-:Y:S01]  /*0d10*/  SHF.L.U32 R16, R16, 0x10, RZ ;  /* 0x0000001010107819 */ /* 0x000fe200000006ff */
[----:B------:R-:W-:-:S03]  /*0d20*/  IMAD.U32 R13, R18, 0x10000, RZ ;  /* 0x00010000120d7824 */ /* 0x000fc600078e00ff */
[----:B------:R-:W-:Y:S01]  /*0d30*/  FMUL.FTZ R17, R17, UR6 ;  /* 0x0000000611117c20 */ /* 0x000fe20008410000 */
[----:B------:R-:W-:-:S05]  /*0d40*/  USHF.L.U32 UR6, UR4, 0x10, URZ ;  /* 0x0000001004067899 */ /* 0x000fca00080006ff */
[----:B------:R-:W1:Y:S01]  /*0d50*/  F2F.BF16.F32 R17, R17 ;  /* 0x0000001100117304 */ /* 0x000e620000202000 */
[----:B------:R-:W-:-:S07]  /*0d60*/  FMUL.FTZ R16, R16, UR6 ;  /* 0x0000000610107c20 */ /* 0x000fce0008410000 */
[----:B------:R-:W2:Y:S01]  /*0d70*/  F2F.BF16.F32 R16, R16 ;  /* 0x0000001000107304 */ /* 0x000ea20000202000 */
[----:B-1----:R-:W-:-:S05]  /*0d80*/  SHF.L.U32 R10, R17, 0x10, RZ ;  /* 0x00000010110a7819 */ /* 0x002fca00000006ff */
[----:B------:R-:W-:Y:S01]  /*0d90*/  FMUL.FTZ R13, R10, R13 ;  /* 0x0000000d0a0d7220 */ /* 0x000fe20000410000 */
[----:B--2---:R-:W-:-:S05]  /*0da0*/  SHF.L.U32 R10, R16, 0x10, RZ ;  /* 0x00000010100a7819 */ /* 0x004fca00000006ff */
[----:B------:R-:W1:Y:S02]  /*0db0*/  F2F.BF16.F32 R13, R13 ;  /* 0x0000000d000d7304 */ /* 0x000e640000202000 */
[----:B-1----:R-:W-:-:S04]  /*0dc0*/  IMAD.U32 R15, R13, 0x10000, RZ ;  /* 0x000100000d0f7824 */ /* 0x002fc800078e00ff */
[----:B------:R-:W-:-:S05]  /*0dd0*/  FADD.FTZ R10, R10, R15 ;  /* 0x0000000f0a0a7221 */ /* 0x000fca0000010000 */
[----:B------:R-:W-:-:S07]  /*0de0*/  F2FP.BF16.F32.PACK_AB R10, RZ, R10 ;  /* 0x0000000aff0a723e */ /* 0x000fce00000010ff */
.L_x_3348:
[----:B------:R-:W-:Y:S05]  /*0df0*/  BSYNC.RECONVERGENT B0 ;  /* 0x0000000000007941 */ /* 0x000fea0003800200 */
.L_x_3347:
[----:B------:R-:W-:Y:S01]  /*0e00*/  BSSY.RECONVERGENT B0, `(.L_x_3349) ;  /* 0x0000013000007945 */ /* 0x000fe20003800200 */
[----:B0-----:R-:W-:-:S03]  /*0e10*/  @!P0 IMAD.WIDE.U32 R6, R11, 0x2, R6 ;  /* 0x000000020b068825 */ /* 0x001fc600078e0006 */
        /* <DEDUP_REMOVED lines=17> */
.L_x_3350:
[----:B------:R-:W-:Y:S05]  /*0f30*/  BSYNC.RECONVERGENT B0 ;  /* 0x0000000000007941 */ /* 0x000fea0003800200 */
.L_x_3349:
[----:B------:R-:W-:Y:S04]  /*0f40*/  BSSY.RECONVERGENT B0, `(.L_x_3351) ;  /* 0x0000012000007945 */ /* 0x000fe80003800200 */
        /* <DEDUP_REMOVED lines=17> */
.L_x_3352:
[----:B------:R-:W-:Y:S05]  /*1060*/  BSYNC.RECONVERGENT B0 ;  /* 0x0000000000007941 */ /* 0x000fea0003800200 */
.L_x_3351:
        /* <DEDUP_REMOVED lines=18> */
.L_x_3354:
[----:B------:R-:W-:Y:S05]  /*1190*/  BSYNC.RECONVERGENT B0 ;  /* 0x0000000000007941 */ /* 0x000fea0003800200 */
.L_x_3353:
        /* <DEDUP_REMOVED lines=18> */
.L_x_3356:
[----:B------:R-:W-:Y:S05]  /*12c0*/  BSYNC.RECONVERGENT B0 ;  /* 0x0000000000007941 */ /* 0x000fea0003800200 */
.L_x_3355:
[----:B------:R-:W-:Y:S01]  /*12d0*/  @!P0 MOV R5, R4 ;  /* 0x0000000400058202 */ /* 0x000fe20000000f00 */
[----:B------:R0:W-:Y:S01]  /*12e0*/  @!P0 STG.E.U16 desc[UR8][R6.64], R14 ;  /* 0x0000000e06008986 */ /* 0x0001e2000c101508 */
[----:B------:R-:W-:Y:S04]  /*12f0*/  BSSY.RECONVERGENT B0, `(.L_x_3357) ;  /* 0x000002d000007945 */ /* 0x000fe80003800200 */
[----:B------:R-:W-:Y:S01]  /*1300*/  BSSY.RELIABLE B1, `(.L_x_3358) ;  /* 0x0000025000017945 */ /* 0x000fe20003800100 */
[----:B------:R-:W-:-:S13]  /*1310*/  ISETP.GE.U32.AND P0, PT, R5, R3, PT ;  /* 0x000000030500720c */ /* 0x000fda0003f06070 */
[----:B0-----:R-:W-:Y:S05]  /*1320*/  @P0 BRA `(.L_x_3359) ;  /* 0x0000000000300947 */ /* 0x001fea0003800000 */
[----:B------:R-:W0:Y:S01]  /*1330*/  LDC.64 R6, c[0x0][0x398] ;  /* 0x0000e600ff067b82 */ /* 0x000e220000000a00 */
[----:B------:R-:W-:Y:S01]  /*1340*/  IADD3 R15, PT, PT, R2, R5, RZ ;  /* 0x00000005020f7210 */ /* 0x000fe20007ffe0ff */
[----:B------:R-:W-:-:S05]  /*1350*/  VIADD R5, R5, 0x80 ;  /* 0x0000008005057836 */ /* 0x000fca0000000000 */
        /* <DEDUP_REMOVED lines=9> */
.L_x_3359:
[----:B------:R-:W-:-:S13]  /*13f0*/  ISETP.GE.U32.AND P0, PT, R5, R3, PT ;  /* 0x000000030500720c */ /* 0x000fda0003f06070 */
[----:B------:R-:W-:Y:S05]  /*1400*/  @P0 BRA `(.L_x_3361) ;  /* 0x0000000000300947 */ /* 0x000fea0003800000 */
[----:B0-----:R-:W0:Y:S01]  /*1410*/  LDC.64 R6, c[0x0][0x398] ;  /* 0x0000e600ff067b82 */ /* 0x001e220000000a00 */
[----:B------:R-:W-:Y:S01]  /*1420*/  IMAD.IADD R9, R2, 0x1, R5 ;  /* 0x0000000102097824 */ /* 0x000fe200078e0205 */
[----:B------:R-:W-:-:S03]  /*1430*/  IADD3 R5, PT, PT, R5, 0x80, RZ ;  /* 0x0000008005057810 */ /* 0x000fc60007ffe0ff */
[----:B0-----:R-:W-:-:S05]  /*1440*/  IMAD.WIDE.U32 R6, R9, 0x2, R6 ;  /* 0x0000000209067825 */ /* 0x001fca00078e0006 */
[----:B------:R1:W-:Y:S02]  /*1450*/  STG.E.U16 desc[UR8][R6.64], R10 ;  /* 0x0000000a06007986 */ /* 0x0003e4000c101508 */
.L_x_3360:
[----:B------:R-:W-:-:S13]  /*1460*/  ISETP.GE.U32.AND P0, PT, R5, R3, PT ;  /* 0x000000030500720c */ /* 0x000fda0003f06070 */
[----:B------:R-:W-:Y:S05]  /*1470*/  @P0 BRA `(.L_x_3362) ;  /* 0x0000000000340947 */ /* 0x000fea0003800000 */
[----:B01----:R-:W0:Y:S01]  /*1480*/  LDC.64 R6, c[0x0][0x398] ;  /* 0x0000e600ff067b82 */ /* 0x003e220000000a00 */
[----:B------:R-:W-:Y:S01]  /*1490*/  IADD3 R9, PT, PT, R2, R5, RZ ;  /* 0x0000000502097210 */ /* 0x000fe20007ffe0ff */
[----:B------:R-:W-:-:S04]  /*14a0*/  VIADD R5, R5, 0x80 ;  /* 0x0000008005057836 */ /* 0x000fc80000000000 */
[----:B0-----:R-:W-:-:S05]  /*14b0*/  IMAD.WIDE.U32 R6, R9, 0x2, R6 ;  /* 0x0000000209067825 */ /* 0x001fca00078e0006 */
[----:B------:R1:W-:Y:S02]  /*14c0*/  STG.E.U16 desc[UR8][R6.64], R11 ;  /* 0x0000000b06007986 */ /* 0x0003e4000c101508 */
.L_x_3361:
        /* <DEDUP_REMOVED lines=8> */
.L_x_3362:
[----:B------:R-:W-:Y:S05]  /*1550*/  BSYNC.RELIABLE B1 ;  /* 0x0000000000017941 */ /* 0x000fea0003800100 */
.L_x_3358:
[----:B------:R-:W-:-:S13]  /*1560*/  ISETP.GE.U32.AND P0, PT, R5, R3, PT ;  /* 0x000000030500720c */ /* 0x000fda0003f06070 */
[----:B012---:R-:W0:Y:S01]  /*1570*/  @!P0 LDC.64 R6, c[0x0][0x398] ;  /* 0x0000e600ff068b82 */ /* 0x007e220000000a00 */
[----:B------:R-:W-:Y:S01]  /*1580*/  @!P0 IMAD.IADD R9, R2, 0x1, R5 ;  /* 0x0000000102098824 */ /* 0x000fe200078e0205 */
[----:B------:R-:W-:-:S03]  /*1590*/  @!P0 IADD3 R5, PT, PT, R5, 0x80, RZ ;  /* 0x0000008005058810 */ /* 0x000fc60007ffe0ff */
[----:B0-----:R-:W-:-:S05]  /*15a0*/  @!P0 IMAD.WIDE.U32 R6, R9, 0x2, R6 ;  /* 0x0000000209068825 */ /* 0x001fca00078e0006 */
[----:B------:R2:W-:Y:S02]  /*15b0*/  @!P0 STG.E.U16 desc[UR8][R6.64], R13 ;  /* 0x0000000d06008986 */ /* 0x0005e4000c101508 */
.L_x_3363:
[----:B------:R-:W-:Y:S05]  /*15c0*/  BSYNC.RECONVERGENT B0 ;  /* 0x0000000000007941 */ /* 0x000fea0003800200 */
.L_x_3357:
        /* <DEDUP_REMOVED lines=8> */
.L_x_3340:
[----:B------:R-:W0:Y:S01]  /*1650*/  S2R R0, SR_TID.X ;  /* 0x0000000000007919 */ /* 0x000e220000002100 */
[----:B------:R-:W1:Y:S08]  /*1660*/  LDC.64 R4, c[0x0][0x3a8] ;  /* 0x0000ea00ff047b82 */ /* 0x000e700000000a00 */
[----:B------:R-:W2:Y:S01]  /*1670*/  LDC.64 R8, c[0x0][0x3a0] ;  /* 0x0000e800ff087b82 */ /* 0x000ea20000000a00 */
[----:B-1----:R-:W-:-:S04]  /*1680*/  IMAD.WIDE.U32 R4, R2, 0x2, R4 ;  /* 0x0000000202047825 */ /* 0x002fc800078e0004 */
[----:B0-----:R-:W-:-:S04]  /*1690*/  IMAD.WIDE.U32 R12, R0, 0x4, R4 ;  /* 0x00000004000c7825 */ /* 0x001fc800078e0004 */
[----:B--2---:R-:W-:Y:S01]  /*16a0*/  IMAD.WIDE.U32 R4, R2, 0x2, R8 ;  /* 0x0000000202047825 */ /* 0x004fe200078e0008 */
[----:B------:R-:W2:Y:S01]  /*16b0*/  LDG.E R6, desc[UR8][R12.64] ;  /* 0x000000080c067981 */ /* 0x000ea2000c1e1900 */
[----:B------:R-:W0:Y:S03]  /*16c0*/  LDC.64 R8, c[0x0][0x3b0] ;  /* 0x0000ec00ff087b82 */ /* 0x000e260000000a00 */
[----:B------:R-:W3:Y:S01]  /*16d0*/  LDG.E R15, desc[UR8][R12.64+0x400] ;  /* 0x000400080c0f7981 */ /* 0x000ee2000c1e1900 */
[----:B------:R-:W-:-:S03]  /*16e0*/  IMAD.WIDE.U32 R4, R0, 0x4, R4 ;  /* 0x0000000400047825 */ /* 0x000fc600078e0004 */
[----:B------:R-:W4:Y:S04]  /*16f0*/  LDG.E R14, desc[UR8][R12.64+0x200] ;  /* 0x000200080c0e7981 */ /* 0x000f28000c1e1900 */
[----:B------:R-:W5:Y:S04]  /*1700*/  LDG.E R20, desc[UR8][R4.64+0x600] ;  /* 0x0006000804147981 */ /* 0x000f68000c1e1900 */
[----:B------:R-:W5:Y:S04]  /*1710*/  LDG.E R16, desc[UR8][R12.64+0x600] ;  /* 0x000600080c107981 */ /* 0x000f68000c1e1900 */
[----:B------:R-:W5:Y:S04]  /*1720*/  LDG.E R17, desc[UR8][R4.64+0x200] ;  /* 0x0002000804117981 */ /* 0x000f68000c1e1900 */
[----:B------:R-:W5:Y:S01]  /*1730*/  LDG.E R19, desc[UR8][R4.64] ;  /* 0x0000000804137981 */ /* 0x000f62000c1e1900 */
[----:B0-----:R-:W-:-:S03]  /*1740*/  IMAD.WIDE.U32 R8, R2, 0x2, R8 ;  /* 0x0000000202087825 */ /* 0x001fc600078e0008 */
[----:B------:R3:W5:Y:S01]  /*1750*/  LDG.E R18, desc[UR8][R4.64+0x400] ;  /* 0x0004000804127981 */ /* 0x000762000c1e1900 */
[----:B------:R-:W-:-:S05]  /*1760*/  IMAD.WIDE.U32 R22, R0, 0x4, R8 ;  /* 0x0000000400167825 */ /* 0x000fca00078e0008 */
[----:B------:R-:W5:Y:S04]  /*1770*/  LDG.E R10, desc[UR8][R22.64] ;  /* 0x00000008160a7981 */ /* 0x000f68000c1e1900 */
[----:B------:R-:W5:Y:S04]  /*1780*/  LDG.E R8, desc[UR8][R22.64+0x400] ;  /* 0x0004000816087981 */ /* 0x000f68000c1e1900 */
[----:B------:R-:W5:Y:S04]  /*1790*/  LDG.E R7, desc[UR8][R22.64+0x200] ;  /* 0x0002000816077981 */ /* 0x000f68000c1e1900 */
[----:B------:R5:W5:Y:S01]  /*17a0*/  LDG.E R9, desc[UR8][R22.64+0x600] ;  /* 0x0006000816097981 */ /* 0x000b62000c1e1900 */
[----:B------:R-:W-:-:S02]  /*17b0*/  USHF.L.U32 UR7, UR5, 0x10, URZ ;  /* 0x0000001005077899 */ /* 0x000fc400080006ff */
[----:B------:R-:W-:Y:S01]  /*17c0*/  USHF.L.U32 UR6, UR4, 0x10, URZ ;  /* 0x0000001004067899 */ /* 0x000fe200080006ff */
[----:B--2---:R-:W-:-:S04]  /*17d0*/  IMAD.U32 R3, R6, 0x10000, RZ ;  /* 0x0001000006037824 */ /* 0x004fc800078e00ff */
[----:B------:R-:W-:Y:S01]  /*17e0*/  FMUL.FTZ R21, R3, UR7 ;  /* 0x0000000703157c20 */ /* 0x000fe20008410000 */
[----:B---3--:R-:W-:Y:S02]  /*17f0*/  SHF.L.U32 R4, R15, 0x10, RZ ;  /* 0x000000100f047819 */ /* 0x008fe400000006ff */
[C---:B----4-:R-:W-:Y:S02]  /*1800*/  SHF.L.U32 R3, R14.reuse, 0x10, RZ ;  /* 0x000000100e037819 */ /* 0x050fe400000006ff */
[----:B------:R-:W-:Y:S02]  /*1810*/  PRMT R14, R14, 0x7632, R14 ;  /* 0x000076320e0e7816 */ /* 0x000fe4000000000e */
[----:B-----5:R-:W-:Y:S01]  /*1820*/  SHF.L.U32 R22, R20, 0x10, RZ ;  /* 0x0000001014167819 */ /* 0x020fe200000006ff */
[----:B------:R-:W-:Y:S01]  /*1830*/  FMUL.FTZ R12, R4, UR7 ;  /* 0x00000007040c7c20 */ /* 0x000fe20008410000 */
[----:B------:R-:W-:Y:S01]  /*1840*/  PRMT R6, R6, 0x7632, R6 ;  /* 0x0000763206067816 */ /* 0x000fe20000000006 */
[----:B------:R-:W-:-:S02]  /*1850*/  IMAD.U32 R23, R14, 0x10000, RZ ;  /* 0x000100000e177824 */ /* 0x000fc400078e00ff */
[----:B------:R-:W-:Y:S02]  /*1860*/  IMAD.U32 R4, R16, 0x10000, RZ ;  /* 0x0001000010047824 */ /* 0x000fe400078e00ff */
[----:B------:R-:W-:Y:S01]  /*1870*/  FMUL.FTZ R25, R22, UR6 ;  /* 0x0000000616197c20 */ /* 0x000fe20008410000 */
[----:B------:R-:W-:Y:S02]  /*1880*/  SHF.L.U32 R22, R6, 0x10, RZ ;  /* 0x0000001006167819 */ /* 0x000fe400000006ff */
[----:B------:R-:W-:Y:S01]  /*1890*/  PRMT R15, R15, 0x7632, R15 ;  /* 0x000076320f0f7816 */ /* 0x000fe2000000000f */
[----:B------:R-:W-:Y:S01]  /*18a0*/  FMUL.FTZ R13, R4, UR7 ;  /* 0x00000007040d7c20 */ /* 0x000fe20008410000 */
[----:B------:R-:W-:Y:S01]  /*18b0*/  SHF.L.U32 R4, R17, 0x10, RZ ;  /* 0x0000001011047819 */ /* 0x000fe200000006ff */
[----:B------:R-:W-:Y:S01]  /*18c0*/  FMUL.FTZ R23, R23, UR7 ;  /* 0x0000000717177c20 */ /* 0x000fe20008410000 */
[----:B------:R-:W-:Y:S01]  /*18d0*/  PRMT R16, R16, 0x7632, R16 ;  /* 0x0000763210107816 */ /* 0x000fe20000000010 */
[----:B------:R-:W-:Y:S01]  /*18e0*/  FMUL.FTZ R11, R3, UR7 ;  /* 0x00000007030b7c20 */ /* 0x000fe20008410000 */
[----:B------:R-:W-:Y:S01]  /*18f0*/  PRMT R17, R17, 0x7632, R17 ;  /* 0x0000763211117816 */ /* 0x000fe20000000011 */
[----:B------:R-:W-:Y:S01]  /*1900*/  F2F.BF16.F32 R21, R21 ;  /* 0x0000001500157304 */ /* 0x000fe20000202000 */
[----:B------:R-:W-:Y:S01]  /*1910*/  SHF.L.U32 R3, R19, 0x10, RZ ;  /* 0x0000001013037819 */ /* 0x000fe200000006ff */
[----:B------:R-:W-:Y:S01]  /*1920*/  FMUL.FTZ R22, R22, UR7 ;  /* 0x0000000716167c20 */ /* 0x000fe20008410000 */
[----:B------:R-:W-:-:S02]  /*1930*/  SHF.L.U32 R24, R15, 0x10, RZ ;  /* 0x000000100f187819 */ /* 0x000fc400000006ff */
[----:B------:R-:W-:-:S03]  /*1940*/  PRMT R19, R19, 0x7632, R19 ;  /* 0x0000763213137816 */ /* 0x000fc60000000013 */
[----:B------:R0:W-:Y:S01]  /*1950*/  F2F.BF16.F32 R6, R25 ;  /* 0x0000001900067304 */ /* 0x0001e20000202000 */
[C---:B------:R-:W-:Y:S01]  /*1960*/  IMAD.U32 R5, R18.reuse, 0x10000, RZ ;  /* 0x0001000012057824 */ /* 0x040fe200078e00ff */
[----:B------:R-:W-:-:S06]  /*1970*/  PRMT R18, R18, 0x7632, R18 ;  /* 0x0000763212127816 */ /* 0x000fcc0000000012 */
[----:B------:R1:W-:Y:S01]  /*1980*/  F2F.BF16.F32 R15, R23 ;  /* 0x00000017000f7304 */ /* 0x0003e20000202000 */
[----:B0-----:R-:W-:Y:S02]  /*1990*/  SHF.L.U32 R25, R16, 0x10, RZ ;  /* 0x0000001010197819 */ /* 0x001fe400000006ff */
[----:B-1----:R-:W-:-:S05]  /*19a0*/  SHF.L.U32 R23, R17, 0x10, RZ ;  /* 0x0000001011177819 */ /* 0x002fca00000006ff */
[----:B------:R0:W-:Y:S01]  /*19b0*/  F2F.BF16.F32 R14, R22 ;  /* 0x00000016000e7304 */ /* 0x0001e20000202000 */
[----:B------:R-:W-:Y:S01]  /*19c0*/  FMUL.FTZ R27, R25, UR7 ;  /* 0x00000007191b7c20 */ /* 0x000fe20008410000 */
[----:B------:R-:W-:Y:S01]  /*19d0*/  FMUL.FTZ R25, R23, UR6 ;  /* 0x0000000617197c20 */ /* 0x000fe20008410000 */
[----:B------:R-:W-:-:S05]  /*19e0*/  SHF.L.U32 R23, R18, 0x10, RZ ;  /* 0x0000001012177819 */ /* 0x000fca00000006ff */
[----:B------:R-:W1:Y:S01]  /*19f0*/  F2F.BF16.F32 R12, R12 ;  /* 0x0000000c000c7304 */ /* 0x000e620000202000 */
[----:B0-----:R-:W-:-:S04]  /*1a00*/  IMAD.U32 R22, R19, 0x10000, RZ ;  /* 0x0001000013167824 */ /* 0x001fc800078e00ff */
[----:B------:R-:W-:-:S03]  /*1a10*/  FMUL.FTZ R22, R22, UR6 ;  /* 0x0000000616167c20 */ /* 0x000fc60008410000 */
[----:B------:R-:W0:Y:S01]  /*1a20*/  F2F.BF16.F32 R11, R11 ;  /* 0x0000000b000b7304 */ /* 0x000e220000202000 */
[----:B------:R-:W-:Y:S01]  /*1a30*/  FMUL.FTZ R24, R24, UR7 ;  /* 0x0000000718187c20 */ /* 0x000fe20008410000 */
[----:B------:R-:W-:Y:S01]  /*1a40*/  PRMT R20, R20, 0x7632, R20 ;  /* 0x0000763214147816 */ /* 0x000fe20000000014 */
[----:B------:R-:W-:Y:S01]  /*1a50*/  FMUL.FTZ R26, R23, UR6 ;  /* 0x00000006171a7c20 */ /* 0x000fe20008410000 */
[----:B------:R-:W-:-:S04]  /*1a60*/  SHF.L.U32 R23, R10, 0x10, RZ ;  /* 0x000000100a177819 */ /* 0x000fc800000006ff */
[----:B------:R-:W2:Y:S08]  /*1a70*/  F2F.BF16.F32 R13, R13 ;  /* 0x0000000d000d7304 */ /* 0x000eb00000202000 */
[----:B------:R3:W-:Y:S01]  /*1a80*/  F2F.BF16.F32 R17, R22 ;  /* 0x0000001600117304 */ /* 0x0007e20000202000 */
[----:B-1----:R-:W-:Y:S01]  /*1a90*/  IMAD.U32 R12, R12, 0x10000, RZ ;  /* 0x000100000c0c7824 */ /* 0x002fe200078e00ff */
[----:B---3--:R-:W-:-:S06]  /*1aa0*/  SHF.L.U32 R22, R21, 0x10, RZ ;  /* 0x0000001015167819 */ /* 0x008fcc00000006ff */
[----:B------:R1:W3:Y:S01]  /*1ab0*/  F2F.BF16.F32 R16, R24 ;  /* 0x0000001800107304 */ /* 0x0002e20000202000 */
[----:B------:R-:W-:Y:S01]  /*1ac0*/  FMUL.FTZ R22, R22, R23 ;  /* 0x0000001716167220 */ /* 0x000fe20000410000 */
[----:B------:R-:W-:Y:S01]  /*1ad0*/  SHF.L.U32 R23, R8, 0x10, RZ ;  /* 0x0000001008177819 */ /* 0x000fe200000006ff */
[----:B-1----:R-:W-:-:S05]  /*1ae0*/  IMAD.U32 R24, R20, 0x10000, RZ ;  /* 0x0001000014187824 */ /* 0x002fca00078e00ff */
[----:B------:R1:W4:Y:S01]  /*1af0*/  F2F.BF16.F32 R19, R27 ;  /* 0x0000001b00137304 */ /* 0x0003220000202000 */
[----:B0-----:R-:W-:Y:S01]  /*1b00*/  SHF.L.U32 R11, R11, 0x10, RZ ;  /* 0x000000100b0b7819 */ /* 0x001fe200000006ff */
[----:B------:R-:W-:Y:S01]  /*1b10*/  FMUL.FTZ R23, R12, R23 ;  /* 0x000000170c177220 */ /* 0x000fe20000410000 */
[----:B------:R-:W-:Y:S02]  /*1b20*/  SHF.L.U32 R12, R9, 0x10, RZ ;  /* 0x00000010090c7819 */ /* 0x000fe400000006ff */
[----:B--2---:R-:W-:Y:S01]  /*1b30*/  SHF.L.U32 R13, R13, 0x10, RZ ;  /* 0x000000100d0d7819 */ /* 0x004fe200000006ff */
[----:B-1----:R-:W-:Y:S01]  /*1b40*/  FMUL.FTZ R27, R24, UR6 ;  /* 0x00000006181b7c20 */ /* 0x002fe20008410000 */
[----:B------:R-:W-:Y:S01]  /*1b50*/  IMAD.U32 R24, R7, 0x10000, RZ ;  /* 0x0001000007187824 */ /* 0x000fe200078e00ff */
[----:B------:R-:W-:Y:S01]  /*1b60*/  PRMT R7, R10, 0x7632, R7 ;  /* 0x000076320a077816 */ /* 0x000fe20000000007 */
[----:B------:R-:W-:-:S03]  /*1b70*/  FMUL.FTZ R3, R3, UR6 ;  /* 0x0000000603037c20 */ /* 0x000fc60008410000 */
[----:B------:R-:W-:Y:S01]  /*1b80*/  PRMT R8, R7, 0x7632, R8 ;  /* 0x0000763207087816 */ /* 0x000fe20000000008 */
[----:B------:R-:W-:Y:S01]  /*1b90*/  FMUL.FTZ R11, R11, R24 ;  /* 0x000000180b0b7220 */ /* 0x000fe20000410000 */
[----:B------:R-:W-:Y:S01]  /*1ba0*/  FMUL.FTZ R24, R13, R12 ;  /* 0x0000000c0d187220 */ /* 0x000fe20000410000 */
[----:B------:R-:W-:Y:S01]  /*1bb0*/  SHF.L.U32 R14, R14, 0x10, RZ ;  /* 0x000000100e0e7819 */ /* 0x000fe200000006ff */
[----:B------:R-:W-:Y:S01]  /*1bc0*/  IMAD.U32 R13, R7, 0x10000, RZ ;  /* 0x00010000070d7824 */ /* 0x000fe200078e00ff */
[C---:B------:R-:W-:Y:S01]  /*1bd0*/  SHF.L.U32 R12, R8.reuse, 0x10, RZ ;  /* 0x00000010080c7819 */ /* 0x040fe200000006ff */
[----:B------:R-:W-:Y:S01]  /*1be0*/  IMAD.U32 R15, R15, 0x10000, RZ ;  /* 0x000100000f0f7824 */ /* 0x000fe200078e00ff */
[----:B------:R-:W-:Y:S01]  /*1bf0*/  PRMT R8, R8, 0x7632, R8 ;  /* 0x0000763208087816 */ /* 0x000fe20000000008 */
[----:B------:R-:W0:Y:S01]  /*1c00*/  F2F.BF16.F32 R3, R3 ;  /* 0x0000000300037304 */ /* 0x000e220000202000 */
[----:B------:R-:W-:Y:S01]  /*1c10*/  FMUL.FTZ R13, R14, R13 ;  /* 0x0000000d0e0d7220 */ /* 0x000fe20000410000 */
[----:B------:R-:W-:Y:S01]  /*1c20*/  FMUL.FTZ R14, R15, R12 ;  /* 0x0000000c0f0e7220 */ /* 0x000fe20000410000 */
[----:B------:R-:W-:Y:S01]  /*1c30*/  SHF.L.U32 R15, R8, 0x10, RZ ;  /* 0x00000010080f7819 */ /* 0x000fe200000006ff */
[----:B------:R-:W-:Y:S01]  /*1c40*/  FMUL.FTZ R4, R4, UR6 ;  /* 0x0000000604047c20 */ /* 0x000fe20008410000 */
[----:B---3--:R-:W-:-:S02]  /*1c50*/  SHF.L.U32 R16, R16, 0x10, RZ ;  /* 0x0000001010107819 */ /* 0x008fc400000006ff */
[----:B------:R-:W-:Y:S02]  /*1c60*/  PRMT R9, R9, 0x7632, R9 ;  /* 0x0000763209097816 */ /* 0x000fe40000000009 */
[----:B----4-:R-:W-:Y:S01]  /*1c70*/  SHF.L.U32 R19, R19, 0x10, RZ ;  /* 0x0000001013137819 */ /* 0x010fe200000006ff */
[----:B------:R-:W-:Y:S01]  /*1c80*/  FMUL.FTZ R12, R16, R15 ;  /* 0x0000000f100c7220 */ /* 0x000fe20000410000 */
[----:B------:R-:W1:Y:S01]  /*1c90*/  F2F.BF16.F32 R4, R4 ;  /* 0x0000000400047304 */ /* 0x000e620000202000 */
[----:B------:R-:W-:Y:S02]  /*1ca0*/  IMAD.U32 R16, R9, 0x10000, RZ ;  /* 0x0001000009107824 */ /* 0x000fe400078e00ff */
[----:B------:R-:W-:Y:S01]  /*1cb0*/  FMUL.FTZ R5, R5, UR6 ;  /* 0x0000000605057c20 */ /* 0x000fe20008410000 */
[----:B------:R-:W2:Y:S04]  /*1cc0*/  LDC.64 R8, c[0x0][0x398] ;  /* 0x0000e600ff087b82 */ /* 0x000ea80000000a00 */
[----:B------:R-:W3:Y:S01]  /*1cd0*/  F2F.BF16.F32 R22, R22 ;  /* 0x0000001600167304 */ /* 0x000ee20000202000 */
[----:B0-----:R-:W-:-:S07]  /*1ce0*/  SHF.L.U32 R15, R3, 0x10, RZ ;  /* 0x00000010030f7819 */ /* 0x001fce00000006ff */
[----:B------:R0:W-:Y:S02]  /*1cf0*/  F2F.BF16.F32 R7, R24 ;  /* 0x0000001800077304 */ /* 0x0001e40000202000 */
[----:B0-----:R-:W-:-:S06]  /*1d00*/  FMUL.FTZ R24, R19, R16 ;  /* 0x0000001013187220 */ /* 0x001fcc0000410000 */
[----:B------:R-:W0:Y:S08]  /*1d10*/  F2F.BF16.F32 R18, R25 ;  /* 0x0000001900127304 */ /* 0x000e300000202000 */
[----:B------:R-:W4:Y:S08]  /*1d20*/  F2F.BF16.F32 R12, R12 ;  /* 0x0000000c000c7304 */ /* 0x000f300000202000 */
[----:B------:R-:W-:Y:S08]  /*1d30*/  F2F.BF16.F32 R5, R5 ;  /* 0x0000000500057304 */ /* 0x000ff00000202000 */
[----:B------:R-:W-:Y:S08]  /*1d40*/  F2F.BF16.F32 R21, R27 ;  /* 0x0000001b00157304 */ /* 0x000ff00000202000 */
[----:B------:R-:W-:Y:S08]  /*1d50*/  F2F.BF16.F32 R11, R11 ;  /* 0x0000000b000b7304 */ /* 0x000ff00000202000 */
[----:B------:R0:W-:Y:S08]  /*1d60*/  F2F.BF16.F32 R10, R23 ;  /* 0x00000017000a7304 */ /* 0x0001f00000202000 */
[----:B------:R-:W-:Y:S08]  /*1d70*/  F2F.BF16.F32 R13, R13 ;  /* 0x0000000d000d7304 */ /* 0x000ff00000202000 */
[----:B------:R-:W-:Y:S01]  /*1d80*/  F2F.BF16.F32 R3, R24 ;  /* 0x0000001800037304 */ /* 0x000fe20000202000 */
[----:B-1----:R-:W-:-:S07]  /*1d90*/  IMAD.U32 R19, R4, 0x10000, RZ ;  /* 0x0001000004137824 */ /* 0x002fce00078e00ff */
[----:B------:R-:W1:Y:S08]  /*1da0*/  F2F.BF16.F32 R20, R26 ;  /* 0x0000001a00147304 */ /* 0x000e700000202000 */
[----:B------:R-:W5:Y:S01]  /*1db0*/  F2F.BF16.F32 R14, R14 ;  /* 0x0000000e000e7304 */ /* 0x000f620000202000 */
[----:B---3--:R-:W-:Y:S01]  /*1dc0*/  IMAD.U32 R4, R22, 0x10000, RZ ;  /* 0x0001000016047824 */ /* 0x008fe200078e00ff */
[----:B0-----:R-:W-:-:S03]  /*1dd0*/  SHF.L.U32 R23, R18, 0x10, RZ ;  /* 0x0000001012177819 */ /* 0x001fc600000006ff */
[----:B------:R-:W-:Y:S01]  /*1de0*/  FADD.FTZ R4, R15, R4 ;  /* 0x000000040f047221 */ /* 0x000fe20000010000 */
[----:B----4-:R-:W-:Y:S01]  /*1df0*/  IMAD.U32 R15, R12, 0x10000, RZ ;  /* 0x000100000c0f7824 */ /* 0x010fe200078e00ff */
[----:B------:R-:W-:Y:S01]  /*1e00*/  SHF.L.U32 R17, R17, 0x10, RZ ;  /* 0x0000001011117819 */ /* 0x000fe200000006ff */
[----:B-1----:R-:W-:Y:S01]  /*1e10*/  IMAD.U32 R20, R20, 0x10000, RZ ;  /* 0x0001000014147824 */ /* 0x002fe200078e00ff */
[----:B------:R-:W-:Y:S02]  /*1e20*/  SHF.L.U32 R16, R13, 0x10, RZ ;  /* 0x000000100d107819 */ /* 0x000fe400000006ff */
[----:B------:R-:W-:Y:S02]  /*1e30*/  SHF.L.U32 R18, R11, 0x10, RZ ;  /* 0x000000100b127819 */ /* 0x000fe400000006ff */
[----:B------:R-:W-:Y:S02]  /*1e40*/  SHF.L.U32 R5, R5, 0x10, RZ ;  /* 0x0000001005057819 */ /* 0x000fe400000006ff */
[----:B------:R-:W-:Y:S01]  /*1e50*/  SHF.L.U32 R6, R6, 0x10, RZ ;  /* 0x0000001006067819 */ /* 0x000fe200000006ff */
[----:B-----5:R-:W-:Y:S01]  /*1e60*/  IMAD.U32 R14, R14, 0x10000, RZ ;  /* 0x000100000e0e7824 */ /* 0x020fe200078e00ff */
[----:B------:R-:W-:-:S02]  /*1e70*/  SHF.L.U32 R21, R21, 0x10, RZ ;  /* 0x0000001015157819 */ /* 0x000fc400000006ff */
[----:B------:R-:W-:Y:S02]  /*1e80*/  SHF.L.U32 R10, R10, 0x10, RZ ;  /* 0x000000100a0a7819 */ /* 0x000fe400000006ff */
[----:B------:R-:W-:Y:S02]  /*1e90*/  SHF.L.U32 R7, R7, 0x10, RZ ;  /* 0x0000001007077819 */ /* 0x000fe400000006ff */
[----:B------:R-:W-:Y:S01]  /*1ea0*/  SHF.L.U32 R12, R3, 0x10, RZ ;  /* 0x00000010030c7819 */ /* 0x000fe200000006ff */
[----:B--2---:R-:W-:-:S04]  /*1eb0*/  IMAD.WIDE.U32 R8, R2, 0x2, R8 ;  /* 0x0000000202087825 */ /* 0x004fc800078e0008 */
[----:B------:R-:W-:Y:S01]  /*1ec0*/  FADD.FTZ R11, R17, R16 ;  /* 0x00000010110b7221 */ /* 0x000fe20000010000 */
[----:B------:R-:W-:Y:S01]  /*1ed0*/  FADD.FTZ R13, R19, R18 ;  /* 0x00000012130d7221 */ /* 0x000fe20000010000 */
[----:B------:R-:W-:Y:S01]  /*1ee0*/  FADD.FTZ R14, R23, R14 ;  /* 0x0000000e170e7221 */ /* 0x000fe20000010000 */
[----:B------:R-:W-:Y:S01]  /*1ef0*/  FADD.FTZ R5, R5, R10 ;  /* 0x0000000a05057221 */ /* 0x000fe20000010000 */
[----:B------:R-:W-:Y:S01]  /*1f00*/  FADD.FTZ R20, R20, R15 ;  /* 0x0000000f14147221 */ /* 0x000fe20000010000 */
[----:B------:R-:W-:Y:S01]  /*1f10*/  FADD.FTZ R6, R6, R7 ;  /* 0x0000000706067221 */ /* 0x000fe20000010000 */
[----:B------:R-:W-:Y:S01]  /*1f20*/  FADD.FTZ R21, R21, R12 ;  /* 0x0000000c15157221 */ /* 0x000fe20000010000 */
[----:B------:R-:W-:Y:S01]  /*1f30*/  F2FP.BF16.F32.PACK_AB R11, R11, R4 ;  /* 0x000000040b0b723e */ /* 0x000fe200000010ff */
[----:B------:R-:W-:Y:S01]  /*1f40*/  IMAD.WIDE.U32 R8, R0, 0x4, R8 ;  /* 0x0000000400087825 */ /* 0x000fe200078e0008 */
[----:B------:R-:W-:Y:S02]  /*1f50*/  F2FP.BF16.F32.PACK_AB R13, R14, R13 ;  /* 0x0000000d0e0d723e */ /* 0x000fe400000010ff */
[----:B------:R-:W-:-:S02]  /*1f60*/  F2FP.BF16.F32.PACK_AB R5, R20, R5 ;  /* 0x000000051405723e */ /* 0x000fc400000010ff */
[----:B------:R-:W-:Y:S01]  /*1f70*/  F2FP.BF16.F32.PACK_AB R21, R21, R6 ;  /* 0x000000061515723e */ /* 0x000fe200000010ff */
[----:B------:R-:W-:Y:S04]  /*1f80*/  STG.E desc[UR8][R8.64], R11 ;  /* 0x0000000b08007986 */ /* 0x000fe8000c101908 */
[----:B------:R-:W-:Y:S04]  /*1f90*/  STG.E desc[UR8][R8.64+0x200], R13 ;  /* 0x0002000d08007986 */ /* 0x000fe8000c101908 */
[----:B------:R-:W-:Y:S04]  /*1fa0*/  STG.E desc[UR8][R8.64+0x400], R5 ;  /* 0x0004000508007986 */ /* 0x000fe8000c101908 */
[----:B------:R-:W-:Y:S01]  /*1fb0*/  STG.E desc[UR8][R8.64+0x600], R21 ;  /* 0x0006001508007986 */ /* 0x000fe2000c101908 */
[----:B------:R-:W-:Y:S05]  /*1fc0*/  EXIT ;  /* 0x000000000000794d */ /* 0x000fea0003800000 */
.L_x_3364:
        /* <DEDUP_REMOVED lines=11> */
.L_x_23497:


//--------------------- .text._ZN2at6native29vectorized_elementwise_kernelILi4EZZZNS0_54_GLOBAL__N__d8c5977b_16_LinearAlgebra_cu_9e10b42f_324316addr_kernel_cudaERNS_14TensorIteratorERKN3c106ScalarES8_ENKUlvE_clEvENKUlvE8_clEvEUlNS5_8BFloat16ESB_SB_E0_St5arrayIPcLm4EEEEviT0_T1_ --------------------------
	.section	.text._ZN2at6native29vectorized_elementwise_kernelILi4EZZZNS0_54_GLOBAL__N__d8c5977b_16_LinearAlgebra_cu_9e10b42f_324316addr_kernel_cudaERNS_14TensorIteratorERKN3c106ScalarES8_ENKUlvE_clEvENKUlvE8_clEvEUlNS5_8BFloat16ESB_SB_E0_St5arrayIPcLm4EEEEviT0_T1_,"ax",@progbits
	.align	128
        .global         _ZN2at6native29vectorized_elementwise_kernelILi4EZZZNS0_54_GLOBAL__N__d8c5977b_16_LinearAlgebra_cu_9e10b42f_324316addr_kernel_cudaERNS_14TensorIteratorERKN3c106ScalarES8_ENKUlvE_clEvENKUlvE8_clEvEUlNS5_8BFloat16ESB_SB_E0_St5arrayIPcLm4EEEEviT0_T1_
        .type           _ZN2at6native29vectorized_elementwise_kernelILi4EZZZNS0_54_GLOBAL__N__d8c5977b_16_LinearAlgebra_cu_9e10b42f_324316addr_kernel_cudaERNS_14TensorIteratorERKN3c106ScalarES8_ENKUlvE_clEvENKUlvE8_clEvEUlNS5_8BFloat16ESB_SB_E0_St5arrayIPcLm4EEEEviT0_T1_,@function
        .size           _ZN2at6native29vectorized_elementwise_kernelILi4EZZZNS0_54_GLOBAL__N__d8c5977b_16_LinearAlgebra_cu_9e10b42f_324316addr_kernel_cudaERNS_14TensorIteratorERKN3c106ScalarES8_ENKUlvE_clEvENKUlvE8_clEvEUlNS5_8BFloat16ESB_SB_E0_St5arrayIPcLm4EEEEviT0_T1_,(.L_x_23498 - _ZN2at6native29vectorized_elementwise_kernelILi4EZZZNS0_54_GLOBAL__N__d8c5977b_16_LinearAlgebra_cu_9e10b42f_324316addr_kernel_cudaERNS_14TensorIteratorERKN3c106ScalarES8_ENKUlvE_clEvENKUlvE8_clEvEUlNS5_8BFloat16ESB_SB_E0_St5arrayIPcLm4EEEEviT0_T1_)
        .other          _ZN2at6native29vectorized_elementwise_kernelILi4EZZZNS0_54_GLOBAL__N__d8c5977b_16_LinearAlgebra_cu_9e10b42f_324316addr_kernel_cudaERNS_14TensorIteratorERKN3c106ScalarES8_ENKUlvE_clEvENKUlvE8_clEvEUlNS5_8BFloat16ESB_SB_E0_St5arrayIPcLm4EEEEviT0_T1_,@"STO_CUDA_ENTRY STV_DEFAULT"
_ZN2at6native29vectorized_elementwise_kernelILi4EZZZNS0_54_GLOBAL__N__d8c5977b_16_LinearAlgebra_cu_9e10b42f_324316addr_kernel_cudaERNS_14TensorIteratorERKN3c106ScalarES8_ENKUlvE_clEvENKUlvE8_clEvEUlNS5_8BFloat16ESB_SB_E0_St5arrayIPcLm4EEEEviT0_T1_:
.text._ZN2at6native29vectorized_elementwise_kernelILi4EZZZNS0_54_GLOBAL__N__d8c5977b_16_LinearAlgebra_cu_9e10b42f_324316addr_kernel_cudaERNS_14TensorIteratorERKN3c106ScalarES8_ENKUlvE_clEvENKUlvE8_clEvEUlNS5_8BFloat16ESB_SB_E0_St5arrayIPcLm4EEEEviT0_T1_:
        /* <DEDUP_REMOVED lines=150> */
.L_x_3367:
[----:B------:R-:W-:Y:S05]  /*0960*/  BSYNC.RECONVERGENT B0 ;  /* 0x0000000000007941 */ /* 0x000fea0003800200 */
.L_x_3366:
        /* <DEDUP_REMOVED lines=20> */
.L_x_3369:
[----:B------:R-:W-:Y:S05]  /*0ab0*/  BSYNC.RECONVERGENT B0 ;  /* 0x0000000000007941 */ /* 0x000fea0003800200 */
.L_x_3368:
        /* <DEDUP_REMOVED lines=20> */
.L_x_3371:
[----:B------:R-:W-:Y:S05]  /*0c00*/  BSYNC.RECONVERGENT B0 ;  /* 0x0000000000007941 */ /* 0x000fea0003800200 */
.L_x_3370:
        /* <DEDUP_REMOVED lines=30> */
.L_x_3373:
[----:B------:R-:W-:Y:S05]  /*0df0*/  BSYNC.RECONVERGENT B0 ;  /* 0x0000000000007941 */ /* 0x000fea0003800200 */
.L_x_3372:
        /* <DEDUP_REMOVED lines=19> */
.L_x_3375:
[----:B------:R-:W-:Y:S05]  /*0f30*/  BSYNC.RECONVERGENT B0 ;  /* 0x0000000000007941 */ /* 0x000fea0003800200 */
.L_x_3374:
        /* <DEDUP_REMOVED lines=18> */
.L_x_3377:
[----:B------:R-:W-:Y:S05]  /*1060*/  BSYNC.RECONVERGENT B0 ;  /* 0x0000000000007941 */ /* 0x000fea0003800200 */
.L_x_3376:
        /* <DEDUP_REMOVED lines=18> */
.L_x_3379:
[----:B------:R-:W-:Y:S05]  /*1190*/  BSYNC.RECONVERGENT B0 ;  /* 0x0000000000007941 */ /* 0x000fea0003800200 */
.L_x_3378:
        /* <DEDUP_REMOVED lines=18> */
.L_x_3381:
[----:B------:R-:W-:Y:S05]  /*12c0*/  BSYNC.RECONVERGENT B0 ;  /* 0x0000000000007941 */ /* 0x000fea0003800200 */
.L_x_3380:
        /* <DEDUP_REMOVED lines=18> */
.L_x_3384:
[----:B------:R-:W-:-:S13]  /*13f0*/  ISETP.GE.U32.AND P0, PT, R5, R3, PT ;  /* 0x000000030500720c */ /* 0x000fda0003f06070 */
[----:B------:R-:W-:Y:S05]  /*1400*/  @P0 BRA `(.L_x_3386) ;  /* 0x0000000000300947 */ /* 0x000fea0003800000 */
[----:B0-----:R-:W0:Y:S01]  /*1410*/  LDC.64 R6, c[0x0][0x398] ;  /* 0x0000e600ff067b82 */ /* 0x001e220000000a00 */
[----:B------:R-:W-:Y:S01]  /*1420*/  IMAD.IADD R9, R2, 0x1, R5 ;  /* 0x0000000102097824 */ /* 0x000fe200078e0205 */
[----:B------:R-:W-:-:S03]  /*1430*/  IADD3 R5, PT, PT, R5, 0x80, RZ ;  /* 0x0000008005057810 */ /* 0x000fc60007ffe0ff */
[----:B0-----:R-:W-:-:S05]  /*1440*/  IMAD.WIDE.U32 R6, R9, 0x2, R6 ;  /* 0x0000000209067825 */ /* 0x001fca00078e0006 */
[----:B------:R1:W-:Y:S02]  /*1450*/  STG.E.U16 desc[UR8][R6.64], R10 ;  /* 0x0000000a06007986 */ /* 0x0003e4000c101508 */
.L_x_3385:
[----:B------:R-:W-:-:S13]  /*1460*/  ISETP.GE.U32.AND P0, PT, R5, R3, PT ;  /* 0x000000030500720c */ /* 0x000fda0003f06070 */
[----:B------:R-:W-:Y:S05]  /*1470*/  @P0 BRA `(.L_x_3387) ;  /* 0x0000000000340947 */ /* 0x000fea0003800000 */
[----:B01----:R-:W0:Y:S01]  /*1480*/  LDC.64 R6, c[0x0][0x398] ;  /* 0x0000e600ff067b82 */ /* 0x003e220000000a00 */
[----:B------:R-:W-:Y:S01]  /*1490*/  IADD3 R9, PT, PT, R2, R5, RZ ;  /* 0x0000000502097210 */ /* 0x000fe20007ffe0ff */
[----:B------:R-:W-:-:S04]  /*14a0*/  VIADD R5, R5, 0x80 ;  /* 0x0000008005057836 */ /* 0x000fc80000000000 */
[----:B0-----:R-:W-:-:S05]  /*14b0*/  IMAD.WIDE.U32 R6, R9, 0x2, R6 ;  /* 0x0000000209067825 */ /* 0x001fca00078e0006 */
[----:B------:R1:W-:Y:S02]  /*14c0*/  STG.E.U16 desc[UR8][R6.64], R11 ;  /* 0x0000000b06007986 */ /* 0x0003e4000c101508 */
.L_x_3386:
        /* <DEDUP_REMOVED lines=8> */
.L_x_3387:
[----:B------:R-:W-:Y:S05]  /*1550*/  BSYNC.RELIABLE B1 ;  /* 0x0000000000017941 */ /* 0x000fea0003800100 */
.L_x_3383:
[----:B------:R-:W-:-:S13]  /*1560*/  ISETP.GE.U32.AND P0, PT, R5, R3, PT ;  /* 0x000000030500720c */ /* 0x000fda0003f06070 */
[----:B012---:R-:W0:Y:S01]  /*1570*/  @!P0 LDC.64 R6, c[0x0][0x398] ;  /* 0x0000e600ff068b82 */ /* 0x007e220000000a00 */
[----:B------:R-:W-:Y:S01]  /*1580*/  @!P0 IMAD.IADD R9, R2, 0x1, R5 ;  /* 0x0000000102098824 */ /* 0x000fe200078e0205 */
[----:B------:R-:W-:-:S03]  /*1590*/  @!P0 IADD3 R5, PT, PT, R5, 0x80, RZ ;  /* 0x0000008005058810 */ /* 0x000fc60007ffe0ff */
[----:B0-----:R-:W-:-:S05]  /*15a0*/  @!P0 IMAD.WIDE.U32 R6, R9, 0x2, R6 ;  /* 0x0000000209068825 */ /* 0x001fca00078e0006 */
[----:B------:R2:W-:Y:S02]  /*15b0*/  @!P0 STG.E.U16 desc[UR8][R6.64], R13 ;  /* 0x0000000d06008986 */ /* 0x0005e4000c101508 */
.L_x_3388:
[----:B------:R-:W-:Y:S05]  /*15c0*/  BSYNC.RECONVERGENT B0 ;  /* 0x0000000000007941 */ /* 0x000fea0003800200 */
.L_x_3382:
        /* <DEDUP_REMOVED lines=8> */
.L_x_3365:
[----:B------:R-:W0:Y:S01]  /*1650*/  S2R R16, SR_TID.X ;  /* 0x0000000000107919 */ /* 0x000e220000002100 */
[----:B------:R-:W1:Y:S08]  /*1660*/  LDC.64 R4, c[0x0][0x3a8] ;  /* 0x0000ea00ff047b82 */ /* 0x000e700000000a00 */
[----:B------:R-:W2:Y:S01]  /*1670*/  LDC.64 R8, c[0x0][0x3a0] ;  /* 0x0000e800ff087b82 */ /* 0x000ea20000000a00 */
[----:B-1----:R-:W-:-:S04]  /*1680*/  IMAD.WIDE.U32 R4, R2, 0x2, R4 ;  /* 0x0000000202047825 */ /* 0x002fc800078e0004 */
[----:B0-----:R-:W-:-:S04]  /*1690*/  IMAD.WIDE.U32 R20, R16, 0x8, R4 ;  /* 0x0000000810147825 */ /* 0x001fc800078e0004 */
[----:B--2---:R-:W-:Y:S01]  /*16a0*/  IMAD.WIDE.U32 R4, R2, 0x2, R8 ;  /* 0x0000000202047825 */ /* 0x004fe200078e0008 */
[----:B------:R-:W2:Y:S04]  /*16b0*/  LDG.E.64 R12, desc[UR8][R20.64] ;  /* 0x00000008140c7981 */ /* 0x000ea8000c1e1b00 */
[----:B------:R-:W3:Y:S01]  /*16c0*/  LDG.E.64 R6, desc[UR8][R20.64+0x400] ;  /* 0x0004000814067981 */ /* 0x000ee2000c1e1b00 */
[----:B------:R-:W-:Y:S02]  /*16d0*/  IMAD.WIDE.U32 R18, R16, 0x8, R4 ;  /* 0x0000000810127825 */ /* 0x000fe400078e0004 */
[----:B------:R-:W0:Y:S03]  /*16e0*/  LDC.64 R4, c[0x0][0x3b0] ;  /* 0x0000ec00ff047b82 */ /* 0x000e260000000a00 */
[----:B------:R-:W4:Y:S04]  /*16f0*/  LDG.E.64 R8, desc[UR8][R18.64] ;  /* 0x0000000812087981 */ /* 0x000f28000c1e1b00 */
[----:B------:R1:W5:Y:S01]  /*1700*/  LDG.E.64 R14, desc[UR8][R18.64+0x400] ;  /* 0x00040008120e7981 */ /* 0x000362000c1e1b00 */
[----:B0-----:R-:W-:-:S04]  /*1710*/  IMAD.WIDE.U32 R4, R2, 0x2, R4 ;  /* 0x0000000202047825 */ /* 0x001fc800078e0004 */
[----:B------:R-:W-:-:S05]  /*1720*/  IMAD.WIDE.U32 R24, R16, 0x8, R4 ;  /* 0x0000000810187825 */ /* 0x000fca00078e0004 */
[----:B------:R-:W5:Y:S04]  /*1730*/  LDG.E.64 R10, desc[UR8][R24.64] ;  /* 0x00000008180a7981 */ /* 0x000f68000c1e1b00 */
[----:B------:R0:W5:Y:S01]  /*1740*/  LDG.E.64 R4, desc[UR8][R24.64+0x400] ;  /* 0x0004000818047981 */ /* 0x000162000c1e1b00 */
[----:B------:R-:W-:Y:S02]  /*1750*/  USHF.L.U32 UR7, UR5, 0x10, URZ ;  /* 0x0000001005077899 */ /* 0x000fe400080006ff */
[----:B------:R-:W-:Y:S01]  /*1760*/  USHF.L.U32 UR6, UR4, 0x10, URZ ;  /* 0x0000001004067899 */ /* 0x000fe200080006ff */
[C---:B--2---:R-:W-:Y:S01]  /*1770*/  IMAD.U32 R0, R12.reuse, 0x10000, RZ ;  /* 0x000100000c007824 */ /* 0x044fe200078e00ff */
[----:B------:R-:W-:-:S03]  /*1780*/  PRMT R12, R12, 0x7632, R12 ;  /* 0x000076320c0c7816 */ /* 0x000fc6000000000c */
[----:B------:R-:W-:Y:S01]  /*1790*/  FMUL.FTZ R23, R0, UR7 ;  /* 0x0000000700177c20 */ /* 0x000fe20008410000 */
[C---:B------:R-:W-:Y:S02]  /*17a0*/  SHF.L.U32 R0, R13.reuse, 0x10, RZ ;  /* 0x000000100d007819 */ /* 0x040fe400000006ff */
[----:B---3--:R-:W-:Y:S02]  /*17b0*/  SHF.L.U32 R3, R6, 0x10, RZ ;  /* 0x0000001006037819 */ /* 0x008fe400000006ff */
[----:B------:R-:W-:Y:S01]  /*17c0*/  PRMT R13, R13, 0x7632, R13 ;  /* 0x000076320d0d7816 */ /* 0x000fe2000000000d */
[----:B-1----:R-:W-:Y:S01]  /*17d0*/  FMUL.FTZ R18, R0, UR7 ;  /* 0x0000000700127c20 */ /* 0x002fe20008410000 */
[----:B----4-:R-:W-:Y:S01]  /*17e0*/  SHF.L.U32 R0, R8, 0x10, RZ ;  /* 0x0000001008007819 */ /* 0x010fe200000006ff */
[----:B------:R-:W-:Y:S01]  /*17f0*/  FMUL.FTZ R19, R3, UR7 ;  /* 0x0000000703137c20 */ /* 0x000fe20008410000 */
[C---:B------:R-:W-:Y:S01]  /*1800*/  IMAD.U32 R3, R7.reuse, 0x10000, RZ ;  /* 0x0001000007037824 */ /* 0x040fe200078e00ff */
[----:B------:R-:W1:Y:S01]  /*1810*/  F2F.BF16.F32 R23, R23 ;  /* 0x0000001700177304 */ /* 0x000e620000202000 */
[----:B-----5:R-:W-:Y:S01]  /*1820*/  IMAD.U32 R21, R14, 0x10000, RZ ;  /* 0x000100000e157824 */ /* 0x020fe200078e00ff */
[----:B------:R-:W-:Y:S01]  /*1830*/  PRMT R7, R7, 0x7632, R7 ;  /* 0x0000763207077816 */ /* 0x000fe20000000007 */
[----:B------:R-:W-:Y:S01]  /*1840*/  FMUL.FTZ R20, R3, UR7 ;  /* 0x0000000703147c20 */ /* 0x000fe20008410000 */
[----:B------:R-:W-:Y:S01]  /*1850*/  FMUL.FTZ R3, R0, UR6 ;  /* 0x0000000600037c20 */ /* 0x000fe20008410000 */
[----:B------:R-:W-:Y:S01]  /*1860*/  SHF.L.U32 R0, R9, 0x10, RZ ;  /* 0x0000001009007819 */ /* 0x000fe200000006ff */
[----:B------:R-:W-:Y:S01]  /*1870*/  IMAD.U32 R13, R13, 0x10000, RZ ;  /* 0x000100000d0d7824 */ /* 0x000fe200078e00ff */
[----:B------:R-:W-:Y:S01]  /*1880*/  SHF.L.U32 R7, R7, 0x10, RZ ;  /* 0x0000001007077819 */ /* 0x000fe200000006ff */
[----:B------:R-:W-:Y:S01]  /*1890*/  F2F.BF16.F32 R18, R18 ;  /* 0x0000001200127304 */ /* 0x000fe20000202000 */
[----:B------:R-:W-:Y:S01]  /*18a0*/  PRMT R8, R8, 0x7632, R8 ;  /* 0x0000763208087816 */ /* 0x000fe20000000008 */
[----:B------:R-:W-:Y:S01]  /*18b0*/  FMUL.FTZ R17, R0, UR6 ;  /* 0x0000000600117c20 */ /* 0x000fe20008410000 */
[----:B------:R-:W-:Y:S01]  /*18c0*/  FMUL.FTZ R0, R21, UR6 ;  /* 0x0000000615007c20 */ /* 0x000fe20008410000 */
[----:B------:R-:W-:Y:S01]  /*18d0*/  SHF.L.U32 R21, R15, 0x10, RZ ;  /* 0x000000100f157819 */ /* 0x000fe200000006ff */
[----:B------:R-:W-:Y:S01]  /*18e0*/  FMUL.FTZ R22, R13, UR7 ;  /* 0x000000070d167c20 */ /* 0x000fe20008410000 */
[----:B------:R-:W-:-:S02]  /*18f0*/  PRMT R6, R6, 0x7632, R6 ;  /* 0x0000763206067816 */ /* 0x000fc40000000006 */
[----:B------:R-:W-:Y:S01]  /*1900*/  F2F.BF16.F32 R19, R19 ;  /* 0x0000001300137304 */ /* 0x000fe20000202000 */
[----:B0-----:R-:W-:Y:S01]  /*1910*/  FMUL.FTZ R24, R21, UR6 ;  /* 0x0000000615187c20 */ /* 0x001fe20008410000 */
[----:B------:R-:W-:Y:S02]  /*1920*/  SHF.L.U32 R21, R12, 0x10, RZ ;  /* 0x000000100c157819 */ /* 0x000fe400000006ff */
[----:B-1----:R-:W-:Y:S02]  /*1930*/  SHF.L.U32 R23, R23, 0x10, RZ ;  /* 0x0000001017177819 */ /* 0x002fe400000006ff */
[----:B------:R-:W-:Y:S01]  /*1940*/  SHF.L.U32 R13, R6, 0x10, RZ ;  /* 0x00000010060d7819 */ /* 0x000fe200000006ff */
[----:B------:R-:W-:Y:S01]  /*1950*/  FMUL.FTZ R21, R21, UR7 ;  /* 0x0000000715157c20 */ /* 0x000fe20008410000 */
[----:B------:R0:W1:Y:S01]  /*1960*/  F2F.BF16.F32 R12, R24 ;  /* 0x00000018000c7304 */ /* 0x0000620000202000 */
[----:B------:R-:W-:Y:S02]  /*1970*/  PRMT R15, R15, 0x7632, R15 ;  /* 0x000076320f0f7816 */ /* 0x000fe4000000000f */
[----:B------:R-:W-:Y:S01]  /*1980*/  FMUL.FTZ R13, R13, UR7 ;  /* 0x000000070d0d7c20 */ /* 0x000fe20008410000 */
[----:B------:R-:W-:-:S02]  /*1990*/  PRMT R9, R9, 0x7632, R9 ;  /* 0x0000763209097816 */ /* 0x000fc40000000009 */
[----:B------:R-:W-:Y:S01]  /*19a0*/  PRMT R14, R14, 0x7632, R14 ;  /* 0x000076320e0e7816 */ /* 0x000fe2000000000e */
[----:B------:R-:W-:Y:S01]  /*19b0*/  IMAD.U32 R15, R15, 0x10000, RZ ;  /* 0x000100000f0f7824 */ /* 0x000fe200078e00ff */
[----:B------:R-:W2:Y:S01]  /*19c0*/  F2F.BF16.F32 R20, R20 ;  /* 0x0000001400147304 */ /* 0x000ea20000202000 */
[----:B0-----:R-:W-:Y:S01]  /*19d0*/  FMUL.FTZ R24, R7, UR7 ;  /* 0x0000000707187c20 */ /* 0x001fe20008410000 */
[----:B------:R-:W-:Y:S01]  /*19e0*/  IMAD.U32 R7, R8, 0x10000, RZ ;  /* 0x0001000008077824 */ /* 0x000fe200078e00ff */
[----:B------:R-:W-:Y:S01]  /*19f0*/  SHF.L.U32 R25, R4, 0x10, RZ ;  /* 0x0000001004197819 */ /* 0x000fe200000006ff */
[----:B------:R-:W-:Y:S01]  /*1a00*/  FMUL.FTZ R15, R15, UR6 ;  /* 0x000000060f0f7c20 */ /* 0x000fe20008410000 */
[----:B------:R-:W-:Y:S01]  /*1a10*/  PRMT R4, R10, 0x7632, R4 ;  /* 0x000076320a047816 */ /* 0x000fe20000000004 */
[----:B------:R-:W-:Y:S01]  /*1a20*/  FMUL.FTZ R7, R7, UR6 ;  /* 0x0000000607077c20 */ /* 0x000fe20008410000 */
[----:B------:R-:W-:Y:S01]  /*1a30*/  SHF.L.U32 R9, R9, 0x10, RZ ;  /* 0x0000001009097819 */ /* 0x000fe200000006ff */
[----:B------:R0:W3:Y:S01]  /*1a40*/  F2F.BF16.F32 R8, R24 ;  /* 0x0000001800087304 */ /* 0x0000e20000202000 */
[----:B------:R-:W-:Y:S01]  /*1a50*/  SHF.L.U32 R14, R14, 0x10, RZ ;  /* 0x000000100e0e7819 */ /* 0x000fe200000006ff */
[----:B-1----:R-:W-:-:S02]  /*1a60*/  IMAD.U32 R12, R12, 0x10000, RZ ;  /* 0x000100000c0c7824 */ /* 0x002fc400078e00ff */
[----:B------:R-:W-:Y:S02]  /*1a70*/  FMUL.FTZ R9, R9, UR6 ;  /* 0x0000000609097c20 */ /* 0x000fe40008410000 */
[----:B------:R-:W-:Y:S01]  /*1a80*/  FMUL.FTZ R14, R14, UR6 ;  /* 0x000000060e0e7c20 */ /* 0x000fe20008410000 */
[----:B--2---:R-:W-:Y:S01]  /*1a90*/  SHF.L.U32 R20, R20, 0x10, RZ ;  /* 0x0000001014147819 */ /* 0x004fe200000006ff */
[----:B------:R-:W1:Y:S01]  /*1aa0*/  F2F.BF16.F32 R6, R22 ;  /* 0x0000001600067304 */ /* 0x000e620000202000 */
[----:B0-----:R-:W-:-:S05]  /*1ab0*/  SHF.L.U32 R24, R10, 0x10, RZ ;  /* 0x000000100a187819 */ /* 0x001fca00000006ff */
[----:B------:R-:W-:Y:S01]  /*1ac0*/  FMUL.FTZ R23, R23, R24 ;  /* 0x0000001817177220 */ /* 0x000fe20000410000 */
[----:B------:R-:W-:Y:S01]  /*1ad0*/  IMAD.U32 R24, R11, 0x10000, RZ ;  /* 0x000100000b187824 */ /* 0x000fe200078e00ff */
[----:B------:R0:W2:Y:S01]  /*1ae0*/  F2F.BF16.F32 R22, R7 ;  /* 0x0000000700167304 */ /* 0x0000a20000202000 */
[----:B---3--:R-:W-:Y:S01]  /*1af0*/  SHF.L.U32 R8, R8, 0x10, RZ ;  /* 0x0000001008087819 */ /* 0x008fe200000006ff */
[----:B-1----:R-:W-:-:S06]  /*1b00*/  IMAD.U32 R6, R6, 0x10000, RZ ;  /* 0x0001000006067824 */ /* 0x002fcc00078e00ff */
[----:B------:R-:W1:Y:S01]  /*1b10*/  F2F.BF16.F32 R21, R21 ;  /* 0x0000001500157304 */ /* 0x000e620000202000 */
[----:B0-----:R-:W-:-:S05]  /*1b20*/  SHF.L.U32 R7, R18, 0x10, RZ ;  /* 0x0000001012077819 */ /* 0x001fca00000006ff */
[----:B------:R-:W-:Y:S01]  /*1b30*/  FMUL.FTZ R7, R7, R24 ;  /* 0x0000001807077220 */ /* 0x000fe20000410000 */
[----:B------:R-:W-:Y:S01]  /*1b40*/  IMAD.U32 R24, R19, 0x10000, RZ ;  /* 0x0001000013187824 */ /* 0x000fe200078e00ff */
[----:B------:R-:W0:Y:S01]  /*1b50*/  F2F.BF16.F32 R13, R13 ;  /* 0x0000000d000d7304 */ /* 0x000e220000202000 */
[----:B--2---:R-:W-:Y:S02]  /*1b60*/  SHF.L.U32 R22, R22, 0x10, RZ ;  /* 0x0000001016167819 */ /* 0x004fe400000006ff */
[----:B------:R-:W-:Y:S01]  /*1b70*/  FMUL.FTZ R24, R24, R25 ;  /* 0x0000001918187220 */ /* 0x000fe20000410000 */
[C---:B------:R-:W-:Y:S02]  /*1b80*/  SHF.L.U32 R25, R5.reuse, 0x10, RZ ;  /* 0x0000001005197819 */ /* 0x040fe400000006ff */
[----:B------:R-:W-:Y:S02]  /*1b90*/  PRMT R5, R5, 0x7632, R5 ;  /* 0x0000763205057816 */ /* 0x000fe40000000005 */
[----:B------:R2:W3:Y:S01]  /*1ba0*/  F2F.BF16.F32 R19, R7 ;  /* 0x0000000700137304 */ /* 0x0004e20000202000 */
[----:B------:R-:W-:Y:S01]  /*1bb0*/  FMUL.FTZ R25, R20, R25 ;  /* 0x0000001914197220 */ /* 0x000fe20000410000 */
[----:B------:R-:W-:Y:S01]  /*1bc0*/  IMAD.U32 R20, R4, 0x10000, RZ ;  /* 0x0001000004147824 */ /* 0x000fe200078e00ff */
[----:B------:R-:W-:-:S02]  /*1bd0*/  PRMT R4, R11, 0x7632, R4 ;  /* 0x000076320b047816 */ /* 0x000fc40000000004 */
[----:B-1----:R-:W-:Y:S02]  /*1be0*/  SHF.L.U32 R21, R21, 0x10, RZ ;  /* 0x0000001015157819 */ /* 0x002fe400000006ff */
[----:B0-----:R-:W-:Y:S01]  /*1bf0*/  SHF.L.U32 R13, R13, 0x10, RZ ;  /* 0x000000100d0d7819 */ /* 0x001fe200000006ff */
[----:B------:R0:W-:Y:S01]  /*1c00*/  F2F.BF16.F32 R10, R24 ;  /* 0x00000018000a7304 */ /* 0x0001e20000202000 */
[C---:B--2---:R-:W-:Y:S01]  /*1c10*/  SHF.L.U32 R7, R4.reuse, 0x10, RZ ;  /* 0x0000001004077819 */ /* 0x044fe200000006ff */
[----:B------:R-:W-:Y:S01]  /*1c20*/  FMUL.FTZ R20, R21, R20 ;  /* 0x0000001415147220 */ /* 0x000fe20000410000 */
[----:B------:R-:W-:-:S03]  /*1c30*/  PRMT R4, R4, 0x7632, R4 ;  /* 0x0000763204047816 */ /* 0x000fc60000000004 */
[----:B------:R-:W-:Y:S02]  /*1c40*/  FMUL.FTZ R21, R6, R7 ;  /* 0x0000000706157220 */ /* 0x000fe40000410000 */
[----:B------:R1:W2:Y:S01]  /*1c50*/  F2F.BF16.F32 R18, R23 ;  /* 0x0000001700127304 */ /* 0x0002a20000202000 */
[----:B0-----:R-:W-:Y:S01]  /*1c60*/  SHF.L.U32 R24, R4, 0x10, RZ ;  /* 0x0000001004187819 */ /* 0x001fe200000006ff */
[----:B------:R-:W0:Y:S06]  /*1c70*/  LDC.64 R6, c[0x0][0x398] ;  /* 0x0000e600ff067b82 */ /* 0x000e2c0000000a00 */
[----:B------:R-:W4:Y:S01]  /*1c80*/  F2F.BF16.F32 R3, R3 ;  /* 0x0000000300037304 */ /* 0x000f220000202000 */
[----:B-1----:R-:W-:Y:S01]  /*1c90*/  FMUL.FTZ R23, R13, R24 ;  /* 0x000000180d177220 */ /* 0x002fe20000410000 */
[----:B------:R-:W-:-:S02]  /*1ca0*/  IMAD.U32 R13, R5, 0x10000, RZ ;  /* 0x00010000050d7824 */ /* 0x000fc400078e00ff */
[----:B---3--:R-:W-:Y:S02]  /*1cb0*/  IMAD.U32 R24, R19, 0x10000, RZ ;  /* 0x0001000013187824 */ /* 0x008fe400078e00ff */
[----:B------:R-:W-:Y:S01]  /*1cc0*/  FMUL.FTZ R8, R8, R13 ;  /* 0x0000000d08087220 */ /* 0x000fe20000410000 */
[----:B--2---:R-:W-:Y:S01]  /*1cd0*/  SHF.L.U32 R18, R18, 0x10, RZ ;  /* 0x0000001012127819 */ /* 0x004fe200000006ff */
[----:B------:R-:W1:Y:S01]  /*1ce0*/  F2F.BF16.F32 R17, R17 ;  /* 0x0000001100117304 */ /* 0x000e620000202000 */
[----:B----4-:R-:W-:-:S07]  /*1cf0*/  SHF.L.U32 R3, R3, 0x10, RZ ;  /* 0x0000001003037819 */ /* 0x010fce00000006ff */
[----:B------:R-:W2:Y:S01]  /*1d00*/  F2F.BF16.F32 R20, R20 ;  /* 0x0000001400147304 */ /* 0x000ea20000202000 */
[----:B0-----:R-:W-:-:S04]  /*1d10*/  IMAD.WIDE.U32 R6, R2, 0x2, R6 ;  /* 0x0000000202067825 */ /* 0x001fc800078e0006 */
[----:B------:R-:W-:Y:S01]  /*1d20*/  FADD.FTZ R3, R3, R18 ;  /* 0x0000001203037221 */ /* 0x000fe20000010000 */
[----:B-1----:R-:W-:Y:S02]  /*1d30*/  IMAD.U32 R13, R17, 0x10000, RZ ;  /* 0x00010000110d7824 */ /* 0x002fe400078e00ff */
[----:B------:R-:W0:Y:S01]  /*1d40*/  F2F.BF16.F32 R15, R15 ;  /* 0x0000000f000f7304 */ /* 0x000e220000202000 */
[----:B------:R-:W-:-:S04]  /*1d50*/  IMAD.WIDE.U32 R6, R16, 0x8, R6 ;  /* 0x0000000810067825 */ /* 0x000fc800078e0006 */
[----:B------:R-:W-:Y:S01]  /*1d60*/  FADD.FTZ R13, R13, R24 ;  /* 0x000000180d0d7221 */ /* 0x000fe20000010000 */
[----:B--2---:R-:W-:Y:S02]  /*1d70*/  SHF.L.U32 R17, R20, 0x10, RZ ;  /* 0x0000001014117819 */ /* 0x004fe400000006ff */
[----:B------:R-:W1:Y:S03]  /*1d80*/  F2F.BF16.F32 R0, R0 ;  /* 0x0000000000007304 */ /* 0x000e660000202000 */
[----:B------:R-:W-:Y:S01]  /*1d90*/  FADD.FTZ R18, R22, R17 ;  /* 0x0000001116127221 */ /* 0x000fe20000010000 */
[----:B0-----:R-:W-:-:S04]  /*1da0*/  IMAD.U32 R2, R15, 0x10000, RZ ;  /* 0x000100000f027824 */ /* 0x001fc800078e00ff */
[----:B------:R-:W0:Y:S01]  /*1db0*/  F2F.BF16.F32 R9, R9 ;  /* 0x0000000900097304 */ /* 0x000e220000202000 */
[----:B------:R-:W-:Y:S02]  /*1dc0*/  SHF.L.U32 R15, R10, 0x10, RZ ;  /* 0x000000100a0f7819 */ /* 0x000fe400000006ff */
[----:B-1----:R-:W-:-:S05]  /*1dd0*/  SHF.L.U32 R0, R0, 0x10, RZ ;  /* 0x0000001000007819 */ /* 0x002fca00000006ff */
[----:B------:R-:W1:Y:S01]  /*1de0*/  F2F.BF16.F32 R14, R14 ;  /* 0x0000000e000e7304 */ /* 0x000e620000202000 */
[----:B------:R-:W-:Y:S01]  /*1df0*/  FADD.FTZ R0, R0, R15 ;  /* 0x0000000f00007221 */ /* 0x000fe20000010000 */
[----:B0-----:R-:W-:-:S06]  /*1e00*/  SHF.L.U32 R9, R9, 0x10, RZ ;  /* 0x0000001009097819 */ /* 0x001fcc00000006ff */
[----:B------:R-:W0:Y:S01]  /*1e10*/  F2F.BF16.F32 R4, R21 ;  /* 0x0000001500047304 */ /* 0x000e220000202000 */
[----:B-1----:R-:W-:-:S07]  /*1e20*/  SHF.L.U32 R14, R14, 0x10, RZ ;  /* 0x000000100e0e7819 */ /* 0x002fce00000006ff */
[----:B------:R-:W1:Y:S01]  /*1e30*/  F2F.BF16.F32 R5, R23 ;  /* 0x0000001700057304 */ /* 0x000e620000202000 */
[----:B0-----:R-:W-:-:S07]  /*1e40*/  SHF.L.U32 R4, R4, 0x10, RZ ;  /* 0x0000001004047819 */ /* 0x001fce00000006ff */
[----:B------:R-:W0:Y:S01]  /*1e50*/  F2F.BF16.F32 R8, R8 ;  /* 0x0000000800087304 */ /* 0x000e220000202000 */
[----:B------:R-:W-:Y:S01]  /*1e60*/  FADD.FTZ R4, R9, R4 ;  /* 0x0000000409047221 */ /* 0x000fe20000010000 */
[----:B-1----:R-:W-:-:S06]  /*1e70*/  SHF.L.U32 R5, R5, 0x10, RZ ;  /* 0x0000001005057819 */ /* 0x002fcc00000006ff */
[----:B------:R-:W1:Y:S01]  /*1e80*/  F2F.BF16.F32 R11, R25 ;  /* 0x00000019000b7304 */ /* 0x000e620000202000 */
[----:B------:R-:W-:Y:S01]  /*1e90*/  F2FP.BF16.F32.PACK_AB R13, R4, R13 ;  /* 0x0000000d040d723e */ /* 0x000fe200000010ff */
[----:B------:R-:W-:Y:S01]  /*1ea0*/  FADD.FTZ R5, R14, R5 ;  /* 0x000000050e057221 */ /* 0x000fe20000010000 */
[----:B0-----:R-:W-:-:S04]  /*1eb0*/  SHF.L.U32 R17, R8, 0x10, RZ ;  /* 0x0000001008117819 */ /* 0x001fc800000006ff */
[----:B------:R-:W-:Y:S01]  /*1ec0*/  F2FP.BF16.F32.PACK_AB R10, R5, R0 ;  /* 0x00000000050a723e */ /* 0x000fe200000010ff */
[----:B------:R-:W-:Y:S01]  /*1ed0*/  FADD.FTZ R2, R2, R17 ;  /* 0x0000001102027221 */ /* 0x000fe20000010000 */
[----:B-1----:R-:W-:-:S04]  /*1ee0*/  IMAD.U32 R11, R11, 0x10000, RZ ;  /* 0x000100000b0b7824 */ /* 0x002fc800078e00ff */
[----:B------:R-:W-:Y:S01]  /*1ef0*/  FADD.FTZ R11, R12, R11 ;  /* 0x0000000b0c0b7221 */ /* 0x000fe20000010000 */
[----:B------:R-:W-:-:S04]  /*1f00*/  F2FP.BF16.F32.PACK_AB R12, R18, R3 ;  /* 0x00000003120c723e */ /* 0x000fc800000010ff */
[----:B------:R-:W-:Y:S01]  /*1f10*/  F2FP.BF16.F32.PACK_AB R11, R2, R11 ;  /* 0x0000000b020b723e */ /* 0x000fe200000010ff */
[----:B------:R-:W-:Y:S04]  /*1f20*/  STG.E.64 desc[UR8][R6.64], R12 ;  /* 0x0000000c06007986 */ /* 0x000fe8000c101b08 */
[----:B------:R-:W-:Y:S01]  /*1f30*/  STG.E.64 desc[UR8][R6.64+0x400], R10 ;  /* 0x0004000a06007986 */ /* 0x000fe2000c101b08 */
[----:B------:R-:W-:Y:S05]  /*1f40*/  EXIT ;  /* 0x000000000000794d */ /* 0x000fea0003800000 */
.L_x_3389:
        /* <DEDUP_REMOVED lines=11> */
.L_x_23498:


//--------------------- .text._ZN2at6native29vectorized_elementwise_kernelILi8EZZZNS0_54_GLOBAL__N__d8c5977b_16_LinearAlgebra_cu_9e10b42f_324316addr_kernel_cudaERNS_14TensorIteratorERKN3c106ScalarES8_ENKUlvE_clEvENKUlvE8_clEvEUlNS5_8BFloat16ESB_SB_E0_St5arrayIPcLm4EEEEviT0_T1_ --------------------------
	.section	.text._ZN2at6native29vectorized_elementwise_kernelILi8EZZZNS0_54_GLOBAL__N__d8c5977b_16_LinearAlgebra_cu_9e10b42f_324316addr_kernel_cudaERNS_14TensorIteratorERKN3c106ScalarES8_ENKUlvE_clEvENKUlvE8_clEvEUlNS5_8BFloat16ESB_SB_E0_St5arrayIPcLm4EEEEviT0_T1_,"ax",@progbits
	.align	128
        .global         _ZN2at6native29vectorized_elementwise_kernelILi8EZZZNS0_54_GLOBAL__N__d8c5977b_16_LinearAlgebra_cu_9e10b42f_324316addr_kernel_cudaERNS_14TensorIteratorERKN3c106ScalarES8_ENKUlvE_clEvENKUlvE8_clEvEUlNS5_8BFloat16ESB_SB_E0_St5arrayIPcLm4EEEEviT0_T1_
        .type           _ZN2at6native29vectorized_elementwise_kernelILi8EZZZNS0_54_GLOBAL__N__d8c5977b_16_LinearAlgebra_cu_9e10b42f_324316addr_kernel_cudaERNS_14TensorIteratorERKN3c106ScalarES8_ENKUlvE_clEvENKUlvE8_clEvEUlNS5_8BFloat16ESB_SB_E0_St5arrayIPcLm4EEEEviT0_T1_,@function
        .size           _ZN2at6native29vectorized_elementwise_kernelILi8EZZZNS0_54_GLOBAL__N__d8c5977b_16_LinearAlgebra_cu_9e10b42f_324316addr_kernel_cudaERNS_14TensorIteratorERKN3c106ScalarES8_ENKUlvE_clEvENKUlvE8_clEvEUlNS5_8BFloat16ESB_SB_E0_St5arrayIPcLm4EEEEviT0_T1_,(.L_x_23499 - _ZN2at6native29vectorized_elementwise_kernelILi8EZZZNS0_54_GLOBAL__N__d8c5977b_16_LinearAlgebra_cu_9e10b42f_324316addr_kernel_cudaERNS_14TensorIteratorERKN3c106ScalarES8_ENKUlvE_clEvENKUlvE8_clEvEUlNS5_8BFloat16ESB_SB_E0_St5arrayIPcLm4EEEEviT0_T1_)
        .other          _ZN2at6native29vectorized_elementwise_kernelILi8EZZZNS0_54_GLOBAL__N__d8c5977b_16_LinearAlgebra_cu_9e10b42f_324316addr_kernel_cudaERNS_14TensorIteratorERKN3c106ScalarES8_ENKUlvE_clEvENKUlvE8_clEvEUlNS5_8BFloat16ESB_SB_E0_St5arrayIPcLm4EEEEviT0_T1_,@"STO_CUDA_ENTRY STV_DEFAULT"
_ZN2at6native29vectorized_elementwise_kernelILi8EZZZNS0_54_GLOBAL__N__d8c5977b_16_LinearAlgebra_cu_9e10b42f_324316addr_kernel_cudaERNS_14TensorIteratorERKN3c106ScalarES8_ENKUlvE_clEvENKUlvE8_clEvEUlNS5_8BFloat16ESB_SB_E0_St5arrayIPcLm4EEEEviT0_T1_:
.text._ZN2at6native29vectorized_elementwise_kernelILi8EZZZNS0_54_GLOBAL__N__d8c5977b_16_LinearAlgebra_cu_9e10b42f_324316addr_kernel_cudaERNS_14TensorIteratorERKN3c106ScalarES8_ENKUlvE_clEvENKUlvE8_clEvEUlNS5_8BFloat16ESB_SB_E0_St5arrayIPcLm4EEEEviT0_T1_:
[----:B------:R-:W-:Y:S01]  /*0000*/  LDC R1, c[0x0][0x37c] ;  /* 0x0000df00ff017b82 */ /* 0x000fe20000000800 */
[----:B------:R-:W-:Y:S05]  /*0010*/  EXIT ;  /* 0x000000000000794d */ /* 0x000fea0003800000 */
.L_x_3390:
        /* <DEDUP_REMOVED lines=14> */
.L_x_23499:


//--------------------- .text._ZN2at6native18elementwise_kernelILi128ELi4EZNS0_15gpu_kernel_implIZZZNS0_54_GLOBAL__N__d8c5977b_16_LinearAlgebra_cu_9e10b42f_324316addr_kernel_cudaERNS_14TensorIteratorERKN3c106ScalarES9_ENKUlvE_clEvENKUlvE8_clEvEUlNS6_8BFloat16ESC_SC_E_EEvRNS_18TensorIteratorBaseERKT_EUliE_EEviT1_ --------------------------
	.section	.text._ZN2at6native18elementwise_kernelILi128ELi4EZNS0_15gpu_kernel_implIZZZNS0_54_GLOBAL__N__d8c5977b_16_LinearAlgebra_cu_9e10b42f_324316addr_kernel_cudaERNS_14TensorIteratorERKN3c106ScalarES9_ENKUlvE_clEvENKUlvE8_clEvEUlNS6_8BFloat16ESC_SC_E_EEvRNS_18TensorIteratorBaseERKT_EUliE_EEviT1_,"ax",@progbits
	.align	128
        .global         _ZN2at6native18elementwise_kernelILi128ELi4EZNS0_15gpu_kernel_implIZZZNS0_54_GLOBAL__N__d8c5977b_16_LinearAlgebra_cu_9e10b42f_324316addr_kernel_cudaERNS_14TensorIteratorERKN3c106ScalarES9_ENKUlvE_clEvENKUlvE8_clEvEUlNS6_8BFloat16ESC_SC_E_EEvRNS_18TensorIteratorBaseERKT_EUliE_EEviT1_
        .type           _ZN2at6native18elementwise_kernelILi128ELi4EZNS0_15gpu_kernel_implIZZZNS0_54_GLOBAL__N__d8c5977b_16_LinearAlgebra_cu_9e10b42f_324316addr_kernel_cudaERNS_14TensorIteratorERKN3c106ScalarES9_ENKUlvE_clEvENKUlvE8_clEvEUlNS6_8BFloat16ESC_SC_E_EEvRNS_18TensorIteratorBaseERKT_EUliE_EEviT1_,@function
        .size           _ZN2at6native18elementwise_kernelILi128ELi4EZNS0_15gpu_kernel_implIZZZNS0_54_GLOBAL__N__d8c5977b_16_LinearAlgebra_cu_9e10b42f_324316addr_kernel_cudaERNS_14TensorIteratorERKN3c106ScalarES9_ENKUlvE_clEvENKUlvE8_clEvEUlNS6_8BFloat16ESC_SC_E_EEvRNS_18TensorIteratorBaseERKT_EUliE_EEviT1_,(.L_x_23500 - _ZN2at6native18elementwise_kernelILi128ELi4EZNS0_15gpu_kernel_implIZZZNS0_54_GLOBAL__N__d8c5977b_16_LinearAlgebra_cu_9e10b42f_324316addr_kernel_cudaERNS_14TensorIteratorERKN3c106ScalarES9_ENKUlvE_clEvENKUlvE8_clEvEUlNS6_8BFloat16ESC_SC_E_EEvRNS_18TensorIteratorBaseERKT_EUliE_EEviT1_)
        .other          _ZN2at6native18elementwise_kernelILi128ELi4EZNS0_15gpu_kernel_implIZZZNS0_54_GLOBAL__N__d8c5977b_16_LinearAlgebra_cu_9e10b42f_324316addr_kernel_cudaERNS_14TensorIteratorERKN3c106ScalarES9_ENKUlvE_clEvENKUlvE8_clEvEUlNS6_8BFloat16ESC_SC_E_EEvRNS_18TensorIteratorBaseERKT_EUliE_EEviT1_,@"STO_CUDA_ENTRY STV_DEFAULT"
_ZN2at6native18elementwise_kernelILi128ELi4EZNS0_15gpu_kernel_implIZZZNS0_54_GLOBAL__N__d8c5977b_16_LinearAlgebra_cu_9e10b42f_324316addr_kernel_cudaERNS_14TensorIteratorERKN3c106ScalarES9_ENKUlvE_clEvENKUlvE8_clEvEUlNS6_8BFloat16ESC_SC_E_EEvRNS_18TensorIteratorBaseERKT_EUliE_EEviT1_:
.text._ZN2at6native18elementwise_kernelILi128ELi4EZNS0_15gpu_kernel_implIZZZNS0_54_GLOBAL__N__d8c5977b_16_LinearAlgebra_cu_9e10b42f_324316addr_kernel_cudaERNS_14TensorIteratorERKN3c106ScalarES9_ENKUlvE_clEvENKUlvE8_clEvEUlNS6_8BFloat16ESC_SC_E_EEvRNS_18TensorIteratorBaseERKT_EUliE_EEviT1_:
        /* <DEDUP_REMOVED lines=8> */
[----:B------:R-:W0:Y:S01]  /*0080*/  LDCU.U16 UR41, c[0x0][0x668] ;  /* 0x0000cd00ff2977ac */ /* 0x000e220008000400 */
        /* <DEDUP_REMOVED lines=365> */
.L_x_3393:
        /* <DEDUP_REMOVED lines=24> */
.L_x_3394:
        /* <DEDUP_REMOVED lines=16> */
[----:B0-----:R-:W-:-:S04]  /*19e0*/  F2FP.BF16.F32.PACK_AB R0, RZ, R0 ;  /* 0x00000000ff00723e */ /* 0x001fc800000010ff */
[----:B------:R-:W-:Y:S01]  /*19f0*/  PRMT R25, R0, 0x7610, R25 ;  /* 0x0000761000197816 */ /* 0x000fe20000000019 */
[----:B------:R-:W-:Y:S06]  /*1a00*/  BRA `(.L_x_3400) ;  /* 0x0000000c00f87947 */ /* 0x000fec0003800000 */
.L_x_3398:
[----:B------:R-:W2:Y:S02]  /*1a10*/  LDG.E.U8 R4, desc[UR36][R4.64] ;  /* 0x0000002404047981 */ /* 0x000ea4000c1e1100 */
[----:B--2---:R-:W-:-:S04]  /*1a20*/  I2FP.F32.U32 R0, R4 ;  /* 0x0000000400007245 */ /* 0x004fc80000201000 */
[----:B------:R-:W-:-:S04]  /*1a30*/  F2FP.BF16.F32.PACK_AB R0, RZ, R0 ;  /* 0x00000000ff00723e */ /* 0x000fc800000010ff */
[----:B------:R-:W-:Y:S01]  /*1a40*/  PRMT R25, R0, 0x7610, R25 ;  /* 0x0000761000197816 */ /* 0x000fe20000000019 */
[----:B------:R-:W-:Y:S06]  /*1a50*/  BRA `(.L_x_3400) ;  /* 0x0000000c00e47947 */ /* 0x000fec0003800000 */
.L_x_3397:
        /* <DEDUP_REMOVED lines=8> */
[----:B0-----:R-:W-:-:S04]  /*1ae0*/  F2FP.BF16.F32.PACK_AB R0, RZ, R0 ;  /* 0x00000000ff00723e */ /* 0x001fc800000010ff */
[----:B------:R-:W-:Y:S01]  /*1af0*/  PRMT R25, R0, 0x7610, R25 ;  /* 0x0000761000197816 */ /* 0x000fe20000000019 */
[----:B------:R-:W-:Y:S06]  /*1b00*/  BRA `(.L_x_3400) ;  /* 0x0000000c00b87947 */ /* 0x000fec0003800000 */
.L_x_3402:
[----:B------:R-:W2:Y:S02]  /*1b10*/  LDG.E R4, desc[UR36][R4.64] ;  /* 0x0000002404047981 */ /* 0x000ea4000c1e1900 */
[----:B--2---:R-:W-:-:S04]  /*1b20*/  I2FP.F32.S32 R0, R4 ;  /* 0x0000000400007245 */ /* 0x004fc80000201400 */
[----:B------:R-:W-:-:S04]  /*1b30*/  F2FP.BF16.F32.PACK_AB R0, RZ, R0 ;  /* 0x00000000ff00723e */ /* 0x000fc800000010ff */
[----:B------:R-:W-:Y:S01]  /*1b40*/  PRMT R25, R0, 0x7610, R25 ;  /* 0x0000761000197816 */ /* 0x000fe20000000019 */
[----:B------:R-:W-:Y:S06]  /*1b50*/  BRA `(.L_x_3400) ;  /* 0x0000000c00a47947 */ /* 0x000fec0003800000 */
.L_x_3401:
[----:B------:R-:W2:Y:S02]  /*1b60*/  LDG.E.U16 R4, desc[UR36][R4.64] ;  /* 0x0000002404047981 */ /* 0x000ea4000c1e1500 */
[----:B--2---:R-:W0:Y:S02]  /*1b70*/  I2F.S16 R0, R4 ;  /* 0x0000000400007306 */ /* 0x004e240000101400 */
[----:B0-----:R-:W-:-:S04]  /*1b80*/  F2FP.BF16.F32.PACK_AB R0, RZ, R0 ;  /* 0x00000000ff00723e */ /* 0x001fc800000010ff */
[----:B------:R-:W-:Y:S01]  /*1b90*/  PRMT R25, R0, 0x7610, R25 ;  /* 0x0000761000197816 */ /* 0x000fe20000000019 */
[----:B------:R-:W-:Y:S06]  /*1ba0*/  BRA `(.L_x_3400) ;  /* 0x0000000c00907947 */ /* 0x000fec0003800000 */
.L_x_3396:
[----:B------:R-:W-:-:S13]  /*1bb0*/  ISETP.GT.AND P0, PT, R0, 0x6, PT ;  /* 0x000000060000780c */ /* 0x000fda0003f04270 */
[----:B------:R-:W-:Y:S05]  /*1bc0*/  @P0 BRA `(.L_x_3403) ;  /* 0x0000000000300947 */ /* 0x000fea0003800000 */
[----:B------:R-:W-:-:S13]  /*1bd0*/  ISETP.NE.AND P0, PT, R0, 0x5, PT ;  /* 0x000000050000780c */ /* 0x000fda0003f05270 */
[----:B------:R-:W-:Y:S05]  /*1be0*/  @!P0 BRA `(.L_x_3404) ;  /* 0x0000000000148947 */ /* 0x000fea0003800000 */
[----:B------:R-:W-:-:S13]  /*1bf0*/  ISETP.NE.AND P0, PT, R0, 0x6, PT ;  /* 0x000000060000780c */ /* 0x000fda0003f05270 */
[----:B------:R-:W-:Y:S05]  /*1c00*/  @P0 BRA `(.L_x_3399) ;  /* 0x0000000800dc0947 */ /* 0x000fea0003800000 */
[----:B------:R-:W2:Y:S02]  /*1c10*/  LDG.E R4, desc[UR36][R4.64] ;  /* 0x0000002404047981 */ /* 0x000ea4000c1e1900 */
[----:B--2---:R-:W-:Y:S01]  /*1c20*/  F2FP.BF16.F32.PACK_AB R25, RZ, R4 ;  /* 0x00000004ff19723e */ /* 0x004fe200000010ff */
[----:B------:R-:W-:Y:S06]  /*1c30*/  BRA `(.L_x_3400) ;  /* 0x0000000c006c7947 */ /* 0x000fec0003800000 */
.L_x_3404:
[----:B------:R-:W2:Y:S02]  /*1c40*/  LDG.E.U16 R0, desc[UR36][R4.64] ;  /* 0x0000002404007981 */ /* 0x000ea4000c1e1500 */
[----:B--2---:R-:W-:-:S05]  /*1c50*/  HADD2.F32 R0, -RZ, R0.H0_H0 ;  /* 0x20000000ff007230 */ /* 0x004fca0000004100 */
[----:B------:R-:W-:-:S04]  /*1c60*/  F2FP.BF16.F32.PACK_AB R0, RZ, R0 ;  /* 0x00000000ff00723e */ /* 0x000fc800000010ff */
[----:B------:R-:W-:Y:S01]  /*1c70*/  PRMT R25, R0, 0x7610, R25 ;  /* 0x0000761000197816 */ /* 0x000fe20000000019 */
[----:B------:R-:W-:Y:S06]  /*1c80*/  BRA `(.L_x_3400) ;  /* 0x0000000c00587947 */ /* 0x000fec0003800000 */
.L_x_3403:
[----:B------:R-:W-:-:S13]  /*1c90*/  ISETP.NE.AND P0, PT, R0, 0x7, PT ;  /* 0x000000070000780c */ /* 0x000fda0003f05270 */
[----:B------:R-:W-:Y:S05]  /*1ca0*/  @!P0 BRA `(.L_x_3405) ;  /* 0x0000000000308947 */ /* 0x000fea0003800000 */
[----:B------:R-:W-:-:S13]  /*1cb0*/  ISETP.NE.AND P0, PT, R0, 0x8, PT ;  /* 0x000000080000780c */ /* 0x000fda0003f05270 */
[----:B------:R-:W-:Y:S05]  /*1cc0*/  @!P0 BRA `(.L_x_3406) ;  /* 0x0000000000148947 */ /* 0x000fea0003800000 */
[----:B------:R-:W-:-:S13]  /*1cd0*/  ISETP.NE.AND P0, PT, R0, 0x9, PT ;  /* 0x000000090000780c */ /* 0x000fda0003f05270 */
[----:B------:R-:W-:Y:S05]  /*1ce0*/  @P0 BRA `(.L_x_3399) ;  /* 0x0000000800a40947 */ /* 0x000fea0003800000 */
[----:B------:R-:W2:Y:S02]  /*1cf0*/  LDG.E R4, desc[UR36][R4.64] ;  /* 0x0000002404047981 */ /* 0x000ea4000c1e1900 */
[----:B--2---:R-:W-:Y:S01]  /*1d00*/  F2FP.BF16.F32.PACK_AB R25, RZ, R4 ;  /* 0x00000004ff19723e */ /* 0x004fe200000010ff */
[----:B------:R-:W-:Y:S06]  /*1d10*/  BRA `(.L_x_3400) ;  /* 0x0000000c00347947 */ /* 0x000fec0003800000 */
.L_x_3406:
[----:B------:R-:W2:Y:S02]  /*1d20*/  LDG.E.U16 R4, desc[UR36][R4.64] ;  /* 0x0000002404047981 */ /* 0x000ea4000c1e1500 */
[----:B--2---:R-:W-:-:S05]  /*1d30*/  HADD2.F32 R0, -RZ, R4.H0_H0 ;  /* 0x20000004ff007230 */ /* 0x004fca0000004100 */
[----:B------:R-:W-:-:S04]  /*1d40*/  F2FP.BF16.F32.PACK_AB R0, RZ, R0 ;  /* 0x00000000ff00723e */ /* 0x000fc800000010ff */
[----:B------:R-:W-:Y:S01]  /*1d50*/  PRMT R25, R0, 0x7610, R25 ;  /* 0x0000761000197816 */ /* 0x000fe20000000019 */
[----:B------:R-:W-:Y:S06]  /*1d60*/  BRA `(.L_x_3400) ;  /* 0x0000000c00207947 */ /* 0x000fec0003800000 */
.L_x_3405:
        /* <DEDUP_REMOVED lines=13> */
.L_x_3395:
        /* <DEDUP_REMOVED lines=11> */
[----:B------:R-:W-:-:S04]  /*1ef0*/  F2FP.BF16.F32.PACK_AB R0, RZ, R0 ;  /* 0x00000000ff00723e */ /* 0x000fc800000010ff */
[----:B------:R-:W-:Y:S01]  /*1f00*/  PRMT R25, R0, 0x7610, R25 ;  /* 0x0000761000197816 */ /* 0x000fe20000000019 */
[----:B------:R-:W-:Y:S06]  /*1f10*/  BRA `(.L_x_3400) ;  /* 0x0000000800b47947 */ /* 0x000fec0003800000 */
.L_x_3409:
        /* <DEDUP_REMOVED lines=13> */
.L_x_3408:
        /* <DEDUP_REMOVED lines=27> */
.L_x_3411:
        /* <DEDUP_REMOVED lines=15> */
.L_x_3410:
[----:B------:R0:W5:Y:S01]  /*2290*/  LDG.E.U16 R25, desc[UR36][R4.64] ;  /* 0x0000002404197981 */ /* 0x000162000c1e1500 */
[----:B------:R-:W-:Y:S05]  /*22a0*/  BRA `(.L_x_3400) ;  /* 0x0000000400d07947 */ /* 0x000fea0003800000 */
.L_x_3407:
        /* <DEDUP_REMOVED lines=10> */
[----:B------:R-:W-:-:S04]  /*2350*/  F2FP.BF16.F32.PACK_AB R0, RZ, R0 ;  /* 0x00000000ff00723e */ /* 0x000fc800000010ff */
[----:B------:R-:W-:Y:S01]  /*2360*/  PRMT R25, R0, 0x7610, R25 ;  /* 0x0000761000197816 */ /* 0x000fe20000000019 */
[----:B------:R-:W-:Y:S06]  /*2370*/  BRA `(.L_x_3400) ;  /* 0x00000004009c7947 */ /* 0x000fec0003800000 */
.L_x_3414:
        /* <DEDUP_REMOVED lines=21> */
.L_x_3418:
[----:B------:R-:W-:Y:S05]  /*24d0*/  BSYNC.RECONVERGENT B1 ;  /* 0x0000000000017941 */ /* 0x000fea0003800200 */
.L_x_3417:
[----:B------:R-:W-:Y:S01]  /*24e0*/  IMAD.SHL.U32 R0, R0, 0x100000, RZ ;  /* 0x0010000000007824 */ /* 0x000fe200078e00ff */
[----:B------:R-:W-:-:S04]  /*24f0*/  LEA R3, R3, 0x3b800000, 0x17 ;  /* 0x3b80000003037811 */ /* 0x000fc800078eb8ff */
[----:B------:R-:W-:-:S07]  /*2500*/  LOP3.LUT R0, R3, R0, R7, 0xfe, !PT ;  /* 0x0000000003007212 */ /* 0x000fce00078efe07 */
.L_x_3416:
[----:B------:R-:W-:Y:S05]  /*2510*/  BSYNC.RECONVERGENT B0 ;  /* 0x0000000000007941 */ /* 0x000fea0003800200 */
.L_x_3415:
[----:B------:R-:W-:-:S04]  /*2520*/  F2FP.BF16.F32.PACK_AB R0, RZ, R0 ;  /* 0x00000000ff00723e */ /* 0x000fc800000010ff */
[----:B------:R-:W-:Y:S01]  /*2530*/  PRMT R25, R0, 0x7610, R25 ;  /* 0x0000761000197816 */ /* 0x000fe20000000019 */
[----:B------:R-:W-:Y:S06]  /*2540*/  BRA `(.L_x_3400) ;  /* 0x0000000400287947 */ /* 0x000fec0003800000 */
.L_x_3413:
        /* <DEDUP_REMOVED lines=21> */
.L_x_3422:
[----:B------:R-:W-:Y:S05]  /*26a0*/  BSYNC.RECONVERGENT B1 ;  /* 0x0000000000017941 */ /* 0x000fea0003800200 */
.L_x_3421:
[----:B------:R-:W-:Y:S01]  /*26b0*/  IMAD.SHL.U32 R0, R0, 0x200000, RZ ;  /* 0x0020000000007824 */ /* 0x000fe200078e00ff */
[----:B------:R-:W-:-:S04]  /*26c0*/  LEA R3, R3, 0x37800000, 0x17 ;  /* 0x3780000003037811 */ /* 0x000fc800078eb8ff */
[----:B------:R-:W-:-:S07]  /*26d0*/  LOP3.LUT R0, R3, R0, R7, 0xfe, !PT ;  /* 0x0000000003007212 */ /* 0x000fce00078efe07 */
.L_x_3420:
[----:B------:R-:W-:Y:S05]  /*26e0*/  BSYNC.RECONVERGENT B0 ;  /* 0x0000000000007941 */ /* 0x000fea0003800200 */
.L_x_3419:
[----:B------:R-:W-:-:S04]  /*26f0*/  F2FP.BF16.F32.PACK_AB R0, RZ, R0 ;  /* 0x00000000ff00723e */ /* 0x000fc800000010ff */
[----:B------:R-:W-:Y:S01]  /*2700*/  PRMT R25, R0, 0x7610, R25 ;  /* 0x0000761000197816 */ /* 0x000fe20000000019 */
[----:B------:R-:W-:Y:S06]  /*2710*/  BRA `(.L_x_3400) ;  /* 0x0000000000b47947 */ /* 0x000fec0003800000 */
.L_x_3412:
[----:B------:R-:W-:-:S13]  /*2720*/  ISETP.NE.AND P0, PT, R0, 0x1c, PT ;  /* 0x0000001c0000780c */ /* 0x000fda0003f05270 */
[----:B------:R-:W-:Y:S05]  /*2730*/  @!P0 BRA `(.L_x_3423) ;  /* 0x00000000009c8947 */ /* 0x000fea0003800000 */
[----:B------:R-:W-:-:S13]  /*2740*/  ISETP.NE.AND P0, PT, R0, 0x1d, PT ;  /* 0x0000001d0000780c */ /* 0x000fda0003f05270 */
[----:B------:R-:W-:Y:S05]  /*2750*/  @!P0 BRA `(.L_x_3424) ;  /* 0x0000000000808947 */ /* 0x000fea0003800000 */
[----:B------:R-:W-:-:S13]  /*2760*/  ISETP.NE.AND P0, PT, R0, 0x2c, PT ;  /* 0x0000002c0000780c */ /* 0x000fda0003f05270 */
[----:B------:R-:W-:Y:S05]  /*2770*/  @!P0 BRA `(.L_x_3425) ;  /* 0x0000000000488947 */ /* 0x000fea0003800000 */
.L_x_3399:
        /* <DEDUP_REMOVED lines=16> */
.L_x_3426:
[----:B------:R-:W-:Y:S01]  /*2880*/  PRMT R25, RZ, 0x7610, R25 ;  /* 0x00007610ff197816 */ /* 0x000fe20000000019 */
[----:B------:R-:W-:Y:S06]  /*2890*/  BRA `(.L_x_3400) ;  /* 0x0000000000547947 */ /* 0x000fec0003800000 */
.L_x_3425:
        /* <DEDUP_REMOVED lines=8> */
.L_x_3428:
[----:B------:R-:W-:Y:S05]  /*2920*/  BSYNC.RECONVERGENT B0 ;  /* 0x0000000000007941 */ /* 0x000fea0003800200 */
.L_x_3427:
[----:B------:R-:W-:-:S04]  /*2930*/  F2FP.BF16.F32.PACK_AB R0, RZ, R0 ;  /* 0x00000000ff00723e */ /* 0x000fc800000010ff */
[----:B------:R-:W-:Y:S01]  /*2940*/  PRMT R25, R0, 0x7610, R25 ;  /* 0x0000761000197816 */ /* 0x000fe20000000019 */
[----:B------:R-:W-:Y:S06]  /*2950*/  BRA `(.L_x_3400) ;  /* 0x0000000000247947 */ /* 0x000fec0003800000 */
.L_x_3424:
[----:B------:R-:W2:Y:S02]  /*2960*/  LDG.E.64 R4, desc[UR36][R4.64] ;  /* 0x0000002404047981 */ /* 0x000ea4000c1e1b00 */
[----:B--2---:R-:W0:Y:S02]  /*2970*/  I2F.U64 R0, R4 ;  /* 0x0000000400007312 */ /* 0x004e240000301000 */
[----:B0-----:R-:W-:-:S04]  /*2980*/  F2FP.BF16.F32.PACK_AB R0, RZ, R0 ;  /* 0x00000000ff00723e */ /* 0x001fc800000010ff */
[----:B------:R-:W-:Y:S01]  /*2990*/  PRMT R25, R0, 0x7610, R25 ;  /* 0x0000761000197816 */ /* 0x000fe20000000019 */
[----:B------:R-:W-:Y:S06]  /*29a0*/  BRA `(.L_x_3400) ;  /* 0x0000000000107947 */ /* 0x000fec0003800000 */
.L_x_3423:
[----:B------:R-:W2:Y:S02]  /*29b0*/  LDG.E R4, desc[UR36][R4.64] ;  /* 0x0000002404047981 */ /* 0x000ea4000c1e1900 */
[----:B--2---:R-:W-:-:S04]  /*29c0*/  I2FP.F32.U32 R0, R4 ;  /* 0x0000000400007245 */ /* 0x004fc80000201000 */
[----:B------:R-:W-:-:S04]  /*29d0*/  F2FP.BF16.F32.PACK_AB R0, RZ, R0 ;  /* 0x00000000ff00723e */ /* 0x000fc800000010ff */
[----:B------:R-:W-:-:S07]  /*29e0*/  PRMT R25, R0, 0x7610, R25 ;  /* 0x0000761000197816 */ /* 0x000fce0000000019 */
.L_x_3400:
        /* <DEDUP_REMOVED lines=16> */
[----:B0-----:R-:W-:Y:S01]  /*2af0*/  F2FP.BF16.F32.PACK_AB R0, RZ, R0 ;  /* 0x00000000ff00723e */ /* 0x001fe200000010ff */
[----:B------:R-:W-:Y:S06]  /*2b00*/  BRA `(.L_x_3434) ;  /* 0x0000000c00b87947 */ /* 0x000fec0003800000 */
.L_x_3432:
[----:B------:R-:W2:Y:S02]  /*2b10*/  LDG.E.U8 R4, desc[UR36][R4.64] ;  /* 0x0000002404047981 */ /* 0x000ea4000c1e1100 */
[----:B--2---:R-:W-:-:S04]  /*2b20*/  I2FP.F32.U32 R0, R4 ;  /* 0x0000000400007245 */ /* 0x004fc80000201000 */
[----:B------:R-:W-:Y:S01]  /*2b30*/  F2FP.BF16.F32.PACK_AB R0, RZ, R0 ;  /* 0x00000000ff00723e */ /* 0x000fe200000010ff */
[----:B------:R-:W-:Y:S06]  /*2b40*/  BRA `(.L_x_3434) ;  /* 0x0000000c00a87947 */ /* 0x000fec0003800000 */
.L_x_3431:
        /* <DEDUP_REMOVED lines=8> */
[----:B0-----:R-:W-:Y:S01]  /*2bd0*/  F2FP.BF16.F32.PACK_AB R0, RZ, R0 ;  /* 0x00000000ff00723e */ /* 0x001fe200000010ff */
[----:B------:R-:W-:Y:S06]  /*2be0*/  BRA `(.L_x_3434) ;  /* 0x0000000c00807947 */ /* 0x000fec0003800000 */
.L_x_3436:
[----:B------:R-:W2:Y:S02]  /*2bf0*/  LDG.E R4, desc[UR36][R4.64] ;  /* 0x0000002404047981 */ /* 0x000ea4000c1e1900 */
[----:B--2---:R-:W-:-:S04]  /*2c00*/  I2FP.F32.S32 R0, R4 ;  /* 0x0000000400007245 */ /* 0x004fc80000201400 */
[----:B------:R-:W-:Y:S01]  /*2c10*/  F2FP.BF16.F32.PACK_AB R0, RZ, R0 ;  /* 0x00000000ff00723e */ /* 0x000fe200000010ff */
[----:B------:R-:W-:Y:S06]  /*2c20*/  BRA `(.L_x_3434) ;  /* 0x0000000c00707947 */ /* 0x000fec0003800000 */
.L_x_3435:
[----:B------:R-:W2:Y:S02]  /*2c30*/  LDG.E.U16 R4, desc[UR36][R4.64] ;  /* 0x0000002404047981 */ /* 0x000ea4000c1e1500 */
[----:B--2---:R-:W0:Y:S02]  /*2c40*/  I2F.S16 R0, R4 ;  /* 0x0000000400007306 */ /* 0x004e240000101400 */
[----:B0-----:R-:W-:Y:S01]  /*2c50*/  F2FP.BF16.F32.PACK_AB R0, RZ, R0 ;  /* 0x00000000ff00723e */ /* 0x001fe200000010ff */
[----:B------:R-:W-:Y:S06]  /*2c60*/  BRA `(.L_x_3434) ;  /* 0x0000000c00607947 */ /* 0x000fec0003800000 */
.L_x_3430:
        /* <DEDUP_REMOVED lines=9> */
.L_x_3438:
[----:B------:R-:W2:Y:S02]  /*2d00*/  LDG.E.U16 R0, desc[UR36][R4.64] ;  /* 0x0000002404007981 */ /* 0x000ea4000c1e1500 */
[----:B--2---:R-:W-:-:S05]  /*2d10*/  HADD2.F32 R0, -RZ, R0.H0_H0 ;  /* 0x20000000ff007230 */ /* 0x004fca0000004100 */
[----:B------:R-:W-:Y:S01]  /*2d20*/  F2FP.BF16.F32.PACK_AB R0, RZ, R0 ;  /* 0x00000000ff00723e */ /* 0x000fe200000010ff */
[----:B------:R-:W-:Y:S06]  /*2d30*/  BRA `(.L_x_3434) ;  /* 0x0000000c002c7947 */ /* 0x000fec0003800000 */
.L_x_3437:
        /* <DEDUP_REMOVED lines=9> */
.L_x_3440:
[----:B------:R-:W2:Y:S02]  /*2dd0*/  LDG.E.U16 R4, desc[UR36][R4.64] ;  /* 0x0000002404047981 */ /* 0x000ea4000c1e1500 */
[----:B--2---:R-:W-:-:S05]  /*2de0*/  HADD2.F32 R0, -RZ, R4.H0_H0 ;  /* 0x20000004ff007230 */ /* 0x004fca0000004100 */
[----:B------:R-:W-:Y:S01]  /*2df0*/  F2FP.BF16.F32.PACK_AB R0, RZ, R0 ;  /* 0x00000000ff00723e */ /* 0x000fe200000010ff */
[----:B------:R-:W-:Y:S06]  /*2e00*/  BRA `(.L_x_3434) ;  /* 0x0000000800f87947 */ /* 0x000fec0003800000 */
.L_x_3439:
        /* <DEDUP_REMOVED lines=12> */
.L_x_3429:
        /* <DEDUP_REMOVED lines=11> */
[----:B------:R-:W-:Y:S01]  /*2f80*/  F2FP.BF16.F32.PACK_AB R0, RZ, R0 ;  /* 0x00000000ff00723e */ /* 0x000fe200000010ff */
[----:B------:R-:W-:Y:S06]  /*2f90*/  BRA `(.L_x_3434) ;  /* 0x0000000800947947 */ /* 0x000fec0003800000 */
.L_x_3443:
        /* <DEDUP_REMOVED lines=12> */
.L_x_3442:
        /* <DEDUP_REMOVED lines=27> */
.L_x_3445:
        /* <DEDUP_REMOVED lines=12> */
[----:B------:R-:W-:Y:S01]  /*32d0*/  F2FP.BF16.F32.PACK_AB R0, RZ, R0 ;  /* 0x00000000ff00723e */ /* 0x000fe200000010ff */
[----:B------:R-:W-:Y:S06]  /*32e0*/  BRA `(.L_x_3434) ;  /* 0x0000000400c07947 */ /* 0x000fec0003800000 */
.L_x_3444:
[----:B------:R0:W5:Y:S01]  /*32f0*/  LDG.E.U16 R0, desc[UR36][R4.64] ;  /* 0x0000002404007981 */ /* 0x000162000c1e1500 */
[----:B------:R-:W-:Y:S05]  /*3300*/  BRA `(.L_x_3434) ;  /* 0x0000000400b87947 */ /* 0x000fea0003800000 */
.L_x_3441:
        /* <DEDUP_REMOVED lines=10> */
[----:B------:R-:W-:Y:S01]  /*33b0*/  F2FP.BF16.F32.PACK_AB R0, RZ, R0 ;  /* 0x00000000ff00723e */ /* 0x000fe200000010ff */
[----:B------:R-:W-:Y:S06]  /*33c0*/  BRA `(.L_x_3434) ;  /* 0x0000000400887947 */ /* 0x000fec0003800000 */
.L_x_3448:
        /* <DEDUP_REMOVED lines=21> */
.L_x_3452:
[----:B------:R-:W-:Y:S05]  /*3520*/  BSYNC.RECONVERGENT B1 ;  /* 0x0000000000017941 */ /* 0x000fea0003800200 */
.L_x_3451:
[----:B------:R-:W-:Y:S01]  /*3530*/  IMAD.SHL.U32 R0, R0, 0x100000, RZ ;  /* 0x0010000000007824 */ /* 0x000fe200078e00ff */
[----:B------:R-:W-:-:S04]  /*3540*/  LEA R3, R3, 0x3b800000, 0x17 ;  /* 0x3b80000003037811 */ /* 0x000fc800078eb8ff */
[----:B------:R-:W-:-:S07]  /*3550*/  LOP3.LUT R0, R3, R0, R7, 0xfe, !PT ;  /* 0x0000000003007212 */ /* 0x000fce00078efe07 */
.L_x_3450:
[----:B------:R-:W-:Y:S05]  /*3560*/  BSYNC.RECONVERGENT B0 ;  /* 0x0000000000007941 */ /* 0x000fea0003800200 */
.L_x_3449:
[----:B------:R-:W-:Y:S01]  /*3570*/  F2FP.BF16.F32.PACK_AB R0, RZ, R0 ;  /* 0x00000000ff00723e */ /* 0x000fe200000010ff */
[----:B------:R-:W-:Y:S06]  /*3580*/  BRA `(.L_x_3434) ;  /* 0x0000000400187947 */ /* 0x000fec0003800000 */
.L_x_3447:
        /* <DEDUP_REMOVED lines=21> */
.L_x_3456:
[----:B------:R-:W-:Y:S05]  /*36e0*/  BSYNC.RECONVERGENT B1 ;  /* 0x0000000000017941 */ /* 0x000fea0003800200 */
.L_x_3455:
[----:B------:R-:W-:Y:S01]  /*36f0*/  IMAD.SHL.U32 R0, R0, 0x200000, RZ ;  /* 0x0020000000007824 */ /* 0x000fe200078e00ff */
[----:B------:R-:W-:-:S04]  /*3700*/  LEA R3, R3, 0x37800000, 0x17 ;  /* 0x3780000003037811 */ /* 0x000fc800078eb8ff */
[----:B------:R-:W-:-:S07]  /*3710*/  LOP3.LUT R0, R3, R0, R7, 0xfe, !PT ;  /* 0x0000000003007212 */ /* 0x000fce00078efe07 */
.L_x_3454:
[----:B------:R-:W-:Y:S05]  /*3720*/  BSYNC.RECONVERGENT B0 ;  /* 0x0000000000007941 */ /* 0x000fea0003800200 */
.L_x_3453:
[----:B------:R-:W-:Y:S01]  /*3730*/  F2FP.BF16.F32.PACK_AB R0, RZ, R0 ;  /* 0x00000000ff00723e */ /* 0x000fe200000010ff */
[----:B------:R-:W-:Y:S06]  /*3740*/  BRA `(.L_x_3434) ;  /* 0x0000000000a87947 */ /* 0x000fec0003800000 */
.L_x_3446:
[----:B------:R-:W-:-:S13]  /*3750*/  ISETP.NE.AND P0, PT, R0, 0x1c, PT ;  /* 0x0000001c0000780c */ /* 0x000fda0003f05270 */
[----:B------:R-:W-:Y:S05]  /*3760*/  @!P0 BRA `(.L_x_3457) ;  /* 0x0000000000948947 */ /* 0x000fea0003800000 */
[----:B------:R-:W-:-:S13]  /*3770*/  ISETP.NE.AND P0, PT, R0, 0x1d, PT ;  /* 0x0000001d0000780c */ /* 0x000fda0003f05270 */
[----:B------:R-:W-:Y:S05]  /*3780*/  @!P0 BRA `(.L_x_3458) ;  /* 0x00000000007c8947 */ /* 0x000fea0003800000 */
[----:B------:R-:W-:-:S13]  /*3790*/  ISETP.NE.AND P0, PT, R0, 0x2c, PT ;  /* 0x0000002c0000780c */ /* 0x000fda0003f05270 */
[----:B------:R-:W-:Y:S05]  /*37a0*/  @!P0 BRA `(.L_x_3459) ;  /* 0x0000000000488947 */ /* 0x000fea0003800000 */
.L_x_3433:
        /* <DEDUP_REMOVED lines=16> */
.L_x_3460:
[----:B------:R-:W-:Y:S01]  /*38b0*/  PRMT R0, RZ, 0x7610, R0 ;  /* 0x00007610ff007816 */ /* 0x000fe20000000000 */
[----:B------:R-:W-:Y:S06]  /*38c0*/  BRA `(.L_x_3434) ;  /* 0x0000000000487947 */ /* 0x000fec0003800000 */
.L_x_3459:
        /* <DEDUP_REMOVED lines=8> */
.L_x_3462:
[----:B------:R-:W-:Y:S05]  /*3950*/  BSYNC.RECONVERGENT B0 ;  /* 0x0000000000007941 */ /* 0x000fea0003800200 */
.L_x_3461:
[----:B------:R-:W-:Y:S01]  /*3960*/  F2FP.BF16.F32.PACK_AB R0, RZ, R0 ;  /* 0x00000000ff00723e */ /* 0x000fe200000010ff */
[----:B------:R-:W-:Y:S06]  /*3970*/  BRA `(.L_x_3434) ;  /* 0x00000000001c7947 */ /* 0x000fec0003800000 */
.L_x_3458:
[----:B------:R-:W2:Y:S02]  /*3980*/  LDG.E.64 R4, desc[UR36][R4.64] ;  /* 0x0000002404047981 */ /* 0x000ea4000c1e1b00 */
[----:B--2---:R-:W0:Y:S02]  /*3990*/  I2F.U64 R0, R4 ;  /* 0x0000000400007312 */ /* 0x004e240000301000 */
[----:B0-----:R-:W-:Y:S01]  /*39a0*/  F2FP.BF16.F32.PACK_AB R0, RZ, R0 ;  /* 0x00000000ff00723e */ /* 0x001fe200000010ff */
[----:B------:R-:W-:Y:S06]  /*39b0*/  BRA `(.L_x_3434) ;  /* 0x00000000000c7947 */ /* 0x000fec0003800000 */
.L_x_3457:
[----:B------:R-:W2:Y:S02]  /*39c0*/  LDG.E R4, desc[UR36][R4.64] ;  /* 0x0000002404047981 */ /* 0x000ea4000c1e1900 */
[----:B--2---:R-:W-:-:S04]  /*39d0*/  I2FP.F32.U32 R0, R4 ;  /* 0x0000000400007245 */ /* 0x004fc80000201000 */
[----:B------:R-:W-:-:S07]  /*39e0*/  F2FP.BF16.F32.PACK_AB R0, RZ, R0 ;  /* 0x00000000ff00723e */ /* 0x000fce00000010ff */
.L_x_3434:
[----:B------:R-:W-:Y:S01]  /*39f0*/  USHF.L.U32 UR4, UR41, 0x10, URZ ;  /* 0x0000001029047899 */ /* 0x000fe200080006ff */
[----:B-----5:R-:W-:Y:S02]  /*3a00*/  IMAD.U32 R25, R25, 0x10000, RZ ;  /* 0x0001000019197824 */ /* 0x020fe400078e00ff */
[----:B------:R-:W-:-:S03]  /*3a10*/  IMAD.U32 R3, R0, 0x10000, RZ ;  /* 0x0001000000037824 */ /* 0x000fc600078e00ff */
[----:B------:R-:W-:-:S05]  /*3a20*/  FMUL.FTZ R25, R25, UR4 ;  /* 0x0000000419197c20 */ /* 0x000fca0008410000 */
[----:B------:R-:W1:Y:S01]  /*3a30*/  LDCU.64 UR4, c[0x0][0x648] ;  /* 0x0000c900ff0477ac */ /* 0x000e620008000a00 */
[----:B------:R-:W2:Y:S02]  /*3a40*/  F2F.BF16.F32 R25, R25 ;  /* 0x0000001900197304 */ /* 0x000ea40000202000 */
[----:B--2---:R-:W-:Y:S01]  /*3a50*/  IMAD.U32 R0, R25, 0x10000, RZ ;  /* 0x0001000019007824 */ /* 0x004fe200078e00ff */
[----:B-1----:R-:W-:-:S03]  /*3a60*/  IADD3 R8, P1, PT, R23, UR4, RZ ;  /* 0x0000000417087c10 */ /* 0x002fc6000ff3e0ff */
[----:B------:R-:W-:Y:S01]  /*3a70*/  FMUL.FTZ R0, R0, R3 ;  /* 0x0000000300007220 */ /* 0x000fe20000410000 */
[----:B------:R-:W-:Y:S01]  /*3a80*/  LOP3.LUT R3, R2, 0xff, RZ, 0xc0, !PT ;  /* 0x000000ff02037812 */ /* 0x000fe200078ec0ff */
[----:B------:R-:W-:Y:S02]  /*3a90*/  IMAD.X R9, RZ, RZ, UR5, P1 ;  /* 0x00000005ff097e24 */ /* 0x000fe400088e06ff */
[----:B0-----:R0:W1:Y:S01]  /*3aa0*/  F2F.BF16.F32 R5, R0 ;  /* 0x0000000000057304 */ /* 0x0010620000202000 */
[----:B------:R-:W-:-:S13]  /*3ab0*/  ISETP.GT.AND P0, PT, R3, 0x9, PT ;  /* 0x000000090300780c */ /* 0x000fda0003f04270 */
[----:B0-----:R-:W-:Y:S05]  /*3ac0*/  @P0 BRA `(.L_x_3463) ;  /* 0x00000004000c0947 */ /* 0x001fea0003800000 */
        /* <DEDUP_REMOVED lines=8> */
[----:B-1----:R-:W-:-:S04]  /*3b50*/  IMAD.U32 R0, R5, 0x10000, RZ ;  /* 0x0001000005007824 */ /* 0x002fc800078e00ff */
[----:B------:R-:W0:Y:S02]  /*3b60*/  F2I.FTZ.TRUNC.NTZ R3, R0 ;  /* 0x0000000000037305 */ /* 0x000e24000021f100 */
[----:B0-----:R0:W-:Y:S01]  /*3b70*/  STG.E.U8 desc[UR36][R8.64], R3 ;  /* 0x0000000308007986 */ /* 0x0011e2000c101124 */
[----:B------:R-:W-:Y:S05]  /*3b80*/  BRA `(.L_x_3468) ;  /* 0x0000000c00807947 */ /* 0x000fea0003800000 */
.L_x_3466:
[----:B-1----:R-:W-:-:S06]  /*3b90*/  IMAD.U32 R5, R5, 0x10000, RZ ;  /* 0x0001000005057824 */ /* 0x002fcc00078e00ff */
[----:B------:R-:W0:Y:S02]  /*3ba0*/  F2I.S64.TRUNC R4, R5 ;  /* 0x0000000500047311 */ /* 0x000e24000020d900 */
[----:B0-----:R0:W-:Y:S01]  /*3bb0*/  STG.E.U8 desc[UR36][R8.64], R4 ;  /* 0x0000000408007986 */ /* 0x0011e2000c101124 */
[----:B------:R-:W-:Y:S05]  /*3bc0*/  BRA `(.L_x_3468) ;  /* 0x0000000c00707947 */ /* 0x000fea0003800000 */
.L_x_3465:
[----:B------:R-:W-:-:S13]  /*3bd0*/  ISETP.NE.AND P0, PT, R3, 0x2, PT ;  /* 0x000000020300780c */ /* 0x000fda0003f05270 */
[----:B------:R-:W-:Y:S05]  /*3be0*/  @!P0 BRA `(.L_x_3469) ;  /* 0x0000000000308947 */ /* 0x000fea0003800000 */
[----:B------:R-:W-:-:S13]  /*3bf0*/  ISETP.NE.AND P0, PT, R3, 0x3, PT ;  /* 0x000000030300780c */ /* 0x000fda0003f05270 */
[----:B------:R-:W-:Y:S05]  /*3c00*/  @!P0 BRA `(.L_x_3470) ;  /* 0x0000000000188947 */ /* 0x000fea0003800000 */
[----:B------:R-:W-:-:S13]  /*3c10*/  ISETP.NE.AND P0, PT, R3, 0x4, PT ;  /* 0x000000040300780c */ /* 0x000fda0003f05270 */
[----:B------:R-:W-:Y:S05]  /*3c20*/  @P0 BRA `(.L_x_3467) ;  /* 0x0000000800b80947 */ /* 0x000fea0003800000 */
[----:B-1----:R-:W-:-:S06]  /*3c30*/  IMAD.U32 R5, R5, 0x10000, RZ ;  /* 0x0001000005057824 */ /* 0x002fcc00078e00ff */
[----:B------:R-:W0:Y:S02]  /*3c40*/  F2I.S64.TRUNC R4, R5 ;  /* 0x0000000500047311 */ /* 0x000e24000020d900 */
[----:B0-----:R0:W-:Y:S01]  /*3c50*/  STG.E.64 desc[UR36][R8.64], R4 ;  /* 0x0000000408007986 */ /* 0x0011e2000c101b24 */
[----:B------:R-:W-:Y:S05]  /*3c60*/  BRA `(.L_x_3468) ;  /* 0x0000000c00487947 */ /* 0x000fea0003800000 */
.L_x_3470:
[----:B-1----:R-:W-:-:S06]  /*3c70*/  IMAD.U32 R5, R5, 0x10000, RZ ;  /* 0x0001000005057824 */ /* 0x002fcc00078e00ff */
[----:B------:R-:W0:Y:S02]  /*3c80*/  F2I.FTZ.TRUNC.NTZ R5, R5 ;  /* 0x0000000500057305 */ /* 0x000e24000021f100 */
[----:B0-----:R0:W-:Y:S01]  /*3c90*/  STG.E desc[UR36][R8.64], R5 ;  /* 0x0000000508007986 */ /* 0x0011e2000c101924 */
[----:B------:R-:W-:Y:S05]  /*3ca0*/  BRA `(.L_x_3468) ;  /* 0x0000000c00387947 */ /* 0x000fea0003800000 */
.L_x_3469:
[----:B-1----:R-:W-:-:S06]  /*3cb0*/  IMAD.U32 R5, R5, 0x10000, RZ ;  /* 0x0001000005057824 */ /* 0x002fcc00078e00ff */
[----:B------:R-:W0:Y:S02]  /*3cc0*/  F2I.FTZ.TRUNC.NTZ R5, R5 ;  /* 0x0000000500057305 */ /* 0x000e24000021f100 */
[----:B0-----:R0:W-:Y:S01]  /*3cd0*/  STG.E.U16 desc[UR36][R8.64], R5 ;  /* 0x0000000508007986 */ /* 0x0011e2000c101524 */
[----:B------:R-:W-:Y:S05]  /*3ce0*/  BRA `(.L_x_3468) ;  /* 0x0000000c00287947 */ /* 0x000fea0003800000 */
.L_x_3464:
[----:B------:R-:W-:-:S13]  /*3cf0*/  ISETP.GT.AND P0, PT, R3, 0x6, PT ;  /* 0x000000060300780c */ /* 0x000fda0003f04270 */
[----:B------:R-:W-:Y:S05]  /*3d00*/  @P0 BRA `(.L_x_3471) ;  /* 0x00000000002c0947 */ /* 0x000fea0003800000 */
[----:B------:R-:W-:-:S13]  /*3d10*/  ISETP.NE.AND P0, PT, R3, 0x5, PT ;  /* 0x000000050300780c */ /* 0x000fda0003f05270 */
[----:B------:R-:W-:Y:S05]  /*3d20*/  @!P0 BRA `(.L_x_3472) ;  /* 0x0000000000148947 */ /* 0x000fea0003800000 */
[----:B------:R-:W-:-:S13]  /*3d30*/  ISETP.NE.AND P0, PT, R3, 0x6, PT ;  /* 0x000000060300780c */ /* 0x000fda0003f05270 */
[----:B------:R-:W-:Y:S05]  /*3d40*/  @P0 BRA `(.L_x_3467) ;  /* 0x0000000800700947 */ /* 0x000fea0003800000 */
[----:B-1----:R-:W-:-:S05]  /*3d50*/  IMAD.U32 R5, R5, 0x10000, RZ ;  /* 0x0001000005057824 */ /* 0x002fca00078e00ff */
[----:B------:R0:W-:Y:S01]  /*3d60*/  STG.E desc[UR36][R8.64], R5 ;  /* 0x0000000508007986 */ /* 0x0001e2000c101924 */
[----:B------:R-:W-:Y:S05]  /*3d70*/  BRA `(.L_x_3468) ;  /* 0x0000000c00047947 */ /* 0x000fea0003800000 */
.L_x_3472:
[----:B-1----:R-:W-:-:S05]  /*3d80*/  IMAD.U32 R0, R5, 0x10000, RZ ;  /* 0x0001000005007824 */ /* 0x002fca00078e00ff */
[----:B------:R-:W-:-:S05]  /*3d90*/  F2FP.F16.F32.PACK_AB R0, RZ, R0 ;  /* 0x00000000ff00723e */ /* 0x000fca00000000ff */
[----:B------:R0:W-:Y:S01]  /*3da0*/  STG.E.U16 desc[UR36][R8.64], R0 ;  /* 0x0000000008007986 */ /* 0x0001e2000c101524 */
[----:B------:R-:W-:Y:S05]  /*3db0*/  BRA `(.L_x_3468) ;  /* 0x0000000800f47947 */ /* 0x000fea0003800000 */
.L_x_3471:
[----:B------:R-:W-:-:S13]  /*3dc0*/  ISETP.NE.AND P0, PT, R3, 0x7, PT ;  /* 0x000000070300780c */ /* 0x000fda0003f05270 */
[----:B------:R-:W-:Y:S05]  /*3dd0*/  @!P0 BRA `(.L_x_3473) ;  /* 0x0000000000348947 */ /* 0x000fea0003800000 */
[----:B------:R-:W-:-:S13]  /*3de0*/  ISETP.NE.AND P0, PT, R3, 0x8, PT ;  /* 0x000000080300780c */ /* 0x000fda0003f05270 */
[----:B------:R-:W-:Y:S05]  /*3df0*/  @!P0 BRA `(.L_x_3474) ;  /* 0x0000000000188947 */ /* 0x000fea0003800000 */
[----:B------:R-:W-:-:S13]  /*3e00*/  ISETP.NE.AND P0, PT, R3, 0x9, PT ;  /* 0x000000090300780c */ /* 0x000fda0003f05270 */
[----:B------:R-:W-:Y:S05]  /*3e10*/  @P0 BRA `(.L_x_3467) ;  /* 0x00000008003c0947 */ /* 0x000fea0003800000 */
[----:B-1----:R-:W-:Y:S02]  /*3e20*/  IMAD.U32 R4, R5, 0x10000, RZ ;  /* 0x0001000005047824 */ /* 0x002fe400078e00ff */
[----:B------:R-:W-:-:S05]  /*3e30*/  IMAD.MOV.U32 R5, RZ, RZ, RZ ;  /* 0x000000ffff057224 */ /* 0x000fca00078e00ff */
[----:B------:R0:W-:Y:S01]  /*3e40*/  STG.E.64 desc[UR36][R8.64], R4 ;  /* 0x0000000408007986 */ /* 0x0001e2000c101b24 */
[----:B------:R-:W-:Y:S05]  /*3e50*/  BRA `(.L_x_3468) ;  /* 0x0000000800cc7947 */ /* 0x000fea0003800000 */
.L_x_3474:
[----:B-1----:R-:W-:-:S05]  /*3e60*/  IMAD.U32 R5, R5, 0x10000, RZ ;  /* 0x0001000005057824 */ /* 0x002fca00078e00ff */
[----:B------:R-:W-:-:S04]  /*3e70*/  F2FP.F16.F32.PACK_AB R3, RZ, R5 ;  /* 0x00000005ff03723e */ /* 0x000fc800000000ff */
[----:B------:R-:W-:-:S05]  /*3e80*/  PRMT R3, R3, 0x5410, RZ ;  /* 0x0000541003037816 */ /* 0x000fca00000000ff */
[----:B------:R0:W-:Y:S01]  /*3e90*/  STG.E desc[UR36][R8.64], R3 ;  /* 0x0000000308007986 */ /* 0x0001e2000c101924 */
[----:B------:R-:W-:Y:S05]  /*3ea0*/  BRA `(.L_x_3468) ;  /* 0x0000000800b87947 */ /* 0x000fea0003800000 */
.L_x_3473:
[----:B-1----:R-:W-:-:S04]  /*3eb0*/  IMAD.U32 R4, R5, 0x10000, RZ ;  /* 0x0001000005047824 */ /* 0x002fc800078e00ff */
[----:B------:R-:W-:-:S06]  /*3ec0*/  FMUL.FTZ R4, R4, 1 ;  /* 0x3f80000004047820 */ /* 0x000fcc0000410000 */
[----:B------:R-:W0:Y:S02]  /*3ed0*/  F2F.F64.F32 R4, R4 ;  /* 0x0000000400047310 */ /* 0x000e240000201800 */
[----:B0-----:R0:W-:Y:S01]  /*3ee0*/  STG.E.64 desc[UR36][R8.64], R4 ;  /* 0x0000000408007986 */ /* 0x0011e2000c101b24 */
[----:B------:R-:W-:Y:S05]  /*3ef0*/  BRA `(.L_x_3468) ;  /* 0x0000000800a47947 */ /* 0x000fea0003800000 */
.L_x_3463:
        /* <DEDUP_REMOVED lines=8> */
[----:B-1----:R-:W-:-:S05]  /*3f80*/  IMAD.U32 R5, R5, 0x10000, RZ ;  /* 0x0001000005057824 */ /* 0x002fca00078e00ff */
[----:B------:R-:W-:-:S04]  /*3f90*/  FSETP.NEU.FTZ.AND P0, PT, R5, RZ, PT ;  /* 0x000000ff0500720b */ /* 0x000fc80003f1d000 */
[----:B------:R-:W-:-:S05]  /*3fa0*/  SEL R3, RZ, 0x1, !P0 ;  /* 0x00000001ff037807 */ /* 0x000fca0004000000 */
[----:B------:R4:W-:Y:S01]  /*3fb0*/  STG.E.U8 desc[UR36][R8.64], R3 ;  /* 0x0000000308007986 */ /* 0x0009e2000c101124 */
[----:B------:R-:W-:Y:S05]  /*3fc0*/  BRA `(.L_x_3468) ;  /* 0x0000000800707947 */ /* 0x000fea0003800000 */
.L_x_3477:
[----:B-1----:R-:W-:Y:S01]  /*3fd0*/  IMAD.U32 R5, R5, 0x10000, RZ ;  /* 0x0001000005057824 */ /* 0x002fe200078e00ff */
[----:B------:R-:W-:-:S03]  /*3fe0*/  CS2R R6, SRZ ;  /* 0x0000000000067805 */ /* 0x000fc6000001ff00 */
[----:B------:R-:W-:-:S06]  /*3ff0*/  FMUL.FTZ R5, R5, 1 ;  /* 0x3f80000005057820 */ /* 0x000fcc0000410000 */
[----:B------:R-:W0:Y:S02]  /*4000*/  F2F.F64.F32 R4, R5 ;  /* 0x0000000500047310 */ /* 0x000e240000201800 */
[----:B0-----:R3:W-:Y:S01]  /*4010*/  STG.E.128 desc[UR36][R8.64], R4 ;  /* 0x0000000408007986 */ /* 0x0017e2000c101d24 */
[----:B------:R-:W-:Y:S05]  /*4020*/  BRA `(.L_x_3468) ;  /* 0x0000000800587947 */ /* 0x000fea0003800000 */
.L_x_3476:
[----:B------:R-:W-:-:S13]  /*4030*/  ISETP.NE.AND P0, PT, R3, 0xf, PT ;  /* 0x0000000f0300780c */ /* 0x000fda0003f05270 */
[----:B------:R-:W-:Y:S05]  /*4040*/  @!P0 BRA `(.L_x_3478) ;  /* 0x0000000000a08947 */ /* 0x000fea0003800000 */
[----:B------:R-:W-:-:S13]  /*4050*/  ISETP.NE.AND P0, PT, R3, 0x17, PT ;  /* 0x000000170300780c */ /* 0x000fda0003f05270 */
[----:B------:R-:W-:Y:S05]  /*4060*/  @!P0 BRA `(.L_x_3479) ;  /* 0x00000000004c8947 */ /* 0x000fea0003800000 */
[----:B------:R-:W-:-:S13]  /*4070*/  ISETP.NE.AND P0, PT, R3, 0x18, PT ;  /* 0x000000180300780c */ /* 0x000fda0003f05270 */
[----:B------:R-:W-:Y:S05]  /*4080*/  @P0 BRA `(.L_x_3467) ;  /* 0x0000000400a00947 */ /* 0x000fea0003800000 */
        /* <DEDUP_REMOVED lines=13> */
.L_x_3481:
[----:B------:R-:W-:Y:S05]  /*4160*/  BSYNC.RECONVERGENT B0 ;  /* 0x0000000000007941 */ /* 0x000fea0003800200 */
.L_x_3480:
[----:B------:R-:W-:-:S05]  /*4170*/  LOP3.LUT R5, R0, 0x80, R5, 0xf8, !PT ;  /* 0x0000008000057812 */ /* 0x000fca00078ef805 */
[----:B------:R0:W-:Y:S01]  /*4180*/  STG.E.U8 desc[UR36][R8.64], R5 ;  /* 0x0000000508007986 */ /* 0x0001e2000c101124 */
[----:B------:R-:W-:Y:S05]  /*4190*/  BRA `(.L_x_3468) ;  /* 0x0000000400fc7947 */ /* 0x000fea0003800000 */
.L_x_3479:
        /* <DEDUP_REMOVED lines=15> */
.L_x_3483:
[----:B------:R-:W-:Y:S05]  /*4290*/  BSYNC.RECONVERGENT B0 ;  /* 0x0000000000007941 */ /* 0x000fea0003800200 */
.L_x_3482:
[----:B------:R-:W-:-:S05]  /*42a0*/  LOP3.LUT R5, R0, 0x80, R5, 0xf8, !PT ;  /* 0x0000008000057812 */ /* 0x000fca00078ef805 */
[----:B------:R1:W-:Y:S01]  /*42b0*/  STG.E.U8 desc[UR36][R8.64], R5 ;  /* 0x0000000508007986 */ /* 0x0003e2000c101124 */
[----:B------:R-:W-:Y:S05]  /*42c0*/  BRA `(.L_x_3468) ;  /* 0x0000000400b07947 */ /* 0x000fea0003800000 */
.L_x_3478:
[----:B-1----:R2:W-:Y:S01]  /*42d0*/  STG.E.U16 desc[UR36][R8.64], R5 ;  /* 0x0000000508007986 */ /* 0x0025e2000c101524 */
[----:B------:R-:W-:Y:S05]  /*42e0*/  BRA `(.L_x_3468) ;  /* 0x0000000400a87947 */ /* 0x000fea0003800000 */
.L_x_3475:
        /* <DEDUP_REMOVED lines=8> */
[----:B-1----:R-:W-:-:S06]  /*4370*/  IMAD.U32 R3, R5, 0x10000, RZ ;  /* 0x0001000005037824 */ /* 0x002fcc00078e00ff */
[----:B------:R-:W0:Y:S02]  /*4380*/  F2I.FTZ.U32.TRUNC.NTZ R3, R3 ;  /* 0x0000000300037305 */ /* 0x000e24000021f000 */
[----:B0-----:R0:W-:Y:S01]  /*4390*/  STG.E.U16 desc[UR36][R8.64], R3 ;  /* 0x0000000308007986 */ /* 0x0011e2000c101524 */
[----:B------:R-:W-:Y:S05]  /*43a0*/  BRA `(.L_x_3468) ;  /* 0x0000000400787947 */ /* 0x000fea0003800000 */
.L_x_3486:
[----:B-1----:R-:W-:Y:S01]  /*43b0*/  IMAD.U32 R3, R5, 0x10000, RZ ;  /* 0x0001000005037824 */ /* 0x002fe200078e00ff */
        /* <DEDUP_REMOVED lines=12> */
.L_x_3489:
[----:B------:R-:W-:-:S04]  /*4480*/  SHF.R.U32.HI R0, RZ, 0x14, R3 ;  /* 0x00000014ff007819 */ /* 0x000fc80000011603 */
[----:B------:R-:W-:-:S04]  /*4490*/  LOP3.LUT R0, R0, 0x1, RZ, 0xc0, !PT ;  /* 0x0000000100007812 */ /* 0x000fc800078ec0ff */
[----:B------:R-:W-:-:S04]  /*44a0*/  IADD3 R0, PT, PT, R3, 0x487ffff, R0 ;  /* 0x0487ffff03007810 */ /* 0x000fc80007ffe000 */
[----:B------:R-:W-:-:S04]  /*44b0*/  SHF.R.U32.HI R0, RZ, 0x14, R0 ;  /* 0x00000014ff007819 */ /* 0x000fc80000011600 */
[----:B------:R-:W-:-:S07]  /*44c0*/  LOP3.LUT R0, R0, 0xff, RZ, 0xc0, !PT ;  /* 0x000000ff00007812 */ /* 0x000fce00078ec0ff */
.L_x_3490:
[----:B------:R-:W-:-:S04]  /*44d0*/  SHF.R.U32.HI R3, RZ, 0x18, R3 ;  /* 0x00000018ff037819 */ /* 0x000fc80000011603 */
[----:B------:R-:W-:-:S04]  /*44e0*/  LOP3.LUT R0, R0, 0x80, R3, 0xf8, !PT ;  /* 0x0000008000007812 */ /* 0x000fc800078ef803 */
[----:B------:R-:W-:-:S07]  /*44f0*/  PRMT R4, R0, 0x7610, R4 ;  /* 0x0000761000047816 */ /* 0x000fce0000000004 */
.L_x_3488:
[----:B------:R-:W-:Y:S05]  /*4500*/  BSYNC.RECONVERGENT B0 ;  /* 0x0000000000007941 */ /* 0x000fea0003800200 */
.L_x_3487:
[----:B------:R0:W-:Y:S01]  /*4510*/  STG.E.U8 desc[UR36][R8.64], R4 ;  /* 0x0000000408007986 */ /* 0x0001e2000c101124 */
[----:B------:R-:W-:Y:S05]  /*4520*/  BRA `(.L_x_3468) ;  /* 0x0000000400187947 */ /* 0x000fea0003800000 */
.L_x_3485:
        /* <DEDUP_REMOVED lines=13> */
.L_x_3493:
[----:B------:R-:W-:-:S04]  /*4600*/  SHF.R.U32.HI R0, RZ, 0x15, R3 ;  /* 0x00000015ff007819 */ /* 0x000fc80000011603 */
[----:B------:R-:W-:-:S04]  /*4610*/  LOP3.LUT R0, R0, 0x1, RZ, 0xc0, !PT ;  /* 0x0000000100007812 */ /* 0x000fc800078ec0ff */
[----:B------:R-:W-:-:S04]  /*4620*/  IADD3 R0, PT, PT, R3, 0x88fffff, R0 ;  /* 0x088fffff03007810 */ /* 0x000fc80007ffe000 */
[----:B------:R-:W-:-:S04]  /*4630*/  SHF.R.U32.HI R0, RZ, 0x15, R0 ;  /* 0x00000015ff007819 */ /* 0x000fc80000011600 */
[----:B------:R-:W-:-:S07]  /*4640*/  LOP3.LUT R0, R0, 0xff, RZ, 0xc0, !PT ;  /* 0x000000ff00007812 */ /* 0x000fce00078ec0ff */
.L_x_3494:
[----:B------:R-:W-:-:S04]  /*4650*/  SHF.R.U32.HI R3, RZ, 0x18, R3 ;  /* 0x00000018ff037819 */ /* 0x000fc80000011603 */
[----:B------:R-:W-:-:S04]  /*4660*/  LOP3.LUT R0, R0, 0x80, R3, 0xf8, !PT ;  /* 0x0000008000007812 */ /* 0x000fc800078ef803 */
[----:B------:R-:W-:-:S07]  /*4670*/  PRMT R4, R0, 0x7610, R4 ;  /* 0x0000761000047816 */ /* 0x000fce0000000004 */
.L_x_3492:
[----:B------:R-:W-:Y:S05]  /*4680*/  BSYNC.RECONVERGENT B0 ;  /* 0x0000000000007941 */ /* 0x000fea0003800200 */
.L_x_3491:
[----:B------:R0:W-:Y:S01]  /*4690*/  STG.E.U8 desc[UR36][R8.64], R4 ;  /* 0x0000000408007986 */ /* 0x0001e2000c101124 */
[----:B------:R-:W-:Y:S05]  /*46a0*/  BRA `(.L_x_3468) ;  /* 0x0000000000b87947 */ /* 0x000fea0003800000 */
.L_x_3484:
[----:B------:R-:W-:-:S13]  /*46b0*/  ISETP.NE.AND P0, PT, R3, 0x1c, PT ;  /* 0x0000001c0300780c */ /* 0x000fda0003f05270 */
[----:B------:R-:W-:Y:S05]  /*46c0*/  @!P0 BRA `(.L_x_3495) ;  /* 0x0000000000a48947 */ /* 0x000fea0003800000 */
[----:B------:R-:W-:-:S13]  /*46d0*/  ISETP.NE.AND P0, PT, R3, 0x1d, PT ;  /* 0x0000001d0300780c */ /* 0x000fda0003f05270 */
[----:B------:R-:W-:Y:S05]  /*46e0*/  @!P0 BRA `(.L_x_3496) ;  /* 0x00000000008c8947 */ /* 0x000fea0003800000 */
[----:B------:R-:W-:-:S13]  /*46f0*/  ISETP.NE.AND P0, PT, R3, 0x2c, PT ;  /* 0x0000002c0300780c */ /* 0x000fda0003f05270 */
[----:B------:R-:W-:Y:S05]  /*4700*/  @!P0 BRA `(.L_x_3497) ;  /* 0x0000000000448947 */ /* 0x000fea0003800000 */
.L_x_3467:
[----:B------:R-:W-:Y:S01]  /*4710*/  MOV R14, 0x228 ;  /* 0x00000228000e7802 */ /* 0x000fe20000000f00 */
[----:B------:R-:W0:Y:S01]  /*4720*/  LDCU.64 UR6, c[0x4][0x218] ;  /* 0x01004300ff0677ac */ /* 0x000e220008000a00 */
[----:B------:R-:W-:Y:S02]  /*4730*/  IMAD.MOV.U32 R8, RZ, RZ, 0x65 ;  /* 0x00000065ff087424 */ /* 0x000fe400078e00ff */
[----:B------:R-:W-:Y:S01]  /*4740*/  IMAD.MOV.U32 R12, RZ, RZ, 0x1 ;  /* 0x00000001ff0c7424 */ /* 0x000fe200078e00ff */
[----:B------:R-:W2:Y:S01]  /*4750*/  LDCU.64 UR8, c[0x4][0x220] ;  /* 0x01004400ff0877ac */ /* 0x000ea20008000a00 */
[----:B------:R-:W3:Y:S01]  /*4760*/  LDC.64 R14, c[0x4][R14] ;  /* 0x010000000e0e7b82 */ /* 0x000ee20000000a00 */
[----:B------:R-:W-:Y:S01]  /*4770*/  IMAD.MOV.U32 R13, RZ, RZ, RZ ;  /* 0x000000ffff0d7224 */ /* 0x000fe200078e00ff */
[----:B------:R-:W4:Y:S01]  /*4780*/  LDCU.64 UR4, c[0x4][0xa8] ;  /* 0x01001500ff0477ac */ /* 0x000f220008000a00 */
[----:B0-----:R-:W-:Y:S02]  /*4790*/  IMAD.U32 R4, RZ, RZ, UR6 ;  /* 0x00000006ff047e24 */ /* 0x001fe4000f8e00ff */
[----:B-1----:R-:W-:-:S02]  /*47a0*/  IMAD.U32 R5, RZ, RZ, UR7 ;  /* 0x00000007ff057e24 */ /* 0x002fc4000f8e00ff */
[----:B--2---:R-:W-:Y:S02]  /*47b0*/  IMAD.U32 R6, RZ, RZ, UR8 ;  /* 0x00000008ff067e24 */ /* 0x004fe4000f8e00ff */
[----:B------:R-:W-:Y:S02]  /*47c0*/  IMAD.U32 R7, RZ, RZ, UR9 ;  /* 0x00000009ff077e24 */ /* 0x000fe4000f8e00ff */
[----:B----4-:R-:W-:Y:S02]  /*47d0*/  IMAD.U32 R10, RZ, RZ, UR4 ;  /* 0x00000004ff0a7e24 */ /* 0x010fe4000f8e00ff */
[----:B------:R-:W-:-:S07]  /*47e0*/  IMAD.U32 R11, RZ, RZ, UR5 ;  /* 0x00000005ff0b7e24 */ /* 0x000fce000f8e00ff */
[----:B------:R-:W-:-:S07]  /*47f0*/  LEPC R20, `(.L_x_3498) ;  /* 0x000000001014794e */ /* 0x000fce0000000000 */
[----:B---3--:R-:W-:Y:S05]  /*4800*/  CALL.ABS.NOINC R14 ;  /* 0x000000000e007343 */ /* 0x008fea0003c00000 */
.L_x_3498:
[----:B------:R-:W-:Y:S05]  /*4810*/  BRA `(.L_x_3468) ;  /* 0x00000000005c7947 */ /* 0x000fea0003800000 */
.L_x_3497:
[----:B-1----:R-:W-:-:S05]  /*4820*/  IMAD.U32 R4, R5, 0x10000, RZ ;  /* 0x0001000005047824 */ /* 0x002fca00078e00ff */
        /* <DEDUP_REMOVED lines=15> */
.L_x_3496:
[----:B-1----:R-:W-:-:S06]  /*4920*/  IMAD.U32 R5, R5, 0x10000, RZ ;  /* 0x0001000005057824 */ /* 0x002fcc00078e00ff */
[----:B------:R-:W0:Y:S02]  /*4930*/  F2I.U64.TRUNC R4, R5 ;  /* 0x0000000500047311 */ /* 0x000e24000020d800 */
[----:B0-----:R0:W-:Y:S01]  /*4940*/  STG.E.64 desc[UR36][R8.64], R4 ;  /* 0x0000000408007986 */ /* 0x0011e2000c101b24 */
[----:B------:R-:W-:Y:S05]  /*4950*/  BRA `(.L_x_3468) ;  /* 0x00000000000c7947 */ /* 0x000fea0003800000 */
.L_x_3495:
[----:B-1----:R-:W-:-:S06]  /*4960*/  IMAD.U32 R5, R5, 0x10000, RZ ;  /* 0x0001000005057824 */ /* 0x002fcc00078e00ff */
[----:B------:R-:W0:Y:S02]  /*4970*/  F2I.FTZ.U32.TRUNC.NTZ R5, R5 ;  /* 0x0000000500057305 */ /* 0x000e24000021f000 */
[----:B0-----:R0:W-:Y:S02]  /*4980*/  STG.E desc[UR36][R8.64], R5 ;  /* 0x0000000508007986 */ /* 0x0011e4000c101924 */
.L_x_3468:
[----:B------:R-:W-:-:S07]  /*4990*/  VIADD R17, R17, 0x80 ;  /* 0x0000008011117836 */ /* 0x000fce0000000000 */
.L_x_3392:
[----:B------:R-:W-:Y:S05]  /*49a0*/  BSYNC.RECONVERGENT B6 ;  /* 0x0000000000067941 */ /* 0x000fea0003800200 */
.L_x_3391:
        /* <DEDUP_REMOVED lines=11> */
[----:B-12---:R-:W-:Y:S01]  /*4a60*/  IMAD.MOV.U32 R5, RZ, RZ, R17 ;  /* 0x000000ffff057224 */ /* 0x006fe200078e0011 */
[----:B------:R-:W0:Y:S01]  /*4a70*/  LDCU UR6, c[0x0][0x38c] ;  /* 0x00007180ff0677ac */ /* 0x000e220008000800 */
[----:B------:R-:W1:Y:S01]  /*4a80*/  LDCU.64 UR8, c[0x0][0x4c0] ;  /* 0x00009800ff0877ac */ /* 0x000e620008000a00 */
[----:B------:R-:W-:Y:S01]  /*4a90*/  UISETP.NE.AND UP0, UPT, UR40, URZ, UPT ;  /* 0x000000ff2800728c */ /* 0x000fe2000bf05270 */
[----:B-----5:R-:W-:Y:S01]  /*4aa0*/  IMAD.HI.U32 R6, R17, UR4, R4 ;  /* 0x0000000411067c27 */ /* 0x020fe2000f8e0004 */
[----:B------:R-:W2:Y:S04]  /*4ab0*/  LDCU UR4, c[0x0][0x4b8] ;  /* 0x00009700ff0477ac */ /* 0x000ea80008000800 */
[----:B------:R-:W-:-:S05]  /*4ac0*/  SHF.R.U32.HI R7, RZ, UR5, R6 ;  /* 0x00000005ff077c19 */ /* 0x000fca0008011606 */
[----:B------:R-:W-:-:S04]  /*4ad0*/  IMAD.MOV R0, RZ, RZ, -R7 ;  /* 0x000000ffff007224 */ /* 0x000fc800078e0a07 */
[----:B0-----:R-:W-:-:S04]  /*4ae0*/  IMAD R23, R0, UR6, R17 ;  /* 0x0000000600177c24 */ /* 0x001fc8000f8e0211 */
[C---:B-1----:R-:W-:Y:S02]  /*4af0*/  IMAD R25, R23.reuse, UR8, RZ ;  /* 0x0000000817197c24 */ /* 0x042fe4000f8e02ff */
[C---:B------:R-:W-:Y:S02]  /*4b00*/  IMAD R24, R23.reuse, UR9, RZ ;  /* 0x0000000917187c24 */ /* 0x040fe4000f8e02ff */
[----:B--2---:R-:W-:Y:S01]  /*4b10*/  IMAD R23, R23, UR4, RZ ;  /* 0x0000000417177c24 */ /* 0x004fe2000f8e02ff */
        /* <DEDUP_REMOVED lines=335> */
.L_x_3501:
[----:B0---4-:R-:W-:Y:S01]  /*6010*/  IMAD.MOV.U32 R3, RZ, RZ, 0x1 ;  /* 0x00000001ff037424 */ /* 0x011fe200078e00ff */
[C---:B------:R-:W-:Y:S02]  /*6020*/  LOP3.LUT R0, R16.reuse, 0xff, RZ, 0xc0, !PT ;  /* 0x000000ff10007812 */ /* 0x040fe400078ec0ff */
        /* <DEDUP_REMOVED lines=8> */
[----:B-12---:R-:W-:Y:S02]  /*60b0*/  IMAD.MOV.U32 R8, RZ, RZ, 0x4e ;  /* 0x0000004eff087424 */ /* 0x006fe400078e00ff */
        /* <DEDUP_REMOVED lines=13> */
.L_x_3502:
[----:B------:R-:W0:Y:S01]  /*6190*/  LDCU.64 UR4, c[0x0][0x658] ;  /* 0x0000cb00ff0477ac */ /* 0x000e220008000a00 */
[----:B------:R-:W-:-:S04]  /*61a0*/  PRMT R0, R2, 0x7772, RZ ;  /* 0x0000777202007816 */ /* 0x000fc800000000ff */
[----:B------:R-:W-:Y:S02]  /*61b0*/  ISETP.GT.AND P1, PT, R0, 0x9, PT ;  /* 0x000000090000780c */ /* 0x000fe40003f24270 */
[----:B0-----:R-:W-:-:S05]  /*61c0*/  IADD3 R4, P0, PT, R25, UR4, RZ ;  /* 0x0000000419047c10 */ /* 0x001fca000ff1e0ff */
[----:B-12---:R-:W-:-:S06]  /*61d0*/  IMAD.X R5, RZ, RZ, UR5, P0 ;  /* 0x00000005ff057e24 */ /* 0x006fcc00080e06ff */
        /* <DEDUP_REMOVED lines=14> */
.L_x_3506:
[----:B------:R-:W2:Y:S02]  /*62c0*/  LDG.E.U8 R4, desc[UR36][R4.64] ;  /* 0x0000002404047981 */ /* 0x000ea4000c1e1100 */
[----:B--2---:R-:W-:-:S04]  /*62d0*/  I2FP.F32.U32 R0, R4 ;  /* 0x0000000400007245 */ /* 0x004fc80000201000 */
[----:B------:R-:W-:-:S04]  /*62e0*/  F2FP.BF16.F32.PACK_AB R0, RZ, R0 ;  /* 0x00000000ff00723e */ /* 0x000fc800000010ff */
[----:B------:R-:W-:Y:S01]  /*62f0*/  PRMT R25, R0, 0x7610, R25 ;  /* 0x0000761000197816 */ /* 0x000fe20000000019 */
[----:B------:R-:W-:Y:S06]  /*6300*/  BRA `(.L_x_3508) ;  /* 0x0000000c00e47947 */ /* 0x000fec0003800000 */
.L_x_3505:
        /* <DEDUP_REMOVED lines=11> */
.L_x_3510:
[----:B------:R-:W2:Y:S02]  /*63c0*/  LDG.E R4, desc[UR36][R4.64] ;  /* 0x0000002404047981 */ /* 0x000ea4000c1e1900 */
[----:B--2---:R-:W-:-:S04]  /*63d0*/  I2FP.F32.S32 R0, R4 ;  /* 0x0000000400007245 */ /* 0x004fc80000201400 */
[----:B------:R-:W-:-:S04]  /*63e0*/  F2FP.BF16.F32.PACK_AB R0, RZ, R0 ;  /* 0x00000000ff00723e */ /* 0x000fc800000010ff */
[----:B------:R-:W-:Y:S01]  /*63f0*/  PRMT R25, R0, 0x7610, R25 ;  /* 0x0000761000197816 */ /* 0x000fe20000000019 */
[----:B------:R-:W-:Y:S06]  /*6400*/  BRA `(.L_x_3508) ;  /* 0x0000000c00a47947 */ /* 0x000fec0003800000 */
.L_x_3509:
[----:B------:R-:W2:Y:S02]  /*6410*/  LDG.E.U16 R4, desc[UR36][R4.64] ;  /* 0x0000002404047981 */ /* 0x000ea4000c1e1500 */
[----:B--2---:R-:W0:Y:S02]  /*6420*/  I2F.S16 R0, R4 ;  /* 0x0000000400007306 */ /* 0x004e240000101400 */
[----:B0-----:R-:W-:-:S04]  /*6430*/  F2FP.BF16.F32.PACK_AB R0, RZ, R0 ;  /* 0x00000000ff00723e */ /* 0x001fc800000010ff */
[----:B------:R-:W-:Y:S01]  /*6440*/  PRMT R25, R0, 0x7610, R25 ;  /* 0x0000761000197816 */ /* 0x000fe20000000019 */
[----:B------:R-:W-:Y:S06]  /*6450*/  BRA `(.L_x_3508) ;  /* 0x0000000c00907947 */ /* 0x000fec0003800000 */
.L_x_3504:
        /* <DEDUP_REMOVED lines=9> */
.L_x_3512:
[----:B------:R-:W2:Y:S02]  /*64f0*/  LDG.E.U16 R0, desc[UR36][R4.64] ;  /* 0x0000002404007981 */ /* 0x000ea4000c1e1500 */
[----:B--2---:R-:W-:-:S05]  /*6500*/  HADD2.F32 R0, -RZ, R0.H0_H0 ;  /* 0x20000000ff007230 */ /* 0x004fca0000004100 */
[----:B------:R-:W-:-:S04]  /*6510*/  F2FP.BF16.F32.PACK_AB R0, RZ, R0 ;  /* 0x00000000ff00723e */ /* 0x000fc800000010ff */
[----:B------:R-:W-:Y:S01]  /*6520*/  PRMT R25, R0, 0x7610, R25 ;  /* 0x0000761000197816 */ /* 0x000fe20000000019 */
[----:B------:R-:W-:Y:S06]  /*6530*/  BRA `(.L_x_3508) ;  /* 0x0000000c00587947 */ /* 0x000fec0003800000 */
.L_x_3511:
        /* <DEDUP_REMOVED lines=9> */
.L_x_3514:
[----:B------:R-:W2:Y:S02]  /*65d0*/  LDG.E.U16 R4, desc[UR36][R4.64] ;  /* 0x0000002404047981 */ /* 0x000ea4000c1e1500 */
[----:B--2---:R-:W-:-:S05]  /*65e0*/  HADD2.F32 R0, -RZ, R4.H0_H0 ;  /* 0x20000004ff007230 */ /* 0x004fca0000004100 */
[----:B------:R-:W-:-:S04]  /*65f0*/  F2FP.BF16.F32.PACK_AB R0, RZ, R0 ;  /* 0x00000000ff00723e */ /* 0x000fc800000010ff */
[----:B------:R-:W-:Y:S01]  /*6600*/  PRMT R25, R0, 0x7610, R25 ;  /* 0x0000761000197816 */ /* 0x000fe20000000019 */
[----:B------:R-:W-:Y:S06]  /*6610*/  BRA `(.L_x_3508) ;  /* 0x0000000c00207947 */ /* 0x000fec0003800000 */
.L_x_3513:
        /* <DEDUP_REMOVED lines=13> */
.L_x_3503:
        /* <DEDUP_REMOVED lines=14> */
.L_x_3517:
        /* <DEDUP_REMOVED lines=13> */
.L_x_3516:
        /* <DEDUP_REMOVED lines=27> */
.L_x_3519:
        /* <DEDUP_REMOVED lines=15> */
.L_x_3518:
[----:B------:R0:W5:Y:S01]  /*6b40*/  LDG.E.U16 R25, desc[UR36][R4.64] ;  /* 0x0000002404197981 */ /* 0x000162000c1e1500 */
[----:B------:R-:W-:Y:S05]  /*6b50*/  BRA `(.L_x_3508) ;  /* 0x0000000400d07947 */ /* 0x000fea0003800000 */
.L_x_3515:
        /* <DEDUP_REMOVED lines=13> */
.L_x_3522:
        /* <DEDUP_REMOVED lines=21> */
.L_x_3526:
[----:B------:R-:W-:Y:S05]  /*6d80*/  BSYNC.RECONVERGENT B1 ;  /* 0x0000000000017941 */ /* 0x000fea0003800200 */
.L_x_3525:
[----:B------:R-:W-:Y:S01]  /*6d90*/  IMAD.SHL.U32 R0, R0, 0x100000, RZ ;  /* 0x0010000000007824 */ /* 0x000fe200078e00ff */
[----:B------:R-:W-:-:S04]  /*6da0*/  LEA R3, R3, 0x3b800000, 0x17 ;  /* 0x3b80000003037811 */ /* 0x000fc800078eb8ff */
[----:B------:R-:W-:-:S07]  /*6db0*/  LOP3.LUT R0, R3, R0, R7, 0xfe, !PT ;  /* 0x0000000003007212 */ /* 0x000fce00078efe07 */
.L_x_3524:
[----:B------:R-:W-:Y:S05]  /*6dc0*/  BSYNC.RECONVERGENT B0 ;  /* 0x0000000000007941 */ /* 0x000fea0003800200 */
.L_x_3523:
[----:B------:R-:W-:-:S04]  /*6dd0*/  F2FP.BF16.F32.PACK_AB R0, RZ, R0 ;  /* 0x00000000ff00723e */ /* 0x000fc800000010ff */
[----:B------:R-:W-:Y:S01]  /*6de0*/  PRMT R25, R0, 0x7610, R25 ;  /* 0x0000761000197816 */ /* 0x000fe20000000019 */
[----:B------:R-:W-:Y:S06]  /*6df0*/  BRA `(.L_x_3508) ;  /* 0x0000000400287947 */ /* 0x000fec0003800000 */
.L_x_3521:
        /* <DEDUP_REMOVED lines=21> */
.L_x_3530:
[----:B------:R-:W-:Y:S05]  /*6f50*/  BSYNC.RECONVERGENT B1 ;  /* 0x0000000000017941 */ /* 0x000fea0003800200 */
.L_x_3529:
[----:B------:R-:W-:Y:S01]  /*6f60*/  IMAD.SHL.U32 R0, R0, 0x200000, RZ ;  /* 0x0020000000007824 */ /* 0x000fe200078e00ff */
[----:B------:R-:W-:-:S04]  /*6f70*/  LEA R3, R3, 0x37800000, 0x17 ;  /* 0x3780000003037811 */ /* 0x000fc800078eb8ff */
[----:B------:R-:W-:-:S07]  /*6f80*/  LOP3.LUT R0, R3, R0, R7, 0xfe, !PT ;  /* 0x0000000003007212 */ /* 0x000fce00078efe07 */
.L_x_3528:
[----:B------:R-:W-:Y:S05]  /*6f90*/  BSYNC.RECONVERGENT B0 ;  /* 0x0000000000007941 */ /* 0x000fea0003800200 */
.L_x_3527:
[----:B------:R-:W-:-:S04]  /*6fa0*/  F2FP.BF16.F32.PACK_AB R0, RZ, R0 ;  /* 0x00000000ff00723e */ /* 0x000fc800000010ff */
[----:B------:R-:W-:Y:S01]  /*6fb0*/  PRMT R25, R0, 0x7610, R25 ;  /* 0x0000761000197816 */ /* 0x000fe20000000019 */
[----:B------:R-:W-:Y:S06]  /*6fc0*/  BRA `(.L_x_3508) ;  /* 0x0000000000b47947 */ /* 0x000fec0003800000 */
.L_x_3520:
        /* <DEDUP_REMOVED lines=14> */
.L_x_3534:
[----:B------:R-:W-:Y:S05]  /*70b0*/  BSYNC.RECONVERGENT B0 ;  /* 0x0000000000007941 */ /* 0x000fea0003800200 */
.L_x_3533:
[----:B------:R-:W-:-:S04]  /*70c0*/  F2FP.BF16.F32.PACK_AB R0, RZ, R0 ;  /* 0x00000000ff00723e */ /* 0x000fc800000010ff */
[----:B------:R-:W-:Y:S01]  /*70d0*/  PRMT R25, R0, 0x7610, R25 ;  /* 0x0000761000197816 */ /* 0x000fe20000000019 */
[----:B------:R-:W-:Y:S06]  /*70e0*/  BRA `(.L_x_3508) ;  /* 0x00000000006c7947 */ /* 0x000fec0003800000 */
.L_x_3507:
        /* <DEDUP_REMOVED lines=16> */
.L_x_3535:
[----:B------:R-:W-:Y:S01]  /*71f0*/  PRMT R25, RZ, 0x7610, R25 ;  /* 0x00007610ff197816 */ /* 0x000fe20000000019 */
[----:B------:R-:W-:Y:S06]  /*7200*/  BRA `(.L_x_3508) ;  /* 0x0000000000247947 */ /* 0x000fec0003800000 */
.L_x_3532:
[----:B------:R-:W2:Y:S02]  /*7210*/  LDG.E.64 R4, desc[UR36][R4.64] ;  /* 0x0000002404047981 */ /* 0x000ea4000c1e1b00 */
[----:B--2---:R-:W0:Y:S02]  /*7220*/  I2F.U64 R0, R4 ;  /* 0x0000000400007312 */ /* 0x004e240000301000 */
[----:B0-----:R-:W-:-:S04]  /*7230*/  F2FP.BF16.F32.PACK_AB R0, RZ, R0 ;  /* 0x00000000ff00723e */ /* 0x001fc800000010ff */
[----:B------:R-:W-:Y:S01]  /*7240*/  PRMT R25, R0, 0x7610, R25 ;  /* 0x0000761000197816 */ /* 0x000fe20000000019 */
[----:B------:R-:W-:Y:S06]  /*7250*/  BRA `(.L_x_3508) ;  /* 0x0000000000107947 */ /* 0x000fec0003800000 */
.L_x_3531:
[----:B------:R-:W2:Y:S02]  /*7260*/  LDG.E R4, desc[UR36][R4.64] ;  /* 0x0000002404047981 */ /* 0x000ea4000c1e1900 */
[----:B--2---:R-:W-:-:S04]  /*7270*/  I2FP.F32.U32 R0, R4 ;  /* 0x0000000400007245 */ /* 0x004fc80000201000 */
[----:B------:R-:W-:-:S04]  /*7280*/  F2FP.BF16.F32.PACK_AB R0, RZ, R0 ;  /* 0x00000000ff00723e */ /* 0x000fc800000010ff */
[----:B------:R-:W-:-:S07]  /*7290*/  PRMT R25, R0, 0x7610, R25 ;  /* 0x0000761000197816 */ /* 0x000fce0000000019 */
.L_x_3508:
        /* <DEDUP_REMOVED lines=18> */
.L_x_3539:
[----:B------:R-:W2:Y:S02]  /*73c0*/  LDG.E.U8 R4, desc[UR36][R4.64] ;  /* 0x0000002404047981 */ /* 0x000ea4000c1e1100 */
[----:B--2---:R-:W-:-:S04]  /*73d0*/  I2FP.F32.U32 R0, R4 ;  /* 0x0000000400007245 */ /* 0x004fc80000201000 */
[----:B------:R-:W-:Y:S01]  /*73e0*/  F2FP.BF16.F32.PACK_AB R0, RZ, R0 ;  /* 0x00000000ff00723e */ /* 0x000fe200000010ff */
[----:B------:R-:W-:Y:S06]  /*73f0*/  BRA `(.L_x_3541) ;  /* 0x0000000c00a87947 */ /* 0x000fec0003800000 */
.L_x_3538:
        /* <DEDUP_REMOVED lines=10> */
.L_x_3543:
[----:B------:R-:W2:Y:S02]  /*74a0*/  LDG.E R4, desc[UR36][R4.64] ;  /* 0x0000002404047981 */ /* 0x000ea4000c1e1900 */
[----:B--2---:R-:W-:-:S04]  /*74b0*/  I2FP.F32.S32 R0, R4 ;  /* 0x0000000400007245 */ /* 0x004fc80000201400 */
[----:B------:R-:W-:Y:S01]  /*74c0*/  F2FP.BF16.F32.PACK_AB R0, RZ, R0 ;  /* 0x00000000ff00723e */ /* 0x000fe200000010ff */
[----:B------:R-:W-:Y:S06]  /*74d0*/  BRA `(.L_x_3541) ;  /* 0x0000000c00707947 */ /* 0x000fec0003800000 */
.L_x_3542:
[----:B------:R-:W2:Y:S02]  /*74e0*/  LDG.E.U16 R4, desc[UR36][R4.64] ;  /* 0x0000002404047981 */ /* 0x000ea4000c1e1500 */
[----:B--2---:R-:W0:Y:S02]  /*74f0*/  I2F.S16 R0, R4 ;  /* 0x0000000400007306 */ /* 0x004e240000101400 */
[----:B0-----:R-:W-:Y:S01]  /*7500*/  F2FP.BF16.F32.PACK_AB R0, RZ, R0 ;  /* 0x00000000ff00723e */ /* 0x001fe200000010ff */
[----:B------:R-:W-:Y:S06]  /*7510*/  BRA `(.L_x_3541) ;  /* 0x0000000c00607947 */ /* 0x000fec0003800000 */
.L_x_3537:
        /* <DEDUP_REMOVED lines=9> */
.L_x_3545:
[----:B------:R-:W2:Y:S02]  /*75b0*/  LDG.E.U16 R0, desc[UR36][R4.64] ;  /* 0x0000002404007981 */ /* 0x000ea4000c1e1500 */
[----:B--2---:R-:W-:-:S05]  /*75c0*/  HADD2.F32 R0, -RZ, R0.H0_H0 ;  /* 0x20000000ff007230 */ /* 0x004fca0000004100 */
[----:B------:R-:W-:Y:S01]  /*75d0*/  F2FP.BF16.F32.PACK_AB R0, RZ, R0 ;  /* 0x00000000ff00723e */ /* 0x000fe200000010ff */
[----:B------:R-:W-:Y:S06]  /*75e0*/  BRA `(.L_x_3541) ;  /* 0x0000000c002c7947 */ /* 0x000fec0003800000 */
.L_x_3544:
        /* <DEDUP_REMOVED lines=9> */
.L_x_3547:
[----:B------:R-:W2:Y:S02]  /*7680*/  LDG.E.U16 R4, desc[UR36][R4.64] ;  /* 0x0000002404047981 */ /* 0x000ea4000c1e1500 */
[----:B--2---:R-:W-:-:S05]  /*7690*/  HADD2.F32 R0, -RZ, R4.H0_H0 ;  /* 0x20000004ff007230 */ /* 0x004fca0000004100 */
[----:B------:R-:W-:Y:S01]  /*76a0*/  F2FP.BF16.F32.PACK_AB R0, RZ, R0 ;  /* 0x00000000ff00723e */ /* 0x000fe200000010ff */
[----:B------:R-:W-:Y:S06]  /*76b0*/  BRA `(.L_x_3541) ;  /* 0x0000000800f87947 */ /* 0x000fec0003800000 */
.L_x_3546:
        /* <DEDUP_REMOVED lines=12> */
.L_x_3536:
        /* <DEDUP_REMOVED lines=13> */
.L_x_3550:
        /* <DEDUP_REMOVED lines=12> */
.L_x_3549:
        /* <DEDUP_REMOVED lines=27> */
.L_x_3552:
        /* <DEDUP_REMOVED lines=14> */
.L_x_3551:
[----:B------:R0:W5:Y:S01]  /*7ba0*/  LDG.E.U16 R0, desc[UR36][R4.64] ;  /* 0x0000002404007981 */ /* 0x000162000c1e1500 */
[----:B------:R-:W-:Y:S05]  /*7bb0*/  BRA `(.L_x_3541) ;  /* 0x0000000400b87947 */ /* 0x000fea0003800000 */
.L_x_3548:
        /* <DEDUP_REMOVED lines=12> */
.L_x_3555:
        /* <DEDUP_REMOVED lines=21> */
.L_x_3559:
[----:B------:R-:W-:Y:S05]  /*7dd0*/  BSYNC.RECONVERGENT B1 ;  /* 0x0000000000017941 */ /* 0x000fea0003800200 */
.L_x_3558:
[----:B------:R-:W-:Y:S01]  /*7de0*/  IMAD.SHL.U32 R0, R0, 0x100000, RZ ;  /* 0x0010000000007824 */ /* 0x000fe200078e00ff */
[----:B------:R-:W-:-:S04]  /*7df0*/  LEA R3, R3, 0x3b800000, 0x17 ;  /* 0x3b80000003037811 */ /* 0x000fc800078eb8ff */
[----:B------:R-:W-:-:S07]  /*7e00*/  LOP3.LUT R0, R3, R0, R7, 0xfe, !PT ;  /* 0x0000000003007212 */ /* 0x000fce00078efe07 */
.L_x_3557:
[----:B------:R-:W-:Y:S05]  /*7e10*/  BSYNC.RECONVERGENT B0 ;  /* 0x0000000000007941 */ /* 0x000fea0003800200 */
.L_x_3556:
[----:B------:R-:W-:Y:S01]  /*7e20*/  F2FP.BF16.F32.PACK_AB R0, RZ, R0 ;  /* 0x00000000ff00723e */ /* 0x000fe200000010ff */
[----:B------:R-:W-:Y:S06]  /*7e30*/  BRA `(.L_x_3541) ;  /* 0x0000000400187947 */ /* 0x000fec0003800000 */
.L_x_3554:
        /* <DEDUP_REMOVED lines=21> */
.L_x_3563:
[----:B------:R-:W-:Y:S05]  /*7f90*/  BSYNC.RECONVERGENT B1 ;  /* 0x0000000000017941 */ /* 0x000fea0003800200 */
.L_x_3562:
[----:B------:R-:W-:Y:S01]  /*7fa0*/  IMAD.SHL.U32 R0, R0, 0x200000, RZ ;  /* 0x0020000000007824 */ /* 0x000fe200078e00ff */
[----:B------:R-:W-:-:S04]  /*7fb0*/  LEA R3, R3, 0x37800000, 0x17 ;  /* 0x3780000003037811 */ /* 0x000fc800078eb8ff */
[----:B------:R-:W-:-:S07]  /*7fc0*/  LOP3.LUT R0, R3, R0, R7, 0xfe, !PT ;  /* 0x0000000003007212 */ /* 0x000fce00078efe07 */
.L_x_3561:
[----:B------:R-:W-:Y:S05]  /*7fd0*/  BSYNC.RECONVERGENT B0 ;  /* 0x0000000000007941 */ /* 0x000fea0003800200 */
.L_x_3560:
[----:B------:R-:W-:Y:S01]  /*7fe0*/  F2FP.BF16.F32.PACK_AB R0, RZ, R0 ;  /* 0x00000000ff00723e */ /* 0x000fe200000010ff */
[----:B------:R-:W-:Y:S06]  /*7ff0*/  BRA `(.L_x_3541) ;  /* 0x0000000000a87947 */ /* 0x000fec0003800000 */
.L_x_3553:
        /* <DEDUP_REMOVED lines=14> */
.L_x_3567:
[----:B------:R-:W-:Y:S05]  /*80e0*/  BSYNC.RECONVERGENT B0 ;  /* 0x0000000000007941 */ /* 0x000fea0003800200 */
.L_x_3566:
[----:B------:R-:W-:Y:S01]  /*80f0*/  F2FP.BF16.F32.PACK_AB R0, RZ, R0 ;  /* 0x00000000ff00723e */ /* 0x000fe200000010ff */
[----:B------:R-:W-:Y:S06]  /*8100*/  BRA `(.L_x_3541) ;  /* 0x0000000000647947 */ /* 0x000fec0003800000 */
.L_x_3540:
        /* <DEDUP_REMOVED lines=16> */
.L_x_3568:
[----:B------:R-:W-:Y:S01]  /*8210*/  PRMT R0, RZ, 0x7610, R0 ;  /* 0x00007610ff007816 */ /* 0x000fe20000000000 */
[----:B------:R-:W-:Y:S06]  /*8220*/  BRA `(.L_x_3541) ;  /* 0x00000000001c7947 */ /* 0x000fec0003800000 */
.L_x_3565:
[----:B------:R-:W2:Y:S02]  /*8230*/  LDG.E.64 R4, desc[UR36][R4.64] ;  /* 0x0000002404047981 */ /* 0x000ea4000c1e1b00 */
[----:B--2---:R-:W0:Y:S02]  /*8240*/  I2F.U64 R0, R4 ;  /* 0x0000000400007312 */ /* 0x004e240000301000 */
[----:B0-----:R-:W-:Y:S01]  /*8250*/  F2FP.BF16.F32.PACK_AB R0, RZ, R0 ;  /* 0x00000000ff00723e */ /* 0x001fe200000010ff */
[----:B------:R-:W-:Y:S06]  /*8260*/  BRA `(.L_x_3541) ;  /* 0x00000000000c7947 */ /* 0x000fec0003800000 */
.L_x_3564:
[----:B------:R-:W2:Y:S02]  /*8270*/  LDG.E R4, desc[UR36][R4.64] ;  /* 0x0000002404047981 */ /* 0x000ea4000c1e1900 */
[----:B--2---:R-:W-:-:S04]  /*8280*/  I2FP.F32.U32 R0, R4 ;  /* 0x0000000400007245 */ /* 0x004fc80000201000 */
[----:B------:R-:W-:-:S07]  /*8290*/  F2FP.BF16.F32.PACK_AB R0, RZ, R0 ;  /* 0x00000000ff00723e */ /* 0x000fce00000010ff */
.L_x_3541:
[----:B------:R-:W-:Y:S01]  /*82a0*/  USHF.L.U32 UR4, UR41, 0x10, URZ ;  /* 0x0000001029047899 */ /* 0x000fe200080006ff */
[----:B-----5:R-:W-:Y:S01]  /*82b0*/  IMAD.U32 R25, R25, 0x10000, RZ ;  /* 0x0001000019197824 */ /* 0x020fe200078e00ff */
[----:B0-----:R-:W-:Y:S01]  /*82c0*/  LOP3.LUT R4, R2, 0xff, RZ, 0xc0, !PT ;  /* 0x000000ff02047812 */ /* 0x001fe200078ec0ff */
[----:B------:R-:W-:-:S03]  /*82d0*/  IMAD.U32 R3, R0, 0x10000, RZ ;  /* 0x0001000000037824 */ /* 0x000fc600078e00ff */
[----:B------:R-:W-:Y:S01]  /*82e0*/  FMUL.FTZ R25, R25, UR4 ;  /* 0x0000000419197c20 */ /* 0x000fe20008410000 */
[----:B------:R-:W-:-:S04]  /*82f0*/  ISETP.GT.AND P1, PT, R4, 0x9, PT ;  /* 0x000000090400780c */ /* 0x000fc80003f24270 */
[----:B------:R-:W0:Y:S01]  /*8300*/  LDCU.64 UR4, c[0x0][0x648] ;  /* 0x0000c900ff0477ac */ /* 0x000e220008000a00 */
[----:B------:R-:W1:Y:S02]  /*8310*/  F2F.BF16.F32 R25, R25 ;  /* 0x0000001900197304 */ /* 0x000e640000202000 */
[----:B-1----:R-:W-:Y:S01]  /*8320*/  IMAD.U32 R0, R25, 0x10000, RZ ;  /* 0x0001000019007824 */ /* 0x002fe200078e00ff */
[----:B0-----:R-:W-:-:S03]  /*8330*/  IADD3 R8, P0, PT, R23, UR4, RZ ;  /* 0x0000000417087c10 */ /* 0x001fc6000ff1e0ff */
[----:B------:R-:W-:Y:S02]  /*8340*/  FMUL.FTZ R0, R0, R3 ;  /* 0x0000000300007220 */ /* 0x000fe40000410000 */
[----:B------:R-:W-:Y:S02]  /*8350*/  IMAD.X R9, RZ, RZ, UR5, P0 ;  /* 0x00000005ff097e24 */ /* 0x000fe400080e06ff */
[----:B------:R0:W1:Y:S01]  /*8360*/  F2F.BF16.F32 R3, R0 ;  /* 0x0000000000037304 */ /* 0x0000620000202000 */
        /* <DEDUP_REMOVED lines=9> */
[----:B01----:R-:W-:-:S04]  /*8400*/  IMAD.U32 R0, R3, 0x10000, RZ ;  /* 0x0001000003007824 */ /* 0x003fc800078e00ff */
[----:B------:R-:W0:Y:S02]  /*8410*/  F2I.FTZ.TRUNC.NTZ R3, R0 ;  /* 0x0000000000037305 */ /* 0x000e24000021f100 */
[----:B0-----:R0:W-:Y:S01]  /*8420*/  STG.E.U8 desc[UR36][R8.64], R3 ;  /* 0x0000000308007986 */ /* 0x0011e2000c101124 */
[----:B------:R-:W-:Y:S05]  /*8430*/  BRA `(.L_x_3574) ;  /* 0x0000000c007c7947 */ /* 0x000fea0003800000 */
.L_x_3572:
[----:B-1----:R-:W-:-:S06]  /*8440*/  IMAD.U32 R5, R3, 0x10000, RZ ;  /* 0x0001000003057824 */ /* 0x002fcc00078e00ff */
[----:B------:R-:W1:Y:S02]  /*8450*/  F2I.S64.TRUNC R4, R5 ;  /* 0x0000000500047311 */ /* 0x000e64000020d900 */
[----:B-1----:R1:W-:Y:S01]  /*8460*/  STG.E.U8 desc[UR36][R8.64], R4 ;  /* 0x0000000408007986 */ /* 0x0023e2000c101124 */
[----:B------:R-:W-:Y:S05]  /*8470*/  BRA `(.L_x_3574) ;  /* 0x0000000c006c7947 */ /* 0x000fea0003800000 */
.L_x_3571:
[----:B------:R-:W-:-:S13]  /*8480*/  ISETP.NE.AND P0, PT, R4, 0x2, PT ;  /* 0x000000020400780c */ /* 0x000fda0003f05270 */
[----:B------:R-:W-:Y:S05]  /*8490*/  @!P0 BRA `(.L_x_3575) ;  /* 0x0000000000308947 */ /* 0x000fea0003800000 */
[----:B------:R-:W-:-:S13]  /*84a0*/  ISETP.NE.AND P0, PT, R4, 0x3, PT ;  /* 0x000000030400780c */ /* 0x000fda0003f05270 */
[----:B------:R-:W-:Y:S05]  /*84b0*/  @!P0 BRA `(.L_x_3576) ;  /* 0x0000000000188947 */ /* 0x000fea0003800000 */
[----:B------:R-:W-:-:S13]  /*84c0*/  ISETP.NE.AND P0, PT, R4, 0x4, PT ;  /* 0x000000040400780c */ /* 0x000fda0003f05270 */
[----:B------:R-:W-:Y:S05]  /*84d0*/  @P0 BRA `(.L_x_3573) ;  /* 0x0000000800780947 */ /* 0x000fea0003800000 */
[----:B-1----:R-:W-:-:S06]  /*84e0*/  IMAD.U32 R4, R3, 0x10000, RZ ;  /* 0x0001000003047824 */ /* 0x002fcc00078e00ff */
[----:B------:R-:W1:Y:S02]  /*84f0*/  F2I.S64.TRUNC R4, R4 ;  /* 0x0000000400047311 */ /* 0x000e64000020d900 */
[----:B-1----:R1:W-:Y:S01]  /*8500*/  STG.E.64 desc[UR36][R8.64], R4 ;  /* 0x0000000408007986 */ /* 0x0023e2000c101b24 */
[----:B------:R-:W-:Y:S05]  /*8510*/  BRA `(.L_x_3574) ;  /* 0x0000000c00447947 */ /* 0x000fea0003800000 */
.L_x_3576:
[----:B-1----:R-:W-:-:S06]  /*8520*/  IMAD.U32 R3, R3, 0x10000, RZ ;  /* 0x0001000003037824 */ /* 0x002fcc00078e00ff */
[----:B------:R-:W1:Y:S02]  /*8530*/  F2I.FTZ.TRUNC.NTZ R3, R3 ;  /* 0x0000000300037305 */ /* 0x000e64000021f100 */
[----:B-1----:R1:W-:Y:S01]  /*8540*/  STG.E desc[UR36][R8.64], R3 ;  /* 0x0000000308007986 */ /* 0x0023e2000c101924 */
[----:B------:R-:W-:Y:S05]  /*8550*/  BRA `(.L_x_3574) ;  /* 0x0000000c00347947 */ /* 0x000fea0003800000 */
.L_x_3575:
[----:B-1----:R-:W-:-:S06]  /*8560*/  IMAD.U32 R3, R3, 0x10000, RZ ;  /* 0x0001000003037824 */ /* 0x002fcc00078e00ff */
[----:B------:R-:W1:Y:S02]  /*8570*/  F2I.FTZ.TRUNC.NTZ R3, R3 ;  /* 0x0000000300037305 */ /* 0x000e64000021f100 */
[----:B-1----:R1:W-:Y:S01]  /*8580*/  STG.E.U16 desc[UR36][R8.64], R3 ;  /* 0x0000000308007986 */ /* 0x0023e2000c101524 */
[----:B------:R-:W-:Y:S05]  /*8590*/  BRA `(.L_x_3574) ;  /* 0x0000000c00247947 */ /* 0x000fea0003800000 */
.L_x_3570:
        /* <DEDUP_REMOVED lines=9> */
.L_x_3578:
[----:B01----:R-:W-:-:S05]  /*8630*/  IMAD.U32 R0, R3, 0x10000, RZ ;  /* 0x0001000003007824 */ /* 0x003fca00078e00ff */
[----:B------:R-:W-:-:S05]  /*8640*/  F2FP.F16.F32.PACK_AB R0, RZ, R0 ;  /* 0x00000000ff00723e */ /* 0x000fca00000000ff */
[----:B------:R0:W-:Y:S01]  /*8650*/  STG.E.U16 desc[UR36][R8.64], R0 ;  /* 0x0000000008007986 */ /* 0x0001e2000c101524 */
[----:B------:R-:W-:Y:S05]  /*8660*/  BRA `(.L_x_3574) ;  /* 0x0000000800f07947 */ /* 0x000fea0003800000 */
.L_x_3577:
        /* <DEDUP_REMOVED lines=10> */
.L_x_3580:
[----:B-1----:R-:W-:-:S05]  /*8710*/  IMAD.U32 R3, R3, 0x10000, RZ ;  /* 0x0001000003037824 */ /* 0x002fca00078e00ff */
[----:B------:R-:W-:-:S04]  /*8720*/  F2FP.F16.F32.PACK_AB R3, RZ, R3 ;  /* 0x00000003ff03723e */ /* 0x000fc800000000ff */
[----:B------:R-:W-:-:S05]  /*8730*/  PRMT R3, R3, 0x5410, RZ ;  /* 0x0000541003037816 */ /* 0x000fca00000000ff */
[----:B------:R1:W-:Y:S01]  /*8740*/  STG.E desc[UR36][R8.64], R3 ;  /* 0x0000000308007986 */ /* 0x0003e2000c101924 */
[----:B------:R-:W-:Y:S05]  /*8750*/  BRA `(.L_x_3574) ;  /* 0x0000000800b47947 */ /* 0x000fea0003800000 */
.L_x_3579:
[----:B-1----:R-:W-:-:S04]  /*8760*/  IMAD.U32 R4, R3, 0x10000, RZ ;  /* 0x0001000003047824 */ /* 0x002fc800078e00ff */
[----:B------:R-:W-:-:S06]  /*8770*/  FMUL.FTZ R4, R4, 1 ;  /* 0x3f80000004047820 */ /* 0x000fcc0000410000 */
[----:B------:R-:W1:Y:S02]  /*8780*/  F2F.F64.F32 R4, R4 ;  /* 0x0000000400047310 */ /* 0x000e640000201800 */
[----:B-1----:R1:W-:Y:S01]  /*8790*/  STG.E.64 desc[UR36][R8.64], R4 ;  /* 0x0000000408007986 */ /* 0x0023e2000c101b24 */
[----:B------:R-:W-:Y:S05]  /*87a0*/  BRA `(.L_x_3574) ;  /* 0x0000000800a07947 */ /* 0x000fea0003800000 */
.L_x_3569:
        /* <DEDUP_REMOVED lines=11> */
[----:B------:R-:W1:Y:S02]  /*8860*/  F2I.FTZ.U32.TRUNC.NTZ R3, R3 ;  /* 0x0000000300037305 */ /* 0x000e64000021f000 */
[----:B-1----:R1:W-:Y:S01]  /*8870*/  STG.E.U16 desc[UR36][R8.64], R3 ;  /* 0x0000000308007986 */ /* 0x0023e2000c101524 */
[----:B------:R-:W-:Y:S05]  /*8880*/  BRA `(.L_x_3574) ;  /* 0x0000000800687947 */ /* 0x000fea0003800000 */
.L_x_3584:
[----:B-1----:R-:W-:Y:S01]  /*8890*/  IMAD.U32 R5, R3, 0x10000, RZ ;  /* 0x0001000003057824 */ /* 0x002fe200078e00ff */
[----:B------:R-:W-:Y:S01]  /*88a0*/  BSSY.RECONVERGENT B0, `(.L_x_3585) ;  /* 0x0000013000007945 */ /* 0x000fe20003800200 */
[----:B------:R-:W-:-:S03]  /*88b0*/  IMAD.MOV.U32 R4, RZ, RZ, 0x80 ;  /* 0x00000080ff047424 */ /* 0x000fc600078e00ff */
[----:B------:R-:W-:-:S04]  /*88c0*/  LOP3.LUT R3, R5, 0x7fffffff, RZ, 0xc0, !PT ;  /* 0x7fffffff05037812 */ /* 0x000fc800078ec0ff */
[----:B------:R-:W-:-:S13]  /*88d0*/  ISETP.GT.U32.AND P0, PT, R3, 0x437fffff, PT ;  /* 0x437fffff0300780c */ /* 0x000fda0003f04070 */
[----:B------:R-:W-:Y:S05]  /*88e0*/  @P0 BRA `(.L_x_3586) ;  /* 0x0000000000380947 */ /* 0x000fea0003800000 */
[----:B------:R-:W-:-:S13]  /*88f0*/  ISETP.GE.U32.AND P0, PT, R3, 0x3c000000, PT ;  /* 0x3c0000000300780c */ /* 0x000fda0003f06070 */
[----:B0-----:R-:W-:-:S04]  /*8900*/  @P0 SHF.R.U32.HI R0, RZ, 0x14, R5 ;  /* 0x00000014ff000819 */ /* 0x001fc80000011605 */
        /* <DEDUP_REMOVED lines=9> */
.L_x_3587:
[----:B------:R-:W-:-:S04]  /*89a0*/  SHF.R.U32.HI R3, RZ, 0x18, R5 ;  /* 0x00000018ff037819 */ /* 0x000fc80000011605 */
[----:B------:R-:W-:-:S04]  /*89b0*/  LOP3.LUT R0, R0, 0x80, R3, 0xf8, !PT ;  /* 0x0000008000007812 */ /* 0x000fc800078ef803 */
[----:B------:R-:W-:-:S07]  /*89c0*/  PRMT R4, R0, 0x7610, R4 ;  /* 0x0000761000047816 */ /* 0x000fce0000000004 */
.L_x_3586:
[----:B------:R-:W-:Y:S05]  /*89d0*/  BSYNC.RECONVERGENT B0 ;  /* 0x0000000000007941 */ /* 0x000fea0003800200 */
.L_x_3585:
[----:B------:R1:W-:Y:S01]  /*89e0*/  STG.E.U8 desc[UR36][R8.64], R4 ;  /* 0x0000000408007986 */ /* 0x0003e2000c101124 */
[----:B------:R-:W-:Y:S05]  /*89f0*/  BRA `(.L_x_3574) ;  /* 0x00000008000c7947 */ /* 0x000fea0003800000 */
.L_x_3583:
        /* <DEDUP_REMOVED lines=17> */
.L_x_3590:
[----:B------:R-:W-:-:S04]  /*8b10*/  SHF.R.U32.HI R3, RZ, 0x18, R5 ;  /* 0x00000018ff037819 */ /* 0x000fc80000011605 */
[----:B------:R-:W-:-:S04]  /*8b20*/  LOP3.LUT R0, R0, 0x80, R3, 0xf8, !PT ;  /* 0x0000008000007812 */ /* 0x000fc800078ef803 */
[----:B------:R-:W-:-:S07]  /*8b30*/  PRMT R4, R0, 0x7610, R4 ;  /* 0x0000761000047816 */ /* 0x000fce0000000004 */
.L_x_3589:
[----:B------:R-:W-:Y:S05]  /*8b40*/  BSYNC.RECONVERGENT B0 ;  /* 0x0000000000007941 */ /* 0x000fea0003800200 */
.L_x_3588:
[----:B------:R1:W-:Y:S01]  /*8b50*/  STG.E.U8 desc[UR36][R8.64], R4 ;  /* 0x0000000408007986 */ /* 0x0003e2000c101124 */
[----:B------:R-:W-:Y:S05]  /*8b60*/  BRA `(.L_x_3574) ;  /* 0x0000000400b07947 */ /* 0x000fea0003800000 */
.L_x_3582:
[----:B------:R-:W-:-:S13]  /*8b70*/  ISETP.NE.AND P0, PT, R4, 0x1c, PT ;  /* 0x0000001c0400780c */ /* 0x000fda0003f05270 */
[----:B------:R-:W-:Y:S05]  /*8b80*/  @!P0 BRA `(.L_x_3591) ;  /* 0x0000000000608947 */ /* 0x000fea0003800000 */
[----:B------:R-:W-:-:S13]  /*8b90*/  ISETP.NE.AND P0, PT, R4, 0x1d, PT ;  /* 0x0000001d0400780c */ /* 0x000fda0003f05270 */
[----:B------:R-:W-:Y:S05]  /*8ba0*/  @!P0 BRA `(.L_x_3592) ;  /* 0x0000000000488947 */ /* 0x000fea0003800000 */
[----:B------:R-:W-:-:S13]  /*8bb0*/  ISETP.NE.AND P0, PT, R4, 0x2c, PT ;  /* 0x0000002c0400780c */ /* 0x000fda0003f05270 */
[----:B------:R-:W-:Y:S05]  /*8bc0*/  @P0 BRA `(.L_x_3573) ;  /* 0x0000000000bc0947 */ /* 0x000fea0003800000 */
[----:B-1----:R-:W-:-:S05]  /*8bd0*/  IMAD.U32 R4, R3, 0x10000, RZ ;  /* 0x0001000003047824 */ /* 0x002fca00078e00ff */
[----:B------:R-:W-:-:S04]  /*8be0*/  SHF.R.U32.HI R5, RZ, 0x17, R4 ;  /* 0x00000017ff057819 */ /* 0x000fc80000011604 */
[----:B------:R-:W-:-:S04]  /*8bf0*/  LOP3.LUT R3, R5, 0xff, RZ, 0xc0, !PT ;  /* 0x000000ff05037812 */ /* 0x000fc800078ec0ff */
[----:B------:R-:W-:-:S13]  /*8c00*/  ISETP.NE.AND P1, PT, R3, 0xff, PT ;  /* 0x000000ff0300780c */ /* 0x000fda0003f25270 */
[--C-:B0-----:R-:W-:Y:S02]  /*8c10*/  @P1 SHF.R.U32.HI R0, RZ, 0x16, R4.reuse ;  /* 0x00000016ff001819 */ /* 0x101fe40000011604 */
        /* <DEDUP_REMOVED lines=11> */
.L_x_3592:
[----:B-1----:R-:W-:-:S06]  /*8cd0*/  IMAD.U32 R4, R3, 0x10000, RZ ;  /* 0x0001000003047824 */ /* 0x002fcc00078e00ff */
[----:B------:R-:W1:Y:S02]  /*8ce0*/  F2I.U64.TRUNC R4, R4 ;  /* 0x0000000400047311 */ /* 0x000e64000020d800 */
[----:B-1----:R1:W-:Y:S01]  /*8cf0*/  STG.E.64 desc[UR36][R8.64], R4 ;  /* 0x0000000408007986 */ /* 0x0023e2000c101b24 */
[----:B------:R-:W-:Y:S05]  /*8d00*/  BRA `(.L_x_3574) ;  /* 0x0000000400487947 */ /* 0x000fea0003800000 */
.L_x_3591:
[----:B-1----:R-:W-:-:S06]  /*8d10*/  IMAD.U32 R3, R3, 0x10000, RZ ;  /* 0x0001000003037824 */ /* 0x002fcc00078e00ff */
[----:B------:R-:W1:Y:S02]  /*8d20*/  F2I.FTZ.U32.TRUNC.NTZ R3, R3 ;  /* 0x0000000300037305 */ /* 0x000e64000021f000 */
[----:B-1----:R1:W-:Y:S01]  /*8d30*/  STG.E desc[UR36][R8.64], R3 ;  /* 0x0000000308007986 */ /* 0x0023e2000c101924 */
[----:B------:R-:W-:Y:S05]  /*8d40*/  BRA `(.L_x_3574) ;  /* 0x0000000400387947 */ /* 0x000fea0003800000 */
.L_x_3581:
        /* <DEDUP_REMOVED lines=11> */
.L_x_3594:
[----:B-1----:R-:W-:Y:S01]  /*8e00*/  IMAD.U32 R3, R3, 0x10000, RZ ;  /* 0x0001000003037824 */ /* 0x002fe200078e00ff */
[----:B------:R-:W-:-:S03]  /*8e10*/  CS2R R6, SRZ ;  /* 0x0000000000067805 */ /* 0x000fc6000001ff00 */
[----:B------:R-:W-:-:S04]  /*8e20*/  FMUL.FTZ R3, R3, 1 ;  /* 0x3f80000003037820 */ /* 0x000fc80000410000 */
[----:B------:R-:W1:Y:S02]  /*8e30*/  F2F.F64.F32 R4, R3 ;  /* 0x0000000300047310 */ /* 0x000e640000201800 */
[----:B-1----:R1:W-:Y:S01]  /*8e40*/  STG.E.128 desc[UR36][R8.64], R4 ;  /* 0x0000000408007986 */ /* 0x0023e2000c101d24 */
[----:B------:R-:W-:Y:S05]  /*8e50*/  BRA `(.L_x_3574) ;  /* 0x0000000000f47947 */ /* 0x000fea0003800000 */
.L_x_3593:
[----:B------:R-:W-:-:S13]  /*8e60*/  ISETP.NE.AND P0, PT, R4, 0xf, PT ;  /* 0x0000000f0400780c */ /* 0x000fda0003f05270 */
[----:B------:R-:W-:Y:S05]  /*8e70*/  @!P0 BRA `(.L_x_3595) ;  /* 0x0000000000e88947 */ /* 0x000fea0003800000 */
[----:B------:R-:W-:-:S13]  /*8e80*/  ISETP.NE.AND P0, PT, R4, 0x17, PT ;  /* 0x000000170400780c */ /* 0x000fda0003f05270 */
[----:B------:R-:W-:Y:S05]  /*8e90*/  @!P0 BRA `(.L_x_3596) ;  /* 0x0000000000908947 */ /* 0x000fea0003800000 */
[----:B------:R-:W-:-:S13]  /*8ea0*/  ISETP.NE.AND P0, PT, R4, 0x18, PT ;  /* 0x000000180400780c */ /* 0x000fda0003f05270 */
[----:B------:R-:W-:Y:S05]  /*8eb0*/  @!P0 BRA `(.L_x_3597) ;  /* 0x0000000000448947 */ /* 0x000fea0003800000 */
.L_x_3573:
[----:B------:R-:W-:Y:S01]  /*8ec0*/  MOV R14, 0x228 ;  /* 0x00000228000e7802 */ /* 0x000fe20000000f00 */
[----:B------:R-:W2:Y:S01]  /*8ed0*/  LDCU.64 UR4, c[0x4][0x218] ;  /* 0x01004300ff0477ac */ /* 0x000ea20008000a00 */
[----:B------:R-:W-:Y:S02]  /*8ee0*/  IMAD.MOV.U32 R8, RZ, RZ, 0x65 ;  /* 0x00000065ff087424 */ /* 0x000fe400078e00ff */
[----:B------:R-:W-:Y:S01]  /*8ef0*/  IMAD.MOV.U32 R12, RZ, RZ, 0x1 ;  /* 0x00000001ff0c7424 */ /* 0x000fe200078e00ff */
[----:B------:R-:W3:Y:S01]  /*8f00*/  LDCU.64 UR6, c[0x4][0x220] ;  /* 0x01004400ff0677ac */ /* 0x000ee20008000a00 */
[----:B------:R-:W4:Y:S01]  /*8f10*/  LDC.64 R14, c[0x4][R14] ;  /* 0x010000000e0e7b82 */ /* 0x000f220000000a00 */
[----:B------:R-:W-:Y:S01]  /*8f20*/  IMAD.MOV.U32 R13, RZ, RZ, RZ ;  /* 0x000000ffff0d7224 */ /* 0x000fe200078e00ff */
[----:B------:R-:W5:Y:S01]  /*8f30*/  LDCU.64 UR8, c[0x4][0xa8] ;  /* 0x01001500ff0877ac */ /* 0x000f620008000a00 */
[----:B--2---:R-:W-:Y:S02]  /*8f40*/  IMAD.U32 R4, RZ, RZ, UR4 ;  /* 0x00000004ff047e24 */ /* 0x004fe4000f8e00ff */
[----:B------:R-:W-:-:S02]  /*8f50*/  IMAD.U32 R5, RZ, RZ, UR5 ;  /* 0x00000005ff057e24 */ /* 0x000fc4000f8e00ff */
[----:B---3--:R-:W-:Y:S02]  /*8f60*/  IMAD.U32 R6, RZ, RZ, UR6 ;  /* 0x00000006ff067e24 */ /* 0x008fe4000f8e00ff */
[----:B------:R-:W-:Y:S02]  /*8f70*/  IMAD.U32 R7, RZ, RZ, UR7 ;  /* 0x00000007ff077e24 */ /* 0x000fe4000f8e00ff */
[----:B-----5:R-:W-:Y:S02]  /*8f80*/  IMAD.U32 R10, RZ, RZ, UR8 ;  /* 0x00000008ff0a7e24 */ /* 0x020fe4000f8e00ff */
[----:B------:R-:W-:-:S07]  /*8f90*/  IMAD.U32 R11, RZ, RZ, UR9 ;  /* 0x00000009ff0b7e24 */ /* 0x000fce000f8e00ff */
[----:B------:R-:W-:-:S07]  /*8fa0*/  LEPC R20, `(.L_x_3598) ;  /* 0x000000001014794e */ /* 0x000fce0000000000 */
[----:B01--4-:R-:W-:Y:S05]  /*8fb0*/  CALL.ABS.NOINC R14 ;  /* 0x000000000e007343 */ /* 0x013fea0003c00000 */
.L_x_3598:
[----:B------:R-:W-:Y:S05]  /*8fc0*/  BRA `(.L_x_3574) ;  /* 0x0000000000987947 */ /* 0x000fea0003800000 */
.L_x_3597:
[----:B-1----:R-:W-:Y:S01]  /*8fd0*/  IMAD.U32 R5, R3, 0x10000, RZ ;  /* 0x0001000003057824 */ /* 0x002fe200078e00ff */
[----:B------:R-:W-:Y:S01]  /*8fe0*/  BSSY.RECONVERGENT B0, `(.L_x_3599) ;  /* 0x000000c000007945 */ /* 0x000fe20003800200 */
[----:B0-----:R-:W-:-:S03]  /*8ff0*/  IMAD.MOV.U32 R0, RZ, RZ, 0x7f ;  /* 0x0000007fff007424 */ /* 0x001fc600078e00ff */
        /* <DEDUP_REMOVED lines=10> */
.L_x_3600:
[----:B------:R-:W-:Y:S05]  /*90a0*/  BSYNC.RECONVERGENT B0 ;  /* 0x0000000000007941 */ /* 0x000fea0003800200 */
.L_x_3599:
[----:B------:R-:W-:-:S05]  /*90b0*/  LOP3.LUT R3, R0, 0x80, R3, 0xf8, !PT ;  /* 0x0000008000037812 */ /* 0x000fca00078ef803 */
[----:B------:R4:W-:Y:S01]  /*90c0*/  STG.E.U8 desc[UR36][R8.64], R3 ;  /* 0x0000000308007986 */ /* 0x0009e2000c101124 */
[----:B------:R-:W-:Y:S05]  /*90d0*/  BRA `(.L_x_3574) ;  /* 0x0000000000547947 */ /* 0x000fea0003800000 */
.L_x_3596:
[----:B-1----:R-:W-:Y:S01]  /*90e0*/  IMAD.U32 R3, R3, 0x10000, RZ ;  /* 0x0001000003037824 */ /* 0x002fe200078e00ff */
[----:B------:R-:W-:Y:S04]  /*90f0*/  BSSY.RECONVERGENT B0, `(.L_x_3601) ;  /* 0x000000e000007945 */ /* 0x000fe80003800200 */
[----:B------:R-:W-:-:S04]  /*9100*/  LOP3.LUT R4, R3, 0x7fffffff, RZ, 0xc0, !PT ;  /* 0x7fffffff03047812 */ /* 0x000fc800078ec0ff */
[----:B------:R-:W-:-:S13]  /*9110*/  ISETP.GT.U32.AND P0, PT, R4, 0x477fffff, PT ;  /* 0x477fffff0400780c */ /* 0x000fda0003f04070 */
[----:B------:R-:W-:Y:S05]  /*9120*/  @P0 BRA `(.L_x_3602) ;  /* 0x00000000001c0947 */ /* 0x000fea0003800000 */
[----:B------:R-:W-:-:S13]  /*9130*/  ISETP.GE.U32.AND P0, PT, R4, 0x38800000, PT ;  /* 0x388000000400780c */ /* 0x000fda0003f06070 */
[----:B0-----:R-:W-:-:S04]  /*9140*/  @P0 SHF.R.U32.HI R0, RZ, 0x15, R3 ;  /* 0x00000015ff000819 */ /* 0x001fc80000011603 */
[----:B------:R-:W-:-:S04]  /*9150*/  @P0 LOP3.LUT R0, R0, 0x1, RZ, 0xc0, !PT ;  /* 0x0000000100000812 */ /* 0x000fc800078ec0ff */
[----:B------:R-:W-:-:S04]  /*9160*/  @P0 IADD3 R0, PT, PT, R3, 0x80fffff, R0 ;  /* 0x080fffff03000810 */ /* 0x000fc80007ffe000 */
[----:B------:R-:W-:Y:S01]  /*9170*/  @P0 SHF.R.U32.HI R0, RZ, 0x15, R0 ;  /* 0x00000015ff000819 */ /* 0x000fe20000011600 */
[----:B------:R-:W-:Y:S01]  /*9180*/  @!P0 FADD.FTZ R0, R4, 128 ;  /* 0x4300000004008421 */ /* 0x000fe20000010000 */
[----:B------:R-:W-:Y:S06]  /*9190*/  BRA `(.L_x_3603) ;  /* 0x00000000000c7947 */ /* 0x000fec0003800000 */
.L_x_3602:
[----:B0-----:R-:W-:Y:S01]  /*91a0*/  IMAD.MOV.U32 R0, RZ, RZ, 0x7f ;  /* 0x0000007fff007424 */ /* 0x001fe200078e00ff */
[----:B------:R-:W-:-:S04]  /*91b0*/  ISETP.GT.U32.AND P0, PT, R4, 0x7f800000, PT ;  /* 0x7f8000000400780c */ /* 0x000fc80003f04070 */
[----:B------:R-:W-:-:S09]  /*91c0*/  SEL R0, R0, 0x7c, P0 ;  /* 0x0000007c00007807 */ /* 0x000fd20000000000 */
.L_x_3603:
[----:B------:R-:W-:Y:S05]  /*91d0*/  BSYNC.RECONVERGENT B0 ;  /* 0x0000000000007941 */ /* 0x000fea0003800200 */
.L_x_3601:
[----:B------:R-:W-:-:S04]  /*91e0*/  SHF.R.U32.HI R3, RZ, 0x18, R3 ;  /* 0x00000018ff037819 */ /* 0x000fc80000011603 */
[----:B------:R-:W-:-:S05]  /*91f0*/  LOP3.LUT R3, R0, 0x80, R3, 0xf8, !PT ;  /* 0x0000008000037812 */ /* 0x000fca00078ef803 */
[----:B------:R3:W-:Y:S01]  /*9200*/  STG.E.U8 desc[UR36][R8.64], R3 ;  /* 0x0000000308007986 */ /* 0x0007e2000c101124 */
[----:B------:R-:W-:Y:S05]  /*9210*/  BRA `(.L_x_3574) ;  /* 0x0000000000047947 */ /* 0x000fea0003800000 */
.L_x_3595:
[----:B-1----:R1:W-:Y:S02]  /*9220*/  STG.E.U16 desc[UR36][R8.64], R3 ;  /* 0x0000000308007986 */ /* 0x0023e4000c101524 */
.L_x_3574:
[----:B------:R-:W-:-:S07]  /*9230*/  VIADD R17, R17, 0x80 ;  /* 0x0000008011117836 */ /* 0x000fce0000000000 */
.L_x_3500:
[----:B------:R-:W-:Y:S05]  /*9240*/  BSYNC.RECONVERGENT B6 ;  /* 0x0000000000067941 */ /* 0x000fea0003800200 */
.L_x_3499:
        /* <DEDUP_REMOVED lines=10> */
[----:B01-3--:R-:W-:Y:S02]  /*92f0*/  IMAD.MOV.U32 R4, RZ, RZ, RZ ;  /* 0x000000ffff047224 */ /* 0x00bfe400078e00ff */
[----:B--2---:R-:W-:Y:S01]  /*9300*/  IMAD.MOV.U32 R5, RZ, RZ, R17 ;  /* 0x000000ffff057224 */ /* 0x004fe200078e0011 */
        /* <DEDUP_REMOVED lines=346> */
.L_x_3606:
        /* <DEDUP_REMOVED lines=24> */
.L_x_3607:
        /* <DEDUP_REMOVED lines=19> */
.L_x_3611:
[----:B------:R-:W2:Y:S02]  /*ab60*/  LDG.E.U8 R4, desc[UR36][R4.64] ;  /* 0x0000002404047981 */ /* 0x000ea4000c1e1100 */
[----:B--2---:R-:W-:-:S04]  /*ab70*/  I2FP.F32.U32 R0, R4 ;  /* 0x0000000400007245 */ /* 0x004fc80000201000 */
[----:B------:R-:W-:-:S04]  /*ab80*/  F2FP.BF16.F32.PACK_AB R0, RZ, R0 ;  /* 0x00000000ff00723e */ /* 0x000fc800000010ff */
[----:B------:R-:W-:Y:S01]  /*ab90*/  PRMT R25, R0, 0x7610, R25 ;  /* 0x0000761000197816 */ /* 0x000fe20000000019 */
[----:B------:R-:W-:Y:S06]  /*aba0*/  BRA `(.L_x_3613) ;  /* 0x0000000c00e47947 */ /* 0x000fec0003800000 */
.L_x_3610:
        /* <DEDUP_REMOVED lines=11> */
.L_x_3615:
[----:B------:R-:W2:Y:S02]  /*ac60*/  LDG.E R4, desc[UR36][R4.64] ;  /* 0x0000002404047981 */ /* 0x000ea4000c1e1900 */
[----:B--2---:R-:W-:-:S04]  /*ac70*/  I2FP.F32.S32 R0, R4 ;  /* 0x0000000400007245 */ /* 0x004fc80000201400 */
[----:B------:R-:W-:-:S04]  /*ac80*/  F2FP.BF16.F32.PACK_AB R0, RZ, R0 ;  /* 0x00000000ff00723e */ /* 0x000fc800000010ff */
[----:B------:R-:W-:Y:S01]  /*ac90*/  PRMT R25, R0, 0x7610, R25 ;  /* 0x0000761000197816 */ /* 0x000fe20000000019 */
[----:B------:R-:W-:Y:S06]  /*aca0*/  BRA `(.L_x_3613) ;  /* 0x0000000c00a47947 */ /* 0x000fec0003800000 */
.L_x_3614:
[----:B------:R-:W2:Y:S02]  /*acb0*/  LDG.E.U16 R4, desc[UR36][R4.64] ;  /* 0x0000002404047981 */ /* 0x000ea4000c1e1500 */
[----:B--2---:R-:W0:Y:S02]  /*acc0*/  I2F.S16 R0, R4 ;  /* 0x0000000400007306 */ /* 0x004e240000101400 */
[----:B0-----:R-:W-:-:S04]  /*acd0*/  F2FP.BF16.F32.PACK_AB R0, RZ, R0 ;  /* 0x00000000ff00723e */ /* 0x001fc800000010ff */
[----:B------:R-:W-:Y:S01]  /*ace0*/  PRMT R25, R0, 0x7610, R25 ;  /* 0x0000761000197816 */ /* 0x000fe20000000019 */
[----:B------:R-:W-:Y:S06]  /*acf0*/  BRA `(.L_x_3613) ;  /* 0x0000000c00907947 */ /* 0x000fec0003800000 */
.L_x_3609:
        /* <DEDUP_REMOVED lines=9> */
.L_x_3617:
[----:B------:R-:W2:Y:S02]  /*ad90*/  LDG.E.U16 R0, desc[UR36][R4.64] ;  /* 0x0000002404007981 */ /* 0x000ea4000c1e1500 */
[----:B--2---:R-:W-:-:S05]  /*ada0*/  HADD2.F32 R0, -RZ, R0.H0_H0 ;  /* 0x20000000ff007230 */ /* 0x004fca0000004100 */
[----:B------:R-:W-:-:S04]  /*adb0*/  F2FP.BF16.F32.PACK_AB R0, RZ, R0 ;  /* 0x00000000ff00723e */ /* 0x000fc800000010ff */
[----:B------:R-:W-:Y:S01]  /*adc0*/  PRMT R25, R0, 0x7610, R25 ;  /* 0x0000761000197816 */ /* 0x000fe20000000019 */
[----:B------:R-:W-:Y:S06]  /*add0*/  BRA `(.L_x_3613) ;  /* 0x0000000c00587947 */ /* 0x000fec0003800000 */
.L_x_3616:
        /* <DEDUP_REMOVED lines=9> */
.L_x_3619:
[----:B------:R-:W2:Y:S02]  /*ae70*/  LDG.E.U16 R4, desc[UR36][R4.64] ;  /* 0x0000002404047981 */ /* 0x000ea4000c1e1500 */
[----:B--2---:R-:W-:-:S05]  /*ae80*/  HADD2.F32 R0, -RZ, R4.H0_H0 ;  /* 0x20000004ff007230 */ /* 0x004fca0000004100 */
[----:B------:R-:W-:-:S04]  /*ae90*/  F2FP.BF16.F32.PACK_AB R0, RZ, R0 ;  /* 0x00000000ff00723e */ /* 0x000fc800000010ff */
[----:B------:R-:W-:Y:S01]  /*aea0*/  PRMT R25, R0, 0x7610, R25 ;  /* 0x0000761000197816 */ /* 0x000fe20000000019 */
[----:B------:R-:W-:Y:S06]  /*aeb0*/  BRA `(.L_x_3613) ;  /* 0x0000000c00207947 */ /* 0x000fec0003800000 */
.L_x_3618:
        /* <DEDUP_REMOVED lines=13> */
.L_x_3608:
        /* <DEDUP_REMOVED lines=14> */
.L_x_3622:
        /* <DEDUP_REMOVED lines=13> */
.L_x_3621:
        /* <DEDUP_REMOVED lines=27> */
.L_x_3624:
        /* <DEDUP_REMOVED lines=15> */
.L_x_3623:
[----:B------:R0:W5:Y:S01]  /*b3e0*/  LDG.E.U16 R25, desc[UR36][R4.64] ;  /* 0x0000002404197981 */ /* 0x000162000c1e1500 */
[----:B------:R-:W-:Y:S05]  /*b3f0*/  BRA `(.L_x_3613) ;  /* 0x0000000400d07947 */ /* 0x000fea0003800000 */
.L_x_3620:
        /* <DEDUP_REMOVED lines=13> */
.L_x_3627:
        /* <DEDUP_REMOVED lines=21> */
.L_x_3631:
[----:B------:R-:W-:Y:S05]  /*b620*/  BSYNC.RECONVERGENT B1 ;  /* 0x0000000000017941 */ /* 0x000fea0003800200 */
.L_x_3630:
[----:B------:R-:W-:Y:S01]  /*b630*/  IMAD.SHL.U32 R0, R0, 0x100000, RZ ;  /* 0x0010000000007824 */ /* 0x000fe200078e00ff */
[----:B------:R-:W-:-:S04]  /*b640*/  LEA R3, R3, 0x3b800000, 0x17 ;  /* 0x3b80000003037811 */ /* 0x000fc800078eb8ff */
[----:B------:R-:W-:-:S07]  /*b650*/  LOP3.LUT R0, R3, R0, R7, 0xfe, !PT ;  /* 0x0000000003007212 */ /* 0x000fce00078efe07 */
.L_x_3629:
[----:B------:R-:W-:Y:S05]  /*b660*/  BSYNC.RECONVERGENT B0 ;  /* 0x0000000000007941 */ /* 0x000fea0003800200 */
.L_x_3628:
[----:B------:R-:W-:-:S04]  /*b670*/  F2FP.BF16.F32.PACK_AB R0, RZ, R0 ;  /* 0x00000000ff00723e */ /* 0x000fc800000010ff */
[----:B------:R-:W-:Y:S01]  /*b680*/  PRMT R25, R0, 0x7610, R25 ;  /* 0x0000761000197816 */ /* 0x000fe20000000019 */
[----:B------:R-:W-:Y:S06]  /*b690*/  BRA `(.L_x_3613) ;  /* 0x0000000400287947 */ /* 0x000fec0003800000 */
.L_x_3626:
        /* <DEDUP_REMOVED lines=21> */
.L_x_3635:
[----:B------:R-:W-:Y:S05]  /*b7f0*/  BSYNC.RECONVERGENT B1 ;  /* 0x0000000000017941 */ /* 0x000fea0003800200 */
.L_x_3634:
[----:B------:R-:W-:Y:S01]  /*b800*/  IMAD.SHL.U32 R0, R0, 0x200000, RZ ;  /* 0x0020000000007824 */ /* 0x000fe200078e00ff */
[----:B------:R-:W-:-:S04]  /*b810*/  LEA R3, R3, 0x37800000, 0x17 ;  /* 0x3780000003037811 */ /* 0x000fc800078eb8ff */
[----:B------:R-:W-:-:S07]  /*b820*/  LOP3.LUT R0, R3, R0, R7, 0xfe, !PT ;  /* 0x0000000003007212 */ /* 0x000fce00078efe07 */
.L_x_3633:
[----:B------:R-:W-:Y:S05]  /*b830*/  BSYNC.RECONVERGENT B0 ;  /* 0x0000000000007941 */ /* 0x000fea0003800200 */
.L_x_3632:
[----:B------:R-:W-:-:S04]  /*b840*/  F2FP.BF16.F32.PACK_AB R0, RZ, R0 ;  /* 0x00000000ff00723e */ /* 0x000fc800000010ff */
[----:B------:R-:W-:Y:S01]  /*b850*/  PRMT R25, R0, 0x7610, R25 ;  /* 0x0000761000197816 */ /* 0x000fe20000000019 */
[----:B------:R-:W-:Y:S06]  /*b860*/  BRA `(.L_x_3613) ;  /* 0x0000000000b47947 */ /* 0x000fec0003800000 */
.L_x_3625:
        /* <DEDUP_REMOVED lines=14> */
.L_x_3639:
[----:B------:R-:W-:Y:S05]  /*b950*/  BSYNC.RECONVERGENT B0 ;  /* 0x0000000000007941 */ /* 0x000fea0003800200 */
.L_x_3638:
[----:B------:R-:W-:-:S04]  /*b960*/  F2FP.BF16.F32.PACK_AB R0, RZ, R0 ;  /* 0x00000000ff00723e */ /* 0x000fc800000010ff */
[----:B------:R-:W-:Y:S01]  /*b970*/  PRMT R25, R0, 0x7610, R25 ;  /* 0x0000761000197816 */ /* 0x000fe20000000019 */
[----:B------:R-:W-:Y:S06]  /*b980*/  BRA `(.L_x_3613) ;  /* 0x00000000006c7947 */ /* 0x000fec0003800000 */
.L_x_3612:
        /* <DEDUP_REMOVED lines=16> */
.L_x_3640:
[----:B------:R-:W-:Y:S01]  /*ba90*/  PRMT R25, RZ, 0x7610, R25 ;  /* 0x00007610ff197816 */ /* 0x000fe20000000019 */
[----:B------:R-:W-:Y:S06]  /*baa0*/  BRA `(.L_x_3613) ;  /* 0x0000000000247947 */ /* 0x000fec0003800000 */
.L_x_3637:
[----:B------:R-:W2:Y:S02]  /*bab0*/  LDG.E.64 R4, desc[UR36][R4.64] ;  /* 0x0000002404047981 */ /* 0x000ea4000c1e1b00 */
[----:B--2---:R-:W0:Y:S02]  /*bac0*/  I2F.U64 R0, R4 ;  /* 0x0000000400007312 */ /* 0x004e240000301000 */
[----:B0-----:R-:W-:-:S04]  /*bad0*/  F2FP.BF16.F32.PACK_AB R0, RZ, R0 ;  /* 0x00000000ff00723e */ /* 0x001fc800000010ff */
[----:B------:R-:W-:Y:S01]  /*bae0*/  PRMT R25, R0, 0x7610, R25 ;  /* 0x0000761000197816 */ /* 0x000fe20000000019 */
[----:B------:R-:W-:Y:S06]  /*baf0*/  BRA `(.L_x_3613) ;  /* 0x0000000000107947 */ /* 0x000fec0003800000 */
.L_x_3636:
[----:B------:R-:W2:Y:S02]  /*bb00*/  LDG.E R4, desc[UR36][R4.64] ;  /* 0x0000002404047981 */ /* 0x000ea4000c1e1900 */
[----:B--2---:R-:W-:-:S04]  /*bb10*/  I2FP.F32.U32 R0, R4 ;  /* 0x0000000400007245 */ /* 0x004fc80000201000 */
[----:B------:R-:W-:-:S04]  /*bb20*/  F2FP.BF16.F32.PACK_AB R0, RZ, R0 ;  /* 0x00000000ff00723e */ /* 0x000fc800000010ff */
[----:B------:R-:W-:-:S07]  /*bb30*/  PRMT R25, R0, 0x7610, R25 ;  /* 0x0000761000197816 */ /* 0x000fce0000000019 */
.L_x_3613:
        /* <DEDUP_REMOVED lines=18> */
.L_x_3644:
[----:B------:R-:W2:Y:S02]  /*bc60*/  LDG.E.U8 R4, desc[UR36][R4.64] ;  /* 0x0000002404047981 */ /* 0x000ea4000c1e1100 */
[----:B--2---:R-:W-:-:S04]  /*bc70*/  I2FP.F32.U32 R0, R4 ;  /* 0x0000000400007245 */ /* 0x004fc80000201000 */
[----:B------:R-:W-:Y:S01]  /*bc80*/  F2FP.BF16.F32.PACK_AB R0, RZ, R0 ;  /* 0x00000000ff00723e */ /* 0x000fe200000010ff */
[----:B------:R-:W-:Y:S06]  /*bc90*/  BRA `(.L_x_3646) ;  /* 0x0000000c00a87947 */ /* 0x000fec0003800000 */
.L_x_3643:
        /* <DEDUP_REMOVED lines=10> */
.L_x_3648:
[----:B------:R-:W2:Y:S02]  /*bd40*/  LDG.E R4, desc[UR36][R4.64] ;  /* 0x0000002404047981 */ /* 0x000ea4000c1e1900 */
[----:B--2---:R-:W-:-:S04]  /*bd50*/  I2FP.F32.S32 R0, R4 ;  /* 0x0000000400007245 */ /* 0x004fc80000201400 */
[----:B------:R-:W-:Y:S01]  /*bd60*/  F2FP.BF16.F32.PACK_AB R0, RZ, R0 ;  /* 0x00000000ff00723e */ /* 0x000fe200000010ff */
[----:B------:R-:W-:Y:S06]  /*bd70*/  BRA `(.L_x_3646) ;  /* 0x0000000c00707947 */ /* 0x000fec0003800000 */
.L_x_3647:
[----:B------:R-:W2:Y:S02]  /*bd80*/  LDG.E.U16 R4, desc[UR36][R4.64] ;  /* 0x0000002404047981 */ /* 0x000ea4000c1e1500 */
[----:B--2---:R-:W0:Y:S02]  /*bd90*/  I2F.S16 R0, R4 ;  /* 0x0000000400007306 */ /* 0x004e240000101400 */
[----:B0-----:R-:W-:Y:S01]  /*bda0*/  F2FP.BF16.F32.PACK_AB R0, RZ, R0 ;  /* 0x00000000ff00723e */ /* 0x001fe200000010ff */
[----:B------:R-:W-:Y:S06]  /*bdb0*/  BRA `(.L_x_3646) ;  /* 0x0000000c00607947 */ /* 0x000fec0003800000 */
.L_x_3642:
        /* <DEDUP_REMOVED lines=9> */
.L_x_3650:
[----:B------:R-:W2:Y:S02]  /*be50*/  LDG.E.U16 R0, desc[UR36][R4.64] ;  /* 0x0000002404007981 */ /* 0x000ea4000c1e1500 */
[----:B--2---:R-:W-:-:S05]  /*be60*/  HADD2.F32 R0, -RZ, R0.H0_H0 ;  /* 0x20000000ff007230 */ /* 0x004fca0000004100 */
[----:B------:R-:W-:Y:S01]  /*be70*/  F2FP.BF16.F32.PACK_AB R0, RZ, R0 ;  /* 0x00000000ff00723e */ /* 0x000fe200000010ff */
[----:B------:R-:W-:Y:S06]  /*be80*/  BRA `(.L_x_3646) ;  /* 0x0000000c002c7947 */ /* 0x000fec0003800000 */
.L_x_3649:
        /* <DEDUP_REMOVED lines=9> */
.L_x_3652:
[----:B------:R-:W2:Y:S02]  /*bf20*/  LDG.E.U16 R4, desc[UR36][R4.64] ;  /* 0x0000002404047981 */ /* 0x000ea4000c1e1500 */
[----:B--2---:R-:W-:-:S05]  /*bf30*/  HADD2.F32 R0, -RZ, R4.H0_H0 ;  /* 0x20000004ff007230 */ /* 0x004fca0000004100 */
[----:B------:R-:W-:Y:S01]  /*bf40*/  F2FP.BF16.F32.PACK_AB R0, RZ, R0 ;  /* 0x00000000ff00723e */ /* 0x000fe200000010ff */
[----:B------:R-:W-:Y:S06]  /*bf50*/  BRA `(.L_x_3646) ;  /* 0x0000000800f87947 */ /* 0x000fec0003800000 */
.L_x_3651:
        /* <DEDUP_REMOVED lines=12> */
.L_x_3641:
        /* <DEDUP_REMOVED lines=13> */
.L_x_3655:
        /* <DEDUP_REMOVED lines=12> */
.L_x_3654:
        /* <DEDUP_REMOVED lines=27> */
.L_x_3657:
        /* <DEDUP_REMOVED lines=14> */
.L_x_3656:
[----:B------:R0:W5:Y:S01]  /*c440*/  LDG.E.U16 R0, desc[UR36][R4.64] ;  /* 0x0000002404007981 */ /* 0x000162000c1e1500 */
[----:B------:R-:W-:Y:S05]  /*c450*/  BRA `(.L_x_3646) ;  /* 0x0000000400b87947 */ /* 0x000fea0003800000 */
.L_x_3653:
        /* <DEDUP_REMOVED lines=12> */
.L_x_3660:
        /* <DEDUP_REMOVED lines=21> */
.L_x_3664:
[----:B------:R-:W-:Y:S05]  /*c670*/  BSYNC.RECONVERGENT B1 ;  /* 0x0000000000017941 */ /* 0x000fea0003800200 */
.L_x_3663:
[----:B------:R-:W-:Y:S01]  /*c680*/  IMAD.SHL.U32 R0, R0, 0x100000, RZ ;  /* 0x0010000000007824 */ /* 0x000fe200078e00ff */
[----:B------:R-:W-:-:S04]  /*c690*/  LEA R3, R3, 0x3b800000, 0x17 ;  /* 0x3b80000003037811 */ /* 0x000fc800078eb8ff */
[----:B------:R-:W-:-:S07]  /*c6a0*/  LOP3.LUT R0, R3, R0, R7, 0xfe, !PT ;  /* 0x0000000003007212 */ /* 0x000fce00078efe07 */
.L_x_3662:
[----:B------:R-:W-:Y:S05]  /*c6b0*/  BSYNC.RECONVERGENT B0 ;  /* 0x0000000000007941 */ /* 0x000fea0003800200 */
.L_x_3661:
[----:B------:R-:W-:Y:S01]  /*c6c0*/  F2FP.BF16.F32.PACK_AB R0, RZ, R0 ;  /* 0x00000000ff00723e */ /* 0x000fe200000010ff */
[----:B------:R-:W-:Y:S06]  /*c6d0*/  BRA `(.L_x_3646) ;  /* 0x0000000400187947 */ /* 0x000fec0003800000 */
.L_x_3659:
        /* <DEDUP_REMOVED lines=21> */
.L_x_3668:
[----:B------:R-:W-:Y:S05]  /*c830*/  BSYNC.RECONVERGENT B1 ;  /* 0x0000000000017941 */ /* 0x000fea0003800200 */
.L_x_3667:
[----:B------:R-:W-:Y:S01]  /*c840*/  IMAD.SHL.U32 R0, R0, 0x200000, RZ ;  /* 0x0020000000007824 */ /* 0x000fe200078e00ff */
[----:B------:R-:W-:-:S04]  /*c850*/  LEA R3, R3, 0x37800000, 0x17 ;  /* 0x3780000003037811 */ /* 0x000fc800078eb8ff */
[----:B------:R-:W-:-:S07]  /*c860*/  LOP3.LUT R0, R3, R0, R7, 0xfe, !PT ;  /* 0x0000000003007212 */ /* 0x000fce00078efe07 */
.L_x_3666:
[----:B------:R-:W-:Y:S05]  /*c870*/  BSYNC.RECONVERGENT B0 ;  /* 0x0000000000007941 */ /* 0x000fea0003800200 */
.L_x_3665:
[----:B------:R-:W-:Y:S01]  /*c880*/  F2FP.BF16.F32.PACK_AB R0, RZ, R0 ;  /* 0x00000000ff00723e */ /* 0x000fe200000010ff */
[----:B------:R-:W-:Y:S06]  /*c890*/  BRA `(.L_x_3646) ;  /* 0x0000000000a87947 */ /* 0x000fec0003800000 */
.L_x_3658:
        /* <DEDUP_REMOVED lines=14> */
.L_x_3672:
[----:B------:R-:W-:Y:S05]  /*c980*/  BSYNC.RECONVERGENT B0 ;  /* 0x0000000000007941 */ /* 0x000fea0003800200 */
.L_x_3671:
[----:B------:R-:W-:Y:S01]  /*c990*/  F2FP.BF16.F32.PACK_AB R0, RZ, R0 ;  /* 0x00000000ff00723e */ /* 0x000fe200000010ff */
[----:B------:R-:W-:Y:S06]  /*c9a0*/  BRA `(.L_x_3646) ;  /* 0x0000000000647947 */ /* 0x000fec0003800000 */
.L_x_3645:
        /* <DEDUP_REMOVED lines=16> */
.L_x_3673:
[----:B------:R-:W-:Y:S01]  /*cab0*/  PRMT R0, RZ, 0x7610, R0 ;  /* 0x00007610ff007816 */ /* 0x000fe20000000000 */
[----:B------:R-:W-:Y:S06]  /*cac0*/  BRA `(.L_x_3646) ;  /* 0x00000000001c7947 */ /* 0x000fec0003800000 */
.L_x_3670:
[----:B------:R-:W2:Y:S02]  /*cad0*/  LDG.E.64 R4, desc[UR36][R4.64] ;  /* 0x0000002404047981 */ /* 0x000ea4000c1e1b00 */
[----:B--2---:R-:W0:Y:S02]  /*cae0*/  I2F.U64 R0, R4 ;  /* 0x0000000400007312 */ /* 0x004e240000301000 */
[----:B0-----:R-:W-:Y:S01]  /*caf0*/  F2FP.BF16.F32.PACK_AB R0, RZ, R0 ;  /* 0x00000000ff00723e */ /* 0x001fe200000010ff */
[----:B------:R-:W-:Y:S06]  /*cb00*/  BRA `(.L_x_3646) ;  /* 0x00000000000c7947 */ /* 0x000fec0003800000 */
.L_x_3669:
[----:B------:R-:W2:Y:S02]  /*cb10*/  LDG.E R4, desc[UR36][R4.64] ;  /* 0x0000002404047981 */ /* 0x000ea4000c1e1900 */
[----:B--2---:R-:W-:-:S04]  /*cb20*/  I2FP.F32.U32 R0, R4 ;  /* 0x0000000400007245 */ /* 0x004fc80000201000 */
[----:B------:R-:W-:-:S07]  /*cb30*/  F2FP.BF16.F32.PACK_AB R0, RZ, R0 ;  /* 0x00000000ff00723e */ /* 0x000fce00000010ff */
.L_x_3646:
        /* <DEDUP_REMOVED lines=26> */
.L_x_3677:
[----:B-1----:R-:W-:-:S06]  /*cce0*/  IMAD.U32 R5, R3, 0x10000, RZ ;  /* 0x0001000003057824 */ /* 0x002fcc00078e00ff */
[----:B------:R-:W1:Y:S02]  /*ccf0*/  F2I.S64.TRUNC R4, R5 ;  /* 0x0000000500047311 */ /* 0x000e64000020d900 */
[----:B-1----:R1:W-:Y:S01]  /*cd00*/  STG.E.U8 desc[UR36][R8.64], R4 ;  /* 0x0000000408007986 */ /* 0x0023e2000c101124 */
[----:B------:R-:W-:Y:S05]  /*cd10*/  BRA `(.L_x_3679) ;  /* 0x0000000c006c7947 */ /* 0x000fea0003800000 */
.L_x_3676:
        /* <DEDUP_REMOVED lines=10> */
.L_x_3681:
[----:B-1----:R-:W-:-:S06]  /*cdc0*/  IMAD.U32 R3, R3, 0x10000, RZ ;  /* 0x0001000003037824 */ /* 0x002fcc00078e00ff */
[----:B------:R-:W1:Y:S02]  /*cdd0*/  F2I.FTZ.TRUNC.NTZ R3, R3 ;  /* 0x0000000300037305 */ /* 0x000e64000021f100 */
[----:B-1----:R1:W-:Y:S01]  /*cde0*/  STG.E desc[UR36][R8.64], R3 ;  /* 0x0000000308007986 */ /* 0x0023e2000c101924 */
[----:B------:R-:W-:Y:S05]  /*cdf0*/  BRA `(.L_x_3679) ;  /* 0x0000000c00347947 */ /* 0x000fea0003800000 */
.L_x_3680:
[----:B-1----:R-:W-:-:S06]  /*ce00*/  IMAD.U32 R3, R3, 0x10000, RZ ;  /* 0x0001000003037824 */ /* 0x002fcc00078e00ff */
[----:B------:R-:W1:Y:S02]  /*ce10*/  F2I.FTZ.TRUNC.NTZ R3, R3 ;  /* 0x0000000300037305 */ /* 0x000e64000021f100 */
[----:B-1----:R1:W-:Y:S01]  /*ce20*/  STG.E.U16 desc[UR36][R8.64], R3 ;  /* 0x0000000308007986 */ /* 0x0023e2000c101524 */
[----:B------:R-:W-:Y:S05]  /*ce30*/  BRA `(.L_x_3679) ;  /* 0x0000000c00247947 */ /* 0x000fea0003800000 */
.L_x_3675:
        /* <DEDUP_REMOVED lines=9> */
.L_x_3683:
[----:B01----:R-:W-:-:S05]  /*ced0*/  IMAD.U32 R0, R3, 0x10000, RZ ;  /* 0x0001000003007824 */ /* 0x003fca00078e00ff */
[----:B------:R-:W-:-:S05]  /*cee0*/  F2FP.F16.F32.PACK_AB R0, RZ, R0 ;  /* 0x00000000ff00723e */ /* 0x000fca00000000ff */
[----:B------:R0:W-:Y:S01]  /*cef0*/  STG.E.U16 desc[UR36][R8.64], R0 ;  /* 0x0000000008007986 */ /* 0x0001e2000c101524 */
[----:B------:R-:W-:Y:S05]  /*cf00*/  BRA `(.L_x_3679) ;  /* 0x0000000800f07947 */ /* 0x000fea0003800000 */
.L_x_3682:
        /* <DEDUP_REMOVED lines=10> */
.L_x_3685:
[----:B-1----:R-:W-:-:S05]  /*cfb0*/  IMAD.U32 R3, R3, 0x10000, RZ ;  /* 0x0001000003037824 */ /* 0x002fca00078e00ff */
[----:B------:R-:W-:-:S04]  /*cfc0*/  F2FP.F16.F32.PACK_AB R3, RZ, R3 ;  /* 0x00000003ff03723e */ /* 0x000fc800000000ff */
[----:B------:R-:W-:-:S05]  /*cfd0*/  PRMT R3, R3, 0x5410, RZ ;  /* 0x0000541003037816 */ /* 0x000fca00000000ff */
[----:B------:R3:W-:Y:S01]  /*cfe0*/  STG.E desc[UR36][R8.64], R3 ;  /* 0x0000000308007986 */ /* 0x0007e2000c101924 */
[----:B------:R-:W-:Y:S05]  /*cff0*/  BRA `(.L_x_3679) ;  /* 0x0000000800b47947 */ /* 0x000fea0003800000 */
.L_x_3684:
[----:B-1----:R-:W-:-:S04]  /*d000*/  IMAD.U32 R4, R3, 0x10000, RZ ;  /* 0x0001000003047824 */ /* 0x002fc800078e00ff */
[----:B------:R-:W-:-:S06]  /*d010*/  FMUL.FTZ R4, R4, 1 ;  /* 0x3f80000004047820 */ /* 0x000fcc0000410000 */
[----:B------:R-:W1:Y:S02]  /*d020*/  F2F.F64.F32 R4, R4 ;  /* 0x0000000400047310 */ /* 0x000e640000201800 */
[----:B-1----:R4:W-:Y:S01]  /*d030*/  STG.E.64 desc[UR36][R8.64], R4 ;  /* 0x0000000408007986 */ /* 0x0029e2000c101b24 */
[----:B------:R-:W-:Y:S05]  /*d040*/  BRA `(.L_x_3679) ;  /* 0x0000000800a07947 */ /* 0x000fea0003800000 */
.L_x_3674:
        /* <DEDUP_REMOVED lines=14> */
.L_x_3689:
        /* <DEDUP_REMOVED lines=17> */
.L_x_3692:
[----:B------:R-:W-:-:S04]  /*d240*/  SHF.R.U32.HI R3, RZ, 0x18, R5 ;  /* 0x00000018ff037819 */ /* 0x000fc80000011605 */
[----:B------:R-:W-:-:S04]  /*d250*/  LOP3.LUT R0, R0, 0x80, R3, 0xf8, !PT ;  /* 0x0000008000007812 */ /* 0x000fc800078ef803 */
[----:B------:R-:W-:-:S07]  /*d260*/  PRMT R4, R0, 0x7610, R4 ;  /* 0x0000761000047816 */ /* 0x000fce0000000004 */
.L_x_3691:
[----:B------:R-:W-:Y:S05]  /*d270*/  BSYNC.RECONVERGENT B0 ;  /* 0x0000000000007941 */ /* 0x000fea0003800200 */
.L_x_3690:
[----:B------:R1:W-:Y:S01]  /*d280*/  STG.E.U8 desc[UR36][R8.64], R4 ;  /* 0x0000000408007986 */ /* 0x0003e2000c101124 */
[----:B------:R-:W-:Y:S05]  /*d290*/  BRA `(.L_x_3679) ;  /* 0x00000008000c7947 */ /* 0x000fea0003800000 */
.L_x_3688:
        /* <DEDUP_REMOVED lines=17> */
.L_x_3695:
[----:B------:R-:W-:-:S04]  /*d3b0*/  SHF.R.U32.HI R3, RZ, 0x18, R5 ;  /* 0x00000018ff037819 */ /* 0x000fc80000011605 */
[----:B------:R-:W-:-:S04]  /*d3c0*/  LOP3.LUT R0, R0, 0x80, R3, 0xf8, !PT ;  /* 0x0000008000007812 */ /* 0x000fc800078ef803 */
[----:B------:R-:W-:-:S07]  /*d3d0*/  PRMT R4, R0, 0x7610, R4 ;  /* 0x0000761000047816 */ /* 0x000fce0000000004 */
.L_x_3694:
[----:B------:R-:W-:Y:S05]  /*d3e0*/  BSYNC.RECONVERGENT B0 ;  /* 0x0000000000007941 */ /* 0x000fea0003800200 */
.L_x_3693:
[----:B------:R1:W-:Y:S01]  /*d3f0*/  STG.E.U8 desc[UR36][R8.64], R4 ;  /* 0x0000000408007986 */ /* 0x0003e2000c101124 */
[----:B------:R-:W-:Y:S05]  /*d400*/  BRA `(.L_x_3679) ;  /* 0x0000000400b07947 */ /* 0x000fea0003800000 */
.L_x_3687:
        /* <DEDUP_REMOVED lines=22> */
.L_x_3697:
[----:B-1----:R-:W-:-:S06]  /*d570*/  IMAD.U32 R4, R3, 0x10000, RZ ;  /* 0x0001000003047824 */ /* 0x002fcc00078e00ff */
[----:B------:R-:W1:Y:S02]  /*d580*/  F2I.U64.TRUNC R4, R4 ;  /* 0x0000000400047311 */ /* 0x000e64000020d800 */
[----:B-1----:R1:W-:Y:S01]  /*d590*/  STG.E.64 desc[UR36][R8.64], R4 ;  /* 0x0000000408007986 */ /* 0x0023e2000c101b24 */
[----:B------:R-:W-:Y:S05]  /*d5a0*/  BRA `(.L_x_3679) ;  /* 0x0000000400487947 */ /* 0x000fea0003800000 */
.L_x_3696:
[----:B-1----:R-:W-:-:S06]  /*d5b0*/  IMAD.U32 R3, R3, 0x10000, RZ ;  /* 0x0001000003037824 */ /* 0x002fcc00078e00ff */
[----:B------:R-:W1:Y:S02]  /*d5c0*/  F2I.FTZ.U32.TRUNC.NTZ R3, R3 ;  /* 0x0000000300037305 */ /* 0x000e64000021f000 */
[----:B-1----:R1:W-:Y:S01]  /*d5d0*/  STG.E desc[UR36][R8.64], R3 ;  /* 0x0000000308007986 */ /* 0x0023e2000c101924 */
[----:B------:R-:W-:Y:S05]  /*d5e0*/  BRA `(.L_x_3679) ;  /* 0x0000000400387947 */ /* 0x000fea0003800000 */
.L_x_3686:
        /* <DEDUP_REMOVED lines=11> */
.L_x_3699:
[----:B-1----:R-:W-:Y:S01]  /*d6a0*/  IMAD.U32 R3, R3, 0x10000, RZ ;  /* 0x0001000003037824 */ /* 0x002fe200078e00ff */
[----:B------:R-:W-:-:S03]  /*d6b0*/  CS2R R6, SRZ ;  /* 0x0000000000067805 */ /* 0x000fc6000001ff00 */
[----:B------:R-:W-:-:S04]  /*d6c0*/  FMUL.FTZ R3, R3, 1 ;  /* 0x3f80000003037820 */ /* 0x000fc80000410000 */
[----:B------:R-:W1:Y:S02]  /*d6d0*/  F2F.F64.F32 R4, R3 ;  /* 0x0000000300047310 */ /* 0x000e640000201800 */
[----:B-1----:R1:W-:Y:S01]  /*d6e0*/  STG.E.128 desc[UR36][R8.64], R4 ;  /* 0x0000000408007986 */ /* 0x0023e2000c101d24 */
[----:B------:R-:W-:Y:S05]  /*d6f0*/  BRA `(.L_x_3679) ;  /* 0x0000000000f47947 */ /* 0x000fea0003800000 */
.L_x_3698:
[----:B------:R-:W-:-:S13]  /*d700*/  ISETP.NE.AND P0, PT, R4, 0xf, PT ;  /* 0x0000000f0400780c */ /* 0x000fda0003f05270 */
[----:B------:R-:W-:Y:S05]  /*d710*/  @!P0 BRA `(.L_x_3700) ;  /* 0x0000000000e88947 */ /* 0x000fea0003800000 */
[----:B------:R-:W-:-:S13]  /*d720*/  ISETP.NE.AND P0, PT, R4, 0x17, PT ;  /* 0x000000170400780c */ /* 0x000fda0003f05270 */
[----:B------:R-:W-:Y:S05]  /*d730*/  @!P0 BRA `(.L_x_3701) ;  /* 0x0000000000908947 */ /* 0x000fea0003800000 */
[----:B------:R-:W-:-:S13]  /*d740*/  ISETP.NE.AND P0, PT, R4, 0x18, PT ;  /* 0x000000180400780c */ /* 0x000fda0003f05270 */
[----:B------:R-:W-:Y:S05]  /*d750*/  @!P0 BRA `(.L_x_3702) ;  /* 0x0000000000448947 */ /* 0x000fea0003800000 */
.L_x_3678:
        /* <DEDUP_REMOVED lines=16> */
.L_x_3703:
[----:B------:R-:W-:Y:S05]  /*d860*/  BRA `(.L_x_3679) ;  /* 0x0000000000987947 */ /* 0x000fea0003800000 */
.L_x_3702:
        /* <DEDUP_REMOVED lines=13> */
.L_x_3705:
[----:B------:R-:W-:Y:S05]  /*d940*/  BSYNC.RECONVERGENT B0 ;  /* 0x0000000000007941 */ /* 0x000fea0003800200 */
.L_x_3704:
[----:B------:R-:W-:-:S05]  /*d950*/  LOP3.LUT R3, R0, 0x80, R3, 0xf8, !PT ;  /* 0x0000008000037812 */ /* 0x000fca00078ef803 */
[----:B------:R0:W-:Y:S01]  /*d960*/  STG.E.U8 desc[UR36][R8.64], R3 ;  /* 0x0000000308007986 */ /* 0x0001e2000c101124 */
[----:B------:R-:W-:Y:S05]  /*d970*/  BRA `(.L_x_3679) ;  /* 0x0000000000547947 */ /* 0x000fea0003800000 */
.L_x_3701:
        /* <DEDUP_REMOVED lines=12> */
.L_x_3707:
[----:B0-----:R-:W-:Y:S01]  /*da40*/  IMAD.MOV.U32 R0, RZ, RZ, 0x7f ;  /* 0x0000007fff007424 */ /* 0x001fe200078e00ff */
[----:B------:R-:W-:-:S04]  /*da50*/  ISETP.GT.U32.AND P0, PT, R4, 0x7f800000, PT ;  /* 0x7f8000000400780c */ /* 0x000fc80003f04070 */
[----:B------:R-:W-:-:S09]  /*da60*/  SEL R0, R0, 0x7c, P0 ;  /* 0x0000007c00007807 */ /* 0x000fd20000000000 */
.L_x_3708:
[----:B------:R-:W-:Y:S05]  /*da70*/  BSYNC.RECONVERGENT B0 ;  /* 0x0000000000007941 */ /* 0x000fea0003800200 */
.L_x_3706:
[----:B------:R-:W-:-:S04]  /*da80*/  SHF.R.U32.HI R3, RZ, 0x18, R3 ;  /* 0x00000018ff037819 */ /* 0x000fc80000011603 */
[----:B------:R-:W-:-:S05]  /*da90*/  LOP3.LUT R3, R0, 0x80, R3, 0xf8, !PT ;  /* 0x0000008000037812 */ /* 0x000fca00078ef803 */
[----:B------:R0:W-:Y:S01]  /*daa0*/  STG.E.U8 desc[UR36][R8.64], R3 ;  /* 0x0000000308007986 */ /* 0x0001e2000c101124 */
[----:B------:R-:W-:Y:S05]  /*dab0*/  BRA `(.L_x_3679) ;  /* 0x0000000000047947 */ /* 0x000fea0003800000 */
.L_x_3700:
[----:B-1----:R1:W-:Y:S02]  /*dac0*/  STG.E.U16 desc[UR36][R8.64], R3 ;  /* 0x0000000308007986 */ /* 0x0023e4000c101524 */
.L_x_3679:
[----:B------:R-:W-:-:S07]  /*dad0*/  VIADD R17, R17, 0x80 ;  /* 0x0000008011117836 */ /* 0x000fce0000000000 */
.L_x_3605:
[----:B------:R-:W-:Y:S05]  /*dae0*/  BSYNC.RECONVERGENT B6 ;  /* 0x0000000000067941 */ /* 0x000fea0003800200 */
.L_x_3604:
[----:B------:R-:W5:Y:S02]  /*daf0*/  LDCU UR4, c[0x0][0x380] ;  /* 0x00007000ff0477ac */ /* 0x000f640008000800 */
[----:B-----5:R-:W-:-:S13]  /*db00*/  ISETP.GE.AND P0, PT, R17, UR4, PT ;  /* 0x0000000411007c0c */ /* 0x020fda000bf06270 */
[----:B------:R-:W-:Y:S05]  /*db10*/  @P0 EXIT ;  /* 0x000000000000094d */ /* 0x000fea0003800000 */
[----:B------:R-:W5:Y:S01]  /*db20*/  LDCU UR4, c[0x0][0x388] ;  /* 0x00007100ff0477ac */ /* 0x000f620008000800 */
[----:B------:R-:W-:Y:S02]  /*db30*/  IMAD.MOV.U32 R24, RZ, RZ, RZ ;  /* 0x000000ffff187224 */ /* 0x000fe400078e00ff */
[----:B------:R-:W-:Y:S02]  /*db40*/  IMAD.MOV.U32 R23, RZ, RZ, RZ ;  /* 0x000000ffff177224 */ /* 0x000fe400078e00ff */
[----:B0-----:R-:W-:Y:S01]  /*db50*/  IMAD.MOV.U32 R0, RZ, RZ, RZ ;  /* 0x000000ffff007224 */ /* 0x001fe200078e00ff */
[----:B-----5:R-:W-:-:S09]  /*db60*/  UISETP.NE.AND UP0, UPT, UR4, URZ, UPT ;  /* 0x000000ff0400728c */ /* 0x020fd2000bf05270 */
[----:B------:R-:W-:Y:S05]  /*db70*/  BRA.U !UP0, `(.L_x_3709) ;  /* 0x0000001508747547 */ /* 0x000fea000b800000 */
[----:B------:R-:W0:Y:S01]  /*db80*/  LDCU.64 UR4, c[0x0][0x390] ;  /* 0x00007200ff0477ac */ /* 0x000e220008000a00 */
[----:B-1234-:R-:W-:Y:S02]  /*db90*/  IMAD.MOV.U32 R4, RZ, RZ, RZ ;  /* 0x000000ffff047224 */ /* 0x01efe400078e00ff */
        /* <DEDUP_REMOVED lines=347> */
.L_x_3709:
[----:B-1234-:R-:W-:Y:S01]  /*f150*/  IMAD.MOV.U32 R4, RZ, RZ, 0x1 ;  /* 0x00000001ff047424 */ /* 0x01efe200078e00ff */
[C---:B------:R-:W-:Y:S01]  /*f160*/  LOP3.LUT R3, R16.reuse, 0xff, RZ, 0xc0, !PT ;  /* 0x000000ff10037812 */ /* 0x040fe200078ec0ff */
        /* <DEDUP_REMOVED lines=25> */
.L_x_3710:
        /* <DEDUP_REMOVED lines=19> */
.L_x_3714:
[----:B------:R-:W2:Y:S02]  /*f430*/  LDG.E.U8 R4, desc[UR36][R4.64] ;  /* 0x0000002404047981 */ /* 0x000ea4000c1e1100 */
[----:B--2---:R-:W-:-:S04]  /*f440*/  I2FP.F32.U32 R0, R4 ;  /* 0x0000000400007245 */ /* 0x004fc80000201000 */
[----:B------:R-:W-:-:S04]  /*f450*/  F2FP.BF16.F32.PACK_AB R0, RZ, R0 ;  /* 0x00000000ff00723e */ /* 0x000fc800000010ff */
[----:B------:R-:W-:Y:S01]  /*f460*/  PRMT R18, R0, 0x7610, R18 ;  /* 0x0000761000127816 */ /* 0x000fe20000000012 */
[----:B------:R-:W-:Y:S06]  /*f470*/  BRA `(.L_x_3716) ;  /* 0x0000000c00e47947 */ /* 0x000fec0003800000 */
.L_x_3713:
        /* <DEDUP_REMOVED lines=11> */
.L_x_3718:
[----:B------:R-:W2:Y:S02]  /*f530*/  LDG.E R4, desc[UR36][R4.64] ;  /* 0x0000002404047981 */ /* 0x000ea4000c1e1900 */
[----:B--2---:R-:W-:-:S04]  /*f540*/  I2FP.F32.S32 R0, R4 ;  /* 0x0000000400007245 */ /* 0x004fc80000201400 */
[----:B------:R-:W-:-:S04]  /*f550*/  F2FP.BF16.F32.PACK_AB R0, RZ, R0 ;  /* 0x00000000ff00723e */ /* 0x000fc800000010ff */
[----:B------:R-:W-:Y:S01]  /*f560*/  PRMT R18, R0, 0x7610, R18 ;  /* 0x0000761000127816 */ /* 0x000fe20000000012 */
[----:B------:R-:W-:Y:S06]  /*f570*/  BRA `(.L_x_3716) ;  /* 0x0000000c00a47947 */ /* 0x000fec0003800000 */
.L_x_3717:
[----:B------:R-:W2:Y:S02]  /*f580*/  LDG.E.U16 R4, desc[UR36][R4.64] ;  /* 0x0000002404047981 */ /* 0x000ea4000c1e1500 */
[----:B--2---:R-:W0:Y:S02]  /*f590*/  I2F.S16 R0, R4 ;  /* 0x0000000400007306 */ /* 0x004e240000101400 */
[----:B0-----:R-:W-:-:S04]  /*f5a0*/  F2FP.BF16.F32.PACK_AB R0, RZ, R0 ;  /* 0x00000000ff00723e */ /* 0x001fc800000010ff */
[----:B------:R-:W-:Y:S01]  /*f5b0*/  PRMT R18, R0, 0x7610, R18 ;  /* 0x0000761000127816 */ /* 0x000fe20000000012 */
[----:B------:R-:W-:Y:S06]  /*f5c0*/  BRA `(.L_x_3716) ;  /* 0x0000000c00907947 */ /* 0x000fec0003800000 */
.L_x_3712:
        /* <DEDUP_REMOVED lines=9> */
.L_x_3720:
[----:B------:R-:W2:Y:S02]  /*f660*/  LDG.E.U16 R0, desc[UR36][R4.64] ;  /* 0x0000002404007981 */ /* 0x000ea4000c1e1500 */
[----:B--2---:R-:W-:-:S05]  /*f670*/  HADD2.F32 R0, -RZ, R0.H0_H0 ;  /* 0x20000000ff007230 */ /* 0x004fca0000004100 */
[----:B------:R-:W-:-:S04]  /*f680*/  F2FP.BF16.F32.PACK_AB R0, RZ, R0 ;  /* 0x00000000ff00723e */ /* 0x000fc800000010ff */
[----:B------:R-:W-:Y:S01]  /*f690*/  PRMT R18, R0, 0x7610, R18 ;  /* 0x0000761000127816 */ /* 0x000fe20000000012 */
[----:B------:R-:W-:Y:S06]  /*f6a0*/  BRA `(.L_x_3716) ;  /* 0x0000000c00587947 */ /* 0x000fec0003800000 */
.L_x_3719:
        /* <DEDUP_REMOVED lines=9> */
.L_x_3722:
[----:B------:R-:W2:Y:S02]  /*f740*/  LDG.E.U16 R4, desc[UR36][R4.64] ;  /* 0x0000002404047981 */ /* 0x000ea4000c1e1500 */
[----:B--2---:R-:W-:-:S05]  /*f750*/  HADD2.F32 R0, -RZ, R4.H0_H0 ;  /* 0x20000004ff007230 */ /* 0x004fca0000004100 */
[----:B------:R-:W-:-:S04]  /*f760*/  F2FP.BF16.F32.PACK_AB R0, RZ, R0 ;  /* 0x00000000ff00723e */ /* 0x000fc800000010ff */
[----:B------:R-:W-:Y:S01]  /*f770*/  PRMT R18, R0, 0x7610, R18 ;  /* 0x0000761000127816 */ /* 0x000fe20000000012 */
[----:B------:R-:W-:Y:S06]  /*f780*/  BRA `(.L_x_3716) ;  /* 0x0000000c00207947 */ /* 0x000fec0003800000 */
.L_x_3721:
        /* <DEDUP_REMOVED lines=13> */
.L_x_3711:
        /* <DEDUP_REMOVED lines=14> */
.L_x_3725:
        /* <DEDUP_REMOVED lines=13> */
.L_x_3724:
        /* <DEDUP_REMOVED lines=27> */
.L_x_3727:
        /* <DEDUP_REMOVED lines=15> */
.L_x_3726:
[----:B------:R0:W5:Y:S01]  /*fcb0*/  LDG.E.U16 R18, desc[UR36][R4.64] ;  /* 0x0000002404127981 */ /* 0x000162000c1e1500 */
[----:B------:R-:W-:Y:S05]  /*fcc0*/  BRA `(.L_x_3716) ;  /* 0x0000000400d07947 */ /* 0x000fea0003800000 */
.L_x_3723:
        /* <DEDUP_REMOVED lines=13> */
.L_x_3730:
        /* <DEDUP_REMOVED lines=21> */
.L_x_3734:
[----:B------:R-:W-:Y:S05]  /*fef0*/  BSYNC.RECONVERGENT B1 ;  /* 0x0000000000017941 */ /* 0x000fea0003800200 */
.L_x_3733:
[----:B------:R-:W-:Y:S01]  /*ff00*/  IMAD.SHL.U32 R0, R0, 0x100000, RZ ;  /* 0x0010000000007824 */ /* 0x000fe200078e00ff */
[----:B------:R-:W-:-:S04]  /*ff10*/  LEA R3, R3, 0x3b800000, 0x17 ;  /* 0x3b80000003037811 */ /* 0x000fc800078eb8ff */
[----:B------:R-:W-:-:S07]  /*ff20*/  LOP3.LUT R0, R3, R0, R7, 0xfe, !PT ;  /* 0x0000000003007212 */ /* 0x000fce00078efe07 */
.L_x_3732:
[----:B------:R-:W-:Y:S05]  /*ff30*/  BSYNC.RECONVERGENT B0 ;  /* 0x0000000000007941 */ /* 0x000fea0003800200 */
.L_x_3731:
[----:B------:R-:W-:-:S04]  /*ff40*/  F2FP.BF16.F32.PACK_AB R0, RZ, R0 ;  /* 0x00000000ff00723e */ /* 0x000fc800000010ff */
[----:B------:R-:W-:Y:S01]  /*ff50*/  PRMT R18, R0, 0x7610, R18 ;  /* 0x0000761000127816 */ /* 0x000fe20000000012 */
[----:B------:R-:W-:Y:S06]  /*ff60*/  BRA `(.L_x_3716) ;  /* 0x0000000400287947 */ /* 0x000fec0003800000 */
.L_x_3729:
        /* <DEDUP_REMOVED lines=21> */
.L_x_3738:
[----:B------:R-:W-:Y:S05]  /*100c0*/  BSYNC.RECONVERGENT B1 ;  /* 0x0000000000017941 */ /* 0x000fea0003800200 */
.L_x_3737:
[----:B------:R-:W-:Y:S01]  /*100d0*/  IMAD.SHL.U32 R0, R0, 0x200000, RZ ;  /* 0x0020000000007824 */ /* 0x000fe200078e00ff */
[----:B------:R-:W-:-:S04]  /*100e0*/  LEA R3, R3, 0x37800000, 0x17 ;  /* 0x3780000003037811 */ /* 0x000fc800078eb8ff */
[----:B------:R-:W-:-:S07]  /*100f0*/  LOP3.LUT R0, R3, R0, R7, 0xfe, !PT ;  /* 0x0000000003007212 */ /* 0x000fce00078efe07 */
.L_x_3736:
[----:B------:R-:W-:Y:S05]  /*10100*/  BSYNC.RECONVERGENT B0 ;  /* 0x0000000000007941 */ /* 0x000fea0003800200 */
.L_x_3735:
[----:B------:R-:W-:-:S04]  /*10110*/  F2FP.BF16.F32.PACK_AB R0, RZ, R0 ;  /* 0x00000000ff00723e */ /* 0x000fc800000010ff */
[----:B------:R-:W-:Y:S01]  /*10120*/  PRMT R18, R0, 0x7610, R18 ;  /* 0x0000761000127816 */ /* 0x000fe20000000012 */
[----:B------:R-:W-:Y:S06]  /*10130*/  BRA `(.L_x_3716) ;  /* 0x0000000000b47947 */ /* 0x000fec0003800000 */
.L_x_3728:
        /* <DEDUP_REMOVED lines=14> */
.L_x_3742:
[----:B------:R-:W-:Y:S05]  /*10220*/  BSYNC.RECONVERGENT B0 ;  /* 0x0000000000007941 */ /* 0x000fea0003800200 */
.L_x_3741:
[----:B------:R-:W-:-:S04]  /*10230*/  F2FP.BF16.F32.PACK_AB R0, RZ, R0 ;  /* 0x00000000ff00723e */ /* 0x000fc800000010ff */
[----:B------:R-:W-:Y:S01]  /*10240*/  PRMT R18, R0, 0x7610, R18 ;  /* 0x0000761000127816 */ /* 0x000fe20000000012 */
[----:B------:R-:W-:Y:S06]  /*10250*/  BRA `(.L_x_3716) ;  /* 0x00000000006c7947 */ /* 0x000fec0003800000 */
.L_x_3715:
        /* <DEDUP_REMOVED lines=16> */
.L_x_3743:
[----:B------:R-:W-:Y:S01]  /*10360*/  PRMT R18, RZ, 0x7610, R18 ;  /* 0x00007610ff127816 */ /* 0x000fe20000000012 */
[----:B------:R-:W-:Y:S06]  /*10370*/  BRA `(.L_x_3716) ;  /* 0x0000000000247947 */ /* 0x000fec0003800000 */
.L_x_3740:
[----:B------:R-:W2:Y:S02]  /*10380*/  LDG.E.64 R4, desc[UR36][R4.64] ;  /* 0x0000002404047981 */ /* 0x000ea4000c1e1b00 */
[----:B--2---:R-:W0:Y:S02]  /*10390*/  I2F.U64 R0, R4 ;  /* 0x0000000400007312 */ /* 0x004e240000301000 */
[----:B0-----:R-:W-:-:S04]  /*103a0*/  F2FP.BF16.F32.PACK_AB R0, RZ, R0 ;  /* 0x00000000ff00723e */ /* 0x001fc800000010ff */
[----:B------:R-:W-:Y:S01]  /*103b0*/  PRMT R18, R0, 0x7610, R18 ;  /* 0x0000761000127816 */ /* 0x000fe20000000012 */
[----:B------:R-:W-:Y:S06]  /*103c0*/  BRA `(.L_x_3716) ;  /* 0x0000000000107947 */ /* 0x000fec0003800000 */
.L_x_3739:
[----:B------:R-:W2:Y:S02]  /*103d0*/  LDG.E R4, desc[UR36][R4.64] ;  /* 0x0000002404047981 */ /* 0x000ea4000c1e1900 */
[----:B--2---:R-:W-:-:S04]  /*103e0*/  I2FP.F32.U32 R0, R4 ;  /* 0x0000000400007245 */ /* 0x004fc80000201000 */
[----:B------:R-:W-:-:S04]  /*103f0*/  F2FP.BF16.F32.PACK_AB R0, RZ, R0 ;  /* 0x00000000ff00723e */ /* 0x000fc800000010ff */
[----:B------:R-:W-:-:S07]  /*10400*/  PRMT R18, R0, 0x7610, R18 ;  /* 0x0000761000127816 */ /* 0x000fce0000000012 */
.L_x_3716:
        /* <DEDUP_REMOVED lines=18> */
.L_x_3747:
[----:B------:R-:W2:Y:S02]  /*10530*/  LDG.E.U8 R4, desc[UR36][R4.64] ;  /* 0x0000002404047981 */ /* 0x000ea4000c1e1100 */
[----:B--2---:R-:W-:-:S04]  /*10540*/  I2FP.F32.U32 R0, R4 ;  /* 0x0000000400007245 */ /* 0x004fc80000201000 */
[----:B------:R-:W-:Y:S01]  /*10550*/  F2FP.BF16.F32.PACK_AB R0, RZ, R0 ;  /* 0x00000000ff00723e */ /* 0x000fe200000010ff */
[----:B------:R-:W-:Y:S06]  /*10560*/  BRA `(.L_x_3749) ;  /* 0x0000000c00a87947 */ /* 0x000fec0003800000 */
.L_x_3746:
        /* <DEDUP_REMOVED lines=10> */
.L_x_3751:
[----:B------:R-:W2:Y:S02]  /*10610*/  LDG.E R4, desc[UR36][R4.64] ;  /* 0x0000002404047981 */ /* 0x000ea4000c1e1900 */
[----:B--2---:R-:W-:-:S04]  /*10620*/  I2FP.F32.S32 R0, R4 ;  /* 0x0000000400007245 */ /* 0x004fc80000201400 */
[----:B------:R-:W-:Y:S01]  /*10630*/  F2FP.BF16.F32.PACK_AB R0, RZ, R0 ;  /* 0x00000000ff00723e */ /* 0x000fe200000010ff */
[----:B------:R-:W-:Y:S06]  /*10640*/  BRA `(.L_x_3749) ;  /* 0x0000000c00707947 */ /* 0x000fec0003800000 */
.L_x_3750:
[----:B------:R-:W2:Y:S02]  /*10650*/  LDG.E.U16 R4, desc[UR36][R4.64] ;  /* 0x0000002404047981 */ /* 0x000ea4000c1e1500 */
[----:B--2---:R-:W0:Y:S02]  /*10660*/  I2F.S16 R0, R4 ;  /* 0x0000000400007306 */ /* 0x004e240000101400 */
[----:B0-----:R-:W-:Y:S01]  /*10670*/  F2FP.BF16.F32.PACK_AB R0, RZ, R0 ;  /* 0x00000000ff00723e */ /* 0x001fe200000010ff */
[----:B------:R-:W-:Y:S06]  /*10680*/  BRA `(.L_x_3749) ;  /* 0x0000000c00607947 */ /* 0x000fec0003800000 */
.L_x_3745:
        /* <DEDUP_REMOVED lines=9> */
.L_x_3753:
[----:B------:R-:W2:Y:S02]  /*10720*/  LDG.E.U16 R0, desc[UR36][R4.64] ;  /* 0x0000002404007981 */ /* 0x000ea4000c1e1500 */
[----:B--2---:R-:W-:-:S05]  /*10730*/  HADD2.F32 R0, -RZ, R0.H0_H0 ;  /* 0x20000000ff007230 */ /* 0x004fca0000004100 */
[----:B------:R-:W-:Y:S01]  /*10740*/  F2FP.BF16.F32.PACK_AB R0, RZ, R0 ;  /* 0x00000000ff00723e */ /* 0x000fe200000010ff */
[----:B------:R-:W-:Y:S06]  /*10750*/  BRA `(.L_x_3749) ;  /* 0x0000000c002c7947 */ /* 0x000fec0003800000 */
.L_x_3752:
        /* <DEDUP_REMOVED lines=9> */
.L_x_3755:
[----:B------:R-:W2:Y:S02]  /*107f0*/  LDG.E.U16 R4, desc[UR36][R4.64] ;  /* 0x0000002404047981 */ /* 0x000ea4000c1e1500 */
[----:B--2---:R-:W-:-:S05]  /*10800*/  HADD2.F32 R0, -RZ, R4.H0_H0 ;  /* 0x20000004ff007230 */ /* 0x004fca0000004100 */
[----:B------:R-:W-:Y:S01]  /*10810*/  F2FP.BF16.F32.PACK_AB R0, RZ, R0 ;  /* 0x00000000ff00723e */ /* 0x000fe200000010ff */
[----:B------:R-:W-:Y:S06]  /*10820*/  BRA `(.L_x_3749) ;  /* 0x0000000800f87947 */ /* 0x000fec0003800000 */
.L_x_3754:
        /* <DEDUP_REMOVED lines=12> */
.L_x_3744:
        /* <DEDUP_REMOVED lines=13> */
.L_x_3758:
        /* <DEDUP_REMOVED lines=12> */
.L_x_3757:
        /* <DEDUP_REMOVED lines=27> */
.L_x_3760:
        /* <DEDUP_REMOVED lines=14> */
.L_x_3759:
[----:B------:R0:W5:Y:S01]  /*10d10*/  LDG.E.U16 R0, desc[UR36][R4.64] ;  /* 0x0000002404007981 */ /* 0x000162000c1e1500 */
[----:B------:R-:W-:Y:S05]  /*10d20*/  BRA `(.L_x_3749) ;  /* 0x0000000400b87947 */ /* 0x000fea0003800000 */
.L_x_3756:
        /* <DEDUP_REMOVED lines=12> */
.L_x_3763:
        /* <DEDUP_REMOVED lines=21> */
.L_x_3767:
[----:B------:R-:W-:Y:S05]  /*10f40*/  BSYNC.RECONVERGENT B1 ;  /* 0x0000000000017941 */ /* 0x000fea0003800200 */
.L_x_3766:
[----:B------:R-:W-:Y:S01]  /*10f50*/  IMAD.SHL.U32 R0, R0, 0x100000, RZ ;  /* 0x0010000000007824 */ /* 0x000fe200078e00ff */
[----:B------:R-:W-:-:S04]  /*10f60*/  LEA R3, R3, 0x3b800000, 0x17 ;  /* 0x3b80000003037811 */ /* 0x000fc800078eb8ff */
[----:B------:R-:W-:-:S07]  /*10f70*/  LOP3.LUT R0, R3, R0, R7, 0xfe, !PT ;  /* 0x0000000003007212 */ /* 0x000fce00078efe07 */
.L_x_3765:
[----:B------:R-:W-:Y:S05]  /*10f80*/  BSYNC.RECONVERGENT B0 ;  /* 0x0000000000007941 */ /* 0x000fea0003800200 */
.L_x_3764:
[----:B------:R-:W-:Y:S01]  /*10f90*/  F2FP.BF16.F32.PACK_AB R0, RZ, R0 ;  /* 0x00000000ff00723e */ /* 0x000fe200000010ff */
[----:B------:R-:W-:Y:S06]  /*10fa0*/  BRA `(.L_x_3749) ;  /* 0x0000000400187947 */ /* 0x000fec0003800000 */
.L_x_3762:
        /* <DEDUP_REMOVED lines=21> */
.L_x_3771:
[----:B------:R-:W-:Y:S05]  /*11100*/  BSYNC.RECONVERGENT B1 ;  /* 0x0000000000017941 */ /* 0x000fea0003800200 */
.L_x_3770:
[----:B------:R-:W-:Y:S01]  /*11110*/  IMAD.SHL.U32 R0, R0, 0x200000, RZ ;  /* 0x0020000000007824 */ /* 0x000fe200078e00ff */
[----:B------:R-:W-:-:S04]  /*11120*/  LEA R3, R3, 0x37800000, 0x17 ;  /* 0x3780000003037811 */ /* 0x000fc800078eb8ff */
[----:B------:R-:W-:-:S07]  /*11130*/  LOP3.LUT R0, R3, R0, R7, 0xfe, !PT ;  /* 0x0000000003007212 */ /* 0x000fce00078efe07 */
.L_x_3769:
[----:B------:R-:W-:Y:S05]  /*11140*/  BSYNC.RECONVERGENT B0 ;  /* 0x0000000000007941 */ /* 0x000fea0003800200 */
.L_x_3768:
[----:B------:R-:W-:Y:S01]  /*11150*/  F2FP.BF16.F32.PACK_AB R0, RZ, R0 ;  /* 0x00000000ff00723e */ /* 0x000fe200000010ff */
[----:B------:R-:W-:Y:S06]  /*11160*/  BRA `(.L_x_3749) ;  /* 0x0000000000a87947 */ /* 0x000fec0003800000 */
.L_x_3761:
        /* <DEDUP_REMOVED lines=14> */
.L_x_3775:
[----:B------:R-:W-:Y:S05]  /*11250*/  BSYNC.RECONVERGENT B0 ;  /* 0x0000000000007941 */ /* 0x000fea0003800200 */
.L_x_3774:
[----:B------:R-:W-:Y:S01]  /*11260*/  F2FP.BF16.F32.PACK_AB R0, RZ, R0 ;  /* 0x00000000ff00723e */ /* 0x000fe200000010ff */
[----:B------:R-:W-:Y:S06]  /*11270*/  BRA `(.L_x_3749) ;  /* 0x0000000000647947 */ /* 0x000fec0003800000 */
.L_x_3748:
        /* <DEDUP_REMOVED lines=16> */
.L_x_3776:
[----:B------:R-:W-:Y:S01]  /*11380*/  PRMT R0, RZ, 0x7610, R0 ;  /* 0x00007610ff007816 */ /* 0x000fe20000000000 */
[----:B------:R-:W-:Y:S06]  /*11390*/  BRA `(.L_x_3749) ;  /* 0x00000000001c7947 */ /* 0x000fec0003800000 */
.L_x_3773:
[----:B------:R-:W2:Y:S02]  /*113a0*/  LDG.E.64 R4, desc[UR36][R4.64] ;  /* 0x0000002404047981 */ /* 0x000ea4000c1e1b00 */
[----:B--2---:R-:W0:Y:S02]  /*113b0*/  I2F.U64 R0, R4 ;  /* 0x0000000400007312 */ /* 0x004e240000301000 */
[----:B0-----:R-:W-:Y:S01]  /*113c0*/  F2FP.BF16.F32.PACK_AB R0, RZ, R0 ;  /* 0x00000000ff00723e */ /* 0x001fe200000010ff */
[----:B------:R-:W-:Y:S06]  /*113d0*/  BRA `(.L_x_3749) ;  /* 0x00000000000c7947 */ /* 0x000fec0003800000 */
.L_x_3772:
[----:B------:R-:W2:Y:S02]  /*113e0*/  LDG.E R4, desc[UR36][R4.64] ;  /* 0x0000002404047981 */ /* 0x000ea4000c1e1900 */
[----:B--2---:R-:W-:-:S04]  /*113f0*/  I2FP.F32.U32 R0, R4 ;  /* 0x0000000400007245 */ /* 0x004fc80000201000 */
[----:B------:R-:W-:-:S07]  /*11400*/  F2FP.BF16.F32.PACK_AB R0, RZ, R0 ;  /* 0x00000000ff00723e */ /* 0x000fce00000010ff */
.L_x_3749:
[----:B------:R-:W-:Y:S01]  /*11410*/  USHF.L.U32 UR4, UR41, 0x10, URZ ;  /* 0x0000001029047899 */ /* 0x000fe200080006ff */
[----:B-----5:R-:W-:Y:S01]  /*11420*/  IMAD.U32 R18, R18, 0x10000, RZ ;  /* 0x0001000012127824 */ /* 0x020fe200078e00ff */
[----:B------:R-:W-:Y:S01]  /*11430*/  LOP3.LUT R2, R2, 0xff, RZ, 0xc0, !PT ;  /* 0x000000ff02027812 */ /* 0x000fe200078ec0ff */
[----:B------:R-:W-:-:S03]  /*11440*/  IMAD.U32 R3, R0, 0x10000, RZ ;  /* 0x0001000000037824 */ /* 0x000fc600078e00ff */
[----:B------:R-:W-:Y:S01]  /*11450*/  FMUL.FTZ R18, R18, UR4 ;  /* 0x0000000412127c20 */ /* 0x000fe20008410000 */
[----:B------:R-:W-:-:S05]  /*11460*/  ISETP.GT.AND P0, PT, R2, 0x9, PT ;  /* 0x000000090200780c */ /* 0x000fca0003f04270 */
[----:B------:R-:W1:Y:S02]  /*11470*/  F2F.BF16.F32 R18, R18 ;  /* 0x0000001200127304 */ /* 0x000e640000202000 */
[----:B-1----:R-:W-:-:S04]  /*11480*/  IMAD.U32 R0, R18, 0x10000, RZ ;  /* 0x0001000012007824 */ /* 0x002fc800078e00ff */
[----:B------:R-:W-:-:S04]  /*11490*/  FMUL.FTZ R0, R0, R3 ;  /* 0x0000000300007220 */ /* 0x000fc80000410000 */
[----:B------:R1:W2:Y:S01]  /*114a0*/  F2F.BF16.F32 R3, R0 ;  /* 0x0000000000037304 */ /* 0x0002a20000202000 */
        /* <DEDUP_REMOVED lines=9> */
[----:B-12---:R-:W-:-:S04]  /*11540*/  IMAD.U32 R0, R3, 0x10000, RZ ;  /* 0x0001000003007824 */ /* 0x006fc800078e00ff */
[----:B------:R-:W1:Y:S02]  /*11550*/  F2I.FTZ.TRUNC.NTZ R3, R0 ;  /* 0x0000000000037305 */ /* 0x000e64000021f100 */
[----:B-1----:R-:W-:Y:S01]  /*11560*/  STG.E.U8 desc[UR36][R16.64], R3 ;  /* 0x0000000310007986 */ /* 0x002fe2000c101124 */
[----:B------:R-:W-:Y:S05]  /*11570*/  EXIT ;  /* 0x000000000000794d */ /* 0x000fea0003800000 */
.L_x_3780:
[----:B--2---:R-:W-:-:S06]  /*11580*/  IMAD.U32 R3, R3, 0x10000, RZ ;  /* 0x0001000003037824 */ /* 0x004fcc00078e00ff */
[----:B------:R-:W2:Y:S02]  /*11590*/  F2I.S64.TRUNC R2, R3 ;  /* 0x0000000300027311 */ /* 0x000ea4000020d900 */
[----:B--2---:R-:W-:Y:S01]  /*115a0*/  STG.E.U8 desc[UR36][R16.64], R2 ;  /* 0x0000000210007986 */ /* 0x004fe2000c101124 */
[----:B------:R-:W-:Y:S05]  /*115b0*/  EXIT ;  /* 0x000000000000794d */ /* 0x000fea0003800000 */
.L_x_3779:
[----:B------:R-:W-:-:S13]  /*115c0*/  ISETP.NE.AND P0, PT, R2, 0x2, PT ;  /* 0x000000020200780c */ /* 0x000fda0003f05270 */
[----:B------:R-:W-:Y:S05]  /*115d0*/  @!P0 BRA `(.L_x_3782) ;  /* 0x0000000000308947 */ /* 0x000fea0003800000 */
[----:B------:R-:W-:-:S13]  /*115e0*/  ISETP.NE.AND P0, PT, R2, 0x3, PT ;  /* 0x000000030200780c */ /* 0x000fda0003f05270 */
[----:B------:R-:W-:Y:S05]  /*115f0*/  @!P0 BRA `(.L_x_3783) ;  /* 0x0000000000188947 */ /* 0x000fea0003800000 */
[----:B------:R-:W-:-:S13]  /*11600*/  ISETP.NE.AND P0, PT, R2, 0x4, PT ;  /* 0x000000040200780c */ /* 0x000fda0003f05270 */
[----:B------:R-:W-:Y:S05]  /*11610*/  @P0 BRA `(.L_x_3781) ;  /* 0x0000000800780947 */ /* 0x000fea0003800000 */
[----:B--2---:R-:W-:-:S06]  /*11620*/  IMAD.U32 R3, R3, 0x10000, RZ ;  /* 0x0001000003037824 */ /* 0x004fcc00078e00ff */
[----:B------:R-:W2:Y:S02]  /*11630*/  F2I.S64.TRUNC R2, R3 ;  /* 0x0000000300027311 */ /* 0x000ea4000020d900 */
[----:B--2---:R-:W-:Y:S01]  /*11640*/  STG.E.64 desc[UR36][R16.64], R2 ;  /* 0x0000000210007986 */ /* 0x004fe2000c101b24 */
[----:B------:R-:W-:Y:S05]  /*11650*/  EXIT ;  /* 0x000000000000794d */ /* 0x000fea0003800000 */
.L_x_3783:
[----:B--2---:R-:W-:-:S06]  /*11660*/  IMAD.U32 R3, R3, 0x10000, RZ ;  /* 0x0001000003037824 */ /* 0x004fcc00078e00ff */
[----:B------:R-:W2:Y:S02]  /*11670*/  F2I.FTZ.TRUNC.NTZ R3, R3 ;  /* 0x0000000300037305 */ /* 0x000ea4000021f100 */
[----:B--2---:R-:W-:Y:S01]  /*11680*/  STG.E desc[UR36][R16.64], R3 ;  /* 0x0000000310007986 */ /* 0x004fe2000c101924 */
[----:B------:R-:W-:Y:S05]  /*11690*/  EXIT ;  /* 0x000000000000794d */ /* 0x000fea0003800000 */
.L_x_3782:
[----:B--2---:R-:W-:-:S06]  /*116a0*/  IMAD.U32 R3, R3, 0x10000, RZ ;  /* 0x0001000003037824 */ /* 0x004fcc00078e00ff */
[----:B------:R-:W2:Y:S02]  /*116b0*/  F2I.FTZ.TRUNC.NTZ R3, R3 ;  /* 0x0000000300037305 */ /* 0x000ea4000021f100 */
[----:B--2---:R-:W-:Y:S01]  /*116c0*/  STG.E.U16 desc[UR36][R16.64], R3 ;  /* 0x0000000310007986 */ /* 0x004fe2000c101524 */
[----:B------:R-:W-:Y:S05]  /*116d0*/  EXIT ;  /* 0x000000000000794d */ /* 0x000fea0003800000 */
.L_x_3778:
[----:B------:R-:W-:-:S13]  /*116e0*/  ISETP.GT.AND P0, PT, R2, 0x6, PT ;  /* 0x000000060200780c */ /* 0x000fda0003f04270 */
[----:B------:R-:W-:Y:S05]  /*116f0*/  @P0 BRA `(.L_x_3784) ;  /* 0x00000000002c0947 */ /* 0x000fea0003800000 */
[----:B------:R-:W-:-:S13]  /*11700*/  ISETP.NE.AND P0, PT, R2, 0x5, PT ;  /* 0x000000050200780c */ /* 0x000fda0003f05270 */
[----:B------:R-:W-:Y:S05]  /*11710*/  @!P0 BRA `(.L_x_3785) ;  /* 0x0000000000148947 */ /* 0x000fea0003800000 */
[----:B------:R-:W-:-:S13]  /*11720*/  ISETP.NE.AND P0, PT, R2, 0x6, PT ;  /* 0x000000060200780c */ /* 0x000fda0003f05270 */
[----:B------:R-:W-:Y:S05]  /*11730*/  @P0 BRA `(.L_x_3781) ;  /* 0x0000000800300947 */ /* 0x000fea0003800000 */
[----:B--2---:R-:W-:-:S05]  /*11740*/  IMAD.U32 R3, R3, 0x10000, RZ ;  /* 0x0001000003037824 */ /* 0x004fca00078e00ff */
[----:B------:R-:W-:Y:S01]  /*11750*/  STG.E desc[UR36][R16.64], R3 ;  /* 0x0000000310007986 */ /* 0x000fe2000c101924 */
[----:B------:R-:W-:Y:S05]  /*11760*/  EXIT ;  /* 0x000000000000794d */ /* 0x000fea0003800000 */
.L_x_3785:
[----:B-12---:R-:W-:-:S05]  /*11770*/  IMAD.U32 R0, R3, 0x10000, RZ ;  /* 0x0001000003007824 */ /* 0x006fca00078e00ff */
[----:B------:R-:W-:-:S05]  /*11780*/  F2FP.F16.F32.PACK_AB R0, RZ, R0 ;  /* 0x00000000ff00723e */ /* 0x000fca00000000ff */
[----:B------:R-:W-:Y:S01]  /*11790*/  STG.E.U16 desc[UR36][R16.64], R0 ;  /* 0x0000000010007986 */ /* 0x000fe2000c101524 */
[----:B------:R-:W-:Y:S05]  /*117a0*/  EXIT ;  /* 0x000000000000794d */ /* 0x000fea0003800000 */
.L_x_3784:
[----:B------:R-:W-:-:S13]  /*117b0*/  ISETP.NE.AND P0, PT, R2, 0x7, PT ;  /* 0x000000070200780c */ /* 0x000fda0003f05270 */
[----:B------:R-:W-:Y:S05]  /*117c0*/  @!P0 BRA `(.L_x_3786) ;  /* 0x0000000000348947 */ /* 0x000fea0003800000 */
[----:B------:R-:W-:-:S13]  /*117d0*/  ISETP.NE.AND P0, PT, R2, 0x8, PT ;  /* 0x000000080200780c */ /* 0x000fda0003f05270 */
[----:B------:R-:W-:Y:S05]  /*117e0*/  @!P0 BRA `(.L_x_3787) ;  /* 0x0000000000188947 */ /* 0x000fea0003800000 */
[----:B------:R-:W-:-:S13]  /*117f0*/  ISETP.NE.AND P0, PT, R2, 0x9, PT ;  /* 0x000000090200780c */ /* 0x000fda0003f05270 */
[----:B------:R-:W-:Y:S05]  /*11800*/  @P0 BRA `(.L_x_3781) ;  /* 0x0000000400fc0947 */ /* 0x000fea0003800000 */
[----:B--2---:R-:W-:Y:S02]  /*11810*/  IMAD.U32 R2, R3, 0x10000, RZ ;  /* 0x0001000003027824 */ /* 0x004fe400078e00ff */
[----:B------:R-:W-:-:S05]  /*11820*/  IMAD.MOV.U32 R3, RZ, RZ, RZ ;  /* 0x000000ffff037224 */ /* 0x000fca00078e00ff */
[----:B------:R-:W-:Y:S01]  /*11830*/  STG.E.64 desc[UR36][R16.64], R2 ;  /* 0x0000000210007986 */ /* 0x000fe2000c101b24 */
[----:B------:R-:W-:Y:S05]  /*11840*/  EXIT ;  /* 0x000000000000794d */ /* 0x000fea0003800000 */
.L_x_3787:
[----:B--2---:R-:W-:-:S05]  /*11850*/  IMAD.U32 R3, R3, 0x10000, RZ ;  /* 0x0001000003037824 */ /* 0x004fca00078e00ff */
[----:B------:R-:W-:-:S04]  /*11860*/  F2FP.F16.F32.PACK_AB R3, RZ, R3 ;  /* 0x00000003ff03723e */ /* 0x000fc800000000ff */
[----:B------:R-:W-:-:S05]  /*11870*/  PRMT R3, R3, 0x5410, RZ ;  /* 0x0000541003037816 */ /* 0x000fca00000000ff */
[----:B------:R-:W-:Y:S01]  /*11880*/  STG.E desc[UR36][R16.64], R3 ;  /* 0x0000000310007986 */ /* 0x000fe2000c101924 */
[----:B------:R-:W-:Y:S05]  /*11890*/  EXIT ;  /* 0x000000000000794d */ /* 0x000fea0003800000 */
.L_x_3786:
[----:B--2---:R-:W-:-:S04]  /*118a0*/  IMAD.U32 R2, R3, 0x10000, RZ ;  /* 0x0001000003027824 */ /* 0x004fc800078e00ff */
[----:B------:R-:W-:-:S06]  /*118b0*/  FMUL.FTZ R2, R2, 1 ;  /* 0x3f80000002027820 */ /* 0x000fcc0000410000 */
[----:B------:R-:W2:Y:S02]  /*118c0*/  F2F.F64.F32 R2, R2 ;  /* 0x0000000200027310 */ /* 0x000ea40000201800 */
[----:B--2---:R-:W-:Y:S01]  /*118d0*/  STG.E.64 desc[UR36][R16.64], R2 ;  /* 0x0000000210007986 */ /* 0x004fe2000c101b24 */
[----:B------:R-:W-:Y:S05]  /*118e0*/  EXIT ;  /* 0x000000000000794d */ /* 0x000fea0003800000 */
.L_x_3777:
        /* <DEDUP_REMOVED lines=10> */
[----:B--2---:R-:W-:-:S06]  /*11990*/  IMAD.U32 R3, R3, 0x10000, RZ ;  /* 0x0001000003037824 */ /* 0x004fcc00078e00ff */
[----:B------:R-:W2:Y:S02]  /*119a0*/  F2I.FTZ.U32.TRUNC.NTZ R3, R3 ;  /* 0x0000000300037305 */ /* 0x000ea4000021f000 */
[----:B--2---:R-:W-:Y:S01]  /*119b0*/  STG.E.U16 desc[UR36][R16.64], R3 ;  /* 0x0000000310007986 */ /* 0x004fe2000c101524 */
[----:B------:R-:W-:Y:S05]  /*119c0*/  EXIT ;  /* 0x000000000000794d */ /* 0x000fea0003800000 */
.L_x_3791:
[----:B--2---:R-:W-:Y:S01]  /*119d0*/  IMAD.U32 R3, R3, 0x10000, RZ ;  /* 0x0001000003037824 */ /* 0x004fe200078e00ff */
[----:B------:R-:W-:Y:S01]  /*119e0*/  BSSY.RECONVERGENT B0, `(.L_x_3792) ;  /* 0x0000013000007945 */ /* 0x000fe20003800200 */
[----:B------:R-:W-:-:S03]  /*119f0*/  IMAD.MOV.U32 R8, RZ, RZ, 0x80 ;  /* 0x00000080ff087424 */ /* 0x000fc600078e00ff */
[----:B------:R-:W-:-:S04]  /*11a00*/  LOP3.LUT R2, R3, 0x7fffffff, RZ, 0xc0, !PT ;  /* 0x7fffffff03027812 */ /* 0x000fc800078ec0ff */
[----:B------:R-:W-:-:S13]  /*11a10*/  ISETP.GT.U32.AND P0, PT, R2, 0x437fffff, PT ;  /* 0x437fffff0200780c */ /* 0x000fda0003f04070 */
[----:B------:R-:W-:Y:S05]  /*11a20*/  @P0 BRA `(.L_x_3793) ;  /* 0x0000000000380947 */ /* 0x000fea0003800000 */
[----:B------:R-:W-:-:S13]  /*11a30*/  ISETP.GE.U32.AND P0, PT, R2, 0x3c000000, PT ;  /* 0x3c0000000200780c */ /* 0x000fda0003f06070 */
[----:B-1----:R-:W-:-:S04]  /*11a40*/  @P0 SHF.R.U32.HI R0, RZ, 0x14, R3 ;  /* 0x00000014ff000819 */ /* 0x002fc80000011603 */
        /* <DEDUP_REMOVED lines=9> */
.L_x_3794:
[----:B------:R-:W-:-:S04]  /*11ae0*/  SHF.R.U32.HI R3, RZ, 0x18, R3 ;  /* 0x00000018ff037819 */ /* 0x000fc80000011603 */
[----:B------:R-:W-:-:S04]  /*11af0*/  LOP3.LUT R0, R0, 0x80, R3, 0xf8, !PT ;  /* 0x0000008000007812 */ /* 0x000fc800078ef803 */
[----:B------:R-:W-:-:S07]  /*11b00*/  PRMT R8, R0, 0x7610, R8 ;  /* 0x0000761000087816 */ /* 0x000fce0000000008 */
.L_x_3793:
[----:B------:R-:W-:Y:S05]  /*11b10*/  BSYNC.RECONVERGENT B0 ;  /* 0x0000000000007941 */ /* 0x000fea0003800200 */
.L_x_3792:
[----:B------:R-:W-:Y:S01]  /*11b20*/  STG.E.U8 desc[UR36][R16.64], R8 ;  /* 0x0000000810007986 */ /* 0x000fe2000c101124 */
[----:B------:R-:W-:Y:S05]  /*11b30*/  EXIT ;  /* 0x000000000000794d */ /* 0x000fea0003800000 */
.L_x_3790:
        /* <DEDUP_REMOVED lines=17> */
.L_x_3797:
[----:B------:R-:W-:-:S04]  /*11c50*/  SHF.R.U32.HI R3, RZ, 0x18, R3 ;  /* 0x00000018ff037819 */ /* 0x000fc80000011603 */
[----:B------:R-:W-:-:S04]  /*11c60*/  LOP3.LUT R0, R0, 0x80, R3, 0xf8, !PT ;  /* 0x0000008000007812 */ /* 0x000fc800078ef803 */
[----:B------:R-:W-:-:S07]  /*11c70*/  PRMT R8, R0, 0x7610, R8 ;  /* 0x0000761000087816 */ /* 0x000fce0000000008 */
.L_x_3796:
[----:B------:R-:W-:Y:S05]  /*11c80*/  BSYNC.RECONVERGENT B0 ;  /* 0x0000000000007941 */ /* 0x000fea0003800200 */
.L_x_3795:
[----:B------:R-:W-:Y:S01]  /*11c90*/  STG.E.U8 desc[UR36][R16.64], R8 ;  /* 0x0000000810007986 */ /* 0x000fe2000c101124 */
[----:B------:R-:W-:Y:S05]  /*11ca0*/  EXIT ;  /* 0x000000000000794d */ /* 0x000fea0003800000 */
.L_x_3789:
[----:B------:R-:W-:-:S13]  /*11cb0*/  ISETP.NE.AND P0, PT, R2, 0x1c, PT ;  /* 0x0000001c0200780c */ /* 0x000fda0003f05270 */
[----:B------:R-:W-:Y:S05]  /*11cc0*/  @!P0 BRA `(.L_x_3798) ;  /* 0x0000000000608947 */ /* 0x000fea0003800000 */
[----:B------:R-:W-:-:S13]  /*11cd0*/  ISETP.NE.AND P0, PT, R2, 0x1d, PT ;  /* 0x0000001d0200780c */ /* 0x000fda0003f05270 */
[----:B------:R-:W-:Y:S05]  /*11ce0*/  @!P0 BRA `(.L_x_3799) ;  /* 0x0000000000488947 */ /* 0x000fea0003800000 */
[----:B------:R-:W-:-:S13]  /*11cf0*/  ISETP.NE.AND P0, PT, R2, 0x2c, PT ;  /* 0x0000002c0200780c */ /* 0x000fda0003f05270 */
[----:B------:R-:W-:Y:S05]  /*11d00*/  @P0 BRA `(.L_x_3781) ;  /* 0x0000000000bc0947 */ /* 0x000fea0003800000 */
[----:B--2---:R-:W-:-:S05]  /*11d10*/  IMAD.U32 R3, R3, 0x10000, RZ ;  /* 0x0001000003037824 */ /* 0x004fca00078e00ff */
[----:B0-----:R-:W-:-:S04]  /*11d20*/  SHF.R.U32.HI R4, RZ, 0x17, R3 ;  /* 0x00000017ff047819 */ /* 0x001fc80000011603 */
[----:B------:R-:W-:-:S04]  /*11d30*/  LOP3.LUT R2, R4, 0xff, RZ, 0xc0, !PT ;  /* 0x000000ff04027812 */ /* 0x000fc800078ec0ff */
[----:B------:R-:W-:-:S13]  /*11d40*/  ISETP.NE.AND P1, PT, R2, 0xff, PT ;  /* 0x000000ff0200780c */ /* 0x000fda0003f25270 */
[--C-:B-1----:R-:W-:Y:S02]  /*11d50*/  @P1 SHF.R.U32.HI R0, RZ, 0x16, R3.reuse ;  /* 0x00000016ff001819 */ /* 0x102fe40000011603 */
        /* <DEDUP_REMOVED lines=11> */
.L_x_3799:
[----:B--2---:R-:W-:-:S06]  /*11e10*/  IMAD.U32 R3, R3, 0x10000, RZ ;  /* 0x0001000003037824 */ /* 0x004fcc00078e00ff */
[----:B------:R-:W2:Y:S02]  /*11e20*/  F2I.U64.TRUNC R2, R3 ;  /* 0x0000000300027311 */ /* 0x000ea4000020d800 */
[----:B--2---:R-:W-:Y:S01]  /*11e30*/  STG.E.64 desc[UR36][R16.64], R2 ;  /* 0x0000000210007986 */ /* 0x004fe2000c101b24 */
[----:B------:R-:W-:Y:S05]  /*11e40*/  EXIT ;  /* 0x000000000000794d */ /* 0x000fea0003800000 */
.L_x_3798:
[----:B--2---:R-:W-:-:S06]  /*11e50*/  IMAD.U32 R3, R3, 0x10000, RZ ;  /* 0x0001000003037824 */ /* 0x004fcc00078e00ff */
[----:B------:R-:W2:Y:S02]  /*11e60*/  F2I.FTZ.U32.TRUNC.NTZ R3, R3 ;  /* 0x0000000300037305 */ /* 0x000ea4000021f000 */
[----:B--2---:R-:W-:Y:S01]  /*11e70*/  STG.E desc[UR36][R16.64], R3 ;  /* 0x0000000310007986 */ /* 0x004fe2000c101924 */
[----:B------:R-:W-:Y:S05]  /*11e80*/  EXIT ;  /* 0x000000000000794d */ /* 0x000fea0003800000 */
.L_x_3788:
[----:B------:R-:W-:-:S13]  /*11e90*/  ISETP.GT.AND P0, PT, R2, 0xe, PT ;  /* 0x0000000e0200780c */ /* 0x000fda0003f04270 */
[----:B------:R-:W-:Y:S05]  /*11ea0*/  @P0 BRA `(.L_x_3800) ;  /* 0x00000000003c0947 */ /* 0x000fea0003800000 */
[----:B------:R-:W-:-:S13]  /*11eb0*/  ISETP.NE.AND P0, PT, R2, 0xa, PT ;  /* 0x0000000a0200780c */ /* 0x000fda0003f05270 */
[----:B------:R-:W-:Y:S05]  /*11ec0*/  @!P0 BRA `(.L_x_3801) ;  /* 0x00000000001c8947 */ /* 0x000fea0003800000 */
[----:B------:R-:W-:-:S13]  /*11ed0*/  ISETP.NE.AND P0, PT, R2, 0xb, PT ;  /* 0x0000000b0200780c */ /* 0x000fda0003f05270 */
[----:B------:R-:W-:Y:S05]  /*11ee0*/  @P0 BRA `(.L_x_3781) ;  /* 0x0000000000440947 */ /* 0x000fea0003800000 */
[----:B--2---:R-:W-:-:S05]  /*11ef0*/  IMAD.U32 R3, R3, 0x10000, RZ ;  /* 0x0001000003037824 */ /* 0x004fca00078e00ff */
[----:B------:R-:W-:-:S04]  /*11f00*/  FSETP.NEU.FTZ.AND P0, PT, R3, RZ, PT ;  /* 0x000000ff0300720b */ /* 0x000fc80003f1d000 */
[----:B------:R-:W-:-:S05]  /*11f10*/  SEL R3, RZ, 0x1, !P0 ;  /* 0x00000001ff037807 */ /* 0x000fca0004000000 */
[----:B------:R-:W-:Y:S01]  /*11f20*/  STG.E.U8 desc[UR36][R16.64], R3 ;  /* 0x0000000310007986 */ /* 0x000fe2000c101124 */
[----:B------:R-:W-:Y:S05]  /*11f30*/  EXIT ;  /* 0x000000000000794d */ /* 0x000fea0003800000 */
.L_x_3801:
[----:B--2---:R-:W-:Y:S01]  /*11f40*/  IMAD.U32 R3, R3, 0x10000, RZ ;  /* 0x0001000003037824 */ /* 0x004fe200078e00ff */
[----:B------:R-:W-:-:S03]  /*11f50*/  CS2R R6, SRZ ;  /* 0x0000000000067805 */ /* 0x000fc6000001ff00 */
[----:B------:R-:W-:-:S04]  /*11f60*/  FMUL.FTZ R3, R3, 1 ;  /* 0x3f80000003037820 */ /* 0x000fc80000410000 */
[----:B0-----:R-:W0:Y:S02]  /*11f70*/  F2F.F64.F32 R4, R3 ;  /* 0x0000000300047310 */ /* 0x001e240000201800 */
[----:B0-----:R-:W-:Y:S01]  /*11f80*/  STG.E.128 desc[UR36][R16.64], R4 ;  /* 0x0000000410007986 */ /* 0x001fe2000c101d24 */
[----:B------:R-:W-:Y:S05]  /*11f90*/  EXIT ;  /* 0x000000000000794d */ /* 0x000fea0003800000 */
.L_x_3800:
[----:B------:R-:W-:-:S13]  /*11fa0*/  ISETP.NE.AND P0, PT, R2, 0xf, PT ;  /* 0x0000000f0200780c */ /* 0x000fda0003f05270 */
[----:B------:R-:W-:Y:S05]  /*11fb0*/  @!P0 BRA `(.L_x_3802) ;  /* 0x0000000000e88947 */ /* 0x000fea0003800000 */
[----:B------:R-:W-:-:S13]  /*11fc0*/  ISETP.NE.AND P0, PT, R2, 0x17, PT ;  /* 0x000000170200780c */ /* 0x000fda0003f05270 */
[----:B------:R-:W-:Y:S05]  /*11fd0*/  @!P0 BRA `(.L_x_3803) ;  /* 0x0000000000908947 */ /* 0x000fea0003800000 */
[----:B------:R-:W-:-:S13]  /*11fe0*/  ISETP.NE.AND P0, PT, R2, 0x18, PT ;  /* 0x000000180200780c */ /* 0x000fda0003f05270 */
[----:B------:R-:W-:Y:S05]  /*11ff0*/  @!P0 BRA `(.L_x_3804) ;  /* 0x0000000000448947 */ /* 0x000fea0003800000 */
.L_x_3781:
[----:B-1----:R-:W-:Y:S01]  /*12000*/  MOV R0, 0x228 ;  /* 0x0000022800007802 */ /* 0x002fe20000000f00 */
[----:B------:R-:W0:Y:S01]  /*12010*/  LDCU.64 UR4, c[0x4][0x218] ;  /* 0x01004300ff0477ac */ /* 0x000e220008000a00 */
[----:B------:R-:W-:Y:S02]  /*12020*/  IMAD.MOV.U32 R8, RZ, RZ, 0x65 ;  /* 0x00000065ff087424 */ /* 0x000fe400078e00ff */
[----:B--2---:R1:W2:Y:S01]  /*12030*/  LDC.64 R2, c[0x4][R0] ;  /* 0x0100000000027b82 */ /* 0x0042a20000000a00 */
        /* <DEDUP_REMOVED lines=12> */
.L_x_3805:
[----:B------:R-:W-:Y:S05]  /*12100*/  EXIT ;  /* 0x000000000000794d */ /* 0x000fea0003800000 */
.L_x_3804:
[----:B0-2---:R-:W-:Y:S01]  /*12110*/  IMAD.U32 R5, R3, 0x10000, RZ ;  /* 0x0001000003057824 */ /* 0x005fe200078e00ff */
[----:B------:R-:W-:Y:S01]  /*12120*/  BSSY.RECONVERGENT B0, `(.L_x_3806) ;  /* 0x000000c000007945 */ /* 0x000fe20003800200 */
[----:B-1----:R-:W-:-:S03]  /*12130*/  IMAD.MOV.U32 R0, RZ, RZ, 0x7f ;  /* 0x0000007fff007424 */ /* 0x002fc600078e00ff */
        /* <DEDUP_REMOVED lines=10> */
.L_x_3807:
[----:B------:R-:W-:Y:S05]  /*121e0*/  BSYNC.RECONVERGENT B0 ;  /* 0x0000000000007941 */ /* 0x000fea0003800200 */
.L_x_3806:
[----:B------:R-:W-:-:S05]  /*121f0*/  LOP3.LUT R3, R0, 0x80, R3, 0xf8, !PT ;  /* 0x0000008000037812 */ /* 0x000fca00078ef803 */
[----:B------:R-:W-:Y:S01]  /*12200*/  STG.E.U8 desc[UR36][R16.64], R3 ;  /* 0x0000000310007986 */ /* 0x000fe2000c101124 */
[----:B------:R-:W-:Y:S05]  /*12210*/  EXIT ;  /* 0x000000000000794d */ /* 0x000fea0003800000 */
.L_x_3803:
[----:B--2---:R-:W-:Y:S01]  /*12220*/  IMAD.U32 R3, R3, 0x10000, RZ ;  /* 0x0001000003037824 */ /* 0x004fe200078e00ff */
[----:B------:R-:W-:Y:S04]  /*12230*/  BSSY.RECONVERGENT B0, `(.L_x_3808) ;  /* 0x000000e000007945 */ /* 0x000fe80003800200 */
[----:B------:R-:W-:-:S04]  /*12240*/  LOP3.LUT R2, R3, 0x7fffffff, RZ, 0xc0, !PT ;  /* 0x7fffffff03027812 */ /* 0x000fc800078ec0ff */
[----:B------:R-:W-:-:S13]  /*12250*/  ISETP.GT.U32.AND P0, PT, R2, 0x477fffff, PT ;  /* 0x477fffff0200780c */ /* 0x000fda0003f04070 */
[----:B------:R-:W-:Y:S05]  /*12260*/  @P0 BRA `(.L_x_3809) ;  /* 0x00000000001c0947 */ /* 0x000fea0003800000 */
[----:B------:R-:W-:-:S13]  /*12270*/  ISETP.GE.U32.AND P0, PT, R2, 0x38800000, PT ;  /* 0x388000000200780c */ /* 0x000fda0003f06070 */
[----:B-1----:R-:W-:-:S04]  /*12280*/  @P0 SHF.R.U32.HI R0, RZ, 0x15, R3 ;  /* 0x00000015ff000819 */ /* 0x002fc80000011603 */
[----:B------:R-:W-:-:S04]  /*12290*/  @P0 LOP3.LUT R0, R0, 0x1, RZ, 0xc0, !PT ;  /* 0x0000000100000812 */ /* 0x000fc800078ec0ff */
[----:B------:R-:W-:-:S04]  /*122a0*/  @P0 IADD3 R0, PT, PT, R3, 0x80fffff, R0 ;  /* 0x080fffff03000810 */ /* 0x000fc80007ffe000 */
[----:B------:R-:W-:Y:S01]  /*122b0*/  @P0 SHF.R.U32.HI R0, RZ, 0x15, R0 ;  /* 0x00000015ff000819 */ /* 0x000fe20000011600 */
[----:B------:R-:W-:Y:S01]  /*122c0*/  @!P0 FADD.FTZ R0, R2, 128 ;  /* 0x4300000002008421 */ /* 0x000fe20000010000 */
[----:B------:R-:W-:Y:S06]  /*122d0*/  BRA `(.L_x_3810) ;  /* 0x00000000000c7947 */ /* 0x000fec0003800000 */
.L_x_3809:
[----:B-1----:R-:W-:Y:S01]  /*122e0*/  IMAD.MOV.U32 R0, RZ, RZ, 0x7f ;  /* 0x0000007fff007424 */ /* 0x002fe200078e00ff */
[----:B------:R-:W-:-:S04]  /*122f0*/  ISETP.GT.U32.AND P0, PT, R2, 0x7f800000, PT ;  /* 0x7f8000000200780c */ /* 0x000fc80003f04070 */
[----:B------:R-:W-:-:S09]  /*12300*/  SEL R0, R0, 0x7c, P0 ;  /* 0x0000007c00007807 */ /* 0x000fd20000000000 */
.L_x_3810:
[----:B------:R-:W-:Y:S05]  /*12310*/  BSYNC.RECONVERGENT B0 ;  /* 0x0000000000007941 */ /* 0x000fea0003800200 */
.L_x_3808:
[----:B------:R-:W-:-:S04]  /*12320*/  SHF.R.U32.HI R3, RZ, 0x18, R3 ;  /* 0x00000018ff037819 */ /* 0x000fc80000011603 */
[----:B------:R-:W-:-:S05]  /*12330*/  LOP3.LUT R3, R0, 0x80, R3, 0xf8, !PT ;  /* 0x0000008000037812 */ /* 0x000fca00078ef803 */
[----:B------:R-:W-:Y:S01]  /*12340*/  STG.E.U8 desc[UR36][R16.64], R3 ;  /* 0x0000000310007986 */ /* 0x000fe2000c101124 */
[----:B------:R-:W-:Y:S05]  /*12350*/  EXIT ;  /* 0x000000000000794d */ /* 0x000fea0003800000 */
.L_x_3802:
[----:B--2---:R-:W-:Y:S01]  /*12360*/  STG.E.U16 desc[UR36][R16.64], R3 ;  /* 0x0000000310007986 */ /* 0x004fe2000c101524 */
[----:B------:R-:W-:Y:S05]  /*12370*/  EXIT ;  /* 0x000000000000794d */ /* 0x000fea0003800000 */
.L_x_3811:
        /* <DEDUP_REMOVED lines=16> */
.L_x_23500:


//--------------------- .text._ZN2at6native27unrolled_elementwise_kernelIZZZNS0_54_GLOBAL__N__d8c5977b_16_LinearAlgebra_cu_9e10b42f_324316addr_kernel_cudaERNS_14TensorIteratorERKN3c106ScalarES8_ENKUlvE_clEvENKUlvE8_clEvEUlNS5_8BFloat16ESB_SB_E_St5arrayIPcLm4EELi4E23TrivialOffsetCalculatorILi3EjESG_ILi1EjENS0_6memory12LoadWithCastILi3EEENSJ_13StoreWithCastILi1EEEEEviT_T0_T2_T3_T4_T5_ --------------------------
	.section	.text._ZN2at6native27unrolled_elementwise_kernelIZZZNS0_54_GLOBAL__N__d8c5977b_16_LinearAlgebra_cu_9e10b42f_324316addr_kernel_cudaERNS_14TensorIteratorERKN3c106ScalarES8_ENKUlvE_clEvENKUlvE8_clEvEUlNS5_8BFloat16ESB_SB_E_St5arrayIPcLm4EELi4E23TrivialOffsetCalculatorILi3EjESG_ILi1EjENS0_6memory12LoadWithCastILi3EEENSJ_13StoreWithCastILi1EEEEEviT_T0_T2_T3_T4_T5_,"ax",@progbits
	.align	128
        .global         _ZN2at6native27unrolled_elementwise_kernelIZZZNS0_54_GLOBAL__N__d8c5977b_16_LinearAlgebra_cu_9e10b42f_324316addr_kernel_cudaERNS_14TensorIteratorERKN3c106ScalarES8_ENKUlvE_clEvENKUlvE8_clEvEUlNS5_8BFloat16ESB_SB_E_St5arrayIPcLm4EELi4E23TrivialOffsetCalculatorILi3EjESG_ILi1EjENS0_6memory12LoadWithCastILi3EEENSJ_13StoreWithCastILi1EEEEEviT_T0_T2_T3_T4_T5_
        .type           _ZN2at6native27unrolled_elementwise_kernelIZZZNS0_54_GLOBAL__N__d8c5977b_16_LinearAlgebra_cu_9e10b42f_324316addr_kernel_cudaERNS_14TensorIteratorERKN3c106ScalarES8_ENKUlvE_clEvENKUlvE8_clEvEUlNS5_8BFloat16ESB_SB_E_St5arrayIPcLm4EELi4E23TrivialOffsetCalculatorILi3EjESG_ILi1EjENS0_6memory12LoadWithCastILi3EEENSJ_13StoreWithCastILi1EEEEEviT_T0_T2_T3_T4_T5_,@function
        .size           _ZN2at6native27unrolled_elementwise_kernelIZZZNS0_54_GLOBAL__N__d8c5977b_16_LinearAlgebra_cu_9e10b42f_324316addr_kernel_cudaERNS_14TensorIteratorERKN3c106ScalarES8_ENKUlvE_clEvENKUlvE8_clEvEUlNS5_8BFloat16ESB_SB_E_St5arrayIPcLm4EELi4E23TrivialOffsetCalculatorILi3EjESG_ILi1EjENS0_6memory12LoadWithCastILi3EEENSJ_13StoreWithCastILi1EEEEEviT_T0_T2_T3_T4_T5_,(.L_x_23501 - _ZN2at6native27unrolled_elementwise_kernelIZZZNS0_54_GLOBAL__N__d8c5977b_16_LinearAlgebra_cu_9e10b42f_324316addr_kernel_cudaERNS_14TensorIteratorERKN3c106ScalarES8_ENKUlvE_clEvENKUlvE8_clEvEUlNS5_8BFloat16ESB_SB_E_St5arrayIPcLm4EELi4E23TrivialOffsetCalculatorILi3EjESG_ILi1EjENS0_6memory12LoadWithCastILi3EEENSJ_13StoreWithCastILi1EEEEEviT_T0_T2_T3_T4_T5_)
        .other          _ZN2at6native27unrolled_elementwise_kernelIZZZNS0_54_GLOBAL__N__d8c5977b_16_LinearAlgebra_cu_9e10b42f_324316addr_kernel_cudaERNS_14TensorIteratorERKN3c106ScalarES8_ENKUlvE_clEvENKUlvE8_clEvEUlNS5_8BFloat16ESB_SB_E_St5arrayIPcLm4EELi4E23TrivialOffsetCalculatorILi3EjESG_ILi1EjENS0_6memory12LoadWithCastILi3EEENSJ_13StoreWithCastILi1EEEEEviT_T0_T2_T3_T4_T5_,@"STO_CUDA_ENTRY STV_DEFAULT"
_ZN2at6native27unrolled_elementwise_kernelIZZZNS0_54_GLOBAL__N__d8c5977b_16_LinearAlgebra_cu_9e10b42f_324316addr_kernel_cudaERNS_14TensorIteratorERKN3c106ScalarES8_ENKUlvE_clEvENKUlvE8_clEvEUlNS5_8BFloat16ESB_SB_E_St5arrayIPcLm4EELi4E23TrivialOffsetCalculatorILi3EjESG_ILi1EjENS0_6memory12LoadWithCastILi3EEENSJ_13StoreWithCastILi1EEEEEviT_T0_T2_T3_T4_T5_:
.text._ZN2at6native27unrolled_elementwise_kernelIZZZNS0_54_GLOBAL__N__d8c5977b_16_LinearAlgebra_cu_9e10b42f_324316addr_kernel_cudaERNS_14TensorIteratorERKN3c106ScalarES8_ENKUlvE_clEvENKUlvE8_clEvEUlNS5_8BFloat16ESB_SB_E_St5arrayIPcLm4EELi4E23TrivialOffsetCalculatorILi3EjESG_ILi1EjENS0_6memory12LoadWithCastILi3EEENSJ_13StoreWithCastILi1EEEEEviT_T0_T2_T3_T4_T5_:
        /* <DEDUP_REMOVED lines=16> */
[C---:B------:R-:W-:Y:S01]  /*0100*/  LOP3.LUT R0, R23.reuse, 0xff, RZ, 0xc0, !PT ;  /* 0x000000ff17007812 */ /* 0x040fe200078ec0ff */
        /* <DEDUP_REMOVED lines=23> */
.L_x_3814:
        /* <DEDUP_REMOVED lines=21> */
.L_x_3818:
[----:B------:R-:W2:Y:S02]  /*03d0*/  LDG.E.U8 R4, desc[UR36][R4.64] ;  /* 0x0000002404047981 */ /* 0x000ea4000c1e1100 */
[----:B--2---:R-:W-:-:S04]  /*03e0*/  I2FP.F32.U32 R0, R4 ;  /* 0x0000000400007245 */ /* 0x004fc80000201000 */
[----:B------:R-:W-:-:S04]  /*03f0*/  F2FP.BF16.F32.PACK_AB R0, RZ, R0 ;  /* 0x00000000ff00723e */ /* 0x000fc800000010ff */
[----:B------:R-:W-:Y:S01]  /*0400*/  PRMT R17, R0, 0x7610, R17 ;  /* 0x0000761000117816 */ /* 0x000fe20000000011 */
[----:B------:R-:W-:Y:S06]  /*0410*/  BRA `(.L_x_3820) ;  /* 0x0000000c00e47947 */ /* 0x000fec0003800000 */
.L_x_3817:
        /* <DEDUP_REMOVED lines=11> */
.L_x_3822:
[----:B------:R-:W2:Y:S02]  /*04d0*/  LDG.E R4, desc[UR36][R4.64] ;  /* 0x0000002404047981 */ /* 0x000ea4000c1e1900 */
[----:B--2---:R-:W-:-:S04]  /*04e0*/  I2FP.F32.S32 R0, R4 ;  /* 0x0000000400007245 */ /* 0x004fc80000201400 */
[----:B------:R-:W-:-:S04]  /*04f0*/  F2FP.BF16.F32.PACK_AB R0, RZ, R0 ;  /* 0x00000000ff00723e */ /* 0x000fc800000010ff */
[----:B------:R-:W-:Y:S01]  /*0500*/  PRMT R17, R0, 0x7610, R17 ;  /* 0x0000761000117816 */ /* 0x000fe20000000011 */
[----:B------:R-:W-:Y:S06]  /*0510*/  BRA `(.L_x_3820) ;  /* 0x0000000c00a47947 */ /* 0x000fec0003800000 */
.L_x_3821:
[----:B------:R-:W2:Y:S02]  /*0520*/  LDG.E.U16 R4, desc[UR36][R4.64] ;  /* 0x0000002404047981 */ /* 0x000ea4000c1e1500 */
[----:B--2---:R-:W0:Y:S02]  /*0530*/  I2F.S16 R0, R4 ;  /* 0x0000000400007306 */ /* 0x004e240000101400 */
[----:B0-----:R-:W-:-:S04]  /*0540*/  F2FP.BF16.F32.PACK_AB R0, RZ, R0 ;  /* 0x00000000ff00723e */ /* 0x001fc800000010ff */
[----:B------:R-:W-:Y:S01]  /*0550*/  PRMT R17, R0, 0x7610, R17 ;  /* 0x0000761000117816 */ /* 0x000fe20000000011 */
[----:B------:R-:W-:Y:S06]  /*0560*/  BRA `(.L_x_3820) ;  /* 0x0000000c00907947 */ /* 0x000fec0003800000 */
.L_x_3816:
        /* <DEDUP_REMOVED lines=9> */
.L_x_3824:
[----:B------:R-:W2:Y:S02]  /*0600*/  LDG.E.U16 R0, desc[UR36][R4.64] ;  /* 0x0000002404007981 */ /* 0x000ea4000c1e1500 */
[----:B--2---:R-:W-:-:S05]  /*0610*/  HADD2.F32 R0, -RZ, R0.H0_H0 ;  /* 0x20000000ff007230 */ /* 0x004fca0000004100 */
[----:B------:R-:W-:-:S04]  /*0620*/  F2FP.BF16.F32.PACK_AB R0, RZ, R0 ;  /* 0x00000000ff00723e */ /* 0x000fc800000010ff */
[----:B------:R-:W-:Y:S01]  /*0630*/  PRMT R17, R0, 0x7610, R17 ;  /* 0x0000761000117816 */ /* 0x000fe20000000011 */
[----:B------:R-:W-:Y:S06]  /*0640*/  BRA `(.L_x_3820) ;  /* 0x0000000c00587947 */ /* 0x000fec0003800000 */
.L_x_3823:
        /* <DEDUP_REMOVED lines=9> */
.L_x_3826:
[----:B------:R-:W2:Y:S02]  /*06e0*/  LDG.E.U16 R4, desc[UR36][R4.64] ;  /* 0x0000002404047981 */ /* 0x000ea4000c1e1500 */
[----:B--2---:R-:W-:-:S05]  /*06f0*/  HADD2.F32 R0, -RZ, R4.H0_H0 ;  /* 0x20000004ff007230 */ /* 0x004fca0000004100 */
[----:B------:R-:W-:-:S04]  /*0700*/  F2FP.BF16.F32.PACK_AB R0, RZ, R0 ;  /* 0x00000000ff00723e */ /* 0x000fc800000010ff */
[----:B------:R-:W-:Y:S01]  /*0710*/  PRMT R17, R0, 0x7610, R17 ;  /* 0x0000761000117816 */ /* 0x000fe20000000011 */
[----:B------:R-:W-:Y:S06]  /*0720*/  BRA `(.L_x_3820) ;  /* 0x0000000c00207947 */ /* 0x000fec0003800000 */
.L_x_3825:
        /* <DEDUP_REMOVED lines=13> */
.L_x_3815:
        /* <DEDUP_REMOVED lines=14> */
.L_x_3829:
        /* <DEDUP_REMOVED lines=13> */
.L_x_3828:
        /* <DEDUP_REMOVED lines=27> */
.L_x_3831:
        /* <DEDUP_REMOVED lines=15> */
.L_x_3830:
[----:B------:R0:W5:Y:S01]  /*0c50*/  LDG.E.U16 R17, desc[UR36][R4.64] ;  /* 0x0000002404117981 */ /* 0x000162000c1e1500 */
[----:B------:R-:W-:Y:S05]  /*0c60*/  BRA `(.L_x_3820) ;  /* 0x0000000400d07947 */ /* 0x000fea0003800000 */
.L_x_3827:
        /* <DEDUP_REMOVED lines=13> */
.L_x_3834:
        /* <DEDUP_REMOVED lines=21> */
.L_x_3838:
[----:B------:R-:W-:Y:S05]  /*0e90*/  BSYNC.RECONVERGENT B1 ;  /* 0x0000000000017941 */ /* 0x000fea0003800200 */
.L_x_3837:
[----:B------:R-:W-:Y:S01]  /*0ea0*/  IMAD.SHL.U32 R0, R0, 0x100000, RZ ;  /* 0x0010000000007824 */ /* 0x000fe200078e00ff */
[----:B------:R-:W-:-:S04]  /*0eb0*/  LEA R3, R3, 0x3b800000, 0x17 ;  /* 0x3b80000003037811 */ /* 0x000fc800078eb8ff */
[----:B------:R-:W-:-:S07]  /*0ec0*/  LOP3.LUT R0, R3, R0, R7, 0xfe, !PT ;  /* 0x0000000003007212 */ /* 0x000fce00078efe07 */
.L_x_3836:
[----:B------:R-:W-:Y:S05]  /*0ed0*/  BSYNC.RECONVERGENT B0 ;  /* 0x0000000000007941 */ /* 0x000fea0003800200 */
.L_x_3835:
[----:B------:R-:W-:-:S04]  /*0ee0*/  F2FP.BF16.F32.PACK_AB R0, RZ, R0 ;  /* 0x00000000ff00723e */ /* 0x000fc800000010ff */
[----:B------:R-:W-:Y:S01]  /*0ef0*/  PRMT R17, R0, 0x7610, R17 ;  /* 0x0000761000117816 */ /* 0x000fe20000000011 */
[----:B------:R-:W-:Y:S06]  /*0f00*/  BRA `(.L_x_3820) ;  /* 0x0000000400287947 */ /* 0x000fec0003800000 */
.L_x_3833:
        /* <DEDUP_REMOVED lines=21> */
.L_x_3842:
[----:B------:R-:W-:Y:S05]  /*1060*/  BSYNC.RECONVERGENT B1 ;  /* 0x0000000000017941 */ /* 0x000fea0003800200 */
.L_x_3841:
[----:B------:R-:W-:Y:S01]  /*1070*/  IMAD.SHL.U32 R0, R0, 0x200000, RZ ;  /* 0x0020000000007824 */ /* 0x000fe200078e00ff */
[----:B------:R-:W-:-:S04]  /*1080*/  LEA R3, R3, 0x37800000, 0x17 ;  /* 0x3780000003037811 */ /* 0x000fc800078eb8ff */
[----:B------:R-:W-:-:S07]  /*1090*/  LOP3.LUT R0, R3, R0, R7, 0xfe, !PT ;  /* 0x0000000003007212 */ /* 0x000fce00078efe07 */
.L_x_3840:
[----:B------:R-:W-:Y:S05]  /*10a0*/  BSYNC.RECONVERGENT B0 ;  /* 0x0000000000007941 */ /* 0x000fea0003800200 */
.L_x_3839:
[----:B------:R-:W-:-:S04]  /*10b0*/  F2FP.BF16.F32.PACK_AB R0, RZ, R0 ;  /* 0x00000000ff00723e */ /* 0x000fc800000010ff */
[----:B------:R-:W-:Y:S01]  /*10c0*/  PRMT R17, R0, 0x7610, R17 ;  /* 0x0000761000117816 */ /* 0x000fe20000000011 */
[----:B------:R-:W-:Y:S06]  /*10d0*/  BRA `(.L_x_3820) ;  /* 0x0000000000b47947 */ /* 0x000fec0003800000 */
.L_x_3832:
[----:B------:R-:W-:-:S09]  /*10e0*/  UISETP.NE.AND UP0, UPT, UR4, 0x1c, UPT ;  /* 0x0000001c0400788c */ /* 0x000fd2000bf05270 */
[----:B------:R-:W-:Y:S05]  /*10f0*/  BRA.U !UP0, `(.L_x_3843) ;  /* 0x00000001089c7547 */ /* 0x000fea000b800000 */
[----:B------:R-:W-:-:S09]  /*1100*/  UISETP.NE.AND UP0, UPT, UR4, 0x1d, UPT ;  /* 0x0000001d0400788c */ /* 0x000fd2000bf05270 */
[----:B------:R-:W-:Y:S05]  /*1110*/  BRA.U !UP0, `(.L_x_3844) ;  /* 0x0000000108807547 */ /* 0x000fea000b800000 */
[----:B------:R-:W-:-:S09]  /*1120*/  UISETP.NE.AND UP0, UPT, UR4, 0x2c, UPT ;  /* 0x0000002c0400788c */ /* 0x000fd2000bf05270 */
[----:B------:R-:W-:Y:S05]  /*1130*/  BRA.U !UP0, `(.L_x_3845) ;  /* 0x0000000108487547 */ /* 0x000fea000b800000 */
.L_x_3819:
        /* <DEDUP_REMOVED lines=16> */
.L_x_3846:
[----:B------:R-:W-:Y:S01]  /*1240*/  PRMT R17, RZ, 0x7610, R17 ;  /* 0x00007610ff117816 */ /* 0x000fe20000000011 */
[----:B------:R-:W-:Y:S06]  /*1250*/  BRA `(.L_x_3820) ;  /* 0x0000000000547947 */ /* 0x000fec0003800000 */
.L_x_3845:
        /* <DEDUP_REMOVED lines=8> */
.L_x_3848:
[----:B------:R-:W-:Y:S05]  /*12e0*/  BSYNC.RECONVERGENT B0 ;  /* 0x0000000000007941 */ /* 0x000fea0003800200 */
.L_x_3847:
[----:B------:R-:W-:-:S04]  /*12f0*/  F2FP.BF16.F32.PACK_AB R0, RZ, R0 ;  /* 0x00000000ff00723e */ /* 0x000fc800000010ff */
[----:B------:R-:W-:Y:S01]  /*1300*/  PRMT R17, R0, 0x7610, R17 ;  /* 0x0000761000117816 */ /* 0x000fe20000000011 */
[----:B------:R-:W-:Y:S06]  /*1310*/  BRA `(.L_x_3820) ;  /* 0x0000000000247947 */ /* 0x000fec0003800000 */
.L_x_3844:
[----:B------:R-:W2:Y:S02]  /*1320*/  LDG.E.64 R4, desc[UR36][R4.64] ;  /* 0x0000002404047981 */ /* 0x000ea4000c1e1b00 */
[----:B--2---:R-:W0:Y:S02]  /*1330*/  I2F.U64 R0, R4 ;  /* 0x0000000400007312 */ /* 0x004e240000301000 */
[----:B0-----:R-:W-:-:S04]  /*1340*/  F2FP.BF16.F32.PACK_AB R0, RZ, R0 ;  /* 0x00000000ff00723e */ /* 0x001fc800000010ff */
[----:B------:R-:W-:Y:S01]  /*1350*/  PRMT R17, R0, 0x7610, R17 ;  /* 0x0000761000117816 */ /* 0x000fe20000000011 */
[----:B------:R-:W-:Y:S06]  /*1360*/  BRA `(.L_x_3820) ;  /* 0x0000000000107947 */ /* 0x000fec0003800000 */
.L_x_3843:
[----:B------:R-:W2:Y:S02]  /*1370*/  LDG.E R4, desc[UR36][R4.64] ;  /* 0x0000002404047981 */ /* 0x000ea4000c1e1900 */
[----:B--2---:R-:W-:-:S04]  /*1380*/  I2FP.F32.U32 R0, R4 ;  /* 0x0000000400007245 */ /* 0x004fc80000201000 */
[----:B------:R-:W-:-:S04]  /*1390*/  F2FP.BF16.F32.PACK_AB R0, RZ, R0 ;  /* 0x00000000ff00723e */ /* 0x000fc800000010ff */
[----:B------:R-:W-:-:S07]  /*13a0*/  PRMT R17, R0, 0x7610, R17 ;  /* 0x0000761000117816 */ /* 0x000fce0000000011 */
.L_x_3820:
        /* <DEDUP_REMOVED lines=21> */
.L_x_3852:
[----:B------:R-:W2:Y:S02]  /*1500*/  LDG.E.U8 R4, desc[UR36][R4.64] ;  /* 0x0000002404047981 */ /* 0x000ea4000c1e1100 */
[----:B--2---:R-:W-:-:S04]  /*1510*/  I2FP.F32.U32 R0, R4 ;  /* 0x0000000400007245 */ /* 0x004fc80000201000 */
[----:B------:R-:W-:-:S04]  /*1520*/  F2FP.BF16.F32.PACK_AB R0, RZ, R0 ;  /* 0x00000000ff00723e */ /* 0x000fc800000010ff */
[----:B------:R-:W-:Y:S01]  /*1530*/  PRMT R18, R0, 0x7610, R18 ;  /* 0x0000761000127816 */ /* 0x000fe20000000012 */
[----:B------:R-:W-:Y:S06]  /*1540*/  BRA `(.L_x_3854) ;  /* 0x0000000c00e47947 */ /* 0x000fec0003800000 */
.L_x_3851:
        /* <DEDUP_REMOVED lines=11> */
.L_x_3856:
[----:B------:R-:W2:Y:S02]  /*1600*/  LDG.E R4, desc[UR36][R4.64] ;  /* 0x0000002404047981 */ /* 0x000ea4000c1e1900 */
[----:B--2---:R-:W-:-:S04]  /*1610*/  I2FP.F32.S32 R0, R4 ;  /* 0x0000000400007245 */ /* 0x004fc80000201400 */
[----:B------:R-:W-:-:S04]  /*1620*/  F2FP.BF16.F32.PACK_AB R0, RZ, R0 ;  /* 0x00000000ff00723e */ /* 0x000fc800000010ff */
[----:B------:R-:W-:Y:S01]  /*1630*/  PRMT R18, R0, 0x7610, R18 ;  /* 0x0000761000127816 */ /* 0x000fe20000000012 */
[----:B------:R-:W-:Y:S06]  /*1640*/  BRA `(.L_x_3854) ;  /* 0x0000000c00a47947 */ /* 0x000fec0003800000 */
.L_x_3855:
[----:B------:R-:W2:Y:S02]  /*1650*/  LDG.E.U16 R4, desc[UR36][R4.64] ;  /* 0x0000002404047981 */ /* 0x000ea4000c1e1500 */
[----:B--2---:R-:W0:Y:S02]  /*1660*/  I2F.S16 R0, R4 ;  /* 0x0000000400007306 */ /* 0x004e240000101400 */
[----:B0-----:R-:W-:-:S04]  /*1670*/  F2FP.BF16.F32.PACK_AB R0, RZ, R0 ;  /* 0x00000000ff00723e */ /* 0x001fc800000010ff */
[----:B------:R-:W-:Y:S01]  /*1680*/  PRMT R18, R0, 0x7610, R18 ;  /* 0x0000761000127816 */ /* 0x000fe20000000012 */
[----:B------:R-:W-:Y:S06]  /*1690*/  BRA `(.L_x_3854) ;  /* 0x0000000c00907947 */ /* 0x000fec0003800000 */
.L_x_3850:
        /* <DEDUP_REMOVED lines=9> */
.L_x_3858:
[----:B------:R-:W2:Y:S02]  /*1730*/  LDG.E.U16 R0, desc[UR36][R4.64] ;  /* 0x0000002404007981 */ /* 0x000ea4000c1e1500 */
[----:B--2---:R-:W-:-:S05]  /*1740*/  HADD2.F32 R0, -RZ, R0.H0_H0 ;  /* 0x20000000ff007230 */ /* 0x004fca0000004100 */
[----:B------:R-:W-:-:S04]  /*1750*/  F2FP.BF16.F32.PACK_AB R0, RZ, R0 ;  /* 0x00000000ff00723e */ /* 0x000fc800000010ff */
[----:B------:R-:W-:Y:S01]  /*1760*/  PRMT R18, R0, 0x7610, R18 ;  /* 0x0000761000127816 */ /* 0x000fe20000000012 */
[----:B------:R-:W-:Y:S06]  /*1770*/  BRA `(.L_x_3854) ;  /* 0x0000000c00587947 */ /* 0x000fec0003800000 */
.L_x_3857:
        /* <DEDUP_REMOVED lines=9> */
.L_x_3860:
[----:B------:R-:W2:Y:S02]  /*1810*/  LDG.E.U16 R4, desc[UR36][R4.64] ;  /* 0x0000002404047981 */ /* 0x000ea4000c1e1500 */
[----:B--2---:R-:W-:-:S05]  /*1820*/  HADD2.F32 R0, -RZ, R4.H0_H0 ;  /* 0x20000004ff007230 */ /* 0x004fca0000004100 */
[----:B------:R-:W-:-:S04]  /*1830*/  F2FP.BF16.F32.PACK_AB R0, RZ, R0 ;  /* 0x00000000ff00723e */ /* 0x000fc800000010ff */
[----:B------:R-:W-:Y:S01]  /*1840*/  PRMT R18, R0, 0x7610, R18 ;  /* 0x0000761000127816 */ /* 0x000fe20000000012 */
[----:B------:R-:W-:Y:S06]  /*1850*/  BRA `(.L_x_3854) ;  /* 0x0000000c00207947 */ /* 0x000fec0003800000 */
.L_x_3859:
        /* <DEDUP_REMOVED lines=13> */
.L_x_3849:
        /* <DEDUP_REMOVED lines=14> */
.L_x_3863:
        /* <DEDUP_REMOVED lines=13> */
.L_x_3862:
        /* <DEDUP_REMOVED lines=27> */
.L_x_3865:
        /* <DEDUP_REMOVED lines=15> */
.L_x_3864:
[----:B------:R0:W5:Y:S01]  /*1d80*/  LDG.E.U16 R18, desc[UR36][R4.64] ;  /* 0x0000002404127981 */ /* 0x000162000c1e1500 */
[----:B------:R-:W-:Y:S05]  /*1d90*/  BRA `(.L_x_3854) ;  /* 0x0000000400d07947 */ /* 0x000fea0003800000 */
.L_x_3861:
        /* <DEDUP_REMOVED lines=13> */
.L_x_3868:
        /* <DEDUP_REMOVED lines=21> */
.L_x_3872:
[----:B------:R-:W-:Y:S05]  /*1fc0*/  BSYNC.RECONVERGENT B1 ;  /* 0x0000000000017941 */ /* 0x000fea0003800200 */
.L_x_3871:
[----:B------:R-:W-:Y:S01]  /*1fd0*/  IMAD.SHL.U32 R0, R0, 0x100000, RZ ;  /* 0x0010000000007824 */ /* 0x000fe200078e00ff */
[----:B------:R-:W-:-:S04]  /*1fe0*/  LEA R3, R3, 0x3b800000, 0x17 ;  /* 0x3b80000003037811 */ /* 0x000fc800078eb8ff */
[----:B------:R-:W-:-:S07]  /*1ff0*/  LOP3.LUT R0, R3, R0, R7, 0xfe, !PT ;  /* 0x0000000003007212 */ /* 0x000fce00078efe07 */
.L_x_3870:
[----:B------:R-:W-:Y:S05]  /*2000*/  BSYNC.RECONVERGENT B0 ;  /* 0x0000000000007941 */ /* 0x000fea0003800200 */
.L_x_3869:
[----:B------:R-:W-:-:S04]  /*2010*/  F2FP.BF16.F32.PACK_AB R0, RZ, R0 ;  /* 0x00000000ff00723e */ /* 0x000fc800000010ff */
[----:B------:R-:W-:Y:S01]  /*2020*/  PRMT R18, R0, 0x7610, R18 ;  /* 0x0000761000127816 */ /* 0x000fe20000000012 */
[----:B------:R-:W-:Y:S06]  /*2030*/  BRA `(.L_x_3854) ;  /* 0x0000000400287947 */ /* 0x000fec0003800000 */
.L_x_3867:
        /* <DEDUP_REMOVED lines=21> */
.L_x_3876:
[----:B------:R-:W-:Y:S05]  /*2190*/  BSYNC.RECONVERGENT B1 ;  /* 0x0000000000017941 */ /* 0x000fea0003800200 */
.L_x_3875:
[----:B------:R-:W-:Y:S01]  /*21a0*/  IMAD.SHL.U32 R0, R0, 0x200000, RZ ;  /* 0x0020000000007824 */ /* 0x000fe200078e00ff */
[----:B------:R-:W-:-:S04]  /*21b0*/  LEA R3, R3, 0x37800000, 0x17 ;  /* 0x3780000003037811 */ /* 0x000fc800078eb8ff */
[----:B------:R-:W-:-:S07]  /*21c0*/  LOP3.LUT R0, R3, R0, R7, 0xfe, !PT ;  /* 0x0000000003007212 */ /* 0x000fce00078efe07 */
.L_x_3874:
[----:B------:R-:W-:Y:S05]  /*21d0*/  BSYNC.RECONVERGENT B0 ;  /* 0x0000000000007941 */ /* 0x000fea0003800200 */
.L_x_3873:
[----:B------:R-:W-:-:S04]  /*21e0*/  F2FP.BF16.F32.PACK_AB R0, RZ, R0 ;  /* 0x00000000ff00723e */ /* 0x000fc800000010ff */
[----:B------:R-:W-:Y:S01]  /*21f0*/  PRMT R18, R0, 0x7610, R18 ;  /* 0x0000761000127816 */ /* 0x000fe20000000012 */
[----:B------:R-:W-:Y:S06]  /*2200*/  BRA `(.L_x_3854) ;  /* 0x0000000000b47947 */ /* 0x000fec0003800000 */
.L_x_3866:
[----:B------:R-:W-:-:S09]  /*2210*/  UISETP.NE.AND UP0, UPT, UR4, 0x1c, UPT ;  /* 0x0000001c0400788c */ /* 0x000fd2000bf05270 */
[----:B------:R-:W-:Y:S05]  /*2220*/  BRA.U !UP0, `(.L_x_3877) ;  /* 0x00000001089c7547 */ /* 0x000fea000b800000 */
[----:B------:R-:W-:-:S09]  /*2230*/  UISETP.NE.AND UP0, UPT, UR4, 0x1d, UPT ;  /* 0x0000001d0400788c */ /* 0x000fd2000bf05270 */
[----:B------:R-:W-:Y:S05]  /*2240*/  BRA.U !UP0, `(.L_x_3878) ;  /* 0x0000000108807547 */ /* 0x000fea000b800000 */
[----:B------:R-:W-:-:S09]  /*2250*/  UISETP.NE.AND UP0, UPT, UR4, 0x2c, UPT ;  /* 0x0000002c0400788c */ /* 0x000fd2000bf05270 */
[----:B------:R-:W-:Y:S05]  /*2260*/  BRA.U !UP0, `(.L_x_3879) ;  /* 0x0000000108487547 */ /* 0x000fea000b800000 */
.L_x_3853:
        /* <DEDUP_REMOVED lines=16> */
.L_x_3880:
[----:B------:R-:W-:Y:S01]  /*2370*/  PRMT R18, RZ, 0x7610, R18 ;  /* 0x00007610ff127816 */ /* 0x000fe20000000012 */
[----:B------:R-:W-:Y:S06]  /*2380*/  BRA `(.L_x_3854) ;  /* 0x0000000000547947 */ /* 0x000fec0003800000 */
.L_x_3879:
        /* <DEDUP_REMOVED lines=8> */
.L_x_3882:
[----:B------:R-:W-:Y:S05]  /*2410*/  BSYNC.RECONVERGENT B0 ;  /* 0x0000000000007941 */ /* 0x000fea0003800200 */
.L_x_3881:
[----:B------:R-:W-:-:S04]  /*2420*/  F2FP.BF16.F32.PACK_AB R0, RZ, R0 ;  /* 0x00000000ff00723e */ /* 0x000fc800000010ff */
[----:B------:R-:W-:Y:S01]  /*2430*/  PRMT R18, R0, 0x7610, R18 ;  /* 0x0000761000127816 */ /* 0x000fe20000000012 */
[----:B------:R-:W-:Y:S06]  /*2440*/  BRA `(.L_x_3854) ;  /* 0x0000000000247947 */ /* 0x000fec0003800000 */
.L_x_3878:
[----:B------:R-:W2:Y:S02]  /*2450*/  LDG.E.64 R4, desc[UR36][R4.64] ;  /* 0x0000002404047981 */ /* 0x000ea4000c1e1b00 */
[----:B--2---:R-:W0:Y:S02]  /*2460*/  I2F.U64 R0, R4 ;  /* 0x0000000400007312 */ /* 0x004e240000301000 */
[----:B0-----:R-:W-:-:S04]  /*2470*/  F2FP.BF16.F32.PACK_AB R0, RZ, R0 ;  /* 0x00000000ff00723e */ /* 0x001fc800000010ff */
[----:B------:R-:W-:Y:S01]  /*2480*/  PRMT R18, R0, 0x7610, R18 ;  /* 0x0000761000127816 */ /* 0x000fe20000000012 */
[----:B------:R-:W-:Y:S06]  /*2490*/  BRA `(.L_x_3854) ;  /* 0x0000000000107947 */ /* 0x000fec0003800000 */
.L_x_3877:
[----:B------:R-:W2:Y:S02]  /*24a0*/  LDG.E R4, desc[UR36][R4.64] ;  /* 0x0000002404047981 */ /* 0x000ea4000c1e1900 */
[----:B--2---:R-:W-:-:S04]  /*24b0*/  I2FP.F32.U32 R0, R4 ;  /* 0x0000000400007245 */ /* 0x004fc80000201000 */
[----:B------:R-:W-:-:S04]  /*24c0*/  F2FP.BF16.F32.PACK_AB R0, RZ, R0 ;  /* 0x00000000ff00723e */ /* 0x000fc800000010ff */
[----:B------:R-:W-:-:S07]  /*24d0*/  PRMT R18, R0, 0x7610, R18 ;  /* 0x0000761000127816 */ /* 0x000fce0000000012 */
.L_x_3854:
[----:B------:R-:W-:-:S07]  /*24e0*/  VIADD R29, R25, 0x80 ;  /* 0x00000080191d7836 */ /* 0x000fce0000000000 */
.L_x_3813:
[----:B------:R-:W-:Y:S05]  /*24f0*/  BSYNC.RECONVERGENT B6 ;  /* 0x0000000000067941 */ /* 0x000fea0003800200 */
.L_x_3812:
[----:B------:R-:W-:Y:S01]  /*2500*/  ISETP.GE.AND P0, PT, R29, R16, PT ;  /* 0x000000101d00720c */ /* 0x000fe20003f06270 */
[----:B------:R-:W-:Y:S01]  /*2510*/  BSSY.RECONVERGENT B6, `(.L_x_3883) ;  /* 0x0000244000067945 */ /* 0x000fe20003800200 */
[----:B------:R-:W-:Y:S02]  /*2520*/  PRMT R19, RZ, 0x7610, R19 ;  /* 0x00007610ff137816 */ /* 0x000fe40000000013 */
[----:B------:R-:W-:-:S09]  /*2530*/  PRMT R22, RZ, 0x7610, R22 ;  /* 0x00007610ff167816 */ /* 0x000fd20000000016 */
[----:B------:R-:W-:Y:S05]  /*2540*/  @P0 BRA `(.L_x_3884) ;  /* 0x0000002400000947 */ /* 0x000fea0003800000 */
[----:B------:R-:W-:Y:S01]  /*2550*/  IMAD.MOV.U32 R3, RZ, RZ, 0x1 ;  /* 0x00000001ff037424 */ /* 0x000fe200078e00ff */
[C---:B------:R-:W-:Y:S01]  /*2560*/  LOP3.LUT R0, R23.reuse, 0xff, RZ, 0xc0, !PT ;  /* 0x000000ff17007812 */ /* 0x040fe200078ec0ff */
[----:B------:R-:W-:Y:S01]  /*2570*/  IMAD R22, R2, 0x200, R29 ;  /* 0x0000020002167824 */ /* 0x000fe200078e021d */
[----:B------:R-:W-:Y:S02]  /*2580*/  ISETP.LE.U32.AND P1, PT, R23, 0x2c, PT ;  /* 0x0000002c1700780c */ /* 0x000fe40003f23070 */
[CC--:B0-----:R-:W-:Y:S02]  /*2590*/  SHF.L.U32 R4, R3.reuse, R0.reuse, RZ ;  /* 0x0000000003047219 */ /* 0x0c1fe400000006ff */
        /* <DEDUP_REMOVED lines=20> */
.L_x_3885:
        /* <DEDUP_REMOVED lines=21> */
.L_x_3889:
[----:B------:R-:W2:Y:S02]  /*2830*/  LDG.E.U8 R4, desc[UR36][R4.64] ;  /* 0x0000002404047981 */ /* 0x000ea4000c1e1100 */
[----:B--2---:R-:W-:-:S04]  /*2840*/  I2FP.F32.U32 R0, R4 ;  /* 0x0000000400007245 */ /* 0x004fc80000201000 */
[----:B------:R-:W-:-:S04]  /*2850*/  F2FP.BF16.F32.PACK_AB R0, RZ, R0 ;  /* 0x00000000ff00723e */ /* 0x000fc800000010ff */
[----:B------:R-:W-:Y:S01]  /*2860*/  PRMT R19, R0, 0x7610, R19 ;  /* 0x0000761000137816 */ /* 0x000fe20000000013 */
[----:B------:R-:W-:Y:S06]  /*2870*/  BRA `(.L_x_3891) ;  /* 0x0000000c00e47947 */ /* 0x000fec0003800000 */
.L_x_3888:
        /* <DEDUP_REMOVED lines=11> */
.L_x_3893:
[----:B------:R-:W2:Y:S02]  /*2930*/  LDG.E R4, desc[UR36][R4.64] ;  /* 0x0000002404047981 */ /* 0x000ea4000c1e1900 */
[----:B--2---:R-:W-:-:S04]  /*2940*/  I2FP.F32.S32 R0, R4 ;  /* 0x0000000400007245 */ /* 0x004fc80000201400 */
[----:B------:R-:W-:-:S04]  /*2950*/  F2FP.BF16.F32.PACK_AB R0, RZ, R0 ;  /* 0x00000000ff00723e */ /* 0x000fc800000010ff */
[----:B------:R-:W-:Y:S01]  /*2960*/  PRMT R19, R0, 0x7610, R19 ;  /* 0x0000761000137816 */ /* 0x000fe20000000013 */
[----:B------:R-:W-:Y:S06]  /*2970*/  BRA `(.L_x_3891) ;  /* 0x0000000c00a47947 */ /* 0x000fec0003800000 */
.L_x_3892:
[----:B------:R-:W2:Y:S02]  /*2980*/  LDG.E.U16 R4, desc[UR36][R4.64] ;  /* 0x0000002404047981 */ /* 0x000ea4000c1e1500 */
[----:B--2---:R-:W0:Y:S02]  /*2990*/  I2F.S16 R0, R4 ;  /* 0x0000000400007306 */ /* 0x004e240000101400 */
[----:B0-----:R-:W-:-:S04]  /*29a0*/  F2FP.BF16.F32.PACK_AB R0, RZ, R0 ;  /* 0x00000000ff00723e */ /* 0x001fc800000010ff */
[----:B------:R-:W-:Y:S01]  /*29b0*/  PRMT R19, R0, 0x7610, R19 ;  /* 0x0000761000137816 */ /* 0x000fe20000000013 */
[----:B------:R-:W-:Y:S06]  /*29c0*/  BRA `(.L_x_3891) ;  /* 0x0000000c00907947 */ /* 0x000fec0003800000 */
.L_x_3887:
        /* <DEDUP_REMOVED lines=9> */
.L_x_3895:
[----:B------:R-:W2:Y:S02]  /*2a60*/  LDG.E.U16 R0, desc[UR36][R4.64] ;  /* 0x0000002404007981 */ /* 0x000ea4000c1e1500 */
[----:B--2---:R-:W-:-:S05]  /*2a70*/  HADD2.F32 R0, -RZ, R0.H0_H0 ;  /* 0x20000000ff007230 */ /* 0x004fca0000004100 */
[----:B------:R-:W-:-:S04]  /*2a80*/  F2FP.BF16.F32.PACK_AB R0, RZ, R0 ;  /* 0x00000000ff00723e */ /* 0x000fc800000010ff */
[----:B------:R-:W-:Y:S01]  /*2a90*/  PRMT R19, R0, 0x7610, R19 ;  /* 0x0000761000137816 */ /* 0x000fe20000000013 */
[----:B------:R-:W-:Y:S06]  /*2aa0*/  BRA `(.L_x_3891) ;  /* 0x0000000c00587947 */ /* 0x000fec0003800000 */
.L_x_3894:
        /* <DEDUP_REMOVED lines=9> */
.L_x_3897:
[----:B------:R-:W2:Y:S02]  /*2b40*/  LDG.E.U16 R4, desc[UR36][R4.64] ;  /* 0x0000002404047981 */ /* 0x000ea4000c1e1500 */
[----:B--2---:R-:W-:-:S05]  /*2b50*/  HADD2.F32 R0, -RZ, R4.H0_H0 ;  /* 0x20000004ff007230 */ /* 0x004fca0000004100 */
[----:B------:R-:W-:-:S04]  /*2b60*/  F2FP.BF16.F32.PACK_AB R0, RZ, R0 ;  /* 0x00000000ff00723e */ /* 0x000fc800000010ff */
[----:B------:R-:W-:Y:S01]  /*2b70*/  PRMT R19, R0, 0x7610, R19 ;  /* 0x0000761000137816 */ /* 0x000fe20000000013 */
[----:B------:R-:W-:Y:S06]  /*2b80*/  BRA `(.L_x_3891) ;  /* 0x0000000c00207947 */ /* 0x000fec0003800000 */
.L_x_3896:
        /* <DEDUP_REMOVED lines=13> */
.L_x_3886:
        /* <DEDUP_REMOVED lines=14> */
.L_x_3900:
        /* <DEDUP_REMOVED lines=13> */
.L_x_3899:
        /* <DEDUP_REMOVED lines=27> */
.L_x_3902:
        /* <DEDUP_REMOVED lines=15> */
.L_x_3901:
[----:B------:R0:W5:Y:S01]  /*30b0*/  LDG.E.U16 R19, desc[UR36][R4.64] ;  /* 0x0000002404137981 */ /* 0x000162000c1e1500 */
[----:B------:R-:W-:Y:S05]  /*30c0*/  BRA `(.L_x_3891) ;  /* 0x0000000400d07947 */ /* 0x000fea0003800000 */
.L_x_3898:
        /* <DEDUP_REMOVED lines=13> */
.L_x_3905:
        /* <DEDUP_REMOVED lines=21> */
.L_x_3909:
[----:B------:R-:W-:Y:S05]  /*32f0*/  BSYNC.RECONVERGENT B1 ;  /* 0x0000000000017941 */ /* 0x000fea0003800200 */
.L_x_3908:
[----:B------:R-:W-:Y:S01]  /*3300*/  IMAD.SHL.U32 R0, R0, 0x100000, RZ ;  /* 0x0010000000007824 */ /* 0x000fe200078e00ff */
[----:B------:R-:W-:-:S04]  /*3310*/  LEA R3, R3, 0x3b800000, 0x17 ;  /* 0x3b80000003037811 */ /* 0x000fc800078eb8ff */
[----:B------:R-:W-:-:S07]  /*3320*/  LOP3.LUT R0, R3, R0, R7, 0xfe, !PT ;  /* 0x0000000003007212 */ /* 0x000fce00078efe07 */
.L_x_3907:
[----:B------:R-:W-:Y:S05]  /*3330*/  BSYNC.RECONVERGENT B0 ;  /* 0x0000000000007941 */ /* 0x000fea0003800200 */
.L_x_3906:
[----:B------:R-:W-:-:S04]  /*3340*/  F2FP.BF16.F32.PACK_AB R0, RZ, R0 ;  /* 0x00000000ff00723e */ /* 0x000fc800000010ff */
[----:B------:R-:W-:Y:S01]  /*3350*/  PRMT R19, R0, 0x7610, R19 ;  /* 0x0000761000137816 */ /* 0x000fe20000000013 */
[----:B------:R-:W-:Y:S06]  /*3360*/  BRA `(.L_x_3891) ;  /* 0x0000000400287947 */ /* 0x000fec0003800000 */
.L_x_3904:
        /* <DEDUP_REMOVED lines=21> */
.L_x_3913:
[----:B------:R-:W-:Y:S05]  /*34c0*/  BSYNC.RECONVERGENT B1 ;  /* 0x0000000000017941 */ /* 0x000fea0003800200 */
.L_x_3912:
[----:B------:R-:W-:Y:S01]  /*34d0*/  IMAD.SHL.U32 R0, R0, 0x200000, RZ ;  /* 0x0020000000007824 */ /* 0x000fe200078e00ff */
[----:B------:R-:W-:-:S04]  /*34e0*/  LEA R3, R3, 0x37800000, 0x17 ;  /* 0x3780000003037811 */ /* 0x000fc800078eb8ff */
[----:B------:R-:W-:-:S07]  /*34f0*/  LOP3.LUT R0, R3, R0, R7, 0xfe, !PT ;  /* 0x0000000003007212 */ /* 0x000fce00078efe07 */
.L_x_3911:
[----:B------:R-:W-:Y:S05]  /*3500*/  BSYNC.RECONVERGENT B0 ;  /* 0x0000000000007941 */ /* 0x000fea0003800200 */
.L_x_3910:
[----:B------:R-:W-:-:S04]  /*3510*/  F2FP.BF16.F32.PACK_AB R0, RZ, R0 ;  /* 0x00000000ff00723e */ /* 0x000fc800000010ff */
[----:B------:R-:W-:Y:S01]  /*3520*/  PRMT R19, R0, 0x7610, R19 ;  /* 0x0000761000137816 */ /* 0x000fe20000000013 */
[----:B------:R-:W-:Y:S06]  /*3530*/  BRA `(.L_x_3891) ;  /* 0x0000000000b47947 */ /* 0x000fec0003800000 */
.L_x_3903:
        /* <DEDUP_REMOVED lines=14> */
.L_x_3917:
[----:B------:R-:W-:Y:S05]  /*3620*/  BSYNC.RECONVERGENT B0 ;  /* 0x0000000000007941 */ /* 0x000fea0003800200 */
.L_x_3916:
[----:B------:R-:W-:-:S04]  /*3630*/  F2FP.BF16.F32.PACK_AB R0, RZ, R0 ;  /* 0x00000000ff00723e */ /* 0x000fc800000010ff */
[----:B------:R-:W-:Y:S01]  /*3640*/  PRMT R19, R0, 0x7610, R19 ;  /* 0x0000761000137816 */ /* 0x000fe20000000013 */
[----:B------:R-:W-:Y:S06]  /*3650*/  BRA `(.L_x_3891) ;  /* 0x00000000006c7947 */ /* 0x000fec0003800000 */
.L_x_3890:
        /* <DEDUP_REMOVED lines=16> */
.L_x_3918:
[----:B------:R-:W-:Y:S01]  /*3760*/  PRMT R19, RZ, 0x7610, R19 ;  /* 0x00007610ff137816 */ /* 0x000fe20000000013 */
[----:B------:R-:W-:Y:S06]  /*3770*/  BRA `(.L_x_3891) ;  /* 0x0000000000247947 */ /* 0x000fec0003800000 */
.L_x_3915:
[----:B------:R-:W2:Y:S02]  /*3780*/  LDG.E.64 R4, desc[UR36][R4.64] ;  /* 0x0000002404047981 */ /* 0x000ea4000c1e1b00 */
[----:B--2---:R-:W0:Y:S02]  /*3790*/  I2F.U64 R0, R4 ;  /* 0x0000000400007312 */ /* 0x004e240000301000 */
[----:B0-----:R-:W-:-:S04]  /*37a0*/  F2FP.BF16.F32.PACK_AB R0, RZ, R0 ;  /* 0x00000000ff00723e */ /* 0x001fc800000010ff */
[----:B------:R-:W-:Y:S01]  /*37b0*/  PRMT R19, R0, 0x7610, R19 ;  /* 0x0000761000137816 */ /* 0x000fe20000000013 */
[----:B------:R-:W-:Y:S06]  /*37c0*/  BRA `(.L_x_3891) ;  /* 0x0000000000107947 */ /* 0x000fec0003800000 */
.L_x_3914:
[----:B------:R-:W2:Y:S02]  /*37d0*/  LDG.E R4, desc[UR36][R4.64] ;  /* 0x0000002404047981 */ /* 0x000ea4000c1e1900 */
[----:B--2---:R-:W-:-:S04]  /*37e0*/  I2FP.F32.U32 R0, R4 ;  /* 0x0000000400007245 */ /* 0x004fc80000201000 */
[----:B------:R-:W-:-:S04]  /*37f0*/  F2FP.BF16.F32.PACK_AB R0, RZ, R0 ;  /* 0x00000000ff00723e */ /* 0x000fc800000010ff */
[----:B------:R-:W-:-:S07]  /*3800*/  PRMT R19, R0, 0x7610, R19 ;  /* 0x0000761000137816 */ /* 0x000fce0000000013 */
.L_x_3891:
        /* <DEDUP_REMOVED lines=21> */
.L_x_3922:
[----:B------:R-:W2:Y:S02]  /*3960*/  LDG.E.U8 R4, desc[UR36][R4.64] ;  /* 0x0000002404047981 */ /* 0x000ea4000c1e1100 */
[----:B--2---:R-:W-:-:S04]  /*3970*/  I2FP.F32.U32 R0, R4 ;  /* 0x0000000400007245 */ /* 0x004fc80000201000 */
[----:B------:R-:W-:-:S04]  /*3980*/  F2FP.BF16.F32.PACK_AB R0, RZ, R0 ;  /* 0x00000000ff00723e */ /* 0x000fc800000010ff */
[----:B------:R-:W-:Y:S01]  /*3990*/  PRMT R22, R0, 0x7610, R22 ;  /* 0x0000761000167816 */ /* 0x000fe20000000016 */
[----:B------:R-:W-:Y:S06]  /*39a0*/  BRA `(.L_x_3924) ;  /* 0x0000000c00e47947 */ /* 0x000fec0003800000 */
.L_x_3921:
        /* <DEDUP_REMOVED lines=11> */
.L_x_3926:
[----:B------:R-:W2:Y:S02]  /*3a60*/  LDG.E R4, desc[UR36][R4.64] ;  /* 0x0000002404047981 */ /* 0x000ea4000c1e1900 */
[----:B--2---:R-:W-:-:S04]  /*3a70*/  I2FP.F32.S32 R0, R4 ;  /* 0x0000000400007245 */ /* 0x004fc80000201400 */
[----:B------:R-:W-:-:S04]  /*3a80*/  F2FP.BF16.F32.PACK_AB R0, RZ, R0 ;  /* 0x00000000ff00723e */ /* 0x000fc800000010ff */
[----:B------:R-:W-:Y:S01]  /*3a90*/  PRMT R22, R0, 0x7610, R22 ;  /* 0x0000761000167816 */ /* 0x000fe20000000016 */
[----:B------:R-:W-:Y:S06]  /*3aa0*/  BRA `(.L_x_3924) ;  /* 0x0000000c00a47947 */ /* 0x000fec0003800000 */
.L_x_3925:
[----:B------:R-:W2:Y:S02]  /*3ab0*/  LDG.E.U16 R4, desc[UR36][R4.64] ;  /* 0x0000002404047981 */ /* 0x000ea4000c1e1500 */
[----:B--2---:R-:W0:Y:S02]  /*3ac0*/  I2F.S16 R0, R4 ;  /* 0x0000000400007306 */ /* 0x004e240000101400 */
[----:B0-----:R-:W-:-:S04]  /*3ad0*/  F2FP.BF16.F32.PACK_AB R0, RZ, R0 ;  /* 0x00000000ff00723e */ /* 0x001fc800000010ff */
[----:B------:R-:W-:Y:S01]  /*3ae0*/  PRMT R22, R0, 0x7610, R22 ;  /* 0x0000761000167816 */ /* 0x000fe20000000016 */
[----:B------:R-:W-:Y:S06]  /*3af0*/  BRA `(.L_x_3924) ;  /* 0x0000000c00907947 */ /* 0x000fec0003800000 */
.L_x_3920:
        /* <DEDUP_REMOVED lines=9> */
.L_x_3928:
[----:B------:R-:W2:Y:S02]  /*3b90*/  LDG.E.U16 R0, desc[UR36][R4.64] ;  /* 0x0000002404007981 */ /* 0x000ea4000c1e1500 */
[----:B--2---:R-:W-:-:S05]  /*3ba0*/  HADD2.F32 R0, -RZ, R0.H0_H0 ;  /* 0x20000000ff007230 */ /* 0x004fca0000004100 */
[----:B------:R-:W-:-:S04]  /*3bb0*/  F2FP.BF16.F32.PACK_AB R0, RZ, R0 ;  /* 0x00000000ff00723e */ /* 0x000fc800000010ff */
[----:B------:R-:W-:Y:S01]  /*3bc0*/  PRMT R22, R0, 0x7610, R22 ;  /* 0x0000761000167816 */ /* 0x000fe20000000016 */
[----:B------:R-:W-:Y:S06]  /*3bd0*/  BRA `(.L_x_3924) ;  /* 0x0000000c00587947 */ /* 0x000fec0003800000 */
.L_x_3927:
        /* <DEDUP_REMOVED lines=9> */
.L_x_3930:
[----:B------:R-:W2:Y:S02]  /*3c70*/  LDG.E.U16 R4, desc[UR36][R4.64] ;  /* 0x0000002404047981 */ /* 0x000ea4000c1e1500 */
[----:B--2---:R-:W-:-:S05]  /*3c80*/  HADD2.F32 R0, -RZ, R4.H0_H0 ;  /* 0x20000004ff007230 */ /* 0x004fca0000004100 */
[----:B------:R-:W-:-:S04]  /*3c90*/  F2FP.BF16.F32.PACK_AB R0, RZ, R0 ;  /* 0x00000000ff00723e */ /* 0x000fc800000010ff */
[----:B------:R-:W-:Y:S01]  /*3ca0*/  PRMT R22, R0, 0x7610, R22 ;  /* 0x0000761000167816 */ /* 0x000fe20000000016 */
[----:B------:R-:W-:Y:S06]  /*3cb0*/  BRA `(.L_x_3924) ;  /* 0x0000000c00207947 */ /* 0x000fec0003800000 */
.L_x_3929:
        /* <DEDUP_REMOVED lines=13> */
.L_x_3919:
        /* <DEDUP_REMOVED lines=14> */
.L_x_3933:
        /* <DEDUP_REMOVED lines=13> */
.L_x_3932:
        /* <DEDUP_REMOVED lines=27> */
.L_x_3935:
        /* <DEDUP_REMOVED lines=15> */
.L_x_3934:
[----:B------:R0:W5:Y:S01]  /*41e0*/  LDG.E.U16 R22, desc[UR36][R4.64] ;  /* 0x0000002404167981 */ /* 0x000162000c1e1500 */
[----:B------:R-:W-:Y:S05]  /*41f0*/  BRA `(.L_x_3924) ;  /* 0x0000000400d07947 */ /* 0x000fea0003800000 */
.L_x_3931:
        /* <DEDUP_REMOVED lines=13> */
.L_x_3938:
        /* <DEDUP_REMOVED lines=21> */
.L_x_3942:
[----:B------:R-:W-:Y:S05]  /*4420*/  BSYNC.RECONVERGENT B1 ;  /* 0x0000000000017941 */ /* 0x000fea0003800200 */
.L_x_3941:
[----:B------:R-:W-:Y:S01]  /*4430*/  IMAD.SHL.U32 R0, R0, 0x100000, RZ ;  /* 0x0010000000007824 */ /* 0x000fe200078e00ff */
[----:B------:R-:W-:-:S04]  /*4440*/  LEA R3, R3, 0x3b800000, 0x17 ;  /* 0x3b80000003037811 */ /* 0x000fc800078eb8ff */
[----:B------:R-:W-:-:S07]  /*4450*/  LOP3.LUT R0, R3, R0, R7, 0xfe, !PT ;  /* 0x0000000003007212 */ /* 0x000fce00078efe07 */
.L_x_3940:
[----:B------:R-:W-:Y:S05]  /*4460*/  BSYNC.RECONVERGENT B0 ;  /* 0x0000000000007941 */ /* 0x000fea0003800200 */
.L_x_3939:
[----:B------:R-:W-:-:S04]  /*4470*/  F2FP.BF16.F32.PACK_AB R0, RZ, R0 ;  /* 0x00000000ff00723e */ /* 0x000fc800000010ff */
[----:B------:R-:W-:Y:S01]  /*4480*/  PRMT R22, R0, 0x7610, R22 ;  /* 0x0000761000167816 */ /* 0x000fe20000000016 */
[----:B------:R-:W-:Y:S06]  /*4490*/  BRA `(.L_x_3924) ;  /* 0x0000000400287947 */ /* 0x000fec0003800000 */
.L_x_3937:
        /* <DEDUP_REMOVED lines=21> */
.L_x_3946:
[----:B------:R-:W-:Y:S05]  /*45f0*/  BSYNC.RECONVERGENT B1 ;  /* 0x0000000000017941 */ /* 0x000fea0003800200 */
.L_x_3945:
[----:B------:R-:W-:Y:S01]  /*4600*/  IMAD.SHL.U32 R0, R0, 0x200000, RZ ;  /* 0x0020000000007824 */ /* 0x000fe200078e00ff */
[----:B------:R-:W-:-:S04]  /*4610*/  LEA R3, R3, 0x37800000, 0x17 ;  /* 0x3780000003037811 */ /* 0x000fc800078eb8ff */
[----:B------:R-:W-:-:S07]  /*4620*/  LOP3.LUT R0, R3, R0, R7, 0xfe, !PT ;  /* 0x0000000003007212 */ /* 0x000fce00078efe07 */
.L_x_3944:
[----:B------:R-:W-:Y:S05]  /*4630*/  BSYNC.RECONVERGENT B0 ;  /* 0x0000000000007941 */ /* 0x000fea0003800200 */
.L_x_3943:
[----:B------:R-:W-:-:S04]  /*4640*/  F2FP.BF16.F32.PACK_AB R0, RZ, R0 ;  /* 0x00000000ff00723e */ /* 0x000fc800000010ff */
[----:B------:R-:W-:Y:S01]  /*4650*/  PRMT R22, R0, 0x7610, R22 ;  /* 0x0000761000167816 */ /* 0x000fe20000000016 */
[----:B------:R-:W-:Y:S06]  /*4660*/  BRA `(.L_x_3924) ;  /* 0x0000000000b47947 */ /* 0x000fec0003800000 */
.L_x_3936:
        /* <DEDUP_REMOVED lines=14> */
.L_x_3950:
[----:B------:R-:W-:Y:S05]  /*4750*/  BSYNC.RECONVERGENT B0 ;  /* 0x0000000000007941 */ /* 0x000fea0003800200 */
.L_x_3949:
[----:B------:R-:W-:-:S04]  /*4760*/  F2FP.BF16.F32.PACK_AB R0, RZ, R0 ;  /* 0x00000000ff00723e */ /* 0x000fc800000010ff */
[----:B------:R-:W-:Y:S01]  /*4770*/  PRMT R22, R0, 0x7610, R22 ;  /* 0x0000761000167816 */ /* 0x000fe20000000016 */
[----:B------:R-:W-:Y:S06]  /*4780*/  BRA `(.L_x_3924) ;  /* 0x00000000006c7947 */ /* 0x000fec0003800000 */
.L_x_3923:
        /* <DEDUP_REMOVED lines=16> */
.L_x_3951:
[----:B------:R-:W-:Y:S01]  /*4890*/  PRMT R22, RZ, 0x7610, R22 ;  /* 0x00007610ff167816 */ /* 0x000fe20000000016 */
[----:B------:R-:W-:Y:S06]  /*48a0*/  BRA `(.L_x_3924) ;  /* 0x0000000000247947 */ /* 0x000fec0003800000 */
.L_x_3948:
[----:B------:R-:W2:Y:S02]  /*48b0*/  LDG.E.64 R4, desc[UR36][R4.64] ;  /* 0x0000002404047981 */ /* 0x000ea4000c1e1b00 */
[----:B--2---:R-:W0:Y:S02]  /*48c0*/  I2F.U64 R0, R4 ;  /* 0x0000000400007312 */ /* 0x004e240000301000 */
[----:B0-----:R-:W-:-:S04]  /*48d0*/  F2FP.BF16.F32.PACK_AB R0, RZ, R0 ;  /* 0x00000000ff00723e */ /* 0x001fc800000010ff */
[----:B------:R-:W-:Y:S01]  /*48e0*/  PRMT R22, R0, 0x7610, R22 ;  /* 0x0000761000167816 */ /* 0x000fe20000000016 */
[----:B------:R-:W-:Y:S06]  /*48f0*/  BRA `(.L_x_3924) ;  /* 0x0000000000107947 */ /* 0x000fec0003800000 */
.L_x_3947:
[----:B------:R-:W2:Y:S02]  /*4900*/  LDG.E R4, desc[UR36][R4.64] ;  /* 0x0000002404047981 */ /* 0x000ea4000c1e1900 */
[----:B--2---:R-:W-:-:S04]  /*4910*/  I2FP.F32.U32 R0, R4 ;  /* 0x0000000400007245 */ /* 0x004fc80000201000 */
[----:B------:R-:W-:-:S04]  /*4920*/  F2FP.BF16.F32.PACK_AB R0, RZ, R0 ;  /* 0x00000000ff00723e */ /* 0x000fc800000010ff */
[----:B------:R-:W-:-:S07]  /*4930*/  PRMT R22, R0, 0x7610, R22 ;  /* 0x0000761000167816 */ /* 0x000fce0000000016 */
.L_x_3924:
[----:B------:R-:W-:-:S07]  /*4940*/  VIADD R29, R29, 0x80 ;  /* 0x000000801d1d7836 */ /* 0x000fce0000000000 */
.L_x_3884:
[----:B------:R-:W-:Y:S05]  /*4950*/  BSYNC.RECONVERGENT B6 ;  /* 0x0000000000067941 */ /* 0x000fea0003800200 */
.L_x_3883:
        /* <DEDUP_REMOVED lines=30> */
.L_x_3954:
        /* <DEDUP_REMOVED lines=22> */
.L_x_3958:
[----:B------:R-:W2:Y:S02]  /*4ca0*/  LDG.E.U8 R4, desc[UR36][R4.64] ;  /* 0x0000002404047981 */ /* 0x000ea4000c1e1100 */
[----:B--2---:R-:W-:-:S04]  /*4cb0*/  I2FP.F32.U32 R0, R4 ;  /* 0x0000000400007245 */ /* 0x004fc80000201000 */
[----:B------:R-:W-:-:S04]  /*4cc0*/  F2FP.BF16.F32.PACK_AB R0, RZ, R0 ;  /* 0x00000000ff00723e */ /* 0x000fc800000010ff */
[----:B------:R-:W-:Y:S01]  /*4cd0*/  PRMT R24, R0, 0x7610, R24 ;  /* 0x0000761000187816 */ /* 0x000fe20000000018 */
[----:B------:R-:W-:Y:S06]  /*4ce0*/  BRA `(.L_x_3960) ;  /* 0x0000000c00e47947 */ /* 0x000fec0003800000 */
.L_x_3957:
        /* <DEDUP_REMOVED lines=11> */
.L_x_3962:
[----:B------:R-:W2:Y:S02]  /*4da0*/  LDG.E R4, desc[UR36][R4.64] ;  /* 0x0000002404047981 */ /* 0x000ea4000c1e1900 */
[----:B--2---:R-:W-:-:S04]  /*4db0*/  I2FP.F32.S32 R0, R4 ;  /* 0x0000000400007245 */ /* 0x004fc80000201400 */
[----:B------:R-:W-:-:S04]  /*4dc0*/  F2FP.BF16.F32.PACK_AB R0, RZ, R0 ;  /* 0x00000000ff00723e */ /* 0x000fc800000010ff */
[----:B------:R-:W-:Y:S01]  /*4dd0*/  PRMT R24, R0, 0x7610, R24 ;  /* 0x0000761000187816 */ /* 0x000fe20000000018 */
[----:B------:R-:W-:Y:S06]  /*4de0*/  BRA `(.L_x_3960) ;  /* 0x0000000c00a47947 */ /* 0x000fec0003800000 */
.L_x_3961:
[----:B------:R-:W2:Y:S02]  /*4df0*/  LDG.E.U16 R4, desc[UR36][R4.64] ;  /* 0x0000002404047981 */ /* 0x000ea4000c1e1500 */
[----:B--2---:R-:W0:Y:S02]  /*4e00*/  I2F.S16 R0, R4 ;  /* 0x0000000400007306 */ /* 0x004e240000101400 */
[----:B0-----:R-:W-:-:S04]  /*4e10*/  F2FP.BF16.F32.PACK_AB R0, RZ, R0 ;  /* 0x00000000ff00723e */ /* 0x001fc800000010ff */
[----:B------:R-:W-:Y:S01]  /*4e20*/  PRMT R24, R0, 0x7610, R24 ;  /* 0x0000761000187816 */ /* 0x000fe20000000018 */
[----:B------:R-:W-:Y:S06]  /*4e30*/  BRA `(.L_x_3960) ;  /* 0x0000000c00907947 */ /* 0x000fec0003800000 */
.L_x_3956:
        /* <DEDUP_REMOVED lines=9> */
.L_x_3964:
[----:B------:R-:W2:Y:S02]  /*4ed0*/  LDG.E.U16 R0, desc[UR36][R4.64] ;  /* 0x0000002404007981 */ /* 0x000ea4000c1e1500 */
[----:B--2---:R-:W-:-:S05]  /*4ee0*/  HADD2.F32 R0, -RZ, R0.H0_H0 ;  /* 0x20000000ff007230 */ /* 0x004fca0000004100 */
[----:B------:R-:W-:-:S04]  /*4ef0*/  F2FP.BF16.F32.PACK_AB R0, RZ, R0 ;  /* 0x00000000ff00723e */ /* 0x000fc800000010ff */
[----:B------:R-:W-:Y:S01]  /*4f00*/  PRMT R24, R0, 0x7610, R24 ;  /* 0x0000761000187816 */ /* 0x000fe20000000018 */
[----:B------:R-:W-:Y:S06]  /*4f10*/  BRA `(.L_x_3960) ;  /* 0x0000000c00587947 */ /* 0x000fec0003800000 */
.L_x_3963:
        /* <DEDUP_REMOVED lines=9> */
.L_x_3966:
[----:B------:R-:W2:Y:S02]  /*4fb0*/  LDG.E.U16 R4, desc[UR36][R4.64] ;  /* 0x0000002404047981 */ /* 0x000ea4000c1e1500 */
[----:B--2---:R-:W-:-:S05]  /*4fc0*/  HADD2.F32 R0, -RZ, R4.H0_H0 ;  /* 0x20000004ff007230 */ /* 0x004fca0000004100 */
[----:B------:R-:W-:-:S04]  /*4fd0*/  F2FP.BF16.F32.PACK_AB R0, RZ, R0 ;  /* 0x00000000ff00723e */ /* 0x000fc800000010ff */
[----:B------:R-:W-:Y:S01]  /*4fe0*/  PRMT R24, R0, 0x7610, R24 ;  /* 0x0000761000187816 */ /* 0x000fe20000000018 */
[----:B------:R-:W-:Y:S06]  /*4ff0*/  BRA `(.L_x_3960) ;  /* 0x0000000c00207947 */ /* 0x000fec0003800000 */
.L_x_3965:
        /* <DEDUP_REMOVED lines=13> */
.L_x_3955:
        /* <DEDUP_REMOVED lines=14> */
.L_x_3969:
        /* <DEDUP_REMOVED lines=13> */
.L_x_3968:
        /* <DEDUP_REMOVED lines=27> */
.L_x_3971:
        /* <DEDUP_REMOVED lines=15> */
.L_x_3970:
[----:B------:R0:W5:Y:S01]  /*5520*/  LDG.E.U16 R24, desc[UR36][R4.64] ;  /* 0x0000002404187981 */ /* 0x000162000c1e1500 */
[----:B------:R-:W-:Y:S05]  /*5530*/  BRA `(.L_x_3960) ;  /* 0x0000000400d07947 */ /* 0x000fea0003800000 */
.L_x_3967:
        /* <DEDUP_REMOVED lines=13> */
.L_x_3974:
        /* <DEDUP_REMOVED lines=21> */
.L_x_3978:
[----:B------:R-:W-:Y:S05]  /*5760*/  BSYNC.RECONVERGENT B1 ;  /* 0x0000000000017941 */ /* 0x000fea0003800200 */
.L_x_3977:
[----:B------:R-:W-:Y:S01]  /*5770*/  IMAD.SHL.U32 R0, R0, 0x100000, RZ ;  /* 0x0010000000007824 */ /* 0x000fe200078e00ff */
[----:B------:R-:W-:-:S04]  /*5780*/  LEA R3, R3, 0x3b800000, 0x17 ;  /* 0x3b80000003037811 */ /* 0x000fc800078eb8ff */
[----:B------:R-:W-:-:S07]  /*5790*/  LOP3.LUT R0, R3, R0, R7, 0xfe, !PT ;  /* 0x0000000003007212 */ /* 0x000fce00078efe07 */
.L_x_3976:
[----:B------:R-:W-:Y:S05]  /*57a0*/  BSYNC.RECONVERGENT B0 ;  /* 0x0000000000007941 */ /* 0x000fea0003800200 */
.L_x_3975:
[----:B------:R-:W-:-:S04]  /*57b0*/  F2FP.BF16.F32.PACK_AB R0, RZ, R0 ;  /* 0x00000000ff00723e */ /* 0x000fc800000010ff */
[----:B------:R-:W-:Y:S01]  /*57c0*/  PRMT R24, R0, 0x7610, R24 ;  /* 0x0000761000187816 */ /* 0x000fe20000000018 */
[----:B------:R-:W-:Y:S06]  /*57d0*/  BRA `(.L_x_3960) ;  /* 0x0000000400287947 */ /* 0x000fec0003800000 */
.L_x_3973:
        /* <DEDUP_REMOVED lines=21> */
.L_x_3982:
[----:B------:R-:W-:Y:S05]  /*5930*/  BSYNC.RECONVERGENT B1 ;  /* 0x0000000000017941 */ /* 0x000fea0003800200 */
.L_x_3981:
[----:B------:R-:W-:Y:S01]  /*5940*/  IMAD.SHL.U32 R0, R0, 0x200000, RZ ;  /* 0x0020000000007824 */ /* 0x000fe200078e00ff */
[----:B------:R-:W-:-:S04]  /*5950*/  LEA R3, R3, 0x37800000, 0x17 ;  /* 0x3780000003037811 */ /* 0x000fc800078eb8ff */
[----:B------:R-:W-:-:S07]  /*5960*/  LOP3.LUT R0, R3, R0, R7, 0xfe, !PT ;  /* 0x0000000003007212 */ /* 0x000fce00078efe07 */
.L_x_3980:
[----:B------:R-:W-:Y:S05]  /*5970*/  BSYNC.RECONVERGENT B0 ;  /* 0x0000000000007941 */ /* 0x000fea0003800200 */
.L_x_3979:
[----:B------:R-:W-:-:S04]  /*5980*/  F2FP.BF16.F32.PACK_AB R0, RZ, R0 ;  /* 0x00000000ff00723e */ /* 0x000fc800000010ff */
[----:B------:R-:W-:Y:S01]  /*5990*/  PRMT R24, R0, 0x7610, R24 ;  /* 0x0000761000187816 */ /* 0x000fe20000000018 */
[----:B------:R-:W-:Y:S06]  /*59a0*/  BRA `(.L_x_3960) ;  /* 0x0000000000b47947 */ /* 0x000fec0003800000 */
.L_x_3972:
        /* <DEDUP_REMOVED lines=14> */
.L_x_3986:
[----:B------:R-:W-:Y:S05]  /*5a90*/  BSYNC.RECONVERGENT B0 ;  /* 0x0000000000007941 */ /* 0x000fea0003800200 */
.L_x_3985:
[----:B------:R-:W-:-:S04]  /*5aa0*/  F2FP.BF16.F32.PACK_AB R0, RZ, R0 ;  /* 0x00000000ff00723e */ /* 0x000fc800000010ff */
[----:B------:R-:W-:Y:S01]  /*5ab0*/  PRMT R24, R0, 0x7610, R24 ;  /* 0x0000761000187816 */ /* 0x000fe20000000018 */
[----:B------:R-:W-:Y:S06]  /*5ac0*/  BRA `(.L_x_3960) ;  /* 0x00000000006c7947 */ /* 0x000fec0003800000 */
.L_x_3959:
        /* <DEDUP_REMOVED lines=16> */
.L_x_3987:
[----:B------:R-:W-:Y:S01]  /*5bd0*/  PRMT R24, RZ, 0x7610, R24 ;  /* 0x00007610ff187816 */ /* 0x000fe20000000018 */
[----:B------:R-:W-:Y:S06]  /*5be0*/  BRA `(.L_x_3960) ;  /* 0x0000000000247947 */ /* 0x000fec0003800000 */
.L_x_3984:
[----:B------:R-:W2:Y:S02]  /*5bf0*/  LDG.E.64 R4, desc[UR36][R4.64] ;  /* 0x0000002404047981 */ /* 0x000ea4000c1e1b00 */
[----:B--2---:R-:W0:Y:S02]  /*5c00*/  I2F.U64 R0, R4 ;  /* 0x0000000400007312 */ /* 0x004e240000301000 */
[----:B0-----:R-:W-:-:S04]  /*5c10*/  F2FP.BF16.F32.PACK_AB R0, RZ, R0 ;  /* 0x00000000ff00723e */ /* 0x001fc800000010ff */
[----:B------:R-:W-:Y:S01]  /*5c20*/  PRMT R24, R0, 0x7610, R24 ;  /* 0x0000761000187816 */ /* 0x000fe20000000018 */
[----:B------:R-:W-:Y:S06]  /*5c30*/  BRA `(.L_x_3960) ;  /* 0x0000000000107947 */ /* 0x000fec0003800000 */
.L_x_3983:
[----:B------:R-:W2:Y:S02]  /*5c40*/  LDG.E R4, desc[UR36][R4.64] ;  /* 0x0000002404047981 */ /* 0x000ea4000c1e1900 */
[----:B--2---:R-:W-:-:S04]  /*5c50*/  I2FP.F32.U32 R0, R4 ;  /* 0x0000000400007245 */ /* 0x004fc80000201000 */
[----:B------:R-:W-:-:S04]  /*5c60*/  F2FP.BF16.F32.PACK_AB R0, RZ, R0 ;  /* 0x00000000ff00723e */ /* 0x000fc800000010ff */
[----:B------:R-:W-:-:S07]  /*5c70*/  PRMT R24, R0, 0x7610, R24 ;  /* 0x0000761000187816 */ /* 0x000fce0000000018 */
.L_x_3960:
        /* <DEDUP_REMOVED lines=22> */
.L_x_3991:
[----:B------:R-:W2:Y:S02]  /*5de0*/  LDG.E.U8 R4, desc[UR36][R4.64] ;  /* 0x0000002404047981 */ /* 0x000ea4000c1e1100 */
[----:B--2---:R-:W-:-:S04]  /*5df0*/  I2FP.F32.U32 R0, R4 ;  /* 0x0000000400007245 */ /* 0x004fc80000201000 */
[----:B------:R-:W-:-:S04]  /*5e00*/  F2FP.BF16.F32.PACK_AB R0, RZ, R0 ;  /* 0x00000000ff00723e */ /* 0x000fc800000010ff */
[----:B------:R-:W-:Y:S01]  /*5e10*/  PRMT R26, R0, 0x7610, R26 ;  /* 0x00007610001a7816 */ /* 0x000fe2000000001a */
[----:B------:R-:W-:Y:S06]  /*5e20*/  BRA `(.L_x_3993) ;  /* 0x0000000c00e47947 */ /* 0x000fec0003800000 */
.L_x_3990:
        /* <DEDUP_REMOVED lines=11> */
.L_x_3995:
[----:B------:R-:W2:Y:S02]  /*5ee0*/  LDG.E R4, desc[UR36][R4.64] ;  /* 0x0000002404047981 */ /* 0x000ea4000c1e1900 */
[----:B--2---:R-:W-:-:S04]  /*5ef0*/  I2FP.F32.S32 R0, R4 ;  /* 0x0000000400007245 */ /* 0x004fc80000201400 */
[----:B------:R-:W-:-:S04]  /*5f00*/  F2FP.BF16.F32.PACK_AB R0, RZ, R0 ;  /* 0x00000000ff00723e */ /* 0x000fc800000010ff */
[----:B------:R-:W-:Y:S01]  /*5f10*/  PRMT R26, R0, 0x7610, R26 ;  /* 0x00007610001a7816 */ /* 0x000fe2000000001a */
[----:B------:R-:W-:Y:S06]  /*5f20*/  BRA `(.L_x_3993) ;  /* 0x0000000c00a47947 */ /* 0x000fec0003800000 */
.L_x_3994:
[----:B------:R-:W2:Y:S02]  /*5f30*/  LDG.E.U16 R4, desc[UR36][R4.64] ;  /* 0x0000002404047981 */ /* 0x000ea4000c1e1500 */
[----:B--2---:R-:W0:Y:S02]  /*5f40*/  I2F.S16 R0, R4 ;  /* 0x0000000400007306 */ /* 0x004e240000101400 */
[----:B0-----:R-:W-:-:S04]  /*5f50*/  F2FP.BF16.F32.PACK_AB R0, RZ, R0 ;  /* 0x00000000ff00723e */ /* 0x001fc800000010ff */
[----:B------:R-:W-:Y:S01]  /*5f60*/  PRMT R26, R0, 0x7610, R26 ;  /* 0x00007610001a7816 */ /* 0x000fe2000000001a */
[----:B------:R-:W-:Y:S06]  /*5f70*/  BRA `(.L_x_3993) ;  /* 0x0000000c00907947 */ /* 0x000fec0003800000 */
.L_x_3989:
        /* <DEDUP_REMOVED lines=9> */
.L_x_3997:
[----:B------:R-:W2:Y:S02]  /*6010*/  LDG.E.U16 R0, desc[UR36][R4.64] ;  /* 0x0000002404007981 */ /* 0x000ea4000c1e1500 */
[----:B--2---:R-:W-:-:S05]  /*6020*/  HADD2.F32 R0, -RZ, R0.H0_H0 ;  /* 0x20000000ff007230 */ /* 0x004fca0000004100 */
[----:B------:R-:W-:-:S04]  /*6030*/  F2FP.BF16.F32.PACK_AB R0, RZ, R0 ;  /* 0x00000000ff00723e */ /* 0x000fc800000010ff */
[----:B------:R-:W-:Y:S01]  /*6040*/  PRMT R26, R0, 0x7610, R26 ;  /* 0x00007610001a7816 */ /* 0x000fe2000000001a */
[----:B------:R-:W-:Y:S06]  /*6050*/  BRA `(.L_x_3993) ;  /* 0x0000000c00587947 */ /* 0x000fec0003800000 */
.L_x_3996:
        /* <DEDUP_REMOVED lines=9> */
.L_x_3999:
[----:B------:R-:W2:Y:S02]  /*60f0*/  LDG.E.U16 R4, desc[UR36][R4.64] ;  /* 0x0000002404047981 */ /* 0x000ea4000c1e1500 */
[----:B--2---:R-:W-:-:S05]  /*6100*/  HADD2.F32 R0, -RZ, R4.H0_H0 ;  /* 0x20000004ff007230 */ /* 0x004fca0000004100 */
[----:B------:R-:W-:-:S04]  /*6110*/  F2FP.BF16.F32.PACK_AB R0, RZ, R0 ;  /* 0x00000000ff00723e */ /* 0x000fc800000010ff */
[----:B------:R-:W-:Y:S01]  /*6120*/  PRMT R26, R0, 0x7610, R26 ;  /* 0x00007610001a7816 */ /* 0x000fe2000000001a */
[----:B------:R-:W-:Y:S06]  /*6130*/  BRA `(.L_x_3993) ;  /* 0x0000000c00207947 */ /* 0x000fec0003800000 */
.L_x_3998:
        /* <DEDUP_REMOVED lines=13> */
.L_x_3988:
        /* <DEDUP_REMOVED lines=14> */
.L_x_4002:
        /* <DEDUP_REMOVED lines=13> */
.L_x_4001:
        /* <DEDUP_REMOVED lines=27> */
.L_x_4004:
        /* <DEDUP_REMOVED lines=15> */
.L_x_4003:
[----:B------:R0:W5:Y:S01]  /*6660*/  LDG.E.U16 R26, desc[UR36][R4.64] ;  /* 0x00000024041a7981 */ /* 0x000162000c1e1500 */
[----:B------:R-:W-:Y:S05]  /*6670*/  BRA `(.L_x_3993) ;  /* 0x0000000400d07947 */ /* 0x000fea0003800000 */
.L_x_4000:
        /* <DEDUP_REMOVED lines=13> */
.L_x_4007:
        /* <DEDUP_REMOVED lines=21> */
.L_x_4011:
[----:B------:R-:W-:Y:S05]  /*68a0*/  BSYNC.RECONVERGENT B1 ;  /* 0x0000000000017941 */ /* 0x000fea0003800200 */
.L_x_4010:
[----:B------:R-:W-:Y:S01]  /*68b0*/  IMAD.SHL.U32 R0, R0, 0x100000, RZ ;  /* 0x0010000000007824 */ /* 0x000fe200078e00ff */
[----:B------:R-:W-:-:S04]  /*68c0*/  LEA R3, R3, 0x3b800000, 0x17 ;  /* 0x3b80000003037811 */ /* 0x000fc800078eb8ff */
[----:B------:R-:W-:-:S07]  /*68d0*/  LOP3.LUT R0, R3, R0, R7, 0xfe, !PT ;  /* 0x0000000003007212 */ /* 0x000fce00078efe07 */
.L_x_4009:
[----:B------:R-:W-:Y:S05]  /*68e0*/  BSYNC.RECONVERGENT B0 ;  /* 0x0000000000007941 */ /* 0x000fea0003800200 */
.L_x_4008:
[----:B------:R-:W-:-:S04]  /*68f0*/  F2FP.BF16.F32.PACK_AB R0, RZ, R0 ;  /* 0x00000000ff00723e */ /* 0x000fc800000010ff */
[----:B------:R-:W-:Y:S01]  /*6900*/  PRMT R26, R0, 0x7610, R26 ;  /* 0x00007610001a7816 */ /* 0x000fe2000000001a */
[----:B------:R-:W-:Y:S06]  /*6910*/  BRA `(.L_x_3993) ;  /* 0x0000000400287947 */ /* 0x000fec0003800000 */
.L_x_4006:
        /* <DEDUP_REMOVED lines=21> */
.L_x_4015:
[----:B------:R-:W-:Y:S05]  /*6a70*/  BSYNC.RECONVERGENT B1 ;  /* 0x0000000000017941 */ /* 0x000fea0003800200 */
.L_x_4014:
[----:B------:R-:W-:Y:S01]  /*6a80*/  IMAD.SHL.U32 R0, R0, 0x200000, RZ ;  /* 0x0020000000007824 */ /* 0x000fe200078e00ff */
[----:B------:R-:W-:-:S04]  /*6a90*/  LEA R3, R3, 0x37800000, 0x17 ;  /* 0x3780000003037811 */ /* 0x000fc800078eb8ff */
[----:B------:R-:W-:-:S07]  /*6aa0*/  LOP3.LUT R0, R3, R0, R7, 0xfe, !PT ;  /* 0x0000000003007212 */ /* 0x000fce00078efe07 */
.L_x_4013:
[----:B------:R-:W-:Y:S05]  /*6ab0*/  BSYNC.RECONVERGENT B0 ;  /* 0x0000000000007941 */ /* 0x000fea0003800200 */
.L_x_4012:
[----:B------:R-:W-:-:S04]  /*6ac0*/  F2FP.BF16.F32.PACK_AB R0, RZ, R0 ;  /* 0x00000000ff00723e */ /* 0x000fc800000010ff */
[----:B------:R-:W-:Y:S01]  /*6ad0*/  PRMT R26, R0, 0x7610, R26 ;  /* 0x00007610001a7816 */ /* 0x000fe2000000001a */
[----:B------:R-:W-:Y:S06]  /*6ae0*/  BRA `(.L_x_3993) ;  /* 0x0000000000b47947 */ /* 0x000fec0003800000 */
.L_x_4005:
        /* <DEDUP_REMOVED lines=14> */
.L_x_4019:
[----:B------:R-:W-:Y:S05]  /*6bd0*/  BSYNC.RECONVERGENT B0 ;  /* 0x0000000000007941 */ /* 0x000fea0003800200 */
.L_x_4018:
[----:B------:R-:W-:-:S04]  /*6be0*/  F2FP.BF16.F32.PACK_AB R0, RZ, R0 ;  /* 0x00000000ff00723e */ /* 0x000fc800000010ff */
[----:B------:R-:W-:Y:S01]  /*6bf0*/  PRMT R26, R0, 0x7610, R26 ;  /* 0x00007610001a7816 */ /* 0x000fe2000000001a */
[----:B------:R-:W-:Y:S06]  /*6c00*/  BRA `(.L_x_3993) ;  /* 0x00000000006c7947 */ /* 0x000fec0003800000 */
.L_x_3992:
        /* <DEDUP_REMOVED lines=16> */
.L_x_4020:
[----:B------:R-:W-:Y:S01]  /*6d10*/  PRMT R26, RZ, 0x7610, R26 ;  /* 0x00007610ff1a7816 */ /* 0x000fe2000000001a */
[----:B------:R-:W-:Y:S06]  /*6d20*/  BRA `(.L_x_3993) ;  /* 0x0000000000247947 */ /* 0x000fec0003800000 */
.L_x_4017:
[----:B------:R-:W2:Y:S02]  /*6d30*/  LDG.E.64 R4, desc[UR36][R4.64] ;  /* 0x0000002404047981 */ /* 0x000ea4000c1e1b00 */
[----:B--2---:R-:W0:Y:S02]  /*6d40*/  I2F.U64 R0, R4 ;  /* 0x0000000400007312 */ /* 0x004e240000301000 */
[----:B0-----:R-:W-:-:S04]  /*6d50*/  F2FP.BF16.F32.PACK_AB R0, RZ, R0 ;  /* 0x00000000ff00723e */ /* 0x001fc800000010ff */
[----:B------:R-:W-:Y:S01]  /*6d60*/  PRMT R26, R0, 0x7610, R26 ;  /* 0x00007610001a7816 */ /* 0x000fe2000000001a */
[----:B------:R-:W-:Y:S06]  /*6d70*/  BRA `(.L_x_3993) ;  /* 0x0000000000107947 */ /* 0x000fec0003800000 */
.L_x_4016:
[----:B------:R-:W2:Y:S02]  /*6d80*/  LDG.E R4, desc[UR36][R4.64] ;  /* 0x0000002404047981 */ /* 0x000ea4000c1e1900 */
[----:B--2---:R-:W-:-:S04]  /*6d90*/  I2FP.F32.U32 R0, R4 ;  /* 0x0000000400007245 */ /* 0x004fc80000201000 */
[----:B------:R-:W-:-:S04]  /*6da0*/  F2FP.BF16.F32.PACK_AB R0, RZ, R0 ;  /* 0x00000000ff00723e */ /* 0x000fc800000010ff */
[----:B------:R-:W-:-:S07]  /*6db0*/  PRMT R26, R0, 0x7610, R26 ;  /* 0x00007610001a7816 */ /* 0x000fce000000001a */
.L_x_3993:
[----:B------:R-:W-:-:S07]  /*6dc0*/  VIADD R29, R29, 0x80 ;  /* 0x000000801d1d7836 */ /* 0x000fce0000000000 */
.L_x_3953:
[----:B------:R-:W-:Y:S05]  /*6dd0*/  BSYNC.RECONVERGENT B6 ;  /* 0x0000000000067941 */ /* 0x000fea0003800200 */
.L_x_3952:
        /* <DEDUP_REMOVED lines=30> */
.L_x_4023:
        /* <DEDUP_REMOVED lines=22> */
.L_x_4027:
[----:B------:R-:W2:Y:S02]  /*7120*/  LDG.E.U8 R4, desc[UR36][R4.64] ;  /* 0x0000002404047981 */ /* 0x000ea4000c1e1100 */
[----:B--2---:R-:W-:-:S04]  /*7130*/  I2FP.F32.U32 R0, R4 ;  /* 0x0000000400007245 */ /* 0x004fc80000201000 */
[----:B------:R-:W-:-:S04]  /*7140*/  F2FP.BF16.F32.PACK_AB R0, RZ, R0 ;  /* 0x00000000ff00723e */ /* 0x000fc800000010ff */
[----:B------:R-:W-:Y:S01]  /*7150*/  PRMT R27, R0, 0x7610, R27 ;  /* 0x00007610001b7816 */ /* 0x000fe2000000001b */
[----:B------:R-:W-:Y:S06]  /*7160*/  BRA `(.L_x_4029) ;  /* 0x0000000c00e47947 */ /* 0x000fec0003800000 */
.L_x_4026:
        /* <DEDUP_REMOVED lines=11> */
.L_x_4031:
[----:B------:R-:W2:Y:S02]  /*7220*/  LDG.E R4, desc[UR36][R4.64] ;  /* 0x0000002404047981 */ /* 0x000ea4000c1e1900 */
[----:B--2---:R-:W-:-:S04]  /*7230*/  I2FP.F32.S32 R0, R4 ;  /* 0x0000000400007245 */ /* 0x004fc80000201400 */
[----:B------:R-:W-:-:S04]  /*7240*/  F2FP.BF16.F32.PACK_AB R0, RZ, R0 ;  /* 0x00000000ff00723e */ /* 0x000fc800000010ff */
[----:B------:R-:W-:Y:S01]  /*7250*/  PRMT R27, R0, 0x7610, R27 ;  /* 0x00007610001b7816 */ /* 0x000fe2000000001b */
[----:B------:R-:W-:Y:S06]  /*7260*/  BRA `(.L_x_4029) ;  /* 0x0000000c00a47947 */ /* 0x000fec0003800000 */
.L_x_4030:
[----:B------:R-:W2:Y:S02]  /*7270*/  LDG.E.U16 R4, desc[UR36][R4.64] ;  /* 0x0000002404047981 */ /* 0x000ea4000c1e1500 */
[----:B--2---:R-:W0:Y:S02]  /*7280*/  I2F.S16 R0, R4 ;  /* 0x0000000400007306 */ /* 0x004e240000101400 */
[----:B0-----:R-:W-:-:S04]  /*7290*/  F2FP.BF16.F32.PACK_AB R0, RZ, R0 ;  /* 0x00000000ff00723e */ /* 0x001fc800000010ff */
[----:B------:R-:W-:Y:S01]  /*72a0*/  PRMT R27, R0, 0x7610, R27 ;  /* 0x00007610001b7816 */ /* 0x000fe2000000001b */
[----:B------:R-:W-:Y:S06]  /*72b0*/  BRA `(.L_x_4029) ;  /* 0x0000000c00907947 */ /* 0x000fec0003800000 */
.L_x_4025:
        /* <DEDUP_REMOVED lines=9> */
.L_x_4033:
[----:B------:R-:W2:Y:S02]  /*7350*/  LDG.E.U16 R0, desc[UR36][R4.64] ;  /* 0x0000002404007981 */ /* 0x000ea4000c1e1500 */
[----:B--2---:R-:W-:-:S05]  /*7360*/  HADD2.F32 R0, -RZ, R0.H0_H0 ;  /* 0x20000000ff007230 */ /* 0x004fca0000004100 */
[----:B------:R-:W-:-:S04]  /*7370*/  F2FP.BF16.F32.PACK_AB R0, RZ, R0 ;  /* 0x00000000ff00723e */ /* 0x000fc800000010ff */
[----:B------:R-:W-:Y:S01]  /*7380*/  PRMT R27, R0, 0x7610, R27 ;  /* 0x00007610001b7816 */ /* 0x000fe2000000001b */
[----:B------:R-:W-:Y:S06]  /*7390*/  BRA `(.L_x_4029) ;  /* 0x0000000c00587947 */ /* 0x000fec0003800000 */
.L_x_4032:
        /* <DEDUP_REMOVED lines=9> */
.L_x_4035:
[----:B------:R-:W2:Y:S02]  /*7430*/  LDG.E.U16 R4, desc[UR36][R4.64] ;  /* 0x0000002404047981 */ /* 0x000ea4000c1e1500 */
[----:B--2---:R-:W-:-:S05]  /*7440*/  HADD2.F32 R0, -RZ, R4.H0_H0 ;  /* 0x20000004ff007230 */ /* 0x004fca0000004100 */
[----:B------:R-:W-:-:S04]  /*7450*/  F2FP.BF16.F32.PACK_AB R0, RZ, R0 ;  /* 0x00000000ff00723e */ /* 0x000fc800000010ff */
[----:B------:R-:W-:Y:S01]  /*7460*/  PRMT R27, R0, 0x7610, R27 ;  /* 0x00007610001b7816 */ /* 0x000fe2000000001b */
[----:B------:R-:W-:Y:S06]  /*7470*/  BRA `(.L_x_4029) ;  /* 0x0000000c00207947 */ /* 0x000fec0003800000 */
.L_x_4034:
        /* <DEDUP_REMOVED lines=13> */
.L_x_4024:
        /* <DEDUP_REMOVED lines=14> */
.L_x_4038:
        /* <DEDUP_REMOVED lines=13> */
.L_x_4037:
        /* <DEDUP_REMOVED lines=27> */
.L_x_4040:
        /* <DEDUP_REMOVED lines=15> */
.L_x_4039:
[----:B------:R0:W5:Y:S01]  /*79a0*/  LDG.E.U16 R27, desc[UR36][R4.64] ;  /* 0x00000024041b7981 */ /* 0x000162000c1e1500 */
[----:B------:R-:W-:Y:S05]  /*79b0*/  BRA `(.L_x_4029) ;  /* 0x0000000400d07947 */ /* 0x000fea0003800000 */
.L_x_4036:
        /* <DEDUP_REMOVED lines=13> */
.L_x_4043:
        /* <DEDUP_REMOVED lines=21> */
.L_x_4047:
[----:B------:R-:W-:Y:S05]  /*7be0*/  BSYNC.RECONVERGENT B1 ;  /* 0x0000000000017941 */ /* 0x000fea0003800200 */
.L_x_4046:
[----:B------:R-:W-:Y:S01]  /*7bf0*/  IMAD.SHL.U32 R0, R0, 0x100000, RZ ;  /* 0x0010000000007824 */ /* 0x000fe200078e00ff */
[----:B------:R-:W-:-:S04]  /*7c00*/  LEA R3, R3, 0x3b800000, 0x17 ;  /* 0x3b80000003037811 */ /* 0x000fc800078eb8ff */
[----:B------:R-:W-:-:S07]  /*7c10*/  LOP3.LUT R0, R3, R0, R7, 0xfe, !PT ;  /* 0x0000000003007212 */ /* 0x000fce00078efe07 */
.L_x_4045:
[----:B------:R-:W-:Y:S05]  /*7c20*/  BSYNC.RECONVERGENT B0 ;  /* 0x0000000000007941 */ /* 0x000fea0003800200 */
.L_x_4044:
[----:B------:R-:W-:-:S04]  /*7c30*/  F2FP.BF16.F32.PACK_AB R0, RZ, R0 ;  /* 0x00000000ff00723e */ /* 0x000fc800000010ff */
[----:B------:R-:W-:Y:S01]  /*7c40*/  PRMT R27, R0, 0x7610, R27 ;  /* 0x00007610001b7816 */ /* 0x000fe2000000001b */
[----:B------:R-:W-:Y:S06]  /*7c50*/  BRA `(.L_x_4029) ;  /* 0x0000000400287947 */ /* 0x000fec0003800000 */
.L_x_4042:
        /* <DEDUP_REMOVED lines=21> */
.L_x_4051:
[----:B------:R-:W-:Y:S05]  /*7db0*/  BSYNC.RECONVERGENT B1 ;  /* 0x0000000000017941 */ /* 0x000fea0003800200 */
.L_x_4050:
[----:B------:R-:W-:Y:S01]  /*7dc0*/  IMAD.SHL.U32 R0, R0, 0x200000, RZ ;  /* 0x0020000000007824 */ /* 0x000fe200078e00ff */
[----:B------:R-:W-:-:S04]  /*7dd0*/  LEA R3, R3, 0x37800000, 0x17 ;  /* 0x3780000003037811 */ /* 0x000fc800078eb8ff */
[----:B------:R-:W-:-:S07]  /*7de0*/  LOP3.LUT R0, R3, R0, R7, 0xfe, !PT ;  /* 0x0000000003007212 */ /* 0x000fce00078efe07 */
.L_x_4049:
[----:B------:R-:W-:Y:S05]  /*7df0*/  BSYNC.RECONVERGENT B0 ;  /* 0x0000000000007941 */ /* 0x000fea0003800200 */
.L_x_4048:
[----:B------:R-:W-:-:S04]  /*7e00*/  F2FP.BF16.F32.PACK_AB R0, RZ, R0 ;  /* 0x00000000ff00723e */ /* 0x000fc800000010ff */
[----:B------:R-:W-:Y:S01]  /*7e10*/  PRMT R27, R0, 0x7610, R27 ;  /* 0x00007610001b7816 */ /* 0x000fe2000000001b */
[----:B------:R-:W-:Y:S06]  /*7e20*/  BRA `(.L_x_4029) ;  /* 0x0000000000b47947 */ /* 0x000fec0003800000 */
.L_x_4041:
        /* <DEDUP_REMOVED lines=14> */
.L_x_4055:
[----:B------:R-:W-:Y:S05]  /*7f10*/  BSYNC.RECONVERGENT B0 ;  /* 0x0000000000007941 */ /* 0x000fea0003800200 */
.L_x_4054:
[----:B------:R-:W-:-:S04]  /*7f20*/  F2FP.BF16.F32.PACK_AB R0, RZ, R0 ;  /* 0x00000000ff00723e */ /* 0x000fc800000010ff */
[----:B------:R-:W-:Y:S01]  /*7f30*/  PRMT R27, R0, 0x7610, R27 ;  /* 0x00007610001b7816 */ /* 0x000fe2000000001b */
[----:B------:R-:W-:Y:S06]  /*7f40*/  BRA `(.L_x_4029) ;  /* 0x00000000006c7947 */ /* 0x000fec0003800000 */
.L_x_4028:
        /* <DEDUP_REMOVED lines=16> */
.L_x_4056:
[----:B------:R-:W-:Y:S01]  /*8050*/  PRMT R27, RZ, 0x7610, R27 ;  /* 0x00007610ff1b7816 */ /* 0x000fe2000000001b */
[----:B------:R-:W-:Y:S06]  /*8060*/  BRA `(.L_x_4029) ;  /* 0x0000000000247947 */ /* 0x000fec0003800000 */
.L_x_4053:
[----:B------:R-:W2:Y:S02]  /*8070*/  LDG.E.64 R4, desc[UR36][R4.64] ;  /* 0x0000002404047981 */ /* 0x000ea4000c1e1b00 */
[----:B--2---:R-:W0:Y:S02]  /*8080*/  I2F.U64 R0, R4 ;  /* 0x0000000400007312 */ /* 0x004e240000301000 */
[----:B0-----:R-:W-:-:S04]  /*8090*/  F2FP.BF16.F32.PACK_AB R0, RZ, R0 ;  /* 0x00000000ff00723e */ /* 0x001fc800000010ff */
[----:B------:R-:W-:Y:S01]  /*80a0*/  PRMT R27, R0, 0x7610, R27 ;  /* 0x00007610001b7816 */ /* 0x000fe2000000001b */
[----:B------:R-:W-:Y:S06]  /*80b0*/  BRA `(.L_x_4029) ;  /* 0x0000000000107947 */ /* 0x000fec0003800000 */
.L_x_4052:
[----:B------:R-:W2:Y:S02]  /*80c0*/  LDG.E R4, desc[UR36][R4.64] ;  /* 0x0000002404047981 */ /* 0x000ea4000c1e1900 */
[----:B--2---:R-:W-:-:S04]  /*80d0*/  I2FP.F32.U32 R0, R4 ;  /* 0x0000000400007245 */ /* 0x004fc80000201000 */
[----:B------:R-:W-:-:S04]  /*80e0*/  F2FP.BF16.F32.PACK_AB R0, RZ, R0 ;  /* 0x00000000ff00723e */ /* 0x000fc800000010ff */
[----:B------:R-:W-:-:S07]  /*80f0*/  PRMT R27, R0, 0x7610, R27 ;  /* 0x00007610001b7816 */ /* 0x000fce000000001b */
.L_x_4029:
        /* <DEDUP_REMOVED lines=21> */
.L_x_4060:
[----:B------:R-:W2:Y:S02]  /*8250*/  LDG.E.U8 R4, desc[UR36][R4.64] ;  /* 0x0000002404047981 */ /* 0x000ea4000c1e1100 */
[----:B--2---:R-:W-:-:S04]  /*8260*/  I2FP.F32.U32 R0, R4 ;  /* 0x0000000400007245 */ /* 0x004fc80000201000 */
[----:B------:R-:W-:Y:S01]  /*8270*/  F2FP.BF16.F32.PACK_AB R0, RZ, R0 ;  /* 0x00000000ff00723e */ /* 0x000fe200000010ff */
[----:B------:R-:W-:Y:S06]  /*8280*/  BRA `(.L_x_4022) ;  /* 0x0000000c00a87947 */ /* 0x000fec0003800000 */
.L_x_4059:
        /* <DEDUP_REMOVED lines=10> */
.L_x_4063:
[----:B------:R-:W2:Y:S02]  /*8330*/  LDG.E R4, desc[UR36][R4.64] ;  /* 0x0000002404047981 */ /* 0x000ea4000c1e1900 */
[----:B--2---:R-:W-:-:S04]  /*8340*/  I2FP.F32.S32 R0, R4 ;  /* 0x0000000400007245 */ /* 0x004fc80000201400 */
[----:B------:R-:W-:Y:S01]  /*8350*/  F2FP.BF16.F32.PACK_AB R0, RZ, R0 ;  /* 0x00000000ff00723e */ /* 0x000fe200000010ff */
[----:B------:R-:W-:Y:S06]  /*8360*/  BRA `(.L_x_4022) ;  /* 0x0000000c00707947 */ /* 0x000fec0003800000 */
.L_x_4062:
[----:B------:R-:W2:Y:S02]  /*8370*/  LDG.E.U16 R4, desc[UR36][R4.64] ;  /* 0x0000002404047981 */ /* 0x000ea4000c1e1500 */
[----:B--2---:R-:W0:Y:S02]  /*8380*/  I2F.S16 R0, R4 ;  /* 0x0000000400007306 */ /* 0x004e240000101400 */
[----:B0-----:R-:W-:Y:S01]  /*8390*/  F2FP.BF16.F32.PACK_AB R0, RZ, R0 ;  /* 0x00000000ff00723e */ /* 0x001fe200000010ff */
[----:B------:R-:W-:Y:S06]  /*83a0*/  BRA `(.L_x_4022) ;  /* 0x0000000c00607947 */ /* 0x000fec0003800000 */
.L_x_4058:
        /* <DEDUP_REMOVED lines=9> */
.L_x_4065:
[----:B------:R-:W2:Y:S02]  /*8440*/  LDG.E.U16 R0, desc[UR36][R4.64] ;  /* 0x0000002404007981 */ /* 0x000ea4000c1e1500 */
[----:B--2---:R-:W-:-:S05]  /*8450*/  HADD2.F32 R0, -RZ, R0.H0_H0 ;  /* 0x20000000ff007230 */ /* 0x004fca0000004100 */
[----:B------:R-:W-:Y:S01]  /*8460*/  F2FP.BF16.F32.PACK_AB R0, RZ, R0 ;  /* 0x00000000ff00723e */ /* 0x000fe200000010ff */
[----:B------:R-:W-:Y:S06]  /*8470*/  BRA `(.L_x_4022) ;  /* 0x0000000c002c7947 */ /* 0x000fec0003800000 */
.L_x_4064:
        /* <DEDUP_REMOVED lines=9> */
.L_x_4067:
[----:B------:R-:W2:Y:S02]  /*8510*/  LDG.E.U16 R4, desc[UR36][R4.64] ;  /* 0x0000002404047981 */ /* 0x000ea4000c1e1500 */
[----:B--2---:R-:W-:-:S05]  /*8520*/  HADD2.F32 R0, -RZ, R4.H0_H0 ;  /* 0x20000004ff007230 */ /* 0x004fca0000004100 */
[----:B------:R-:W-:Y:S01]  /*8530*/  F2FP.BF16.F32.PACK_AB R0, RZ, R0 ;  /* 0x00000000ff00723e */ /* 0x000fe200000010ff */
[----:B------:R-:W-:Y:S06]  /*8540*/  BRA `(.L_x_4022) ;  /* 0x0000000800f87947 */ /* 0x000fec0003800000 */
.L_x_4066:
        /* <DEDUP_REMOVED lines=12> */
.L_x_4057:
        /* <DEDUP_REMOVED lines=13> */
.L_x_4070:
        /* <DEDUP_REMOVED lines=12> */
.L_x_4069:
        /* <DEDUP_REMOVED lines=27> */
.L_x_4072:
        /* <DEDUP_REMOVED lines=14> */
.L_x_4071:
[----:B------:R1:W5:Y:S01]  /*8a30*/  LDG.E.U16 R0, desc[UR36][R4.64] ;  /* 0x0000002404007981 */ /* 0x000362000c1e1500 */
[----:B------:R-:W-:Y:S05]  /*8a40*/  BRA `(.L_x_4022) ;  /* 0x0000000400b87947 */ /* 0x000fea0003800000 */
.L_x_4068:
        /* <DEDUP_REMOVED lines=12> */
.L_x_4075:
        /* <DEDUP_REMOVED lines=21> */
.L_x_4079:
[----:B------:R-:W-:Y:S05]  /*8c60*/  BSYNC.RECONVERGENT B1 ;  /* 0x0000000000017941 */ /* 0x000fea0003800200 */
.L_x_4078:
[----:B------:R-:W-:Y:S01]  /*8c70*/  IMAD.SHL.U32 R0, R0, 0x100000, RZ ;  /* 0x0010000000007824 */ /* 0x000fe200078e00ff */
[----:B------:R-:W-:-:S04]  /*8c80*/  LEA R3, R3, 0x3b800000, 0x17 ;  /* 0x3b80000003037811 */ /* 0x000fc800078eb8ff */
[----:B------:R-:W-:-:S07]  /*8c90*/  LOP3.LUT R0, R3, R0, R7, 0xfe, !PT ;  /* 0x0000000003007212 */ /* 0x000fce00078efe07 */
.L_x_4077:
[----:B------:R-:W-:Y:S05]  /*8ca0*/  BSYNC.RECONVERGENT B0 ;  /* 0x0000000000007941 */ /* 0x000fea0003800200 */
.L_x_4076:
[----:B------:R-:W-:Y:S01]  /*8cb0*/  F2FP.BF16.F32.PACK_AB R0, RZ, R0 ;  /* 0x00000000ff00723e */ /* 0x000fe200000010ff */
[----:B------:R-:W-:Y:S06]  /*8cc0*/  BRA `(.L_x_4022) ;  /* 0x0000000400187947 */ /* 0x000fec0003800000 */
.L_x_4074:
        /* <DEDUP_REMOVED lines=21> */
.L_x_4083:
[----:B------:R-:W-:Y:S05]  /*8e20*/  BSYNC.RECONVERGENT B1 ;  /* 0x0000000000017941 */ /* 0x000fea0003800200 */
.L_x_4082:
[----:B------:R-:W-:Y:S01]  /*8e30*/  IMAD.SHL.U32 R0, R0, 0x200000, RZ ;  /* 0x0020000000007824 */ /* 0x000fe200078e00ff */
[----:B------:R-:W-:-:S04]  /*8e40*/  LEA R3, R3, 0x37800000, 0x17 ;  /* 0x3780000003037811 */ /* 0x000fc800078eb8ff */
[----:B------:R-:W-:-:S07]  /*8e50*/  LOP3.LUT R0, R3, R0, R7, 0xfe, !PT ;  /* 0x0000000003007212 */ /* 0x000fce00078efe07 */
.L_x_4081:
[----:B------:R-:W-:Y:S05]  /*8e60*/  BSYNC.RECONVERGENT B0 ;  /* 0x0000000000007941 */ /* 0x000fea0003800200 */
.L_x_4080:
[----:B------:R-:W-:Y:S01]  /*8e70*/  F2FP.BF16.F32.PACK_AB R0, RZ, R0 ;  /* 0x00000000ff00723e */ /* 0x000fe200000010ff */
[----:B------:R-:W-:Y:S06]  /*8e80*/  BRA `(.L_x_4022) ;  /* 0x0000000000a87947 */ /* 0x000fec0003800000 */
.L_x_4073:
        /* <DEDUP_REMOVED lines=14> */
.L_x_4087:
[----:B------:R-:W-:Y:S05]  /*8f70*/  BSYNC.RECONVERGENT B0 ;  /* 0x0000000000007941 */ /* 0x000fea0003800200 */
.L_x_4086:
[----:B------:R-:W-:Y:S01]  /*8f80*/  F2FP.BF16.F32.PACK_AB R0, RZ, R0 ;  /* 0x00000000ff00723e */ /* 0x000fe200000010ff */
[----:B------:R-:W-:Y:S06]  /*8f90*/  BRA `(.L_x_4022) ;  /* 0x0000000000647947 */ /* 0x000fec0003800000 */
.L_x_4061:
        /* <DEDUP_REMOVED lines=16> */
.L_x_4088:
[----:B------:R-:W-:Y:S01]  /*90a0*/  PRMT R0, RZ, 0x7610, R0 ;  /* 0x00007610ff007816 */ /* 0x000fe20000000000 */
[----:B------:R-:W-:Y:S06]  /*90b0*/  BRA `(.L_x_4022) ;  /* 0x00000000001c7947 */ /* 0x000fec0003800000 */
.L_x_4085:
[----:B------:R-:W2:Y:S02]  /*90c0*/  LDG.E.64 R4, desc[UR36][R4.64] ;  /* 0x0000002404047981 */ /* 0x000ea4000c1e1b00 */
[----:B--2---:R-:W0:Y:S02]  /*90d0*/  I2F.U64 R0, R4 ;  /* 0x0000000400007312 */ /* 0x004e240000301000 */
[----:B0-----:R-:W-:Y:S01]  /*90e0*/  F2FP.BF16.F32.PACK_AB R0, RZ, R0 ;  /* 0x00000000ff00723e */ /* 0x001fe200000010ff */
[----:B------:R-:W-:Y:S06]  /*90f0*/  BRA `(.L_x_4022) ;  /* 0x00000000000c7947 */ /* 0x000fec0003800000 */
.L_x_4084:
[----:B------:R-:W2:Y:S02]  /*9100*/  LDG.E R4, desc[UR36][R4.64] ;  /* 0x0000002404047981 */ /* 0x000ea4000c1e1900 */
[----:B--2---:R-:W-:-:S04]  /*9110*/  I2FP.F32.U32 R0, R4 ;  /* 0x0000000400007245 */ /* 0x004fc80000201000 */
[----:B------:R-:W-:-:S07]  /*9120*/  F2FP.BF16.F32.PACK_AB R0, RZ, R0 ;  /* 0x00000000ff00723e */ /* 0x000fce00000010ff */
.L_x_4022:
[----:B------:R-:W-:Y:S05]  /*9130*/  BSYNC.RECONVERGENT B6 ;  /* 0x0000000000067941 */ /* 0x000fea0003800200 */
.L_x_4021:
[----:B01----:R-:W0:Y:S01]  /*9140*/  LDC.U16 R4, c[0x0][0x388] ;  /* 0x0000e200ff047b82 */ /* 0x003e220000000400 */
[C---:B------:R-:W-:Y:S01]  /*9150*/  VIADD R5, R25.reuse, 0x100 ;  /* 0x0000010019057836 */ /* 0x040fe20000000000 */
[CC--:B------:R-:W-:Y:S01]  /*9160*/  ISETP.GE.AND P0, PT, R25.reuse, R16.reuse, PT ;  /* 0x000000101900720c */ /* 0x0c0fe20003f06270 */
[C---:B------:R-:W-:Y:S01]  /*9170*/  VIADD R23, R25.reuse, 0x80 ;  /* 0x0000008019177836 */ /* 0x040fe20000000000 */
[----:B------:R-:W-:Y:S01]  /*9180*/  BSSY.RECONVERGENT B6, `(.L_x_4089) ;  /* 0x0000133000067945 */ /* 0x000fe20003800200 */
[----:B------:R-:W-:Y:S01]  /*9190*/  VIADD R7, R25, 0x180 ;  /* 0x0000018019077836 */ /* 0x000fe20000000000 */
[-C--:B------:R-:W-:Y:S02]  /*91a0*/  ISETP.GE.AND P2, PT, R5, R16.reuse, PT ;  /* 0x000000100500720c */ /* 0x080fe40003f46270 */
[-C--:B------:R-:W-:Y:S02]  /*91b0*/  ISETP.GE.AND P1, PT, R23, R16.reuse, PT ;  /* 0x000000101700720c */ /* 0x080fe40003f26270 */
[----:B------:R-:W-:-:S05]  /*91c0*/  ISETP.GE.AND P3, PT, R7, R16, PT ;  /* 0x000000100700720c */ /* 0x000fca0003f66270 */
[----:B-----5:R-:W-:Y:S02]  /*91d0*/  @!P0 IMAD.U32 R6, R17, 0x10000, RZ ;  /* 0x0001000011068824 */ /* 0x020fe400078e00ff */
[----:B------:R-:W-:Y:S02]  /*91e0*/  @!P0 IMAD.U32 R18, R18, 0x10000, RZ ;  /* 0x0001000012128824 */ /* 0x000fe400078e00ff */
[----:B------:R-:W-:-:S04]  /*91f0*/  @!P2 IMAD.U32 R24, R24, 0x10000, RZ ;  /* 0x000100001818a824 */ /* 0x000fc800078e00ff */
[----:B------:R-:W-:Y:S02]  /*9200*/  @!P3 IMAD.U32 R27, R27, 0x10000, RZ ;  /* 0x000100001b1bb824 */ /* 0x000fe400078e00ff */
[C---:B0-----:R-:W-:Y:S02]  /*9210*/  @!P2 IMAD.U32 R7, R4.reuse, 0x10000, RZ ;  /* 0x000100000407a824 */ /* 0x041fe400078e00ff */
[C---:B------:R-:W-:Y:S02]  /*9220*/  @!P0 IMAD.U32 R5, R4.reuse, 0x10000, RZ ;  /* 0x0001000004058824 */ /* 0x040fe400078e00ff */
[----:B------:R-:W-:Y:S01]  /*9230*/  @!P2 FMUL.FTZ R24, R7, R24 ;  /* 0x000000180718a220 */ /* 0x000fe20000410000 */
[----:B------:R-:W-:Y:S02]  /*9240*/  @!P1 IMAD.U32 R7, R4, 0x10000, RZ ;  /* 0x0001000004079824 */ /* 0x000fe400078e00ff */
[----:B------:R-:W-:Y:S01]  /*9250*/  @!P0 FMUL.FTZ R5, R5, R6 ;  /* 0x0000000605058220 */ /* 0x000fe20000410000 */
[----:B------:R-:W-:-:S02]  /*9260*/  @!P1 IMAD.U32 R6, R19, 0x10000, RZ ;  /* 0x0001000013069824 */ /* 0x000fc400078e00ff */
[----:B------:R-:W-:Y:S01]  /*9270*/  @!P3 IMAD.U32 R4, R4, 0x10000, RZ ;  /* 0x000100000404b824 */ /* 0x000fe200078e00ff */
[----:B------:R-:W0:Y:S01]  /*9280*/  @!P2 F2F.BF16.F32 R24, R24 ;  /* 0x000000180018a304 */ /* 0x000e220000202000 */
[----:B------:R-:W-:Y:S01]  /*9290*/  @!P1 FMUL.FTZ R6, R7, R6 ;  /* 0x0000000607069220 */ /* 0x000fe20000410000 */
[----:B------:R-:W-:Y:S02]  /*92a0*/  @!P2 IMAD.U32 R7, R26, 0x10000, RZ ;  /* 0x000100001a07a824 */ /* 0x000fe400078e00ff */
[----:B------:R-:W-:Y:S01]  /*92b0*/  @!P3 FMUL.FTZ R27, R4, R27 ;  /* 0x0000001b041bb220 */ /* 0x000fe20000410000 */
[----:B------:R-:W-:-:S03]  /*92c0*/  @!P3 IMAD.U32 R0, R0, 0x10000, RZ ;  /* 0x000100000000b824 */ /* 0x000fc600078e00ff */
[----:B------:R-:W1:Y:S01]  /*92d0*/  @!P0 F2F.BF16.F32 R5, R5 ;  /* 0x0000000500058304 */ /* 0x000e620000202000 */
[----:B0-----:R-:W-:-:S07]  /*92e0*/  @!P2 IMAD.U32 R24, R24, 0x10000, RZ ;  /* 0x000100001818a824 */ /* 0x001fce00078e00ff */
[----:B------:R-:W0:Y:S01]  /*92f0*/  @!P1 F2F.BF16.F32 R6, R6 ;  /* 0x0000000600069304 */ /* 0x000e220000202000 */
[----:B------:R-:W-:Y:S01]  /*9300*/  @!P2 FMUL.FTZ R24, R24, R7 ;  /* 0x000000071818a220 */ /* 0x000fe20000410000 */
[----:B------:R-:W-:Y:S02]  /*9310*/  @!P1 IMAD.U32 R7, R22, 0x10000, RZ ;  /* 0x0001000016079824 */ /* 0x000fe400078e00ff */
[----:B-1----:R-:W-:-:S04]  /*9320*/  @!P0 IMAD.U32 R5, R5, 0x10000, RZ ;  /* 0x0001000005058824 */ /* 0x002fc800078e00ff */
[----:B------:R-:W1:Y:S01]  /*9330*/  @!P3 F2F.BF16.F32 R27, R27 ;  /* 0x0000001b001bb304 */ /* 0x000e620000202000 */
[----:B------:R-:W-:Y:S02]  /*9340*/  @!P0 FMUL.FTZ R5, R5, R18 ;  /* 0x0000001205058220 */ /* 0x000fe40000410000 */
[----:B------:R-:W2:Y:S01]  /*9350*/  LDC.U8 R18, c[0x0][0x3cc] ;  /* 0x0000f300ff127b82 */ /* 0x000ea20000000000 */
[----:B0-----:R-:W-:-:S04]  /*9360*/  @!P1 IMAD.U32 R6, R6, 0x10000, RZ ;  /* 0x0001000006069824 */ /* 0x001fc800078e00ff */
[----:B------:R0:W3:Y:S01]  /*9370*/  @!P0 F2F.BF16.F32 R3, R5 ;  /* 0x0000000500038304 */ /* 0x0000e20000202000 */
[----:B------:R-:W-:Y:S01]  /*9380*/  @!P1 FMUL.FTZ R6, R6, R7 ;  /* 0x0000000706069220 */ /* 0x000fe20000410000 */
[----:B-1----:R-:W-:-:S06]  /*9390*/  @!P3 IMAD.U32 R27, R27, 0x10000, RZ ;  /* 0x000100001b1bb824 */ /* 0x002fcc00078e00ff */
[----:B------:R0:W1:Y:S01]  /*93a0*/  @!P2 F2F.BF16.F32 R17, R24 ;  /* 0x000000180011a304 */ /* 0x0000620000202000 */
[----:B------:R-:W-:-:S07]  /*93b0*/  @!P3 FMUL.FTZ R0, R27, R0 ;  /* 0x000000001b00b220 */ /* 0x000fce0000410000 */
[----:B------:R0:W4:Y:S08]  /*93c0*/  @!P1 F2F.BF16.F32 R22, R6 ;  /* 0x0000000600169304 */ /* 0x0001300000202000 */
[----:B------:R0:W0:Y:S01]  /*93d0*/  @!P3 F2F.BF16.F32 R19, R0 ;  /* 0x000000000013b304 */ /* 0x0000220000202000 */
[----:B-1-3--:R-:W-:Y:S05]  /*93e0*/  @P0 BRA `(.L_x_4090) ;  /* 0x0000001000300947 */ /* 0x00afea0003800000 */
[----:B------:R-:W1:Y:S01]  /*93f0*/  LDCU UR4, c[0x0][0x3d0] ;  /* 0x00007a00ff0477ac */ /* 0x000e620008000800 */
[----:B------:R-:W3:Y:S01]  /*9400*/  LDC.64 R8, c[0x0][0x398] ;  /* 0x0000e600ff087b82 */ /* 0x000ee20000000a00 */
[----:B0-----:R-:W-:Y:S01]  /*9410*/  IMAD R0, R2, 0x200, R25 ;  /* 0x0000020002007824 */ /* 0x001fe200078e0219 */
[----:B--2---:R-:W-:-:S03]  /*9420*/  PRMT R4, R18, 0x9910, RZ ;  /* 0x0000991012047816 */ /* 0x004fc600000000ff */
[----:B-1----:R-:W-:Y:S02]  /*9430*/  IMAD R5, R0, UR4, RZ ;  /* 0x0000000400057c24 */ /* 0x002fe4000f8e02ff */
[----:B------:R-:W-:-:S05]  /*9440*/  IMAD.MOV.U32 R0, RZ, RZ, R4 ;  /* 0x000000ffff007224 */ /* 0x000fca00078e0004 */
[----:B------:R-:W-:Y:S02]  /*9450*/  ISETP.GT.AND P0, PT, R0, 0x9, PT ;  /* 0x000000090000780c */ /* 0x000fe40003f04270 */
[----:B---3--:R-:W-:-:S05]  /*9460*/  IADD3 R8, P1, PT, R5, R8, RZ ;  /* 0x0000000805087210 */ /* 0x008fca0007f3e0ff */
        /* <DEDUP_REMOVED lines=15> */
.L_x_4094:
[----:B------:R-:W-:Y:S02]  /*9560*/  IMAD.U32 R5, R3, 0x10000, RZ ;  /* 0x0001000003057824 */ /* 0x000fe400078e00ff */
[----:B------:R-:W-:-:S04]  /*9570*/  IMAD.MOV.U32 R25, RZ, RZ, R23 ;  /* 0x000000ffff197224 */ /* 0x000fc800078e0017 */
[----:B------:R-:W0:Y:S02]  /*9580*/  F2I.S64.TRUNC R4, R5 ;  /* 0x0000000500047311 */ /* 0x000e24000020d900 */
[----:B0-----:R0:W-:Y:S01]  /*9590*/  STG.E.U8 desc[UR36][R8.64], R4 ;  /* 0x0000000408007986 */ /* 0x0011e2000c101124 */
[----:B------:R-:W-:Y:S05]  /*95a0*/  BRA `(.L_x_4090) ;  /* 0x0000000c00c07947 */ /* 0x000fea0003800000 */
.L_x_4093:
        /* <DEDUP_REMOVED lines=11> */
.L_x_4097:
[----:B------:R-:W-:Y:S02]  /*9660*/  IMAD.U32 R3, R3, 0x10000, RZ ;  /* 0x0001000003037824 */ /* 0x000fe400078e00ff */
[----:B------:R-:W-:-:S04]  /*9670*/  IMAD.MOV.U32 R25, RZ, RZ, R23 ;  /* 0x000000ffff197224 */ /* 0x000fc800078e0017 */
[----:B------:R-:W0:Y:S02]  /*9680*/  F2I.FTZ.TRUNC.NTZ R3, R3 ;  /* 0x0000000300037305 */ /* 0x000e24000021f100 */
[----:B0-----:R0:W-:Y:S01]  /*9690*/  STG.E desc[UR36][R8.64], R3 ;  /* 0x0000000308007986 */ /* 0x0011e2000c101924 */
[----:B------:R-:W-:Y:S05]  /*96a0*/  BRA `(.L_x_4090) ;  /* 0x0000000c00807947 */ /* 0x000fea0003800000 */
.L_x_4096:
[----:B------:R-:W-:Y:S02]  /*96b0*/  IMAD.U32 R3, R3, 0x10000, RZ ;  /* 0x0001000003037824 */ /* 0x000fe400078e00ff */
[----:B------:R-:W-:-:S04]  /*96c0*/  IMAD.MOV.U32 R25, RZ, RZ, R23 ;  /* 0x000000ffff197224 */ /* 0x000fc800078e0017 */
[----:B------:R-:W0:Y:S02]  /*96d0*/  F2I.FTZ.TRUNC.NTZ R3, R3 ;  /* 0x0000000300037305 */ /* 0x000e24000021f100 */
[----:B0-----:R0:W-:Y:S01]  /*96e0*/  STG.E.U16 desc[UR36][R8.64], R3 ;  /* 0x0000000308007986 */ /* 0x0011e2000c101524 */
[----:B------:R-:W-:Y:S05]  /*96f0*/  BRA `(.L_x_4090) ;  /* 0x0000000c006c7947 */ /* 0x000fea0003800000 */
.L_x_4092:
        /* <DEDUP_REMOVED lines=10> */
.L_x_4099:
[----:B------:R-:W-:Y:S02]  /*97a0*/  IMAD.U32 R0, R3, 0x10000, RZ ;  /* 0x0001000003007824 */ /* 0x000fe400078e00ff */
[----:B------:R-:W-:-:S03]  /*97b0*/  IMAD.MOV.U32 R25, RZ, RZ, R23 ;  /* 0x000000ffff197224 */ /* 0x000fc600078e0017 */
[----:B------:R-:W-:-:S05]  /*97c0*/  F2FP.F16.F32.PACK_AB R0, RZ, R0 ;  /* 0x00000000ff00723e */ /* 0x000fca00000000ff */
[----:B------:R1:W-:Y:S01]  /*97d0*/  STG.E.U16 desc[UR36][R8.64], R0 ;  /* 0x0000000008007986 */ /* 0x0003e2000c101524 */
[----:B------:R-:W-:Y:S05]  /*97e0*/  BRA `(.L_x_4090) ;  /* 0x0000000c00307947 */ /* 0x000fea0003800000 */
.L_x_4098:
        /* <DEDUP_REMOVED lines=11> */
.L_x_4101:
[----:B------:R-:W-:Y:S02]  /*98a0*/  IMAD.U32 R3, R3, 0x10000, RZ ;  /* 0x0001000003037824 */ /* 0x000fe400078e00ff */
[----:B------:R-:W-:-:S03]  /*98b0*/  IMAD.MOV.U32 R25, RZ, RZ, R23 ;  /* 0x000000ffff197224 */ /* 0x000fc600078e0017 */
[----:B------:R-:W-:-:S04]  /*98c0*/  F2FP.F16.F32.PACK_AB R3, RZ, R3 ;  /* 0x00000003ff03723e */ /* 0x000fc800000000ff */
[----:B------:R-:W-:-:S05]  /*98d0*/  PRMT R3, R3, 0x5410, RZ ;  /* 0x0000541003037816 */ /* 0x000fca00000000ff */
[----:B------:R0:W-:Y:S01]  /*98e0*/  STG.E desc[UR36][R8.64], R3 ;  /* 0x0000000308007986 */ /* 0x0001e2000c101924 */
[----:B------:R-:W-:Y:S05]  /*98f0*/  BRA `(.L_x_4090) ;  /* 0x0000000800ec7947 */ /* 0x000fea0003800000 */
.L_x_4100:
[----:B------:R-:W-:Y:S02]  /*9900*/  IMAD.U32 R4, R3, 0x10000, RZ ;  /* 0x0001000003047824 */ /* 0x000fe400078e00ff */
[----:B------:R-:W-:Y:S02]  /*9910*/  IMAD.MOV.U32 R25, RZ, RZ, R23 ;  /* 0x000000ffff197224 */ /* 0x000fe400078e0017 */
[----:B------:R-:W-:-:S06]  /*9920*/  FMUL.FTZ R4, R4, 1 ;  /* 0x3f80000004047820 */ /* 0x000fcc0000410000 */
[----:B------:R-:W0:Y:S02]  /*9930*/  F2F.F64.F32 R4, R4 ;  /* 0x0000000400047310 */ /* 0x000e240000201800 */
[----:B0-----:R0:W-:Y:S01]  /*9940*/  STG.E.64 desc[UR36][R8.64], R4 ;  /* 0x0000000408007986 */ /* 0x0011e2000c101b24 */
[----:B------:R-:W-:Y:S05]  /*9950*/  BRA `(.L_x_4090) ;  /* 0x0000000800d47947 */ /* 0x000fea0003800000 */
.L_x_4091:
        /* <DEDUP_REMOVED lines=14> */
.L_x_4104:
[----:B------:R-:W-:Y:S01]  /*9a40*/  IMAD.U32 R3, R3, 0x10000, RZ ;  /* 0x0001000003037824 */ /* 0x000fe200078e00ff */
[----:B------:R-:W-:Y:S01]  /*9a50*/  CS2R R6, SRZ ;  /* 0x0000000000067805 */ /* 0x000fe2000001ff00 */
[----:B------:R-:W-:Y:S02]  /*9a60*/  IMAD.MOV.U32 R25, RZ, RZ, R23 ;  /* 0x000000ffff197224 */ /* 0x000fe400078e0017 */
[----:B------:R-:W-:-:S04]  /*9a70*/  FMUL.FTZ R3, R3, 1 ;  /* 0x3f80000003037820 */ /* 0x000fc80000410000 */
[----:B------:R-:W0:Y:S02]  /*9a80*/  F2F.F64.F32 R4, R3 ;  /* 0x0000000300047310 */ /* 0x000e240000201800 */
[----:B0-----:R0:W-:Y:S01]  /*9a90*/  STG.E.128 desc[UR36][R8.64], R4 ;  /* 0x0000000408007986 */ /* 0x0011e2000c101d24 */
[----:B------:R-:W-:Y:S05]  /*9aa0*/  BRA `(.L_x_4090) ;  /* 0x0000000800807947 */ /* 0x000fea0003800000 */
.L_x_4103:
        /* <DEDUP_REMOVED lines=19> */
.L_x_4108:
[----:B------:R-:W-:Y:S05]  /*9be0*/  BSYNC.RECONVERGENT B0 ;  /* 0x0000000000007941 */ /* 0x000fea0003800200 */
.L_x_4107:
[----:B------:R-:W-:Y:S01]  /*9bf0*/  LOP3.LUT R5, R0, 0x80, R5, 0xf8, !PT ;  /* 0x0000008000057812 */ /* 0x000fe200078ef805 */
[----:B------:R-:W-:-:S04]  /*9c00*/  IMAD.MOV.U32 R25, RZ, RZ, R23 ;  /* 0x000000ffff197224 */ /* 0x000fc800078e0017 */
[----:B------:R0:W-:Y:S01]  /*9c10*/  STG.E.U8 desc[UR36][R8.64], R5 ;  /* 0x0000000508007986 */ /* 0x0001e2000c101124 */
[----:B------:R-:W-:Y:S05]  /*9c20*/  BRA `(.L_x_4090) ;  /* 0x0000000800207947 */ /* 0x000fea0003800000 */
.L_x_4106:
        /* <DEDUP_REMOVED lines=15> */
.L_x_4110:
[----:B------:R-:W-:Y:S05]  /*9d20*/  BSYNC.RECONVERGENT B0 ;  /* 0x0000000000007941 */ /* 0x000fea0003800200 */
.L_x_4109:
[----:B------:R-:W-:Y:S01]  /*9d30*/  LOP3.LUT R5, R0, 0x80, R5, 0xf8, !PT ;  /* 0x0000008000057812 */ /* 0x000fe200078ef805 */
[----:B------:R-:W-:-:S04]  /*9d40*/  IMAD.MOV.U32 R25, RZ, RZ, R23 ;  /* 0x000000ffff197224 */ /* 0x000fc800078e0017 */
[----:B------:R0:W-:Y:S01]  /*9d50*/  STG.E.U8 desc[UR36][R8.64], R5 ;  /* 0x0000000508007986 */ /* 0x0001e2000c101124 */
[----:B------:R-:W-:Y:S05]  /*9d60*/  BRA `(.L_x_4090) ;  /* 0x0000000400d07947 */ /* 0x000fea0003800000 */
.L_x_4105:
[----:B------:R0:W-:Y:S01]  /*9d70*/  STG.E.U16 desc[UR36][R8.64], R3 ;  /* 0x0000000308007986 */ /* 0x0001e2000c101524 */
[----:B------:R-:W-:Y:S01]  /*9d80*/  IMAD.MOV.U32 R25, RZ, RZ, R23 ;  /* 0x000000ffff197224 */ /* 0x000fe200078e0017 */
[----:B------:R-:W-:Y:S06]  /*9d90*/  BRA `(.L_x_4090) ;  /* 0x0000000400c47947 */ /* 0x000fec0003800000 */
.L_x_4102:
        /* <DEDUP_REMOVED lines=13> */
.L_x_4113:
        /* <DEDUP_REMOVED lines=13> */
.L_x_4116:
[----:B------:R-:W-:-:S04]  /*9f40*/  SHF.R.U32.HI R0, RZ, 0x14, R3 ;  /* 0x00000014ff007819 */ /* 0x000fc80000011603 */
[----:B------:R-:W-:-:S04]  /*9f50*/  LOP3.LUT R0, R0, 0x1, RZ, 0xc0, !PT ;  /* 0x0000000100007812 */ /* 0x000fc800078ec0ff */
[----:B------:R-:W-:-:S04]  /*9f60*/  IADD3 R0, PT, PT, R3, 0x487ffff, R0 ;  /* 0x0487ffff03007810 */ /* 0x000fc80007ffe000 */
[----:B------:R-:W-:-:S04]  /*9f70*/  SHF.R.U32.HI R0, RZ, 0x14, R0 ;  /* 0x00000014ff007819 */ /* 0x000fc80000011600 */
[----:B------:R-:W-:-:S07]  /*9f80*/  LOP3.LUT R0, R0, 0xff, RZ, 0xc0, !PT ;  /* 0x000000ff00007812 */ /* 0x000fce00078ec0ff */
.L_x_4117:
[----:B------:R-:W-:-:S04]  /*9f90*/  SHF.R.U32.HI R3, RZ, 0x18, R3 ;  /* 0x00000018ff037819 */ /* 0x000fc80000011603 */
[----:B------:R-:W-:-:S04]  /*9fa0*/  LOP3.LUT R0, R0, 0x80, R3, 0xf8, !PT ;  /* 0x0000008000007812 */ /* 0x000fc800078ef803 */
[----:B------:R-:W-:-:S07]  /*9fb0*/  PRMT R4, R0, 0x7610, R4 ;  /* 0x0000761000047816 */ /* 0x000fce0000000004 */
.L_x_4115:
[----:B------:R-:W-:Y:S05]  /*9fc0*/  BSYNC.RECONVERGENT B0 ;  /* 0x0000000000007941 */ /* 0x000fea0003800200 */
.L_x_4114:
[----:B------:R0:W-:Y:S01]  /*9fd0*/  STG.E.U8 desc[UR36][R8.64], R4 ;  /* 0x0000000408007986 */ /* 0x0001e2000c101124 */
[----:B------:R-:W-:Y:S01]  /*9fe0*/  IMAD.MOV.U32 R25, RZ, RZ, R23 ;  /* 0x000000ffff197224 */ /* 0x000fe200078e0017 */
[----:B------:R-:W-:Y:S06]  /*9ff0*/  BRA `(.L_x_4090) ;  /* 0x00000004002c7947 */ /* 0x000fec0003800000 */
.L_x_4112:
        /* <DEDUP_REMOVED lines=13> */
.L_x_4120:
[----:B------:R-:W-:-:S04]  /*a0d0*/  SHF.R.U32.HI R0, RZ, 0x15, R3 ;  /* 0x00000015ff007819 */ /* 0x000fc80000011603 */
[----:B------:R-:W-:-:S04]  /*a0e0*/  LOP3.LUT R0, R0, 0x1, RZ, 0xc0, !PT ;  /* 0x0000000100007812 */ /* 0x000fc800078ec0ff */
[----:B------:R-:W-:-:S04]  /*a0f0*/  IADD3 R0, PT, PT, R3, 0x88fffff, R0 ;  /* 0x088fffff03007810 */ /* 0x000fc80007ffe000 */
[----:B------:R-:W-:-:S04]  /*a100*/  SHF.R.U32.HI R0, RZ, 0x15, R0 ;  /* 0x00000015ff007819 */ /* 0x000fc80000011600 */
[----:B------:R-:W-:-:S07]  /*a110*/  LOP3.LUT R0, R0, 0xff, RZ, 0xc0, !PT ;  /* 0x000000ff00007812 */ /* 0x000fce00078ec0ff */
.L_x_4121:
[----:B------:R-:W-:-:S04]  /*a120*/  SHF.R.U32.HI R3, RZ, 0x18, R3 ;  /* 0x00000018ff037819 */ /* 0x000fc80000011603 */
[----:B------:R-:W-:-:S04]  /*a130*/  LOP3.LUT R0, R0, 0x80, R3, 0xf8, !PT ;  /* 0x0000008000007812 */ /* 0x000fc800078ef803 */
[----:B------:R-:W-:-:S07]  /*a140*/  PRMT R4, R0, 0x7610, R4 ;  /* 0x0000761000047816 */ /* 0x000fce0000000004 */
.L_x_4119:
[----:B------:R-:W-:Y:S05]  /*a150*/  BSYNC.RECONVERGENT B0 ;  /* 0x0000000000007941 */ /* 0x000fea0003800200 */
.L_x_4118:
[----:B------:R0:W-:Y:S01]  /*a160*/  STG.E.U8 desc[UR36][R8.64], R4 ;  /* 0x0000000408007986 */ /* 0x0001e2000c101124 */
[----:B------:R-:W-:Y:S01]  /*a170*/  IMAD.MOV.U32 R25, RZ, RZ, R23 ;  /* 0x000000ffff197224 */ /* 0x000fe200078e0017 */
[----:B------:R-:W-:Y:S06]  /*a180*/  BRA `(.L_x_4090) ;  /* 0x0000000000c87947 */ /* 0x000fec0003800000 */
.L_x_4111:
[----:B------:R-:W-:-:S13]  /*a190*/  ISETP.NE.AND P0, PT, R0, 0x1c, PT ;  /* 0x0000001c0000780c */ /* 0x000fda0003f05270 */
[----:B------:R-:W-:Y:S05]  /*a1a0*/  @!P0 BRA `(.L_x_4122) ;  /* 0x0000000000b08947 */ /* 0x000fea0003800000 */
[----:B------:R-:W-:-:S13]  /*a1b0*/  ISETP.NE.AND P0, PT, R0, 0x1d, PT ;  /* 0x0000001d0000780c */ /* 0x000fda0003f05270 */
[----:B------:R-:W-:Y:S05]  /*a1c0*/  @!P0 BRA `(.L_x_4123) ;  /* 0x0000000000948947 */ /* 0x000fea0003800000 */
[----:B------:R-:W-:-:S13]  /*a1d0*/  ISETP.NE.AND P0, PT, R0, 0x2c, PT ;  /* 0x0000002c0000780c */ /* 0x000fda0003f05270 */
[----:B------:R-:W-:Y:S05]  /*a1e0*/  @!P0 BRA `(.L_x_4124) ;  /* 0x0000000000488947 */ /* 0x000fea0003800000 */
.L_x_4095:
        /* <DEDUP_REMOVED lines=15> */
[----:B--2-4-:R-:W-:Y:S05]  /*a2e0*/  CALL.ABS.NOINC R14 ;  /* 0x000000000e007343 */ /* 0x014fea0003c00000 */
.L_x_4125:
[----:B------:R-:W-:Y:S01]  /*a2f0*/  IMAD.MOV.U32 R25, RZ, RZ, R23 ;  /* 0x000000ffff197224 */ /* 0x000fe200078e0017 */
[----:B------:R-:W-:Y:S06]  /*a300*/  BRA `(.L_x_4090) ;  /* 0x0000000000687947 */ /* 0x000fec0003800000 */
.L_x_4124:
[----:B------:R-:W-:Y:S02]  /*a310*/  IMAD.U32 R4, R3, 0x10000, RZ ;  /* 0x0001000003047824 */ /* 0x000fe400078e00ff */
        /* <DEDUP_REMOVED lines=16> */
.L_x_4123:
[----:B------:R-:W-:Y:S02]  /*a420*/  IMAD.U32 R4, R3, 0x10000, RZ ;  /* 0x0001000003047824 */ /* 0x000fe400078e00ff */
[----:B------:R-:W-:-:S04]  /*a430*/  IMAD.MOV.U32 R25, RZ, RZ, R23 ;  /* 0x000000ffff197224 */ /* 0x000fc800078e0017 */
[----:B------:R-:W0:Y:S02]  /*a440*/  F2I.U64.TRUNC R4, R4 ;  /* 0x0000000400047311 */ /* 0x000e24000020d800 */
[----:B0-----:R0:W-:Y:S01]  /*a450*/  STG.E.64 desc[UR36][R8.64], R4 ;  /* 0x0000000408007986 */ /* 0x0011e2000c101b24 */
[----:B------:R-:W-:Y:S05]  /*a460*/  BRA `(.L_x_4090) ;  /* 0x0000000000107947 */ /* 0x000fea0003800000 */
.L_x_4122:
[----:B------:R-:W-:Y:S02]  /*a470*/  IMAD.U32 R3, R3, 0x10000, RZ ;  /* 0x0001000003037824 */ /* 0x000fe400078e00ff */
[----:B------:R-:W-:-:S04]  /*a480*/  IMAD.MOV.U32 R25, RZ, RZ, R23 ;  /* 0x000000ffff197224 */ /* 0x000fc800078e0017 */
[----:B------:R-:W0:Y:S02]  /*a490*/  F2I.FTZ.U32.TRUNC.NTZ R3, R3 ;  /* 0x0000000300037305 */ /* 0x000e24000021f000 */
[----:B0-----:R0:W-:Y:S02]  /*a4a0*/  STG.E desc[UR36][R8.64], R3 ;  /* 0x0000000308007986 */ /* 0x0011e4000c101924 */
.L_x_4090:
[----:B------:R-:W-:Y:S05]  /*a4b0*/  BSYNC.RECONVERGENT B6 ;  /* 0x0000000000067941 */ /* 0x000fea0003800200 */
.L_x_4089:
[----:B------:R-:W-:Y:S01]  /*a4c0*/  ISETP.GE.AND P0, PT, R25, R16, PT ;  /* 0x000000101900720c */ /* 0x000fe20003f06270 */
[----:B------:R-:W-:-:S12]  /*a4d0*/  BSSY.RECONVERGENT B6, `(.L_x_4126) ;  /* 0x00001f0000067945 */ /* 0x000fd80003800200 */
[----:B------:R-:W-:Y:S05]  /*a4e0*/  @P0 BRA `(.L_x_4127) ;  /* 0x0000001c00b80947 */ /* 0x000fea0003800000 */
[----:B------:R-:W5:Y:S01]  /*a4f0*/  LDCU UR4, c[0x0][0x3d0] ;  /* 0x00007a00ff0477ac */ /* 0x000f620008000800 */
[----:B01-3--:R-:W0:Y:S01]  /*a500*/  LDC.64 R8, c[0x0][0x398] ;  /* 0x0000e600ff087b82 */ /* 0x00be220000000a00 */
[----:B------:R-:W-:Y:S01]  /*a510*/  IMAD R0, R2, 0x200, R25 ;  /* 0x0000020002007824 */ /* 0x000fe200078e0219 */
[----:B--2---:R-:W-:-:S03]  /*a520*/  PRMT R4, R18, 0x9910, RZ ;  /* 0x0000991012047816 */ /* 0x004fc600000000ff */
        /* <DEDUP_REMOVED lines=18> */
.L_x_4131:
[----:B----4-:R-:W-:-:S06]  /*a650*/  IMAD.U32 R5, R22, 0x10000, RZ ;  /* 0x0001000016057824 */ /* 0x010fcc00078e00ff */
[----:B------:R-:W0:Y:S02]  /*a660*/  F2I.S64.TRUNC R4, R5 ;  /* 0x0000000500047311 */ /* 0x000e24000020d900 */
[----:B0-----:R0:W-:Y:S01]  /*a670*/  STG.E.U8 desc[UR36][R8.64], R4 ;  /* 0x0000000408007986 */ /* 0x0011e2000c101124 */
[----:B------:R-:W-:Y:S05]  /*a680*/  BRA `(.L_x_4133) ;  /* 0x0000000c006c7947 */ /* 0x000fea0003800000 */
.L_x_4130:
        /* <DEDUP_REMOVED lines=10> */
.L_x_4135:
[----:B----4-:R-:W-:-:S04]  /*a730*/  IMAD.U32 R22, R22, 0x10000, RZ ;  /* 0x0001000016167824 */ /* 0x010fc800078e00ff */
[----:B------:R-:W0:Y:S02]  /*a740*/  F2I.FTZ.TRUNC.NTZ R3, R22 ;  /* 0x0000001600037305 */ /* 0x000e24000021f100 */
[----:B0-----:R0:W-:Y:S01]  /*a750*/  STG.E desc[UR36][R8.64], R3 ;  /* 0x0000000308007986 */ /* 0x0011e2000c101924 */
[----:B------:R-:W-:Y:S05]  /*a760*/  BRA `(.L_x_4133) ;  /* 0x0000000c00347947 */ /* 0x000fea0003800000 */
.L_x_4134:
[----:B----4-:R-:W-:-:S04]  /*a770*/  IMAD.U32 R22, R22, 0x10000, RZ ;  /* 0x0001000016167824 */ /* 0x010fc800078e00ff */
[----:B------:R-:W0:Y:S02]  /*a780*/  F2I.FTZ.TRUNC.NTZ R3, R22 ;  /* 0x0000001600037305 */ /* 0x000e24000021f100 */
[----:B0-----:R0:W-:Y:S01]  /*a790*/  STG.E.U16 desc[UR36][R8.64], R3 ;  /* 0x0000000308007986 */ /* 0x0011e2000c101524 */
[----:B------:R-:W-:Y:S05]  /*a7a0*/  BRA `(.L_x_4133) ;  /* 0x0000000c00247947 */ /* 0x000fea0003800000 */
.L_x_4129:
        /* <DEDUP_REMOVED lines=9> */
.L_x_4137:
[----:B----4-:R-:W-:-:S05]  /*a840*/  IMAD.U32 R0, R22, 0x10000, RZ ;  /* 0x0001000016007824 */ /* 0x010fca00078e00ff */
[----:B------:R-:W-:-:S05]  /*a850*/  F2FP.F16.F32.PACK_AB R0, RZ, R0 ;  /* 0x00000000ff00723e */ /* 0x000fca00000000ff */
[----:B------:R0:W-:Y:S01]  /*a860*/  STG.E.U16 desc[UR36][R8.64], R0 ;  /* 0x0000000008007986 */ /* 0x0001e2000c101524 */
[----:B------:R-:W-:Y:S05]  /*a870*/  BRA `(.L_x_4133) ;  /* 0x0000000800f07947 */ /* 0x000fea0003800000 */
.L_x_4136:
        /* <DEDUP_REMOVED lines=10> */
.L_x_4139:
[----:B----4-:R-:W-:-:S05]  /*a920*/  IMAD.U32 R22, R22, 0x10000, RZ ;  /* 0x0001000016167824 */ /* 0x010fca00078e00ff */
[----:B------:R-:W-:-:S04]  /*a930*/  F2FP.F16.F32.PACK_AB R3, RZ, R22 ;  /* 0x00000016ff03723e */ /* 0x000fc800000000ff */
[----:B------:R-:W-:-:S05]  /*a940*/  PRMT R3, R3, 0x5410, RZ ;  /* 0x0000541003037816 */ /* 0x000fca00000000ff */
[----:B------:R2:W-:Y:S01]  /*a950*/  STG.E desc[UR36][R8.64], R3 ;  /* 0x0000000308007986 */ /* 0x0005e2000c101924 */
[----:B------:R-:W-:Y:S05]  /*a960*/  BRA `(.L_x_4133) ;  /* 0x0000000800b47947 */ /* 0x000fea0003800000 */
.L_x_4138:
[----:B----4-:R-:W-:-:S04]  /*a970*/  IMAD.U32 R4, R22, 0x10000, RZ ;  /* 0x0001000016047824 */ /* 0x010fc800078e00ff */
[----:B------:R-:W-:-:S06]  /*a980*/  FMUL.FTZ R4, R4, 1 ;  /* 0x3f80000004047820 */ /* 0x000fcc0000410000 */
[----:B------:R-:W0:Y:S02]  /*a990*/  F2F.F64.F32 R4, R4 ;  /* 0x0000000400047310 */ /* 0x000e240000201800 */
[----:B0-----:R4:W-:Y:S01]  /*a9a0*/  STG.E.64 desc[UR36][R8.64], R4 ;  /* 0x0000000408007986 */ /* 0x0019e2000c101b24 */
[----:B------:R-:W-:Y:S05]  /*a9b0*/  BRA `(.L_x_4133) ;  /* 0x0000000800a07947 */ /* 0x000fea0003800000 */
.L_x_4128:
        /* <DEDUP_REMOVED lines=14> */
.L_x_4143:
        /* <DEDUP_REMOVED lines=17> */
.L_x_4146:
[----:B------:R-:W-:-:S04]  /*abb0*/  SHF.R.U32.HI R3, RZ, 0x18, R5 ;  /* 0x00000018ff037819 */ /* 0x000fc80000011605 */
[----:B------:R-:W-:-:S04]  /*abc0*/  LOP3.LUT R0, R0, 0x80, R3, 0xf8, !PT ;  /* 0x0000008000007812 */ /* 0x000fc800078ef803 */
[----:B------:R-:W-:-:S07]  /*abd0*/  PRMT R4, R0, 0x7610, R4 ;  /* 0x0000761000047816 */ /* 0x000fce0000000004 */
.L_x_4145:
[----:B------:R-:W-:Y:S05]  /*abe0*/  BSYNC.RECONVERGENT B0 ;  /* 0x0000000000007941 */ /* 0x000fea0003800200 */
.L_x_4144:
[----:B------:R0:W-:Y:S01]  /*abf0*/  STG.E.U8 desc[UR36][R8.64], R4 ;  /* 0x0000000408007986 */ /* 0x0001e2000c101124 */
[----:B------:R-:W-:Y:S05]  /*ac00*/  BRA `(.L_x_4133) ;  /* 0x00000008000c7947 */ /* 0x000fea0003800000 */
.L_x_4142:
        /* <DEDUP_REMOVED lines=17> */
.L_x_4149:
[----:B------:R-:W-:-:S04]  /*ad20*/  SHF.R.U32.HI R3, RZ, 0x18, R5 ;  /* 0x00000018ff037819 */ /* 0x000fc80000011605 */
[----:B------:R-:W-:-:S04]  /*ad30*/  LOP3.LUT R0, R0, 0x80, R3, 0xf8, !PT ;  /* 0x0000008000007812 */ /* 0x000fc800078ef803 */
[----:B------:R-:W-:-:S07]  /*ad40*/  PRMT R4, R0, 0x7610, R4 ;  /* 0x0000761000047816 */ /* 0x000fce0000000004 */
.L_x_4148:
[----:B------:R-:W-:Y:S05]  /*ad50*/  BSYNC.RECONVERGENT B0 ;  /* 0x0000000000007941 */ /* 0x000fea0003800200 */
.L_x_4147:
[----:B------:R0:W-:Y:S01]  /*ad60*/  STG.E.U8 desc[UR36][R8.64], R4 ;  /* 0x0000000408007986 */ /* 0x0001e2000c101124 */
[----:B------:R-:W-:Y:S05]  /*ad70*/  BRA `(.L_x_4133) ;  /* 0x0000000400b07947 */ /* 0x000fea0003800000 */
.L_x_4141:
        /* <DEDUP_REMOVED lines=22> */
.L_x_4151:
[----:B----4-:R-:W-:-:S06]  /*aee0*/  IMAD.U32 R4, R22, 0x10000, RZ ;  /* 0x0001000016047824 */ /* 0x010fcc00078e00ff */
[----:B------:R-:W0:Y:S02]  /*aef0*/  F2I.U64.TRUNC R4, R4 ;  /* 0x0000000400047311 */ /* 0x000e24000020d800 */
[----:B0-----:R0:W-:Y:S01]  /*af00*/  STG.E.64 desc[UR36][R8.64], R4 ;  /* 0x0000000408007986 */ /* 0x0011e2000c101b24 */
[----:B------:R-:W-:Y:S05]  /*af10*/  BRA `(.L_x_4133) ;  /* 0x0000000400487947 */ /* 0x000fea0003800000 */
.L_x_4150:
[----:B----4-:R-:W-:-:S04]  /*af20*/  IMAD.U32 R22, R22, 0x10000, RZ ;  /* 0x0001000016167824 */ /* 0x010fc800078e00ff */
[----:B------:R-:W0:Y:S02]  /*af30*/  F2I.FTZ.U32.TRUNC.NTZ R3, R22 ;  /* 0x0000001600037305 */ /* 0x000e24000021f000 */
[----:B0-----:R0:W-:Y:S01]  /*af40*/  STG.E desc[UR36][R8.64], R3 ;  /* 0x0000000308007986 */ /* 0x0011e2000c101924 */
[----:B------:R-:W-:Y:S05]  /*af50*/  BRA `(.L_x_4133) ;  /* 0x0000000400387947 */ /* 0x000fea0003800000 */
.L_x_4140:
        /* <DEDUP_REMOVED lines=11> */
.L_x_4153:
[----:B----4-:R-:W-:Y:S01]  /*b010*/  IMAD.U32 R22, R22, 0x10000, RZ ;  /* 0x0001000016167824 */ /* 0x010fe200078e00ff */
[----:B------:R-:W-:-:S03]  /*b020*/  CS2R R6, SRZ ;  /* 0x0000000000067805 */ /* 0x000fc6000001ff00 */
[----:B------:R-:W-:-:S06]  /*b030*/  FMUL.FTZ R4, R22, 1 ;  /* 0x3f80000016047820 */ /* 0x000fcc0000410000 */
[----:B------:R-:W0:Y:S02]  /*b040*/  F2F.F64.F32 R4, R4 ;  /* 0x0000000400047310 */ /* 0x000e240000201800 */
[----:B0-----:R0:W-:Y:S01]  /*b050*/  STG.E.128 desc[UR36][R8.64], R4 ;  /* 0x0000000408007986 */ /* 0x0011e2000c101d24 */
[----:B------:R-:W-:Y:S05]  /*b060*/  BRA `(.L_x_4133) ;  /* 0x0000000000f47947 */ /* 0x000fea0003800000 */
.L_x_4152:
[----:B------:R-:W-:-:S13]  /*b070*/  ISETP.NE.AND P0, PT, R0, 0xf, PT ;  /* 0x0000000f0000780c */ /* 0x000fda0003f05270 */
[----:B------:R-:W-:Y:S05]  /*b080*/  @!P0 BRA `(.L_x_4154) ;  /* 0x0000000000e88947 */ /* 0x000fea0003800000 */
[----:B------:R-:W-:-:S13]  /*b090*/  ISETP.NE.AND P0, PT, R0, 0x17, PT ;  /* 0x000000170000780c */ /* 0x000fda0003f05270 */
[----:B------:R-:W-:Y:S05]  /*b0a0*/  @!P0 BRA `(.L_x_4155) ;  /* 0x0000000000908947 */ /* 0x000fea0003800000 */
[----:B------:R-:W-:-:S13]  /*b0b0*/  ISETP.NE.AND P0, PT, R0, 0x18, PT ;  /* 0x000000180000780c */ /* 0x000fda0003f05270 */
[----:B------:R-:W-:Y:S05]  /*b0c0*/  @!P0 BRA `(.L_x_4156) ;  /* 0x0000000000448947 */ /* 0x000fea0003800000 */
.L_x_4132:
        /* <DEDUP_REMOVED lines=16> */
.L_x_4157:
[----:B------:R-:W-:Y:S05]  /*b1d0*/  BRA `(.L_x_4133) ;  /* 0x0000000000987947 */ /* 0x000fea0003800000 */
.L_x_4156:
        /* <DEDUP_REMOVED lines=13> */
.L_x_4159:
[----:B------:R-:W-:Y:S05]  /*b2b0*/  BSYNC.RECONVERGENT B0 ;  /* 0x0000000000007941 */ /* 0x000fea0003800200 */
.L_x_4158:
[----:B------:R-:W-:-:S05]  /*b2c0*/  LOP3.LUT R3, R0, 0x80, R3, 0xf8, !PT ;  /* 0x0000008000037812 */ /* 0x000fca00078ef803 */
[----:B------:R0:W-:Y:S01]  /*b2d0*/  STG.E.U8 desc[UR36][R8.64], R3 ;  /* 0x0000000308007986 */ /* 0x0001e2000c101124 */
[----:B------:R-:W-:Y:S05]  /*b2e0*/  BRA `(.L_x_4133) ;  /* 0x0000000000547947 */ /* 0x000fea0003800000 */
.L_x_4155:
        /* <DEDUP_REMOVED lines=12> */
.L_x_4161:
[----:B------:R-:W-:Y:S01]  /*b3b0*/  IMAD.MOV.U32 R0, RZ, RZ, 0x7f ;  /* 0x0000007fff007424 */ /* 0x000fe200078e00ff */
[----:B------:R-:W-:-:S04]  /*b3c0*/  ISETP.GT.U32.AND P0, PT, R4, 0x7f800000, PT ;  /* 0x7f8000000400780c */ /* 0x000fc80003f04070 */
[----:B------:R-:W-:-:S09]  /*b3d0*/  SEL R0, R0, 0x7c, P0 ;  /* 0x0000007c00007807 */ /* 0x000fd20000000000 */
.L_x_4162:
[----:B------:R-:W-:Y:S05]  /*b3e0*/  BSYNC.RECONVERGENT B0 ;  /* 0x0000000000007941 */ /* 0x000fea0003800200 */
.L_x_4160:
[----:B------:R-:W-:-:S04]  /*b3f0*/  SHF.R.U32.HI R3, RZ, 0x18, R3 ;  /* 0x00000018ff037819 */ /* 0x000fc80000011603 */
[----:B------:R-:W-:-:S05]  /*b400*/  LOP3.LUT R3, R0, 0x80, R3, 0xf8, !PT ;  /* 0x0000008000037812 */ /* 0x000fca00078ef803 */
[----:B------:R0:W-:Y:S01]  /*b410*/  STG.E.U8 desc[UR36][R8.64], R3 ;  /* 0x0000000308007986 */ /* 0x0001e2000c101124 */
[----:B------:R-:W-:Y:S05]  /*b420*/  BRA `(.L_x_4133) ;  /* 0x0000000000047947 */ /* 0x000fea0003800000 */
.L_x_4154:
[----:B----4-:R0:W-:Y:S02]  /*b430*/  STG.E.U16 desc[UR36][R8.64], R22 ;  /* 0x0000001608007986 */ /* 0x0101e4000c101524 */
.L_x_4133:
        /* <DEDUP_REMOVED lines=23> */
[----:B0-----:R3:W-:Y:S01]  /*b5b0*/  STG.E.U8 desc[UR36][R8.64], R17 ;  /* 0x0000001108007986 */ /* 0x0017e2000c101124 */
[----:B------:R-:W-:Y:S05]  /*b5c0*/  BRA `(.L_x_4168) ;  /* 0x0000000c007c7947 */ /* 0x000fea0003800000 */
.L_x_4166:
[----:B------:R-:W-:-:S06]  /*b5d0*/  IMAD.U32 R5, R17, 0x10000, RZ ;  /* 0x0001000011057824 */ /* 0x000fcc00078e00ff */
[----:B------:R-:W0:Y:S02]  /*b5e0*/  F2I.S64.TRUNC R4, R5 ;  /* 0x0000000500047311 */ /* 0x000e24000020d900 */
[----:B0-----:R4:W-:Y:S01]  /*b5f0*/  STG.E.U8 desc[UR36][R8.64], R4 ;  /* 0x0000000408007986 */ /* 0x0019e2000c101124 */
[----:B------:R-:W-:Y:S05]  /*b600*/  BRA `(.L_x_4168) ;  /* 0x0000000c006c7947 */ /* 0x000fea0003800000 */
.L_x_4165:
        /* <DEDUP_REMOVED lines=10> */
.L_x_4170:
[----:B------:R-:W-:-:S06]  /*b6b0*/  IMAD.U32 R17, R17, 0x10000, RZ ;  /* 0x0001000011117824 */ /* 0x000fcc00078e00ff */
[----:B------:R-:W0:Y:S02]  /*b6c0*/  F2I.FTZ.TRUNC.NTZ R17, R17 ;  /* 0x0000001100117305 */ /* 0x000e24000021f100 */
[----:B0-----:R2:W-:Y:S01]  /*b6d0*/  STG.E desc[UR36][R8.64], R17 ;  /* 0x0000001108007986 */ /* 0x0015e2000c101924 */
[----:B------:R-:W-:Y:S05]  /*b6e0*/  BRA `(.L_x_4168) ;  /* 0x0000000c00347947 */ /* 0x000fea0003800000 */
.L_x_4169:
[----:B------:R-:W-:-:S06]  /*b6f0*/  IMAD.U32 R17, R17, 0x10000, RZ ;  /* 0x0001000011117824 */ /* 0x000fcc00078e00ff */
[----:B------:R-:W0:Y:S02]  /*b700*/  F2I.FTZ.TRUNC.NTZ R17, R17 ;  /* 0x0000001100117305 */ /* 0x000e24000021f100 */
[----:B0-----:R0:W-:Y:S01]  /*b710*/  STG.E.U16 desc[UR36][R8.64], R17 ;  /* 0x0000001108007986 */ /* 0x0011e2000c101524 */
[----:B------:R-:W-:Y:S05]  /*b720*/  BRA `(.L_x_4168) ;  /* 0x0000000c00247947 */ /* 0x000fea0003800000 */
.L_x_4164:
        /* <DEDUP_REMOVED lines=9> */
.L_x_4172:
[----:B------:R-:W-:-:S05]  /*b7c0*/  IMAD.U32 R0, R17, 0x10000, RZ ;  /* 0x0001000011007824 */ /* 0x000fca00078e00ff */
[----:B------:R-:W-:-:S05]  /*b7d0*/  F2FP.F16.F32.PACK_AB R0, RZ, R0 ;  /* 0x00000000ff00723e */ /* 0x000fca00000000ff */
[----:B------:R0:W-:Y:S01]  /*b7e0*/  STG.E.U16 desc[UR36][R8.64], R0 ;  /* 0x0000000008007986 */ /* 0x0001e2000c101524 */
[----:B------:R-:W-:Y:S05]  /*b7f0*/  BRA `(.L_x_4168) ;  /* 0x0000000800f07947 */ /* 0x000fea0003800000 */
.L_x_4171:
        /* <DEDUP_REMOVED lines=10> */
.L_x_4174:
[----:B------:R-:W-:-:S05]  /*b8a0*/  IMAD.U32 R17, R17, 0x10000, RZ ;  /* 0x0001000011117824 */ /* 0x000fca00078e00ff */
[----:B------:R-:W-:-:S04]  /*b8b0*/  F2FP.F16.F32.PACK_AB R3, RZ, R17 ;  /* 0x00000011ff03723e */ /* 0x000fc800000000ff */
[----:B------:R-:W-:-:S05]  /*b8c0*/  PRMT R3, R3, 0x5410, RZ ;  /* 0x0000541003037816 */ /* 0x000fca00000000ff */
[----:B------:R0:W-:Y:S01]  /*b8d0*/  STG.E desc[UR36][R8.64], R3 ;  /* 0x0000000308007986 */ /* 0x0001e2000c101924 */
[----:B------:R-:W-:Y:S05]  /*b8e0*/  BRA `(.L_x_4168) ;  /* 0x0000000800b47947 */ /* 0x000fea0003800000 */
.L_x_4173:
[----:B------:R-:W-:-:S04]  /*b8f0*/  IMAD.U32 R4, R17, 0x10000, RZ ;  /* 0x0001000011047824 */ /* 0x000fc800078e00ff */
[----:B------:R-:W-:-:S06]  /*b900*/  FMUL.FTZ R4, R4, 1 ;  /* 0x3f80000004047820 */ /* 0x000fcc0000410000 */
[----:B------:R-:W0:Y:S02]  /*b910*/  F2F.F64.F32 R4, R4 ;  /* 0x0000000400047310 */ /* 0x000e240000201800 */
[----:B0-----:R0:W-:Y:S01]  /*b920*/  STG.E.64 desc[UR36][R8.64], R4 ;  /* 0x0000000408007986 */ /* 0x0011e2000c101b24 */
[----:B------:R-:W-:Y:S05]  /*b930*/  BRA `(.L_x_4168) ;  /* 0x0000000800a07947 */ /* 0x000fea0003800000 */
.L_x_4163:
        /* <DEDUP_REMOVED lines=14> */
.L_x_4178:
        /* <DEDUP_REMOVED lines=17> */
.L_x_4181:
[----:B------:R-:W-:-:S04]  /*bb30*/  SHF.R.U32.HI R3, RZ, 0x18, R17 ;  /* 0x00000018ff037819 */ /* 0x000fc80000011611 */
[----:B------:R-:W-:-:S04]  /*bb40*/  LOP3.LUT R0, R0, 0x80, R3, 0xf8, !PT ;  /* 0x0000008000007812 */ /* 0x000fc800078ef803 */
[----:B------:R-:W-:-:S07]  /*bb50*/  PRMT R4, R0, 0x7610, R4 ;  /* 0x0000761000047816 */ /* 0x000fce0000000004 */
.L_x_4180:
[----:B------:R-:W-:Y:S05]  /*bb60*/  BSYNC.RECONVERGENT B0 ;  /* 0x0000000000007941 */ /* 0x000fea0003800200 */
.L_x_4179:
[----:B------:R0:W-:Y:S01]  /*bb70*/  STG.E.U8 desc[UR36][R8.64], R4 ;  /* 0x0000000408007986 */ /* 0x0001e2000c101124 */
[----:B------:R-:W-:Y:S05]  /*bb80*/  BRA `(.L_x_4168) ;  /* 0x00000008000c7947 */ /* 0x000fea0003800000 */
.L_x_4177:
        /* <DEDUP_REMOVED lines=17> */
.L_x_4184:
[----:B------:R-:W-:-:S04]  /*bca0*/  SHF.R.U32.HI R3, RZ, 0x18, R17 ;  /* 0x00000018ff037819 */ /* 0x000fc80000011611 */
[----:B------:R-:W-:-:S04]  /*bcb0*/  LOP3.LUT R0, R0, 0x80, R3, 0xf8, !PT ;  /* 0x0000008000007812 */ /* 0x000fc800078ef803 */
[----:B------:R-:W-:-:S07]  /*bcc0*/  PRMT R4, R0, 0x7610, R4 ;  /* 0x0000761000047816 */ /* 0x000fce0000000004 */
.L_x_4183:
[----:B------:R-:W-:Y:S05]  /*bcd0*/  BSYNC.RECONVERGENT B0 ;  /* 0x0000000000007941 */ /* 0x000fea0003800200 */
.L_x_4182:
[----:B------:R0:W-:Y:S01]  /*bce0*/  STG.E.U8 desc[UR36][R8.64], R4 ;  /* 0x0000000408007986 */ /* 0x0001e2000c101124 */
[----:B------:R-:W-:Y:S05]  /*bcf0*/  BRA `(.L_x_4168) ;  /* 0x0000000400b07947 */ /* 0x000fea0003800000 */
.L_x_4176:
        /* <DEDUP_REMOVED lines=22> */
.L_x_4186:
[----:B------:R-:W-:-:S06]  /*be60*/  IMAD.U32 R4, R17, 0x10000, RZ ;  /* 0x0001000011047824 */ /* 0x000fcc00078e00ff */
[----:B------:R-:W0:Y:S02]  /*be70*/  F2I.U64.TRUNC R4, R4 ;  /* 0x0000000400047311 */ /* 0x000e24000020d800 */
[----:B0-----:R0:W-:Y:S01]  /*be80*/  STG.E.64 desc[UR36][R8.64], R4 ;  /* 0x0000000408007986 */ /* 0x0011e2000c101b24 */
[----:B------:R-:W-:Y:S05]  /*be90*/  BRA `(.L_x_4168) ;  /* 0x0000000400487947 */ /* 0x000fea0003800000 */
.L_x_4185:
[----:B------:R-:W-:-:S06]  /*bea0*/  IMAD.U32 R17, R17, 0x10000, RZ ;  /* 0x0001000011117824 */ /* 0x000fcc00078e00ff */
[----:B------:R-:W0:Y:S02]  /*beb0*/  F2I.FTZ.U32.TRUNC.NTZ R17, R17 ;  /* 0x0000001100117305 */ /* 0x000e24000021f000 */
[----:B0-----:R0:W-:Y:S01]  /*bec0*/  STG.E desc[UR36][R8.64], R17 ;  /* 0x0000001108007986 */ /* 0x0011e2000c101924 */
[----:B------:R-:W-:Y:S05]  /*bed0*/  BRA `(.L_x_4168) ;  /* 0x0000000400387947 */ /* 0x000fea0003800000 */
.L_x_4175:
        /* <DEDUP_REMOVED lines=11> */
.L_x_4188:
[----:B------:R-:W-:Y:S01]  /*bf90*/  IMAD.U32 R17, R17, 0x10000, RZ ;  /* 0x0001000011117824 */ /* 0x000fe200078e00ff */
[----:B------:R-:W-:-:S03]  /*bfa0*/  CS2R R6, SRZ ;  /* 0x0000000000067805 */ /* 0x000fc6000001ff00 */
[----:B------:R-:W-:-:S06]  /*bfb0*/  FMUL.FTZ R4, R17, 1 ;  /* 0x3f80000011047820 */ /* 0x000fcc0000410000 */
[----:B------:R-:W0:Y:S02]  /*bfc0*/  F2F.F64.F32 R4, R4 ;  /* 0x0000000400047310 */ /* 0x000e240000201800 */
[----:B0-----:R0:W-:Y:S01]  /*bfd0*/  STG.E.128 desc[UR36][R8.64], R4 ;  /* 0x0000000408007986 */ /* 0x0011e2000c101d24 */
[----:B------:R-:W-:Y:S05]  /*bfe0*/  BRA `(.L_x_4168) ;  /* 0x0000000000f47947 */ /* 0x000fea0003800000 */
.L_x_4187:
[----:B------:R-:W-:-:S13]  /*bff0*/  ISETP.NE.AND P0, PT, R0, 0xf, PT ;  /* 0x0000000f0000780c */ /* 0x000fda0003f05270 */
[----:B------:R-:W-:Y:S05]  /*c000*/  @!P0 BRA `(.L_x_4189) ;  /* 0x0000000000e88947 */ /* 0x000fea0003800000 */
[----:B------:R-:W-:-:S13]  /*c010*/  ISETP.NE.AND P0, PT, R0, 0x17, PT ;  /* 0x000000170000780c */ /* 0x000fda0003f05270 */
[----:B------:R-:W-:Y:S05]  /*c020*/  @!P0 BRA `(.L_x_4190) ;  /* 0x0000000000908947 */ /* 0x000fea0003800000 */
[----:B------:R-:W-:-:S13]  /*c030*/  ISETP.NE.AND P0, PT, R0, 0x18, PT ;  /* 0x000000180000780c */ /* 0x000fda0003f05270 */
[----:B------:R-:W-:Y:S05]  /*c040*/  @!P0 BRA `(.L_x_4191) ;  /* 0x0000000000448947 */ /* 0x000fea0003800000 */
.L_x_4167:
        /* <DEDUP_REMOVED lines=16> */
.L_x_4192:
[----:B------:R-:W-:Y:S05]  /*c150*/  BRA `(.L_x_4168) ;  /* 0x0000000000987947 */ /* 0x000fea0003800000 */
.L_x_4191:
        /* <DEDUP_REMOVED lines=13> */
.L_x_4194:
[----:B------:R-:W-:Y:S05]  /*c230*/  BSYNC.RECONVERGENT B0 ;  /* 0x0000000000007941 */ /* 0x000fea0003800200 */
.L_x_4193:
[----:B------:R-:W-:-:S05]  /*c240*/  LOP3.LUT R3, R0, 0x80, R3, 0xf8, !PT ;  /* 0x0000008000037812 */ /* 0x000fca00078ef803 */
[----:B------:R0:W-:Y:S01]  /*c250*/  STG.E.U8 desc[UR36][R8.64], R3 ;  /* 0x0000000308007986 */ /* 0x0001e2000c101124 */
[----:B------:R-:W-:Y:S05]  /*c260*/  BRA `(.L_x_4168) ;  /* 0x0000000000547947 */ /* 0x000fea0003800000 */
.L_x_4190:
        /* <DEDUP_REMOVED lines=12> */
.L_x_4196:
[----:B------:R-:W-:Y:S01]  /*c330*/  IMAD.MOV.U32 R0, RZ, RZ, 0x7f ;  /* 0x0000007fff007424 */ /* 0x000fe200078e00ff */
[----:B------:R-:W-:-:S04]  /*c340*/  ISETP.GT.U32.AND P0, PT, R4, 0x7f800000, PT ;  /* 0x7f8000000400780c */ /* 0x000fc80003f04070 */
[----:B------:R-:W-:-:S09]  /*c350*/  SEL R0, R0, 0x7c, P0 ;  /* 0x0000007c00007807 */ /* 0x000fd20000000000 */
.L_x_4197:
[----:B------:R-:W-:Y:S05]  /*c360*/  BSYNC.RECONVERGENT B0 ;  /* 0x0000000000007941 */ /* 0x000fea0003800200 */
.L_x_4195:
[----:B------:R-:W-:-:S04]  /*c370*/  SHF.R.U32.HI R3, RZ, 0x18, R3 ;  /* 0x00000018ff037819 */ /* 0x000fc80000011603 */
[----:B------:R-:W-:-:S05]  /*c380*/  LOP3.LUT R3, R0, 0x80, R3, 0xf8, !PT ;  /* 0x0000008000037812 */ /* 0x000fca00078ef803 */
[----:B------:R0:W-:Y:S01]  /*c390*/  STG.E.U8 desc[UR36][R8.64], R3 ;  /* 0x0000000308007986 */ /* 0x0001e2000c101124 */
[----:B------:R-:W-:Y:S05]  /*c3a0*/  BRA `(.L_x_4168) ;  /* 0x0000000000047947 */ /* 0x000fea0003800000 */
.L_x_4189:
[----:B------:R0:W-:Y:S02]  /*c3b0*/  STG.E.U16 desc[UR36][R8.64], R17 ;  /* 0x0000001108007986 */ /* 0x0001e4000c101524 */
.L_x_4168:
[----:B------:R-:W-:-:S07]  /*c3c0*/  VIADD R25, R25, 0x80 ;  /* 0x0000008019197836 */ /* 0x000fce0000000000 */
.L_x_4127:
[----:B------:R-:W-:Y:S05]  /*c3d0*/  BSYNC.RECONVERGENT B6 ;  /* 0x0000000000067941 */ /* 0x000fea0003800200 */
.L_x_4126:
[----:B------:R-:W-:-:S13]  /*c3e0*/  ISETP.GE.AND P0, PT, R25, R16, PT ;  /* 0x000000101900720c */ /* 0x000fda0003f06270 */
[----:B------:R-:W-:Y:S05]  /*c3f0*/  @P0 EXIT ;  /* 0x000000000000094d */ /* 0x000fea0003800000 */
[----:B01--4-:R-:W0:Y:S01]  /*c400*/  LDC.64 R4, c[0x0][0x398] ;  /* 0x0000e600ff047b82 */ /* 0x013e220000000a00 */
[----:B------:R-:W3:Y:S01]  /*c410*/  LDCU UR4, c[0x0][0x3d0] ;  /* 0x00007a00ff0477ac */ /* 0x000ee20008000800 */
[----:B--2---:R-:W-:Y:S01]  /*c420*/  PRMT R0, R18, 0x9910, RZ ;  /* 0x0000991012007816 */ /* 0x004fe200000000ff */
[----:B------:R-:W-:-:S03]  /*c430*/  IMAD R2, R2, 0x200, R25 ;  /* 0x0000020002027824 */ /* 0x000fc600078e0219 */
[----:B------:R-:W-:Y:S01]  /*c440*/  ISETP.GT.AND P1, PT, R0, 0x9, PT ;  /* 0x000000090000780c */ /* 0x000fe20003f24270 */
[----:B---3--:R-:W-:-:S05]  /*c450*/  IMAD R3, R2, UR4, RZ ;  /* 0x0000000402037c24 */ /* 0x008fca000f8e02ff */
        /* <DEDUP_REMOVED lines=15> */
.L_x_4201:
[----:B------:R-:W-:-:S06]  /*c550*/  IMAD.U32 R5, R19, 0x10000, RZ ;  /* 0x0001000013057824 */ /* 0x000fcc00078e00ff */
[----:B------:R-:W0:Y:S02]  /*c560*/  F2I.S64.TRUNC R4, R5 ;  /* 0x0000000500047311 */ /* 0x000e24000020d900 */
[----:B0-----:R-:W-:Y:S01]  /*c570*/  STG.E.U8 desc[UR36][R2.64], R4 ;  /* 0x0000000402007986 */ /* 0x001fe2000c101124 */
[----:B------:R-:W-:Y:S05]  /*c580*/  EXIT ;  /* 0x000000000000794d */ /* 0x000fea0003800000 */
.L_x_4200:
        /* <DEDUP_REMOVED lines=10> */
.L_x_4204:
[----:B------:R-:W-:-:S06]  /*c630*/  IMAD.U32 R19, R19, 0x10000, RZ ;  /* 0x0001000013137824 */ /* 0x000fcc00078e00ff */
[----:B------:R-:W0:Y:S02]  /*c640*/  F2I.FTZ.TRUNC.NTZ R19, R19 ;  /* 0x0000001300137305 */ /* 0x000e24000021f100 */
[----:B0-----:R-:W-:Y:S01]  /*c650*/  STG.E desc[UR36][R2.64], R19 ;  /* 0x0000001302007986 */ /* 0x001fe2000c101924 */
[----:B------:R-:W-:Y:S05]  /*c660*/  EXIT ;  /* 0x000000000000794d */ /* 0x000fea0003800000 */
.L_x_4203:
[----:B------:R-:W-:-:S06]  /*c670*/  IMAD.U32 R19, R19, 0x10000, RZ ;  /* 0x0001000013137824 */ /* 0x000fcc00078e00ff */
[----:B------:R-:W0:Y:S02]  /*c680*/  F2I.FTZ.TRUNC.NTZ R19, R19 ;  /* 0x0000001300137305 */ /* 0x000e24000021f100 */
[----:B0-----:R-:W-:Y:S01]  /*c690*/  STG.E.U16 desc[UR36][R2.64], R19 ;  /* 0x0000001302007986 */ /* 0x001fe2000c101524 */
[----:B------:R-:W-:Y:S05]  /*c6a0*/  EXIT ;  /* 0x000000000000794d */ /* 0x000fea0003800000 */
.L_x_4199:
        /* <DEDUP_REMOVED lines=9> */
.L_x_4206:
[----:B------:R-:W-:-:S05]  /*c740*/  IMAD.U32 R0, R19, 0x10000, RZ ;  /* 0x0001000013007824 */ /* 0x000fca00078e00ff */
[----:B------:R-:W-:-:S05]  /*c750*/  F2FP.F16.F32.PACK_AB R0, RZ, R0 ;  /* 0x00000000ff00723e */ /* 0x000fca00000000ff */
[----:B------:R-:W-:Y:S01]  /*c760*/  STG.E.U16 desc[UR36][R2.64], R0 ;  /* 0x0000000002007986 */ /* 0x000fe2000c101524 */
[----:B------:R-:W-:Y:S05]  /*c770*/  EXIT ;  /* 0x000000000000794d */ /* 0x000fea0003800000 */
.L_x_4205:
        /* <DEDUP_REMOVED lines=10> */
.L_x_4208:
[----:B------:R-:W-:-:S05]  /*c820*/  IMAD.U32 R19, R19, 0x10000, RZ ;  /* 0x0001000013137824 */ /* 0x000fca00078e00ff */
[----:B------:R-:W-:-:S04]  /*c830*/  F2FP.F16.F32.PACK_AB R5, RZ, R19 ;  /* 0x00000013ff05723e */ /* 0x000fc800000000ff */
[----:B------:R-:W-:-:S05]  /*c840*/  PRMT R5, R5, 0x5410, RZ ;  /* 0x0000541005057816 */ /* 0x000fca00000000ff */
[----:B------:R-:W-:Y:S01]  /*c850*/  STG.E desc[UR36][R2.64], R5 ;  /* 0x0000000502007986 */ /* 0x000fe2000c101924 */
[----:B------:R-:W-:Y:S05]  /*c860*/  EXIT ;  /* 0x000000000000794d */ /* 0x000fea0003800000 */
.L_x_4207:
[----:B------:R-:W-:-:S04]  /*c870*/  IMAD.U32 R4, R19, 0x10000, RZ ;  /* 0x0001000013047824 */ /* 0x000fc800078e00ff */
[----:B------:R-:W-:-:S06]  /*c880*/  FMUL.FTZ R4, R4, 1 ;  /* 0x3f80000004047820 */ /* 0x000fcc0000410000 */
[----:B------:R-:W0:Y:S02]  /*c890*/  F2F.F64.F32 R4, R4 ;  /* 0x0000000400047310 */ /* 0x000e240000201800 */
[----:B0-----:R-:W-:Y:S01]  /*c8a0*/  STG.E.64 desc[UR36][R2.64], R4 ;  /* 0x0000000402007986 */ /* 0x001fe2000c101b24 */
[----:B------:R-:W-:Y:S05]  /*c8b0*/  EXIT ;  /* 0x000000000000794d */ /* 0x000fea0003800000 */
.L_x_4198:
        /* <DEDUP_REMOVED lines=14> */
.L_x_4212:
        /* <DEDUP_REMOVED lines=18> */
.L_x_4215:
[----:B------:R-:W-:-:S04]  /*cac0*/  SHF.R.U32.HI R5, RZ, 0x18, R5 ;  /* 0x00000018ff057819 */ /* 0x000fc80000011605 */
[----:B------:R-:W-:-:S07]  /*cad0*/  LOP3.LUT R0, R0, 0x80, R5, 0xf8, !PT ;  /* 0x0000008000007812 */ /* 0x000fce00078ef805 */
.L_x_4214:
[----:B------:R-:W-:Y:S05]  /*cae0*/  BSYNC.RECONVERGENT B0 ;  /* 0x0000000000007941 */ /* 0x000fea0003800200 */
.L_x_4213:
[----:B------:R-:W-:Y:S01]  /*caf0*/  STG.E.U8 desc[UR36][R2.64], R0 ;  /* 0x0000000002007986 */ /* 0x000fe2000c101124 */
[----:B------:R-:W-:Y:S05]  /*cb00*/  EXIT ;  /* 0x000000000000794d */ /* 0x000fea0003800000 */
.L_x_4211:
        /* <DEDUP_REMOVED lines=18> */
.L_x_4218:
[----:B------:R-:W-:-:S04]  /*cc30*/  SHF.R.U32.HI R5, RZ, 0x18, R5 ;  /* 0x00000018ff057819 */ /* 0x000fc80000011605 */
[----:B------:R-:W-:-:S07]  /*cc40*/  LOP3.LUT R0, R0, 0x80, R5, 0xf8, !PT ;  /* 0x0000008000007812 */ /* 0x000fce00078ef805 */
.L_x_4217:
[----:B------:R-:W-:Y:S05]  /*cc50*/  BSYNC.RECONVERGENT B0 ;  /* 0x0000000000007941 */ /* 0x000fea0003800200 */
.L_x_4216:
[----:B------:R-:W-:Y:S01]  /*cc60*/  STG.E.U8 desc[UR36][R2.64], R0 ;  /* 0x0000000002007986 */ /* 0x000fe2000c101124 */
[----:B------:R-:W-:Y:S05]  /*cc70*/  EXIT ;  /* 0x000000000000794d */ /* 0x000fea0003800000 */
.L_x_4210:
        /* <DEDUP_REMOVED lines=22> */
.L_x_4220:
[----:B------:R-:W-:-:S06]  /*cde0*/  IMAD.U32 R4, R19, 0x10000, RZ ;  /* 0x0001000013047824 */ /* 0x000fcc00078e00ff */
[----:B------:R-:W0:Y:S02]  /*cdf0*/  F2I.U64.TRUNC R4, R4 ;  /* 0x0000000400047311 */ /* 0x000e24000020d800 */
[----:B0-----:R-:W-:Y:S01]  /*ce00*/  STG.E.64 desc[UR36][R2.64], R4 ;  /* 0x0000000402007986 */ /* 0x001fe2000c101b24 */
[----:B------:R-:W-:Y:S05]  /*ce10*/  EXIT ;  /* 0x000000000000794d */ /* 0x000fea0003800000 */
.L_x_4219:
[----:B------:R-:W-:-:S06]  /*ce20*/  IMAD.U32 R19, R19, 0x10000, RZ ;  /* 0x0001000013137824 */ /* 0x000fcc00078e00ff */
[----:B------:R-:W0:Y:S02]  /*ce30*/  F2I.FTZ.U32.TRUNC.NTZ R19, R19 ;  /* 0x0000001300137305 */ /* 0x000e24000021f000 */
[----:B0-----:R-:W-:Y:S01]  /*ce40*/  STG.E desc[UR36][R2.64], R19 ;  /* 0x0000001302007986 */ /* 0x001fe2000c101924 */
[----:B------:R-:W-:Y:S05]  /*ce50*/  EXIT ;  /* 0x000000000000794d */ /* 0x000fea0003800000 */
.L_x_4209:
        /* <DEDUP_REMOVED lines=11> */
.L_x_4222:
[----:B------:R-:W-:Y:S01]  /*cf10*/  IMAD.U32 R19, R19, 0x10000, RZ ;  /* 0x0001000013137824 */ /* 0x000fe200078e00ff */
[----:B------:R-:W-:-:S03]  /*cf20*/  CS2R R6, SRZ ;  /* 0x0000000000067805 */ /* 0x000fc6000001ff00 */
[----:B------:R-:W-:-:S06]  /*cf30*/  FMUL.FTZ R4, R19, 1 ;  /* 0x3f80000013047820 */ /* 0x000fcc0000410000 */
[----:B------:R-:W0:Y:S02]  /*cf40*/  F2F.F64.F32 R4, R4 ;  /* 0x0000000400047310 */ /* 0x000e240000201800 */
[----:B0-----:R-:W-:Y:S01]  /*cf50*/  STG.E.128 desc[UR36][R2.64], R4 ;  /* 0x0000000402007986 */ /* 0x001fe2000c101d24 */
[----:B------:R-:W-:Y:S05]  /*cf60*/  EXIT ;  /* 0x000000000000794d */ /* 0x000fea0003800000 */
.L_x_4221:
[----:B------:R-:W-:-:S13]  /*cf70*/  ISETP.NE.AND P0, PT, R0, 0xf, PT ;  /* 0x0000000f0000780c */ /* 0x000fda0003f05270 */
[----:B------:R-:W-:Y:S05]  /*cf80*/  @!P0 BRA `(.L_x_4223) ;  /* 0x0000000000e88947 */ /* 0x000fea0003800000 */
[----:B------:R-:W-:-:S13]  /*cf90*/  ISETP.NE.AND P0, PT, R0, 0x17, PT ;  /* 0x000000170000780c */ /* 0x000fda0003f05270 */
[----:B------:R-:W-:Y:S05]  /*cfa0*/  @!P0 BRA `(.L_x_4224) ;  /* 0x0000000000908947 */ /* 0x000fea0003800000 */
[----:B------:R-:W-:-:S13]  /*cfb0*/  ISETP.NE.AND P0, PT, R0, 0x18, PT ;  /* 0x000000180000780c */ /* 0x000fda0003f05270 */
[----:B------:R-:W-:Y:S05]  /*cfc0*/  @!P0 BRA `(.L_x_4225) ;  /* 0x0000000000448947 */ /* 0x000fea0003800000 */
.L_x_4202:
        /* <DEDUP_REMOVED lines=16> */
.L_x_4226:
[----:B------:R-:W-:Y:S05]  /*d0d0*/  EXIT ;  /* 0x000000000000794d */ /* 0x000fea0003800000 */
.L_x_4225:
        /* <DEDUP_REMOVED lines=13> */
.L_x_4228:
[----:B------:R-:W-:Y:S05]  /*d1b0*/  BSYNC.RECONVERGENT B0 ;  /* 0x0000000000007941 */ /* 0x000fea0003800200 */
.L_x_4227:
[----:B------:R-:W-:-:S05]  /*d1c0*/  LOP3.LUT R5, R0, 0x80, R5, 0xf8, !PT ;  /* 0x0000008000057812 */ /* 0x000fca00078ef805 */
[----:B------:R-:W-:Y:S01]  /*d1d0*/  STG.E.U8 desc[UR36][R2.64], R5 ;  /* 0x0000000502007986 */ /* 0x000fe2000c101124 */
[----:B------:R-:W-:Y:S05]  /*d1e0*/  EXIT ;  /* 0x000000000000794d */ /* 0x000fea0003800000 */
.L_x_4224:
        /* <DEDUP_REMOVED lines=12> */
.L_x_4230:
[----:B------:R-:W-:Y:S01]  /*d2b0*/  IMAD.MOV.U32 R0, RZ, RZ, 0x7f ;  /* 0x0000007fff007424 */ /* 0x000fe200078e00ff */
[----:B------:R-:W-:-:S04]  /*d2c0*/  ISETP.GT.U32.AND P0, PT, R4, 0x7f800000, PT ;  /* 0x7f8000000400780c */ /* 0x000fc80003f04070 */
[----:B------:R-:W-:-:S09]  /*d2d0*/  SEL R0, R0, 0x7c, P0 ;  /* 0x0000007c00007807 */ /* 0x000fd20000000000 */
.L_x_4231:
[----:B------:R-:W-:Y:S05]  /*d2e0*/  BSYNC.RECONVERGENT B0 ;  /* 0x0000000000007941 */ /* 0x000fea0003800200 */
.L_x_4229:
[----:B------:R-:W-:-:S04]  /*d2f0*/  SHF.R.U32.HI R5, RZ, 0x18, R5 ;  /* 0x00000018ff057819 */ /* 0x000fc80000011605 */
[----:B------:R-:W-:-:S05]  /*d300*/  LOP3.LUT R5, R0, 0x80, R5, 0xf8, !PT ;  /* 0x0000008000057812 */ /* 0x000fca00078ef805 */
[----:B------:R-:W-:Y:S01]  /*d310*/  STG.E.U8 desc[UR36][R2.64], R5 ;  /* 0x0000000502007986 */ /* 0x000fe2000c101124 */
[----:B------:R-:W-:Y:S05]  /*d320*/  EXIT ;  /* 0x000000000000794d */ /* 0x000fea0003800000 */
.L_x_4223:
[----:B------:R-:W-:Y:S01]  /*d330*/  STG.E.U16 desc[UR36][R2.64], R19 ;  /* 0x0000001302007986 */ /* 0x000fe2000c101524 */
[----:B------:R-:W-:Y:S05]  /*d340*/  EXIT ;  /* 0x000000000000794d */ /* 0x000fea0003800000 */
.L_x_4232:
        /* <DEDUP_REMOVED lines=11> */
.L_x_23501:


//--------------------- .text._ZN2at6native18elementwise_kernelILi128ELi4EZNS0_22gpu_kernel_impl_nocastIZZZNS0_54_GLOBAL__N__d8c5977b_16_LinearAlgebra_cu_9e10b42f_324316addr_kernel_cudaERNS_14TensorIteratorERKN3c106ScalarES9_ENKUlvE_clEvENKUlvE8_clEvEUlNS6_8BFloat16ESC_SC_E_EEvRNS_18TensorIteratorBaseERKT_EUliE_EEviT1_ --------------------------
	.section	.text._ZN2at6native18elementwise_kernelILi128ELi4EZNS0_22gpu_kernel_impl_nocastIZZZNS0_54_GLOBAL__N__d8c5977b_16_LinearAlgebra_cu_9e10b42f_324316addr_kernel_cudaERNS_14TensorIteratorERKN3c106ScalarES9_ENKUlvE_clEvENKUlvE8_clEvEUlNS6_8BFloat16ESC_SC_E_EEvRNS_18TensorIteratorBaseERKT_EUliE_EEviT1_,"ax",@progbits
	.align	128
        .global         _ZN2at6native18elementwise_kernelILi128ELi4EZNS0_22gpu_kernel_impl_nocastIZZZNS0_54_GLOBAL__N__d8c5977b_16_LinearAlgebra_cu_9e10b42f_324316addr_kernel_cudaERNS_14TensorIteratorERKN3c106ScalarES9_ENKUlvE_clEvENKUlvE8_clEvEUlNS6_8BFloat16ESC_SC_E_EEvRNS_18TensorIteratorBaseERKT_EUliE_EEviT1_
        .type           _ZN2at6native18elementwise_kernelILi128ELi4EZNS0_22gpu_kernel_impl_nocastIZZZNS0_54_GLOBAL__N__d8c5977b_16_LinearAlgebra_cu_9e10b42f_324316addr_kernel_cudaERNS_14TensorIteratorERKN3c106ScalarES9_ENKUlvE_clEvENKUlvE8_clEvEUlNS6_8BFloat16ESC_SC_E_EEvRNS_18TensorIteratorBaseERKT_EUliE_EEviT1_,@function
        .size           _ZN2at6native18elementwise_kernelILi128ELi4EZNS0_22gpu_kernel_impl_nocastIZZZNS0_54_GLOBAL__N__d8c5977b_16_LinearAlgebra_cu_9e10b42f_324316addr_kernel_cudaERNS_14TensorIteratorERKN3c106ScalarES9_ENKUlvE_clEvENKUlvE8_clEvEUlNS6_8BFloat16ESC_SC_E_EEvRNS_18TensorIteratorBaseERKT_EUliE_EEviT1_,(.L_x_23502 - _ZN2at6native18elementwise_kernelILi128ELi4EZNS0_22gpu_kernel_impl_nocastIZZZNS0_54_GLOBAL__N__d8c5977b_16_LinearAlgebra_cu_9e10b42f_324316addr_kernel_cudaERNS_14TensorIteratorERKN3c106ScalarES9_ENKUlvE_clEvENKUlvE8_clEvEUlNS6_8BFloat16ESC_SC_E_EEvRNS_18TensorIteratorBaseERKT_EUliE_EEviT1_)
        .other          _ZN2at6native18elementwise_kernelILi128ELi4EZNS0_22gpu_kernel_impl_nocastIZZZNS0_54_GLOBAL__N__d8c5977b_16_LinearAlgebra_cu_9e10b42f_324316addr_kernel_cudaERNS_14TensorIteratorERKN3c106ScalarES9_ENKUlvE_clEvENKUlvE8_clEvEUlNS6_8BFloat16ESC_SC_E_EEvRNS_18TensorIteratorBaseERKT_EUliE_EEviT1_,@"STO_CUDA_ENTRY STV_DEFAULT"
_ZN2at6native18elementwise_kernelILi128ELi4EZNS0_22gpu_kernel_impl_nocastIZZZNS0_54_GLOBAL__N__d8c5977b_16_LinearAlgebra_cu_9e10b42f_324316addr_kernel_cudaERNS_14TensorIteratorERKN3c106ScalarES9_ENKUlvE_clEvENKUlvE8_clEvEUlNS6_8BFloat16ESC_SC_E_EEvRNS_18TensorIteratorBaseERKT_EUliE_EEviT1_:
.text._ZN2at6native18elementwise_kernelILi128ELi4EZNS0_22gpu_kernel_impl_nocastIZZZNS0_54_GLOBAL__N__d8c5977b_16_LinearAlgebra_cu_9e10b42f_324316addr_kernel_cudaERNS_14TensorIteratorERKN3c106ScalarES9_ENKUlvE_clEvENKUlvE8_clEvEUlNS6_8BFloat16ESC_SC_E_EEvRNS_18TensorIteratorBaseERKT_EUliE_EEviT1_:
[----:B------:R-:W-:Y:S08]  /*0000*/  LDC R1, c[0x0][0x37c] ;  /* 0x0000df00ff017b82 */ /* 0x000ff00000000800 */
[----:B------:R-:W0:Y:S01]  /*0010*/  LDC R2, c[0x0][0x388] ;  /* 0x0000e200ff027b82 */ /* 0x000e220000000800 */
[----:B------:R-:W1:Y:S01]  /*0020*/  S2R R3, SR_TID.X ;  /* 0x0000000000037919 */ /* 0x000e620000002100 */
[----:B------:R-:W2:Y:S01]  /*0030*/  LDCU.64 UR6, c[0x0][0x358] ;  /* 0x00006b00ff0677ac */ /* 0x000ea20008000a00 */
[----:B------:R-:W3:Y:S05]  /*0040*/  LDCU.U16 UR5, c[0x0][0x668] ;  /* 0x0000cd00ff0577ac */ /* 0x000eea0008000400 */
[----:B------:R-:W4:Y:S01]  /*0050*/  S2UR UR4, SR_CTAID.X ;  /* 0x00000000000479c3 */ /* 0x000f220000002500 */
        /* <DEDUP_REMOVED lines=10> */
[----:B------:R-:W1:Y:S01]  /*0100*/  LDC.64 R6, c[0x0][0x660] ;  /* 0x00019800ff067b82 */ /* 0x000e620000000a00 */
[----:B0-----:R-:W2:Y:S04]  /*0110*/  LDG.E.U16 R4, desc[UR6][R4.64] ;  /* 0x0000000604047981 */ /* 0x001ea8000c1e1500 */
[----:B-1----:R-:W3:Y:S01]  /*0120*/  LDG.E.U16 R6, desc[UR6][R6.64] ;  /* 0x0000000606067981 */ /* 0x002ee2000c1e1500 */
[----:B------:R-:W-:-:S02]  /*0130*/  USHF.L.U32 UR4, UR5, 0x10, URZ ;  /* 0x0000001005047899 */ /* 0x000fc400080006ff */
[----:B------:R-:W0:Y:S01]  /*0140*/  LDC.64 R8, c[0x0][0x648] ;  /* 0x00019200ff087b82 */ /* 0x000e220000000a00 */
[----:B------:R-:W-:-:S04]  /*0150*/  IADD3 R3, PT, PT, R3, 0x80, RZ ;  /* 0x0000008003037810 */ /* 0x000fc80007ffe0ff */
[----:B------:R-:W-:Y:S02]  /*0160*/  ISETP.GE.AND P0, PT, R3, UR8, PT ;  /* 0x0000000803007c0c */ /* 0x000fe4000bf06270 */
[----:B--2---:R-:W-:-:S05]  /*0170*/  SHF.L.U32 R0, R4, 0x10, RZ ;  /* 0x0000001004007819 */ /* 0x004fca00000006ff */
[----:B------:R-:W-:-:S06]  /*0180*/  FMUL.FTZ R0, R0, UR4 ;  /* 0x0000000400007c20 */ /* 0x000fcc0008410000 */
[----:B------:R-:W-:Y:S05]  /*0190*/  @P0 BREAK.RELIABLE B1 ;  /* 0x0000000000010942 */ /* 0x000fea0003800100 */
[----:B------:R-:W1:Y:S01]  /*01a0*/  F2F.BF16.F32 R0, R0 ;  /* 0x0000000000007304 */ /* 0x000e620000202000 */
[----:B---3--:R-:W-:Y:S02]  /*01b0*/  SHF.L.U32 R11, R6, 0x10, RZ ;  /* 0x00000010060b7819 */ /* 0x008fe400000006ff */
[----:B-1----:R-:W-:-:S05]  /*01c0*/  SHF.L.U32 R2, R0, 0x10, RZ ;  /* 0x0000001000027819 */ /* 0x002fca00000006ff */
[----:B------:R-:W-:-:S05]  /*01d0*/  FMUL.FTZ R2, R2, R11 ;  /* 0x0000000b02027220 */ /* 0x000fca0000410000 */
[----:B------:R-:W-:-:S05]  /*01e0*/  F2FP.BF16.F32.PACK_AB R2, RZ, R2 ;  /* 0x00000002ff02723e */ /* 0x000fca00000010ff */
[----:B0-----:R0:W-:Y:S01]  /*01f0*/  STG.E.U16 desc[UR6][R8.64], R2 ;  /* 0x0000000208007986 */ /* 0x0011e2000c101506 */
[----:B------:R-:W-:Y:S05]  /*0200*/  @P0 BRA `(.L_x_4237) ;  /* 0x0000000000880947 */ /* 0x000fea0003800000 */
[----:B------:R-:W1:Y:S08]  /*0210*/  LDC.64 R4, c[0x0][0x658] ;  /* 0x00019600ff047b82 */ /* 0x000e700000000a00 */
[----:B------:R-:W2:Y:S01]  /*0220*/  LDC.64 R6, c[0x0][0x660] ;  /* 0x00019800ff067b82 */ /* 0x000ea20000000a00 */
[----:B-1----:R-:W3:Y:S04]  /*0230*/  LDG.E.U16 R4, desc[UR6][R4.64] ;  /* 0x0000000604047981 */ /* 0x002ee8000c1e1500 */
[----:B--2---:R-:W2:Y:S01]  /*0240*/  LDG.E.U16 R6, desc[UR6][R6.64] ;  /* 0x0000000606067981 */ /* 0x004ea2000c1e1500 */
[----:B------:R-:W-:-:S02]  /*0250*/  USHF.L.U32 UR4, UR5, 0x10, URZ ;  /* 0x0000001005047899 */ /* 0x000fc400080006ff */
[----:B0-----:R-:W0:Y:S01]  /*0260*/  LDC.64 R8, c[0x0][0x648] ;  /* 0x00019200ff087b82 */ /* 0x001e220000000a00 */
[----:B------:R-:W-:Y:S02]  /*0270*/  IADD3 R3, PT, PT, R3, 0x80, RZ ;  /* 0x0000008003037810 */ /* 0x000fe40007ffe0ff */
[----:B---3--:R-:W-:-:S05]  /*0280*/  SHF.L.U32 R0, R4, 0x10, RZ ;  /* 0x0000001004007819 */ /* 0x008fca00000006ff */
[----:B------:R-:W-:Y:S01]  /*0290*/  FMUL.FTZ R0, R0, UR4 ;  /* 0x0000000400007c20 */ /* 0x000fe20008410000 */
[----:B--2---:R-:W-:-:S05]  /*02a0*/  SHF.L.U32 R11, R6, 0x10, RZ ;  /* 0x00000010060b7819 */ /* 0x004fca00000006ff */
[----:B------:R-:W1:Y:S02]  /*02b0*/  F2F.BF16.F32 R0, R0 ;  /* 0x0000000000007304 */ /* 0x000e640000202000 */
[----:B-1----:R-:W-:-:S05]  /*02c0*/  SHF.L.U32 R2, R0, 0x10, RZ ;  /* 0x0000001000027819 */ /* 0x002fca00000006ff */
[----:B------:R-:W-:-:S05]  /*02d0*/  FMUL.FTZ R2, R2, R11 ;  /* 0x0000000b02027220 */ /* 0x000fca0000410000 */
[----:B------:R-:W-:-:S05]  /*02e0*/  F2FP.BF16.F32.PACK_AB R2, RZ, R2 ;  /* 0x00000002ff02723e */ /* 0x000fca00000010ff */
[----:B0-----:R0:W-:Y:S02]  /*02f0*/  STG.E.U16 desc[UR6][R8.64], R2 ;  /* 0x0000000208007986 */ /* 0x0011e4000c101506 */
.L_x_4236:
[----:B------:R-:W-:-:S13]  /*0300*/  ISETP.GE.AND P0, PT, R3, UR8, PT ;  /* 0x0000000803007c0c */ /* 0x000fda000bf06270 */
[----:B------:R-:W-:Y:S05]  /*0310*/  @P0 BREAK.RELIABLE B1 ;  /* 0x0000000000010942 */ /* 0x000fea0003800100 */
[----:B------:R-:W-:Y:S05]  /*0320*/  @P0 BRA `(.L_x_4237) ;  /* 0x0000000000400947 */ /* 0x000fea0003800000 */
[----:B------:R-:W-:Y:S05]  /*0330*/  BSYNC.RELIABLE B1 ;  /* 0x0000000000017941 */ /* 0x000fea0003800100 */
.L_x_4235:
        /* <DEDUP_REMOVED lines=15> */
.L_x_4237:
[----:B------:R-:W-:Y:S05]  /*0430*/  BSYNC.RECONVERGENT B0 ;  /* 0x0000000000007941 */ /* 0x000fea0003800200 */
.L_x_4234:
[----:B------:R-:W-:Y:S05]  /*0440*/  WARPSYNC.ALL ;  /* 0x0000000000007948 */ /* 0x000fea0003800000 */
[----:B------:R-:W-:-:S13]  /*0450*/  ISETP.GE.AND P0, PT, R3, UR8, PT ;  /* 0x0000000803007c0c */ /* 0x000fda000bf06270 */
[----:B------:R-:W-:Y:S05]  /*0460*/  @P0 EXIT ;  /* 0x000000000000094d */ /* 0x000fea0003800000 */
[----:B01----:R-:W0:Y:S08]  /*0470*/  LDC.64 R2, c[0x0][0x658] ;  /* 0x00019600ff027b82 */ /* 0x003e300000000a00 */
[----:B------:R-:W1:Y:S01]  /*0480*/  LDC.64 R4, c[0x0][0x660] ;  /* 0x00019800ff047b82 */ /* 0x000e620000000a00 */
[----:B0-----:R-:W2:Y:S04]  /*0490*/  LDG.E.U16 R2, desc[UR6][R2.64] ;  /* 0x0000000602027981 */ /* 0x001ea8000c1e1500 */
[----:B-1----:R-:W3:Y:S01]  /*04a0*/  LDG.E.U16 R4, desc[UR6][R4.64] ;  /* 0x0000000604047981 */ /* 0x002ee2000c1e1500 */
[----:B------:R-:W-:-:S02]  /*04b0*/  USHF.L.U32 UR4, UR5, 0x10, URZ ;  /* 0x0000001005047899 */ /* 0x000fc400080006ff */
[----:B------:R-:W0:Y:S01]  /*04c0*/  LDC.64 R6, c[0x0][0x648] ;  /* 0x00019200ff067b82 */ /* 0x000e220000000a00 */
[----:B--2---:R-:W-:-:S05]  /*04d0*/  SHF.L.U32 R0, R2, 0x10, RZ ;  /* 0x0000001002007819 */ /* 0x004fca00000006ff */
[----:B------:R-:W-:Y:S01]  /*04e0*/  FMUL.FTZ R0, R0, UR4 ;  /* 0x0000000400007c20 */ /* 0x000fe20008410000 */
[----:B---3--:R-:W-:-:S05]  /*04f0*/  SHF.L.U32 R9, R4, 0x10, RZ ;  /* 0x0000001004097819 */ /* 0x008fca00000006ff */
[----:B------:R-:W1:Y:S02]  /*0500*/  F2F.BF16.F32 R0, R0 ;  /* 0x0000000000007304 */ /* 0x000e640000202000 */
[----:B-1----:R-:W-:-:S05]  /*0510*/  SHF.L.U32 R8, R0, 0x10, RZ ;  /* 0x0000001000087819 */ /* 0x002fca00000006ff */
[----:B------:R-:W-:-:S05]  /*0520*/  FMUL.FTZ R8, R8, R9 ;  /* 0x0000000908087220 */ /* 0x000fca0000410000 */
[----:B------:R-:W-:-:S05]  /*0530*/  F2FP.BF16.F32.PACK_AB R8, RZ, R8 ;  /* 0x00000008ff08723e */ /* 0x000fca00000010ff */
[----:B0-----:R-:W-:Y:S01]  /*0540*/  STG.E.U16 desc[UR6][R6.64], R8 ;  /* 0x0000000806007986 */ /* 0x001fe2000c101506 */
[----:B------:R-:W-:Y:S05]  /*0550*/  EXIT ;  /* 0x000000000000794d */ /* 0x000fea0003800000 */
.L_x_4233:
        /* <DEDUP_REMOVED lines=356> */
.L_x_4241:
[----:B------:R-:W0:Y:S02]  /*1ba0*/  LDCU.64 UR8, c[0x0][0x658] ;  /* 0x0000cb00ff0877ac */ /* 0x000e240008000a00 */
[----:B0-----:R-:W-:-:S04]  /*1bb0*/  IADD3 R8, P0, PT, R5, UR8, RZ ;  /* 0x0000000805087c10 */ /* 0x001fc8000ff1e0ff */
[----:B------:R-:W-:Y:S01]  /*1bc0*/  IADD3.X R9, PT, PT, RZ, UR9, RZ, P0, !PT ;  /* 0x00000009ff097c10 */ /* 0x000fe200087fe4ff */
[----:B------:R-:W0:Y:S04]  /*1bd0*/  LDCU.64 UR8, c[0x0][0x660] ;  /* 0x0000cc00ff0877ac */ /* 0x000e280008000a00 */
[----:B------:R-:W2:Y:S01]  /*1be0*/  LDG.E.U16 R8, desc[UR6][R8.64] ;  /* 0x0000000608087981 */ /* 0x000ea2000c1e1500 */
[----:B0-----:R-:W-:-:S04]  /*1bf0*/  IADD3 R6, P0, PT, R6, UR8, RZ ;  /* 0x0000000806067c10 */ /* 0x001fc8000ff1e0ff */
[----:B------:R-:W-:-:S05]  /*1c00*/  IADD3.X R7, PT, PT, RZ, UR9, RZ, P0, !PT ;  /* 0x00000009ff077c10 */ /* 0x000fca00087fe4ff */
[----:B------:R-:W3:Y:S01]  /*1c10*/  LDG.E.U16 R6, desc[UR6][R6.64] ;  /* 0x0000000606067981 */ /* 0x000ee2000c1e1500 */
[----:B------:R-:W-:Y:S01]  /*1c20*/  USHF.L.U32 UR8, UR5, 0x10, URZ ;  /* 0x0000001005087899 */ /* 0x000fe200080006ff */
[----:B------:R-:W-:Y:S02]  /*1c30*/  IADD3 R3, PT, PT, R3, 0x80, RZ ;  /* 0x0000008003037810 */ /* 0x000fe40007ffe0ff */
[----:B--2---:R-:W-:-:S05]  /*1c40*/  SHF.L.U32 R5, R8, 0x10, RZ ;  /* 0x0000001008057819 */ /* 0x004fca00000006ff */
[----:B------:R-:W-:-:S03]  /*1c50*/  FMUL.FTZ R10, R5, UR8 ;  /* 0x00000008050a7c20 */ /* 0x000fc60008410000 */
[----:B------:R-:W0:Y:S03]  /*1c60*/  LDCU.64 UR8, c[0x0][0x648] ;  /* 0x0000c900ff0877ac */ /* 0x000e260008000a00 */
[----:B------:R-:W1:Y:S01]  /*1c70*/  F2F.BF16.F32 R10, R10 ;  /* 0x0000000a000a7304 */ /* 0x000e620000202000 */
[----:B---3--:R-:W-:Y:S02]  /*1c80*/  SHF.L.U32 R12, R6, 0x10, RZ ;  /* 0x00000010060c7819 */ /* 0x008fe400000006ff */
[----:B0-----:R-:W-:Y:S02]  /*1c90*/  IADD3 R4, P0, PT, R4, UR8, RZ ;  /* 0x0000000804047c10 */ /* 0x001fe4000ff1e0ff */
[----:B-1----:R-:W-:-:S05]  /*1ca0*/  SHF.L.U32 R5, R10, 0x10, RZ ;  /* 0x000000100a057819 */ /* 0x002fca00000006ff */
[----:B------:R-:W-:-:S05]  /*1cb0*/  FMUL.FTZ R5, R5, R12 ;  /* 0x0000000c05057220 */ /* 0x000fca0000410000 */
        /* <DEDUP_REMOVED lines=354> */
.L_x_4243:
        /* <DEDUP_REMOVED lines=19> */
[----:B------:R-:W-:-:S05]  /*3410*/  IADD3.X R5, PT, PT, RZ, UR9, RZ, P0, !PT ;  /* 0x00000009ff057c10 */ /* 0x000fca00087fe4ff */
[----:B------:R0:W-:Y:S02]  /*3420*/  STG.E.U16 desc[UR6][R4.64], R7 ;  /* 0x0000000704007986 */ /* 0x0001e4000c101506 */
.L_x_4240:
[----:B------:R-:W-:-:S13]  /*3430*/  ISETP.GE.AND P0, PT, R3, UR4, PT ;  /* 0x0000000403007c0c */ /* 0x000fda000bf06270 */
[----:B------:R-:W-:Y:S05]  /*3440*/  @P0 BREAK.RELIABLE B1 ;  /* 0x0000000000010942 */ /* 0x000fea0003800100 */
[----:B------:R-:W-:Y:S05]  /*3450*/  @P0 BRA `(.L_x_4242) ;  /* 0x0000001400c80947 */ /* 0x000fea0003800000 */
[----:B------:R-:W-:Y:S05]  /*3460*/  BSYNC.RELIABLE B1 ;  /* 0x0000000000017941 */ /* 0x000fea0003800100 */
.L_x_4239:
        /* <DEDUP_REMOVED lines=348> */
.L_x_4244:
        /* <DEDUP_REMOVED lines=21> */
.L_x_4242:
[----:B------:R-:W-:Y:S05]  /*4b80*/  BSYNC.RECONVERGENT B0 ;  /* 0x0000000000007941 */ /* 0x000fea0003800200 */
.L_x_4238:
        /* <DEDUP_REMOVED lines=351> */
.L_x_4245:
[----:B------:R-:W0:Y:S02]  /*6180*/  LDCU.64 UR8, c[0x0][0x658] ;  /* 0x0000cb00ff0877ac */ /* 0x000e240008000a00 */
[----:B0-----:R-:W-:-:S04]  /*6190*/  IADD3 R6, P0, PT, R3, UR8, RZ ;  /* 0x0000000803067c10 */ /* 0x001fc8000ff1e0ff */
[----:B------:R-:W-:Y:S01]  /*61a0*/  IADD3.X R7, PT, PT, RZ, UR9, RZ, P0, !PT ;  /* 0x00000009ff077c10 */ /* 0x000fe200087fe4ff */
[----:B------:R-:W0:Y:S04]  /*61b0*/  LDCU.64 UR8, c[0x0][0x660] ;  /* 0x0000cc00ff0877ac */ /* 0x000e280008000a00 */
[----:B------:R-:W2:Y:S01]  /*61c0*/  LDG.E.U16 R6, desc[UR6][R6.64] ;  /* 0x0000000606067981 */ /* 0x000ea2000c1e1500 */
[----:B0-----:R-:W-:-:S04]  /*61d0*/  IADD3 R4, P0, PT, R4, UR8, RZ ;  /* 0x0000000804047c10 */ /* 0x001fc8000ff1e0ff */
[----:B------:R-:W-:Y:S01]  /*61e0*/  IADD3.X R5, PT, PT, RZ, UR9, RZ, P0, !PT ;  /* 0x00000009ff057c10 */ /* 0x000fe200087fe4ff */
[----:B------:R-:W-:Y:S01]  /*61f0*/  USHF.L.U32 UR4, UR5, 0x10, URZ ;  /* 0x0000001005047899 */ /* 0x000fe200080006ff */
[----:B------:R-:W0:Y:S03]  /*6200*/  LDCU.64 UR8, c[0x0][0x648] ;  /* 0x0000c900ff0877ac */ /* 0x000e260008000a00 */
[----:B------:R-:W3:Y:S01]  /*6210*/  LDG.E.U16 R4, desc[UR6][R4.64] ;  /* 0x0000000604047981 */ /* 0x000ee2000c1e1500 */
[----:B0-----:R-:W-:Y:S02]  /*6220*/  IADD3 R2, P0, PT, R2, UR8, RZ ;  /* 0x0000000802027c10 */ /* 0x001fe4000ff1e0ff */
[----:B--2---:R-:W-:-:S05]  /*6230*/  SHF.L.U32 R0, R6, 0x10, RZ ;  /* 0x0000001006007819 */ /* 0x004fca00000006ff */
[----:B------:R-:W-:-:S06]  /*6240*/  FMUL.FTZ R0, R0, UR4 ;  /* 0x0000000400007c20 */ /* 0x000fcc0008410000 */
[----:B------:R-:W0:Y:S01]  /*6250*/  F2F.BF16.F32 R0, R0 ;  /* 0x0000000000007304 */ /* 0x000e220000202000 */
[----:B---3--:R-:W-:Y:S02]  /*6260*/  SHF.L.U32 R8, R4, 0x10, RZ ;  /* 0x0000001004087819 */ /* 0x008fe400000006ff */
[----:B0-----:R-:W-:-:S05]  /*6270*/  SHF.L.U32 R3, R0, 0x10, RZ ;  /* 0x0000001000037819 */ /* 0x001fca00000006ff */
[----:B------:R-:W-:-:S05]  /*6280*/  FMUL.FTZ R3, R3, R8 ;  /* 0x0000000803037220 */ /* 0x000fca0000410000 */
[----:B------:R-:W-:Y:S02]  /*6290*/  F2FP.BF16.F32.PACK_AB R5, RZ, R3 ;  /* 0x00000003ff05723e */ /* 0x000fe400000010ff */
[----:B------:R-:W-:-:S05]  /*62a0*/  IADD3.X R3, PT, PT, RZ, UR9, RZ, P0, !PT ;  /* 0x00000009ff037c10 */ /* 0x000fca00087fe4ff */
[----:B------:R-:W-:Y:S01]  /*62b0*/  STG.E.U16 desc[UR6][R2.64], R5 ;  /* 0x0000000502007986 */ /* 0x000fe2000c101506 */
[----:B------:R-:W-:Y:S05]  /*62c0*/  EXIT ;  /* 0x000000000000794d */ /* 0x000fea0003800000 */
.L_x_4246:
        /* <DEDUP_REMOVED lines=11> */
.L_x_23502:


//--------------------- .text._ZN2at6native27unrolled_elementwise_kernelIZZZNS0_54_GLOBAL__N__d8c5977b_16_LinearAlgebra_cu_9e10b42f_324316addr_kernel_cudaERNS_14TensorIteratorERKN3c106ScalarES8_ENKUlvE_clEvENKUlvE8_clEvEUlNS5_8BFloat16ESB_SB_E_St5arrayIPcLm4EELi4E23TrivialOffsetCalculatorILi3EjESG_ILi1EjENS0_6memory15LoadWithoutCastENSJ_16StoreWithoutCastEEEviT_T0_T2_T3_T4_T5_ --------------------------
	.section	.text._ZN2at6native27unrolled_elementwise_kernelIZZZNS0_54_GLOBAL__N__d8c5977b_16_LinearAlgebra_cu_9e10b42f_324316addr_kernel_cudaERNS_14TensorIteratorERKN3c106ScalarES8_ENKUlvE_clEvENKUlvE8_clEvEUlNS5_8BFloat16ESB_SB_E_St5arrayIPcLm4EELi4E23TrivialOffsetCalculatorILi3EjESG_ILi1EjENS0_6memory15LoadWithoutCastENSJ_16StoreWithoutCastEEEviT_T0_T2_T3_T4_T5_,"ax",@progbits
	.align	128
        .global         _ZN2at6native27unrolled_elementwise_kernelIZZZNS0_54_GLOBAL__N__d8c5977b_16_LinearAlgebra_cu_9e10b42f_324316addr_kernel_cudaERNS_14TensorIteratorERKN3c106ScalarES8_ENKUlvE_clEvENKUlvE8_clEvEUlNS5_8BFloat16ESB_SB_E_St5arrayIPcLm4EELi4E23TrivialOffsetCalculatorILi3EjESG_ILi1EjENS0_6memory15LoadWithoutCastENSJ_16StoreWithoutCastEEEviT_T0_T2_T3_T4_T5_
        .type           _ZN2at6native27unrolled_elementwise_kernelIZZZNS0_54_GLOBAL__N__d8c5977b_16_LinearAlgebra_cu_9e10b42f_324316addr_kernel_cudaERNS_14TensorIteratorERKN3c106ScalarES8_ENKUlvE_clEvENKUlvE8_clEvEUlNS5_8BFloat16ESB_SB_E_St5arrayIPcLm4EELi4E23TrivialOffsetCalculatorILi3EjESG_ILi1EjENS0_6memory15LoadWithoutCastENSJ_16StoreWithoutCastEEEviT_T0_T2_T3_T4_T5_,@function
        .size           _ZN2at6native27unrolled_elementwise_kernelIZZZNS0_54_GLOBAL__N__d8c5977b_16_LinearAlgebra_cu_9e10b42f_324316addr_kernel_cudaERNS_14TensorIteratorERKN3c106ScalarES8_ENKUlvE_clEvENKUlvE8_clEvEUlNS5_8BFloat16ESB_SB_E_St5arrayIPcLm4EELi4E23TrivialOffsetCalculatorILi3EjESG_ILi1EjENS0_6memory15LoadWithoutCastENSJ_16StoreWithoutCastEEEviT_T0_T2_T3_T4_T5_,(.L_x_23503 - _ZN2at6native27unrolled_elementwise_kernelIZZZNS0_54_GLOBAL__N__d8c5977b_16_LinearAlgebra_cu_9e10b42f_324316addr_kernel_cudaERNS_14TensorIteratorERKN3c106ScalarES8_ENKUlvE_clEvENKUlvE8_clEvEUlNS5_8BFloat16ESB_SB_E_St5arrayIPcLm4EELi4E23TrivialOffsetCalculatorILi3EjESG_ILi1EjENS0_6memory15LoadWithoutCastENSJ_16StoreWithoutCastEEEviT_T0_T2_T3_T4_T5_)
        .other          _ZN2at6native27unrolled_elementwise_kernelIZZZNS0_54_GLOBAL__N__d8c5977b_16_LinearAlgebra_cu_9e10b42f_324316addr_kernel_cudaERNS_14TensorIteratorERKN3c106ScalarES8_ENKUlvE_clEvENKUlvE8_clEvEUlNS5_8BFloat16ESB_SB_E_St5arrayIPcLm4EELi4E23TrivialOffsetCalculatorILi3EjESG_ILi1EjENS0_6memory15LoadWithoutCastENSJ_16StoreWithoutCastEEEviT_T0_T2_T3_T4_T5_,@"STO_CUDA_ENTRY STV_DEFAULT"
_ZN2at6native27unrolled_elementwise_kernelIZZZNS0_54_GLOBAL__N__d8c5977b_16_LinearAlgebra_cu_9e10b42f_324316addr_kernel_cudaERNS_14TensorIteratorERKN3c106ScalarES8_ENKUlvE_clEvENKUlvE8_clEvEUlNS5_8BFloat16ESB_SB_E_St5arrayIPcLm4EELi4E23TrivialOffsetCalculatorILi3EjESG_ILi1EjENS0_6memory15LoadWithoutCastENSJ_16StoreWithoutCastEEEviT_T0_T2_T3_T4_T5_:
.text._ZN2at6native27unrolled_elementwise_kernelIZZZNS0_54_GLOBAL__N__d8c5977b_16_LinearAlgebra_cu_9e10b42f_324316addr_kernel_cudaERNS_14TensorIteratorERKN3c106ScalarES8_ENKUlvE_clEvENKUlvE8_clEvEUlNS5_8BFloat16ESB_SB_E_St5arrayIPcLm4EELi4E23TrivialOffsetCalculatorILi3EjESG_ILi1EjENS0_6memory15LoadWithoutCastENSJ_16StoreWithoutCastEEEviT_T0_T2_T3_T4_T5_:
[----:B------:R-:W-:Y:S01]  /*0000*/  LDC R1, c[0x0][0x37c] ;  /* 0x0000df00ff017b82 */ /* 0x000fe20000000800 */
[----:B------:R-:W0:Y:S07]  /*0010*/  S2R R13, SR_CTAID.X ;  /* 0x00000000000d7919 */ /* 0x000e2e0000002500 */
[----:B------:R-:W0:Y:S01]  /*0020*/  LDC R2, c[0x0][0x380] ;  /* 0x0000e000ff027b82 */ /* 0x000e220000000800 */
[----:B------:R-:W1:Y:S01]  /*0030*/  LDCU.64 UR4, c[0x0][0x358] ;  /* 0x00006b00ff0477ac */ /* 0x000e620008000a00 */
[----:B------:R-:W-:Y:S01]  /*0040*/  PRMT R18, RZ, 0x7610, R18 ;  /* 0x00007610ff127816 */ /* 0x000fe20000000012 */
[----:B------:R-:W2:Y:S01]  /*0050*/  S2R R0, SR_TID.X ;  /* 0x0000000000007919 */ /* 0x000ea20000002100 */
[----:B0-----:R-:W-:-:S02]  /*0060*/  IMAD R15, R13, -0x200, R2 ;  /* 0xfffffe000d0f7824 */ /* 0x001fc400078e0202 */
[----:B--2---:R-:W-:-:S03]  /*0070*/  IMAD.MOV.U32 R12, RZ, RZ, R0 ;  /* 0x000000ffff0c7224 */ /* 0x004fc600078e0000 */
[----:B------:R-:W-:-:S13]  /*0080*/  ISETP.GE.AND P0, PT, R0, R15, PT ;  /* 0x0000000f0000720c */ /* 0x000fda0003f06270 */
[----:B------:R-:W-:Y:S01]  /*0090*/  @!P0 VIADD R0, R12, 0x80 ;  /* 0x000000800c008836 */ /* 0x000fe20000000000 */
[----:B------:R-:W0:Y:S01]  /*00a0*/  @!P0 LDC.64 R28, c[0x0][0x3a8] ;  /* 0x0000ea00ff1c8b82 */ /* 0x000e220000000a00 */
[----:B------:R-:W-:-:S03]  /*00b0*/  @!P0 LEA R27, R13, R12, 0x9 ;  /* 0x0000000c0d1b8211 */ /* 0x000fc600078e48ff */
[----:B------:R-:W-:-:S04]  /*00c0*/  ISETP.GE.AND P1, PT, R0, R15, PT ;  /* 0x0000000f0000720c */ /* 0x000fc80003f26270 */
[----:B------:R-:W2:Y:S09]  /*00d0*/  @!P0 LDC.64 R6, c[0x0][0x3b0] ;  /* 0x0000ec00ff068b82 */ /* 0x000eb20000000a00 */
[----:B------:R-:W-:Y:S01]  /*00e0*/  @!P1 LEA R25, R13, R0, 0x9 ;  /* 0x000000000d199211 */ /* 0x000fe200078e48ff */
[----:B------:R-:W-:Y:S01]  /*00f0*/  @!P1 VIADD R0, R0, 0x80 ;  /* 0x0000008000009836 */ /* 0x000fe20000000000 */
[----:B------:R-:W3:Y:S04]  /*0100*/  @!P1 LDC.64 R20, c[0x0][0x3a8] ;  /* 0x0000ea00ff149b82 */ /* 0x000ee80000000a00 */
[----:B------:R-:W-:Y:S01]  /*0110*/  ISETP.GE.AND P3, PT, R0, R15, PT ;  /* 0x0000000f0000720c */ /* 0x000fe20003f66270 */
[----:B0-----:R-:W-:Y:S01]  /*0120*/  @!P0 IMAD.WIDE.U32 R28, R27, 0x2, R28 ;  /* 0x000000021b1c8825 */ /* 0x001fe200078e001c */
[----:B------:R-:W-:-:S02]  /*0130*/  PRMT R19, RZ, 0x7610, R19 ;  /* 0x00007610ff137816 */ /* 0x000fc40000000013 */
[----:B------:R-:W-:Y:S01]  /*0140*/  PRMT R22, RZ, 0x7610, R22 ;  /* 0x00007610ff167816 */ /* 0x000fe20000000016 */
[----:B------:R-:W0:Y:S01]  /*0150*/  @!P1 LDC.64 R4, c[0x0][0x3b0] ;  /* 0x0000ec00ff049b82 */ /* 0x000e220000000a00 */
[----:B-1----:R-:W4:Y:S07]  /*0160*/  @!P0 LDG.E.U16 R18, desc[UR4][R28.64] ;  /* 0x000000041c128981 */ /* 0x002f2e000c1e1500 */
[----:B------:R-:W1:Y:S01]  /*0170*/  @!P3 LDC.64 R8, c[0x0][0x3a8] ;  /* 0x0000ea00ff08bb82 */ /* 0x000e620000000a00 */
[----:B---3--:R-:W-:Y:S01]  /*0180*/  @!P1 IMAD.WIDE.U32 R20, R25, 0x2, R20 ;  /* 0x0000000219149825 */ /* 0x008fe200078e0014 */
[----:B------:R-:W-:-:S06]  /*0190*/  PRMT R24, RZ, 0x7610, R24 ;  /* 0x00007610ff187816 */ /* 0x000fcc0000000018 */
[----:B------:R-:W3:Y:S01]  /*01a0*/  @!P3 LDC.64 R2, c[0x0][0x3b0] ;  /* 0x0000ec00ff02bb82 */ /* 0x000ee20000000a00 */
[----:B------:R0:W4:Y:S01]  /*01b0*/  @!P1 LDG.E.U16 R19, desc[UR4][R20.64] ;  /* 0x0000000414139981 */ /* 0x000122000c1e1500 */
[----:B------:R-:W-:Y:S01]  /*01c0*/  @!P3 IMAD R23, R13, 0x200, R0 ;  /* 0x000002000d17b824 */ /* 0x000fe200078e0200 */
[----:B------:R-:W-:Y:S01]  /*01d0*/  @!P3 IADD3 R0, PT, PT, R0, 0x80, RZ ;  /* 0x000000800000b810 */ /* 0x000fe20007ffe0ff */
[----:B--2---:R-:W-:-:S03]  /*01e0*/  @!P0 IMAD.WIDE.U32 R6, R27, 0x2, R6 ;  /* 0x000000021b068825 */ /* 0x004fc600078e0006 */
[----:B------:R-:W-:Y:S02]  /*01f0*/  ISETP.GE.AND P2, PT, R0, R15, PT ;  /* 0x0000000f0000720c */ /* 0x000fe40003f46270 */
[----:B------:R-:W2:Y:S01]  /*0200*/  @!P0 LDG.E.U16 R24, desc[UR4][R6.64] ;  /* 0x0000000406188981 */ /* 0x000ea2000c1e1500 */
[----:B-1----:R-:W-:-:S05]  /*0210*/  @!P3 IMAD.WIDE.U32 R10, R23, 0x2, R8 ;  /* 0x00000002170ab825 */ /* 0x002fca00078e0008 */
[----:B------:R1:W2:Y:S05]  /*0220*/  @!P3 LDG.E.U16 R22, desc[UR4][R10.64] ;  /* 0x000000040a16b981 */ /* 0x0002aa000c1e1500 */
[----:B------:R-:W1:Y:S01]  /*0230*/  @!P2 LDC.64 R8, c[0x0][0x3a8] ;  /* 0x0000ea00ff08ab82 */ /* 0x000e620000000a00 */
[----:B0-----:R-:W-:Y:S01]  /*0240*/  @!P1 IMAD.WIDE.U32 R4, R25, 0x2, R4 ;  /* 0x0000000219049825 */ /* 0x001fe200078e0004 */
[----:B------:R-:W-:Y:S02]  /*0250*/  PRMT R25, RZ, 0x7610, R25 ;  /* 0x00007610ff197816 */ /* 0x000fe40000000019 */
[----:B------:R-:W-:Y:S01]  /*0260*/  PRMT R20, RZ, 0x7610, R20 ;  /* 0x00007610ff147816 */ /* 0x000fe20000000014 */
[----:B---3--:R-:W-:-:S03]  /*0270*/  @!P3 IMAD.WIDE.U32 R2, R23, 0x2, R2 ;  /* 0x000000021702b825 */ /* 0x008fc600078e0002 */
[----:B------:R0:W3:Y:S01]  /*0280*/  @!P1 LDG.E.U16 R25, desc[UR4][R4.64] ;  /* 0x0000000404199981 */ /* 0x0000e2000c1e1500 */
[----:B------:R-:W-:-:S03]  /*0290*/  @!P2 IMAD R23, R13, 0x200, R0 ;  /* 0x000002000d17a824 */ /* 0x000fc600078e0200 */
[----:B------:R0:W3:Y:S01]  /*02a0*/  @!P3 LDG.E.U16 R20, desc[UR4][R2.64] ;  /* 0x000000040214b981 */ /* 0x0000e2000c1e1500 */
[----:B------:R-:W-:Y:S01]  /*02b0*/  PRMT R21, RZ, 0x7610, R21 ;  /* 0x00007610ff157816 */ /* 0x000fe20000000015 */
[----:B-1----:R-:W-:Y:S02]  /*02c0*/  @!P2 IMAD.WIDE.U32 R10, R23, 0x2, R8 ;  /* 0x00000002170aa825 */ /* 0x002fe400078e0008 */
[----:B------:R-:W1:Y:S03]  /*02d0*/  @!P2 LDC.64 R8, c[0x0][0x3b0] ;  /* 0x0000ec00ff08ab82 */ /* 0x000e660000000a00 */
[----:B------:R-:W3:Y:S05]  /*02e0*/  @!P2 LDG.E.U16 R21, desc[UR4][R10.64] ;  /* 0x000000040a15a981 */ /* 0x000eea000c1e1500 */
[----:B0-----:R-:W0:Y:S01]  /*02f0*/  LDC.U16 R4, c[0x0][0x388] ;  /* 0x0000e200ff047b82 */ /* 0x001e220000000400 */
[----:B------:R-:W-:-:S02]  /*0300*/  PRMT R0, RZ, 0x7610, R0 ;  /* 0x00007610ff007816 */ /* 0x000fc40000000000 */
[C---:B------:R-:W-:Y:S02]  /*0310*/  ISETP.GE.AND P1, PT, R12.reuse, R15, PT ;  /* 0x0000000f0c00720c */ /* 0x040fe40003f26270 */
[----:B------:R-:W-:Y:S01]  /*0320*/  IADD3 R6, PT, PT, R12, 0x80, RZ ;  /* 0x000000800c067810 */ /* 0x000fe20007ffe0ff */
[----:B-1----:R-:W-:-:S05]  /*0330*/  @!P2 IMAD.WIDE.U32 R8, R23, 0x2, R8 ;  /* 0x000000021708a825 */ /* 0x002fca00078e0008 */
[----:B------:R1:W5:Y:S01]  /*0340*/  @!P2 LDG.E.U16 R0, desc[UR4][R8.64] ;  /* 0x000000040800a981 */ /* 0x000362000c1e1500 */
[----:B------:R-:W-:-:S04]  /*0350*/  ISETP.GE.AND P2, PT, R6, R15, PT ;  /* 0x0000000f0600720c */ /* 0x000fc80003f46270 */
[----:B0-----:R-:W-:Y:S01]  /*0360*/  @!P1 SHF.L.U32 R2, R4, 0x10, RZ ;  /* 0x0000001004029819 */ /* 0x001fe200000006ff */
[----:B------:R-:W-:-:S05]  /*0370*/  VIADD R26, R12, 0x100 ;  /* 0x000001000c1a7836 */ /* 0x000fca0000000000 */
[----:B------:R-:W-:Y:S01]  /*0380*/  ISETP.GE.AND P3, PT, R26, R15, PT ;  /* 0x0000000f1a00720c */ /* 0x000fe20003f66270 */
[----:B-1----:R-:W-:-:S12]  /*0390*/  @!P1 IMAD R9, R13, 0x200, R12 ;  /* 0x000002000d099824 */ /* 0x002fd800078e020c */
[----:B------:R-:W-:Y:S02]  /*03a0*/  @!P3 SHF.L.U32 R7, R4, 0x10, RZ ;  /* 0x000000100407b819 */ /* 0x000fe400000006ff */
[----:B------:R-:W-:Y:S02]  /*03b0*/  IADD3 R10, PT, PT, R12, 0x180, RZ ;  /* 0x000001800c0a7810 */ /* 0x000fe40007ffe0ff */
[----:B------:R-:W-:Y:S02]  /*03c0*/  @!P1 MOV R12, R6 ;  /* 0x00000006000c9202 */ /* 0x000fe40000000f00 */
[-C--:B------:R-:W-:Y:S02]  /*03d0*/  ISETP.GE.AND P0, PT, R10, R15.reuse, PT ;  /* 0x0000000f0a00720c */ /* 0x080fe40003f06270 */
[----:B------:R-:W-:Y:S01]  /*03e0*/  ISETP.GE.AND P4, PT, R12, R15, PT ;  /* 0x0000000f0c00720c */ /* 0x000fe20003f86270 */
[----:B------:R-:W-:Y:S10]  /*03f0*/  BSSY.RECONVERGENT B0, `(.L_x_4247) ;  /* 0x0000027000007945 */ /* 0x000ff40003800200 */
[----:B------:R-:W-:-:S02]  /*0400*/  @!P0 IMAD.U32 R6, R4, 0x10000, RZ ;  /* 0x0001000004068824 */ /* 0x000fc400078e00ff */
[----:B----4-:R-:W-:-:S04]  /*0410*/  @!P1 IMAD.U32 R3, R18, 0x10000, RZ ;  /* 0x0001000012039824 */ /* 0x010fc800078e00ff */
[----:B------:R-:W-:Y:S01]  /*0420*/  @!P1 FMUL.FTZ R5, R2, R3 ;  /* 0x0000000302059220 */ /* 0x000fe20000410000 */
[----:B------:R-:W-:-:S05]  /*0430*/  @!P2 SHF.L.U32 R2, R4, 0x10, RZ ;  /* 0x000000100402a819 */ /* 0x000fca00000006ff */
[----:B------:R-:W0:Y:S01]  /*0440*/  @!P1 F2F.BF16.F32 R5, R5 ;  /* 0x0000000500059304 */ /* 0x000e220000202000 */
[----:B------:R-:W-:-:S04]  /*0450*/  @!P2 IMAD.U32 R19, R19, 0x10000, RZ ;  /* 0x000100001313a824 */ /* 0x000fc800078e00ff */
[----:B------:R-:W-:Y:S02]  /*0460*/  @!P2 FMUL.FTZ R19, R2, R19 ;  /* 0x000000130213a220 */ /* 0x000fe40000410000 */
[----:B------:R-:W1:Y:S01]  /*0470*/  @!P1 LDC.64 R2, c[0x0][0x398] ;  /* 0x0000e600ff029b82 */ /* 0x000e620000000a00 */
[----:B--2---:R-:W-:Y:S01]  /*0480*/  @!P1 SHF.L.U32 R24, R24, 0x10, RZ ;  /* 0x0000001018189819 */ /* 0x004fe200000006ff */
[----:B------:R-:W-:-:S04]  /*0490*/  @!P3 IMAD.U32 R22, R22, 0x10000, RZ ;  /* 0x000100001616b824 */ /* 0x000fc800078e00ff */
[----:B------:R-:W-:Y:S01]  /*04a0*/  @!P3 FMUL.FTZ R22, R7, R22 ;  /* 0x000000160716b220 */ /* 0x000fe20000410000 */
[----:B0-----:R-:W-:-:S04]  /*04b0*/  @!P1 IMAD.U32 R7, R5, 0x10000, RZ ;  /* 0x0001000005079824 */ /* 0x001fc800078e00ff */
[----:B------:R-:W-:Y:S01]  /*04c0*/  @!P1 FMUL.FTZ R7, R7, R24 ;  /* 0x0000001807079220 */ /* 0x000fe20000410000 */
[----:B------:R-:W0:Y:S01]  /*04d0*/  @!P2 F2F.BF16.F32 R19, R19 ;  /* 0x000000130013a304 */ /* 0x000e220000202000 */
[----:B-1----:R-:W-:-:S03]  /*04e0*/  @!P1 IMAD.WIDE.U32 R2, R9, 0x2, R2 ;  /* 0x0000000209029825 */ /* 0x002fc600078e0002 */
[----:B------:R-:W-:-:S04]  /*04f0*/  @!P1 F2FP.BF16.F32.PACK_AB R14, RZ, R7 ;  /* 0x00000007ff0e923e */ /* 0x000fc800000010ff */
[----:B------:R-:W1:Y:S01]  /*0500*/  @!P3 F2F.BF16.F32 R22, R22 ;  /* 0x000000160016b304 */ /* 0x000e620000202000 */
[----:B------:R2:W-:Y:S01]  /*0510*/  @!P1 STG.E.U16 desc[UR4][R2.64], R14 ;  /* 0x0000000e02009986 */ /* 0x0005e2000c101504 */
[----:B---3--:R-:W-:Y:S02]  /*0520*/  @!P2 IMAD.U32 R8, R25, 0x10000, RZ ;  /* 0x000100001908a824 */ /* 0x008fe400078e00ff */
[----:B------:R-:W-:Y:S01]  /*0530*/  @!P3 IMAD.U32 R7, R20, 0x10000, RZ ;  /* 0x000100001407b824 */ /* 0x000fe200078e00ff */
[----:B0-----:R-:W-:Y:S02]  /*0540*/  @!P2 SHF.L.U32 R5, R19, 0x10, RZ ;  /* 0x000000101305a819 */ /* 0x001fe400000006ff */
[----:B-1----:R-:W-:-:S03]  /*0550*/  @!P3 SHF.L.U32 R22, R22, 0x10, RZ ;  /* 0x000000101616b819 */ /* 0x002fc600000006ff */
[----:B------:R-:W-:Y:S02]  /*0560*/  @!P2 FMUL.FTZ R5, R5, R8 ;  /* 0x000000080505a220 */ /* 0x000fe40000410000 */
[----:B------:R-:W-:-:S03]  /*0570*/  @!P3 FMUL.FTZ R7, R22, R7 ;  /* 0x000000071607b220 */ /* 0x000fc60000410000 */
[----:B------:R-:W-:Y:S02]  /*0580*/  @!P2 F2FP.BF16.F32.PACK_AB R16, RZ, R5 ;  /* 0x00000005ff10a23e */ /* 0x000fe400000010ff */
[----:B------:R-:W-:Y:S02]  /*0590*/  @!P0 SHF.L.U32 R21, R21, 0x10, RZ ;  /* 0x0000001015158819 */ /* 0x000fe400000006ff */
[----:B------:R-:W-:Y:S01]  /*05a0*/  @!P3 F2FP.BF16.F32.PACK_AB R17, RZ, R7 ;  /* 0x00000007ff11b23e */ /* 0x000fe200000010ff */
[----:B--2---:R-:W-:Y:S06]  /*05b0*/  @P4 BRA `(.L_x_4248) ;  /* 0x0000000000284947 */ /* 0x004fec0003800000 */
[----:B------:R-:W0:Y:S01]  /*05c0*/  LDC.64 R2, c[0x0][0x398] ;  /* 0x0000e600ff027b82 */ /* 0x000e220000000a00 */
[----:B------:R-:W-:Y:S01]  /*05d0*/  IMAD R5, R13, 0x200, R12 ;  /* 0x000002000d057824 */ /* 0x000fe200078e020c */
[----:B------:R-:W-:-:S04]  /*05e0*/  IADD3 R12, PT, PT, R12, 0x80, RZ ;  /* 0x000000800c0c7810 */ /* 0x000fc80007ffe0ff */
[----:B------:R-:W-:-:S13]  /*05f0*/  ISETP.GE.AND P1, PT, R12, R15, PT ;  /* 0x0000000f0c00720c */ /* 0x000fda0003f26270 */
[----:B------:R-:W-:Y:S01]  /*0600*/  @!P1 IMAD R7, R13, 0x200, R12 ;  /* 0x000002000d079824 */ /* 0x000fe200078e020c */
[----:B------:R-:W-:Y:S01]  /*0610*/  @!P1 IADD3 R12, PT, PT, R12, 0x80, RZ ;  /* 0x000000800c0c9810 */ /* 0x000fe20007ffe0ff */
[----:B0-----:R-:W-:-:S04]  /*0620*/  IMAD.WIDE.U32 R4, R5, 0x2, R2 ;  /* 0x0000000205047825 */ /* 0x001fc800078e0002 */
[----:B------:R-:W-:Y:S01]  /*0630*/  @!P1 IMAD.WIDE.U32 R2, R7, 0x2, R2 ;  /* 0x0000000207029825 */ /* 0x000fe200078e0002 */
[----:B------:R0:W-:Y:S04]  /*0640*/  STG.E.U16 desc[UR4][R4.64], R16 ;  /* 0x0000001004007986 */ /* 0x0001e8000c101504 */
[----:B------:R0:W-:Y:S02]  /*0650*/  @!P1 STG.E.U16 desc[UR4][R2.64], R17 ;  /* 0x0000001102009986 */ /* 0x0001e4000c101504 */
.L_x_4248:
[----:B------:R-:W-:Y:S05]  /*0660*/  BSYNC.RECONVERGENT B0 ;  /* 0x0000000000007941 */ /* 0x000fea0003800200 */
.L_x_4247:
[----:B------:R-:W-:Y:S01]  /*0670*/  @!P0 FMUL.FTZ R21, R6, R21 ;  /* 0x0000001506158220 */ /* 0x000fe20000410000 */
[----:B------:R-:W-:-:S05]  /*0680*/  ISETP.GE.AND P1, PT, R12, R15, PT ;  /* 0x0000000f0c00720c */ /* 0x000fca0003f26270 */
[----:B------:R-:W1:Y:S08]  /*0690*/  @!P0 F2F.BF16.F32 R21, R21 ;  /* 0x0000001500158304 */ /* 0x000e700000202000 */
[----:B------:R-:W-:Y:S05]  /*06a0*/  @P1 EXIT ;  /* 0x000000000000194d */ /* 0x000fea0003800000 */
[----:B0-----:R-:W0:Y:S01]  /*06b0*/  LDC.64 R2, c[0x0][0x398] ;  /* 0x0000e600ff027b82 */ /* 0x001e220000000a00 */
[----:B-1----:R-:W-:Y:S01]  /*06c0*/  @!P0 SHF.L.U32 R21, R21, 0x10, RZ ;  /* 0x0000001015158819 */ /* 0x002fe200000006ff */
[----:B-----5:R-:W-:Y:S02]  /*06d0*/  @!P0 IMAD.U32 R0, R0, 0x10000, RZ ;  /* 0x0001000000008824 */ /* 0x020fe400078e00ff */
[----:B------:R-:W-:Y:S02]  /*06e0*/  IMAD R13, R13, 0x200, R12 ;  /* 0x000002000d0d7824 */ /* 0x000fe400078e020c */
[----:B------:R-:W-:-:S05]  /*06f0*/  @!P0 FMUL.FTZ R0, R21, R0 ;  /* 0x0000000015008220 */ /* 0x000fca0000410000 */
[----:B------:R-:W-:Y:S01]  /*0700*/  @!P0 F2FP.BF16.F32.PACK_AB R4, RZ, R0 ;  /* 0x00000000ff04823e */ /* 0x000fe200000010ff */
[----:B0-----:R-:W-:-:S05]  /*0710*/  IMAD.WIDE.U32 R2, R13, 0x2, R2 ;  /* 0x000000020d027825 */ /* 0x001fca00078e0002 */
[----:B------:R-:W-:Y:S01]  /*0720*/  STG.E.U16 desc[UR4][R2.64], R4 ;  /* 0x0000000402007986 */ /* 0x000fe2000c101504 */
[----:B------:R-:W-:Y:S05]  /*0730*/  EXIT ;  /* 0x000000000000794d */ /* 0x000fea0003800000 */
.L_x_4249:
        /* <DEDUP_REMOVED lines=12> */
.L_x_23503:


//--------------------- .text._ZN2at6native29vectorized_elementwise_kernelILi2EZZZNS0_54_GLOBAL__N__d8c5977b_16_LinearAlgebra_cu_9e10b42f_324316addr_kernel_cudaERNS_14TensorIteratorERKN3c106ScalarES8_ENKUlvE_clEvENKUlvE8_clEvEUlNS5_8BFloat16ESB_SB_E_St5arrayIPcLm4EEEEviT0_T1_ --------------------------
	.section	.text._ZN2at6native29vectorized_elementwise_kernelILi2EZZZNS0_54_GLOBAL__N__d8c5977b_16_LinearAlgebra_cu_9e10b42f_324316addr_kernel_cudaERNS_14TensorIteratorERKN3c106ScalarES8_ENKUlvE_clEvENKUlvE8_clEvEUlNS5_8BFloat16ESB_SB_E_St5arrayIPcLm4EEEEviT0_T1_,"ax",@progbits
	.align	128
        .global         _ZN2at6native29vectorized_elementwise_kernelILi2EZZZNS0_54_GLOBAL__N__d8c5977b_16_LinearAlgebra_cu_9e10b42f_324316addr_kernel_cudaERNS_14TensorIteratorERKN3c106ScalarES8_ENKUlvE_clEvENKUlvE8_clEvEUlNS5_8BFloat16ESB_SB_E_St5arrayIPcLm4EEEEviT0_T1_
        .type           _ZN2at6native29vectorized_elementwise_kernelILi2EZZZNS0_54_GLOBAL__N__d8c5977b_16_LinearAlgebra_cu_9e10b42f_324316addr_kernel_cudaERNS_14TensorIteratorERKN3c106ScalarES8_ENKUlvE_clEvENKUlvE8_clEvEUlNS5_8BFloat16ESB_SB_E_St5arrayIPcLm4EEEEviT0_T1_,@function
        .size           _ZN2at6native29vectorized_elementwise_kernelILi2EZZZNS0_54_GLOBAL__N__d8c5977b_16_LinearAlgebra_cu_9e10b42f_324316addr_kernel_cudaERNS_14TensorIteratorERKN3c106ScalarES8_ENKUlvE_clEvENKUlvE8_clEvEUlNS5_8BFloat16ESB_SB_E_St5arrayIPcLm4EEEEviT0_T1_,(.L_x_23504 - _ZN2at6native29vectorized_elementwise_kernelILi2EZZZNS0_54_GLOBAL__N__d8c5977b_16_LinearAlgebra_cu_9e10b42f_324316addr_kernel_cudaERNS_14TensorIteratorERKN3c106ScalarES8_ENKUlvE_clEvENKUlvE8_clEvEUlNS5_8BFloat16ESB_SB_E_St5arrayIPcLm4EEEEviT0_T1_)
        .other          _ZN2at6native29vectorized_elementwise_kernelILi2EZZZNS0_54_GLOBAL__N__d8c5977b_16_LinearAlgebra_cu_9e10b42f_324316addr_kernel_cudaERNS_14TensorIteratorERKN3c106ScalarES8_ENKUlvE_clEvENKUlvE8_clEvEUlNS5_8BFloat16ESB_SB_E_St5arrayIPcLm4EEEEviT0_T1_,@"STO_CUDA_ENTRY STV_DEFAULT"
_ZN2at6native29vectorized_elementwise_kernelILi2EZZZNS0_54_GLOBAL__N__d8c5977b_16_LinearAlgebra_cu_9e10b42f_324316addr_kernel_cudaERNS_14TensorIteratorERKN3c106ScalarES8_ENKUlvE_clEvENKUlvE8_clEvEUlNS5_8BFloat16ESB_SB_E_St5arrayIPcLm4EEEEviT0_T1_:
.text._ZN2at6native29vectorized_elementwise_kernelILi2EZZZNS0_54_GLOBAL__N__d8c5977b_16_LinearAlgebra_cu_9e10b42f_324316addr_kernel_cudaERNS_14TensorIteratorERKN3c106ScalarES8_ENKUlvE_clEvENKUlvE8_clEvEUlNS5_8BFloat16ESB_SB_E_St5arrayIPcLm4EEEEviT0_T1_:
        /* <DEDUP_REMOVED lines=12> */
[----:B------:R-:W-:Y:S01]  /*00c0*/  @!P0 VIADD R27, R3, 0x80 ;  /* 0x00000080031b8836 */ /* 0x000fe20000000000 */
[----:B------:R-:W-:Y:S01]  /*00d0*/  PRMT R14, RZ, 0x7610, R14 ;  /* 0x00007610ff0e7816 */ /* 0x000fe2000000000e */
[----:B------:R-:W0:Y:S03]  /*00e0*/  @!P0 LDC.64 R28, c[0x0][0x3b0] ;  /* 0x0000ec00ff1c8b82 */ /* 0x000e260000000a00 */
[----:B------:R-:W-:-:S13]  /*00f0*/  ISETP.GE.U32.AND P1, PT, R27, R2, PT ;  /* 0x000000021b00720c */ /* 0x000fda0003f26070 */
[----:B------:R-:W1:Y:S01]  /*0100*/  @!P1 LDC.64 R12, c[0x0][0x3a8] ;  /* 0x0000ea00ff0c9b82 */ /* 0x000e620000000a00 */
[----:B------:R-:W-:-:S07]  /*0110*/  @!P1 IADD3 R11, PT, PT, R0, R27, RZ ;  /* 0x0000001b000b9210 */ /* 0x000fce0007ffe0ff */
[----:B------:R-:W2:Y:S01]  /*0120*/  @!P1 LDC.64 R18, c[0x0][0x3b0] ;  /* 0x0000ec00ff129b82 */ /* 0x000ea20000000a00 */
[----:B-1----:R-:W-:-:S07]  /*0130*/  @!P1 IMAD.WIDE.U32 R16, R11, 0x2, R12 ;  /* 0x000000020b109825 */ /* 0x002fce00078e000c */
[----:B------:R-:W1:Y:S01]  /*0140*/  @!P0 LDC.64 R12, c[0x0][0x3a8] ;  /* 0x0000ea00ff0c8b82 */ /* 0x000e620000000a00 */
[----:B------:R3:W4:Y:S01]  /*0150*/  @!P1 LDG.E.U16 R15, desc[UR6][R16.64] ;  /* 0x00000006100f9981 */ /* 0x000722000c1e1500 */
[----:B--2---:R-:W-:-:S05]  /*0160*/  @!P1 IMAD.WIDE.U32 R18, R11, 0x2, R18 ;  /* 0x000000020b129825 */ /* 0x004fca00078e0012 */
[----:B------:R2:W5:Y:S01]  /*0170*/  @!P1 LDG.E.U16 R14, desc[UR6][R18.64] ;  /* 0x00000006120e9981 */ /* 0x000562000c1e1500 */
[----:B------:R-:W-:Y:S01]  /*0180*/  @!P0 IMAD.IADD R11, R0, 0x1, R3 ;  /* 0x00000001000b8824 */ /* 0x000fe200078e0203 */
[----:B------:R-:W-:-:S03]  /*0190*/  PRMT R26, RZ, 0x7610, R26 ;  /* 0x00007610ff1a7816 */ /* 0x000fc6000000001a */
[----:B-1----:R-:W-:-:S05]  /*01a0*/  @!P0 IMAD.WIDE.U32 R20, R11, 0x2, R12 ;  /* 0x000000020b148825 */ /* 0x002fca00078e000c */
[----:B------:R1:W5:Y:S01]  /*01b0*/  @!P0 LDG.E.U16 R26, desc[UR6][R20.64] ;  /* 0x00000006141a8981 */ /* 0x000362000c1e1500 */
[----:B------:R-:W-:Y:S01]  /*01c0*/  @!P1 IADD3 R27, PT, PT, R27, 0x80, RZ ;  /* 0x000000801b1b9810 */ /* 0x000fe20007ffe0ff */
[----:B0-----:R-:W-:Y:S01]  /*01d0*/  @!P0 IMAD.WIDE.U32 R28, R11, 0x2, R28 ;  /* 0x000000020b1c8825 */ /* 0x001fe200078e001c */
[----:B------:R-:W-:Y:S02]  /*01e0*/  PRMT R24, RZ, 0x7610, R24 ;  /* 0x00007610ff187816 */ /* 0x000fe40000000018 */
[----:B------:R-:W-:-:S04]  /*01f0*/  ISETP.GE.U32.AND P1, PT, R27, R2, PT ;  /* 0x000000021b00720c */ /* 0x000fc80003f26070 */
[----:B------:R0:W5:Y:S09]  /*0200*/  @!P0 LDG.E.U16 R24, desc[UR6][R28.64] ;  /* 0x000000061c188981 */ /* 0x000172000c1e1500 */
[----:B---3--:R-:W-:Y:S01]  /*0210*/  @!P1 IMAD.IADD R17, R0, 0x1, R27 ;  /* 0x0000000100119824 */ /* 0x008fe200078e021b */
[----:B------:R-:W-:Y:S01]  /*0220*/  @!P1 IADD3 R27, PT, PT, R27, 0x80, RZ ;  /* 0x000000801b1b9810 */ /* 0x000fe20007ffe0ff */
[----:B------:R-:W3:Y:S03]  /*0230*/  @!P1 LDC.64 R36, c[0x0][0x3b0] ;  /* 0x0000ec00ff249b82 */ /* 0x000ee60000000a00 */
[----:B------:R-:W-:-:S05]  /*0240*/  ISETP.GE.U32.AND P2, PT, R27, R2, PT ;  /* 0x000000021b00720c */ /* 0x000fca0003f46070 */
[----:B------:R-:W0:Y:S08]  /*0250*/  @!P1 LDC.64 R32, c[0x0][0x3a8] ;  /* 0x0000ea00ff209b82 */ /* 0x000e300000000a00 */
[----:B------:R-:W-:Y:S01]  /*0260*/  @!P2 IMAD.IADD R13, R0, 0x1, R27 ;  /* 0x00000001000da824 */ /* 0x000fe200078e021b */
[----:B------:R-:W-:Y:S01]  /*0270*/  @!P2 IADD3 R27, PT, PT, R27, 0x80, RZ ;  /* 0x000000801b1ba810 */ /* 0x000fe20007ffe0ff */
[----:B--2---:R-:W2:Y:S03]  /*0280*/  @!P2 LDC.64 R18, c[0x0][0x3a8] ;  /* 0x0000ea00ff12ab82 */ /* 0x004ea60000000a00 */
[----:B------:R-:W-:-:S05]  /*0290*/  ISETP.GE.U32.AND P3, PT, R27, R2, PT ;  /* 0x000000021b00720c */ /* 0x000fca0003f66070 */
[----:B------:R-:W2:Y:S08]  /*02a0*/  @!P2 LDC.64 R34, c[0x0][0x3b0] ;  /* 0x0000ec00ff22ab82 */ /* 0x000eb00000000a00 */
[----:B------:R-:W-:Y:S01]  /*02b0*/  @!P3 IMAD.IADD R11, R0, 0x1, R27 ;  /* 0x00000001000bb824 */ /* 0x000fe200078e021b */
[----:B------:R-:W-:Y:S01]  /*02c0*/  @!P3 IADD3 R27, PT, PT, R27, 0x80, RZ ;  /* 0x000000801b1bb810 */ /* 0x000fe20007ffe0ff */
[----:B------:R-:W2:Y:S03]  /*02d0*/  @!P3 LDC.64 R30, c[0x0][0x3a8] ;  /* 0x0000ea00ff1ebb82 */ /* 0x000ea60000000a00 */
[----:B------:R-:W-:Y:S01]  /*02e0*/  ISETP.GE.U32.AND P0, PT, R27, R2, PT ;  /* 0x000000021b00720c */ /* 0x000fe20003f06070 */
[----:B---3--:R-:W-:Y:S01]  /*02f0*/  @!P1 IMAD.WIDE.U32 R36, R17, 0x2, R36 ;  /* 0x0000000211249825 */ /* 0x008fe200078e0024 */
[----:B-1----:R-:W-:-:S02]  /*0300*/  PRMT R20, RZ, 0x7610, R20 ;  /* 0x00007610ff147816 */ /* 0x002fc40000000014 */
[----:B------:R-:W-:Y:S01]  /*0310*/  PRMT R12, RZ, 0x7610, R12 ;  /* 0x00007610ff0c7816 */ /* 0x000fe2000000000c */
[----:B0-----:R-:W-:Y:S01]  /*0320*/  @!P1 IMAD.WIDE.U32 R32, R17, 0x2, R32 ;  /* 0x0000000211209825 */ /* 0x001fe200078e0020 */
[----:B------:R-:W0:Y:S02]  /*0330*/  @!P3 LDC.64 R28, c[0x0][0x3b0] ;  /* 0x0000ec00ff1cbb82 */ /* 0x000e240000000a00 */
[----:B------:R1:W3:Y:S04]  /*0340*/  @!P1 LDG.E.U16 R20, desc[UR6][R36.64] ;  /* 0x0000000624149981 */ /* 0x0002e8000c1e1500 */
[----:B------:R2:W3:Y:S01]  /*0350*/  @!P1 LDG.E.U16 R12, desc[UR6][R32.64] ;  /* 0x00000006200c9981 */ /* 0x0004e2000c1e1500 */
[----:B-1----:R-:W-:Y:S01]  /*0360*/  @!P0 IMAD.IADD R36, R0, 0x1, R27 ;  /* 0x0000000100248824 */ /* 0x002fe200078e021b */
[----:B------:R-:W-:Y:S01]  /*0370*/  @!P0 IADD3 R27, PT, PT, R27, 0x80, RZ ;  /* 0x000000801b1b8810 */ /* 0x000fe20007ffe0ff */
[----:B--2---:R-:W1:Y:S03]  /*0380*/  @!P0 LDC.64 R32, c[0x0][0x3a8] ;  /* 0x0000ea00ff208b82 */ /* 0x004e660000000a00 */
[----:B------:R-:W-:Y:S01]  /*0390*/  ISETP.GE.U32.AND P1, PT, R27, R2, PT ;  /* 0x000000021b00720c */ /* 0x000fe20003f26070 */
[----:B------:R-:W-:Y:S01]  /*03a0*/  @!P2 IMAD.WIDE.U32 R18, R13, 0x2, R18 ;  /* 0x000000020d12a825 */ /* 0x000fe200078e0012 */
[----:B------:R-:W-:-:S03]  /*03b0*/  PRMT R16, RZ, 0x7610, R16 ;  /* 0x00007610ff107816 */ /* 0x000fc60000000010 */
[----:B------:R-:W-:Y:S02]  /*03c0*/  @!P2 IMAD.WIDE.U32 R34, R13, 0x2, R34 ;  /* 0x000000020d22a825 */ /* 0x000fe400078e0022 */
[----:B------:R-:W2:Y:S02]  /*03d0*/  LDC.U16 R13, c[0x0][0x388] ;  /* 0x0000e200ff0d7b82 */ /* 0x000ea40000000400 */
[----:B------:R-:W-:-:S05]  /*03e0*/  @!P3 IMAD.WIDE.U32 R30, R11, 0x2, R30 ;  /* 0x000000020b1eb825 */ /* 0x000fca00078e001e */
[----:B------:R0:W3:Y:S01]  /*03f0*/  @!P3 LDG.E.U16 R16, desc[UR6][R30.64] ;  /* 0x000000061e10b981 */ /* 0x0000e2000c1e1500 */
[----:B------:R-:W-:Y:S01]  /*0400*/  VIADD R23, R3, 0x80 ;  /* 0x0000008003177836 */ /* 0x000fe20000000000 */
[----:B0-----:R-:W0:Y:S04]  /*0410*/  @!P1 LDC.64 R30, c[0x0][0x3a8] ;  /* 0x0000ea00ff1e9b82 */ /* 0x001e280000000a00 */
[----:B------:R-:W-:Y:S01]  /*0420*/  ISETP.GE.U32.AND P5, PT, R23, R2, PT ;  /* 0x000000021700720c */ /* 0x000fe20003fa6070 */
[----:B------:R-:W-:Y:S01]  /*0430*/  @!P3 IMAD.WIDE.U32 R28, R11, 0x2, R28 ;  /* 0x000000020b1cb825 */ /* 0x000fe200078e001c */
[----:B------:R-:W-:Y:S02]  /*0440*/  PRMT R11, RZ, 0x7610, R11 ;  /* 0x00007610ff0b7816 */ /* 0x000fe4000000000b */
[----:B------:R-:W-:Y:S01]  /*0450*/  PRMT R17, RZ, 0x7610, R17 ;  /* 0x00007610ff117816 */ /* 0x000fe20000000011 */
[----:B-1----:R-:W-:Y:S01]  /*0460*/  @!P0 IMAD.WIDE.U32 R32, R36, 0x2, R32 ;  /* 0x0000000224208825 */ /* 0x002fe200078e0020 */
[----:B------:R-:W-:-:S02]  /*0470*/  PRMT R25, RZ, 0x7610, R25 ;  /* 0x00007610ff197816 */ /* 0x000fc40000000019 */
[----:B------:R-:W-:Y:S01]  /*0480*/  PRMT R21, RZ, 0x7610, R21 ;  /* 0x00007610ff157816 */ /* 0x000fe20000000015 */
[----:B------:R2:W3:Y:S04]  /*0490*/  @!P3 LDG.E.U16 R11, desc[UR6][R28.64] ;  /* 0x000000061c0bb981 */ /* 0x0004e8000c1e1500 */
[----:B------:R1:W3:Y:S04]  /*04a0*/  @!P0 LDG.E.U16 R17, desc[UR6][R32.64] ;  /* 0x0000000620118981 */ /* 0x0002e8000c1e1500 */
[----:B------:R1:W3:Y:S01]  /*04b0*/  @!P2 LDG.E.U16 R25, desc[UR6][R18.64] ;  /* 0x000000061219a981 */ /* 0x0002e2000c1e1500 */
[----:B--2---:R-:W-:-:S02]  /*04c0*/  @!P5 SHF.L.U32 R28, R13, 0x10, RZ ;  /* 0x000000100d1cd819 */ /* 0x004fc400000006ff */
[----:B------:R-:W-:Y:S01]  /*04d0*/  IADD3 R29, PT, PT, R3, 0x100, RZ ;  /* 0x00000100031d7810 */ /* 0x000fe20007ffe0ff */
[----:B------:R0:W2:Y:S01]  /*04e0*/  @!P2 LDG.E.U16 R21, desc[UR6][R34.64] ;  /* 0x000000062215a981 */ /* 0x0000a2000c1e1500 */
[----:B-1----:R-:W-:Y:S01]  /*04f0*/  @!P1 IMAD.IADD R32, R0, 0x1, R27 ;  /* 0x0000000100209824 */ /* 0x002fe200078e021b */
[----:B------:R-:W1:Y:S01]  /*0500*/  @!P0 LDC.64 R18, c[0x0][0x3b0] ;  /* 0x0000ec00ff128b82 */ /* 0x000e620000000a00 */
[----:B------:R-:W-:Y:S02]  /*0510*/  ISETP.GE.U32.AND P3, PT, R29, R2, PT ;  /* 0x000000021d00720c */ /* 0x000fe40003f66070 */
[----:B0-----:R-:W-:-:S05]  /*0520*/  @!P1 IMAD.WIDE.U32 R34, R32, 0x2, R30 ;  /* 0x0000000220229825 */ /* 0x001fca00078e001e */
[----:B------:R-:W0:Y:S01]  /*0530*/  @!P1 LDC.64 R30, c[0x0][0x3b0] ;  /* 0x0000ec00ff1e9b82 */ /* 0x000e220000000a00 */
[----:B------:R-:W-:-:S04]  /*0540*/  @!P1 IADD3 R27, PT, PT, R27, 0x80, RZ ;  /* 0x000000801b1b9810 */ /* 0x000fc80007ffe0ff */
[-C--:B------:R-:W-:Y:S02]  /*0550*/  ISETP.GE.U32.AND P6, PT, R27, R2.reuse, PT ;  /* 0x000000021b00720c */ /* 0x080fe40003fc6070 */
[----:B------:R-:W-:Y:S01]  /*0560*/  ISETP.GE.U32.AND P4, PT, R3, R2, PT ;  /* 0x000000020300720c */ /* 0x000fe20003f86070 */
[----:B-1----:R-:W-:Y:S01]  /*0570*/  @!P0 IMAD.WIDE.U32 R36, R36, 0x2, R18 ;  /* 0x0000000224248825 */ /* 0x002fe200078e0012 */
[----:B------:R-:W-:-:S06]  /*0580*/  PRMT R19, RZ, 0x7610, R19 ;  /* 0x00007610ff137816 */ /* 0x000fcc0000000013 */
[----:B------:R-:W2:Y:S01]  /*0590*/  @!P0 LDG.E.U16 R19, desc[UR6][R36.64] ;  /* 0x0000000624138981 */ /* 0x000ea2000c1e1500 */
[----:B0-----:R-:W-:Y:S02]  /*05a0*/  @!P1 IMAD.WIDE.U32 R32, R32, 0x2, R30 ;  /* 0x0000000220209825 */ /* 0x001fe400078e001e */
[----:B------:R-:W0:Y:S01]  /*05b0*/  @!P6 LDC.64 R30, c[0x0][0x3a8] ;  /* 0x0000ea00ff1eeb82 */ /* 0x000e220000000a00 */
[----:B------:R-:W-:-:S06]  /*05c0*/  PRMT R18, RZ, 0x7610, R18 ;  /* 0x00007610ff127816 */ /* 0x000fcc0000000012 */
[----:B------:R0:W2:Y:S01]  /*05d0*/  @!P1 LDG.E.U16 R18, desc[UR6][R32.64] ;  /* 0x0000000620129981 */ /* 0x0000a2000c1e1500 */
[----:B----4-:R-:W-:-:S04]  /*05e0*/  @!P5 IMAD.U32 R15, R15, 0x10000, RZ ;  /* 0x000100000f0fd824 */ /* 0x010fc800078e00ff */
[----:B------:R-:W-:-:S04]  /*05f0*/  @!P5 FMUL.FTZ R28, R28, R15 ;  /* 0x0000000f1c1cd220 */ /* 0x000fc80000410000 */
[----:B------:R-:W1:Y:S01]  /*0600*/  @!P5 F2F.BF16.F32 R29, R28 ;  /* 0x0000001c001dd304 */ /* 0x000e620000202000 */
[----:B-----5:R-:W-:Y:S01]  /*0610*/  @!P5 IMAD.U32 R14, R14, 0x10000, RZ ;  /* 0x000100000e0ed824 */ /* 0x020fe200078e00ff */
[----:B-1----:R-:W-:-:S05]  /*0620*/  @!P5 SHF.L.U32 R29, R29, 0x10, RZ ;  /* 0x000000101d1dd819 */ /* 0x002fca00000006ff */
[----:B------:R-:W-:Y:S01]  /*0630*/  @!P5 FMUL.FTZ R14, R29, R14 ;  /* 0x0000000e1d0ed220 */ /* 0x000fe20000410000 */
[----:B------:R-:W-:Y:S01]  /*0640*/  VIADD R29, R3, 0x180 ;  /* 0x00000180031d7836 */ /* 0x000fe20000000000 */
[----:B------:R-:W-:-:S04]  /*0650*/  PRMT R15, RZ, 0x7610, R15 ;  /* 0x00007610ff0f7816 */ /* 0x000fc8000000000f */
[-C--:B------:R-:W-:Y:S02]  /*0660*/  ISETP.GE.U32.AND P0, PT, R29, R2.reuse, PT ;  /* 0x000000021d00720c */ /* 0x080fe40003f06070 */
[----:B------:R-:W-:Y:S01]  /*0670*/  IADD3 R29, PT, PT, R3, 0x200, RZ ;  /* 0x00000200031d7810 */ /* 0x000fe20007ffe0ff */
[----:B------:R-:W4:Y:S03]  /*0680*/  @!P1 LDG.E.U16 R15, desc[UR6][R34.64] ;  /* 0x00000006220f9981 */ /* 0x000f26000c1e1500 */
[----:B------:R-:W-:Y:S01]  /*0690*/  ISETP.GE.U32.AND P2, PT, R29, R2, PT ;  /* 0x000000021d00720c */ /* 0x000fe20003f46070 */
[----:B------:R-:W-:Y:S01]  /*06a0*/  VIADD R29, R3, 0x280 ;  /* 0x00000280031d7836 */ /* 0x000fe20000000000 */
[----:B------:R-:W-:-:S04]  /*06b0*/  @!P4 SHF.L.U32 R26, R26, 0x10, RZ ;  /* 0x000000101a1ac819 */ /* 0x000fc800000006ff */
[----:B------:R-:W-:Y:S01]  /*06c0*/  ISETP.GE.U32.AND P1, PT, R29, R2, PT ;  /* 0x000000021d00720c */ /* 0x000fe20003f26070 */
[----:B------:R-:W-:Y:S01]  /*06d0*/  @!P6 IMAD.IADD R29, R0, 0x1, R27 ;  /* 0x00000001001de824 */ /* 0x000fe200078e021b */
[----:B------:R-:W-:-:S03]  /*06e0*/  @!P4 SHF.L.U32 R27, R13, 0x10, RZ ;  /* 0x000000100d1bc819 */ /* 0x000fc600000006ff */
[----:B0-----:R-:W-:-:S04]  /*06f0*/  @!P6 IMAD.WIDE.U32 R32, R29, 0x2, R30 ;  /* 0x000000021d20e825 */ /* 0x001fc800078e001e */
[----:B------:R-:W-:Y:S01]  /*0700*/  @!P4 FMUL.FTZ R26, R27, R26 ;  /* 0x0000001a1b1ac220 */ /* 0x000fe20000410000 */
[----:B------:R-:W-:Y:S01]  /*0710*/  PRMT R27, RZ, 0x7610, R27 ;  /* 0x00007610ff1b7816 */ /* 0x000fe2000000001b */
[----:B------:R-:W0:Y:S05]  /*0720*/  @!P6 LDC.64 R30, c[0x0][0x3b0] ;  /* 0x0000ec00ff1eeb82 */ /* 0x000e2a0000000a00 */
[----:B------:R-:W5:Y:S01]  /*0730*/  @!P6 LDG.E.U16 R27, desc[UR6][R32.64] ;  /* 0x00000006201be981 */ /* 0x000f62000c1e1500 */
[----:B------:R-:W-:Y:S01]  /*0740*/  PRMT R28, RZ, 0x7610, R28 ;  /* 0x00007610ff1c7816 */ /* 0x000fe2000000001c */
[----:B0-----:R-:W-:-:S05]  /*0750*/  @!P6 IMAD.WIDE.U32 R30, R29, 0x2, R30 ;  /* 0x000000021d1ee825 */ /* 0x001fca00078e001e */
[----:B------:R0:W5:Y:S01]  /*0760*/  @!P6 LDG.E.U16 R28, desc[UR6][R30.64] ;  /* 0x000000061e1ce981 */ /* 0x000162000c1e1500 */
[----:B------:R-:W-:Y:S01]  /*0770*/  VIADD R29, R3, 0x300 ;  /* 0x00000300031d7836 */ /* 0x000fe20000000000 */
[----:B------:R-:W1:Y:S01]  /*0780*/  @!P4 F2F.BF16.F32 R26, R26 ;  /* 0x0000001a001ac304 */ /* 0x000e620000202000 */
[----:B------:R-:W-:Y:S02]  /*0790*/  @!P5 F2FP.BF16.F32.PACK_AB R4, RZ, R14 ;  /* 0x0000000eff04d23e */ /* 0x000fe400000010ff */
[----:B------:R-:W-:Y:S02]  /*07a0*/  @!P3 SHF.L.U32 R14, R13, 0x10, RZ ;  /* 0x000000100d0eb819 */ /* 0x000fe400000006ff */
[----:B------:R-:W-:Y:S01]  /*07b0*/  ISETP.GE.U32.AND P6, PT, R29, R2, PT ;  /* 0x000000021d00720c */ /* 0x000fe20003fc6070 */
[----:B---3--:R-:W-:-:S04]  /*07c0*/  @!P3 IMAD.U32 R29, R12, 0x10000, RZ ;  /* 0x000100000c1db824 */ /* 0x008fc800078e00ff */
[----:B------:R-:W-:Y:S01]  /*07d0*/  @!P3 FMUL.FTZ R12, R14, R29 ;  /* 0x0000001d0e0cb220 */ /* 0x000fe20000410000 */
[----:B------:R-:W-:Y:S01]  /*07e0*/  IADD3 R29, PT, PT, R3, 0x380, RZ ;  /* 0x00000380031d7810 */ /* 0x000fe20007ffe0ff */
[----:B------:R-:W-:-:S03]  /*07f0*/  @!P4 IMAD.U32 R24, R24, 0x10000, RZ ;  /* 0x000100001818c824 */ /* 0x000fc600078e00ff */
[----:B------:R-:W-:Y:S01]  /*0800*/  ISETP.GE.U32.AND P5, PT, R29, R2, PT ;  /* 0x000000021d00720c */ /* 0x000fe20003fa6070 */
[----:B------:R-:W-:Y:S01]  /*0810*/  @!P0 IMAD.U32 R14, R13, 0x10000, RZ ;  /* 0x000100000d0e8824 */ /* 0x000fe200078e00ff */
[----:B-1----:R-:W-:-:S05]  /*0820*/  @!P4 SHF.L.U32 R29, R26, 0x10, RZ ;  /* 0x000000101a1dc819 */ /* 0x002fca00000006ff */
[----:B------:R-:W-:Y:S01]  /*0830*/  @!P4 FMUL.FTZ R29, R29, R24 ;  /* 0x000000181d1dc220 */ /* 0x000fe20000410000 */
[----:B------:R-:W1:Y:S01]  /*0840*/  @!P3 F2F.BF16.F32 R12, R12 ;  /* 0x0000000c000cb304 */ /* 0x000e620000202000 */
[----:B0-----:R-:W-:Y:S02]  /*0850*/  @!P2 SHF.L.U32 R31, R16, 0x10, RZ ;  /* 0x00000010101fa819 */ /* 0x001fe400000006ff */
[----:B------:R-:W-:Y:S02]  /*0860*/  @!P1 SHF.L.U32 R16, R13, 0x10, RZ ;  /* 0x000000100d109819 */ /* 0x000fe400000006ff */
[----:B------:R-:W-:-:S05]  /*0870*/  @!P0 SHF.L.U32 R25, R25, 0x10, RZ ;  /* 0x0000001019198819 */ /* 0x000fca00000006ff */
[----:B------:R-:W-:Y:S02]  /*0880*/  @!P0 FMUL.FTZ R30, R14, R25 ;  /* 0x000000190e1e8220 */ /* 0x000fe40000410000 */
[----:B------:R-:W0:Y:S01]  /*0890*/  @!P4 LDC.64 R24, c[0x0][0x398] ;  /* 0x0000e600ff18cb82 */ /* 0x000e220000000a00 */
[----:B------:R-:W-:Y:S02]  /*08a0*/  @!P2 IMAD.U32 R14, R13, 0x10000, RZ ;  /* 0x000100000d0ea824 */ /* 0x000fe400078e00ff */
[----:B------:R-:W-:Y:S02]  /*08b0*/  @!P1 IMAD.U32 R17, R17, 0x10000, RZ ;  /* 0x0001000011119824 */ /* 0x000fe400078e00ff */
[----:B------:R-:W-:Y:S02]  /*08c0*/  @!P2 FMUL.FTZ R14, R14, R31 ;  /* 0x0000001f0e0ea220 */ /* 0x000fe40000410000 */
[----:B------:R-:W-:Y:S01]  /*08d0*/  @!P1 FMUL.FTZ R16, R16, R17 ;  /* 0x0000001110109220 */ /* 0x000fe20000410000 */
[----:B------:R-:W-:Y:S01]  /*08e0*/  @!P4 IMAD.IADD R17, R0, 0x1, R3 ;  /* 0x000000010011c824 */ /* 0x000fe200078e0203 */
[----:B------:R-:W-:Y:S01]  /*08f0*/  @!P3 SHF.L.U32 R20, R20, 0x10, RZ ;  /* 0x000000101414b819 */ /* 0x000fe200000006ff */
[----:B------:R-:W3:Y:S01]  /*0900*/  @!P0 F2F.BF16.F32 R30, R30 ;  /* 0x0000001e001e8304 */ /* 0x000ee20000202000 */
[----:B------:R-:W-:-:S07]  /*0910*/  @!P4 F2FP.BF16.F32.PACK_AB R22, RZ, R29 ;  /* 0x0000001dff16c23e */ /* 0x000fce00000010ff */
[----:B------:R-:W2:Y:S01]  /*0920*/  @!P2 F2F.BF16.F32 R14, R14 ;  /* 0x0000000e000ea304 */ /* 0x000ea20000202000 */
[----:B0-----:R-:W-:-:S07]  /*0930*/  @!P4 IMAD.WIDE.U32 R24, R17, 0x2, R24 ;  /* 0x000000021118c825 */ /* 0x001fce00078e0018 */
[----:B------:R-:W0:Y:S01]  /*0940*/  @!P1 F2F.BF16.F32 R16, R16 ;  /* 0x0000001000109304 */ /* 0x000e220000202000 */
[----:B-1----:R-:W-:Y:S01]  /*0950*/  @!P3 IMAD.U32 R17, R12, 0x10000, RZ ;  /* 0x000100000c11b824 */ /* 0x002fe200078e00ff */
[----:B------:R1:W-:Y:S01]  /*0960*/  @!P4 STG.E.U16 desc[UR6][R24.64], R22 ;  /* 0x000000161800c986 */ /* 0x0003e2000c101506 */
[----:B------:R-:W-:Y:S02]  /*0970*/  @!P4 MOV R3, R23 ;  /* 0x000000170003c202 */ /* 0x000fe40000000f00 */
[----:B------:R-:W-:-:S05]  /*0980*/  @!P3 FMUL.FTZ R20, R17, R20 ;  /* 0x000000141114b220 */ /* 0x000fca0000410000 */
[----:B------:R-:W-:Y:S02]  /*0990*/  @!P3 F2FP.BF16.F32.PACK_AB R5, RZ, R20 ;  /* 0x00000014ff05b23e */ /* 0x000fe400000010ff */
[----:B------:R-:W-:Y:S01]  /*09a0*/  ISETP.GE.U32.AND P3, PT, R3, R2, PT ;  /* 0x000000020300720c */ /* 0x000fe20003f66070 */
[----:B---3--:R-:W-:Y:S01]  /*09b0*/  @!P0 IMAD.U32 R12, R30, 0x10000, RZ ;  /* 0x000100001e0c8824 */ /* 0x008fe200078e00ff */
[----:B--2---:R-:W-:Y:S01]  /*09c0*/  @!P0 SHF.L.U32 R21, R21, 0x10, RZ ;  /* 0x0000001015158819 */ /* 0x004fe200000006ff */
[----:B------:R-:W-:Y:S01]  /*09d0*/  @!P2 IMAD.U32 R11, R11, 0x10000, RZ ;  /* 0x000100000b0ba824 */ /* 0x000fe200078e00ff */
[----:B------:R-:W-:Y:S01]  /*09e0*/  @!P2 SHF.L.U32 R14, R14, 0x10, RZ ;  /* 0x000000100e0ea819 */ /* 0x000fe200000006ff */
[----:B------:R-:W-:Y:S01]  /*09f0*/  @!P1 IMAD.U32 R19, R19, 0x10000, RZ ;  /* 0x0001000013139824 */ /* 0x000fe200078e00ff */
[----:B0-----:R-:W-:Y:S01]  /*0a00*/  @!P1 SHF.L.U32 R16, R16, 0x10, RZ ;  /* 0x0000001010109819 */ /* 0x001fe200000006ff */
[----:B------:R-:W-:Y:S02]  /*0a10*/  @!P6 IMAD.U32 R18, R18, 0x10000, RZ ;  /* 0x000100001212e824 */ /* 0x000fe400078e00ff */
[----:B------:R-:W-:Y:S01]  /*0a20*/  @!P0 FMUL.FTZ R12, R12, R21 ;  /* 0x000000150c0c8220 */ /* 0x000fe20000410000 */
[----:B------:R-:W-:Y:S01]  /*0a30*/  @!P2 FMUL.FTZ R11, R14, R11 ;  /* 0x0000000b0e0ba220 */ /* 0x000fe20000410000 */
[----:B------:R-:W-:Y:S01]  /*0a40*/  BSSY.RECONVERGENT B0, `(.L_x_4251) ;  /* 0x000003f000007945 */ /* 0x000fe20003800200 */
[----:B------:R-:W-:-:S03]  /*0a50*/  @!P1 FMUL.FTZ R16, R16, R19 ;  /* 0x0000001310109220 */ /* 0x000fc60000410000 */
[----:B------:R-:W-:Y:S01]  /*0a60*/  BSSY.RELIABLE B1, `(.L_x_4252) ;  /* 0x0000036000017945 */ /* 0x000fe20003800100 */
[----:B------:R-:W-:Y:S02]  /*0a70*/  @!P0 F2FP.BF16.F32.PACK_AB R6, RZ, R12 ;  /* 0x0000000cff06823e */ /* 0x000fe400000010ff */
[----:B------:R-:W-:Y:S02]  /*0a80*/  @!P2 F2FP.BF16.F32.PACK_AB R7, RZ, R11 ;  /* 0x0000000bff07a23e */ /* 0x000fe400000010ff */
[----:B------:R-:W-:Y:S01]  /*0a90*/  @!P1 F2FP.BF16.F32.PACK_AB R8, RZ, R16 ;  /* 0x00000010ff08923e */ /* 0x000fe200000010ff */
[----:B----4-:R-:W-:Y:S01]  /*0aa0*/  @!P6 IMAD.U32 R26, R15, 0x10000, RZ ;  /* 0x000100000f1ae824 */ /* 0x010fe200078e00ff */
[C---:B------:R-:W-:Y:S01]  /*0ab0*/  @!P6 SHF.L.U32 R15, R13.reuse, 0x10, RZ ;  /* 0x000000100d0fe819 */ /* 0x040fe200000006ff */
[----:B------:R-:W-:-:S04]  /*0ac0*/  @!P5 IMAD.U32 R13, R13, 0x10000, RZ ;  /* 0x000100000d0dd824 */ /* 0x000fc800078e00ff */
[----:B------:R-:W-:-:S06]  /*0ad0*/  @!P6 FMUL.FTZ R15, R15, R26 ;  /* 0x0000001a0f0fe220 */ /* 0x000fcc0000410000 */
[----:B------:R-:W0:Y:S01]  /*0ae0*/  @!P6 F2F.BF16.F32 R15, R15 ;  /* 0x0000000f000fe304 */ /* 0x000e220000202000 */
[----:B-----5:R-:W-:-:S05]  /*0af0*/  @!P5 SHF.L.U32 R26, R27, 0x10, RZ ;  /* 0x000000101b1ad819 */ /* 0x020fca00000006ff */
[----:B------:R-:W-:-:S06]  /*0b00*/  @!P5 FMUL.FTZ R13, R13, R26 ;  /* 0x0000001a0d0dd220 */ /* 0x000fcc0000410000 */
[----:B------:R-:W2:Y:S01]  /*0b10*/  @!P5 F2F.BF16.F32 R13, R13 ;  /* 0x0000000d000dd304 */ /* 0x000ea20000202000 */
[----:B0-----:R-:W-:-:S05]  /*0b20*/  @!P6 SHF.L.U32 R15, R15, 0x10, RZ ;  /* 0x000000100f0fe819 */ /* 0x001fca00000006ff */
[----:B------:R-:W-:Y:S01]  /*0b30*/  @!P6 FMUL.FTZ R15, R15, R18 ;  /* 0x000000120f0fe220 */ /* 0x000fe20000410000 */
[----:B------:R-:W-:Y:S01]  /*0b40*/  @!P5 IMAD.U32 R28, R28, 0x10000, RZ ;  /* 0x000100001c1cd824 */ /* 0x000fe200078e00ff */
[----:B--2---:R-:W-:-:S05]  /*0b50*/  @!P5 SHF.L.U32 R13, R13, 0x10, RZ ;  /* 0x000000100d0dd819 */ /* 0x004fca00000006ff */
[----:B------:R-:W-:Y:S01]  /*0b60*/  @!P5 FMUL.FTZ R13, R13, R28 ;  /* 0x0000001c0d0dd220 */ /* 0x000fe20000410000 */
[----:B------:R-:W-:-:S04]  /*0b70*/  @!P6 F2FP.BF16.F32.PACK_AB R9, RZ, R15 ;  /* 0x0000000fff09e23e */ /* 0x000fc800000010ff */
[----:B------:R-:W-:Y:S01]  /*0b80*/  @!P5 F2FP.BF16.F32.PACK_AB R10, RZ, R13 ;  /* 0x0000000dff0ad23e */ /* 0x000fe200000010ff */
[----:B-1----:R-:W-:Y:S06]  /*0b90*/  @P3 BRA `(.L_x_4253) ;  /* 0x0000000000303947 */ /* 0x002fec0003800000 */
[----:B------:R-:W0:Y:S01]  /*0ba0*/  LDC.64 R12, c[0x0][0x398] ;  /* 0x0000e600ff0c7b82 */ /* 0x000e220000000a00 */
[----:B------:R-:W-:Y:S01]  /*0bb0*/  IMAD.IADD R11, R0, 0x1, R3 ;  /* 0x00000001000b7824 */ /* 0x000fe200078e0203 */
[----:B------:R-:W-:-:S04]  /*0bc0*/  IADD3 R3, PT, PT, R3, 0x80, RZ ;  /* 0x0000008003037810 */ /* 0x000fc80007ffe0ff */
[----:B------:R-:W-:Y:S01]  /*0bd0*/  ISETP.GE.U32.AND P0, PT, R3, R2, PT ;  /* 0x000000020300720c */ /* 0x000fe20003f06070 */
[----:B0-----:R-:W-:-:S05]  /*0be0*/  IMAD.WIDE.U32 R12, R11, 0x2, R12 ;  /* 0x000000020b0c7825 */ /* 0x001fca00078e000c */
[----:B------:R0:W-:Y:S07]  /*0bf0*/  STG.E.U16 desc[UR6][R12.64], R4 ;  /* 0x000000040c007986 */ /* 0x0001ee000c101506 */
[----:B------:R-:W-:Y:S05]  /*0c00*/  @P0 BRA `(.L_x_4254) ;  /* 0x0000000000300947 */ /* 0x000fea0003800000 */
[----:B0-----:R-:W0:Y:S01]  /*0c10*/  LDC.64 R12, c[0x0][0x398] ;  /* 0x0000e600ff0c7b82 */ /* 0x001e220000000a00 */
[----:B------:R-:W-:Y:S01]  /*0c20*/  IMAD.IADD R11, R0, 0x1, R3 ;  /* 0x00000001000b7824 */ /* 0x000fe200078e0203 */
[----:B------:R-:W-:-:S03]  /*0c30*/  IADD3 R3, PT, PT, R3, 0x80, RZ ;  /* 0x0000008003037810 */ /* 0x000fc60007ffe0ff */
[----:B0-----:R-:W-:-:S05]  /*0c40*/  IMAD.WIDE.U32 R12, R11, 0x2, R12 ;  /* 0x000000020b0c7825 */ /* 0x001fca00078e000c */
[----:B------:R0:W-:Y:S02]  /*0c50*/  STG.E.U16 desc[UR6][R12.64], R5 ;  /* 0x000000050c007986 */ /* 0x0001e4000c101506 */
.L_x_4253:
[----:B------:R-:W-:-:S13]  /*0c60*/  ISETP.GE.U32.AND P0, PT, R3, R2, PT ;  /* 0x000000020300720c */ /* 0x000fda0003f06070 */
[----:B------:R-:W-:Y:S05]  /*0c70*/  @P0 BRA `(.L_x_4255) ;  /* 0x0000000000300947 */ /* 0x000fea0003800000 */
[----:B0-----:R-:W0:Y:S01]  /*0c80*/  LDC.64 R4, c[0x0][0x398] ;  /* 0x0000e600ff047b82 */ /* 0x001e220000000a00 */
[----:B------:R-:W-:Y:S01]  /*0c90*/  IMAD.IADD R11, R0, 0x1, R3 ;  /* 0x00000001000b7824 */ /* 0x000fe200078e0203 */
[----:B------:R-:W-:-:S03]  /*0ca0*/  IADD3 R3, PT, PT, R3, 0x80, RZ ;  /* 0x0000008003037810 */ /* 0x000fc60007ffe0ff */
[----:B0-----:R-:W-:-:S05]  /*0cb0*/  IMAD.WIDE.U32 R4, R11, 0x2, R4 ;  /* 0x000000020b047825 */ /* 0x001fca00078e0004 */
[----:B------:R1:W-:Y:S02]  /*0cc0*/  STG.E.U16 desc[UR6][R4.64], R6 ;  /* 0x0000000604007986 */ /* 0x0003e4000c101506 */
.L_x_4254:
[----:B------:R-:W-:-:S13]  /*0cd0*/  ISETP.GE.U32.AND P0, PT, R3, R2, PT ;  /* 0x000000020300720c */ /* 0x000fda0003f06070 */
[----:B------:R-:W-:Y:S05]  /*0ce0*/  @P0 BRA `(.L_x_4256) ;  /* 0x0000000000340947 */ /* 0x000fea0003800000 */
[----:B01----:R-:W0:Y:S01]  /*0cf0*/  LDC.64 R4, c[0x0][0x398] ;  /* 0x0000e600ff047b82 */ /* 0x003e220000000a00 */
[----:B------:R-:W-:Y:S01]  /*0d00*/  IMAD.IADD R11, R0, 0x1, R3 ;  /* 0x00000001000b7824 */ /* 0x000fe200078e0203 */
[----:B------:R-:W-:-:S03]  /*0d10*/  IADD3 R3, PT, PT, R3, 0x80, RZ ;  /* 0x0000008003037810 */ /* 0x000fc60007ffe0ff */
[----:B0-----:R-:W-:-:S05]  /*0d20*/  IMAD.WIDE.U32 R4, R11, 0x2, R4 ;  /* 0x000000020b047825 */ /* 0x001fca00078e0004 */
[----:B------:R1:W-:Y:S02]  /*0d30*/  STG.E.U16 desc[UR6][R4.64], R7 ;  /* 0x0000000704007986 */ /* 0x0003e4000c101506 */
.L_x_4255:
[----:B------:R-:W-:-:S13]  /*0d40*/  ISETP.GE.U32.AND P0, PT, R3, R2, PT ;  /* 0x000000020300720c */ /* 0x000fda0003f06070 */
[----:B------:R-:W-:Y:S05]  /*0d50*/  @P0 BREAK.RELIABLE B1 ;  /* 0x0000000000010942 */ /* 0x000fea0003800100 */
[----:B------:R-:W-:Y:S05]  /*0d60*/  @P0 BRA `(.L_x_4257) ;  /* 0x0000000000300947 */ /* 0x000fea0003800000 */
[----:B01----:R-:W0:Y:S01]  /*0d70*/  LDC.64 R4, c[0x0][0x398] ;  /* 0x0000e600ff047b82 */ /* 0x003e220000000a00 */
[----:B------:R-:W-:Y:S01]  /*0d80*/  IMAD.IADD R7, R0, 0x1, R3 ;  /* 0x0000000100077824 */ /* 0x000fe200078e0203 */
[----:B------:R-:W-:-:S03]  /*0d90*/  IADD3 R3, PT, PT, R3, 0x80, RZ ;  /* 0x0000008003037810 */ /* 0x000fc60007ffe0ff */
[----:B0-----:R-:W-:-:S05]  /*0da0*/  IMAD.WIDE.U32 R4, R7, 0x2, R4 ;  /* 0x0000000207047825 */ /* 0x001fca00078e0004 */
[----:B------:R2:W-:Y:S02]  /*0db0*/  STG.E.U16 desc[UR6][R4.64], R8 ;  /* 0x0000000804007986 */ /* 0x0005e4000c101506 */
.L_x_4256:
[----:B------:R-:W-:Y:S05]  /*0dc0*/  BSYNC.RELIABLE B1 ;  /* 0x0000000000017941 */ /* 0x000fea0003800100 */
.L_x_4252:
[----:B------:R-:W-:-:S13]  /*0dd0*/  ISETP.GE.U32.AND P0, PT, R3, R2, PT ;  /* 0x000000020300720c */ /* 0x000fda0003f06070 */
[----:B012---:R-:W0:Y:S01]  /*0de0*/  @!P0 LDC.64 R4, c[0x0][0x398] ;  /* 0x0000e600ff048b82 */ /* 0x007e220000000a00 */
[----:B------:R-:W-:Y:S01]  /*0df0*/  @!P0 IMAD.IADD R7, R0, 0x1, R3 ;  /* 0x0000000100078824 */ /* 0x000fe200078e0203 */
[----:B------:R-:W-:-:S03]  /*0e00*/  @!P0 IADD3 R3, PT, PT, R3, 0x80, RZ ;  /* 0x0000008003038810 */ /* 0x000fc60007ffe0ff */
[----:B0-----:R-:W-:-:S05]  /*0e10*/  @!P0 IMAD.WIDE.U32 R4, R7, 0x2, R4 ;  /* 0x0000000207048825 */ /* 0x001fca00078e0004 */
[----:B------:R2:W-:Y:S02]  /*0e20*/  @!P0 STG.E.U16 desc[UR6][R4.64], R9 ;  /* 0x0000000904008986 */ /* 0x0005e4000c101506 */
.L_x_4257:
[----:B------:R-:W-:Y:S05]  /*0e30*/  BSYNC.RECONVERGENT B0 ;  /* 0x0000000000007941 */ /* 0x000fea0003800200 */
.L_x_4251:
[----:B------:R-:W-:Y:S05]  /*0e40*/  WARPSYNC.ALL ;  /* 0x0000000000007948 */ /* 0x000fea0003800000 */
[----:B------:R-:W-:-:S13]  /*0e50*/  ISETP.GE.U32.AND P0, PT, R3, R2, PT ;  /* 0x000000020300720c */ /* 0x000fda0003f06070 */
[----:B------:R-:W-:Y:S05]  /*0e60*/  @P0 EXIT ;  /* 0x000000000000094d */ /* 0x000fea0003800000 */
[----:B012---:R-:W0:Y:S01]  /*0e70*/  LDC.64 R4, c[0x0][0x398] ;  /* 0x0000e600ff047b82 */ /* 0x007e220000000a00 */
[----:B------:R-:W-:-:S04]  /*0e80*/  IMAD.IADD R3, R0, 0x1, R3 ;  /* 0x0000000100037824 */ /* 0x000fc800078e0203 */
[----:B0-----:R-:W-:-:S05]  /*0e90*/  IMAD.WIDE.U32 R2, R3, 0x2, R4 ;  /* 0x0000000203027825 */ /* 0x001fca00078e0004 */
[----:B------:R-:W-:Y:S01]  /*0ea0*/  STG.E.U16 desc[UR6][R2.64], R10 ;  /* 0x0000000a02007986 */ /* 0x000fe2000c101506 */
[----:B------:R-:W-:Y:S05]  /*0eb0*/  EXIT ;  /* 0x000000000000794d */ /* 0x000fea0003800000 */
.L_x_4250:
[----:B------:R-:W0:Y:S01]  /*0ec0*/  S2R R4, SR_TID.X ;  /* 0x0000000000047919 */ /* 0x000e220000002100 */
[----:B------:R-:W1:Y:S08]  /*0ed0*/  LDC.64 R2, c[0x0][0x3a8] ;  /* 0x0000ea00ff027b82 */ /* 0x000e700000000a00 */
[----:B------:R-:W2:Y:S01]  /*0ee0*/  LDC.64 R6, c[0x0][0x3b0] ;  /* 0x0000ec00ff067b82 */ /* 0x000ea20000000a00 */
[----:B-1----:R-:W-:-:S04]  /*0ef0*/  IMAD.WIDE.U32 R2, R0, 0x2, R2 ;  /* 0x0000000200027825 */ /* 0x002fc800078e0002 */
[----:B0-----:R-:W-:-:S05]  /*0f00*/  IMAD.WIDE.U32 R14, R4, 0x4, R2 ;  /* 0x00000004040e7825 */ /* 0x001fca00078e0002 */
[----:B------:R-:W3:Y:S04]  /*0f10*/  LDG.E R8, desc[UR6][R14.64] ;  /* 0x000000060e087981 */ /* 0x000ee8000c1e1900 */
[----:B------:R-:W4:Y:S04]  /*0f20*/  LDG.E R3, desc[UR6][R14.64+0x200] ;  /* 0x000200060e037981 */ /* 0x000f28000c1e1900 */
[----:B------:R-:W5:Y:S04]  /*0f30*/  LDG.E R2, desc[UR6][R14.64+0x400] ;  /* 0x000400060e027981 */ /* 0x000f68000c1e1900 */
[----:B------:R5:W5:Y:S01]  /*0f40*/  LDG.E R13, desc[UR6][R14.64+0x600] ;  /* 0x000600060e0d7981 */ /* 0x000b62000c1e1900 */
[----:B--2---:R-:W-:-:S04]  /*0f50*/  IMAD.WIDE.U32 R6, R0, 0x2, R6 ;  /* 0x0000000200067825 */ /* 0x004fc800078e0006 */
[----:B------:R-:W-:-:S05]  /*0f60*/  IMAD.WIDE.U32 R16, R4, 0x4, R6 ;  /* 0x0000000404107825 */ /* 0x000fca00078e0006 */
[----:B------:R-:W2:Y:S04]  /*0f70*/  LDG.E R11, desc[UR6][R16.64] ;  /* 0x00000006100b7981 */ /* 0x000ea8000c1e1900 */
[----:B------:R-:W2:Y:S04]  /*0f80*/  LDG.E R9, desc[UR6][R16.64+0x200] ;  /* 0x0002000610097981 */ /* 0x000ea8000c1e1900 */
[----:B------:R-:W2:Y:S04]  /*0f90*/  LDG.E R5, desc[UR6][R16.64+0x400] ;  /* 0x0004000610057981 */ /* 0x000ea8000c1e1900 */
[----:B------:R0:W2:Y:S01]  /*0fa0*/  LDG.E R6, desc[UR6][R16.64+0x600] ;  /* 0x0006000610067981 */ /* 0x0000a2000c1e1900 */
[----:B------:R-:W1:Y:S02]  /*0fb0*/  LDCU.U16 UR4, c[0x0][0x388] ;  /* 0x00007100ff0477ac */ /* 0x000e640008000400 */
[----:B-1----:R-:W-:Y:S01]  /*0fc0*/  USHF.L.U32 UR4, UR4, 0x10, URZ ;  /* 0x0000001004047899 */ /* 0x002fe200080006ff */
[----:B---3--:R-:W-:-:S02]  /*0fd0*/  SHF.L.U32 R7, R8, 0x10, RZ ;  /* 0x0000001008077819 */ /* 0x008fc400000006ff */
[----:B------:R-:W-:-:S03]  /*0fe0*/  PRMT R8, R8, 0x7632, R8 ;  /* 0x0000763208087816 */ /* 0x000fc60000000008 */
[----:B------:R-:W-:Y:S01]  /*0ff0*/  FMUL.FTZ R12, R7, UR4 ;  /* 0x00000004070c7c20 */ /* 0x000fe20008410000 */
[C---:B----4-:R-:W-:Y:S01]  /*1000*/  IMAD.U32 R7, R3.reuse, 0x10000, RZ ;  /* 0x0001000003077824 */ /* 0x050fe200078e00ff */
[----:B------:R-:W-:Y:S02]  /*1010*/  PRMT R3, R3, 0x7632, R3 ;  /* 0x0000763203037816 */ /* 0x000fe40000000003 */
[C---:B-----5:R-:W-:Y:S01]  /*1020*/  SHF.L.U32 R14, R2.reuse, 0x10, RZ ;  /* 0x00000010020e7819 */ /* 0x060fe200000006ff */
[----:B------:R-:W-:Y:S01]  /*1030*/  FMUL.FTZ R10, R7, UR4 ;  /* 0x00000004070a7c20 */ /* 0x000fe20008410000 */
[----:B------:R-:W1:Y:S01]  /*1040*/  F2F.BF16.F32 R12, R12 ;  /* 0x0000000c000c7304 */ /* 0x000e620000202000 */
[----:B------:R-:W-:Y:S01]  /*1050*/  IMAD.U32 R3, R3, 0x10000, RZ ;  /* 0x0001000003037824 */ /* 0x000fe200078e00ff */
[----:B------:R-:W-:Y:S01]  /*1060*/  PRMT R2, R2, 0x7632, R2 ;  /* 0x0000763202027816 */ /* 0x000fe20000000002 */
[----:B------:R-:W-:Y:S01]  /*1070*/  FMUL.FTZ R7, R14, UR4 ;  /* 0x000000040e077c20 */ /* 0x000fe20008410000 */
[C---:B------:R-:W-:Y:S01]  /*1080*/  IMAD.U32 R14, R13.reuse, 0x10000, RZ ;  /* 0x000100000d0e7824 */ /* 0x040fe200078e00ff */
[----:B------:R-:W-:Y:S01]  /*1090*/  PRMT R13, R13, 0x7632, R13 ;  /* 0x000076320d0d7816 */ /* 0x000fe2000000000d */
[----:B------:R-:W-:Y:S01]  /*10a0*/  FMUL.FTZ R15, R3, UR4 ;  /* 0x00000004030f7c20 */ /* 0x000fe20008410000 */
[----:B0-----:R-:W-:Y:S01]  /*10b0*/  SHF.L.U32 R17, R2, 0x10, RZ ;  /* 0x0000001002117819 */ /* 0x001fe200000006ff */
[----:B------:R-:W-:Y:S01]  /*10c0*/  FMUL.FTZ R18, R14, UR4 ;  /* 0x000000040e127c20 */ /* 0x000fe20008410000 */
[----:B------:R-:W-:Y:S01]  /*10d0*/  SHF.L.U32 R14, R8, 0x10, RZ ;  /* 0x00000010080e7819 */ /* 0x000fe200000006ff */
[----:B------:R-:W0:Y:S01]  /*10e0*/  F2F.BF16.F32 R10, R10 ;  /* 0x0000000a000a7304 */ /* 0x000e220000202000 */
[----:B------:R-:W-:Y:S01]  /*10f0*/  SHF.L.U32 R21, R13, 0x10, RZ ;  /* 0x000000100d157819 */ /* 0x000fe200000006ff */
[----:B------:R-:W3:Y:S01]  /*1100*/  LDC.64 R2, c[0x0][0x398] ;  /* 0x0000e600ff027b82 */ /* 0x000ee20000000a00 */
[----:B--2---:R-:W-:Y:S01]  /*1110*/  PRMT R16, R11, 0x7632, R16 ;  /* 0x000076320b107816 */ /* 0x004fe20000000010 */
[----:B------:R-:W-:Y:S01]  /*1120*/  FMUL.FTZ R14, R14, UR4 ;  /* 0x000000040e0e7c20 */ /* 0x000fe20008410000 */
[----:B------:R-:W-:Y:S01]  /*1130*/  FMUL.FTZ R20, R17, UR4 ;  /* 0x0000000411147c20 */ /* 0x000fe20008410000 */
[----:B------:R-:W-:Y:S01]  /*1140*/  FMUL.FTZ R21, R21, UR4 ;  /* 0x0000000415157c20 */ /* 0x000fe20008410000 */
[----:B------:R-:W-:Y:S01]  /*1150*/  SHF.L.U32 R13, R16, 0x10, RZ ;  /* 0x00000010100d7819 */ /* 0x000fe200000006ff */
[----:B------:R-:W-:Y:S01]  /*1160*/  F2F.BF16.F32 R15, R15 ;  /* 0x0000000f000f7304 */ /* 0x000fe20000202000 */
[C---:B------:R-:W-:Y:S01]  /*1170*/  PRMT R17, R9.reuse, 0x7632, R17 ;  /* 0x0000763209117816 */ /* 0x040fe20000000011 */
[----:B------:R-:W-:Y:S01]  /*1180*/  IMAD.U32 R19, R9, 0x10000, RZ ;  /* 0x0001000009137824 */ /* 0x000fe200078e00ff */
[----:B-1----:R-:W-:-:S03]  /*1190*/  SHF.L.U32 R9, R12, 0x10, RZ ;  /* 0x000000100c097819 */ /* 0x002fc600000006ff */
[----:B------:R-:W-:Y:S02]  /*11a0*/  IMAD.U32 R17, R17, 0x10000, RZ ;  /* 0x0001000011117824 */ /* 0x000fe400078e00ff */
[----:B------:R-:W1:Y:S01]  /*11b0*/  F2F.BF16.F32 R14, R14 ;  /* 0x0000000e000e7304 */ /* 0x000e620000202000 */
[----:B0-----:R-:W-:-:S07]  /*11c0*/  IMAD.U32 R16, R10, 0x10000, RZ ;  /* 0x000100000a107824 */ /* 0x001fce00078e00ff */
[----:B------:R0:W-:Y:S01]  /*11d0*/  F2F.BF16.F32 R8, R18 ;  /* 0x0000001200087304 */ /* 0x0001e20000202000 */
[----:B---3--:R-:W-:Y:S01]  /*11e0*/  IMAD.WIDE.U32 R2, R0, 0x2, R2 ;  /* 0x0000000200027825 */ /* 0x008fe200078e0002 */
[----:B-1----:R-:W-:-:S06]  /*11f0*/  SHF.L.U32 R12, R14, 0x10, RZ ;  /* 0x000000100e0c7819 */ /* 0x002fcc00000006ff */
[----:B------:R-:W1:Y:S01]  /*1200*/  F2F.BF16.F32 R7, R7 ;  /* 0x0000000700077304 */ /* 0x000e620000202000 */
[----:B0-----:R-:W-:Y:S02]  /*1210*/  IMAD.U32 R18, R11, 0x10000, RZ ;  /* 0x000100000b127824 */ /* 0x001fe400078e00ff */
[----:B------:R-:W-:Y:S02]  /*1220*/  IMAD.U32 R14, R15, 0x10000, RZ ;  /* 0x000100000f0e7824 */ /* 0x000fe400078e00ff */
[----:B------:R-:W-:Y:S01]  /*1230*/  FMUL.FTZ R12, R12, R13 ;  /* 0x0000000d0c0c7220 */ /* 0x000fe20000410000 */
[----:B------:R-:W-:Y:S01]  /*1240*/  FMUL.FTZ R13, R16, R19 ;  /* 0x00000013100d7220 */ /* 0x000fe20000410000 */
[----:B------:R-:W-:Y:S01]  /*1250*/  PRMT R15, R5, 0x7632, R15 ;  /* 0x00007632050f7816 */ /* 0x000fe2000000000f */
[----:B------:R-:W-:Y:S01]  /*1260*/  FMUL.FTZ R9, R9, R18 ;  /* 0x0000001209097220 */ /* 0x000fe20000410000 */
[----:B------:R-:W0:Y:S01]  /*1270*/  F2F.BF16.F32 R11, R20 ;  /* 0x00000014000b7304 */ /* 0x000e220000202000 */
[----:B------:R-:W-:Y:S01]  /*1280*/  PRMT R16, R6, 0x7632, R16 ;  /* 0x0000763206107816 */ /* 0x000fe20000000010 */
[----:B------:R-:W-:Y:S01]  /*1290*/  FMUL.FTZ R14, R14, R17 ;  /* 0x000000110e0e7220 */ /* 0x000fe20000410000 */
[----:B------:R-:W-:Y:S01]  /*12a0*/  SHF.L.U32 R18, R5, 0x10, RZ ;  /* 0x0000001005127819 */ /* 0x000fe200000006ff */
[----:B------:R-:W-:Y:S01]  /*12b0*/  IMAD.U32 R5, R6, 0x10000, RZ ;  /* 0x0001000006057824 */ /* 0x000fe200078e00ff */
[----:B------:R-:W-:Y:S01]  /*12c0*/  SHF.L.U32 R6, R15, 0x10, RZ ;  /* 0x000000100f067819 */ /* 0x000fe200000006ff */
[----:B------:R-:W-:Y:S01]  /*12d0*/  IMAD.U32 R15, R16, 0x10000, RZ ;  /* 0x00010000100f7824 */ /* 0x000fe200078e00ff */
[----:B-1----:R-:W-:Y:S01]  /*12e0*/  SHF.L.U32 R7, R7, 0x10, RZ ;  /* 0x0000001007077819 */ /* 0x002fe200000006ff */
[----:B------:R-:W1:Y:S01]  /*12f0*/  F2F.BF16.F32 R10, R21 ;  /* 0x00000015000a7304 */ /* 0x000e620000202000 */
[----:B------:R-:W-:Y:S01]  /*1300*/  SHF.L.U32 R8, R8, 0x10, RZ ;  /* 0x0000001008087819 */ /* 0x000fe200000006ff */
[----:B------:R-:W-:Y:S01]  /*1310*/  IMAD.WIDE.U32 R2, R4, 0x4, R2 ;  /* 0x0000000404027825 */ /* 0x000fe200078e0002 */
[----:B------:R-:W-:-:S03]  /*1320*/  F2FP.BF16.F32.PACK_AB R9, R12, R9 ;  /* 0x000000090c09723e */ /* 0x000fc600000010ff */
[----:B------:R-:W-:Y:S01]  /*1330*/  FMUL.FTZ R7, R7, R18 ;  /* 0x0000001207077220 */ /* 0x000fe20000410000 */
[----:B------:R-:W-:Y:S01]  /*1340*/  F2FP.BF16.F32.PACK_AB R13, R14, R13 ;  /* 0x0000000d0e0d723e */ /* 0x000fe200000010ff */
[----:B------:R-:W-:Y:S01]  /*1350*/  FMUL.FTZ R5, R8, R5 ;  /* 0x0000000508057220 */ /* 0x000fe20000410000 */
[----:B0-----:R-:W-:Y:S01]  /*1360*/  IMAD.U32 R11, R11, 0x10000, RZ ;  /* 0x000100000b0b7824 */ /* 0x001fe200078e00ff */
[----:B------:R-:W-:Y:S03]  /*1370*/  STG.E desc[UR6][R2.64], R9 ;  /* 0x0000000902007986 */ /* 0x000fe6000c101906 */
[----:B------:R-:W-:Y:S01]  /*1380*/  FMUL.FTZ R6, R11, R6 ;  /* 0x000000060b067220 */ /* 0x000fe20000410000 */
[----:B------:R-:W-:Y:S01]  /*1390*/  STG.E desc[UR6][R2.64+0x200], R13 ;  /* 0x0002000d02007986 */ /* 0x000fe2000c101906 */
[----:B-1----:R-:W-:-:S03]  /*13a0*/  IMAD.U32 R10, R10, 0x10000, RZ ;  /* 0x000100000a0a7824 */ /* 0x002fc600078e00ff */
[----:B------:R-:W-:Y:S01]  /*13b0*/  F2FP.BF16.F32.PACK_AB R7, R6, R7 ;  /* 0x000000070607723e */ /* 0x000fe200000010ff */
[----:B------:R-:W-:-:S04]  /*13c0*/  FMUL.FTZ R10, R10, R15 ;  /* 0x0000000f0a0a7220 */ /* 0x000fc80000410000 */
[----:B------:R-:W-:Y:S01]  /*13d0*/  STG.E desc[UR6][R2.64+0x400], R7 ;  /* 0x0004000702007986 */ /* 0x000fe2000c101906 */
[----:B------:R-:W-:-:S05]  /*13e0*/  F2FP.BF16.F32.PACK_AB R5, R10, R5 ;  /* 0x000000050a05723e */ /* 0x000fca00000010ff */
[----:B------:R-:W-:Y:S01]  /*13f0*/  STG.E desc[UR6][R2.64+0x600], R5 ;  /* 0x0006000502007986 */ /* 0x000fe2000c101906 */
[----:B------:R-:W-:Y:S05]  /*1400*/  EXIT ;  /* 0x000000000000794d */ /* 0x000fea0003800000 */
.L_x_4258:
        /* <DEDUP_REMOVED lines=15> */
.L_x_23504:


//--------------------- .text._ZN2at6native29vectorized_elementwise_kernelILi4EZZZNS0_54_GLOBAL__N__d8c5977b_16_LinearAlgebra_cu_9e10b42f_324316addr_kernel_cudaERNS_14TensorIteratorERKN3c106ScalarES8_ENKUlvE_clEvENKUlvE8_clEvEUlNS5_8BFloat16ESB_SB_E_St5arrayIPcLm4EEEEviT0_T1_ --------------------------
	.section	.text._ZN2at6native29vectorized_elementwise_kernelILi4EZZZNS0_54_GLOBAL__N__d8c5977b_16_LinearAlgebra_cu_9e10b42f_324316addr_kernel_cudaERNS_14TensorIteratorERKN3c106ScalarES8_ENKUlvE_clEvENKUlvE8_clEvEUlNS5_8BFloat16ESB_SB_E_St5arrayIPcLm4EEEEviT0_T1_,"ax",@progbits
	.align	128
        .global         _ZN2at6native29vectorized_elementwise_kernelILi4EZZZNS0_54_GLOBAL__N__d8c5977b_16_LinearAlgebra_cu_9e10b42f_324316addr_kernel_cudaERNS_14TensorIteratorERKN3c106ScalarES8_ENKUlvE_clEvENKUlvE8_clEvEUlNS5_8BFloat16ESB_SB_E_St5arrayIPcLm4EEEEviT0_T1_
        .type           _ZN2at6native29vectorized_elementwise_kernelILi4EZZZNS0_54_GLOBAL__N__d8c5977b_16_LinearAlgebra_cu_9e10b42f_324316addr_kernel_cudaERNS_14TensorIteratorERKN3c106ScalarES8_ENKUlvE_clEvENKUlvE8_clEvEUlNS5_8BFloat16ESB_SB_E_St5arrayIPcLm4EEEEviT0_T1_,@function
        .size           _ZN2at6native29vectorized_elementwise_kernelILi4EZZZNS0_54_GLOBAL__N__d8c5977b_16_LinearAlgebra_cu_9e10b42f_324316addr_kernel_cudaERNS_14TensorIteratorERKN3c106ScalarES8_ENKUlvE_clEvENKUlvE8_clEvEUlNS5_8BFloat16ESB_SB_E_St5arrayIPcLm4EEEEviT0_T1_,(.L_x_23505 - _ZN2at6native29vectorized_elementwise_kernelILi4EZZZNS0_54_GLOBAL__N__d8c5977b_16_LinearAlgebra_cu_9e10b42f_324316addr_kernel_cudaERNS_14TensorIteratorERKN3c106ScalarES8_ENKUlvE_clEvENKUlvE8_clEvEUlNS5_8BFloat16ESB_SB_E_St5arrayIPcLm4EEEEviT0_T1_)
        .other          _ZN2at6native29vectorized_elementwise_kernelILi4EZZZNS0_54_GLOBAL__N__d8c5977b_16_LinearAlgebra_cu_9e10b42f_324316addr_kernel_cudaERNS_14TensorIteratorERKN3c106ScalarES8_ENKUlvE_clEvENKUlvE8_clEvEUlNS5_8BFloat16ESB_SB_E_St5arrayIPcLm4EEEEviT0_T1_,@"STO_CUDA_ENTRY STV_DEFAULT"
_ZN2at6native29vectorized_elementwise_kernelILi4EZZZNS0_54_GLOBAL__N__d8c5977b_16_LinearAlgebra_cu_9e10b42f_324316addr_kernel_cudaERNS_14TensorIteratorERKN3c106ScalarES8_ENKUlvE_clEvENKUlvE8_clEvEUlNS5_8BFloat16ESB_SB_E_St5arrayIPcLm4EEEEviT0_T1_:
.text._ZN2at6native29vectorized_elementwise_kernelILi4EZZZNS0_54_GLOBAL__N__d8c5977b_16_LinearAlgebra_cu_9e10b42f_324316addr_kernel_cudaERNS_14TensorIteratorERKN3c106ScalarES8_ENKUlvE_clEvENKUlvE8_clEvEUlNS5_8BFloat16ESB_SB_E_St5arrayIPcLm4EEEEviT0_T1_:
        /* <DEDUP_REMOVED lines=198> */
.L_x_4262:
[----:B------:R-:W-:-:S13]  /*0c60*/  ISETP.GE.U32.AND P0, PT, R3, R2, PT ;  /* 0x000000020300720c */ /* 0x000fda0003f06070 */
[----:B------:R-:W-:Y:S05]  /*0c70*/  @P0 BRA `(.L_x_4264) ;  /* 0x0000000000300947 */ /* 0x000fea0003800000 */
[----:B0-----:R-:W0:Y:S01]  /*0c80*/  LDC.64 R4, c[0x0][0x398] ;  /* 0x0000e600ff047b82 */ /* 0x001e220000000a00 */
[----:B------:R-:W-:Y:S01]  /*0c90*/  IMAD.IADD R11, R0, 0x1, R3 ;  /* 0x00000001000b7824 */ /* 0x000fe200078e0203 */
[----:B------:R-:W-:-:S03]  /*0ca0*/  IADD3 R3, PT, PT, R3, 0x80, RZ ;  /* 0x0000008003037810 */ /* 0x000fc60007ffe0ff */
[----:B0-----:R-:W-:-:S05]  /*0cb0*/  IMAD.WIDE.U32 R4, R11, 0x2, R4 ;  /* 0x000000020b047825 */ /* 0x001fca00078e0004 */
[----:B------:R1:W-:Y:S02]  /*0cc0*/  STG.E.U16 desc[UR6][R4.64], R6 ;  /* 0x0000000604007986 */ /* 0x0003e4000c101506 */
.L_x_4263:
[----:B------:R-:W-:-:S13]  /*0cd0*/  ISETP.GE.U32.AND P0, PT, R3, R2, PT ;  /* 0x000000020300720c */ /* 0x000fda0003f06070 */
[----:B------:R-:W-:Y:S05]  /*0ce0*/  @P0 BRA `(.L_x_4265) ;  /* 0x0000000000340947 */ /* 0x000fea0003800000 */
[----:B01----:R-:W0:Y:S01]  /*0cf0*/  LDC.64 R4, c[0x0][0x398] ;  /* 0x0000e600ff047b82 */ /* 0x003e220000000a00 */
[----:B------:R-:W-:Y:S01]  /*0d00*/  IMAD.IADD R11, R0, 0x1, R3 ;  /* 0x00000001000b7824 */ /* 0x000fe200078e0203 */
[----:B------:R-:W-:-:S03]  /*0d10*/  IADD3 R3, PT, PT, R3, 0x80, RZ ;  /* 0x0000008003037810 */ /* 0x000fc60007ffe0ff */
[----:B0-----:R-:W-:-:S05]  /*0d20*/  IMAD.WIDE.U32 R4, R11, 0x2, R4 ;  /* 0x000000020b047825 */ /* 0x001fca00078e0004 */
[----:B------:R1:W-:Y:S02]  /*0d30*/  STG.E.U16 desc[UR6][R4.64], R7 ;  /* 0x0000000704007986 */ /* 0x0003e4000c101506 */
.L_x_4264:
        /* <DEDUP_REMOVED lines=8> */
.L_x_4265:
[----:B------:R-:W-:Y:S05]  /*0dc0*/  BSYNC.RELIABLE B1 ;  /* 0x0000000000017941 */ /* 0x000fea0003800100 */
.L_x_4261:
[----:B------:R-:W-:-:S13]  /*0dd0*/  ISETP.GE.U32.AND P0, PT, R3, R2, PT ;  /* 0x000000020300720c */ /* 0x000fda0003f06070 */
[----:B012---:R-:W0:Y:S01]  /*0de0*/  @!P0 LDC.64 R4, c[0x0][0x398] ;  /* 0x0000e600ff048b82 */ /* 0x007e220000000a00 */
[----:B------:R-:W-:Y:S01]  /*0df0*/  @!P0 IMAD.IADD R7, R0, 0x1, R3 ;  /* 0x0000000100078824 */ /* 0x000fe200078e0203 */
[----:B------:R-:W-:-:S03]  /*0e00*/  @!P0 IADD3 R3, PT, PT, R3, 0x80, RZ ;  /* 0x0000008003038810 */ /* 0x000fc60007ffe0ff */
[----:B0-----:R-:W-:-:S05]  /*0e10*/  @!P0 IMAD.WIDE.U32 R4, R7, 0x2, R4 ;  /* 0x0000000207048825 */ /* 0x001fca00078e0004 */
[----:B------:R2:W-:Y:S02]  /*0e20*/  @!P0 STG.E.U16 desc[UR6][R4.64], R9 ;  /* 0x0000000904008986 */ /* 0x0005e4000c101506 */
.L_x_4266:
[----:B------:R-:W-:Y:S05]  /*0e30*/  BSYNC.RECONVERGENT B0 ;  /* 0x0000000000007941 */ /* 0x000fea0003800200 */
.L_x_4260:
        /* <DEDUP_REMOVED lines=8> */
.L_x_4259:
[----:B------:R-:W0:Y:S01]  /*0ec0*/  S2R R8, SR_TID.X ;  /* 0x0000000000087919 */ /* 0x000e220000002100 */
[----:B------:R-:W1:Y:S02]  /*0ed0*/  LDC.64 R2, c[0x0][0x3a8] ;  /* 0x0000ea00ff027b82 */ /* 0x000e640000000a00 */
[----:B-1----:R-:W-:-:S04]  /*0ee0*/  IMAD.WIDE.U32 R2, R0, 0x2, R2 ;  /* 0x0000000200027825 */ /* 0x002fc800078e0002 */
[----:B0-----:R-:W-:Y:S02]  /*0ef0*/  IMAD.WIDE.U32 R14, R8, 0x8, R2 ;  /* 0x00000008080e7825 */ /* 0x001fe400078e0002 */
[----:B------:R-:W0:Y:S03]  /*0f00*/  LDC.64 R2, c[0x0][0x3b0] ;  /* 0x0000ec00ff027b82 */ /* 0x000e260000000a00 */
[----:B------:R-:W2:Y:S04]  /*0f10*/  LDG.E.64 R6, desc[UR6][R14.64] ;  /* 0x000000060e067981 */ /* 0x000ea8000c1e1b00 */
[----:B------:R-:W3:Y:S01]  /*0f20*/  LDG.E.64 R10, desc[UR6][R14.64+0x400] ;  /* 0x000400060e0a7981 */ /* 0x000ee2000c1e1b00 */
[----:B0-----:R-:W-:-:S04]  /*0f30*/  IMAD.WIDE.U32 R2, R0, 0x2, R2 ;  /* 0x0000000200027825 */ /* 0x001fc800078e0002 */
[----:B------:R-:W-:-:S05]  /*0f40*/  IMAD.WIDE.U32 R16, R8, 0x8, R2 ;  /* 0x0000000808107825 */ /* 0x000fca00078e0002 */
[----:B------:R-:W4:Y:S04]  /*0f50*/  LDG.E.64 R2, desc[UR6][R16.64] ;  /* 0x0000000610027981 */ /* 0x000f28000c1e1b00 */
[----:B------:R0:W5:Y:S01]  /*0f60*/  LDG.E.64 R4, desc[UR6][R16.64+0x400] ;  /* 0x0004000610047981 */ /* 0x000162000c1e1b00 */
[----:B------:R-:W1:Y:S02]  /*0f70*/  LDCU.U16 UR4, c[0x0][0x388] ;  /* 0x00007100ff0477ac */ /* 0x000e640008000400 */
[----:B-1----:R-:W-:Y:S01]  /*0f80*/  USHF.L.U32 UR4, UR4, 0x10, URZ ;  /* 0x0000001004047899 */ /* 0x002fe200080006ff */
[C---:B--2---:R-:W-:Y:S02]  /*0f90*/  SHF.L.U32 R9, R6.reuse, 0x10, RZ ;  /* 0x0000001006097819 */ /* 0x044fe400000006ff */
[----:B------:R-:W-:-:S02]  /*0fa0*/  PRMT R6, R6, 0x7632, R6 ;  /* 0x0000763206067816 */ /* 0x000fc40000000006 */
[----:B---3--:R-:W-:Y:S01]  /*0fb0*/  SHF.L.U32 R12, R10, 0x10, RZ ;  /* 0x000000100a0c7819 */ /* 0x008fe200000006ff */
[----:B------:R-:W-:Y:S01]  /*0fc0*/  FMUL.FTZ R13, R9, UR4 ;  /* 0x00000004090d7c20 */ /* 0x000fe20008410000 */
[C---:B------:R-:W-:Y:S01]  /*0fd0*/  IMAD.U32 R9, R7.reuse, 0x10000, RZ ;  /* 0x0001000007097824 */ /* 0x040fe200078e00ff */
[----:B------:R-:W-:Y:S02]  /*0fe0*/  SHF.L.U32 R6, R6, 0x10, RZ ;  /* 0x0000001006067819 */ /* 0x000fe400000006ff */
[----:B------:R-:W-:Y:S01]  /*0ff0*/  PRMT R7, R7, 0x7632, R7 ;  /* 0x0000763207077816 */ /* 0x000fe20000000007 */
[----:B------:R-:W-:Y:S01]  /*1000*/  FMUL.FTZ R14, R9, UR4 ;  /* 0x00000004090e7c20 */ /* 0x000fe20008410000 */
[----:B------:R-:W1:Y:S01]  /*1010*/  F2F.BF16.F32 R13, R13 ;  /* 0x0000000d000d7304 */ /* 0x000e620000202000 */
[----:B------:R-:W-:Y:S01]  /*1020*/  FMUL.FTZ R15, R6, UR4 ;  /* 0x00000004060f7c20 */ /* 0x000fe20008410000 */
[----:B------:R-:W-:Y:S01]  /*1030*/  PRMT R10, R10, 0x7632, R10 ;  /* 0x000076320a0a7816 */ /* 0x000fe2000000000a */
[----:B0-----:R-:W-:-:S02]  /*1040*/  IMAD.U32 R16, R7, 0x10000, RZ ;  /* 0x0001000007107824 */ /* 0x001fc400078e00ff */
[----:B------:R-:W-:Y:S01]  /*1050*/  FMUL.FTZ R9, R12, UR4 ;  /* 0x000000040c097c20 */ /* 0x000fe20008410000 */
[----:B------:R-:W0:Y:S01]  /*1060*/  LDC.64 R6, c[0x0][0x398] ;  /* 0x0000e600ff067b82 */ /* 0x000e220000000a00 */
[C---:B------:R-:W-:Y:S01]  /*1070*/  IMAD.U32 R12, R11.reuse, 0x10000, RZ ;  /* 0x000100000b0c7824 */ /* 0x040fe200078e00ff */
[----:B------:R-:W-:Y:S01]  /*1080*/  PRMT R11, R11, 0x7632, R11 ;  /* 0x000076320b0b7816 */ /* 0x000fe2000000000b */
[----:B------:R-:W2:Y:S01]  /*1090*/  F2F.BF16.F32 R14, R14 ;  /* 0x0000000e000e7304 */ /* 0x000ea20000202000 */
[----:B------:R-:W-:Y:S01]  /*10a0*/  SHF.L.U32 R17, R10, 0x10, RZ ;  /* 0x000000100a117819 */ /* 0x000fe200000006ff */
[----:B------:R-:W-:Y:S01]  /*10b0*/  FMUL.FTZ R19, R16, UR4 ;  /* 0x0000000410137c20 */ /* 0x000fe20008410000 */
[----:B------:R-:W-:Y:S01]  /*10c0*/  FMUL.FTZ R12, R12, UR4 ;  /* 0x000000040c0c7c20 */ /* 0x000fe20008410000 */
[----:B------:R-:W-:Y:S02]  /*10d0*/  IMAD.U32 R21, R11, 0x10000, RZ ;  /* 0x000100000b157824 */ /* 0x000fe400078e00ff */
[----:B-1----:R-:W-:-:S02]  /*10e0*/  IMAD.U32 R11, R13, 0x10000, RZ ;  /* 0x000100000d0b7824 */ /* 0x002fc400078e00ff */
[----:B------:R-:W1:Y:S01]  /*10f0*/  F2F.BF16.F32 R15, R15 ;  /* 0x0000000f000f7304 */ /* 0x000e620000202000 */
[----:B------:R-:W-:Y:S01]  /*1100*/  FMUL.FTZ R21, R21, UR4 ;  /* 0x0000000415157c20 */ /* 0x000fe20008410000 */
[C---:B----4-:R-:W-:Y:S01]  /*1110*/  PRMT R16, R2.reuse, 0x7632, R16 ;  /* 0x0000763202107816 */ /* 0x050fe20000000010 */
[----:B------:R-:W-:Y:S02]  /*1120*/  IMAD.U32 R18, R2, 0x10000, RZ ;  /* 0x0001000002127824 */ /* 0x000fe400078e00ff */
[----:B------:R-:W-:Y:S01]  /*1130*/  FMUL.FTZ R2, R17, UR4 ;  /* 0x0000000411027c20 */ /* 0x000fe20008410000 */
[----:B--2---:R-:W-:Y:S02]  /*1140*/  SHF.L.U32 R13, R14, 0x10, RZ ;  /* 0x000000100e0d7819 */ /* 0x004fe400000006ff */
[----:B------:R-:W2:Y:S01]  /*1150*/  F2F.BF16.F32 R9, R9 ;  /* 0x0000000900097304 */ /* 0x000ea20000202000 */
[----:B------:R-:W-:Y:S01]  /*1160*/  SHF.L.U32 R17, R16, 0x10, RZ ;  /* 0x0000001010117819 */ /* 0x000fe200000006ff */
[----:B------:R-:W-:Y:S01]  /*1170*/  FMUL.FTZ R11, R11, R18 ;  /* 0x000000120b0b7220 */ /* 0x000fe20000410000 */
[----:B------:R-:W-:Y:S01]  /*1180*/  SHF.L.U32 R20, R3, 0x10, RZ ;  /* 0x0000001003147819 */ /* 0x000fe200000006ff */
[----:B0-----:R-:W-:Y:S01]  /*1190*/  IMAD.WIDE.U32 R6, R0, 0x2, R6 ;  /* 0x0000000200067825 */ /* 0x001fe200078e0006 */
[----:B-----5:R-:W-:-:S02]  /*11a0*/  PRMT R0, R4, 0x7632, R0 ;  /* 0x0000763204007816 */ /* 0x020fc40000000000 */
[----:B------:R-:W-:Y:S01]  /*11b0*/  SHF.L.U32 R16, R4, 0x10, RZ ;  /* 0x0000001004107819 */ /* 0x000fe200000006ff */
[----:B------:R-:W0:Y:S01]  /*11c0*/  F2F.BF16.F32 R2, R2 ;  /* 0x0000000200027304 */ /* 0x000e220000202000 */
[----:B-1----:R-:W-:Y:S01]  /*11d0*/  IMAD.U32 R14, R15, 0x10000, RZ ;  /* 0x000100000f0e7824 */ /* 0x002fe200078e00ff */
[----:B------:R-:W-:Y:S01]  /*11e0*/  PRMT R3, R3, 0x7632, R3 ;  /* 0x0000763203037816 */ /* 0x000fe20000000003 */
[----:B------:R-:W-:Y:S01]  /*11f0*/  FMUL.FTZ R13, R13, R20 ;  /* 0x000000140d0d7220 */ /* 0x000fe20000410000 */
[C---:B------:R-:W-:Y:S01]  /*1200*/  PRMT R4, R5.reuse, 0x7632, R4 ;  /* 0x0000763205047816 */ /* 0x040fe20000000004 */
[----:B------:R-:W-:Y:S01]  /*1210*/  FMUL.FTZ R14, R14, R17 ;  /* 0x000000110e0e7220 */ /* 0x000fe20000410000 */
[----:B------:R-:W-:Y:S01]  /*1220*/  IMAD.U32 R17, R5, 0x10000, RZ ;  /* 0x0001000005117824 */ /* 0x000fe200078e00ff */
[----:B------:R-:W-:Y:S01]  /*1230*/  SHF.L.U32 R3, R3, 0x10, RZ ;  /* 0x0000001003037819 */ /* 0x000fe200000006ff */
[----:B------:R-:W1:Y:S01]  /*1240*/  F2F.BF16.F32 R12, R12 ;  /* 0x0000000c000c7304 */ /* 0x000e620000202000 */
[----:B------:R-:W-:Y:S01]  /*1250*/  SHF.L.U32 R4, R4, 0x10, RZ ;  /* 0x0000001004047819 */ /* 0x000fe200000006ff */
[----:B------:R-:W-:Y:S01]  /*1260*/  IMAD.U32 R5, R0, 0x10000, RZ ;  /* 0x0001000000057824 */ /* 0x000fe200078e00ff */
[----:B--2---:R-:W-:Y:S01]  /*1270*/  SHF.L.U32 R9, R9, 0x10, RZ ;  /* 0x0000001009097819 */ /* 0x004fe200000006ff */
[----:B------:R-:W-:Y:S01]  /*1280*/  IMAD.WIDE.U32 R6, R8, 0x8, R6 ;  /* 0x0000000808067825 */ /* 0x000fe200078e0006 */
[----:B0-----:R-:W-:-:S03]  /*1290*/  SHF.L.U32 R2, R2, 0x10, RZ ;  /* 0x0000001002027819 */ /* 0x001fc600000006ff */
[----:B------:R-:W0:Y:S01]  /*12a0*/  F2F.BF16.F32 R10, R19 ;  /* 0x00000013000a7304 */ /* 0x000e220000202000 */
[----:B------:R-:W-:Y:S01]  /*12b0*/  FMUL.FTZ R9, R9, R16 ;  /* 0x0000001009097220 */ /* 0x000fe20000410000 */
[----:B------:R-:W-:Y:S01]  /*12c0*/  FMUL.FTZ R2, R2, R5 ;  /* 0x0000000502027220 */ /* 0x000fe20000410000 */
[----:B-1----:R-:W-:-:S05]  /*12d0*/  IMAD.U32 R12, R12, 0x10000, RZ ;  /* 0x000100000c0c7824 */ /* 0x002fca00078e00ff */
[----:B------:R-:W1:Y:S01]  /*12e0*/  F2F.BF16.F32 R15, R21 ;  /* 0x00000015000f7304 */ /* 0x000e620000202000 */
[----:B------:R-:W-:Y:S01]  /*12f0*/  F2FP.BF16.F32.PACK_AB R2, R2, R9 ;  /* 0x000000090202723e */ /* 0x000fe200000010ff */
[----:B------:R-:W-:Y:S01]  /*1300*/  FMUL.FTZ R12, R12, R17 ;  /* 0x000000110c0c7220 */ /* 0x000fe20000410000 */
[----:B0-----:R-:W-:-:S04]  /*1310*/  IMAD.U32 R10, R10, 0x10000, RZ ;  /* 0x000100000a0a7824 */ /* 0x001fc800078e00ff */
[----:B------:R-:W-:Y:S01]  /*1320*/  FMUL.FTZ R10, R10, R3 ;  /* 0x000000030a0a7220 */ /* 0x000fe20000410000 */
[----:B-1----:R-:W-:-:S04]  /*1330*/  IMAD.U32 R15, R15, 0x10000, RZ ;  /* 0x000100000f0f7824 */ /* 0x002fc800078e00ff */
[----:B------:R-:W-:Y:S01]  /*1340*/  F2FP.BF16.F32.PACK_AB R5, R10, R13 ;  /* 0x0000000d0a05723e */ /* 0x000fe200000010ff */
[----:B------:R-:W-:Y:S01]  /*1350*/  FMUL.FTZ R15, R15, R4 ;  /* 0x000000040f0f7220 */ /* 0x000fe20000410000 */
[----:B------:R-:W-:-:S04]  /*1360*/  F2FP.BF16.F32.PACK_AB R4, R14, R11 ;  /* 0x0000000b0e04723e */ /* 0x000fc800000010ff */
[----:B------:R-:W-:Y:S01]  /*1370*/  F2FP.BF16.F32.PACK_AB R3, R15, R12 ;  /* 0x0000000c0f03723e */ /* 0x000fe200000010ff */
[----:B------:R-:W-:Y:S04]  /*1380*/  STG.E.64 desc[UR6][R6.64], R4 ;  /* 0x0000000406007986 */ /* 0x000fe8000c101b06 */
[----:B------:R-:W-:Y:S01]  /*1390*/  STG.E.64 desc[UR6][R6.64+0x400], R2 ;  /* 0x0004000206007986 */ /* 0x000fe2000c101b06 */
[----:B------:R-:W-:Y:S05]  /*13a0*/  EXIT ;  /* 0x000000000000794d */ /* 0x000fea0003800000 */
.L_x_4267:
        /* <DEDUP_REMOVED lines=13> */
.L_x_23505:


//--------------------- .text._ZN2at6native29vectorized_elementwise_kernelILi8EZZZNS0_54_GLOBAL__N__d8c5977b_16_LinearAlgebra_cu_9e10b42f_324316addr_kernel_cudaERNS_14TensorIteratorERKN3c106ScalarES8_ENKUlvE_clEvENKUlvE8_clEvEUlNS5_8BFloat16ESB_SB_E_St5arrayIPcLm4EEEEviT0_T1_ --------------------------
	.section	.text._ZN2at6native29vectorized_elementwise_kernelILi8EZZZNS0_54_GLOBAL__N__d8c5977b_16_LinearAlgebra_cu_9e10b42f_324316addr_kernel_cudaERNS_14TensorIteratorERKN3c106ScalarES8_ENKUlvE_clEvENKUlvE8_clEvEUlNS5_8BFloat16ESB_SB_E_St5arrayIPcLm4EEEEviT0_T1_,"ax",@progbits
	.align	128
        .global         _ZN2at6native29vectorized_elementwise_kernelILi8EZZZNS0_54_GLOBAL__N__d8c5977b_16_LinearAlgebra_cu_9e10b42f_324316addr_kernel_cudaERNS_14TensorIteratorERKN3c106ScalarES8_ENKUlvE_clEvENKUlvE8_clEvEUlNS5_8BFloat16ESB_SB_E_St5arrayIPcLm4EEEEviT0_T1_
        .type           _ZN2at6native29vectorized_elementwise_kernelILi8EZZZNS0_54_GLOBAL__N__d8c5977b_16_LinearAlgebra_cu_9e10b42f_324316addr_kernel_cudaERNS_14TensorIteratorERKN3c106ScalarES8_ENKUlvE_clEvENKUlvE8_clEvEUlNS5_8BFloat16ESB_SB_E_St5arrayIPcLm4EEEEviT0_T1_,@function
        .size           _ZN2at6native29vectorized_elementwise_kernelILi8EZZZNS0_54_GLOBAL__N__d8c5977b_16_LinearAlgebra_cu_9e10b42f_324316addr_kernel_cudaERNS_14TensorIteratorERKN3c106ScalarES8_ENKUlvE_clEvENKUlvE8_clEvEUlNS5_8BFloat16ESB_SB_E_St5arrayIPcLm4EEEEviT0_T1_,(.L_x_23506 - _ZN2at6native29vectorized_elementwise_kernelILi8EZZZNS0_54_GLOBAL__N__d8c5977b_16_LinearAlgebra_cu_9e10b42f_324316addr_kernel_cudaERNS_14TensorIteratorERKN3c106ScalarES8_ENKUlvE_clEvENKUlvE8_clEvEUlNS5_8BFloat16ESB_SB_E_St5arrayIPcLm4EEEEviT0_T1_)
        .other          _ZN2at6native29vectorized_elementwise_kernelILi8EZZZNS0_54_GLOBAL__N__d8c5977b_16_LinearAlgebra_cu_9e10b42f_324316addr_kernel_cudaERNS_14TensorIteratorERKN3c106ScalarES8_ENKUlvE_clEvENKUlvE8_clEvEUlNS5_8BFloat16ESB_SB_E_St5arrayIPcLm4EEEEviT0_T1_,@"STO_CUDA_ENTRY STV_DEFAULT"
_ZN2at6native29vectorized_elementwise_kernelILi8EZZZNS0_54_GLOBAL__N__d8c5977b_16_LinearAlgebra_cu_9e10b42f_324316addr_kernel_cudaERNS_14TensorIteratorERKN3c106ScalarES8_ENKUlvE_clEvENKUlvE8_clEvEUlNS5_8BFloat16ESB_SB_E_St5arrayIPcLm4EEEEviT0_T1_:
.text._ZN2at6native29vectorized_elementwise_kernelILi8EZZZNS0_54_GLOBAL__N__d8c5977b_16_LinearAlgebra_cu_9e10b42f_324316addr_kernel_cudaERNS_14TensorIteratorERKN3c106ScalarES8_ENKUlvE_clEvENKUlvE8_clEvEUlNS5_8BFloat16ESB_SB_E_St5arrayIPcLm4EEEEviT0_T1_:
[----:B------:R-:W-:Y:S01]  /*0000*/  LDC R1, c[0x0][0x37c] ;  /* 0x0000df00ff017b82 */ /* 0x000fe20000000800 */
[----:B------:R-:W-:Y:S05]  /*0010*/  EXIT ;  /* 0x000000000000794d */ /* 0x000fea0003800000 */
.L_x_4268:
        /* <DEDUP_REMOVED lines=14> */
.L_x_23506:


//--------------------- .text._ZN2at6native18elementwise_kernelILi128ELi4EZNS0_15gpu_kernel_implIZZZNS0_54_GLOBAL__N__d8c5977b_16_LinearAlgebra_cu_9e10b42f_324316addr_kernel_cudaERNS_14TensorIteratorERKN3c106ScalarES9_ENKUlvE_clEvENKUlvE7_clEvEUlNS6_7complexIfEESD_SD_E0_EEvRNS_18TensorIteratorBaseERKT_EUliE_EEviT1_ --------------------------
	.section	.text._ZN2at6native18elementwise_kernelILi128ELi4EZNS0_15gpu_kernel_implIZZZNS0_54_GLOBAL__N__d8c5977b_16_LinearAlgebra_cu_9e10b42f_324316addr_kernel_cudaERNS_14TensorIteratorERKN3c106ScalarES9_ENKUlvE_clEvENKUlvE7_clEvEUlNS6_7complexIfEESD_SD_E0_EEvRNS_18TensorIteratorBaseERKT_EUliE_EEviT1_,"ax",@progbits
	.align	128
        .global         _ZN2at6native18elementwise_kernelILi128ELi4EZNS0_15gpu_kernel_implIZZZNS0_54_GLOBAL__N__d8c5977b_16_LinearAlgebra_cu_9e10b42f_324316addr_kernel_cudaERNS_14TensorIteratorERKN3c106ScalarES9_ENKUlvE_clEvENKUlvE7_clEvEUlNS6_7complexIfEESD_SD_E0_EEvRNS_18TensorIteratorBaseERKT_EUliE_EEviT1_
        .type           _ZN2at6native18elementwise_kernelILi128ELi4EZNS0_15gpu_kernel_implIZZZNS0_54_GLOBAL__N__d8c5977b_16_LinearAlgebra_cu_9e10b42f_324316addr_kernel_cudaERNS_14TensorIteratorERKN3c106ScalarES9_ENKUlvE_clEvENKUlvE7_clEvEUlNS6_7complexIfEESD_SD_E0_EEvRNS_18TensorIteratorBaseERKT_EUliE_EEviT1_,@function
        .size           _ZN2at6native18elementwise_kernelILi128ELi4EZNS0_15gpu_kernel_implIZZZNS0_54_GLOBAL__N__d8c5977b_16_LinearAlgebra_cu_9e10b42f_324316addr_kernel_cudaERNS_14TensorIteratorERKN3c106ScalarES9_ENKUlvE_clEvENKUlvE7_clEvEUlNS6_7complexIfEESD_SD_E0_EEvRNS_18TensorIteratorBaseERKT_EUliE_EEviT1_,(.L_x_23507 - _ZN2at6native18elementwise_kernelILi128ELi4EZNS0_15gpu_kernel_implIZZZNS0_54_GLOBAL__N__d8c5977b_16_LinearAlgebra_cu_9e10b42f_324316addr_kernel_cudaERNS_14TensorIteratorERKN3c106ScalarES9_ENKUlvE_clEvENKUlvE7_clEvEUlNS6_7complexIfEESD_SD_E0_EEvRNS_18TensorIteratorBaseERKT_EUliE_EEviT1_)
        .other          _ZN2at6native18elementwise_kernelILi128ELi4EZNS0_15gpu_kernel_implIZZZNS0_54_GLOBAL__N__d8c5977b_16_LinearAlgebra_cu_9e10b42f_324316addr_kernel_cudaERNS_14TensorIteratorERKN3c106ScalarES9_ENKUlvE_clEvENKUlvE7_clEvEUlNS6_7complexIfEESD_SD_E0_EEvRNS_18TensorIteratorBaseERKT_EUliE_EEviT1_,@"STO_CUDA_ENTRY STV_DEFAULT"
_ZN2at6native18elementwise_kernelILi128ELi4EZNS0_15gpu_kernel_implIZZZNS0_54_GLOBAL__N__d8c5977b_16_LinearAlgebra_cu_9e10b42f_324316addr_kernel_cudaERNS_14TensorIteratorERKN3c106ScalarES9_ENKUlvE_clEvENKUlvE7_clEvEUlNS6_7complexIfEESD_SD_E0_EEvRNS_18TensorIteratorBaseERKT_EUliE_EEviT1_:
.text._ZN2at6native18elementwise_kernelILi128ELi4EZNS0_15gpu_kernel_implIZZZNS0_54_GLOBAL__N__d8c5977b_16_LinearAlgebra_cu_9e10b42f_324316addr_kernel_cudaERNS_14TensorIteratorERKN3c106ScalarES9_ENKUlvE_clEvENKUlvE7_clEvEUlNS6_7complexIfEESD_SD_E0_EEvRNS_18TensorIteratorBaseERKT_EUliE_EEviT1_:
        /* <DEDUP_REMOVED lines=21> */
[----:B------:R-:W-:Y:S02]  /*0150*/  HFMA2 R0, -RZ, RZ, 0, 0 ;  /* 0x00000000ff007431 */ /* 0x000fe400000001ff */
        /* <DEDUP_REMOVED lines=376> */
[----:B------:R-:W-:-:S07]  /*18e0*/  IMAD R24, R5, UR11, R24 ;  /* 0x0000000b05187c24 */ /* 0x000fce000f8e0218 */
.L_x_4271:
[----:B------:R-:W0:Y:S01]  /*18f0*/  LDCU.64 UR6, c[0x0][0x650] ;  /* 0x0000ca00ff0677ac */ /* 0x000e220008000a00 */
[----:B------:R-:W-:Y:S01]  /*1900*/  BSSY.RECONVERGENT B6, `(.L_x_4272) ;  /* 0x0000101000067945 */ /* 0x000fe20003800200 */
        /* <DEDUP_REMOVED lines=13> */
[----:B------:R-:W2:Y:S01]  /*19e0*/  LDG.E.S8 R2, desc[UR36][R2.64] ;  /* 0x0000002402027981 */ /* 0x000ea2000c1e1300 */
[----:B------:R-:W-:Y:S01]  /*19f0*/  IMAD.MOV.U32 R19, RZ, RZ, RZ ;  /* 0x000000ffff137224 */ /* 0x000fe200078e00ff */
[----:B--2---:R4:W0:Y:S01]  /*1a00*/  I2F.S16 R18, R2 ;  /* 0x0000000200127306 */ /* 0x0048220000101400 */
[----:B------:R-:W-:Y:S05]  /*1a10*/  BRA `(.L_x_4278) ;  /* 0x0000000c00bc7947 */ /* 0x000fea0003800000 */
.L_x_4276:
[----:B------:R-:W2:Y:S01]  /*1a20*/  LDG.E.U8 R2, desc[UR36][R2.64] ;  /* 0x0000002402027981 */ /* 0x000ea2000c1e1100 */
[----:B------:R-:W-:Y:S02]  /*1a30*/  MOV R19, RZ ;  /* 0x000000ff00137202 */ /* 0x000fe40000000f00 */
[----:B--2---:R-:W-:Y:S01]  /*1a40*/  I2FP.F32.U32 R18, R2 ;  /* 0x0000000200127245 */ /* 0x004fe20000201000 */
[----:B------:R-:W-:Y:S06]  /*1a50*/  BRA `(.L_x_4278) ;  /* 0x0000000c00ac7947 */ /* 0x000fec0003800000 */
.L_x_4275:
[----:B------:R-:W-:-:S09]  /*1a60*/  UISETP.NE.AND UP0, UPT, UR4, 0x2, UPT ;  /* 0x000000020400788c */ /* 0x000fd2000bf05270 */
[----:B------:R-:W-:Y:S05]  /*1a70*/  BRA.U !UP0, `(.L_x_4279) ;  /* 0x0000000108307547 */ /* 0x000fea000b800000 */
[----:B------:R-:W-:-:S09]  /*1a80*/  UISETP.NE.AND UP0, UPT, UR4, 0x3, UPT ;  /* 0x000000030400788c */ /* 0x000fd2000bf05270 */
[----:B------:R-:W-:Y:S05]  /*1a90*/  BRA.U !UP0, `(.L_x_4280) ;  /* 0x0000000108187547 */ /* 0x000fea000b800000 */
[----:B------:R-:W-:-:S09]  /*1aa0*/  UISETP.NE.AND UP0, UPT, UR4, 0x4, UPT ;  /* 0x000000040400788c */ /* 0x000fd2000bf05270 */
[----:B------:R-:W-:Y:S05]  /*1ab0*/  BRA.U UP0, `(.L_x_4277) ;  /* 0x0000000d000c7547 */ /* 0x000fea000b800000 */
[----:B------:R-:W2:Y:S01]  /*1ac0*/  LDG.E.64 R2, desc[UR36][R2.64] ;  /* 0x0000002402027981 */ /* 0x000ea2000c1e1b00 */
[----:B------:R-:W-:Y:S01]  /*1ad0*/  IMAD.MOV.U32 R19, RZ, RZ, RZ ;  /* 0x000000ffff137224 */ /* 0x000fe200078e00ff */
[----:B--2---:R2:W3:Y:S02]  /*1ae0*/  I2F.S64 R18, R2 ;  /* 0x0000000200127312 */ /* 0x0044e40000301400 */
[----:B--23--:R-:W-:Y:S05]  /*1af0*/  BRA `(.L_x_4278) ;  /* 0x0000000c00847947 */ /* 0x00cfea0003800000 */
.L_x_4280:
[----:B------:R-:W2:Y:S01]  /*1b00*/  LDG.E R2, desc[UR36][R2.64] ;  /* 0x0000002402027981 */ /* 0x000ea2000c1e1900 */
[----:B------:R-:W-:Y:S01]  /*1b10*/  IMAD.MOV.U32 R19, RZ, RZ, RZ ;  /* 0x000000ffff137224 */ /* 0x000fe200078e00ff */
[----:B--2---:R-:W-:Y:S01]  /*1b20*/  I2FP.F32.S32 R18, R2 ;  /* 0x0000000200127245 */ /* 0x004fe20000201400 */
[----:B------:R-:W-:Y:S06]  /*1b30*/  BRA `(.L_x_4278) ;  /* 0x0000000c00747947 */ /* 0x000fec0003800000 */
.L_x_4279:
[----:B------:R-:W2:Y:S01]  /*1b40*/  LDG.E.U16 R2, desc[UR36][R2.64] ;  /* 0x0000002402027981 */ /* 0x000ea2000c1e1500 */
[----:B------:R-:W-:Y:S01]  /*1b50*/  HFMA2 R19, -RZ, RZ, 0, 0 ;  /* 0x00000000ff137431 */ /* 0x000fe200000001ff */
[----:B--2---:R2:W3:Y:S01]  /*1b60*/  I2F.S16 R18, R2 ;  /* 0x0000000200127306 */ /* 0x0044e20000101400 */
[----:B------:R-:W-:Y:S05]  /*1b70*/  BRA `(.L_x_4278) ;  /* 0x0000000c00647947 */ /* 0x000fea0003800000 */
.L_x_4274:
[----:B------:R-:W-:-:S09]  /*1b80*/  UISETP.GT.AND UP0, UPT, UR4, 0x6, UPT ;  /* 0x000000060400788c */ /* 0x000fd2000bf04270 */
[----:B------:R-:W-:Y:S05]  /*1b90*/  BRA.U UP0, `(.L_x_4281) ;  /* 0x00000001002c7547 */ /* 0x000fea000b800000 */
[----:B------:R-:W-:-:S09]  /*1ba0*/  UISETP.NE.AND UP0, UPT, UR4, 0x5, UPT ;  /* 0x000000050400788c */ /* 0x000fd2000bf05270 */
[----:B------:R-:W-:Y:S05]  /*1bb0*/  BRA.U !UP0, `(.L_x_4282) ;  /* 0x0000000108147547 */ /* 0x000fea000b800000 */
[----:B------:R-:W-:-:S09]  /*1bc0*/  UISETP.NE.AND UP0, UPT, UR4, 0x6, UPT ;  /* 0x000000060400788c */ /* 0x000fd2000bf05270 */
[----:B------:R-:W-:Y:S05]  /*1bd0*/  BRA.U UP0, `(.L_x_4277) ;  /* 0x0000000900c47547 */ /* 0x000fea000b800000 */
[----:B------:R0:W5:Y:S01]  /*1be0*/  LDG.E R18, desc[UR36][R2.64] ;  /* 0x0000002402127981 */ /* 0x000162000c1e1900 */
[----:B------:R-:W-:Y:S01]  /*1bf0*/  IMAD.MOV.U32 R19, RZ, RZ, RZ ;  /* 0x000000ffff137224 */ /* 0x000fe200078e00ff */
[----:B------:R-:W-:Y:S06]  /*1c00*/  BRA `(.L_x_4278) ;  /* 0x0000000c00407947 */ /* 0x000fec0003800000 */
.L_x_4282:
[----:B------:R-:W2:Y:S01]  /*1c10*/  LDG.E.U16 R2, desc[UR36][R2.64] ;  /* 0x0000002402027981 */ /* 0x000ea2000c1e1500 */
[----:B------:R-:W-:Y:S02]  /*1c20*/  IMAD.MOV.U32 R19, RZ, RZ, RZ ;  /* 0x000000ffff137224 */ /* 0x000fe400078e00ff */
[----:B--2---:R-:W-:Y:S01]  /*1c30*/  HADD2.F32 R18, -RZ, R2.H0_H0 ;  /* 0x20000002ff127230 */ /* 0x004fe20000004100 */
[----:B------:R-:W-:Y:S06]  /*1c40*/  BRA `(.L_x_4278) ;  /* 0x0000000c00307947 */ /* 0x000fec0003800000 */
.L_x_4281:
[----:B------:R-:W-:-:S09]  /*1c50*/  UISETP.NE.AND UP0, UPT, UR4, 0x7, UPT ;  /* 0x000000070400788c */ /* 0x000fd2000bf05270 */
[----:B------:R-:W-:Y:S05]  /*1c60*/  BRA.U !UP0, `(.L_x_4283) ;  /* 0x0000000108287547 */ /* 0x000fea000b800000 */
[----:B------:R-:W-:-:S09]  /*1c70*/  UISETP.NE.AND UP0, UPT, UR4, 0x8, UPT ;  /* 0x000000080400788c */ /* 0x000fd2000bf05270 */
[----:B------:R-:W-:Y:S05]  /*1c80*/  BRA.U !UP0, `(.L_x_4284) ;  /* 0x0000000108107547 */ /* 0x000fea000b800000 */
[----:B------:R-:W-:-:S09]  /*1c90*/  UISETP.NE.AND UP0, UPT, UR4, 0x9, UPT ;  /* 0x000000090400788c */ /* 0x000fd2000bf05270 */
[----:B------:R-:W-:Y:S05]  /*1ca0*/  BRA.U UP0, `(.L_x_4277) ;  /* 0x0000000900907547 */ /* 0x000fea000b800000 */
[----:B------:R1:W5:Y:S01]  /*1cb0*/  LDG.E.64 R18, desc[UR36][R2.64] ;  /* 0x0000002402127981 */ /* 0x000362000c1e1b00 */
[----:B------:R-:W-:Y:S05]  /*1cc0*/  BRA `(.L_x_4278) ;  /* 0x0000000c00107947 */ /* 0x000fea0003800000 */
.L_x_4284:
[----:B------:R-:W2:Y:S02]  /*1cd0*/  LDG.E R2, desc[UR36][R2.64] ;  /* 0x0000002402027981 */ /* 0x000ea4000c1e1900 */
[--C-:B--2---:R-:W-:Y:S02]  /*1ce0*/  HADD2.F32 R18, -RZ, R2.reuse.H0_H0 ;  /* 0x20000002ff127230 */ /* 0x104fe40000004100 */
[----:B------:R-:W-:Y:S01]  /*1cf0*/  HADD2.F32 R19, -RZ, R2.H1_H1 ;  /* 0x30000002ff137230 */ /* 0x000fe20000004100 */
[----:B------:R-:W-:Y:S06]  /*1d00*/  BRA `(.L_x_4278) ;  /* 0x0000000c00007947 */ /* 0x000fec0003800000 */
.L_x_4283:
[----:B------:R-:W2:Y:S01]  /*1d10*/  LDG.E.64 R2, desc[UR36][R2.64] ;  /* 0x0000002402027981 */ /* 0x000ea2000c1e1b00 */
[----:B------:R-:W-:Y:S01]  /*1d20*/  UMOV UR4, 0xf0000000 ;  /* 0xf000000000047882 */ /* 0x000fe20000000000 */
[----:B------:R-:W-:Y:S01]  /*1d30*/  UMOV UR5, 0x380fffff ;  /* 0x380fffff00057882 */ /* 0x000fe20000000000 */
[----:B------:R-:W-:Y:S01]  /*1d40*/  MOV R19, RZ ;  /* 0x000000ff00137202 */ /* 0x000fe20000000f00 */
[----:B--2---:R-:W0:-:S15]  /*1d50*/  DSETP.GEU.AND P0, PT, |R2|, UR4, PT ;  /* 0x0000000402007e2a */ /* 0x004e1e000bf0e200 */
[----:B------:R-:W-:-:S15]  /*1d60*/  NOP ;  /* 0x0000000000007918 */ /* 0x000fde0000000000 */
[----:B------:R-:W-:-:S15]  /*1d70*/  NOP ;  /* 0x0000000000007918 */ /* 0x000fde0000000000 */
[----:B------:R-:W-:-:S15]  /*1d80*/  NOP ;  /* 0x0000000000007918 */ /* 0x000fde0000000000 */
[----:B------:R-:W-:-:S04]  /*1d90*/  NOP ;  /* 0x0000000000007918 */ /* 0x000fc80000000000 */
[----:B------:R-:W0:Y:S02]  /*1da0*/  F2F.F32.F64 R18, R2 ;  /* 0x0000000200127310 */ /* 0x000e240000301000 */
[----:B0-----:R-:W-:Y:S01]  /*1db0*/  @!P0 FMUL R18, R18, 1.175494350822287508e-38 ;  /* 0x0080000012128820 */ /* 0x001fe20000400000 */
[----:B------:R-:W-:Y:S06]  /*1dc0*/  BRA `(.L_x_4278) ;  /* 0x0000000800d07947 */ /* 0x000fec0003800000 */
.L_x_4273:
        /* <DEDUP_REMOVED lines=8> */
[----:B------:R-:W2:Y:S01]  /*1e50*/  LDG.E.U8 R2, desc[UR36][R2.64] ;  /* 0x0000002402027981 */ /* 0x000ea2000c1e1100 */
[----:B------:R-:W-:Y:S01]  /*1e60*/  IMAD.MOV.U32 R19, RZ, RZ, RZ ;  /* 0x000000ffff137224 */ /* 0x000fe200078e00ff */
[----:B--2---:R-:W-:-:S04]  /*1e70*/  ISETP.NE.AND P0, PT, R2, RZ, PT ;  /* 0x000000ff0200720c */ /* 0x004fc80003f05270 */
[----:B------:R-:W-:Y:S01]  /*1e80*/  FSEL R18, RZ, 1, !P0 ;  /* 0x3f800000ff127808 */ /* 0x000fe20004000000 */
[----:B------:R-:W-:Y:S08]  /*1e90*/  BRA `(.L_x_4278) ;  /* 0x00000008009c7947 */ /* 0x000ff00003800000 */
.L_x_4287:
[----:B------:R-:W2:Y:S01]  /*1ea0*/  LDG.E.128 R4, desc[UR36][R2.64] ;  /* 0x0000002402047981 */ /* 0x000ea2000c1e1d00 */
        /* <DEDUP_REMOVED lines=8> */
[----:B0-----:R-:W-:-:S15]  /*1f30*/  @!P0 FMUL R18, R18, 1.175494350822287508e-38 ;  /* 0x0080000012128820 */ /* 0x001fde0000400000 */
[----:B------:R-:W-:-:S15]  /*1f40*/  NOP ;  /* 0x0000000000007918 */ /* 0x000fde0000000000 */
[----:B------:R-:W-:-:S15]  /*1f50*/  NOP ;  /* 0x0000000000007918 */ /* 0x000fde0000000000 */
[----:B------:R-:W-:-:S15]  /*1f60*/  NOP ;  /* 0x0000000000007918 */ /* 0x000fde0000000000 */
[----:B------:R-:W-:-:S02]  /*1f70*/  NOP ;  /* 0x0000000000007918 */ /* 0x000fc40000000000 */
[----:B------:R-:W0:-:S15]  /*1f80*/  DSETP.GEU.AND P1, PT, |R6|, UR4, PT ;  /* 0x0000000406007e2a */ /* 0x000e1e000bf2e200 */
[----:B------:R-:W-:-:S15]  /*1f90*/  NOP ;  /* 0x0000000000007918 */ /* 0x000fde0000000000 */
[----:B------:R-:W-:-:S15]  /*1fa0*/  NOP ;  /* 0x0000000000007918 */ /* 0x000fde0000000000 */
[----:B------:R-:W-:-:S15]  /*1fb0*/  NOP ;  /* 0x0000000000007918 */ /* 0x000fde0000000000 */
[----:B------:R-:W-:-:S04]  /*1fc0*/  NOP ;  /* 0x0000000000007918 */ /* 0x000fc80000000000 */
[----:B------:R-:W0:Y:S02]  /*1fd0*/  F2F.F32.F64 R19, R6 ;  /* 0x0000000600137310 */ /* 0x000e240000301000 */
[----:B0-----:R-:W-:Y:S01]  /*1fe0*/  @!P1 FMUL R19, R19, 1.175494350822287508e-38 ;  /* 0x0080000013139820 */ /* 0x001fe20000400000 */
[----:B------:R-:W-:Y:S06]  /*1ff0*/  BRA `(.L_x_4278) ;  /* 0x0000000800447947 */ /* 0x000fec0003800000 */
.L_x_4286:
        /* <DEDUP_REMOVED lines=8> */
[----:B------:R-:W-:Y:S02]  /*2080*/  HFMA2 R19, -RZ, RZ, 0, 0 ;  /* 0x00000000ff137431 */ /* 0x000fe400000001ff */
[----:B--2---:R-:W-:-:S05]  /*2090*/  IMAD.SHL.U32 R18, R18, 0x1000000, RZ ;  /* 0x0100000012127824 */ /* 0x004fca00078e00ff */
[C---:B------:R-:W-:Y:S02]  /*20a0*/  LOP3.LUT R0, R18.reuse, 0x7f000000, RZ, 0xc0, !PT ;  /* 0x7f00000012007812 */ /* 0x040fe400078ec0ff */
[----:B------:R-:W-:Y:S02]  /*20b0*/  LOP3.LUT P0, RZ, R18, 0x7f000000, RZ, 0xc0, !PT ;  /* 0x7f00000012ff7812 */ /* 0x000fe4000780c0ff */
[----:B------:R-:W0:Y:S02]  /*20c0*/  FLO.U32 R4, R0 ;  /* 0x0000000000047300 */ /* 0x000e2400000e0000 */
[----:B0-----:R-:W-:-:S05]  /*20d0*/  IMAD.MOV R4, RZ, RZ, -R4 ;  /* 0x000000ffff047224 */ /* 0x001fca00078e0a04 */
[----:B------:R-:W-:-:S05]  /*20e0*/  VIADDMNMX.U32 R4, R4, R5, 0x4, !PT ;  /* 0x0000000404047446 */ /* 0x000fca0007800005 */
[----:B------:R-:W-:Y:S02]  /*20f0*/  VIADD R5, R4, 0xfffffffc ;  /* 0xfffffffc04057836 */ /* 0x000fe40000000000 */
[----:B------:R-:W-:-:S03]  /*2100*/  VIADD R4, R0, 0x1000000 ;  /* 0x0100000000047836 */ /* 0x000fc60000000000 */
[----:B------:R-:W-:Y:S02]  /*2110*/  SHF.L.U32 R6, R0, R5, RZ ;  /* 0x0000000500067219 */ /* 0x000fe400000006ff */
[----:B------:R-:W-:Y:S02]  /*2120*/  SHF.L.U32 R5, R5, 0x17, RZ ;  /* 0x0000001705057819 */ /* 0x000fe400000006ff */
[----:B------:R-:W-:Y:S02]  /*2130*/  SHF.R.S32.HI R4, RZ, 0x8, R4 ;  /* 0x00000008ff047819 */ /* 0x000fe40000011404 */
[----:B------:R-:W-:-:S05]  /*2140*/  LEA.HI R5, R6, -R5, RZ, 0x1c ;  /* 0x8000000506057211 */ /* 0x000fca00078fe0ff */
[----:B------:R-:W-:-:S05]  /*2150*/  VIADD R5, R5, 0x3c000000 ;  /* 0x3c00000005057836 */ /* 0x000fca0000000000 */
[----:B------:R-:W-:-:S04]  /*2160*/  LOP3.LUT R4, R5, 0x7f800000, R4, 0xf8, !PT ;  /* 0x7f80000005047812 */ /* 0x000fc800078ef804 */
[----:B------:R-:W-:-:S04]  /*2170*/  SEL R3, R4, RZ, P0 ;  /* 0x000000ff04037207 */ /* 0x000fc80000000000 */
[----:B------:R-:W-:Y:S01]  /*2180*/  LOP3.LUT R18, R3, 0x80000000, R18, 0xf8, !PT ;  /* 0x8000000003127812 */ /* 0x000fe200078ef812 */
[----:B------:R-:W-:Y:S06]  /*2190*/  BRA `(.L_x_4278) ;  /* 0x0000000400dc7947 */ /* 0x000fec0003800000 */
.L_x_4289:
[----:B------:R-:W2:Y:S01]  /*21a0*/  LDG.E.U8 R2, desc[UR36][R2.64] ;  /* 0x0000002402027981 */ /* 0x000ea2000c1e1100 */
[----:B------:R-:W-:Y:S01]  /*21b0*/  MOV R19, RZ ;  /* 0x000000ff00137202 */ /* 0x000fe20000000f00 */
        /* <DEDUP_REMOVED lines=9> */
[----:B------:R-:W-:Y:S01]  /*2250*/  LOP3.LUT R18, R0, 0x80000000, R5, 0xf8, !PT ;  /* 0x8000000000127812 */ /* 0x000fe200078ef805 */
[----:B------:R-:W-:Y:S06]  /*2260*/  BRA `(.L_x_4278) ;  /* 0x0000000400a87947 */ /* 0x000fec0003800000 */
.L_x_4288:
[----:B------:R-:W2:Y:S01]  /*2270*/  LDG.E.U16 R2, desc[UR36][R2.64] ;  /* 0x0000002402027981 */ /* 0x000ea2000c1e1500 */
[----:B------:R-:W-:Y:S02]  /*2280*/  IMAD.MOV.U32 R19, RZ, RZ, RZ ;  /* 0x000000ffff137224 */ /* 0x000fe400078e00ff */
[----:B--2---:R-:W-:Y:S01]  /*2290*/  IMAD.U32 R18, R2, 0x10000, RZ ;  /* 0x0001000002127824 */ /* 0x004fe200078e00ff */
[----:B------:R-:W-:Y:S06]  /*22a0*/  BRA `(.L_x_4278) ;  /* 0x0000000400987947 */ /* 0x000fec0003800000 */
.L_x_4285:
        /* <DEDUP_REMOVED lines=8> */
[----:B------:R-:W2:Y:S01]  /*2330*/  LDG.E.U16 R2, desc[UR36][R2.64] ;  /* 0x0000002402027981 */ /* 0x000ea2000c1e1500 */
[----:B------:R-:W-:Y:S01]  /*2340*/  HFMA2 R19, -RZ, RZ, 0, 0 ;  /* 0x00000000ff137431 */ /* 0x000fe200000001ff */
[----:B--2---:R-:W-:Y:S01]  /*2350*/  I2FP.F32.U32 R18, R2 ;  /* 0x0000000200127245 */ /* 0x004fe20000201000 */
[----:B------:R-:W-:Y:S06]  /*2360*/  BRA `(.L_x_4278) ;  /* 0x0000000400687947 */ /* 0x000fec0003800000 */
.L_x_4292:
[----:B------:R-:W2:Y:S01]  /*2370*/  LDG.E.U8 R3, desc[UR36][R2.64] ;  /* 0x0000002402037981 */ /* 0x000ea2000c1e1100 */
[----:B------:R-:W-:Y:S02]  /*2380*/  CS2R R18, SRZ ;  /* 0x0000000000127805 */ /* 0x000fe4000001ff00 */
        /* <DEDUP_REMOVED lines=18> */
.L_x_4294:
[----:B------:R-:W-:Y:S05]  /*24b0*/  BSYNC.RECONVERGENT B0 ;  /* 0x0000000000007941 */ /* 0x000fea0003800200 */
.L_x_4293:
[----:B------:R-:W-:Y:S01]  /*24c0*/  IMAD.SHL.U32 R0, R0, 0x100000, RZ ;  /* 0x0010000000007824 */ /* 0x000fe200078e00ff */
[----:B------:R-:W-:-:S04]  /*24d0*/  LEA R2, R2, 0x3b800000, 0x17 ;  /* 0x3b80000002027811 */ /* 0x000fc800078eb8ff */
[----:B------:R-:W-:Y:S01]  /*24e0*/  LOP3.LUT R18, R2, R0, R7, 0xfe, !PT ;  /* 0x0000000002127212 */ /* 0x000fe200078efe07 */
[----:B------:R-:W-:Y:S06]  /*24f0*/  BRA `(.L_x_4278) ;  /* 0x0000000400047947 */ /* 0x000fec0003800000 */
.L_x_4291:
        /* <DEDUP_REMOVED lines=20> */
.L_x_4296:
[----:B------:R-:W-:Y:S05]  /*2640*/  BSYNC.RECONVERGENT B0 ;  /* 0x0000000000007941 */ /* 0x000fea0003800200 */
.L_x_4295:
[----:B------:R-:W-:Y:S01]  /*2650*/  IMAD.SHL.U32 R0, R0, 0x200000, RZ ;  /* 0x0020000000007824 */ /* 0x000fe200078e00ff */
[----:B------:R-:W-:-:S04]  /*2660*/  LEA R2, R2, 0x37800000, 0x17 ;  /* 0x3780000002027811 */ /* 0x000fc800078eb8ff */
[----:B------:R-:W-:Y:S01]  /*2670*/  LOP3.LUT R18, R2, R0, R7, 0xfe, !PT ;  /* 0x0000000002127212 */ /* 0x000fe200078efe07 */
[----:B------:R-:W-:Y:S06]  /*2680*/  BRA `(.L_x_4278) ;  /* 0x0000000000a07947 */ /* 0x000fec0003800000 */
.L_x_4290:
[----:B------:R-:W-:-:S09]  /*2690*/  UISETP.NE.AND UP0, UPT, UR4, 0x1c, UPT ;  /* 0x0000001c0400788c */ /* 0x000fd2000bf05270 */
[----:B------:R-:W-:Y:S05]  /*26a0*/  BRA.U !UP0, `(.L_x_4297) ;  /* 0x00000001088c7547 */ /* 0x000fea000b800000 */
[----:B------:R-:W-:-:S09]  /*26b0*/  UISETP.NE.AND UP0, UPT, UR4, 0x1d, UPT ;  /* 0x0000001d0400788c */ /* 0x000fd2000bf05270 */
[----:B------:R-:W-:Y:S05]  /*26c0*/  BRA.U !UP0, `(.L_x_4298) ;  /* 0x0000000108747547 */ /* 0x000fea000b800000 */
[----:B------:R-:W-:-:S09]  /*26d0*/  UISETP.NE.AND UP0, UPT, UR4, 0x2c, UPT ;  /* 0x0000002c0400788c */ /* 0x000fd2000bf05270 */
[----:B------:R-:W-:Y:S05]  /*26e0*/  BRA.U !UP0, `(.L_x_4299) ;  /* 0x0000000108487547 */ /* 0x000fea000b800000 */
.L_x_4277:
        /* <DEDUP_REMOVED lines=8> */
[----:B0-----:R-:W-:Y:S01]  /*2770*/  MOV R4, UR4 ;  /* 0x0000000400047c02 */ /* 0x001fe20008000f00 */
[----:B------:R-:W-:-:S02]  /*2780*/  IMAD.U32 R5, RZ, RZ, UR5 ;  /* 0x00000005ff057e24 */ /* 0x000fc4000f8e00ff */
[----:B-1----:R-:W-:Y:S01]  /*2790*/  IMAD.U32 R6, RZ, RZ, UR6 ;  /* 0x00000006ff067e24 */ /* 0x002fe2000f8e00ff */
[----:B------:R-:W-:Y:S01]  /*27a0*/  MOV R7, UR7 ;  /* 0x0000000700077c02 */ /* 0x000fe20008000f00 */
[----:B---3--:R-:W-:Y:S02]  /*27b0*/  IMAD.U32 R10, RZ, RZ, UR8 ;  /* 0x00000008ff0a7e24 */ /* 0x008fe4000f8e00ff */
[----:B------:R-:W-:-:S07]  /*27c0*/  IMAD.U32 R11, RZ, RZ, UR9 ;  /* 0x00000009ff0b7e24 */ /* 0x000fce000f8e00ff */
[----:B------:R-:W-:-:S07]  /*27d0*/  LEPC R20, `(.L_x_4300) ;  /* 0x000000001014794e */ /* 0x000fce0000000000 */
[----:B--2---:R-:W-:Y:S05]  /*27e0*/  CALL.ABS.NOINC R2 ;  /* 0x0000000002007343 */ /* 0x004fea0003c00000 */
.L_x_4300:
[----:B------:R-:W-:Y:S01]  /*27f0*/  CS2R R18, SRZ ;  /* 0x0000000000127805 */ /* 0x000fe2000001ff00 */
[----:B------:R-:W-:Y:S06]  /*2800*/  BRA `(.L_x_4278) ;  /* 0x0000000000407947 */ /* 0x000fec0003800000 */
.L_x_4299:
[----:B------:R-:W2:Y:S01]  /*2810*/  LDG.E.U8 R2, desc[UR36][R2.64] ;  /* 0x0000002402027981 */ /* 0x000ea2000c1e1100 */
[----:B------:R-:W-:Y:S01]  /*2820*/  MOV R18, 0x400000 ;  /* 0x0040000000127802 */ /* 0x000fe20000000f00 */
[----:B------:R-:W-:Y:S01]  /*2830*/  IMAD.MOV.U32 R19, RZ, RZ, RZ ;  /* 0x000000ffff137224 */ /* 0x000fe200078e00ff */
[----:B--2---:R-:W-:-:S13]  /*2840*/  ISETP.NE.AND P0, PT, R2, RZ, PT ;  /* 0x000000ff0200720c */ /* 0x004fda0003f05270 */
[----:B------:R-:W-:Y:S05]  /*2850*/  @!P0 BRA `(.L_x_4278) ;  /* 0x00000000002c8947 */ /* 0x000fea0003800000 */
[----:B------:R-:W-:-:S13]  /*2860*/  ISETP.NE.AND P0, PT, R2, 0xff, PT ;  /* 0x000000ff0200780c */ /* 0x000fda0003f05270 */
[----:B------:R-:W-:Y:S01]  /*2870*/  @!P0 IMAD.MOV.U32 R18, RZ, RZ, 0x7f800001 ;  /* 0x7f800001ff128424 */ /* 0x000fe200078e00ff */
[----:B------:R-:W-:Y:S01]  /*2880*/  @P0 SHF.L.U32 R18, R2, 0x17, RZ ;  /* 0x0000001702120819 */ /* 0x000fe200000006ff */
[----:B------:R-:W-:Y:S06]  /*2890*/  BRA `(.L_x_4278) ;  /* 0x00000000001c7947 */ /* 0x000fec0003800000 */
.L_x_4298:
[----:B------:R-:W2:Y:S01]  /*28a0*/  LDG.E.64 R2, desc[UR36][R2.64] ;  /* 0x0000002402027981 */ /* 0x000ea2000c1e1b00 */
[----:B------:R-:W-:Y:S01]  /*28b0*/  IMAD.MOV.U32 R19, RZ, RZ, RZ ;  /* 0x000000ffff137224 */ /* 0x000fe200078e00ff */
[----:B--2---:R0:W1:Y:S02]  /*28c0*/  I2F.U64 R18, R2 ;  /* 0x0000000200127312 */ /* 0x0040640000301000 */
[----:B01----:R-:W-:Y:S05]  /*28d0*/  BRA `(.L_x_4278) ;  /* 0x00000000000c7947 */ /* 0x003fea0003800000 */
.L_x_4297:
[----:B------:R-:W2:Y:S01]  /*28e0*/  LDG.E R2, desc[UR36][R2.64] ;  /* 0x0000002402027981 */ /* 0x000ea2000c1e1900 */
[----:B------:R-:W-:Y:S01]  /*28f0*/  IMAD.MOV.U32 R19, RZ, RZ, RZ ;  /* 0x000000ffff137224 */ /* 0x000fe200078e00ff */
[----:B--2---:R-:W-:-:S07]  /*2900*/  I2FP.F32.U32 R18, R2 ;  /* 0x0000000200127245 */ /* 0x004fce0000201000 */
.L_x_4278:
[----:B------:R-:W-:Y:S05]  /*2910*/  BSYNC.RECONVERGENT B6 ;  /* 0x0000000000067941 */ /* 0x000fea0003800200 */
.L_x_4272:
[----:B------:R-:W0:Y:S01]  /*2920*/  LDCU.64 UR6, c[0x0][0x658] ;  /* 0x0000cb00ff0677ac */ /* 0x000e220008000a00 */
[----:B------:R-:W-:Y:S01]  /*2930*/  BSSY.RECONVERGENT B6, `(.L_x_4301) ;  /* 0x0000101000067945 */ /* 0x000fe20003800200 */
[----:B------:R-:W-:-:S04]  /*2940*/  UPRMT UR4, UR39, 0x7772, URZ ;  /* 0x0000777227047896 */ /* 0x000fc800080000ff */
[----:B------:R-:W-:Y:S01]  /*2950*/  UISETP.GT.AND UP0, UPT, UR4, 0x9, UPT ;  /* 0x000000090400788c */ /* 0x000fe2000bf04270 */
[----:B012-4-:R-:W-:-:S04]  /*2960*/  IADD3 R2, P0, PT, R22, UR6, RZ ;  /* 0x0000000616027c10 */ /* 0x017fc8000ff1e0ff */
        /* <DEDUP_REMOVED lines=12> */
[----:B--2---:R0:W1:Y:S01]  /*2a30*/  I2F.S16 R22, R2 ;  /* 0x0000000200167306 */ /* 0x0040620000101400 */
[----:B------:R-:W-:Y:S05]  /*2a40*/  BRA `(.L_x_4307) ;  /* 0x0000000c00bc7947 */ /* 0x000fea0003800000 */
.L_x_4305:
[----:B------:R-:W2:Y:S01]  /*2a50*/  LDG.E.U8 R2, desc[UR36][R2.64] ;  /* 0x0000002402027981 */ /* 0x000ea2000c1e1100 */
[----:B------:R-:W-:Y:S01]  /*2a60*/  IMAD.MOV.U32 R23, RZ, RZ, RZ ;  /* 0x000000ffff177224 */ /* 0x000fe200078e00ff */
[----:B--2---:R-:W-:Y:S01]  /*2a70*/  I2FP.F32.U32 R22, R2 ;  /* 0x0000000200167245 */ /* 0x004fe20000201000 */
[----:B------:R-:W-:Y:S06]  /*2a80*/  BRA `(.L_x_4307) ;  /* 0x0000000c00ac7947 */ /* 0x000fec0003800000 */
.L_x_4304:
[----:B------:R-:W-:-:S09]  /*2a90*/  UISETP.NE.AND UP0, UPT, UR4, 0x2, UPT ;  /* 0x000000020400788c */ /* 0x000fd2000bf05270 */
[----:B------:R-:W-:Y:S05]  /*2aa0*/  BRA.U !UP0, `(.L_x_4308) ;  /* 0x0000000108307547 */ /* 0x000fea000b800000 */
[----:B------:R-:W-:-:S09]  /*2ab0*/  UISETP.NE.AND UP0, UPT, UR4, 0x3, UPT ;  /* 0x000000030400788c */ /* 0x000fd2000bf05270 */
[----:B------:R-:W-:Y:S05]  /*2ac0*/  BRA.U !UP0, `(.L_x_4309) ;  /* 0x0000000108187547 */ /* 0x000fea000b800000 */
[----:B------:R-:W-:-:S09]  /*2ad0*/  UISETP.NE.AND UP0, UPT, UR4, 0x4, UPT ;  /* 0x000000040400788c */ /* 0x000fd2000bf05270 */
[----:B------:R-:W-:Y:S05]  /*2ae0*/  BRA.U UP0, `(.L_x_4306) ;  /* 0x0000000d000c7547 */ /* 0x000fea000b800000 */
[----:B------:R-:W2:Y:S01]  /*2af0*/  LDG.E.64 R2, desc[UR36][R2.64] ;  /* 0x0000002402027981 */ /* 0x000ea2000c1e1b00 */
[----:B------:R-:W-:Y:S01]  /*2b00*/  HFMA2 R23, -RZ, RZ, 0, 0 ;  /* 0x00000000ff177431 */ /* 0x000fe200000001ff */
[----:B--2---:R0:W1:Y:S02]  /*2b10*/  I2F.S64 R22, R2 ;  /* 0x0000000200167312 */ /* 0x0040640000301400 */
[----:B01----:R-:W-:Y:S05]  /*2b20*/  BRA `(.L_x_4307) ;  /* 0x0000000c00847947 */ /* 0x003fea0003800000 */
.L_x_4309:
[----:B------:R-:W2:Y:S01]  /*2b30*/  LDG.E R2, desc[UR36][R2.64] ;  /* 0x0000002402027981 */ /* 0x000ea2000c1e1900 */
[----:B------:R-:W-:Y:S01]  /*2b40*/  IMAD.MOV.U32 R23, RZ, RZ, RZ ;  /* 0x000000ffff177224 */ /* 0x000fe200078e00ff */
[----:B--2---:R-:W-:Y:S01]  /*2b50*/  I2FP.F32.S32 R22, R2 ;  /* 0x0000000200167245 */ /* 0x004fe20000201400 */
[----:B------:R-:W-:Y:S06]  /*2b60*/  BRA `(.L_x_4307) ;  /* 0x0000000c00747947 */ /* 0x000fec0003800000 */
.L_x_4308:
[----:B------:R-:W2:Y:S01]  /*2b70*/  LDG.E.U16 R2, desc[UR36][R2.64] ;  /* 0x0000002402027981 */ /* 0x000ea2000c1e1500 */
[----:B------:R-:W-:Y:S01]  /*2b80*/  IMAD.MOV.U32 R23, RZ, RZ, RZ ;  /* 0x000000ffff177224 */ /* 0x000fe200078e00ff */
[----:B--2---:R2:W4:Y:S01]  /*2b90*/  I2F.S16 R22, R2 ;  /* 0x0000000200167306 */ /* 0x0045220000101400 */
[----:B------:R-:W-:Y:S05]  /*2ba0*/  BRA `(.L_x_4307) ;  /* 0x0000000c00647947 */ /* 0x000fea0003800000 */
.L_x_4303:
[----:B------:R-:W-:-:S09]  /*2bb0*/  UISETP.GT.AND UP0, UPT, UR4, 0x6, UPT ;  /* 0x000000060400788c */ /* 0x000fd2000bf04270 */
[----:B------:R-:W-:Y:S05]  /*2bc0*/  BRA.U UP0, `(.L_x_4310) ;  /* 0x00000001002c7547 */ /* 0x000fea000b800000 */
[----:B------:R-:W-:-:S09]  /*2bd0*/  UISETP.NE.AND UP0, UPT, UR4, 0x5, UPT ;  /* 0x000000050400788c */ /* 0x000fd2000bf05270 */
[----:B------:R-:W-:Y:S05]  /*2be0*/  BRA.U !UP0, `(.L_x_4311) ;  /* 0x0000000108147547 */ /* 0x000fea000b800000 */
[----:B------:R-:W-:-:S09]  /*2bf0*/  UISETP.NE.AND UP0, UPT, UR4, 0x6, UPT ;  /* 0x000000060400788c */ /* 0x000fd2000bf05270 */
[----:B------:R-:W-:Y:S05]  /*2c00*/  BRA.U UP0, `(.L_x_4306) ;  /* 0x0000000900c47547 */ /* 0x000fea000b800000 */
[----:B------:R0:W5:Y:S01]  /*2c10*/  LDG.E R22, desc[UR36][R2.64] ;  /* 0x0000002402167981 */ /* 0x000162000c1e1900 */
[----:B------:R-:W-:Y:S01]  /*2c20*/  MOV R23, RZ ;  /* 0x000000ff00177202 */ /* 0x000fe20000000f00 */
[----:B------:R-:W-:Y:S06]  /*2c30*/  BRA `(.L_x_4307) ;  /* 0x0000000c00407947 */ /* 0x000fec0003800000 */
.L_x_4311:
[----:B------:R-:W2:Y:S01]  /*2c40*/  LDG.E.U16 R2, desc[UR36][R2.64] ;  /* 0x0000002402027981 */ /* 0x000ea2000c1e1500 */
[----:B------:R-:W-:Y:S02]  /*2c50*/  IMAD.MOV.U32 R23, RZ, RZ, RZ ;  /* 0x000000ffff177224 */ /* 0x000fe400078e00ff */
[----:B--2---:R-:W-:Y:S01]  /*2c60*/  HADD2.F32 R22, -RZ, R2.H0_H0 ;  /* 0x20000002ff167230 */ /* 0x004fe20000004100 */
[----:B------:R-:W-:Y:S06]  /*2c70*/  BRA `(.L_x_4307) ;  /* 0x0000000c00307947 */ /* 0x000fec0003800000 */
.L_x_4310:
        /* <DEDUP_REMOVED lines=8> */
.L_x_4313:
[----:B------:R-:W2:Y:S02]  /*2d00*/  LDG.E R2, desc[UR36][R2.64] ;  /* 0x0000002402027981 */ /* 0x000ea4000c1e1900 */
[--C-:B--2---:R-:W-:Y:S02]  /*2d10*/  HADD2.F32 R22, -RZ, R2.reuse.H0_H0 ;  /* 0x20000002ff167230 */ /* 0x104fe40000004100 */
[----:B------:R-:W-:Y:S01]  /*2d20*/  HADD2.F32 R23, -RZ, R2.H1_H1 ;  /* 0x30000002ff177230 */ /* 0x000fe20000004100 */
[----:B------:R-:W-:Y:S06]  /*2d30*/  BRA `(.L_x_4307) ;  /* 0x0000000c00007947 */ /* 0x000fec0003800000 */
.L_x_4312:
[----:B------:R-:W2:Y:S01]  /*2d40*/  LDG.E.64 R2, desc[UR36][R2.64] ;  /* 0x0000002402027981 */ /* 0x000ea2000c1e1b00 */
[----:B------:R-:W-:Y:S01]  /*2d50*/  UMOV UR4, 0xf0000000 ;  /* 0xf000000000047882 */ /* 0x000fe20000000000 */
[----:B------:R-:W-:Y:S01]  /*2d60*/  UMOV UR5, 0x380fffff ;  /* 0x380fffff00057882 */ /* 0x000fe20000000000 */
[----:B------:R-:W-:Y:S01]  /*2d70*/  IMAD.MOV.U32 R23, RZ, RZ, RZ ;  /* 0x000000ffff177224 */ /* 0x000fe200078e00ff */
        /* <DEDUP_REMOVED lines=8> */
.L_x_4302:
        /* <DEDUP_REMOVED lines=9> */
[----:B------:R-:W-:Y:S02]  /*2e90*/  MOV R23, RZ ;  /* 0x000000ff00177202 */ /* 0x000fe40000000f00 */
[----:B--2---:R-:W-:-:S04]  /*2ea0*/  ISETP.NE.AND P0, PT, R2, RZ, PT ;  /* 0x000000ff0200720c */ /* 0x004fc80003f05270 */
[----:B------:R-:W-:Y:S01]  /*2eb0*/  FSEL R22, RZ, 1, !P0 ;  /* 0x3f800000ff167808 */ /* 0x000fe20004000000 */
[----:B------:R-:W-:Y:S08]  /*2ec0*/  BRA `(.L_x_4307) ;  /* 0x00000008009c7947 */ /* 0x000ff00003800000 */
.L_x_4316:
        /* <DEDUP_REMOVED lines=22> */
.L_x_4315:
        /* <DEDUP_REMOVED lines=8> */
[----:B------:R-:W-:Y:S02]  /*30b0*/  IMAD.MOV.U32 R23, RZ, RZ, RZ ;  /* 0x000000ffff177224 */ /* 0x000fe400078e00ff */
[----:B--2---:R-:W-:-:S05]  /*30c0*/  IMAD.SHL.U32 R22, R22, 0x1000000, RZ ;  /* 0x0100000016167824 */ /* 0x004fca00078e00ff */
[C---:B------:R-:W-:Y:S02]  /*30d0*/  LOP3.LUT R0, R22.reuse, 0x7f000000, RZ, 0xc0, !PT ;  /* 0x7f00000016007812 */ /* 0x040fe400078ec0ff */
[----:B------:R-:W-:Y:S02]  /*30e0*/  LOP3.LUT P0, RZ, R22, 0x7f000000, RZ, 0xc0, !PT ;  /* 0x7f00000016ff7812 */ /* 0x000fe4000780c0ff */
[----:B------:R-:W0:Y:S02]  /*30f0*/  FLO.U32 R4, R0 ;  /* 0x0000000000047300 */ /* 0x000e2400000e0000 */
[----:B0-----:R-:W-:-:S04]  /*3100*/  IADD3 R4, PT, PT, -R4, RZ, RZ ;  /* 0x000000ff04047210 */ /* 0x001fc80007ffe1ff */
[----:B------:R-:W-:-:S05]  /*3110*/  VIADDMNMX.U32 R4, R4, R5, 0x4, !PT ;  /* 0x0000000404047446 */ /* 0x000fca0007800005 */
[----:B------:R-:W-:Y:S01]  /*3120*/  VIADD R5, R4, 0xfffffffc ;  /* 0xfffffffc04057836 */ /* 0x000fe20000000000 */
[----:B------:R-:W-:-:S04]  /*3130*/  IADD3 R4, PT, PT, R0, 0x1000000, RZ ;  /* 0x0100000000047810 */ /* 0x000fc80007ffe0ff */
[----:B------:R-:W-:Y:S01]  /*3140*/  SHF.L.U32 R6, R0, R5, RZ ;  /* 0x0000000500067219 */ /* 0x000fe200000006ff */
[----:B------:R-:W-:Y:S01]  /*3150*/  IMAD.SHL.U32 R5, R5, 0x800000, RZ ;  /* 0x0080000005057824 */ /* 0x000fe200078e00ff */
[----:B------:R-:W-:-:S04]  /*3160*/  SHF.R.S32.HI R4, RZ, 0x8, R4 ;  /* 0x00000008ff047819 */ /* 0x000fc80000011404 */
[----:B------:R-:W-:-:S05]  /*3170*/  LEA.HI R5, R6, -R5, RZ, 0x1c ;  /* 0x8000000506057211 */ /* 0x000fca00078fe0ff */
[----:B------:R-:W-:-:S05]  /*3180*/  VIADD R5, R5, 0x3c000000 ;  /* 0x3c00000005057836 */ /* 0x000fca0000000000 */
[----:B------:R-:W-:-:S04]  /*3190*/  LOP3.LUT R4, R5, 0x7f800000, R4, 0xf8, !PT ;  /* 0x7f80000005047812 */ /* 0x000fc800078ef804 */
[----:B------:R-:W-:-:S04]  /*31a0*/  SEL R3, R4, RZ, P0 ;  /* 0x000000ff04037207 */ /* 0x000fc80000000000 */
[----:B------:R-:W-:Y:S01]  /*31b0*/  LOP3.LUT R22, R3, 0x80000000, R22, 0xf8, !PT ;  /* 0x8000000003167812 */ /* 0x000fe200078ef816 */
[----:B------:R-:W-:Y:S06]  /*31c0*/  BRA `(.L_x_4307) ;  /* 0x0000000400dc7947 */ /* 0x000fec0003800000 */
.L_x_4318:
[----:B------:R-:W2:Y:S01]  /*31d0*/  LDG.E.U8 R2, desc[UR36][R2.64] ;  /* 0x0000002402027981 */ /* 0x000ea2000c1e1100 */
[----:B------:R-:W-:Y:S01]  /*31e0*/  IMAD.MOV.U32 R23, RZ, RZ, RZ ;  /* 0x000000ffff177224 */ /* 0x000fe200078e00ff */
[C---:B--2---:R-:W-:Y:S01]  /*31f0*/  SHF.L.U32 R4, R2.reuse, 0x19, RZ ;  /* 0x0000001902047819 */ /* 0x044fe200000006ff */
        /* <DEDUP_REMOVED lines=10> */
.L_x_4317:
[----:B------:R-:W2:Y:S01]  /*32a0*/  LDG.E.U16 R2, desc[UR36][R2.64] ;  /* 0x0000002402027981 */ /* 0x000ea2000c1e1500 */
[----:B------:R-:W-:Y:S01]  /*32b0*/  MOV R23, RZ ;  /* 0x000000ff00177202 */ /* 0x000fe20000000f00 */
[----:B--2---:R-:W-:Y:S01]  /*32c0*/  IMAD.U32 R22, R2, 0x10000, RZ ;  /* 0x0001000002167824 */ /* 0x004fe200078e00ff */
[----:B------:R-:W-:Y:S06]  /*32d0*/  BRA `(.L_x_4307) ;  /* 0x0000000400987947 */ /* 0x000fec0003800000 */
.L_x_4314:
        /* <DEDUP_REMOVED lines=9> */
[----:B------:R-:W-:Y:S01]  /*3370*/  IMAD.MOV.U32 R23, RZ, RZ, RZ ;  /* 0x000000ffff177224 */ /* 0x000fe200078e00ff */
[----:B--2---:R-:W-:Y:S01]  /*3380*/  I2FP.F32.U32 R22, R2 ;  /* 0x0000000200167245 */ /* 0x004fe20000201000 */
[----:B------:R-:W-:Y:S06]  /*3390*/  BRA `(.L_x_4307) ;  /* 0x0000000400687947 */ /* 0x000fec0003800000 */
.L_x_4321:
[----:B------:R-:W2:Y:S01]  /*33a0*/  LDG.E.U8 R3, desc[UR36][R2.64] ;  /* 0x0000002402037981 */ /* 0x000ea2000c1e1100 */
[----:B------:R-:W-:Y:S02]  /*33b0*/  CS2R R22, SRZ ;  /* 0x0000000000167805 */ /* 0x000fe4000001ff00 */
        /* <DEDUP_REMOVED lines=18> */
.L_x_4323:
[----:B------:R-:W-:Y:S05]  /*34e0*/  BSYNC.RECONVERGENT B0 ;  /* 0x0000000000007941 */ /* 0x000fea0003800200 */
.L_x_4322:
[----:B------:R-:W-:Y:S02]  /*34f0*/  SHF.L.U32 R0, R0, 0x14, RZ ;  /* 0x0000001400007819 */ /* 0x000fe400000006ff */
[----:B------:R-:W-:-:S04]  /*3500*/  LEA R2, R2, 0x3b800000, 0x17 ;  /* 0x3b80000002027811 */ /* 0x000fc800078eb8ff */
[----:B------:R-:W-:Y:S01]  /*3510*/  LOP3.LUT R22, R2, R0, R7, 0xfe, !PT ;  /* 0x0000000002167212 */ /* 0x000fe200078efe07 */
[----:B------:R-:W-:Y:S06]  /*3520*/  BRA `(.L_x_4307) ;  /* 0x0000000400047947 */ /* 0x000fec0003800000 */
.L_x_4320:
        /* <DEDUP_REMOVED lines=20> */
.L_x_4325:
[----:B------:R-:W-:Y:S05]  /*3670*/  BSYNC.RECONVERGENT B0 ;  /* 0x0000000000007941 */ /* 0x000fea0003800200 */
.L_x_4324:
[----:B------:R-:W-:Y:S01]  /*3680*/  IMAD.SHL.U32 R0, R0, 0x200000, RZ ;  /* 0x0020000000007824 */ /* 0x000fe200078e00ff */
[----:B------:R-:W-:-:S04]  /*3690*/  LEA R2, R2, 0x37800000, 0x17 ;  /* 0x3780000002027811 */ /* 0x000fc800078eb8ff */
[----:B------:R-:W-:Y:S01]  /*36a0*/  LOP3.LUT R22, R2, R0, R7, 0xfe, !PT ;  /* 0x0000000002167212 */ /* 0x000fe200078efe07 */
[----:B------:R-:W-:Y:S06]  /*36b0*/  BRA `(.L_x_4307) ;  /* 0x0000000000a07947 */ /* 0x000fec0003800000 */
.L_x_4319:
[----:B------:R-:W-:-:S09]  /*36c0*/  UISETP.NE.AND UP0, UPT, UR4, 0x1c, UPT ;  /* 0x0000001c0400788c */ /* 0x000fd2000bf05270 */
[----:B------:R-:W-:Y:S05]  /*36d0*/  BRA.U !UP0, `(.L_x_4326) ;  /* 0x00000001088c7547 */ /* 0x000fea000b800000 */
[----:B------:R-:W-:-:S09]  /*36e0*/  UISETP.NE.AND UP0, UPT, UR4, 0x1d, UPT ;  /* 0x0000001d0400788c */ /* 0x000fd2000bf05270 */
[----:B------:R-:W-:Y:S05]  /*36f0*/  BRA.U !UP0, `(.L_x_4327) ;  /* 0x0000000108747547 */ /* 0x000fea000b800000 */
[----:B------:R-:W-:-:S09]  /*3700*/  UISETP.NE.AND UP0, UPT, UR4, 0x2c, UPT ;  /* 0x0000002c0400788c */ /* 0x000fd2000bf05270 */
[----:B------:R-:W-:Y:S05]  /*3710*/  BRA.U !UP0, `(.L_x_4328) ;  /* 0x0000000108487547 */ /* 0x000fea000b800000 */
.L_x_4306:
[----:B------:R-:W-:Y:S01]  /*3720*/  MOV R2, 0x228 ;  /* 0x0000022800027802 */ /* 0x000fe20000000f00 */
[----:B------:R-:W0:Y:S01]  /*3730*/  LDCU.64 UR4, c[0x4][0x218] ;  /* 0x01004300ff0477ac */ /* 0x000e220008000a00 */
[----:B------:R-:W-:Y:S02]  /*3740*/  HFMA2 R12, -RZ, RZ, 0, 5.9604644775390625e-08 ;  /* 0x00000001ff0c7431 */ /* 0x000fe400000001ff */
[----:B------:R-:W-:Y:S01]  /*3750*/  IMAD.MOV.U32 R8, RZ, RZ, 0x4e ;  /* 0x0000004eff087424 */ /* 0x000fe200078e00ff */
[----:B------:R-:W1:Y:S01]  /*3760*/  LDCU.64 UR6, c[0x4][0x220] ;  /* 0x01004400ff0677ac */ /* 0x000e620008000a00 */
[----:B------:R-:W2:Y:S01]  /*3770*/  LDC.64 R2, c[0x4][R2] ;  /* 0x0100000002027b82 */ /* 0x000ea20000000a00 */
[----:B------:R-:W-:Y:S01]  /*3780*/  IMAD.MOV.U32 R13, RZ, RZ, RZ ;  /* 0x000000ffff0d7224 */ /* 0x000fe200078e00ff */
[----:B------:R-:W4:Y:S01]  /*3790*/  LDCU.64 UR8, c[0x4][0x90] ;  /* 0x01001200ff0877ac */ /* 0x000f220008000a00 */
[----:B0-----:R-:W-:Y:S01]  /*37a0*/  IMAD.U32 R4, RZ, RZ, UR4 ;  /* 0x00000004ff047e24 */ /* 0x001fe2000f8e00ff */
[----:B------:R-:W-:Y:S01]  /*37b0*/  MOV R5, UR5 ;  /* 0x0000000500057c02 */ /* 0x000fe20008000f00 */
[----:B-1----:R-:W-:-:S02]  /*37c0*/  IMAD.U32 R6, RZ, RZ, UR6 ;  /* 0x00000006ff067e24 */ /* 0x002fc4000f8e00ff */
[----:B------:R-:W-:Y:S01]  /*37d0*/  IMAD.U32 R7, RZ, RZ, UR7 ;  /* 0x00000007ff077e24 */ /* 0x000fe2000f8e00ff */
[----:B----4-:R-:W-:Y:S01]  /*37e0*/  MOV R10, UR8 ;  /* 0x00000008000a7c02 */ /* 0x010fe20008000f00 */
[----:B------:R-:W-:-:S07]  /*37f0*/  IMAD.U32 R11, RZ, RZ, UR9 ;  /* 0x00000009ff0b7e24 */ /* 0x000fce000f8e00ff */
[----:B------:R-:W-:-:S07]  /*3800*/  LEPC R20, `(.L_x_4329) ;  /* 0x000000001014794e */ /* 0x000fce0000000000 */
[----:B--23-5:R-:W-:Y:S05]  /*3810*/  CALL.ABS.NOINC R2 ;  /* 0x0000000002007343 */ /* 0x02cfea0003c00000 */
.L_x_4329:
[----:B------:R-:W-:Y:S01]  /*3820*/  CS2R R22, SRZ ;  /* 0x0000000000167805 */ /* 0x000fe2000001ff00 */
[----:B------:R-:W-:Y:S06]  /*3830*/  BRA `(.L_x_4307) ;  /* 0x0000000000407947 */ /* 0x000fec0003800000 */
.L_x_4328:
[----:B------:R-:W2:Y:S01]  /*3840*/  LDG.E.U8 R2, desc[UR36][R2.64] ;  /* 0x0000002402027981 */ /* 0x000ea2000c1e1100 */
[----:B------:R-:W-:Y:S01]  /*3850*/  IMAD.MOV.U32 R23, RZ, RZ, RZ ;  /* 0x000000ffff177224 */ /* 0x000fe200078e00ff */
[----:B------:R-:W-:Y:S02]  /*3860*/  MOV R22, 0x400000 ;  /* 0x0040000000167802 */ /* 0x000fe40000000f00 */
[----:B--2---:R-:W-:-:S13]  /*3870*/  ISETP.NE.AND P0, PT, R2, RZ, PT ;  /* 0x000000ff0200720c */ /* 0x004fda0003f05270 */
[----:B------:R-:W-:Y:S05]  /*3880*/  @!P0 BRA `(.L_x_4307) ;  /* 0x00000000002c8947 */ /* 0x000fea0003800000 */
[----:B------:R-:W-:-:S13]  /*3890*/  ISETP.NE.AND P0, PT, R2, 0xff, PT ;  /* 0x000000ff0200780c */ /* 0x000fda0003f05270 */
[----:B------:R-:W-:Y:S02]  /*38a0*/  @!P0 IMAD.MOV.U32 R22, RZ, RZ, 0x7f800001 ;  /* 0x7f800001ff168424 */ /* 0x000fe400078e00ff */
[----:B------:R-:W-:Y:S01]  /*38b0*/  @P0 IMAD.SHL.U32 R22, R2, 0x800000, RZ ;  /* 0x0080000002160824 */ /* 0x000fe200078e00ff */
[----:B------:R-:W-:Y:S06]  /*38c0*/  BRA `(.L_x_4307) ;  /* 0x00000000001c7947 */ /* 0x000fec0003800000 */
.L_x_4327:
[----:B------:R-:W2:Y:S01]  /*38d0*/  LDG.E.64 R2, desc[UR36][R2.64] ;  /* 0x0000002402027981 */ /* 0x000ea2000c1e1b00 */
[----:B------:R-:W-:Y:S01]  /*38e0*/  HFMA2 R23, -RZ, RZ, 0, 0 ;  /* 0x00000000ff177431 */ /* 0x000fe200000001ff */
[----:B--2---:R0:W1:Y:S02]  /*38f0*/  I2F.U64 R22, R2 ;  /* 0x0000000200167312 */ /* 0x0040640000301000 */
[----:B01----:R-:W-:Y:S05]  /*3900*/  BRA `(.L_x_4307) ;  /* 0x00000000000c7947 */ /* 0x003fea0003800000 */
.L_x_4326:
[----:B------:R-:W2:Y:S01]  /*3910*/  LDG.E R2, desc[UR36][R2.64] ;  /* 0x0000002402027981 */ /* 0x000ea2000c1e1900 */
[----:B------:R-:W-:Y:S01]  /*3920*/  IMAD.MOV.U32 R23, RZ, RZ, RZ ;  /* 0x000000ffff177224 */ /* 0x000fe200078e00ff */
[----:B--2---:R-:W-:-:S07]  /*3930*/  I2FP.F32.U32 R22, R2 ;  /* 0x0000000200167245 */ /* 0x004fce0000201000 */
.L_x_4307:
[----:B------:R-:W-:Y:S05]  /*3940*/  BSYNC.RECONVERGENT B6 ;  /* 0x0000000000067941 */ /* 0x000fea0003800200 */
.L_x_4301:
        /* <DEDUP_REMOVED lines=15> */
[----:B-12---:R-:W2:Y:S01]  /*3a40*/  LDG.E.S8 R2, desc[UR36][R4.64] ;  /* 0x0000002404027981 */ /* 0x006ea2000c1e1300 */
[----:B------:R-:W-:Y:S01]  /*3a50*/  MOV R3, RZ ;  /* 0x000000ff00037202 */ /* 0x000fe20000000f00 */
[----:B--2---:R-:W2:Y:S01]  /*3a60*/  I2F.S16 R2, R2 ;  /* 0x0000000200027306 */ /* 0x004ea20000101400 */
[----:B------:R-:W-:Y:S05]  /*3a70*/  BRA `(.L_x_4336) ;  /* 0x0000000c00bc7947 */ /* 0x000fea0003800000 */
.L_x_4334:
[----:B-12---:R-:W2:Y:S01]  /*3a80*/  LDG.E.U8 R2, desc[UR36][R4.64] ;  /* 0x0000002404027981 */ /* 0x006ea2000c1e1100 */
[----:B------:R-:W-:Y:S01]  /*3a90*/  IMAD.MOV.U32 R3, RZ, RZ, RZ ;  /* 0x000000ffff037224 */ /* 0x000fe200078e00ff */
[----:B--2---:R-:W-:Y:S01]  /*3aa0*/  I2FP.F32.U32 R2, R2 ;  /* 0x0000000200027245 */ /* 0x004fe20000201000 */
[----:B------:R-:W-:Y:S06]  /*3ab0*/  BRA `(.L_x_4336) ;  /* 0x0000000c00ac7947 */ /* 0x000fec0003800000 */
.L_x_4333:
[----:B------:R-:W-:-:S09]  /*3ac0*/  UISETP.NE.AND UP0, UPT, UR4, 0x2, UPT ;  /* 0x000000020400788c */ /* 0x000fd2000bf05270 */
[----:B------:R-:W-:Y:S05]  /*3ad0*/  BRA.U !UP0, `(.L_x_4337) ;  /* 0x0000000108307547 */ /* 0x000fea000b800000 */
[----:B------:R-:W-:-:S09]  /*3ae0*/  UISETP.NE.AND UP0, UPT, UR4, 0x3, UPT ;  /* 0x000000030400788c */ /* 0x000fd2000bf05270 */
[----:B------:R-:W-:Y:S05]  /*3af0*/  BRA.U !UP0, `(.L_x_4338) ;  /* 0x0000000108187547 */ /* 0x000fea000b800000 */
[----:B------:R-:W-:-:S09]  /*3b00*/  UISETP.NE.AND UP0, UPT, UR4, 0x4, UPT ;  /* 0x000000040400788c */ /* 0x000fd2000bf05270 */
[----:B------:R-:W-:Y:S05]  /*3b10*/  BRA.U UP0, `(.L_x_4335) ;  /* 0x0000000d000c7547 */ /* 0x000fea000b800000 */
[----:B------:R-:W2:Y:S01]  /*3b20*/  LDG.E.64 R4, desc[UR36][R4.64] ;  /* 0x0000002404047981 */ /* 0x000ea2000c1e1b00 */
[----:B-1----:R-:W-:Y:S01]  /*3b30*/  IMAD.MOV.U32 R3, RZ, RZ, RZ ;  /* 0x000000ffff037224 */ /* 0x002fe200078e00ff */
[----:B--2---:R0:W1:Y:S02]  /*3b40*/  I2F.S64 R2, R4 ;  /* 0x0000000400027312 */ /* 0x0040640000301400 */
[----:B01----:R-:W-:Y:S05]  /*3b50*/  BRA `(.L_x_4336) ;  /* 0x0000000c00847947 */ /* 0x003fea0003800000 */
.L_x_4338:
[----:B-12---:R-:W2:Y:S01]  /*3b60*/  LDG.E R2, desc[UR36][R4.64] ;  /* 0x0000002404027981 */ /* 0x006ea2000c1e1900 */
[----:B------:R-:W-:Y:S01]  /*3b70*/  HFMA2 R3, -RZ, RZ, 0, 0 ;  /* 0x00000000ff037431 */ /* 0x000fe200000001ff */
[----:B--2---:R-:W-:Y:S01]  /*3b80*/  I2FP.F32.S32 R2, R2 ;  /* 0x0000000200027245 */ /* 0x004fe20000201400 */
[----:B------:R-:W-:Y:S06]  /*3b90*/  BRA `(.L_x_4336) ;  /* 0x0000000c00747947 */ /* 0x000fec0003800000 */
.L_x_4337:
[----:B-12---:R-:W2:Y:S01]  /*3ba0*/  LDG.E.U16 R2, desc[UR36][R4.64] ;  /* 0x0000002404027981 */ /* 0x006ea2000c1e1500 */
[----:B------:R-:W-:Y:S01]  /*3bb0*/  IMAD.MOV.U32 R3, RZ, RZ, RZ ;  /* 0x000000ffff037224 */ /* 0x000fe200078e00ff */
[----:B--2---:R-:W0:Y:S01]  /*3bc0*/  I2F.S16 R2, R2 ;  /* 0x0000000200027306 */ /* 0x004e220000101400 */
[----:B------:R-:W-:Y:S05]  /*3bd0*/  BRA `(.L_x_4336) ;  /* 0x0000000c00647947 */ /* 0x000fea0003800000 */
.L_x_4332:
[----:B------:R-:W-:-:S09]  /*3be0*/  UISETP.GT.AND UP0, UPT, UR4, 0x6, UPT ;  /* 0x000000060400788c */ /* 0x000fd2000bf04270 */
[----:B------:R-:W-:Y:S05]  /*3bf0*/  BRA.U UP0, `(.L_x_4339) ;  /* 0x00000001002c7547 */ /* 0x000fea000b800000 */
[----:B------:R-:W-:-:S09]  /*3c00*/  UISETP.NE.AND UP0, UPT, UR4, 0x5, UPT ;  /* 0x000000050400788c */ /* 0x000fd2000bf05270 */
[----:B------:R-:W-:Y:S05]  /*3c10*/  BRA.U !UP0, `(.L_x_4340) ;  /* 0x0000000108147547 */ /* 0x000fea000b800000 */
[----:B------:R-:W-:-:S09]  /*3c20*/  UISETP.NE.AND UP0, UPT, UR4, 0x6, UPT ;  /* 0x000000060400788c */ /* 0x000fd2000bf05270 */
[----:B------:R-:W-:Y:S05]  /*3c30*/  BRA.U UP0, `(.L_x_4335) ;  /* 0x0000000900c47547 */ /* 0x000fea000b800000 */
[----:B-12---:R0:W5:Y:S01]  /*3c40*/  LDG.E R2, desc[UR36][R4.64] ;  /* 0x0000002404027981 */ /* 0x006162000c1e1900 */
[----:B------:R-:W-:Y:S01]  /*3c50*/  IMAD.MOV.U32 R3, RZ, RZ, RZ ;  /* 0x000000ffff037224 */ /* 0x000fe200078e00ff */
[----:B------:R-:W-:Y:S06]  /*3c60*/  BRA `(.L_x_4336) ;  /* 0x0000000c00407947 */ /* 0x000fec0003800000 */
.L_x_4340:
[----:B-12---:R-:W2:Y:S01]  /*3c70*/  LDG.E.U16 R2, desc[UR36][R4.64] ;  /* 0x0000002404027981 */ /* 0x006ea2000c1e1500 */
[----:B------:R-:W-:Y:S01]  /*3c80*/  MOV R3, RZ ;  /* 0x000000ff00037202 */ /* 0x000fe20000000f00 */
[----:B--2---:R-:W-:Y:S01]  /*3c90*/  HADD2.F32 R2, -RZ, R2.H0_H0 ;  /* 0x20000002ff027230 */ /* 0x004fe20000004100 */
[----:B------:R-:W-:Y:S06]  /*3ca0*/  BRA `(.L_x_4336) ;  /* 0x0000000c00307947 */ /* 0x000fec0003800000 */
.L_x_4339:
[----:B------:R-:W-:-:S09]  /*3cb0*/  UISETP.NE.AND UP0, UPT, UR4, 0x7, UPT ;  /* 0x000000070400788c */ /* 0x000fd2000bf05270 */
[----:B------:R-:W-:Y:S05]  /*3cc0*/  BRA.U !UP0, `(.L_x_4341) ;  /* 0x0000000108287547 */ /* 0x000fea000b800000 */
[----:B------:R-:W-:-:S09]  /*3cd0*/  UISETP.NE.AND UP0, UPT, UR4, 0x8, UPT ;  /* 0x000000080400788c */ /* 0x000fd2000bf05270 */
[----:B------:R-:W-:Y:S05]  /*3ce0*/  BRA.U !UP0, `(.L_x_4342) ;  /* 0x0000000108107547 */ /* 0x000fea000b800000 */
[----:B------:R-:W-:-:S09]  /*3cf0*/  UISETP.NE.AND UP0, UPT, UR4, 0x9, UPT ;  /* 0x000000090400788c */ /* 0x000fd2000bf05270 */
[----:B------:R-:W-:Y:S05]  /*3d00*/  BRA.U UP0, `(.L_x_4335) ;  /* 0x0000000900907547 */ /* 0x000fea000b800000 */
[----:B-12---:R1:W5:Y:S01]  /*3d10*/  LDG.E.64 R2, desc[UR36][R4.64] ;  /* 0x0000002404027981 */ /* 0x006362000c1e1b00 */
[----:B------:R-:W-:Y:S05]  /*3d20*/  BRA `(.L_x_4336) ;  /* 0x0000000c00107947 */ /* 0x000fea0003800000 */
.L_x_4342:
[----:B-1----:R-:W2:Y:S02]  /*3d30*/  LDG.E R3, desc[UR36][R4.64] ;  /* 0x0000002404037981 */ /* 0x002ea4000c1e1900 */
[--C-:B--2---:R-:W-:Y:S02]  /*3d40*/  HADD2.F32 R2, -RZ, R3.reuse.H0_H0 ;  /* 0x20000003ff027230 */ /* 0x104fe40000004100 */
[----:B------:R-:W-:Y:S01]  /*3d50*/  HADD2.F32 R3, -RZ, R3.H1_H1 ;  /* 0x30000003ff037230 */ /* 0x000fe20000004100 */
[----:B------:R-:W-:Y:S06]  /*3d60*/  BRA `(.L_x_4336) ;  /* 0x0000000c00007947 */ /* 0x000fec0003800000 */
.L_x_4341:
[----:B------:R-:W2:Y:S01]  /*3d70*/  LDG.E.64 R4, desc[UR36][R4.64] ;  /* 0x0000002404047981 */ /* 0x000ea2000c1e1b00 */
[----:B------:R-:W-:Y:S01]  /*3d80*/  UMOV UR4, 0xf0000000 ;  /* 0xf000000000047882 */ /* 0x000fe20000000000 */
[----:B------:R-:W-:Y:S01]  /*3d90*/  UMOV UR5, 0x380fffff ;  /* 0x380fffff00057882 */ /* 0x000fe20000000000 */
[----:B-1----:R-:W-:Y:S01]  /*3da0*/  IMAD.MOV.U32 R3, RZ, RZ, RZ ;  /* 0x000000ffff037224 */ /* 0x002fe200078e00ff */
        /* <DEDUP_REMOVED lines=8> */
.L_x_4331:
        /* <DEDUP_REMOVED lines=9> */
[----:B-1----:R-:W-:Y:S01]  /*3ec0*/  IMAD.MOV.U32 R3, RZ, RZ, RZ ;  /* 0x000000ffff037224 */ /* 0x002fe200078e00ff */
[----:B--2---:R-:W-:-:S04]  /*3ed0*/  ISETP.NE.AND P0, PT, R4, RZ, PT ;  /* 0x000000ff0400720c */ /* 0x004fc80003f05270 */
[----:B------:R-:W-:Y:S01]  /*3ee0*/  FSEL R2, RZ, 1, !P0 ;  /* 0x3f800000ff027808 */ /* 0x000fe20004000000 */
[----:B------:R-:W-:Y:S08]  /*3ef0*/  BRA `(.L_x_4336) ;  /* 0x00000008009c7947 */ /* 0x000ff00003800000 */
.L_x_4345:
        /* <DEDUP_REMOVED lines=8> */
[----:B-1----:R-:W0:Y:S02]  /*3f80*/  F2F.F32.F64 R2, R4 ;  /* 0x0000000400027310 */ /* 0x002e240000301000 */
        /* <DEDUP_REMOVED lines=13> */
.L_x_4344:
[----:B------:R-:W-:-:S09]  /*4060*/  UISETP.NE.AND UP0, UPT, UR4, 0xf, UPT ;  /* 0x0000000f0400788c */ /* 0x000fd2000bf05270 */
[----:B------:R-:W-:Y:S05]  /*4070*/  BRA.U !UP0, `(.L_x_4346) ;  /* 0x0000000108947547 */ /* 0x000fea000b800000 */
[----:B------:R-:W-:-:S09]  /*4080*/  UISETP.NE.AND UP0, UPT, UR4, 0x17, UPT ;  /* 0x000000170400788c */ /* 0x000fd2000bf05270 */
[----:B------:R-:W-:Y:S05]  /*4090*/  BRA.U !UP0, `(.L_x_4347) ;  /* 0x0000000108587547 */ /* 0x000fea000b800000 */
[----:B------:R-:W-:-:S09]  /*40a0*/  UISETP.NE.AND UP0, UPT, UR4, 0x18, UPT ;  /* 0x000000180400788c */ /* 0x000fd2000bf05270 */
[----:B------:R-:W-:Y:S05]  /*40b0*/  BRA.U UP0, `(.L_x_4335) ;  /* 0x0000000500a47547 */ /* 0x000fea000b800000 */
[----:B-12---:R-:W2:Y:S01]  /*40c0*/  LDG.E.U8 R2, desc[UR36][R4.64] ;  /* 0x0000002404027981 */ /* 0x006ea2000c1e1100 */
[----:B------:R-:W-:Y:S01]  /*40d0*/  IMAD.MOV.U32 R6, RZ, RZ, 0x1f ;  /* 0x0000001fff067424 */ /* 0x000fe200078e00ff */
[----:B--2---:R-:W-:-:S04]  /*40e0*/  SHF.L.U32 R2, R2, 0x18, RZ ;  /* 0x0000001802027819 */ /* 0x004fc800000006ff */
        /* <DEDUP_REMOVED lines=10> */
[----:B------:R-:W-:Y:S02]  /*4190*/  SHF.R.S32.HI R3, RZ, 0x8, R3 ;  /* 0x00000008ff037819 */ /* 0x000fe40000011403 */
[----:B------:R-:W-:-:S04]  /*41a0*/  IADD3 R6, PT, PT, R6, 0x3c000000, RZ ;  /* 0x3c00000006067810 */ /* 0x000fc80007ffe0ff */
[----:B------:R-:W-:-:S04]  /*41b0*/  LOP3.LUT R3, R6, 0x7f800000, R3, 0xf8, !PT ;  /* 0x7f80000006037812 */ /* 0x000fc800078ef803 */
[----:B------:R-:W-:Y:S01]  /*41c0*/  SEL R5, R3, RZ, P0 ;  /* 0x000000ff03057207 */ /* 0x000fe20000000000 */
[----:B------:R-:W-:-:S03]  /*41d0*/  IMAD.MOV.U32 R3, RZ, RZ, RZ ;  /* 0x000000ffff037224 */ /* 0x000fc600078e00ff */
[----:B------:R-:W-:Y:S01]  /*41e0*/  LOP3.LUT R2, R5, 0x80000000, R2, 0xf8, !PT ;  /* 0x8000000005027812 */ /* 0x000fe200078ef802 */
[----:B------:R-:W-:Y:S06]  /*41f0*/  BRA `(.L_x_4336) ;  /* 0x0000000400dc7947 */ /* 0x000fec0003800000 */
.L_x_4347:
[----:B-1----:R-:W2:Y:S02]  /*4200*/  LDG.E.U8 R3, desc[UR36][R4.64] ;  /* 0x0000002404037981 */ /* 0x002ea4000c1e1100 */
[C---:B--2---:R-:W-:Y:S01]  /*4210*/  IMAD.SHL.U32 R2, R3.reuse, 0x2000000, RZ ;  /* 0x0200000003027824 */ /* 0x044fe200078e00ff */
[----:B------:R-:W-:-:S04]  /*4220*/  SHF.L.U32 R3, R3, 0x8, RZ ;  /* 0x0000000803037819 */ /* 0x000fc800000006ff */
[----:B------:R-:W-:Y:S02]  /*4230*/  ISETP.GT.U32.AND P0, PT, R2, 0x7ffffff, PT ;  /* 0x07ffffff0200780c */ /* 0x000fe40003f04070 */
[----:B------:R-:W-:-:S11]  /*4240*/  PRMT R7, R3, 0x9910, RZ ;  /* 0x0000991003077816 */ /* 0x000fd600000000ff */
[----:B------:R-:W-:Y:S01]  /*4250*/  @!P0 LOP3.LUT R0, R3, 0x7f00, RZ, 0xc0, !PT ;  /* 0x00007f0003008812 */ /* 0x000fe200078ec0ff */
[----:B------:R-:W-:Y:S01]  /*4260*/  IMAD.MOV.U32 R3, RZ, RZ, RZ ;  /* 0x000000ffff037224 */ /* 0x000fe200078e00ff */
[----:B------:R-:W-:Y:S02]  /*4270*/  @P0 LEA.HI R2, R2, 0x70000000, RZ, 0x1c ;  /* 0x7000000002020811 */ /* 0x000fe400078fe0ff */
[----:B------:R-:W-:-:S05]  /*4280*/  @!P0 LOP3.LUT R0, R0, 0x3f000000, RZ, 0xfc, !PT ;  /* 0x3f00000000008812 */ /* 0x000fca00078efcff */
[----:B------:R-:W-:Y:S01]  /*4290*/  @!P0 FADD.FTZ R0, R0, -0.5 ;  /* 0xbf00000000008421 */ /* 0x000fe20000010000 */
[----:B------:R-:W-:-:S05]  /*42a0*/  @P0 FMUL.FTZ R0, R2, 1.9259299443872358531e-34 ;  /* 0x0780000002000820 */ /* 0x000fca0000410000 */
[----:B------:R-:W-:Y:S01]  /*42b0*/  LOP3.LUT R2, R0, 0x80000000, R7, 0xf8, !PT ;  /* 0x8000000000027812 */ /* 0x000fe200078ef807 */
[----:B------:R-:W-:Y:S06]  /*42c0*/  BRA `(.L_x_4336) ;  /* 0x0000000400a87947 */ /* 0x000fec0003800000 */
.L_x_4346:
[----:B-12---:R-:W2:Y:S01]  /*42d0*/  LDG.E.U16 R2, desc[UR36][R4.64] ;  /* 0x0000002404027981 */ /* 0x006ea2000c1e1500 */
[----:B------:R-:W-:Y:S01]  /*42e0*/  IMAD.MOV.U32 R3, RZ, RZ, RZ ;  /* 0x000000ffff037224 */ /* 0x000fe200078e00ff */
[----:B--2---:R-:W-:Y:S01]  /*42f0*/  SHF.L.U32 R2, R2, 0x10, RZ ;  /* 0x0000001002027819 */ /* 0x004fe200000006ff */
[----:B------:R-:W-:Y:S06]  /*4300*/  BRA `(.L_x_4336) ;  /* 0x0000000400987947 */ /* 0x000fec0003800000 */
.L_x_4343:
        /* <DEDUP_REMOVED lines=8> */
[----:B-12---:R-:W2:Y:S01]  /*4390*/  LDG.E.U16 R2, desc[UR36][R4.64] ;  /* 0x0000002404027981 */ /* 0x006ea2000c1e1500 */
[----:B------:R-:W-:Y:S01]  /*43a0*/  IMAD.MOV.U32 R3, RZ, RZ, RZ ;  /* 0x000000ffff037224 */ /* 0x000fe200078e00ff */
[----:B--2---:R-:W-:Y:S01]  /*43b0*/  I2FP.F32.U32 R2, R2 ;  /* 0x0000000200027245 */ /* 0x004fe20000201000 */
[----:B------:R-:W-:Y:S06]  /*43c0*/  BRA `(.L_x_4336) ;  /* 0x0000000400687947 */ /* 0x000fec0003800000 */
.L_x_4350:
[----:B------:R-:W3:Y:S01]  /*43d0*/  LDG.E.U8 R4, desc[UR36][R4.64] ;  /* 0x0000002404047981 */ /* 0x000ee2000c1e1100 */
[----:B-12---:R-:W-:Y:S02]  /*43e0*/  CS2R R2, SRZ ;  /* 0x0000000000027805 */ /* 0x006fe4000001ff00 */
[----:B---3--:R-:W-:-:S13]  /*43f0*/  ISETP.NE.AND P0, PT, R4, RZ, PT ;  /* 0x000000ff0400720c */ /* 0x008fda0003f05270 */
        /* <DEDUP_REMOVED lines=17> */
.L_x_4352:
[----:B------:R-:W-:Y:S05]  /*4510*/  BSYNC.RECONVERGENT B0 ;  /* 0x0000000000007941 */ /* 0x000fea0003800200 */
.L_x_4351:
[----:B------:R-:W-:Y:S01]  /*4520*/  IMAD.SHL.U32 R0, R0, 0x100000, RZ ;  /* 0x0010000000007824 */ /* 0x000fe200078e00ff */
[----:B------:R-:W-:-:S04]  /*4530*/  LEA R2, R2, 0x3b800000, 0x17 ;  /* 0x3b80000002027811 */ /* 0x000fc800078eb8ff */
[----:B------:R-:W-:Y:S01]  /*4540*/  LOP3.LUT R2, R2, R0, R9, 0xfe, !PT ;  /* 0x0000000002027212 */ /* 0x000fe200078efe09 */
[----:B------:R-:W-:Y:S06]  /*4550*/  BRA `(.L_x_4336) ;  /* 0x0000000400047947 */ /* 0x000fec0003800000 */
.L_x_4349:
[----:B------:R-:W3:Y:S01]  /*4560*/  LDG.E.U8 R4, desc[UR36][R4.64] ;  /* 0x0000002404047981 */ /* 0x000ee2000c1e1100 */
[----:B-12---:R-:W-:Y:S02]  /*4570*/  CS2R R2, SRZ ;  /* 0x0000000000027805 */ /* 0x006fe4000001ff00 */
[----:B---3--:R-:W-:-:S13]  /*4580*/  ISETP.NE.AND P0, PT, R4, RZ, PT ;  /* 0x000000ff0400720c */ /* 0x008fda0003f05270 */
        /* <DEDUP_REMOVED lines=17> */
.L_x_4354:
[----:B------:R-:W-:Y:S05]  /*46a0*/  BSYNC.RECONVERGENT B0 ;  /* 0x0000000000007941 */ /* 0x000fea0003800200 */
.L_x_4353:
[----:B------:R-:W-:Y:S02]  /*46b0*/  SHF.L.U32 R0, R0, 0x15, RZ ;  /* 0x0000001500007819 */ /* 0x000fe400000006ff */
[----:B------:R-:W-:-:S04]  /*46c0*/  LEA R2, R2, 0x37800000, 0x17 ;  /* 0x3780000002027811 */ /* 0x000fc800078eb8ff */
[----:B------:R-:W-:Y:S01]  /*46d0*/  LOP3.LUT R2, R2, R0, R9, 0xfe, !PT ;  /* 0x0000000002027212 */ /* 0x000fe200078efe09 */
[----:B------:R-:W-:Y:S06]  /*46e0*/  BRA `(.L_x_4336) ;  /* 0x0000000000a07947 */ /* 0x000fec0003800000 */
.L_x_4348:
[----:B------:R-:W-:-:S09]  /*46f0*/  UISETP.NE.AND UP0, UPT, UR4, 0x1c, UPT ;  /* 0x0000001c0400788c */ /* 0x000fd2000bf05270 */
[----:B------:R-:W-:Y:S05]  /*4700*/  BRA.U !UP0, `(.L_x_4355) ;  /* 0x00000001088c7547 */ /* 0x000fea000b800000 */
[----:B------:R-:W-:-:S09]  /*4710*/  UISETP.NE.AND UP0, UPT, UR4, 0x1d, UPT ;  /* 0x0000001d0400788c */ /* 0x000fd2000bf05270 */
[----:B------:R-:W-:Y:S05]  /*4720*/  BRA.U !UP0, `(.L_x_4356) ;  /* 0x0000000108747547 */ /* 0x000fea000b800000 */
[----:B------:R-:W-:-:S09]  /*4730*/  UISETP.NE.AND UP0, UPT, UR4, 0x2c, UPT ;  /* 0x0000002c0400788c */ /* 0x000fd2000bf05270 */
[----:B------:R-:W-:Y:S05]  /*4740*/  BRA.U !UP0, `(.L_x_4357) ;  /* 0x0000000108487547 */ /* 0x000fea000b800000 */
.L_x_4335:
[----:B-12---:R-:W-:Y:S01]  /*4750*/  MOV R2, 0x228 ;  /* 0x0000022800027802 */ /* 0x006fe20000000f00 */
        /* <DEDUP_REMOVED lines=8> */
[----:B------:R-:W-:Y:S01]  /*47e0*/  IMAD.U32 R5, RZ, RZ, UR5 ;  /* 0x00000005ff057e24 */ /* 0x000fe2000f8e00ff */
[----:B-1----:R-:W-:Y:S01]  /*47f0*/  MOV R6, UR6 ;  /* 0x0000000600067c02 */ /* 0x002fe20008000f00 */
[----:B------:R-:W-:-:S02]  /*4800*/  IMAD.U32 R7, RZ, RZ, UR7 ;  /* 0x00000007ff077e24 */ /* 0x000fc4000f8e00ff */
[----:B---3--:R-:W-:Y:S01]  /*4810*/  IMAD.U32 R10, RZ, RZ, UR8 ;  /* 0x00000008ff0a7e24 */ /* 0x008fe2000f8e00ff */
[----:B------:R-:W-:-:S07]  /*4820*/  MOV R11, UR9 ;  /* 0x00000009000b7c02 */ /* 0x000fce0008000f00 */
[----:B------:R-:W-:-:S07]  /*4830*/  LEPC R20, `(.L_x_4358) ;  /* 0x000000001014794e */ /* 0x000fce0000000000 */
[----:B--2-45:R-:W-:Y:S05]  /*4840*/  CALL.ABS.NOINC R2 ;  /* 0x0000000002007343 */ /* 0x034fea0003c00000 */
.L_x_4358:
[----:B------:R-:W-:Y:S01]  /*4850*/  CS2R R2, SRZ ;  /* 0x0000000000027805 */ /* 0x000fe2000001ff00 */
[----:B------:R-:W-:Y:S06]  /*4860*/  BRA `(.L_x_4336) ;  /* 0x0000000000407947 */ /* 0x000fec0003800000 */
.L_x_4357:
[----:B------:R-:W3:Y:S01]  /*4870*/  LDG.E.U8 R4, desc[UR36][R4.64] ;  /* 0x0000002404047981 */ /* 0x000ee2000c1e1100 */
[----:B-1----:R-:W-:Y:S02]  /*4880*/  IMAD.MOV.U32 R3, RZ, RZ, RZ ;  /* 0x000000ffff037224 */ /* 0x002fe400078e00ff */
[----:B--2---:R-:W-:Y:S01]  /*4890*/  IMAD.MOV.U32 R2, RZ, RZ, 0x400000 ;  /* 0x00400000ff027424 */ /* 0x004fe200078e00ff */
[----:B---3--:R-:W-:-:S13]  /*48a0*/  ISETP.NE.AND P0, PT, R4, RZ, PT ;  /* 0x000000ff0400720c */ /* 0x008fda0003f05270 */
[----:B------:R-:W-:Y:S05]  /*48b0*/  @!P0 BRA `(.L_x_4336) ;  /* 0x00000000002c8947 */ /* 0x000fea0003800000 */
[----:B------:R-:W-:-:S13]  /*48c0*/  ISETP.NE.AND P0, PT, R4, 0xff, PT ;  /* 0x000000ff0400780c */ /* 0x000fda0003f05270 */
[----:B------:R-:W-:Y:S01]  /*48d0*/  @!P0 MOV R2, 0x7f800001 ;  /* 0x7f80000100028802 */ /* 0x000fe20000000f00 */
[----:B------:R-:W-:Y:S01]  /*48e0*/  @P0 IMAD.SHL.U32 R2, R4, 0x800000, RZ ;  /* 0x0080000004020824 */ /* 0x000fe200078e00ff */
[----:B------:R-:W-:Y:S06]  /*48f0*/  BRA `(.L_x_4336) ;  /* 0x00000000001c7947 */ /* 0x000fec0003800000 */
.L_x_4356:
[----:B------:R-:W2:Y:S01]  /*4900*/  LDG.E.64 R4, desc[UR36][R4.64] ;  /* 0x0000002404047981 */ /* 0x000ea2000c1e1b00 */
[----:B-1----:R-:W-:Y:S01]  /*4910*/  IMAD.MOV.U32 R3, RZ, RZ, RZ ;  /* 0x000000ffff037224 */ /* 0x002fe200078e00ff */
[----:B--2---:R0:W1:Y:S02]  /*4920*/  I2F.U64 R2, R4 ;  /* 0x0000000400027312 */ /* 0x0040640000301000 */
[----:B01----:R-:W-:Y:S05]  /*4930*/  BRA `(.L_x_4336) ;  /* 0x00000000000c7947 */ /* 0x003fea0003800000 */
.L_x_4355:
[----:B-12---:R-:W2:Y:S01]  /*4940*/  LDG.E R2, desc[UR36][R4.64] ;  /* 0x0000002404027981 */ /* 0x006ea2000c1e1900 */
[----:B------:R-:W-:Y:S01]  /*4950*/  HFMA2 R3, -RZ, RZ, 0, 0 ;  /* 0x00000000ff037431 */ /* 0x000fe200000001ff */
[----:B--2---:R-:W-:-:S07]  /*4960*/  I2FP.F32.U32 R2, R2 ;  /* 0x0000000200027245 */ /* 0x004fce0000201000 */
.L_x_4336:
[----:B------:R-:W-:Y:S05]  /*4970*/  BSYNC.RECONVERGENT B6 ;  /* 0x0000000000067941 */ /* 0x000fea0003800200 */
.L_x_4330:
[----:B------:R-:W0:Y:S01]  /*4980*/  LDCU.64 UR4, c[0x0][0x668] ;  /* 0x0000cd00ff0477ac */ /* 0x000e220008000a00 */
[----:B------:R-:W4:Y:S01]  /*4990*/  LDCU.64 UR8, c[0x0][0x670] ;  /* 0x0000ce00ff0877ac */ /* 0x000f220008000a00 */
[----:B------:R-:W2:Y:S01]  /*49a0*/  LDCU.64 UR6, c[0x0][0x648] ;  /* 0x0000c900ff0677ac */ /* 0x000ea20008000a00 */
[C---:B01---5:R-:W-:Y:S01]  /*49b0*/  FMUL.FTZ R5, R19.reuse, UR5 ;  /* 0x0000000513057c20 */ /* 0x063fe20008410000 */
[----:B---3--:R-:W-:Y:S01]  /*49c0*/  FMUL.FTZ R0, R18, UR5 ;  /* 0x0000000512007c20 */ /* 0x008fe20008410000 */
[----:B----4-:R-:W-:Y:S02]  /*49d0*/  FMUL.FTZ R4, R22, UR9 ;  /* 0x0000000916047c20 */ /* 0x010fe40008410000 */
[----:B------:R-:W-:Y:S01]  /*49e0*/  FFMA.FTZ R18, R18, UR4, -R5 ;  /* 0x0000000412127c23 */ /* 0x000fe20008010805 */
[----:B------:R-:W-:Y:S01]  /*49f0*/  FFMA.FTZ R0, R19, UR4, R0 ;  /* 0x0000000413007c23 */ /* 0x000fe20008010000 */
[----:B------:R-:W-:Y:S01]  /*4a00*/  ULOP3.LUT UR4, UR39, 0xff, URZ, 0xc0, !UPT ;  /* 0x000000ff27047892 */ /* 0x000fe2000f8ec0ff */
[C---:B------:R-:W-:Y:S01]  /*4a10*/  FMUL.FTZ R7, R23.reuse, UR9 ;  /* 0x0000000917077c20 */ /* 0x040fe20008410000 */
[----:B------:R-:W-:-:S02]  /*4a20*/  FFMA.FTZ R4, R23, UR8, R4 ;  /* 0x0000000817047c23 */ /* 0x000fc40008010004 */
[----:B------:R-:W-:Y:S01]  /*4a30*/  UISETP.GT.AND UP0, UPT, UR4, 0x9, UPT ;  /* 0x000000090400788c */ /* 0x000fe2000bf04270 */
[----:B------:R-:W-:Y:S01]  /*4a40*/  FFMA.FTZ R7, R22, UR8, -R7 ;  /* 0x0000000816077c23 */ /* 0x000fe20008010807 */
[CC--:B------:R-:W-:Y:S01]  /*4a50*/  FMUL.FTZ R6, R4.reuse, R3.reuse ;  /* 0x0000000304067220 */ /* 0x0c0fe20000410000 */
[-C--:B--2---:R-:W-:Y:S01]  /*4a60*/  FMUL.FTZ R8, R4, R2.reuse ;  /* 0x0000000204087220 */ /* 0x084fe20000410000 */
[----:B------:R-:W-:Y:S02]  /*4a70*/  IADD3 R4, P0, PT, R16, UR6, RZ ;  /* 0x0000000610047c10 */ /* 0x000fe4000ff1e0ff */
[C---:B------:R-:W-:Y:S01]  /*4a80*/  FFMA.FTZ R9, R7.reuse, R2, -R6 ;  /* 0x0000000207097223 */ /* 0x040fe20000010806 */
[----:B------:R-:W-:Y:S02]  /*4a90*/  FFMA.FTZ R3, R7, R3, R8 ;  /* 0x0000000307037223 */ /* 0x000fe40000010008 */
[----:B------:R-:W-:Y:S02]  /*4aa0*/  IMAD.X R5, RZ, RZ, UR7, P0 ;  /* 0x00000007ff057e24 */ /* 0x000fe400080e06ff */
[----:B------:R-:W-:Y:S01]  /*4ab0*/  FADD.FTZ R2, R18, R9 ;  /* 0x0000000912027221 */ /* 0x000fe20000010000 */
[----:B------:R-:W-:Y:S01]  /*4ac0*/  FADD.FTZ R3, R0, R3 ;  /* 0x0000000300037221 */ /* 0x000fe20000010000 */
        /* <DEDUP_REMOVED lines=9> */
[----:B------:R-:W0:Y:S02]  /*4b60*/  F2I.FTZ.TRUNC.NTZ R3, R2 ;  /* 0x0000000200037305 */ /* 0x000e24000021f100 */
[----:B0-----:R0:W-:Y:S01]  /*4b70*/  STG.E.U8 desc[UR36][R4.64], R3 ;  /* 0x0000000304007986 */ /* 0x0011e2000c101124 */
[----:B------:R-:W-:Y:S05]  /*4b80*/  BRA `(.L_x_4364) ;  /* 0x0000000c00507947 */ /* 0x000fea0003800000 */
.L_x_4362:
[----:B------:R-:W0:Y:S02]  /*4b90*/  F2I.S64.TRUNC R2, R2 ;  /* 0x0000000200027311 */ /* 0x000e24000020d900 */
[----:B0-----:R-:W-:-:S05]  /*4ba0*/  IMAD.MOV.U32 R7, RZ, RZ, R2 ;  /* 0x000000ffff077224 */ /* 0x001fca00078e0002 */
[----:B------:R0:W-:Y:S01]  /*4bb0*/  STG.E.U8 desc[UR36][R4.64], R7 ;  /* 0x0000000704007986 */ /* 0x0001e2000c101124 */
[----:B------:R-:W-:Y:S05]  /*4bc0*/  BRA `(.L_x_4364) ;  /* 0x0000000c00407947 */ /* 0x000fea0003800000 */
.L_x_4361:
[----:B------:R-:W-:-:S09]  /*4bd0*/  UISETP.NE.AND UP0, UPT, UR4, 0x2, UPT ;  /* 0x000000020400788c */ /* 0x000fd2000bf05270 */
[----:B------:R-:W-:Y:S05]  /*4be0*/  BRA.U !UP0, `(.L_x_4365) ;  /* 0x0000000108287547 */ /* 0x000fea000b800000 */
[----:B------:R-:W-:-:S09]  /*4bf0*/  UISETP.NE.AND UP0, UPT, UR4, 0x3, UPT ;  /* 0x000000030400788c */ /* 0x000fd2000bf05270 */
[----:B------:R-:W-:Y:S05]  /*4c00*/  BRA.U !UP0, `(.L_x_4366) ;  /* 0x0000000108147547 */ /* 0x000fea000b800000 */
[----:B------:R-:W-:-:S09]  /*4c10*/  UISETP.NE.AND UP0, UPT, UR4, 0x4, UPT ;  /* 0x000000040400788c */ /* 0x000fd2000bf05270 */
[----:B------:R-:W-:Y:S05]  /*4c20*/  BRA.U UP0, `(.L_x_4363) ;  /* 0x0000000900947547 */ /* 0x000fea000b800000 */
[----:B------:R-:W0:Y:S02]  /*4c30*/  F2I.S64.TRUNC R2, R2 ;  /* 0x0000000200027311 */ /* 0x000e24000020d900 */
[----:B0-----:R0:W-:Y:S01]  /*4c40*/  STG.E.64 desc[UR36][R4.64], R2 ;  /* 0x0000000204007986 */ /* 0x0011e2000c101b24 */
[----:B------:R-:W-:Y:S05]  /*4c50*/  BRA `(.L_x_4364) ;  /* 0x0000000c001c7947 */ /* 0x000fea0003800000 */
.L_x_4366:
[----:B------:R-:W0:Y:S02]  /*4c60*/  F2I.FTZ.TRUNC.NTZ R3, R2 ;  /* 0x0000000200037305 */ /* 0x000e24000021f100 */
[----:B0-----:R0:W-:Y:S01]  /*4c70*/  STG.E desc[UR36][R4.64], R3 ;  /* 0x0000000304007986 */ /* 0x0011e2000c101924 */
[----:B------:R-:W-:Y:S05]  /*4c80*/  BRA `(.L_x_4364) ;  /* 0x0000000c00107947 */ /* 0x000fea0003800000 */
.L_x_4365:
[----:B------:R-:W0:Y:S02]  /*4c90*/  F2I.FTZ.TRUNC.NTZ R3, R2 ;  /* 0x0000000200037305 */ /* 0x000e24000021f100 */
[----:B0-----:R0:W-:Y:S01]  /*4ca0*/  STG.E.U16 desc[UR36][R4.64], R3 ;  /* 0x0000000304007986 */ /* 0x0011e2000c101524 */
[----:B------:R-:W-:Y:S05]  /*4cb0*/  BRA `(.L_x_4364) ;  /* 0x0000000c00047947 */ /* 0x000fea0003800000 */
.L_x_4360:
[----:B------:R-:W-:-:S09]  /*4cc0*/  UISETP.GT.AND UP0, UPT, UR4, 0x6, UPT ;  /* 0x000000060400788c */ /* 0x000fd2000bf04270 */
[----:B------:R-:W-:Y:S05]  /*4cd0*/  BRA.U UP0, `(.L_x_4367) ;  /* 0x0000000100247547 */ /* 0x000fea000b800000 */
[----:B------:R-:W-:-:S09]  /*4ce0*/  UISETP.NE.AND UP0, UPT, UR4, 0x5, UPT ;  /* 0x000000050400788c */ /* 0x000fd2000bf05270 */
[----:B------:R-:W-:Y:S05]  /*4cf0*/  BRA.U !UP0, `(.L_x_4368) ;  /* 0x0000000108107547 */ /* 0x000fea000b800000 */
[----:B------:R-:W-:-:S09]  /*4d00*/  UISETP.NE.AND UP0, UPT, UR4, 0x6, UPT ;  /* 0x000000060400788c */ /* 0x000fd2000bf05270 */
[----:B------:R-:W-:Y:S05]  /*4d10*/  BRA.U UP0, `(.L_x_4363) ;  /* 0x0000000900587547 */ /* 0x000fea000b800000 */
[----:B------:R0:W-:Y:S01]  /*4d20*/  STG.E desc[UR36][R4.64], R2 ;  /* 0x0000000204007986 */ /* 0x0001e2000c101924 */
[----:B------:R-:W-:Y:S05]  /*4d30*/  BRA `(.L_x_4364) ;  /* 0x0000000800e47947 */ /* 0x000fea0003800000 */
.L_x_4368:
[----:B------:R-:W-:-:S05]  /*4d40*/  F2FP.F16.F32.PACK_AB R2, RZ, R2 ;  /* 0x00000002ff02723e */ /* 0x000fca00000000ff */
[----:B------:R0:W-:Y:S01]  /*4d50*/  STG.E.U16 desc[UR36][R4.64], R2 ;  /* 0x0000000204007986 */ /* 0x0001e2000c101524 */
[----:B------:R-:W-:Y:S05]  /*4d60*/  BRA `(.L_x_4364) ;  /* 0x0000000800d87947 */ /* 0x000fea0003800000 */
.L_x_4367:
[----:B------:R-:W-:-:S09]  /*4d70*/  UISETP.NE.AND UP0, UPT, UR4, 0x7, UPT ;  /* 0x000000070400788c */ /* 0x000fd2000bf05270 */
[----:B------:R-:W-:Y:S05]  /*4d80*/  BRA.U !UP0, `(.L_x_4369) ;  /* 0x0000000108247547 */ /* 0x000fea000b800000 */
[----:B------:R-:W-:-:S09]  /*4d90*/  UISETP.NE.AND UP0, UPT, UR4, 0x8, UPT ;  /* 0x000000080400788c */ /* 0x000fd2000bf05270 */
[----:B------:R-:W-:Y:S05]  /*4da0*/  BRA.U !UP0, `(.L_x_4370) ;  /* 0x0000000108107547 */ /* 0x000fea000b800000 */
[----:B------:R-:W-:-:S09]  /*4db0*/  UISETP.NE.AND UP0, UPT, UR4, 0x9, UPT ;  /* 0x000000090400788c */ /* 0x000fd2000bf05270 */
[----:B------:R-:W-:Y:S05]  /*4dc0*/  BRA.U UP0, `(.L_x_4363) ;  /* 0x00000009002c7547 */ /* 0x000fea000b800000 */
[----:B------:R0:W-:Y:S01]  /*4dd0*/  STG.E.64 desc[UR36][R4.64], R2 ;  /* 0x0000000204007986 */ /* 0x0001e2000c101b24 */
[----:B------:R-:W-:Y:S05]  /*4de0*/  BRA `(.L_x_4364) ;  /* 0x0000000800b87947 */ /* 0x000fea0003800000 */
.L_x_4370:
[----:B------:R-:W-:-:S05]  /*4df0*/  F2FP.F16.F32.PACK_AB R3, R3, R2 ;  /* 0x000000020303723e */ /* 0x000fca00000000ff */
[----:B------:R0:W-:Y:S01]  /*4e00*/  STG.E desc[UR36][R4.64], R3 ;  /* 0x0000000304007986 */ /* 0x0001e2000c101924 */
[----:B------:R-:W-:Y:S05]  /*4e10*/  BRA `(.L_x_4364) ;  /* 0x0000000800ac7947 */ /* 0x000fea0003800000 */
.L_x_4369:
[----:B------:R-:W-:-:S06]  /*4e20*/  FMUL.FTZ R2, R2, 1 ;  /* 0x3f80000002027820 */ /* 0x000fcc0000410000 */
[----:B------:R-:W0:Y:S02]  /*4e30*/  F2F.F64.F32 R2, R2 ;  /* 0x0000000200027310 */ /* 0x000e240000201800 */
[----:B0-----:R0:W-:Y:S01]  /*4e40*/  STG.E.64 desc[UR36][R4.64], R2 ;  /* 0x0000000204007986 */ /* 0x0011e2000c101b24 */
[----:B------:R-:W-:Y:S05]  /*4e50*/  BRA `(.L_x_4364) ;  /* 0x00000008009c7947 */ /* 0x000fea0003800000 */
.L_x_4359:
        /* <DEDUP_REMOVED lines=8> */
[----:B------:R-:W-:Y:S02]  /*4ee0*/  FSETP.NEU.FTZ.AND P0, PT, R2, RZ, PT ;  /* 0x000000ff0200720b */ /* 0x000fe40003f1d000 */
[----:B------:R-:W-:-:S04]  /*4ef0*/  FSETP.NEU.FTZ.AND P1, PT, R3, RZ, PT ;  /* 0x000000ff0300720b */ /* 0x000fc80003f3d000 */
[----:B------:R-:W-:-:S04]  /*4f00*/  PLOP3.LUT P0, PT, P0, P1, PT, 0xf8, 0x8f ;  /* 0x00000000008f781c */ /* 0x000fc80000703f70 */
[----:B------:R-:W-:-:S05]  /*4f10*/  SEL R3, RZ, 0x1, !P0 ;  /* 0x00000001ff037807 */ /* 0x000fca0004000000 */
[----:B------:R0:W-:Y:S01]  /*4f20*/  STG.E.U8 desc[UR36][R4.64], R3 ;  /* 0x0000000304007986 */ /* 0x0001e2000c101124 */
[----:B------:R-:W-:Y:S05]  /*4f30*/  BRA `(.L_x_4364) ;  /* 0x0000000800647947 */ /* 0x000fea0003800000 */
.L_x_4373:
[----:B------:R-:W-:Y:S01]  /*4f40*/  FMUL.FTZ R8, R2, 1 ;  /* 0x3f80000002087820 */ /* 0x000fe20000410000 */
[----:B------:R-:W-:-:S05]  /*4f50*/  FMUL.FTZ R10, R3, 1 ;  /* 0x3f800000030a7820 */ /* 0x000fca0000410000 */
[----:B------:R-:W-:-:S15]  /*4f60*/  F2F.F64.F32 R8, R8 ;  /* 0x0000000800087310 */ /* 0x000fde0000201800 */
[----:B------:R-:W-:-:S15]  /*4f70*/  NOP ;  /* 0x0000000000007918 */ /* 0x000fde0000000000 */
[----:B------:R-:W-:-:S15]  /*4f80*/  NOP ;  /* 0x0000000000007918 */ /* 0x000fde0000000000 */
[----:B------:R-:W-:-:S15]  /*4f90*/  NOP ;  /* 0x0000000000007918 */ /* 0x000fde0000000000 */
[----:B------:R-:W-:-:S04]  /*4fa0*/  NOP ;  /* 0x0000000000007918 */ /* 0x000fc80000000000 */
[----:B------:R-:W0:Y:S02]  /*4fb0*/  F2F.F64.F32 R10, R10 ;  /* 0x0000000a000a7310 */ /* 0x000e240000201800 */
[----:B0-----:R0:W-:Y:S01]  /*4fc0*/  STG.E.128 desc[UR36][R4.64], R8 ;  /* 0x0000000804007986 */ /* 0x0011e2000c101d24 */
[----:B------:R-:W-:Y:S05]  /*4fd0*/  BRA `(.L_x_4364) ;  /* 0x00000008003c7947 */ /* 0x000fea0003800000 */
.L_x_4372:
[----:B------:R-:W-:-:S09]  /*4fe0*/  UISETP.NE.AND UP0, UPT, UR4, 0xf, UPT ;  /* 0x0000000f0400788c */ /* 0x000fd2000bf05270 */
[----:B------:R-:W-:Y:S05]  /*4ff0*/  BRA.U !UP0, `(.L_x_4374) ;  /* 0x0000000108987547 */ /* 0x000fea000b800000 */
[----:B------:R-:W-:-:S09]  /*5000*/  UISETP.NE.AND UP0, UPT, UR4, 0x17, UPT ;  /* 0x000000170400788c */ /* 0x000fd2000bf05270 */
[----:B------:R-:W-:Y:S05]  /*5010*/  BRA.U !UP0, `(.L_x_4375) ;  /* 0x0000000108487547 */ /* 0x000fea000b800000 */
[----:B------:R-:W-:-:S09]  /*5020*/  UISETP.NE.AND UP0, UPT, UR4, 0x18, UPT ;  /* 0x000000180400788c */ /* 0x000fd2000bf05270 */
[----:B------:R-:W-:Y:S05]  /*5030*/  BRA.U UP0, `(.L_x_4363) ;  /* 0x0000000500907547 */ /* 0x000fea000b800000 */
[----:B------:R-:W-:Y:S01]  /*5040*/  LOP3.LUT R6, R2, 0x7fffffff, RZ, 0xc0, !PT ;  /* 0x7fffffff02067812 */ /* 0x000fe200078ec0ff */
[----:B------:R-:W-:Y:S01]  /*5050*/  BSSY.RECONVERGENT B0, `(.L_x_4376) ;  /* 0x000000b000007945 */ /* 0x000fe20003800200 */
[----:B------:R-:W-:Y:S02]  /*5060*/  SHF.R.U32.HI R7, RZ, 0x18, R2 ;  /* 0x00000018ff077819 */ /* 0x000fe40000011602 */
[----:B------:R-:W-:Y:S02]  /*5070*/  ISETP.GT.U32.AND P0, PT, R6, 0x43efffff, PT ;  /* 0x43efffff0600780c */ /* 0x000fe40003f04070 */
[----:B------:R-:W-:-:S11]  /*5080*/  MOV R0, 0x7f ;  /* 0x0000007f00007802 */ /* 0x000fd60000000f00 */
[----:B------:R-:W-:Y:S05]  /*5090*/  @P0 BRA `(.L_x_4377) ;  /* 0x0000000000180947 */ /* 0x000fea0003800000 */
[----:B------:R-:W-:-:S13]  /*50a0*/  ISETP.GT.U32.AND P0, PT, R6, 0x3c7fffff, PT ;  /* 0x3c7fffff0600780c */ /* 0x000fda0003f04070 */
[----:B------:R-:W-:-:S04]  /*50b0*/  @P0 SHF.R.U32.HI R0, RZ, 0x14, R2 ;  /* 0x00000014ff000819 */ /* 0x000fc80000011602 */
[----:B------:R-:W-:Y:S01]  /*50c0*/  @P0 LOP3.LUT R3, R0, 0x1, RZ, 0xc0, !PT ;  /* 0x0000000100030812 */ /* 0x000fe200078ec0ff */
[----:B------:R-:W-:-:S03]  /*50d0*/  @!P0 FADD.FTZ R0, R6, 16384 ;  /* 0x4680000006008421 */ /* 0x000fc60000010000 */
[----:B------:R-:W-:-:S04]  /*50e0*/  @P0 IADD3 R3, PT, PT, R2, 0x407ffff, R3 ;  /* 0x0407ffff02030810 */ /* 0x000fc80007ffe003 */
[----:B------:R-:W-:-:S07]  /*50f0*/  @P0 SHF.R.U32.HI R0, RZ, 0x14, R3 ;  /* 0x00000014ff000819 */ /* 0x000fce0000011603 */
.L_x_4377:
[----:B------:R-:W-:Y:S05]  /*5100*/  BSYNC.RECONVERGENT B0 ;  /* 0x0000000000007941 */ /* 0x000fea0003800200 */
.L_x_4376:
[----:B------:R-:W-:-:S05]  /*5110*/  LOP3.LUT R7, R0, 0x80, R7, 0xf8, !PT ;  /* 0x0000008000077812 */ /* 0x000fca00078ef807 */
[----:B------:R0:W-:Y:S01]  /*5120*/  STG.E.U8 desc[UR36][R4.64], R7 ;  /* 0x0000000704007986 */ /* 0x0001e2000c101124 */
[----:B------:R-:W-:Y:S05]  /*5130*/  BRA `(.L_x_4364) ;  /* 0x0000000400e47947 */ /* 0x000fea0003800000 */
.L_x_4375:
[----:B------:R-:W-:Y:S01]  /*5140*/  LOP3.LUT R6, R2, 0x7fffffff, RZ, 0xc0, !PT ;  /* 0x7fffffff02067812 */ /* 0x000fe200078ec0ff */
[----:B------:R-:W-:Y:S01]  /*5150*/  BSSY.RECONVERGENT B0, `(.L_x_4378) ;  /* 0x000000d000007945 */ /* 0x000fe20003800200 */
        /* <DEDUP_REMOVED lines=12> */
.L_x_4379:
[----:B------:R-:W-:Y:S05]  /*5220*/  BSYNC.RECONVERGENT B0 ;  /* 0x0000000000007941 */ /* 0x000fea0003800200 */
.L_x_4378:
[----:B------:R-:W-:-:S05]  /*5230*/  LOP3.LUT R3, R0, 0x80, R7, 0xf8, !PT ;  /* 0x0000008000037812 */ /* 0x000fca00078ef807 */
[----:B------:R0:W-:Y:S01]  /*5240*/  STG.E.U8 desc[UR36][R4.64], R3 ;  /* 0x0000000304007986 */ /* 0x0001e2000c101124 */
[----:B------:R-:W-:Y:S05]  /*5250*/  BRA `(.L_x_4364) ;  /* 0x00000004009c7947 */ /* 0x000fea0003800000 */
.L_x_4374:
[----:B------:R-:W-:-:S05]  /*5260*/  F2FP.BF16.F32.PACK_AB R2, RZ, R2 ;  /* 0x00000002ff02723e */ /* 0x000fca00000010ff */
[----:B------:R0:W-:Y:S01]  /*5270*/  STG.E.U16 desc[UR36][R4.64], R2 ;  /* 0x0000000204007986 */ /* 0x0001e2000c101524 */
[----:B------:R-:W-:Y:S05]  /*5280*/  BRA `(.L_x_4364) ;  /* 0x0000000400907947 */ /* 0x000fea0003800000 */
.L_x_4371:
        /* <DEDUP_REMOVED lines=8> */
[----:B------:R-:W0:Y:S02]  /*5310*/  F2I.FTZ.U32.TRUNC.NTZ R3, R2 ;  /* 0x0000000200037305 */ /* 0x000e24000021f000 */
[----:B0-----:R1:W-:Y:S01]  /*5320*/  STG.E.U16 desc[UR36][R4.64], R3 ;  /* 0x0000000304007986 */ /* 0x0013e2000c101524 */
[----:B------:R-:W-:Y:S05]  /*5330*/  BRA `(.L_x_4364) ;  /* 0x0000000400647947 */ /* 0x000fea0003800000 */
.L_x_4382:
[----:B------:R-:W-:Y:S01]  /*5340*/  LOP3.LUT R3, R2, 0x7fffffff, RZ, 0xc0, !PT ;  /* 0x7fffffff02037812 */ /* 0x000fe200078ec0ff */
[----:B------:R-:W-:Y:S01]  /*5350*/  BSSY.RECONVERGENT B0, `(.L_x_4383) ;  /* 0x0000013000007945 */ /* 0x000fe20003800200 */
[----:B------:R-:W-:Y:S02]  /*5360*/  IMAD.MOV.U32 R0, RZ, RZ, 0x80 ;  /* 0x00000080ff007424 */ /* 0x000fe400078e00ff */
        /* <DEDUP_REMOVED lines=9> */
.L_x_4385:
[----:B------:R-:W-:-:S04]  /*5400*/  SHF.R.U32.HI R0, RZ, 0x14, R2 ;  /* 0x00000014ff007819 */ /* 0x000fc80000011602 */
[----:B------:R-:W-:-:S04]  /*5410*/  LOP3.LUT R3, R0, 0x1, RZ, 0xc0, !PT ;  /* 0x0000000100037812 */ /* 0x000fc800078ec0ff */
[----:B------:R-:W-:-:S04]  /*5420*/  IADD3 R0, PT, PT, R2, 0x487ffff, R3 ;  /* 0x0487ffff02007810 */ /* 0x000fc80007ffe003 */
[----:B------:R-:W-:-:S04]  /*5430*/  SHF.R.U32.HI R0, RZ, 0x14, R0 ;  /* 0x00000014ff007819 */ /* 0x000fc80000011600 */
[----:B------:R-:W-:-:S07]  /*5440*/  LOP3.LUT R3, R0, 0xff, RZ, 0xc0, !PT ;  /* 0x000000ff00037812 */ /* 0x000fce00078ec0ff */
.L_x_4386:
[----:B------:R-:W-:-:S04]  /*5450*/  SHF.R.U32.HI R2, RZ, 0x18, R2 ;  /* 0x00000018ff027819 */ /* 0x000fc80000011602 */
[----:B------:R-:W-:-:S04]  /*5460*/  LOP3.LUT R3, R3, 0x80, R2, 0xf8, !PT ;  /* 0x0000008003037812 */ /* 0x000fc800078ef802 */
[----:B------:R-:W-:-:S07]  /*5470*/  PRMT R0, R3, 0x7610, R0 ;  /* 0x0000761003007816 */ /* 0x000fce0000000000 */
.L_x_4384:
[----:B------:R-:W-:Y:S05]  /*5480*/  BSYNC.RECONVERGENT B0 ;  /* 0x0000000000007941 */ /* 0x000fea0003800200 */
.L_x_4383:
[----:B------:R0:W-:Y:S01]  /*5490*/  STG.E.U8 desc[UR36][R4.64], R0 ;  /* 0x0000000004007986 */ /* 0x0001e2000c101124 */
[----:B------:R-:W-:Y:S05]  /*54a0*/  BRA `(.L_x_4364) ;  /* 0x0000000400087947 */ /* 0x000fea0003800000 */
.L_x_4381:
[----:B------:R-:W-:Y:S01]  /*54b0*/  LOP3.LUT R3, R2, 0x7fffffff, RZ, 0xc0, !PT ;  /* 0x7fffffff02037812 */ /* 0x000fe200078ec0ff */
[----:B------:R-:W-:Y:S01]  /*54c0*/  BSSY.RECONVERGENT B0, `(.L_x_4387) ;  /* 0x0000013000007945 */ /* 0x000fe20003800200 */
[----:B------:R-:W-:Y:S02]  /*54d0*/  HFMA2 R0, -RZ, RZ, 0, 7.62939453125e-06 ;  /* 0x00000080ff007431 */ /* 0x000fe400000001ff */
        /* <DEDUP_REMOVED lines=9> */
.L_x_4389:
[----:B------:R-:W-:-:S04]  /*5570*/  SHF.R.U32.HI R0, RZ, 0x15, R2 ;  /* 0x00000015ff007819 */ /* 0x000fc80000011602 */
[----:B------:R-:W-:-:S04]  /*5580*/  LOP3.LUT R3, R0, 0x1, RZ, 0xc0, !PT ;  /* 0x0000000100037812 */ /* 0x000fc800078ec0ff */
[----:B------:R-:W-:-:S04]  /*5590*/  IADD3 R0, PT, PT, R2, 0x88fffff, R3 ;  /* 0x088fffff02007810 */ /* 0x000fc80007ffe003 */
[----:B------:R-:W-:-:S04]  /*55a0*/  SHF.R.U32.HI R0, RZ, 0x15, R0 ;  /* 0x00000015ff007819 */ /* 0x000fc80000011600 */
[----:B------:R-:W-:-:S07]  /*55b0*/  LOP3.LUT R3, R0, 0xff, RZ, 0xc0, !PT ;  /* 0x000000ff00037812 */ /* 0x000fce00078ec0ff */
.L_x_4390:
[----:B------:R-:W-:-:S04]  /*55c0*/  SHF.R.U32.HI R2, RZ, 0x18, R2 ;  /* 0x00000018ff027819 */ /* 0x000fc80000011602 */
[----:B------:R-:W-:-:S04]  /*55d0*/  LOP3.LUT R3, R3, 0x80, R2, 0xf8, !PT ;  /* 0x0000008003037812 */ /* 0x000fc800078ef802 */
[----:B------:R-:W-:-:S07]  /*55e0*/  PRMT R0, R3, 0x7610, R0 ;  /* 0x0000761003007816 */ /* 0x000fce0000000000 */
.L_x_4388:
[----:B------:R-:W-:Y:S05]  /*55f0*/  BSYNC.RECONVERGENT B0 ;  /* 0x0000000000007941 */ /* 0x000fea0003800200 */
.L_x_4387:
[----:B------:R2:W-:Y:S01]  /*5600*/  STG.E.U8 desc[UR36][R4.64], R0 ;  /* 0x0000000004007986 */ /* 0x0005e2000c101124 */
[----:B------:R-:W-:Y:S05]  /*5610*/  BRA `(.L_x_4364) ;  /* 0x0000000000ac7947 */ /* 0x000fea0003800000 */
.L_x_4380:
[----:B------:R-:W-:-:S09]  /*5620*/  UISETP.NE.AND UP0, UPT, UR4, 0x1c, UPT ;  /* 0x0000001c0400788c */ /* 0x000fd2000bf05270 */
[----:B------:R-:W-:Y:S05]  /*5630*/  BRA.U !UP0, `(.L_x_4391) ;  /* 0x00000001089c7547 */ /* 0x000fea000b800000 */
[----:B------:R-:W-:-:S09]  /*5640*/  UISETP.NE.AND UP0, UPT, UR4, 0x1d, UPT ;  /* 0x0000001d0400788c */ /* 0x000fd2000bf05270 */
[----:B------:R-:W-:Y:S05]  /*5650*/  BRA.U !UP0, `(.L_x_4392) ;  /* 0x0000000108887547 */ /* 0x000fea000b800000 */
[----:B------:R-:W-:-:S09]  /*5660*/  UISETP.NE.AND UP0, UPT, UR4, 0x2c, UPT ;  /* 0x0000002c0400788c */ /* 0x000fd2000bf05270 */
[----:B------:R-:W-:Y:S05]  /*5670*/  BRA.U !UP0, `(.L_x_4393) ;  /* 0x0000000108447547 */ /* 0x000fea000b800000 */
.L_x_4363:
[----:B------:R-:W-:Y:S01]  /*5680*/  MOV R0, 0x228 ;  /* 0x0000022800007802 */ /* 0x000fe20000000f00 */
[----:B------:R-:W0:Y:S01]  /*5690*/  LDCU.64 UR6, c[0x4][0x218] ;  /* 0x01004300ff0677ac */ /* 0x000e220008000a00 */
[----:B------:R-:W-:Y:S02]  /*56a0*/  HFMA2 R13, -RZ, RZ, 0, 0 ;  /* 0x00000000ff0d7431 */ /* 0x000fe400000001ff */
[----:B------:R-:W-:Y:S01]  /*56b0*/  IMAD.MOV.U32 R8, RZ, RZ, 0x65 ;  /* 0x00000065ff087424 */ /* 0x000fe200078e00ff */
[----:B------:R1:W2:Y:S01]  /*56c0*/  LDC.64 R2, c[0x4][R0] ;  /* 0x0100000000027b82 */ /* 0x0002a20000000a00 */
[----:B------:R-:W3:Y:S01]  /*56d0*/  LDCU.64 UR8, c[0x4][0x220] ;  /* 0x01004400ff0877ac */ /* 0x000ee20008000a00 */
[----:B------:R-:W-:Y:S01]  /*56e0*/  IMAD.MOV.U32 R12, RZ, RZ, 0x1 ;  /* 0x00000001ff0c7424 */ /* 0x000fe200078e00ff */
[----:B------:R-:W4:Y:S01]  /*56f0*/  LDCU.64 UR4, c[0x4][0x98] ;  /* 0x01001300ff0477ac */ /* 0x000f220008000a00 */
[----:B0-----:R-:W-:Y:S02]  /*5700*/  IMAD.U32 R4, RZ, RZ, UR6 ;  /* 0x00000006ff047e24 */ /* 0x001fe4000f8e00ff */
[----:B------:R-:W-:Y:S01]  /*5710*/  IMAD.U32 R5, RZ, RZ, UR7 ;  /* 0x00000007ff057e24 */ /* 0x000fe2000f8e00ff */
[----:B---3--:R-:W-:Y:S01]  /*5720*/  MOV R6, UR8 ;  /* 0x0000000800067c02 */ /* 0x008fe20008000f00 */
[----:B------:R-:W-:-:S02]  /*5730*/  IMAD.U32 R7, RZ, RZ, UR9 ;  /* 0x00000009ff077e24 */ /* 0x000fc4000f8e00ff */
[----:B----4-:R-:W-:Y:S01]  /*5740*/  IMAD.U32 R10, RZ, RZ, UR4 ;  /* 0x00000004ff0a7e24 */ /* 0x010fe2000f8e00ff */
[----:B-1----:R-:W-:-:S07]  /*5750*/  MOV R11, UR5 ;  /* 0x00000005000b7c02 */ /* 0x002fce0008000f00 */
[----:B------:R-:W-:-:S07]  /*5760*/  LEPC R20, `(.L_x_4394) ;  /* 0x000000001014794e */ /* 0x000fce0000000000 */
[----:B--2---:R-:W-:Y:S05]  /*5770*/  CALL.ABS.NOINC R2 ;  /* 0x0000000002007343 */ /* 0x004fea0003c00000 */
.L_x_4394:
[----:B------:R-:W-:Y:S05]  /*5780*/  BRA `(.L_x_4364) ;  /* 0x0000000000507947 */ /* 0x000fea0003800000 */
.L_x_4393:
        /* <DEDUP_REMOVED lines=13> */
[----:B------:R4:W-:Y:S01]  /*5860*/  STG.E.U8 desc[UR36][R4.64], R3 ;  /* 0x0000000304007986 */ /* 0x0009e2000c101124 */
[----:B------:R-:W-:Y:S05]  /*5870*/  BRA `(.L_x_4364) ;  /* 0x0000000000147947 */ /* 0x000fea0003800000 */
.L_x_4392:
[----:B------:R-:W0:Y:S02]  /*5880*/  F2I.U64.TRUNC R2, R2 ;  /* 0x0000000200027311 */ /* 0x000e24000020d800 */
[----:B0-----:R0:W-:Y:S01]  /*5890*/  STG.E.64 desc[UR36][R4.64], R2 ;  /* 0x0000000204007986 */ /* 0x0011e2000c101b24 */
[----:B------:R-:W-:Y:S05]  /*58a0*/  BRA `(.L_x_4364) ;  /* 0x0000000000087947 */ /* 0x000fea0003800000 */
.L_x_4391:
[----:B------:R-:W0:Y:S02]  /*58b0*/  F2I.FTZ.U32.TRUNC.NTZ R3, R2 ;  /* 0x0000000200037305 */ /* 0x000e24000021f000 */
[----:B0-----:R3:W-:Y:S02]  /*58c0*/  STG.E desc[UR36][R4.64], R3 ;  /* 0x0000000304007986 */ /* 0x0017e4000c101924 */
.L_x_4364:
[----:B------:R-:W-:-:S07]  /*58d0*/  VIADD R17, R17, 0x80 ;  /* 0x0000008011117836 */ /* 0x000fce0000000000 */
.L_x_4270:
[----:B------:R-:W-:Y:S05]  /*58e0*/  BSYNC.RECONVERGENT B7 ;  /* 0x0000000000077941 */ /* 0x000fea0003800200 */
.L_x_4269:
[----:B------:R-:W5:Y:S01]  /*58f0*/  LDCU UR4, c[0x0][0x380] ;  /* 0x00007000ff0477ac */ /* 0x000f620008000800 */
[----:B------:R-:W-:Y:S01]  /*5900*/  BSSY.RECONVERGENT B7, `(.L_x_4395) ;  /* 0x000057d000077945 */ /* 0x000fe20003800200 */
[----:B-----5:R-:W-:-:S13]  /*5910*/  ISETP.GE.AND P0, PT, R17, UR4, PT ;  /* 0x0000000411007c0c */ /* 0x020fda000bf06270 */
[----:B------:R-:W-:Y:S05]  /*5920*/  @P0 BRA `(.L_x_4396) ;  /* 0x0000005400e80947 */ /* 0x000fea0003800000 */
[----:B------:R-:W5:Y:S01]  /*5930*/  LDCU UR4, c[0x0][0x388] ;  /* 0x00007100ff0477ac */ /* 0x000f620008000800 */
[----:B------:R-:W-:Y:S02]  /*5940*/  HFMA2 R24, -RZ, RZ, 0, 0 ;  /* 0x00000000ff187431 */ /* 0x000fe400000001ff */
[----:B------:R-:W-:Y:S01]  /*5950*/  IMAD.MOV.U32 R22, RZ, RZ, RZ ;  /* 0x000000ffff167224 */ /* 0x000fe200078e00ff */
[----:B------:R-:W-:Y:S01]  /*5960*/  MOV R16, RZ ;  /* 0x000000ff00107202 */ /* 0x000fe20000000f00 */
[----:B0-2---:R-:W-:Y:S01]  /*5970*/  IMAD.MOV.U32 R0, RZ, RZ, RZ ;  /* 0x000000ffff007224 */ /* 0x005fe200078e00ff */
[----:B-----5:R-:W-:-:S09]  /*5980*/  UISETP.NE.AND UP0, UPT, UR4, URZ, UPT ;  /* 0x000000ff0400728c */ /* 0x020fd2000bf05270 */
[----:B------:R-:W-:Y:S05]  /*5990*/  BRA.U !UP0, `(.L_x_4397) ;  /* 0x0000001508d47547 */ /* 0x000fea000b800000 */
[----:B------:R-:W0:Y:S01]  /*59a0*/  LDCU.64 UR4, c[0x0][0x390] ;  /* 0x00007200ff0477ac */ /* 0x000e220008000a00 */
[----:B------:R-:W-:Y:S01]  /*59b0*/  IMAD.MOV.U32 R16, RZ, RZ, RZ ;  /* 0x000000ffff107224 */ /* 0x000fe200078e00ff */
[----:B------:R-:W2:Y:S01]  /*59c0*/  LDCU UR6, c[0x0][0x38c] ;  /* 0x00007180ff0677ac */ /* 0x000ea20008000800 */
[----:B------:R-:W5:Y:S01]  /*59d0*/  LDCU.64 UR8, c[0x0][0x4b8] ;  /* 0x00009700ff0877ac */ /* 0x000f620008000a00 */
[----:B------:R-:W5:Y:S01]  /*59e0*/  LDCU.64 UR10, c[0x0][0x4c0] ;  /* 0x00009800ff0a77ac */ /* 0x000f620008000a00 */
[----:B------:R-:W-:Y:S01]  /*59f0*/  UISETP.NE.AND UP0, UPT, UR44, URZ, UPT ;  /* 0x000000ff2c00728c */ /* 0x000fe2000bf05270 */
[----:B0-----:R-:W-:-:S05]  /*5a00*/  IMAD.HI.U32 R2, R17, UR4, R16 ;  /* 0x0000000411027c27 */ /* 0x001fca000f8e0010 */
[----:B-1-34-:R-:W-:-:S05]  /*5a10*/  SHF.R.U32.HI R3, RZ, UR5, R2 ;  /* 0x00000005ff037c19 */ /* 0x01afca0008011602 */
[----:B------:R-:W-:-:S04]  /*5a20*/  IMAD.MOV R24, RZ, RZ, -R3 ;  /* 0x000000ffff187224 */ /* 0x000fc800078e0a03 */
[----:B--2---:R-:W-:-:S04]  /*5a30*/  IMAD R24, R24, UR6, R17 ;  /* 0x0000000618187c24 */ /* 0x004fc8000f8e0211 */
[C---:B-----5:R-:W-:Y:S02]  /*5a40*/  IMAD R16, R24.reuse, UR8, RZ ;  /* 0x0000000818107c24 */ /* 0x060fe4000f8e02ff */
[C---:B------:R-:W-:Y:S02]  /*5a50*/  IMAD R0, R24.reuse, UR9, RZ ;  /* 0x0000000918007c24 */ /* 0x040fe4000f8e02ff */
[C---:B------:R-:W-:Y:S02]  /*5a60*/  IMAD R22, R24.reuse, UR10, RZ ;  /* 0x0000000a18167c24 */ /* 0x040fe4000f8e02ff */
        /* <DEDUP_REMOVED lines=360> */
.L_x_4397:
[----:B------:R-:W0:Y:S01]  /*70f0*/  LDCU.64 UR6, c[0x0][0x650] ;  /* 0x0000ca00ff0677ac */ /* 0x000e220008000a00 */
[----:B------:R-:W-:Y:S01]  /*7100*/  BSSY.RECONVERGENT B6, `(.L_x_4398) ;  /* 0x0000101000067945 */ /* 0x000fe20003800200 */
[----:B------:R-:W-:-:S04]  /*7110*/  UPRMT UR4, UR39, 0x7771, URZ ;  /* 0x0000777127047896 */ /* 0x000fc800080000ff */
[----:B------:R-:W-:Y:S01]  /*7120*/  UISETP.GT.AND UP0, UPT, UR4, 0x9, UPT ;  /* 0x000000090400788c */ /* 0x000fe2000bf04270 */
[----:B0-----:R-:W-:-:S04]  /*7130*/  IADD3 R2, P0, PT, R0, UR6, RZ ;  /* 0x0000000600027c10 */ /* 0x001fc8000ff1e0ff */
[----:B-1-34-:R-:W-:-:S04]  /*7140*/  IADD3.X R3, PT, PT, RZ, UR7, RZ, P0, !PT ;  /* 0x00000007ff037c10 */ /* 0x01afc800087fe4ff */
        /* <DEDUP_REMOVED lines=11> */
[----:B--2---:R2:W3:Y:S01]  /*7200*/  I2F.S16 R18, R2 ;  /* 0x0000000200127306 */ /* 0x0044e20000101400 */
[----:B------:R-:W-:Y:S05]  /*7210*/  BRA `(.L_x_4404) ;  /* 0x0000000c00bc7947 */ /* 0x000fea0003800000 */
.L_x_4402:
[----:B------:R-:W2:Y:S01]  /*7220*/  LDG.E.U8 R2, desc[UR36][R2.64] ;  /* 0x0000002402027981 */ /* 0x000ea2000c1e1100 */
[----:B------:R-:W-:Y:S01]  /*7230*/  IMAD.MOV.U32 R19, RZ, RZ, RZ ;  /* 0x000000ffff137224 */ /* 0x000fe200078e00ff */
[----:B--2---:R-:W-:Y:S01]  /*7240*/  I2FP.F32.U32 R18, R2 ;  /* 0x0000000200127245 */ /* 0x004fe20000201000 */
[----:B------:R-:W-:Y:S06]  /*7250*/  BRA `(.L_x_4404) ;  /* 0x0000000c00ac7947 */ /* 0x000fec0003800000 */
.L_x_4401:
        /* <DEDUP_REMOVED lines=8> */
[----:B--2---:R4:W0:Y:S02]  /*72e0*/  I2F.S64 R18, R2 ;  /* 0x0000000200127312 */ /* 0x0048240000301400 */
[----:B0---4-:R-:W-:Y:S05]  /*72f0*/  BRA `(.L_x_4404) ;  /* 0x0000000c00847947 */ /* 0x011fea0003800000 */
.L_x_4406:
[----:B------:R-:W2:Y:S01]  /*7300*/  LDG.E R2, desc[UR36][R2.64] ;  /* 0x0000002402027981 */ /* 0x000ea2000c1e1900 */
[----:B------:R-:W-:Y:S01]  /*7310*/  IMAD.MOV.U32 R19, RZ, RZ, RZ ;  /* 0x000000ffff137224 */ /* 0x000fe200078e00ff */
[----:B--2---:R-:W-:Y:S01]  /*7320*/  I2FP.F32.S32 R18, R2 ;  /* 0x0000000200127245 */ /* 0x004fe20000201400 */
[----:B------:R-:W-:Y:S06]  /*7330*/  BRA `(.L_x_4404) ;  /* 0x0000000c00747947 */ /* 0x000fec0003800000 */
.L_x_4405:
[----:B------:R-:W2:Y:S01]  /*7340*/  LDG.E.U16 R2, desc[UR36][R2.64] ;  /* 0x0000002402027981 */ /* 0x000ea2000c1e1500 */
[----:B------:R-:W-:Y:S01]  /*7350*/  IMAD.MOV.U32 R19, RZ, RZ, RZ ;  /* 0x000000ffff137224 */ /* 0x000fe200078e00ff */
[----:B--2---:R4:W0:Y:S01]  /*7360*/  I2F.S16 R18, R2 ;  /* 0x0000000200127306 */ /* 0x0048220000101400 */
[----:B------:R-:W-:Y:S05]  /*7370*/  BRA `(.L_x_4404) ;  /* 0x0000000c00647947 */ /* 0x000fea0003800000 */
.L_x_4400:
        /* <DEDUP_REMOVED lines=9> */
.L_x_4408:
[----:B------:R-:W2:Y:S01]  /*7410*/  LDG.E.U16 R2, desc[UR36][R2.64] ;  /* 0x0000002402027981 */ /* 0x000ea2000c1e1500 */
[----:B------:R-:W-:Y:S02]  /*7420*/  IMAD.MOV.U32 R19, RZ, RZ, RZ ;  /* 0x000000ffff137224 */ /* 0x000fe400078e00ff */
[----:B--2---:R-:W-:Y:S01]  /*7430*/  HADD2.F32 R18, -RZ, R2.H0_H0 ;  /* 0x20000002ff127230 */ /* 0x004fe20000004100 */
[----:B------:R-:W-:Y:S06]  /*7440*/  BRA `(.L_x_4404) ;  /* 0x0000000c00307947 */ /* 0x000fec0003800000 */
.L_x_4407:
        /* <DEDUP_REMOVED lines=8> */
.L_x_4410:
[----:B------:R-:W2:Y:S02]  /*74d0*/  LDG.E R2, desc[UR36][R2.64] ;  /* 0x0000002402027981 */ /* 0x000ea4000c1e1900 */
[--C-:B--2---:R-:W-:Y:S02]  /*74e0*/  HADD2.F32 R18, -RZ, R2.reuse.H0_H0 ;  /* 0x20000002ff127230 */ /* 0x104fe40000004100 */
[----:B------:R-:W-:Y:S01]  /*74f0*/  HADD2.F32 R19, -RZ, R2.H1_H1 ;  /* 0x30000002ff137230 */ /* 0x000fe20000004100 */
[----:B------:R-:W-:Y:S06]  /*7500*/  BRA `(.L_x_4404) ;  /* 0x0000000c00007947 */ /* 0x000fec0003800000 */
.L_x_4409:
        /* <DEDUP_REMOVED lines=12> */
.L_x_4399:
        /* <DEDUP_REMOVED lines=13> */
.L_x_4413:
        /* <DEDUP_REMOVED lines=22> */
.L_x_4412:
        /* <DEDUP_REMOVED lines=26> */
.L_x_4415:
[----:B------:R-:W2:Y:S01]  /*79a0*/  LDG.E.U8 R2, desc[UR36][R2.64] ;  /* 0x0000002402027981 */ /* 0x000ea2000c1e1100 */
[----:B------:R-:W-:Y:S01]  /*79b0*/  IMAD.MOV.U32 R19, RZ, RZ, RZ ;  /* 0x000000ffff137224 */ /* 0x000fe200078e00ff */
[C---:B--2---:R-:W-:Y:S01]  /*79c0*/  SHF.L.U32 R0, R2.reuse, 0x19, RZ ;  /* 0x0000001902007819 */ /* 0x044fe200000006ff */
        /* <DEDUP_REMOVED lines=8> */
[----:B------:R-:W-:Y:S01]  /*7a50*/  LOP3.LUT R18, R0, 0x80000000, R5, 0xf8, !PT ;  /* 0x8000000000127812 */ /* 0x000fe200078ef805 */
[----:B------:R-:W-:Y:S06]  /*7a60*/  BRA `(.L_x_4404) ;  /* 0x0000000400a87947 */ /* 0x000fec0003800000 */
.L_x_4414:
[----:B------:R-:W2:Y:S01]  /*7a70*/  LDG.E.U16 R2, desc[UR36][R2.64] ;  /* 0x0000002402027981 */ /* 0x000ea2000c1e1500 */
[----:B------:R-:W-:Y:S01]  /*7a80*/  MOV R19, RZ ;  /* 0x000000ff00137202 */ /* 0x000fe20000000f00 */
[----:B--2---:R-:W-:Y:S01]  /*7a90*/  IMAD.U32 R18, R2, 0x10000, RZ ;  /* 0x0001000002127824 */ /* 0x004fe200078e00ff */
[----:B------:R-:W-:Y:S06]  /*7aa0*/  BRA `(.L_x_4404) ;  /* 0x0000000400987947 */ /* 0x000fec0003800000 */
.L_x_4411:
        /* <DEDUP_REMOVED lines=12> */
.L_x_4418:
        /* <DEDUP_REMOVED lines=20> */
.L_x_4420:
[----:B------:R-:W-:Y:S05]  /*7cb0*/  BSYNC.RECONVERGENT B0 ;  /* 0x0000000000007941 */ /* 0x000fea0003800200 */
.L_x_4419:
[----:B------:R-:W-:Y:S02]  /*7cc0*/  SHF.L.U32 R0, R0, 0x14, RZ ;  /* 0x0000001400007819 */ /* 0x000fe400000006ff */
[----:B------:R-:W-:-:S04]  /*7cd0*/  LEA R2, R2, 0x3b800000, 0x17 ;  /* 0x3b80000002027811 */ /* 0x000fc800078eb8ff */
[----:B------:R-:W-:Y:S01]  /*7ce0*/  LOP3.LUT R18, R2, R0, R7, 0xfe, !PT ;  /* 0x0000000002127212 */ /* 0x000fe200078efe07 */
[----:B------:R-:W-:Y:S06]  /*7cf0*/  BRA `(.L_x_4404) ;  /* 0x0000000400047947 */ /* 0x000fec0003800000 */
.L_x_4417:
        /* <DEDUP_REMOVED lines=20> */
.L_x_4422:
[----:B------:R-:W-:Y:S05]  /*7e40*/  BSYNC.RECONVERGENT B0 ;  /* 0x0000000000007941 */ /* 0x000fea0003800200 */
.L_x_4421:
[----:B------:R-:W-:Y:S01]  /*7e50*/  IMAD.SHL.U32 R0, R0, 0x200000, RZ ;  /* 0x0020000000007824 */ /* 0x000fe200078e00ff */
[----:B------:R-:W-:-:S04]  /*7e60*/  LEA R2, R2, 0x37800000, 0x17 ;  /* 0x3780000002027811 */ /* 0x000fc800078eb8ff */
[----:B------:R-:W-:Y:S01]  /*7e70*/  LOP3.LUT R18, R2, R0, R7, 0xfe, !PT ;  /* 0x0000000002127212 */ /* 0x000fe200078efe07 */
[----:B------:R-:W-:Y:S06]  /*7e80*/  BRA `(.L_x_4404) ;  /* 0x0000000000a07947 */ /* 0x000fec0003800000 */
.L_x_4416:
[----:B------:R-:W-:-:S09]  /*7e90*/  UISETP.NE.AND UP0, UPT, UR4, 0x1c, UPT ;  /* 0x0000001c0400788c */ /* 0x000fd2000bf05270 */
[----:B------:R-:W-:Y:S05]  /*7ea0*/  BRA.U !UP0, `(.L_x_4423) ;  /* 0x00000001088c7547 */ /* 0x000fea000b800000 */
[----:B------:R-:W-:-:S09]  /*7eb0*/  UISETP.NE.AND UP0, UPT, UR4, 0x1d, UPT ;  /* 0x0000001d0400788c */ /* 0x000fd2000bf05270 */
[----:B------:R-:W-:Y:S05]  /*7ec0*/  BRA.U !UP0, `(.L_x_4424) ;  /* 0x0000000108747547 */ /* 0x000fea000b800000 */
[----:B------:R-:W-:-:S09]  /*7ed0*/  UISETP.NE.AND UP0, UPT, UR4, 0x2c, UPT ;  /* 0x0000002c0400788c */ /* 0x000fd2000bf05270 */
[----:B------:R-:W-:Y:S05]  /*7ee0*/  BRA.U UP0, `(.L_x_4403) ;  /* 0x0000000100247547 */ /* 0x000fea000b800000 */
[----:B------:R-:W2:Y:S01]  /*7ef0*/  LDG.E.U8 R2, desc[UR36][R2.64] ;  /* 0x0000002402027981 */ /* 0x000ea2000c1e1100 */
[----:B------:R-:W-:Y:S02]  /*7f00*/  HFMA2 R19, -RZ, RZ, 0, 0 ;  /* 0x00000000ff137431 */ /* 0x000fe400000001ff */
[----:B------:R-:W-:Y:S01]  /*7f10*/  IMAD.MOV.U32 R18, RZ, RZ, 0x400000 ;  /* 0x00400000ff127424 */ /* 0x000fe200078e00ff */
[----:B--2---:R-:W-:-:S13]  /*7f20*/  ISETP.NE.AND P0, PT, R2, RZ, PT ;  /* 0x000000ff0200720c */ /* 0x004fda0003f05270 */
[----:B------:R-:W-:Y:S05]  /*7f30*/  @!P0 BRA `(.L_x_4404) ;  /* 0x0000000000748947 */ /* 0x000fea0003800000 */
[----:B------:R-:W-:-:S13]  /*7f40*/  ISETP.NE.AND P0, PT, R2, 0xff, PT ;  /* 0x000000ff0200780c */ /* 0x000fda0003f05270 */
[----:B------:R-:W-:Y:S02]  /*7f50*/  @!P0 IMAD.MOV.U32 R18, RZ, RZ, 0x7f800001 ;  /* 0x7f800001ff128424 */ /* 0x000fe400078e00ff */
[----:B------:R-:W-:Y:S01]  /*7f60*/  @P0 IMAD.SHL.U32 R18, R2, 0x800000, RZ ;  /* 0x0080000002120824 */ /* 0x000fe200078e00ff */
[----:B------:R-:W-:Y:S06]  /*7f70*/  BRA `(.L_x_4404) ;  /* 0x0000000000647947 */ /* 0x000fec0003800000 */
.L_x_4403:
        /* <DEDUP_REMOVED lines=16> */
.L_x_4425:
[----:B------:R-:W-:Y:S01]  /*8080*/  CS2R R18, SRZ ;  /* 0x0000000000127805 */ /* 0x000fe2000001ff00 */
[----:B------:R-:W-:Y:S06]  /*8090*/  BRA `(.L_x_4404) ;  /* 0x00000000001c7947 */ /* 0x000fec0003800000 */
.L_x_4424:
[----:B------:R-:W2:Y:S01]  /*80a0*/  LDG.E.64 R2, desc[UR36][R2.64] ;  /* 0x0000002402027981 */ /* 0x000ea2000c1e1b00 */
[----:B------:R-:W-:Y:S01]  /*80b0*/  MOV R19, RZ ;  /* 0x000000ff00137202 */ /* 0x000fe20000000f00 */
[----:B--2---:R0:W1:Y:S02]  /*80c0*/  I2F.U64 R18, R2 ;  /* 0x0000000200127312 */ /* 0x0040640000301000 */
[----:B01----:R-:W-:Y:S05]  /*80d0*/  BRA `(.L_x_4404) ;  /* 0x00000000000c7947 */ /* 0x003fea0003800000 */
.L_x_4423:
[----:B------:R-:W2:Y:S01]  /*80e0*/  LDG.E R2, desc[UR36][R2.64] ;  /* 0x0000002402027981 */ /* 0x000ea2000c1e1900 */
[----:B------:R-:W-:Y:S01]  /*80f0*/  IMAD.MOV.U32 R19, RZ, RZ, RZ ;  /* 0x000000ffff137224 */ /* 0x000fe200078e00ff */
[----:B--2---:R-:W-:-:S07]  /*8100*/  I2FP.F32.U32 R18, R2 ;  /* 0x0000000200127245 */ /* 0x004fce0000201000 */
.L_x_4404:
[----:B------:R-:W-:Y:S05]  /*8110*/  BSYNC.RECONVERGENT B6 ;  /* 0x0000000000067941 */ /* 0x000fea0003800200 */
.L_x_4398:
[----:B------:R-:W0:Y:S01]  /*8120*/  LDCU.64 UR6, c[0x0][0x658] ;  /* 0x0000cb00ff0677ac */ /* 0x000e220008000a00 */
[----:B------:R-:W-:Y:S01]  /*8130*/  BSSY.RECONVERGENT B6, `(.L_x_4426) ;  /* 0x0000101000067945 */ /* 0x000fe20003800200 */
[----:B------:R-:W-:-:S04]  /*8140*/  UPRMT UR4, UR39, 0x7772, URZ ;  /* 0x0000777227047896 */ /* 0x000fc800080000ff */
[----:B------:R-:W-:Y:S01]  /*8150*/  UISETP.GT.AND UP0, UPT, UR4, 0x9, UPT ;  /* 0x000000090400788c */ /* 0x000fe2000bf04270 */
[----:B012-4-:R-:W-:-:S05]  /*8160*/  IADD3 R2, P0, PT, R22, UR6, RZ ;  /* 0x0000000616027c10 */ /* 0x017fca000ff1e0ff */
        /* <DEDUP_REMOVED lines=11> */
[----:B------:R-:W-:Y:S01]  /*8220*/  HFMA2 R23, -RZ, RZ, 0, 0 ;  /* 0x00000000ff177431 */ /* 0x000fe200000001ff */
[----:B--2---:R2:W4:Y:S01]  /*8230*/  I2F.S16 R22, R2 ;  /* 0x0000000200167306 */ /* 0x0045220000101400 */
[----:B------:R-:W-:Y:S05]  /*8240*/  BRA `(.L_x_4432) ;  /* 0x0000000c00bc7947 */ /* 0x000fea0003800000 */
.L_x_4430:
[----:B------:R-:W2:Y:S01]  /*8250*/  LDG.E.U8 R2, desc[UR36][R2.64] ;  /* 0x0000002402027981 */ /* 0x000ea2000c1e1100 */
[----:B------:R-:W-:Y:S01]  /*8260*/  IMAD.MOV.U32 R23, RZ, RZ, RZ ;  /* 0x000000ffff177224 */ /* 0x000fe200078e00ff */
[----:B--2---:R-:W-:Y:S01]  /*8270*/  I2FP.F32.U32 R22, R2 ;  /* 0x0000000200167245 */ /* 0x004fe20000201000 */
[----:B------:R-:W-:Y:S06]  /*8280*/  BRA `(.L_x_4432) ;  /* 0x0000000c00ac7947 */ /* 0x000fec0003800000 */
.L_x_4429:
        /* <DEDUP_REMOVED lines=8> */
[----:B--2---:R2:W4:Y:S02]  /*8310*/  I2F.S64 R22, R2 ;  /* 0x0000000200167312 */ /* 0x0045240000301400 */
[----:B--2-4-:R-:W-:Y:S05]  /*8320*/  BRA `(.L_x_4432) ;  /* 0x0000000c00847947 */ /* 0x014fea0003800000 */
.L_x_4434:
[----:B------:R-:W2:Y:S01]  /*8330*/  LDG.E R2, desc[UR36][R2.64] ;  /* 0x0000002402027981 */ /* 0x000ea2000c1e1900 */
[----:B------:R-:W-:Y:S02]  /*8340*/  MOV R23, RZ ;  /* 0x000000ff00177202 */ /* 0x000fe40000000f00 */
[----:B--2---:R-:W-:Y:S01]  /*8350*/  I2FP.F32.S32 R22, R2 ;  /* 0x0000000200167245 */ /* 0x004fe20000201400 */
[----:B------:R-:W-:Y:S06]  /*8360*/  BRA `(.L_x_4432) ;  /* 0x0000000c00747947 */ /* 0x000fec0003800000 */
.L_x_4433:
[----:B------:R-:W2:Y:S01]  /*8370*/  LDG.E.U16 R2, desc[UR36][R2.64] ;  /* 0x0000002402027981 */ /* 0x000ea2000c1e1500 */
[----:B------:R-:W-:Y:S01]  /*8380*/  IMAD.MOV.U32 R23, RZ, RZ, RZ ;  /* 0x000000ffff177224 */ /* 0x000fe200078e00ff */
[----:B--2---:R0:W1:Y:S01]  /*8390*/  I2F.S16 R22, R2 ;  /* 0x0000000200167306 */ /* 0x0040620000101400 */
[----:B------:R-:W-:Y:S05]  /*83a0*/  BRA `(.L_x_4432) ;  /* 0x0000000c00647947 */ /* 0x000fea0003800000 */
.L_x_4428:
        /* <DEDUP_REMOVED lines=9> */
.L_x_4436:
[----:B------:R-:W2:Y:S01]  /*8440*/  LDG.E.U16 R2, desc[UR36][R2.64] ;  /* 0x0000002402027981 */ /* 0x000ea2000c1e1500 */
[----:B------:R-:W-:Y:S02]  /*8450*/  HFMA2 R23, -RZ, RZ, 0, 0 ;  /* 0x00000000ff177431 */ /* 0x000fe400000001ff */
[----:B--2---:R-:W-:Y:S01]  /*8460*/  HADD2.F32 R22, -RZ, R2.H0_H0 ;  /* 0x20000002ff167230 */ /* 0x004fe20000004100 */
[----:B------:R-:W-:Y:S06]  /*8470*/  BRA `(.L_x_4432) ;  /* 0x0000000c00307947 */ /* 0x000fec0003800000 */
.L_x_4435:
        /* <DEDUP_REMOVED lines=8> */
.L_x_4438:
[----:B------:R-:W2:Y:S02]  /*8500*/  LDG.E R2, desc[UR36][R2.64] ;  /* 0x0000002402027981 */ /* 0x000ea4000c1e1900 */
[--C-:B--2---:R-:W-:Y:S02]  /*8510*/  HADD2.F32 R22, -RZ, R2.reuse.H0_H0 ;  /* 0x20000002ff167230 */ /* 0x104fe40000004100 */
[----:B------:R-:W-:Y:S01]  /*8520*/  HADD2.F32 R23, -RZ, R2.H1_H1 ;  /* 0x30000002ff177230 */ /* 0x000fe20000004100 */
[----:B------:R-:W-:Y:S06]  /*8530*/  BRA `(.L_x_4432) ;  /* 0x0000000c00007947 */ /* 0x000fec0003800000 */
.L_x_4437:
        /* <DEDUP_REMOVED lines=12> */
.L_x_4427:
        /* <DEDUP_REMOVED lines=13> */
.L_x_4441:
        /* <DEDUP_REMOVED lines=22> */
.L_x_4440:
        /* <DEDUP_REMOVED lines=8> */
[----:B------:R-:W-:Y:S01]  /*88b0*/  IMAD.MOV.U32 R23, RZ, RZ, RZ ;  /* 0x000000ffff177224 */ /* 0x000fe200078e00ff */
[----:B--2---:R-:W-:-:S04]  /*88c0*/  SHF.L.U32 R22, R22, 0x18, RZ ;  /* 0x0000001816167819 */ /* 0x004fc800000006ff */
[C---:B------:R-:W-:Y:S02]  /*88d0*/  LOP3.LUT R0, R22.reuse, 0x7f000000, RZ, 0xc0, !PT ;  /* 0x7f00000016007812 */ /* 0x040fe400078ec0ff */
[----:B------:R-:W-:Y:S02]  /*88e0*/  LOP3.LUT P0, RZ, R22, 0x7f000000, RZ, 0xc0, !PT ;  /* 0x7f00000016ff7812 */ /* 0x000fe4000780c0ff */
[----:B------:R-:W0:Y:S02]  /*88f0*/  FLO.U32 R4, R0 ;  /* 0x0000000000047300 */ /* 0x000e2400000e0000 */
[----:B0-----:R-:W-:-:S05]  /*8900*/  IMAD.MOV R4, RZ, RZ, -R4 ;  /* 0x000000ffff047224 */ /* 0x001fca00078e0a04 */
[----:B------:R-:W-:-:S04]  /*8910*/  VIADDMNMX.U32 R4, R4, R5, 0x4, !PT ;  /* 0x0000000404047446 */ /* 0x000fc80007800005 */
[----:B------:R-:W-:Y:S01]  /*8920*/  IADD3 R5, PT, PT, R4, -0x4, RZ ;  /* 0xfffffffc04057810 */ /* 0x000fe20007ffe0ff */
[----:B------:R-:W-:-:S03]  /*8930*/  VIADD R4, R0, 0x1000000 ;  /* 0x0100000000047836 */ /* 0x000fc60000000000 */
[----:B------:R-:W-:Y:S01]  /*8940*/  SHF.L.U32 R6, R0, R5, RZ ;  /* 0x0000000500067219 */ /* 0x000fe200000006ff */
[----:B------:R-:W-:Y:S01]  /*8950*/  IMAD.SHL.U32 R5, R5, 0x800000, RZ ;  /* 0x0080000005057824 */ /* 0x000fe200078e00ff */
[----:B------:R-:W-:-:S04]  /*8960*/  SHF.R.S32.HI R4, RZ, 0x8, R4 ;  /* 0x00000008ff047819 */ /* 0x000fc80000011404 */
[----:B------:R-:W-:-:S04]  /*8970*/  LEA.HI R5, R6, -R5, RZ, 0x1c ;  /* 0x8000000506057211 */ /* 0x000fc800078fe0ff */
[----:B------:R-:W-:-:S04]  /*8980*/  IADD3 R5, PT, PT, R5, 0x3c000000, RZ ;  /* 0x3c00000005057810 */ /* 0x000fc80007ffe0ff */
[----:B------:R-:W-:-:S04]  /*8990*/  LOP3.LUT R4, R5, 0x7f800000, R4, 0xf8, !PT ;  /* 0x7f80000005047812 */ /* 0x000fc800078ef804 */
[----:B------:R-:W-:-:S04]  /*89a0*/  SEL R3, R4, RZ, P0 ;  /* 0x000000ff04037207 */ /* 0x000fc80000000000 */
[----:B------:R-:W-:Y:S01]  /*89b0*/  LOP3.LUT R22, R3, 0x80000000, R22, 0xf8, !PT ;  /* 0x8000000003167812 */ /* 0x000fe200078ef816 */
[----:B------:R-:W-:Y:S06]  /*89c0*/  BRA `(.L_x_4432) ;  /* 0x0000000400dc7947 */ /* 0x000fec0003800000 */
.L_x_4443:
[----:B------:R-:W2:Y:S01]  /*89d0*/  LDG.E.U8 R2, desc[UR36][R2.64] ;  /* 0x0000002402027981 */ /* 0x000ea2000c1e1100 */
[----:B------:R-:W-:Y:S02]  /*89e0*/  IMAD.MOV.U32 R23, RZ, RZ, RZ ;  /* 0x000000ffff177224 */ /* 0x000fe400078e00ff */
        /* <DEDUP_REMOVED lines=11> */
.L_x_4442:
[----:B------:R-:W2:Y:S01]  /*8aa0*/  LDG.E.U16 R2, desc[UR36][R2.64] ;  /* 0x0000002402027981 */ /* 0x000ea2000c1e1500 */
[----:B------:R-:W-:Y:S01]  /*8ab0*/  IMAD.MOV.U32 R23, RZ, RZ, RZ ;  /* 0x000000ffff177224 */ /* 0x000fe200078e00ff */
[----:B--2---:R-:W-:Y:S01]  /*8ac0*/  SHF.L.U32 R22, R2, 0x10, RZ ;  /* 0x0000001002167819 */ /* 0x004fe200000006ff */
[----:B------:R-:W-:Y:S06]  /*8ad0*/  BRA `(.L_x_4432) ;  /* 0x0000000400987947 */ /* 0x000fec0003800000 */
.L_x_4439:
        /* <DEDUP_REMOVED lines=12> */
.L_x_4446:
        /* <DEDUP_REMOVED lines=20> */
.L_x_4448:
[----:B------:R-:W-:Y:S05]  /*8ce0*/  BSYNC.RECONVERGENT B0 ;  /* 0x0000000000007941 */ /* 0x000fea0003800200 */
.L_x_4447:
[----:B------:R-:W-:Y:S01]  /*8cf0*/  IMAD.SHL.U32 R0, R0, 0x100000, RZ ;  /* 0x0010000000007824 */ /* 0x000fe200078e00ff */
[----:B------:R-:W-:-:S04]  /*8d00*/  LEA R2, R2, 0x3b800000, 0x17 ;  /* 0x3b80000002027811 */ /* 0x000fc800078eb8ff */
[----:B------:R-:W-:Y:S01]  /*8d10*/  LOP3.LUT R22, R2, R0, R7, 0xfe, !PT ;  /* 0x0000000002167212 */ /* 0x000fe200078efe07 */
[----:B------:R-:W-:Y:S06]  /*8d20*/  BRA `(.L_x_4432) ;  /* 0x0000000400047947 */ /* 0x000fec0003800000 */
.L_x_4445:
        /* <DEDUP_REMOVED lines=20> */
.L_x_4450:
[----:B------:R-:W-:Y:S05]  /*8e70*/  BSYNC.RECONVERGENT B0 ;  /* 0x0000000000007941 */ /* 0x000fea0003800200 */
.L_x_4449:
[----:B------:R-:W-:Y:S02]  /*8e80*/  SHF.L.U32 R0, R0, 0x15, RZ ;  /* 0x0000001500007819 */ /* 0x000fe400000006ff */
[----:B------:R-:W-:-:S04]  /*8e90*/  LEA R2, R2, 0x37800000, 0x17 ;  /* 0x3780000002027811 */ /* 0x000fc800078eb8ff */
[----:B------:R-:W-:Y:S01]  /*8ea0*/  LOP3.LUT R22, R2, R0, R7, 0xfe, !PT ;  /* 0x0000000002167212 */ /* 0x000fe200078efe07 */
[----:B------:R-:W-:Y:S06]  /*8eb0*/  BRA `(.L_x_4432) ;  /* 0x0000000000a07947 */ /* 0x000fec0003800000 */
.L_x_4444:
[----:B------:R-:W-:-:S09]  /*8ec0*/  UISETP.NE.AND UP0, UPT, UR4, 0x1c, UPT ;  /* 0x0000001c0400788c */ /* 0x000fd2000bf05270 */
[----:B------:R-:W-:Y:S05]  /*8ed0*/  BRA.U !UP0, `(.L_x_4451) ;  /* 0x00000001088c7547 */ /* 0x000fea000b800000 */
[----:B------:R-:W-:-:S09]  /*8ee0*/  UISETP.NE.AND UP0, UPT, UR4, 0x1d, UPT ;  /* 0x0000001d0400788c */ /* 0x000fd2000bf05270 */
[----:B------:R-:W-:Y:S05]  /*8ef0*/  BRA.U !UP0, `(.L_x_4452) ;  /* 0x0000000108747547 */ /* 0x000fea000b800000 */
[----:B------:R-:W-:-:S09]  /*8f00*/  UISETP.NE.AND UP0, UPT, UR4, 0x2c, UPT ;  /* 0x0000002c0400788c */ /* 0x000fd2000bf05270 */
[----:B------:R-:W-:Y:S05]  /*8f10*/  BRA.U UP0, `(.L_x_4431) ;  /* 0x0000000100247547 */ /* 0x000fea000b800000 */
[----:B------:R-:W2:Y:S01]  /*8f20*/  LDG.E.U8 R2, desc[UR36][R2.64] ;  /* 0x0000002402027981 */ /* 0x000ea2000c1e1100 */
[----:B------:R-:W-:Y:S02]  /*8f30*/  IMAD.MOV.U32 R23, RZ, RZ, RZ ;  /* 0x000000ffff177224 */ /* 0x000fe400078e00ff */
[----:B------:R-:W-:Y:S01]  /*8f40*/  IMAD.MOV.U32 R22, RZ, RZ, 0x400000 ;  /* 0x00400000ff167424 */ /* 0x000fe200078e00ff */
[----:B--2---:R-:W-:-:S13]  /*8f50*/  ISETP.NE.AND P0, PT, R2, RZ, PT ;  /* 0x000000ff0200720c */ /* 0x004fda0003f05270 */
[----:B------:R-:W-:Y:S05]  /*8f60*/  @!P0 BRA `(.L_x_4432) ;  /* 0x0000000000748947 */ /* 0x000fea0003800000 */
[----:B------:R-:W-:-:S13]  /*8f70*/  ISETP.NE.AND P0, PT, R2, 0xff, PT ;  /* 0x000000ff0200780c */ /* 0x000fda0003f05270 */
[----:B------:R-:W-:Y:S01]  /*8f80*/  @!P0 MOV R22, 0x7f800001 ;  /* 0x7f80000100168802 */ /* 0x000fe20000000f00 */
[----:B------:R-:W-:Y:S01]  /*8f90*/  @P0 IMAD.SHL.U32 R22, R2, 0x800000, RZ ;  /* 0x0080000002160824 */ /* 0x000fe200078e00ff */
[----:B------:R-:W-:Y:S06]  /*8fa0*/  BRA `(.L_x_4432) ;  /* 0x0000000000647947 */ /* 0x000fec0003800000 */
.L_x_4431:
        /* <DEDUP_REMOVED lines=16> */
.L_x_4453:
[----:B------:R-:W-:Y:S01]  /*90b0*/  CS2R R22, SRZ ;  /* 0x0000000000167805 */ /* 0x000fe2000001ff00 */
[----:B------:R-:W-:Y:S06]  /*90c0*/  BRA `(.L_x_4432) ;  /* 0x00000000001c7947 */ /* 0x000fec0003800000 */
.L_x_4452:
[----:B------:R-:W2:Y:S01]  /*90d0*/  LDG.E.64 R2, desc[UR36][R2.64] ;  /* 0x0000002402027981 */ /* 0x000ea2000c1e1b00 */
[----:B------:R-:W-:Y:S01]  /*90e0*/  IMAD.MOV.U32 R23, RZ, RZ, RZ ;  /* 0x000000ffff177224 */ /* 0x000fe200078e00ff */
[----:B--2---:R0:W1:Y:S02]  /*90f0*/  I2F.U64 R22, R2 ;  /* 0x0000000200167312 */ /* 0x0040640000301000 */
[----:B01----:R-:W-:Y:S05]  /*9100*/  BRA `(.L_x_4432) ;  /* 0x00000000000c7947 */ /* 0x003fea0003800000 */
.L_x_4451:
[----:B------:R-:W2:Y:S01]  /*9110*/  LDG.E R2, desc[UR36][R2.64] ;  /* 0x0000002402027981 */ /* 0x000ea2000c1e1900 */
[----:B------:R-:W-:Y:S02]  /*9120*/  MOV R23, RZ ;  /* 0x000000ff00177202 */ /* 0x000fe40000000f00 */
[----:B--2---:R-:W-:-:S07]  /*9130*/  I2FP.F32.U32 R22, R2 ;  /* 0x0000000200167245 */ /* 0x004fce0000201000 */
.L_x_4432:
[----:B------:R-:W-:Y:S05]  /*9140*/  BSYNC.RECONVERGENT B6 ;  /* 0x0000000000067941 */ /* 0x000fea0003800200 */
.L_x_4426:
        /* <DEDUP_REMOVED lines=15> */
[----:B--2---:R-:W2:Y:S01]  /*9240*/  LDG.E.S8 R2, desc[UR36][R4.64] ;  /* 0x0000002404027981 */ /* 0x004ea2000c1e1300 */
[----:B------:R-:W-:Y:S01]  /*9250*/  IMAD.MOV.U32 R3, RZ, RZ, RZ ;  /* 0x000000ffff037224 */ /* 0x000fe200078e00ff */
[----:B--2---:R-:W0:Y:S01]  /*9260*/  I2F.S16 R2, R2 ;  /* 0x0000000200027306 */ /* 0x004e220000101400 */
[----:B------:R-:W-:Y:S05]  /*9270*/  BRA `(.L_x_4460) ;  /* 0x0000000c00bc7947 */ /* 0x000fea0003800000 */
.L_x_4458:
[----:B--2---:R-:W2:Y:S01]  /*9280*/  LDG.E.U8 R2, desc[UR36][R4.64] ;  /* 0x0000002404027981 */ /* 0x004ea2000c1e1100 */
[----:B------:R-:W-:Y:S01]  /*9290*/  HFMA2 R3, -RZ, RZ, 0, 0 ;  /* 0x00000000ff037431 */ /* 0x000fe200000001ff */
[----:B--2---:R-:W-:Y:S01]  /*92a0*/  I2FP.F32.U32 R2, R2 ;  /* 0x0000000200027245 */ /* 0x004fe20000201000 */
[----:B------:R-:W-:Y:S06]  /*92b0*/  BRA `(.L_x_4460) ;  /* 0x0000000c00ac7947 */ /* 0x000fec0003800000 */
.L_x_4457:
        /* <DEDUP_REMOVED lines=8> */
[----:B--2---:R0:W2:Y:S02]  /*9340*/  I2F.S64 R2, R4 ;  /* 0x0000000400027312 */ /* 0x0040a40000301400 */
[----:B0-2---:R-:W-:Y:S05]  /*9350*/  BRA `(.L_x_4460) ;  /* 0x0000000c00847947 */ /* 0x005fea0003800000 */
.L_x_4462:
[----:B--2---:R-:W2:Y:S01]  /*9360*/  LDG.E R2, desc[UR36][R4.64] ;  /* 0x0000002404027981 */ /* 0x004ea2000c1e1900 */
[----:B------:R-:W-:Y:S01]  /*9370*/  IMAD.MOV.U32 R3, RZ, RZ, RZ ;  /* 0x000000ffff037224 */ /* 0x000fe200078e00ff */
[----:B--2---:R-:W-:Y:S01]  /*9380*/  I2FP.F32.S32 R2, R2 ;  /* 0x0000000200027245 */ /* 0x004fe20000201400 */
[----:B------:R-:W-:Y:S06]  /*9390*/  BRA `(.L_x_4460) ;  /* 0x0000000c00747947 */ /* 0x000fec0003800000 */
.L_x_4461:
[----:B--2---:R-:W2:Y:S01]  /*93a0*/  LDG.E.U16 R2, desc[UR36][R4.64] ;  /* 0x0000002404027981 */ /* 0x004ea2000c1e1500 */
[----:B------:R-:W-:Y:S01]  /*93b0*/  MOV R3, RZ ;  /* 0x000000ff00037202 */ /* 0x000fe20000000f00 */
[----:B--2---:R-:W2:Y:S01]  /*93c0*/  I2F.S16 R2, R2 ;  /* 0x0000000200027306 */ /* 0x004ea20000101400 */
[----:B------:R-:W-:Y:S05]  /*93d0*/  BRA `(.L_x_4460) ;  /* 0x0000000c00647947 */ /* 0x000fea0003800000 */
.L_x_4456:
[----:B------:R-:W-:-:S09]  /*93e0*/  UISETP.GT.AND UP0, UPT, UR4, 0x6, UPT ;  /* 0x000000060400788c */ /* 0x000fd2000bf04270 */
[----:B------:R-:W-:Y:S05]  /*93f0*/  BRA.U UP0, `(.L_x_4463) ;  /* 0x00000001002c7547 */ /* 0x000fea000b800000 */
[----:B------:R-:W-:-:S09]  /*9400*/  UISETP.NE.AND UP0, UPT, UR4, 0x5, UPT ;  /* 0x000000050400788c */ /* 0x000fd2000bf05270 */
[----:B------:R-:W-:Y:S05]  /*9410*/  BRA.U !UP0, `(.L_x_4464) ;  /* 0x0000000108147547 */ /* 0x000fea000b800000 */
[----:B------:R-:W-:-:S09]  /*9420*/  UISETP.NE.AND UP0, UPT, UR4, 0x6, UPT ;  /* 0x000000060400788c */ /* 0x000fd2000bf05270 */
[----:B------:R-:W-:Y:S05]  /*9430*/  BRA.U UP0, `(.L_x_4459) ;  /* 0x0000000900e87547 */ /* 0x000fea000b800000 */
[----:B--2---:R0:W5:Y:S01]  /*9440*/  LDG.E R2, desc[UR36][R4.64] ;  /* 0x0000002404027981 */ /* 0x004162000c1e1900 */
[----:B------:R-:W-:Y:S01]  /*9450*/  IMAD.MOV.U32 R3, RZ, RZ, RZ ;  /* 0x000000ffff037224 */ /* 0x000fe200078e00ff */
[----:B------:R-:W-:Y:S06]  /*9460*/  BRA `(.L_x_4460) ;  /* 0x0000000c00407947 */ /* 0x000fec0003800000 */
.L_x_4464:
[----:B--2---:R-:W2:Y:S01]  /*9470*/  LDG.E.U16 R2, desc[UR36][R4.64] ;  /* 0x0000002404027981 */ /* 0x004ea2000c1e1500 */
[----:B------:R-:W-:Y:S02]  /*9480*/  IMAD.MOV.U32 R3, RZ, RZ, RZ ;  /* 0x000000ffff037224 */ /* 0x000fe400078e00ff */
[----:B--2---:R-:W-:Y:S01]  /*9490*/  HADD2.F32 R2, -RZ, R2.H0_H0 ;  /* 0x20000002ff027230 */ /* 0x004fe20000004100 */
[----:B------:R-:W-:Y:S06]  /*94a0*/  BRA `(.L_x_4460) ;  /* 0x0000000c00307947 */ /* 0x000fec0003800000 */
.L_x_4463:
[----:B------:R-:W-:-:S09]  /*94b0*/  UISETP.NE.AND UP0, UPT, UR4, 0x7, UPT ;  /* 0x000000070400788c */ /* 0x000fd2000bf05270 */
[----:B------:R-:W-:Y:S05]  /*94c0*/  BRA.U !UP0, `(.L_x_4465) ;  /* 0x0000000108287547 */ /* 0x000fea000b800000 */
[----:B------:R-:W-:-:S09]  /*94d0*/  UISETP.NE.AND UP0, UPT, UR4, 0x8, UPT ;  /* 0x000000080400788c */ /* 0x000fd2000bf05270 */
[----:B------:R-:W-:Y:S05]  /*94e0*/  BRA.U !UP0, `(.L_x_4466) ;  /* 0x0000000108107547 */ /* 0x000fea000b800000 */
[----:B------:R-:W-:-:S09]  /*94f0*/  UISETP.NE.AND UP0, UPT, UR4, 0x9, UPT ;  /* 0x000000090400788c */ /* 0x000fd2000bf05270 */
[----:B------:R-:W-:Y:S05]  /*9500*/  BRA.U UP0, `(.L_x_4459) ;  /* 0x0000000900b47547 */ /* 0x000fea000b800000 */
[----:B--2---:R0:W5:Y:S01]  /*9510*/  LDG.E.64 R2, desc[UR36][R4.64] ;  /* 0x0000002404027981 */ /* 0x004162000c1e1b00 */
[----:B------:R-:W-:Y:S05]  /*9520*/  BRA `(.L_x_4460) ;  /* 0x0000000c00107947 */ /* 0x000fea0003800000 */
.L_x_4466:
[----:B------:R-:W2:Y:S02]  /*9530*/  LDG.E R3, desc[UR36][R4.64] ;  /* 0x0000002404037981 */ /* 0x000ea4000c1e1900 */
[--C-:B--2---:R-:W-:Y:S02]  /*9540*/  HADD2.F32 R2, -RZ, R3.reuse.H0_H0 ;  /* 0x20000003ff027230 */ /* 0x104fe40000004100 */
[----:B------:R-:W-:Y:S01]  /*9550*/  HADD2.F32 R3, -RZ, R3.H1_H1 ;  /* 0x30000003ff037230 */ /* 0x000fe20000004100 */
[----:B------:R-:W-:Y:S06]  /*9560*/  BRA `(.L_x_4460) ;  /* 0x0000000c00007947 */ /* 0x000fec0003800000 */
.L_x_4465:
        /* <DEDUP_REMOVED lines=12> */
.L_x_4455:
        /* <DEDUP_REMOVED lines=13> */
.L_x_4469:
        /* <DEDUP_REMOVED lines=22> */
.L_x_4468:
[----:B------:R-:W-:-:S09]  /*9860*/  UISETP.NE.AND UP0, UPT, UR4, 0xf, UPT ;  /* 0x0000000f0400788c */ /* 0x000fd2000bf05270 */
[----:B------:R-:W-:Y:S05]  /*9870*/  BRA.U !UP0, `(.L_x_4470) ;  /* 0x0000000108947547 */ /* 0x000fea000b800000 */
[----:B------:R-:W-:-:S09]  /*9880*/  UISETP.NE.AND UP0, UPT, UR4, 0x17, UPT ;  /* 0x000000170400788c */ /* 0x000fd2000bf05270 */
[----:B------:R-:W-:Y:S05]  /*9890*/  BRA.U !UP0, `(.L_x_4471) ;  /* 0x0000000108587547 */ /* 0x000fea000b800000 */
[----:B------:R-:W-:-:S09]  /*98a0*/  UISETP.NE.AND UP0, UPT, UR4, 0x18, UPT ;  /* 0x000000180400788c */ /* 0x000fd2000bf05270 */
[----:B------:R-:W-:Y:S05]  /*98b0*/  BRA.U UP0, `(.L_x_4459) ;  /* 0x0000000500c87547 */ /* 0x000fea000b800000 */
[----:B--2---:R-:W2:Y:S01]  /*98c0*/  LDG.E.U8 R2, desc[UR36][R4.64] ;  /* 0x0000002404027981 */ /* 0x004ea2000c1e1100 */
[----:B------:R-:W-:Y:S01]  /*98d0*/  MOV R6, 0x1f ;  /* 0x0000001f00067802 */ /* 0x000fe20000000f00 */
        /* <DEDUP_REMOVED lines=14> */
[----:B------:R-:W-:Y:S01]  /*99c0*/  SEL R5, R3, RZ, P0 ;  /* 0x000000ff03057207 */ /* 0x000fe20000000000 */
[----:B------:R-:W-:-:S03]  /*99d0*/  HFMA2 R3, -RZ, RZ, 0, 0 ;  /* 0x00000000ff037431 */ /* 0x000fc600000001ff */
[----:B------:R-:W-:Y:S01]  /*99e0*/  LOP3.LUT R2, R5, 0x80000000, R2, 0xf8, !PT ;  /* 0x8000000005027812 */ /* 0x000fe200078ef802 */
[----:B------:R-:W-:Y:S06]  /*99f0*/  BRA `(.L_x_4460) ;  /* 0x0000000400dc7947 */ /* 0x000fec0003800000 */
.L_x_4471:
[----:B------:R-:W2:Y:S02]  /*9a00*/  LDG.E.U8 R3, desc[UR36][R4.64] ;  /* 0x0000002404037981 */ /* 0x000ea4000c1e1100 */
[C---:B--2---:R-:W-:Y:S02]  /*9a10*/  IMAD.SHL.U32 R0, R3.reuse, 0x2000000, RZ ;  /* 0x0200000003007824 */ /* 0x044fe400078e00ff */
[----:B------:R-:W-:-:S03]  /*9a20*/  IMAD.SHL.U32 R3, R3, 0x100, RZ ;  /* 0x0000010003037824 */ /* 0x000fc600078e00ff */
[----:B------:R-:W-:Y:S02]  /*9a30*/  ISETP.GE.U32.AND P0, PT, R0, 0x8000000, PT ;  /* 0x080000000000780c */ /* 0x000fe40003f06070 */
[----:B------:R-:W-:-:S11]  /*9a40*/  PRMT R7, R3, 0x9910, RZ ;  /* 0x0000991003077816 */ /* 0x000fd600000000ff */
[----:B------:R-:W-:Y:S02]  /*9a50*/  @!P0 LOP3.LUT R2, R3, 0x7f00, RZ, 0xc0, !PT ;  /* 0x00007f0003028812 */ /* 0x000fe400078ec0ff */
[----:B------:R-:W-:Y:S02]  /*9a60*/  @P0 LEA.HI R0, R0, 0x70000000, RZ, 0x1c ;  /* 0x7000000000000811 */ /* 0x000fe400078fe0ff */
[----:B------:R-:W-:Y:S02]  /*9a70*/  @!P0 LOP3.LUT R2, R2, 0x3f000000, RZ, 0xfc, !PT ;  /* 0x3f00000002028812 */ /* 0x000fe400078efcff */
[----:B------:R-:W-:Y:S01]  /*9a80*/  MOV R3, RZ ;  /* 0x000000ff00037202 */ /* 0x000fe20000000f00 */
[----:B------:R-:W-:Y:S02]  /*9a90*/  @P0 FMUL.FTZ R0, R0, 1.9259299443872358531e-34 ;  /* 0x0780000000000820 */ /* 0x000fe40000410000 */
[----:B------:R-:W-:-:S05]  /*9aa0*/  @!P0 FADD.FTZ R0, R2, -0.5 ;  /* 0xbf00000002008421 */ /* 0x000fca0000010000 */
[----:B------:R-:W-:Y:S01]  /*9ab0*/  LOP3.LUT R2, R0, 0x80000000, R7, 0xf8, !PT ;  /* 0x8000000000027812 */ /* 0x000fe200078ef807 */
[----:B------:R-:W-:Y:S06]  /*9ac0*/  BRA `(.L_x_4460) ;  /* 0x0000000400a87947 */ /* 0x000fec0003800000 */
.L_x_4470:
[----:B--2---:R-:W2:Y:S01]  /*9ad0*/  LDG.E.U16 R2, desc[UR36][R4.64] ;  /* 0x0000002404027981 */ /* 0x004ea2000c1e1500 */
[----:B------:R-:W-:Y:S02]  /*9ae0*/  IMAD.MOV.U32 R3, RZ, RZ, RZ ;  /* 0x000000ffff037224 */ /* 0x000fe400078e00ff */
[----:B--2---:R-:W-:Y:S01]  /*9af0*/  IMAD.U32 R2, R2, 0x10000, RZ ;  /* 0x0001000002027824 */ /* 0x004fe200078e00ff */
[----:B------:R-:W-:Y:S06]  /*9b00*/  BRA `(.L_x_4460) ;  /* 0x0000000400987947 */ /* 0x000fec0003800000 */
.L_x_4467:
        /* <DEDUP_REMOVED lines=8> */
[----:B--2---:R-:W2:Y:S01]  /*9b90*/  LDG.E.U16 R2, desc[UR36][R4.64] ;  /* 0x0000002404027981 */ /* 0x004ea2000c1e1500 */
[----:B------:R-:W-:Y:S01]  /*9ba0*/  HFMA2 R3, -RZ, RZ, 0, 0 ;  /* 0x00000000ff037431 */ /* 0x000fe200000001ff */
[----:B--2---:R-:W-:Y:S01]  /*9bb0*/  I2FP.F32.U32 R2, R2 ;  /* 0x0000000200027245 */ /* 0x004fe20000201000 */
[----:B------:R-:W-:Y:S06]  /*9bc0*/  BRA `(.L_x_4460) ;  /* 0x0000000400687947 */ /* 0x000fec0003800000 */
.L_x_4474:
[----:B------:R-:W3:Y:S01]  /*9bd0*/  LDG.E.U8 R4, desc[UR36][R4.64] ;  /* 0x0000002404047981 */ /* 0x000ee2000c1e1100 */
[----:B--2---:R-:W-:Y:S02]  /*9be0*/  CS2R R2, SRZ ;  /* 0x0000000000027805 */ /* 0x004fe4000001ff00 */
        /* <DEDUP_REMOVED lines=18> */
.L_x_4476:
[----:B------:R-:W-:Y:S05]  /*9d10*/  BSYNC.RECONVERGENT B0 ;  /* 0x0000000000007941 */ /* 0x000fea0003800200 */
.L_x_4475:
[----:B------:R-:W-:Y:S01]  /*9d20*/  IMAD.SHL.U32 R0, R0, 0x100000, RZ ;  /* 0x0010000000007824 */ /* 0x000fe200078e00ff */
[----:B------:R-:W-:-:S04]  /*9d30*/  LEA R2, R2, 0x3b800000, 0x17 ;  /* 0x3b80000002027811 */ /* 0x000fc800078eb8ff */
[----:B------:R-:W-:Y:S01]  /*9d40*/  LOP3.LUT R2, R2, R0, R9, 0xfe, !PT ;  /* 0x0000000002027212 */ /* 0x000fe200078efe09 */
[----:B------:R-:W-:Y:S06]  /*9d50*/  BRA `(.L_x_4460) ;  /* 0x0000000400047947 */ /* 0x000fec0003800000 */
.L_x_4473:
        /* <DEDUP_REMOVED lines=20> */
.L_x_4478:
[----:B------:R-:W-:Y:S05]  /*9ea0*/  BSYNC.RECONVERGENT B0 ;  /* 0x0000000000007941 */ /* 0x000fea0003800200 */
.L_x_4477:
[----:B------:R-:W-:Y:S01]  /*9eb0*/  IMAD.SHL.U32 R0, R0, 0x200000, RZ ;  /* 0x0020000000007824 */ /* 0x000fe200078e00ff */
[----:B------:R-:W-:-:S04]  /*9ec0*/  LEA R2, R2, 0x37800000, 0x17 ;  /* 0x3780000002027811 */ /* 0x000fc800078eb8ff */
[----:B------:R-:W-:Y:S01]  /*9ed0*/  LOP3.LUT R2, R2, R0, R9, 0xfe, !PT ;  /* 0x0000000002027212 */ /* 0x000fe200078efe09 */
[----:B------:R-:W-:Y:S06]  /*9ee0*/  BRA `(.L_x_4460) ;  /* 0x0000000000a07947 */ /* 0x000fec0003800000 */
.L_x_4472:
[----:B------:R-:W-:-:S09]  /*9ef0*/  UISETP.NE.AND UP0, UPT, UR4, 0x1c, UPT ;  /* 0x0000001c0400788c */ /* 0x000fd2000bf05270 */
[----:B------:R-:W-:Y:S05]  /*9f00*/  BRA.U !UP0, `(.L_x_4479) ;  /* 0x00000001088c7547 */ /* 0x000fea000b800000 */
[----:B------:R-:W-:-:S09]  /*9f10*/  UISETP.NE.AND UP0, UPT, UR4, 0x1d, UPT ;  /* 0x0000001d0400788c */ /* 0x000fd2000bf05270 */
[----:B------:R-:W-:Y:S05]  /*9f20*/  BRA.U !UP0, `(.L_x_4480) ;  /* 0x0000000108747547 */ /* 0x000fea000b800000 */
[----:B------:R-:W-:-:S09]  /*9f30*/  UISETP.NE.AND UP0, UPT, UR4, 0x2c, UPT ;  /* 0x0000002c0400788c */ /* 0x000fd2000bf05270 */
[----:B------:R-:W-:Y:S05]  /*9f40*/  BRA.U UP0, `(.L_x_4459) ;  /* 0x0000000100247547 */ /* 0x000fea000b800000 */
[----:B------:R-:W3:Y:S01]  /*9f50*/  LDG.E.U8 R4, desc[UR36][R4.64] ;  /* 0x0000002404047981 */ /* 0x000ee2000c1e1100 */
[----:B------:R-:W-:Y:S01]  /*9f60*/  MOV R3, RZ ;  /* 0x000000ff00037202 */ /* 0x000fe20000000f00 */
[----:B--2---:R-:W-:Y:S01]  /*9f70*/  IMAD.MOV.U32 R2, RZ, RZ, 0x400000 ;  /* 0x00400000ff027424 */ /* 0x004fe200078e00ff */
[----:B---3--:R-:W-:-:S13]  /*9f80*/  ISETP.NE.AND P0, PT, R4, RZ, PT ;  /* 0x000000ff0400720c */ /* 0x008fda0003f05270 */
[----:B------:R-:W-:Y:S05]  /*9f90*/  @!P0 BRA `(.L_x_4460) ;  /* 0x0000000000748947 */ /* 0x000fea0003800000 */
[----:B------:R-:W-:-:S13]  /*9fa0*/  ISETP.NE.AND P0, PT, R4, 0xff, PT ;  /* 0x000000ff0400780c */ /* 0x000fda0003f05270 */
[----:B------:R-:W-:Y:S01]  /*9fb0*/  @!P0 IMAD.MOV.U32 R2, RZ, RZ, 0x7f800001 ;  /* 0x7f800001ff028424 */ /* 0x000fe200078e00ff */
[----:B------:R-:W-:Y:S01]  /*9fc0*/  @P0 SHF.L.U32 R2, R4, 0x17, RZ ;  /* 0x0000001704020819 */ /* 0x000fe200000006ff */
[----:B------:R-:W-:Y:S06]  /*9fd0*/  BRA `(.L_x_4460) ;  /* 0x0000000000647947 */ /* 0x000fec0003800000 */
.L_x_4459:
[----:B--2---:R-:W-:Y:S01]  /*9fe0*/  MOV R2, 0x228 ;  /* 0x0000022800027802 */ /* 0x004fe20000000f00 */
[----:B------:R-:W0:Y:S01]  /*9ff0*/  LDCU.64 UR4, c[0x4][0x218] ;  /* 0x01004300ff0477ac */ /* 0x000e220008000a00 */
[----:B------:R-:W-:Y:S02]  /*a000*/  HFMA2 R13, -RZ, RZ, 0, 0 ;  /* 0x00000000ff0d7431 */ /* 0x000fe400000001ff */
[----:B------:R-:W-:Y:S01]  /*a010*/  IMAD.MOV.U32 R8, RZ, RZ, 0x4e ;  /* 0x0000004eff087424 */ /* 0x000fe200078e00ff */
[----:B------:R-:W2:Y:S01]  /*a020*/  LDCU.64 UR6, c[0x4][0x220] ;  /* 0x01004400ff0677ac */ /* 0x000ea20008000a00 */
[----:B------:R-:W1:Y:S01]  /*a030*/  LDC.64 R2, c[0x4][R2] ;  /* 0x0100000002027b82 */ /* 0x000e620000000a00 */
[----:B------:R-:W-:Y:S01]  /*a040*/  IMAD.MOV.U32 R12, RZ, RZ, 0x1 ;  /* 0x00000001ff0c7424 */ /* 0x000fe200078e00ff */
[----:B------:R-:W3:Y:S01]  /*a050*/  LDCU.64 UR8, c[0x4][0x90] ;  /* 0x01001200ff0877ac */ /* 0x000ee20008000a00 */
[----:B0-----:R-:W-:Y:S02]  /*a060*/  IMAD.U32 R4, RZ, RZ, UR4 ;  /* 0x00000004ff047e24 */ /* 0x001fe4000f8e00ff */
[----:B------:R-:W-:Y:S01]  /*a070*/  IMAD.U32 R5, RZ, RZ, UR5 ;  /* 0x00000005ff057e24 */ /* 0x000fe2000f8e00ff */
[----:B--2---:R-:W-:Y:S01]  /*a080*/  MOV R6, UR6 ;  /* 0x0000000600067c02 */ /* 0x004fe20008000f00 */
[----:B------:R-:W-:-:S02]  /*a090*/  IMAD.U32 R7, RZ, RZ, UR7 ;  /* 0x00000007ff077e24 */ /* 0x000fc4000f8e00ff */
[----:B---3--:R-:W-:Y:S01]  /*a0a0*/  IMAD.U32 R10, RZ, RZ, UR8 ;  /* 0x00000008ff0a7e24 */ /* 0x008fe2000f8e00ff */
[----:B------:R-:W-:-:S07]  /*a0b0*/  MOV R11, UR9 ;  /* 0x00000009000b7c02 */ /* 0x000fce0008000f00 */
[----:B------:R-:W-:-:S07]  /*a0c0*/  LEPC R20, `(.L_x_4481) ;  /* 0x000000001014794e */ /* 0x000fce0000000000 */
[----:B-1--45:R-:W-:Y:S05]  /*a0d0*/  CALL.ABS.NOINC R2 ;  /* 0x0000000002007343 */ /* 0x032fea0003c00000 */
.L_x_4481:
[----:B------:R-:W-:Y:S01]  /*a0e0*/  CS2R R2, SRZ ;  /* 0x0000000000027805 */ /* 0x000fe2000001ff00 */
[----:B------:R-:W-:Y:S06]  /*a0f0*/  BRA `(.L_x_4460) ;  /* 0x00000000001c7947 */ /* 0x000fec0003800000 */
.L_x_4480:
[----:B------:R-:W2:Y:S01]  /*a100*/  LDG.E.64 R4, desc[UR36][R4.64] ;  /* 0x0000002404047981 */ /* 0x000ea2000c1e1b00 */
[----:B------:R-:W-:Y:S01]  /*a110*/  IMAD.MOV.U32 R3, RZ, RZ, RZ ;  /* 0x000000ffff037224 */ /* 0x000fe200078e00ff */
[----:B--2---:R0:W2:Y:S02]  /*a120*/  I2F.U64 R2, R4 ;  /* 0x0000000400027312 */ /* 0x0040a40000301000 */
[----:B0-2---:R-:W-:Y:S05]  /*a130*/  BRA `(.L_x_4460) ;  /* 0x00000000000c7947 */ /* 0x005fea0003800000 */
.L_x_4479:
[----:B--2---:R-:W2:Y:S01]  /*a140*/  LDG.E R2, desc[UR36][R4.64] ;  /* 0x0000002404027981 */ /* 0x004ea2000c1e1900 */
[----:B------:R-:W-:Y:S01]  /*a150*/  IMAD.MOV.U32 R3, RZ, RZ, RZ ;  /* 0x000000ffff037224 */ /* 0x000fe200078e00ff */
[----:B--2---:R-:W-:-:S07]  /*a160*/  I2FP.F32.U32 R2, R2 ;  /* 0x0000000200027245 */ /* 0x004fce0000201000 */
.L_x_4460:
[----:B------:R-:W-:Y:S05]  /*a170*/  BSYNC.RECONVERGENT B6 ;  /* 0x0000000000067941 */ /* 0x000fea0003800200 */
.L_x_4454:
[----:B------:R-:W0:Y:S01]  /*a180*/  LDCU.64 UR6, c[0x0][0x668] ;  /* 0x0000cd00ff0677ac */ /* 0x000e220008000a00 */
[----:B------:R-:W1:Y:S01]  /*a190*/  LDCU.64 UR8, c[0x0][0x670] ;  /* 0x0000ce00ff0877ac */ /* 0x000e620008000a00 */
[----:B------:R-:W2:Y:S01]  /*a1a0*/  LDCU.64 UR4, c[0x0][0x648] ;  /* 0x0000c900ff0477ac */ /* 0x000ea20008000a00 */
[C---:B0----5:R-:W-:Y:S01]  /*a1b0*/  FMUL.FTZ R5, R19.reuse, UR7 ;  /* 0x0000000713057c20 */ /* 0x061fe20008410000 */
[----:B---3--:R-:W-:Y:S01]  /*a1c0*/  FMUL.FTZ R0, R18, UR7 ;  /* 0x0000000712007c20 */ /* 0x008fe20008410000 */
[----:B-1--4-:R-:W-:Y:S02]  /*a1d0*/  FMUL.FTZ R4, R22, UR9 ;  /* 0x0000000916047c20 */ /* 0x012fe40008410000 */
        /* <DEDUP_REMOVED lines=11> */
[----:B------:R-:W-:Y:S01]  /*a290*/  FFMA.FTZ R3, R7, R3, R8 ;  /* 0x0000000307037223 */ /* 0x000fe20000010008 */
[----:B------:R-:W-:Y:S02]  /*a2a0*/  IADD3.X R5, PT, PT, RZ, UR5, RZ, P0, !PT ;  /* 0x00000005ff057c10 */ /* 0x000fe400087fe4ff */
        /* <DEDUP_REMOVED lines=14> */
.L_x_4485:
[----:B------:R-:W0:Y:S02]  /*a390*/  F2I.S64.TRUNC R2, R2 ;  /* 0x0000000200027311 */ /* 0x000e24000020d900 */
[----:B0-----:R-:W-:-:S05]  /*a3a0*/  IMAD.MOV.U32 R7, RZ, RZ, R2 ;  /* 0x000000ffff077224 */ /* 0x001fca00078e0002 */
[----:B------:R0:W-:Y:S01]  /*a3b0*/  STG.E.U8 desc[UR36][R4.64], R7 ;  /* 0x0000000704007986 */ /* 0x0001e2000c101124 */
[----:B------:R-:W-:Y:S05]  /*a3c0*/  BRA `(.L_x_4487) ;  /* 0x0000000c003c7947 */ /* 0x000fea0003800000 */
.L_x_4484:
        /* <DEDUP_REMOVED lines=9> */
.L_x_4489:
[----:B------:R-:W0:Y:S02]  /*a460*/  F2I.FTZ.TRUNC.NTZ R3, R2 ;  /* 0x0000000200037305 */ /* 0x000e24000021f100 */
[----:B0-----:R0:W-:Y:S01]  /*a470*/  STG.E desc[UR36][R4.64], R3 ;  /* 0x0000000304007986 */ /* 0x0011e2000c101924 */
[----:B------:R-:W-:Y:S05]  /*a480*/  BRA `(.L_x_4487) ;  /* 0x0000000c000c7947 */ /* 0x000fea0003800000 */
.L_x_4488:
[----:B------:R-:W0:Y:S02]  /*a490*/  F2I.FTZ.TRUNC.NTZ R3, R2 ;  /* 0x0000000200037305 */ /* 0x000e24000021f100 */
[----:B0-----:R0:W-:Y:S01]  /*a4a0*/  STG.E.U16 desc[UR36][R4.64], R3 ;  /* 0x0000000304007986 */ /* 0x0011e2000c101524 */
[----:B------:R-:W-:Y:S05]  /*a4b0*/  BRA `(.L_x_4487) ;  /* 0x0000000c00007947 */ /* 0x000fea0003800000 */
.L_x_4483:
        /* <DEDUP_REMOVED lines=8> */
.L_x_4491:
[----:B------:R-:W-:-:S05]  /*a540*/  F2FP.F16.F32.PACK_AB R2, RZ, R2 ;  /* 0x00000002ff02723e */ /* 0x000fca00000000ff */
[----:B------:R0:W-:Y:S01]  /*a550*/  STG.E.U16 desc[UR36][R4.64], R2 ;  /* 0x0000000204007986 */ /* 0x0001e2000c101524 */
[----:B------:R-:W-:Y:S05]  /*a560*/  BRA `(.L_x_4487) ;  /* 0x0000000800d47947 */ /* 0x000fea0003800000 */
.L_x_4490:
        /* <DEDUP_REMOVED lines=8> */
.L_x_4493:
[----:B------:R-:W-:-:S05]  /*a5f0*/  F2FP.F16.F32.PACK_AB R3, R3, R2 ;  /* 0x000000020303723e */ /* 0x000fca00000000ff */
[----:B------:R2:W-:Y:S01]  /*a600*/  STG.E desc[UR36][R4.64], R3 ;  /* 0x0000000304007986 */ /* 0x0005e2000c101924 */
[----:B------:R-:W-:Y:S05]  /*a610*/  BRA `(.L_x_4487) ;  /* 0x0000000800a87947 */ /* 0x000fea0003800000 */
.L_x_4492:
[----:B------:R-:W-:-:S06]  /*a620*/  FMUL.FTZ R2, R2, 1 ;  /* 0x3f80000002027820 */ /* 0x000fcc0000410000 */
[----:B------:R-:W0:Y:S02]  /*a630*/  F2F.F64.F32 R2, R2 ;  /* 0x0000000200027310 */ /* 0x000e240000201800 */
[----:B0-----:R4:W-:Y:S01]  /*a640*/  STG.E.64 desc[UR36][R4.64], R2 ;  /* 0x0000000204007986 */ /* 0x0019e2000c101b24 */
[----:B------:R-:W-:Y:S05]  /*a650*/  BRA `(.L_x_4487) ;  /* 0x0000000800987947 */ /* 0x000fea0003800000 */
.L_x_4482:
        /* <DEDUP_REMOVED lines=13> */
.L_x_4497:
[----:B------:R-:W-:Y:S01]  /*a730*/  LOP3.LUT R6, R2, 0x7fffffff, RZ, 0xc0, !PT ;  /* 0x7fffffff02067812 */ /* 0x000fe200078ec0ff */
[----:B------:R-:W-:Y:S01]  /*a740*/  BSSY.RECONVERGENT B0, `(.L_x_4498) ;  /* 0x0000012000007945 */ /* 0x000fe20003800200 */
[----:B------:R-:W-:Y:S02]  /*a750*/  IMAD.MOV.U32 R0, RZ, RZ, 0x80 ;  /* 0x00000080ff007424 */ /* 0x000fe400078e00ff */
        /* <DEDUP_REMOVED lines=13> */
.L_x_4500:
[----:B------:R-:W-:-:S04]  /*a830*/  SHF.R.U32.HI R2, RZ, 0x18, R2 ;  /* 0x00000018ff027819 */ /* 0x000fc80000011602 */
[----:B------:R-:W-:-:S04]  /*a840*/  LOP3.LUT R2, R3, 0x80, R2, 0xf8, !PT ;  /* 0x0000008003027812 */ /* 0x000fc800078ef802 */
[----:B------:R-:W-:-:S07]  /*a850*/  PRMT R0, R2, 0x7610, R0 ;  /* 0x0000761002007816 */ /* 0x000fce0000000000 */
.L_x_4499:
[----:B------:R-:W-:Y:S05]  /*a860*/  BSYNC.RECONVERGENT B0 ;  /* 0x0000000000007941 */ /* 0x000fea0003800200 */
.L_x_4498:
[----:B------:R0:W-:Y:S01]  /*a870*/  STG.E.U8 desc[UR36][R4.64], R0 ;  /* 0x0000000004007986 */ /* 0x0001e2000c101124 */
[----:B------:R-:W-:Y:S05]  /*a880*/  BRA `(.L_x_4487) ;  /* 0x00000008000c7947 */ /* 0x000fea0003800000 */
.L_x_4496:
[----:B------:R-:W-:Y:S01]  /*a890*/  LOP3.LUT R6, R2, 0x7fffffff, RZ, 0xc0, !PT ;  /* 0x7fffffff02067812 */ /* 0x000fe200078ec0ff */
[----:B------:R-:W-:Y:S01]  /*a8a0*/  BSSY.RECONVERGENT B0, `(.L_x_4501) ;  /* 0x0000012000007945 */ /* 0x000fe20003800200 */
[----:B------:R-:W-:Y:S02]  /*a8b0*/  MOV R0, 0x80 ;  /* 0x0000008000007802 */ /* 0x000fe40000000f00 */
        /* <DEDUP_REMOVED lines=13> */
.L_x_4503:
[----:B------:R-:W-:-:S04]  /*a990*/  SHF.R.U32.HI R2, RZ, 0x18, R2 ;  /* 0x00000018ff027819 */ /* 0x000fc80000011602 */
[----:B------:R-:W-:-:S04]  /*a9a0*/  LOP3.LUT R3, R3, 0x80, R2, 0xf8, !PT ;  /* 0x0000008003037812 */ /* 0x000fc800078ef802 */
[----:B------:R-:W-:-:S07]  /*a9b0*/  PRMT R0, R3, 0x7610, R0 ;  /* 0x0000761003007816 */ /* 0x000fce0000000000 */
.L_x_4502:
[----:B------:R-:W-:Y:S05]  /*a9c0*/  BSYNC.RECONVERGENT B0 ;  /* 0x0000000000007941 */ /* 0x000fea0003800200 */
.L_x_4501:
[----:B------:R0:W-:Y:S01]  /*a9d0*/  STG.E.U8 desc[UR36][R4.64], R0 ;  /* 0x0000000004007986 */ /* 0x0001e2000c101124 */
[----:B------:R-:W-:Y:S05]  /*a9e0*/  BRA `(.L_x_4487) ;  /* 0x0000000400b47947 */ /* 0x000fea0003800000 */
.L_x_4495:
[----:B------:R-:W-:-:S09]  /*a9f0*/  UISETP.NE.AND UP0, UPT, UR6, 0x1c, UPT ;  /* 0x0000001c0600788c */ /* 0x000fd2000bf05270 */
[----:B------:R-:W-:Y:S05]  /*aa00*/  BRA.U !UP0, `(.L_x_4504) ;  /* 0x0000000108587547 */ /* 0x000fea000b800000 */
[----:B------:R-:W-:-:S09]  /*aa10*/  UISETP.NE.AND UP0, UPT, UR6, 0x1d, UPT ;  /* 0x0000001d0600788c */ /* 0x000fd2000bf05270 */
[----:B------:R-:W-:Y:S05]  /*aa20*/  BRA.U !UP0, `(.L_x_4505) ;  /* 0x0000000108447547 */ /* 0x000fea000b800000 */
[----:B------:R-:W-:-:S09]  /*aa30*/  UISETP.NE.AND UP0, UPT, UR6, 0x2c, UPT ;  /* 0x0000002c0600788c */ /* 0x000fd2000bf05270 */
[----:B------:R-:W-:Y:S05]  /*aa40*/  BRA.U UP0, `(.L_x_4486) ;  /* 0x0000000100c47547 */ /* 0x000fea000b800000 */
        /* <DEDUP_REMOVED lines=15> */
.L_x_4505:
[----:B------:R-:W0:Y:S02]  /*ab40*/  F2I.U64.TRUNC R2, R2 ;  /* 0x0000000200027311 */ /* 0x000e24000020d800 */
[----:B0-----:R0:W-:Y:S01]  /*ab50*/  STG.E.64 desc[UR36][R4.64], R2 ;  /* 0x0000000204007986 */ /* 0x0011e2000c101b24 */
[----:B------:R-:W-:Y:S05]  /*ab60*/  BRA `(.L_x_4487) ;  /* 0x0000000400547947 */ /* 0x000fea0003800000 */
.L_x_4504:
[----:B------:R-:W0:Y:S02]  /*ab70*/  F2I.FTZ.U32.TRUNC.NTZ R3, R2 ;  /* 0x0000000200037305 */ /* 0x000e24000021f000 */
[----:B0-----:R0:W-:Y:S01]  /*ab80*/  STG.E desc[UR36][R4.64], R3 ;  /* 0x0000000304007986 */ /* 0x0011e2000c101924 */
[----:B------:R-:W-:Y:S05]  /*ab90*/  BRA `(.L_x_4487) ;  /* 0x0000000400487947 */ /* 0x000fea0003800000 */
.L_x_4494:
        /* <DEDUP_REMOVED lines=12> */
.L_x_4507:
        /* <DEDUP_REMOVED lines=10> */
.L_x_4506:
[----:B------:R-:W-:-:S09]  /*ad00*/  UISETP.NE.AND UP0, UPT, UR6, 0xf, UPT ;  /* 0x0000000f0600788c */ /* 0x000fd2000bf05270 */
[----:B------:R-:W-:Y:S05]  /*ad10*/  BRA.U !UP0, `(.L_x_4508) ;  /* 0x0000000108e07547 */ /* 0x000fea000b800000 */
[----:B------:R-:W-:-:S09]  /*ad20*/  UISETP.NE.AND UP0, UPT, UR6, 0x17, UPT ;  /* 0x000000170600788c */ /* 0x000fd2000bf05270 */
[----:B------:R-:W-:Y:S05]  /*ad30*/  BRA.U !UP0, `(.L_x_4509) ;  /* 0x00000001088c7547 */ /* 0x000fea000b800000 */
[----:B------:R-:W-:-:S09]  /*ad40*/  UISETP.NE.AND UP0, UPT, UR6, 0x18, UPT ;  /* 0x000000180600788c */ /* 0x000fd2000bf05270 */
[----:B------:R-:W-:Y:S05]  /*ad50*/  BRA.U !UP0, `(.L_x_4510) ;  /* 0x0000000108447547 */ /* 0x000fea000b800000 */
.L_x_4486:
[----:B------:R-:W-:Y:S01]  /*ad60*/  MOV R0, 0x228 ;  /* 0x0000022800007802 */ /* 0x000fe20000000f00 */
[----:B------:R-:W0:Y:S01]  /*ad70*/  LDCU.64 UR4, c[0x4][0x218] ;  /* 0x01004300ff0477ac */ /* 0x000e220008000a00 */
[----:B------:R-:W-:Y:S02]  /*ad80*/  HFMA2 R12, -RZ, RZ, 0, 5.9604644775390625e-08 ;  /* 0x00000001ff0c7431 */ /* 0x000fe400000001ff */
[----:B------:R-:W-:Y:S01]  /*ad90*/  IMAD.MOV.U32 R8, RZ, RZ, 0x65 ;  /* 0x00000065ff087424 */ /* 0x000fe200078e00ff */
[----:B------:R1:W2:Y:S01]  /*ada0*/  LDC.64 R2, c[0x4][R0] ;  /* 0x0100000000027b82 */ /* 0x0002a20000000a00 */
[----:B------:R-:W3:Y:S01]  /*adb0*/  LDCU.64 UR6, c[0x4][0x220] ;  /* 0x01004400ff0677ac */ /* 0x000ee20008000a00 */
[----:B------:R-:W-:Y:S01]  /*adc0*/  IMAD.MOV.U32 R13, RZ, RZ, RZ ;  /* 0x000000ffff0d7224 */ /* 0x000fe200078e00ff */
[----:B------:R-:W4:Y:S01]  /*add0*/  LDCU.64 UR8, c[0x4][0x98] ;  /* 0x01001300ff0877ac */ /* 0x000f220008000a00 */
[----:B0-----:R-:W-:Y:S01]  /*ade0*/  IMAD.U32 R4, RZ, RZ, UR4 ;  /* 0x00000004ff047e24 */ /* 0x001fe2000f8e00ff */
[----:B------:R-:W-:Y:S01]  /*adf0*/  MOV R5, UR5 ;  /* 0x0000000500057c02 */ /* 0x000fe20008000f00 */
[----:B---3--:R-:W-:-:S02]  /*ae00*/  IMAD.U32 R6, RZ, RZ, UR6 ;  /* 0x00000006ff067e24 */ /* 0x008fc4000f8e00ff */
[----:B------:R-:W-:Y:S01]  /*ae10*/  IMAD.U32 R7, RZ, RZ, UR7 ;  /* 0x00000007ff077e24 */ /* 0x000fe2000f8e00ff */
[----:B----4-:R-:W-:Y:S01]  /*ae20*/  MOV R10, UR8 ;  /* 0x00000008000a7c02 */ /* 0x010fe20008000f00 */
[----:B-1----:R-:W-:-:S07]  /*ae30*/  IMAD.U32 R11, RZ, RZ, UR9 ;  /* 0x00000009ff0b7e24 */ /* 0x002fce000f8e00ff */
[----:B------:R-:W-:-:S07]  /*ae40*/  LEPC R20, `(.L_x_4511) ;  /* 0x000000001014794e */ /* 0x000fce0000000000 */
[----:B--2---:R-:W-:Y:S05]  /*ae50*/  CALL.ABS.NOINC R2 ;  /* 0x0000000002007343 */ /* 0x004fea0003c00000 */
.L_x_4511:
[----:B------:R-:W-:Y:S05]  /*ae60*/  BRA `(.L_x_4487) ;  /* 0x0000000000947947 */ /* 0x000fea0003800000 */
.L_x_4510:
[----:B------:R-:W-:Y:S01]  /*ae70*/  LOP3.LUT R6, R2, 0x7fffffff, RZ, 0xc0, !PT ;  /* 0x7fffffff02067812 */ /* 0x000fe200078ec0ff */
[----:B------:R-:W-:Y:S01]  /*ae80*/  BSSY.RECONVERGENT B0, `(.L_x_4512) ;  /* 0x000000b000007945 */ /* 0x000fe20003800200 */
[----:B------:R-:W-:Y:S01]  /*ae90*/  SHF.R.U32.HI R7, RZ, 0x18, R2 ;  /* 0x00000018ff077819 */ /* 0x000fe20000011602 */
[----:B------:R-:W-:Y:S01]  /*aea0*/  IMAD.MOV.U32 R0, RZ, RZ, 0x7f ;  /* 0x0000007fff007424 */ /* 0x000fe200078e00ff */
        /* <DEDUP_REMOVED lines=8> */
.L_x_4513:
[----:B------:R-:W-:Y:S05]  /*af30*/  BSYNC.RECONVERGENT B0 ;  /* 0x0000000000007941 */ /* 0x000fea0003800200 */
.L_x_4512:
[----:B------:R-:W-:-:S05]  /*af40*/  LOP3.LUT R3, R0, 0x80, R7, 0xf8, !PT ;  /* 0x0000008000037812 */ /* 0x000fca00078ef807 */
[----:B------:R0:W-:Y:S01]  /*af50*/  STG.E.U8 desc[UR36][R4.64], R3 ;  /* 0x0000000304007986 */ /* 0x0001e2000c101124 */
[----:B------:R-:W-:Y:S05]  /*af60*/  BRA `(.L_x_4487) ;  /* 0x0000000000547947 */ /* 0x000fea0003800000 */
.L_x_4509:
[----:B------:R-:W-:Y:S01]  /*af70*/  LOP3.LUT R6, R2, 0x7fffffff, RZ, 0xc0, !PT ;  /* 0x7fffffff02067812 */ /* 0x000fe200078ec0ff */
[----:B------:R-:W-:Y:S03]  /*af80*/  BSSY.RECONVERGENT B0, `(.L_x_4514) ;  /* 0x000000d000007945 */ /* 0x000fe60003800200 */
        /* <DEDUP_REMOVED lines=9> */
.L_x_4515:
[----:B------:R-:W-:Y:S02]  /*b020*/  ISETP.GT.U32.AND P0, PT, R6, 0x7f800000, PT ;  /* 0x7f8000000600780c */ /* 0x000fe40003f04070 */
[----:B------:R-:W-:-:S04]  /*b030*/  MOV R0, 0x7f ;  /* 0x0000007f00007802 */ /* 0x000fc80000000f00 */
[----:B------:R-:W-:-:S07]  /*b040*/  SEL R0, R0, 0x7c, P0 ;  /* 0x0000007c00007807 */ /* 0x000fce0000000000 */
.L_x_4516:
[----:B------:R-:W-:Y:S05]  /*b050*/  BSYNC.RECONVERGENT B0 ;  /* 0x0000000000007941 */ /* 0x000fea0003800200 */
.L_x_4514:
[----:B------:R-:W-:-:S04]  /*b060*/  SHF.R.U32.HI R3, RZ, 0x18, R2 ;  /* 0x00000018ff037819 */ /* 0x000fc80000011602 */
[----:B------:R-:W-:-:S05]  /*b070*/  LOP3.LUT R3, R0, 0x80, R3, 0xf8, !PT ;  /* 0x0000008000037812 */ /* 0x000fca00078ef803 */
[----:B------:R0:W-:Y:S01]  /*b080*/  STG.E.U8 desc[UR36][R4.64], R3 ;  /* 0x0000000304007986 */ /* 0x0001e2000c101124 */
[----:B------:R-:W-:Y:S05]  /*b090*/  BRA `(.L_x_4487) ;  /* 0x0000000000087947 */ /* 0x000fea0003800000 */
.L_x_4508:
[----:B------:R-:W-:-:S05]  /*b0a0*/  F2FP.BF16.F32.PACK_AB R2, RZ, R2 ;  /* 0x00000002ff02723e */ /* 0x000fca00000010ff */
[----:B------:R0:W-:Y:S02]  /*b0b0*/  STG.E.U16 desc[UR36][R4.64], R2 ;  /* 0x0000000204007986 */ /* 0x0001e4000c101524 */
.L_x_4487:
[----:B------:R-:W-:-:S07]  /*b0c0*/  VIADD R17, R17, 0x80 ;  /* 0x0000008011117836 */ /* 0x000fce0000000000 */
.L_x_4396:
[----:B------:R-:W-:Y:S05]  /*b0d0*/  BSYNC.RECONVERGENT B7 ;  /* 0x0000000000077941 */ /* 0x000fea0003800200 */
.L_x_4395:
[----:B------:R-:W5:Y:S01]  /*b0e0*/  LDCU UR4, c[0x0][0x380] ;  /* 0x00007000ff0477ac */ /* 0x000f620008000800 */
[----:B------:R-:W-:Y:S01]  /*b0f0*/  BSSY.RECONVERGENT B7, `(.L_x_4517) ;  /* 0x000057d000077945 */ /* 0x000fe20003800200 */
[----:B-----5:R-:W-:-:S13]  /*b100*/  ISETP.GE.AND P0, PT, R17, UR4, PT ;  /* 0x0000000411007c0c */ /* 0x020fda000bf06270 */
[----:B------:R-:W-:Y:S05]  /*b110*/  @P0 BRA `(.L_x_4518) ;  /* 0x0000005400e80947 */ /* 0x000fea0003800000 */
[----:B------:R-:W5:Y:S01]  /*b120*/  LDCU UR4, c[0x0][0x388] ;  /* 0x00007100ff0477ac */ /* 0x000f620008000800 */
[----:B------:R-:W-:Y:S02]  /*b130*/  HFMA2 R22, -RZ, RZ, 0, 0 ;  /* 0x00000000ff167431 */ /* 0x000fe400000001ff */
[----:B------:R-:W-:Y:S02]  /*b140*/  IMAD.MOV.U32 R24, RZ, RZ, RZ ;  /* 0x000000ffff187224 */ /* 0x000fe400078e00ff */
[----:B0-2---:R-:W-:Y:S02]  /*b150*/  IMAD.MOV.U32 R0, RZ, RZ, RZ ;  /* 0x000000ffff007224 */ /* 0x005fe400078e00ff */
[----:B------:R-:W-:Y:S01]  /*b160*/  IMAD.MOV.U32 R16, RZ, RZ, RZ ;  /* 0x000000ffff107224 */ /* 0x000fe200078e00ff */
[----:B-----5:R-:W-:-:S09]  /*b170*/  UISETP.NE.AND UP0, UPT, UR4, URZ, UPT ;  /* 0x000000ff0400728c */ /* 0x020fd2000bf05270 */
[----:B------:R-:W-:Y:S05]  /*b180*/  BRA.U !UP0, `(.L_x_4519) ;  /* 0x0000001508d47547 */ /* 0x000fea000b800000 */
[----:B------:R-:W1:Y:S01]  /*b190*/  LDCU.64 UR4, c[0x0][0x390] ;  /* 0x00007200ff0477ac */ /* 0x000e620008000a00 */
[----:B------:R-:W-:Y:S01]  /*b1a0*/  MOV R16, RZ ;  /* 0x000000ff00107202 */ /* 0x000fe20000000f00 */
[----:B------:R-:W0:Y:S01]  /*b1b0*/  LDCU UR6, c[0x0][0x38c] ;  /* 0x00007180ff0677ac */ /* 0x000e220008000800 */
[----:B------:R-:W2:Y:S01]  /*b1c0*/  LDCU.64 UR8, c[0x0][0x4b8] ;  /* 0x00009700ff0877ac */ /* 0x000ea20008000a00 */
[----:B------:R-:W5:Y:S01]  /*b1d0*/  LDCU.64 UR10, c[0x0][0x4c0] ;  /* 0x00009800ff0a77ac */ /* 0x000f620008000a00 */
[----:B------:R-:W-:Y:S01]  /*b1e0*/  UISETP.NE.AND UP0, UPT, UR44, URZ, UPT ;  /* 0x000000ff2c00728c */ /* 0x000fe2000bf05270 */
[----:B-1-34-:R-:W-:-:S05]  /*b1f0*/  IMAD.HI.U32 R2, R17, UR4, R16 ;  /* 0x0000000411027c27 */ /* 0x01afca000f8e0010 */
[----:B------:R-:W-:-:S05]  /*b200*/  SHF.R.U32.HI R3, RZ, UR5, R2 ;  /* 0x00000005ff037c19 */ /* 0x000fca0008011602 */
[----:B------:R-:W-:-:S04]  /*b210*/  IMAD.MOV R24, RZ, RZ, -R3 ;  /* 0x000000ffff187224 */ /* 0x000fc800078e0a03 */
[----:B0-----:R-:W-:-:S04]  /*b220*/  IMAD R24, R24, UR6, R17 ;  /* 0x0000000618187c24 */ /* 0x001fc8000f8e0211 */
[C---:B--2---:R-:W-:Y:S02]  /*b230*/  IMAD R16, R24.reuse, UR8, RZ ;  /* 0x0000000818107c24 */ /* 0x044fe4000f8e02ff */
[C---:B------:R-:W-:Y:S02]  /*b240*/  IMAD R0, R24.reuse, UR9, RZ ;  /* 0x0000000918007c24 */ /* 0x040fe4000f8e02ff */
[C---:B-----5:R-:W-:Y:S02]  /*b250*/  IMAD R22, R24.reuse, UR10, RZ ;  /* 0x0000000a18167c24 */ /* 0x060fe4000f8e02ff */
        /* <DEDUP_REMOVED lines=351> */
[----:B------:R-:W3:Y:S02]  /*c850*/  LDCU.64 UR10, c[0x0][0x640] ;  /* 0x0000c800ff0a77ac */ /* 0x000ee40008000a00 */
        /* <DEDUP_REMOVED lines=8> */
.L_x_4519:
[----:B------:R-:W1:Y:S01]  /*c8e0*/  LDCU.64 UR6, c[0x0][0x650] ;  /* 0x0000ca00ff0677ac */ /* 0x000e620008000a00 */
[----:B------:R-:W-:Y:S01]  /*c8f0*/  BSSY.RECONVERGENT B6, `(.L_x_4520) ;  /* 0x0000101000067945 */ /* 0x000fe20003800200 */
        /* <DEDUP_REMOVED lines=14> */
[----:B------:R-:W-:Y:S01]  /*c9e0*/  MOV R19, RZ ;  /* 0x000000ff00137202 */ /* 0x000fe20000000f00 */
[----:B--2---:R2:W3:Y:S01]  /*c9f0*/  I2F.S16 R18, R2 ;  /* 0x0000000200127306 */ /* 0x0044e20000101400 */
[----:B------:R-:W-:Y:S05]  /*ca00*/  BRA `(.L_x_4526) ;  /* 0x0000000c00bc7947 */ /* 0x000fea0003800000 */
.L_x_4524:
[----:B------:R-:W2:Y:S01]  /*ca10*/  LDG.E.U8 R2, desc[UR36][R2.64] ;  /* 0x0000002402027981 */ /* 0x000ea2000c1e1100 */
[----:B------:R-:W-:Y:S01]  /*ca20*/  IMAD.MOV.U32 R19, RZ, RZ, RZ ;  /* 0x000000ffff137224 */ /* 0x000fe200078e00ff */
[----:B--2---:R-:W-:Y:S01]  /*ca30*/  I2FP.F32.U32 R18, R2 ;  /* 0x0000000200127245 */ /* 0x004fe20000201000 */
[----:B------:R-:W-:Y:S06]  /*ca40*/  BRA `(.L_x_4526) ;  /* 0x0000000c00ac7947 */ /* 0x000fec0003800000 */
.L_x_4523:
        /* <DEDUP_REMOVED lines=8> */
[----:B--2---:R4:W0:Y:S02]  /*cad0*/  I2F.S64 R18, R2 ;  /* 0x0000000200127312 */ /* 0x0048240000301400 */
[----:B0---4-:R-:W-:Y:S05]  /*cae0*/  BRA `(.L_x_4526) ;  /* 0x0000000c00847947 */ /* 0x011fea0003800000 */
.L_x_4528:
[----:B------:R-:W2:Y:S01]  /*caf0*/  LDG.E R2, desc[UR36][R2.64] ;  /* 0x0000002402027981 */ /* 0x000ea2000c1e1900 */
[----:B------:R-:W-:Y:S01]  /*cb00*/  HFMA2 R19, -RZ, RZ, 0, 0 ;  /* 0x00000000ff137431 */ /* 0x000fe200000001ff */
[----:B--2---:R-:W-:Y:S01]  /*cb10*/  I2FP.F32.S32 R18, R2 ;  /* 0x0000000200127245 */ /* 0x004fe20000201400 */
[----:B------:R-:W-:Y:S06]  /*cb20*/  BRA `(.L_x_4526) ;  /* 0x0000000c00747947 */ /* 0x000fec0003800000 */
.L_x_4527:
[----:B------:R-:W2:Y:S01]  /*cb30*/  LDG.E.U16 R2, desc[UR36][R2.64] ;  /* 0x0000002402027981 */ /* 0x000ea2000c1e1500 */
[----:B------:R-:W-:Y:S01]  /*cb40*/  IMAD.MOV.U32 R19, RZ, RZ, RZ ;  /* 0x000000ffff137224 */ /* 0x000fe200078e00ff */
[----:B--2---:R4:W0:Y:S01]  /*cb50*/  I2F.S16 R18, R2 ;  /* 0x0000000200127306 */ /* 0x0048220000101400 */
[----:B------:R-:W-:Y:S05]  /*cb60*/  BRA `(.L_x_4526) ;  /* 0x0000000c00647947 */ /* 0x000fea0003800000 */
.L_x_4522:
        /* <DEDUP_REMOVED lines=9> */
.L_x_4530:
[----:B------:R-:W2:Y:S01]  /*cc00*/  LDG.E.U16 R2, desc[UR36][R2.64] ;  /* 0x0000002402027981 */ /* 0x000ea2000c1e1500 */
[----:B------:R-:W-:Y:S01]  /*cc10*/  MOV R19, RZ ;  /* 0x000000ff00137202 */ /* 0x000fe20000000f00 */
[----:B--2---:R-:W-:Y:S01]  /*cc20*/  HADD2.F32 R18, -RZ, R2.H0_H0 ;  /* 0x20000002ff127230 */ /* 0x004fe20000004100 */
[----:B------:R-:W-:Y:S06]  /*cc30*/  BRA `(.L_x_4526) ;  /* 0x0000000c00307947 */ /* 0x000fec0003800000 */
.L_x_4529:
        /* <DEDUP_REMOVED lines=8> */
.L_x_4532:
[----:B------:R-:W2:Y:S02]  /*ccc0*/  LDG.E R2, desc[UR36][R2.64] ;  /* 0x0000002402027981 */ /* 0x000ea4000c1e1900 */
[--C-:B--2---:R-:W-:Y:S02]  /*ccd0*/  HADD2.F32 R18, -RZ, R2.reuse.H0_H0 ;  /* 0x20000002ff127230 */ /* 0x104fe40000004100 */
[----:B------:R-:W-:Y:S01]  /*cce0*/  HADD2.F32 R19, -RZ, R2.H1_H1 ;  /* 0x30000002ff137230 */ /* 0x000fe20000004100 */
[----:B------:R-:W-:Y:S06]  /*ccf0*/  BRA `(.L_x_4526) ;  /* 0x0000000c00007947 */ /* 0x000fec0003800000 */
.L_x_4531:
        /* <DEDUP_REMOVED lines=12> */
.L_x_4521:
        /* <DEDUP_REMOVED lines=13> */
.L_x_4535:
        /* <DEDUP_REMOVED lines=22> */
.L_x_4534:
        /* <DEDUP_REMOVED lines=26> */
.L_x_4537:
        /* <DEDUP_REMOVED lines=13> */
.L_x_4536:
[----:B------:R-:W2:Y:S01]  /*d260*/  LDG.E.U16 R2, desc[UR36][R2.64] ;  /* 0x0000002402027981 */ /* 0x000ea2000c1e1500 */
[----:B------:R-:W-:Y:S01]  /*d270*/  IMAD.MOV.U32 R19, RZ, RZ, RZ ;  /* 0x000000ffff137224 */ /* 0x000fe200078e00ff */
[----:B--2---:R-:W-:Y:S01]  /*d280*/  SHF.L.U32 R18, R2, 0x10, RZ ;  /* 0x0000001002127819 */ /* 0x004fe200000006ff */
[----:B------:R-:W-:Y:S06]  /*d290*/  BRA `(.L_x_4526) ;  /* 0x0000000400987947 */ /* 0x000fec0003800000 */
.L_x_4533:
        /* <DEDUP_REMOVED lines=12> */
.L_x_4540:
        /* <DEDUP_REMOVED lines=20> */
.L_x_4542:
[----:B------:R-:W-:Y:S05]  /*d4a0*/  BSYNC.RECONVERGENT B0 ;  /* 0x0000000000007941 */ /* 0x000fea0003800200 */
.L_x_4541:
[----:B------:R-:W-:Y:S01]  /*d4b0*/  IMAD.SHL.U32 R0, R0, 0x100000, RZ ;  /* 0x0010000000007824 */ /* 0x000fe200078e00ff */
[----:B------:R-:W-:-:S04]  /*d4c0*/  LEA R2, R2, 0x3b800000, 0x17 ;  /* 0x3b80000002027811 */ /* 0x000fc800078eb8ff */
[----:B------:R-:W-:Y:S01]  /*d4d0*/  LOP3.LUT R18, R2, R0, R7, 0xfe, !PT ;  /* 0x0000000002127212 */ /* 0x000fe200078efe07 */
[----:B------:R-:W-:Y:S06]  /*d4e0*/  BRA `(.L_x_4526) ;  /* 0x0000000400047947 */ /* 0x000fec0003800000 */
.L_x_4539:
        /* <DEDUP_REMOVED lines=20> */
.L_x_4544:
[----:B------:R-:W-:Y:S05]  /*d630*/  BSYNC.RECONVERGENT B0 ;  /* 0x0000000000007941 */ /* 0x000fea0003800200 */
.L_x_4543:
[----:B------:R-:W-:Y:S02]  /*d640*/  SHF.L.U32 R0, R0, 0x15, RZ ;  /* 0x0000001500007819 */ /* 0x000fe400000006ff */
[----:B------:R-:W-:-:S04]  /*d650*/  LEA R2, R2, 0x37800000, 0x17 ;  /* 0x3780000002027811 */ /* 0x000fc800078eb8ff */
[----:B------:R-:W-:Y:S01]  /*d660*/  LOP3.LUT R18, R2, R0, R7, 0xfe, !PT ;  /* 0x0000000002127212 */ /* 0x000fe200078efe07 */
[----:B------:R-:W-:Y:S06]  /*d670*/  BRA `(.L_x_4526) ;  /* 0x0000000000a07947 */ /* 0x000fec0003800000 */
.L_x_4538:
        /* <DEDUP_REMOVED lines=9> */
[----:B--2---:R-:W-:-:S13]  /*d710*/  ISETP.NE.AND P0, PT, R2, RZ, PT ;  /* 0x000000ff0200720c */ /* 0x004fda0003f05270 */
[----:B------:R-:W-:Y:S05]  /*d720*/  @!P0 BRA `(.L_x_4526) ;  /* 0x0000000000748947 */ /* 0x000fea0003800000 */
[----:B------:R-:W-:-:S13]  /*d730*/  ISETP.NE.AND P0, PT, R2, 0xff, PT ;  /* 0x000000ff0200780c */ /* 0x000fda0003f05270 */
[----:B------:R-:W-:Y:S01]  /*d740*/  @!P0 MOV R18, 0x7f800001 ;  /* 0x7f80000100128802 */ /* 0x000fe20000000f00 */
[----:B------:R-:W-:Y:S01]  /*d750*/  @P0 IMAD.SHL.U32 R18, R2, 0x800000, RZ ;  /* 0x0080000002120824 */ /* 0x000fe200078e00ff */
[----:B------:R-:W-:Y:S06]  /*d760*/  BRA `(.L_x_4526) ;  /* 0x0000000000647947 */ /* 0x000fec0003800000 */
.L_x_4525:
        /* <DEDUP_REMOVED lines=11> */
[----:B------:R-:W-:Y:S01]  /*d820*/  IMAD.U32 R7, RZ, RZ, UR7 ;  /* 0x00000007ff077e24 */ /* 0x000fe2000f8e00ff */
[----:B---3--:R-:W-:Y:S01]  /*d830*/  MOV R10, UR8 ;  /* 0x00000008000a7c02 */ /* 0x008fe20008000f00 */
[----:B------:R-:W-:-:S07]  /*d840*/  IMAD.U32 R11, RZ, RZ, UR9 ;  /* 0x00000009ff0b7e24 */ /* 0x000fce000f8e00ff */
[----:B------:R-:W-:-:S07]  /*d850*/  LEPC R20, `(.L_x_4547) ;  /* 0x000000001014794e */ /* 0x000fce0000000000 */
[----:B--2---:R-:W-:Y:S05]  /*d860*/  CALL.ABS.NOINC R2 ;  /* 0x0000000002007343 */ /* 0x004fea0003c00000 */
.L_x_4547:
[----:B------:R-:W-:Y:S01]  /*d870*/  CS2R R18, SRZ ;  /* 0x0000000000127805 */ /* 0x000fe2000001ff00 */
[----:B------:R-:W-:Y:S06]  /*d880*/  BRA `(.L_x_4526) ;  /* 0x00000000001c7947 */ /* 0x000fec0003800000 */
.L_x_4546:
[----:B------:R-:W2:Y:S01]  /*d890*/  LDG.E.64 R2, desc[UR36][R2.64] ;  /* 0x0000002402027981 */ /* 0x000ea2000c1e1b00 */
[----:B------:R-:W-:Y:S01]  /*d8a0*/  IMAD.MOV.U32 R19, RZ, RZ, RZ ;  /* 0x000000ffff137224 */ /* 0x000fe200078e00ff */
[----:B--2---:R0:W1:Y:S02]  /*d8b0*/  I2F.U64 R18, R2 ;  /* 0x0000000200127312 */ /* 0x0040640000301000 */
[----:B01----:R-:W-:Y:S05]  /*d8c0*/  BRA `(.L_x_4526) ;  /* 0x00000000000c7947 */ /* 0x003fea0003800000 */
.L_x_4545:
[----:B------:R-:W2:Y:S01]  /*d8d0*/  LDG.E R2, desc[UR36][R2.64] ;  /* 0x0000002402027981 */ /* 0x000ea2000c1e1900 */
[----:B------:R-:W-:Y:S02]  /*d8e0*/  MOV R19, RZ ;  /* 0x000000ff00137202 */ /* 0x000fe40000000f00 */
[----:B--2---:R-:W-:-:S07]  /*d8f0*/  I2FP.F32.U32 R18, R2 ;  /* 0x0000000200127245 */ /* 0x004fce0000201000 */
.L_x_4526:
[----:B------:R-:W-:Y:S05]  /*d900*/  BSYNC.RECONVERGENT B6 ;  /* 0x0000000000067941 */ /* 0x000fea0003800200 */
.L_x_4520:
        /* <DEDUP_REMOVED lines=19> */
.L_x_4552:
[----:B------:R-:W2:Y:S01]  /*da40*/  LDG.E.U8 R2, desc[UR36][R2.64] ;  /* 0x0000002402027981 */ /* 0x000ea2000c1e1100 */
[----:B------:R-:W-:Y:S01]  /*da50*/  HFMA2 R23, -RZ, RZ, 0, 0 ;  /* 0x00000000ff177431 */ /* 0x000fe200000001ff */
[----:B--2---:R-:W-:Y:S01]  /*da60*/  I2FP.F32.U32 R22, R2 ;  /* 0x0000000200167245 */ /* 0x004fe20000201000 */
[----:B------:R-:W-:Y:S06]  /*da70*/  BRA `(.L_x_4554) ;  /* 0x0000000c00ac7947 */ /* 0x000fec0003800000 */
.L_x_4551:
        /* <DEDUP_REMOVED lines=8> */
[----:B--2---:R0:W1:Y:S02]  /*db00*/  I2F.S64 R22, R2 ;  /* 0x0000000200167312 */ /* 0x0040640000301400 */
[----:B01----:R-:W-:Y:S05]  /*db10*/  BRA `(.L_x_4554) ;  /* 0x0000000c00847947 */ /* 0x003fea0003800000 */
.L_x_4556:
[----:B------:R-:W2:Y:S01]  /*db20*/  LDG.E R2, desc[UR36][R2.64] ;  /* 0x0000002402027981 */ /* 0x000ea2000c1e1900 */
[----:B------:R-:W-:Y:S01]  /*db30*/  IMAD.MOV.U32 R23, RZ, RZ, RZ ;  /* 0x000000ffff177224 */ /* 0x000fe200078e00ff */
[----:B--2---:R-:W-:Y:S01]  /*db40*/  I2FP.F32.S32 R22, R2 ;  /* 0x0000000200167245 */ /* 0x004fe20000201400 */
[----:B------:R-:W-:Y:S06]  /*db50*/  BRA `(.L_x_4554) ;  /* 0x0000000c00747947 */ /* 0x000fec0003800000 */
.L_x_4555:
[----:B------:R-:W2:Y:S01]  /*db60*/  LDG.E.U16 R2, desc[UR36][R2.64] ;  /* 0x0000002402027981 */ /* 0x000ea2000c1e1500 */
[----:B------:R-:W-:Y:S01]  /*db70*/  MOV R23, RZ ;  /* 0x000000ff00177202 */ /* 0x000fe20000000f00 */
[----:B--2---:R2:W4:Y:S01]  /*db80*/  I2F.S16 R22, R2 ;  /* 0x0000000200167306 */ /* 0x0045220000101400 */
[----:B------:R-:W-:Y:S05]  /*db90*/  BRA `(.L_x_4554) ;  /* 0x0000000c00647947 */ /* 0x000fea0003800000 */
.L_x_4550:
        /* <DEDUP_REMOVED lines=9> */
.L_x_4558:
[----:B------:R-:W2:Y:S01]  /*dc30*/  LDG.E.U16 R2, desc[UR36][R2.64] ;  /* 0x0000002402027981 */ /* 0x000ea2000c1e1500 */
[----:B------:R-:W-:Y:S02]  /*dc40*/  IMAD.MOV.U32 R23, RZ, RZ, RZ ;  /* 0x000000ffff177224 */ /* 0x000fe400078e00ff */
[----:B--2---:R-:W-:Y:S01]  /*dc50*/  HADD2.F32 R22, -RZ, R2.H0_H0 ;  /* 0x20000002ff167230 */ /* 0x004fe20000004100 */
[----:B------:R-:W-:Y:S06]  /*dc60*/  BRA `(.L_x_4554) ;  /* 0x0000000c00307947 */ /* 0x000fec0003800000 */
.L_x_4557:
        /* <DEDUP_REMOVED lines=8> */
.L_x_4560:
[----:B------:R-:W2:Y:S02]  /*dcf0*/  LDG.E R2, desc[UR36][R2.64] ;  /* 0x0000002402027981 */ /* 0x000ea4000c1e1900 */
[--C-:B--2---:R-:W-:Y:S02]  /*dd00*/  HADD2.F32 R22, -RZ, R2.reuse.H0_H0 ;  /* 0x20000002ff167230 */ /* 0x104fe40000004100 */
[----:B------:R-:W-:Y:S01]  /*dd10*/  HADD2.F32 R23, -RZ, R2.H1_H1 ;  /* 0x30000002ff177230 */ /* 0x000fe20000004100 */
[----:B------:R-:W-:Y:S06]  /*dd20*/  BRA `(.L_x_4554) ;  /* 0x0000000c00007947 */ /* 0x000fec0003800000 */
.L_x_4559:
        /* <DEDUP_REMOVED lines=12> */
.L_x_4549:
        /* <DEDUP_REMOVED lines=13> */
.L_x_4563:
        /* <DEDUP_REMOVED lines=22> */
.L_x_4562:
        /* <DEDUP_REMOVED lines=26> */
.L_x_4565:
[----:B------:R-:W2:Y:S01]  /*e1c0*/  LDG.E.U8 R2, desc[UR36][R2.64] ;  /* 0x0000002402027981 */ /* 0x000ea2000c1e1100 */
[----:B------:R-:W-:Y:S01]  /*e1d0*/  MOV R23, RZ ;  /* 0x000000ff00177202 */ /* 0x000fe20000000f00 */
        /* <DEDUP_REMOVED lines=11> */
.L_x_4564:
[----:B------:R-:W2:Y:S01]  /*e290*/  LDG.E.U16 R2, desc[UR36][R2.64] ;  /* 0x0000002402027981 */ /* 0x000ea2000c1e1500 */
[----:B------:R-:W-:Y:S02]  /*e2a0*/  IMAD.MOV.U32 R23, RZ, RZ, RZ ;  /* 0x000000ffff177224 */ /* 0x000fe400078e00ff */
[----:B--2---:R-:W-:Y:S01]  /*e2b0*/  IMAD.U32 R22, R2, 0x10000, RZ ;  /* 0x0001000002167824 */ /* 0x004fe200078e00ff */
[----:B------:R-:W-:Y:S06]  /*e2c0*/  BRA `(.L_x_4554) ;  /* 0x0000000400987947 */ /* 0x000fec0003800000 */
.L_x_4561:
        /* <DEDUP_REMOVED lines=12> */
.L_x_4568:
        /* <DEDUP_REMOVED lines=20> */
.L_x_4570:
[----:B------:R-:W-:Y:S05]  /*e4d0*/  BSYNC.RECONVERGENT B0 ;  /* 0x0000000000007941 */ /* 0x000fea0003800200 */
.L_x_4569:
[----:B------:R-:W-:Y:S01]  /*e4e0*/  IMAD.SHL.U32 R0, R0, 0x100000, RZ ;  /* 0x0010000000007824 */ /* 0x000fe200078e00ff */
[----:B------:R-:W-:-:S04]  /*e4f0*/  LEA R2, R2, 0x3b800000, 0x17 ;  /* 0x3b80000002027811 */ /* 0x000fc800078eb8ff */
[----:B------:R-:W-:Y:S01]  /*e500*/  LOP3.LUT R22, R2, R0, R7, 0xfe, !PT ;  /* 0x0000000002167212 */ /* 0x000fe200078efe07 */
[----:B------:R-:W-:Y:S06]  /*e510*/  BRA `(.L_x_4554) ;  /* 0x0000000400047947 */ /* 0x000fec0003800000 */
.L_x_4567:
        /* <DEDUP_REMOVED lines=20> */
.L_x_4572:
[----:B------:R-:W-:Y:S05]  /*e660*/  BSYNC.RECONVERGENT B0 ;  /* 0x0000000000007941 */ /* 0x000fea0003800200 */
.L_x_4571:
[----:B------:R-:W-:Y:S01]  /*e670*/  IMAD.SHL.U32 R0, R0, 0x200000, RZ ;  /* 0x0020000000007824 */ /* 0x000fe200078e00ff */
[----:B------:R-:W-:-:S04]  /*e680*/  LEA R2, R2, 0x37800000, 0x17 ;  /* 0x3780000002027811 */ /* 0x000fc800078eb8ff */
[----:B------:R-:W-:Y:S01]  /*e690*/  LOP3.LUT R22, R2, R0, R7, 0xfe, !PT ;  /* 0x0000000002167212 */ /* 0x000fe200078efe07 */
[----:B------:R-:W-:Y:S06]  /*e6a0*/  BRA `(.L_x_4554) ;  /* 0x0000000000a07947 */ /* 0x000fec0003800000 */
.L_x_4566:
[----:B------:R-:W-:-:S09]  /*e6b0*/  UISETP.NE.AND UP0, UPT, UR4, 0x1c, UPT ;  /* 0x0000001c0400788c */ /* 0x000fd2000bf05270 */
[----:B------:R-:W-:Y:S05]  /*e6c0*/  BRA.U !UP0, `(.L_x_4573) ;  /* 0x00000001088c7547 */ /* 0x000fea000b800000 */
[----:B------:R-:W-:-:S09]  /*e6d0*/  UISETP.NE.AND UP0, UPT, UR4, 0x1d, UPT ;  /* 0x0000001d0400788c */ /* 0x000fd2000bf05270 */
[----:B------:R-:W-:Y:S05]  /*e6e0*/  BRA.U !UP0, `(.L_x_4574) ;  /* 0x0000000108747547 */ /* 0x000fea000b800000 */
[----:B------:R-:W-:-:S09]  /*e6f0*/  UISETP.NE.AND UP0, UPT, UR4, 0x2c, UPT ;  /* 0x0000002c0400788c */ /* 0x000fd2000bf05270 */
[----:B------:R-:W-:Y:S05]  /*e700*/  BRA.U UP0, `(.L_x_4553) ;  /* 0x0000000100247547 */ /* 0x000fea000b800000 */
[----:B------:R-:W2:Y:S01]  /*e710*/  LDG.E.U8 R2, desc[UR36][R2.64] ;  /* 0x0000002402027981 */ /* 0x000ea2000c1e1100 */
[----:B------:R-:W-:Y:S01]  /*e720*/  MOV R23, RZ ;  /* 0x000000ff00177202 */ /* 0x000fe20000000f00 */
[----:B------:R-:W-:Y:S01]  /*e730*/  IMAD.MOV.U32 R22, RZ, RZ, 0x400000 ;  /* 0x00400000ff167424 */ /* 0x000fe200078e00ff */
[----:B--2---:R-:W-:-:S13]  /*e740*/  ISETP.NE.AND P0, PT, R2, RZ, PT ;  /* 0x000000ff0200720c */ /* 0x004fda0003f05270 */
[----:B------:R-:W-:Y:S05]  /*e750*/  @!P0 BRA `(.L_x_4554) ;  /* 0x0000000000748947 */ /* 0x000fea0003800000 */
[----:B------:R-:W-:-:S13]  /*e760*/  ISETP.NE.AND P0, PT, R2, 0xff, PT ;  /* 0x000000ff0200780c */ /* 0x000fda0003f05270 */
[----:B------:R-:W-:Y:S01]  /*e770*/  @!P0 IMAD.MOV.U32 R22, RZ, RZ, 0x7f800001 ;  /* 0x7f800001ff168424 */ /* 0x000fe200078e00ff */
[----:B------:R-:W-:Y:S01]  /*e780*/  @P0 SHF.L.U32 R22, R2, 0x17, RZ ;  /* 0x0000001702160819 */ /* 0x000fe200000006ff */
[----:B------:R-:W-:Y:S06]  /*e790*/  BRA `(.L_x_4554) ;  /* 0x0000000000647947 */ /* 0x000fec0003800000 */
.L_x_4553:
[----:B------:R-:W-:Y:S01]  /*e7a0*/  MOV R2, 0x228 ;  /* 0x0000022800027802 */ /* 0x000fe20000000f00 */
[----:B------:R-:W0:Y:S01]  /*e7b0*/  LDCU.64 UR4, c[0x4][0x218] ;  /* 0x01004300ff0477ac */ /* 0x000e220008000a00 */
[----:B------:R-:W-:Y:S02]  /*e7c0*/  HFMA2 R13, -RZ, RZ, 0, 0 ;  /* 0x00000000ff0d7431 */ /* 0x000fe400000001ff */
[----:B------:R-:W-:Y:S01]  /*e7d0*/  IMAD.MOV.U32 R8, RZ, RZ, 0x4e ;  /* 0x0000004eff087424 */ /* 0x000fe200078e00ff */
[----:B------:R-:W1:Y:S01]  /*e7e0*/  LDCU.64 UR6, c[0x4][0x220] ;  /* 0x01004400ff0677ac */ /* 0x000e620008000a00 */
[----:B------:R-:W2:Y:S01]  /*e7f0*/  LDC.64 R2, c[0x4][R2] ;  /* 0x0100000002027b82 */ /* 0x000ea20000000a00 */
[----:B------:R-:W-:Y:S01]  /*e800*/  IMAD.MOV.U32 R12, RZ, RZ, 0x1 ;  /* 0x00000001ff0c7424 */ /* 0x000fe200078e00ff */
[----:B------:R-:W4:Y:S01]  /*e810*/  LDCU.64 UR8, c[0x4][0x90] ;  /* 0x01001200ff0877ac */ /* 0x000f220008000a00 */
[----:B0-----:R-:W-:Y:S02]  /*e820*/  IMAD.U32 R4, RZ, RZ, UR4 ;  /* 0x00000004ff047e24 */ /* 0x001fe4000f8e00ff */
[----:B------:R-:W-:Y:S01]  /*e830*/  IMAD.U32 R5, RZ, RZ, UR5 ;  /* 0x00000005ff057e24 */ /* 0x000fe2000f8e00ff */
[----:B-1----:R-:W-:Y:S01]  /*e840*/  MOV R6, UR6 ;  /* 0x0000000600067c02 */ /* 0x002fe20008000f00 */
[----:B------:R-:W-:-:S02]  /*e850*/  IMAD.U32 R7, RZ, RZ, UR7 ;  /* 0x00000007ff077e24 */ /* 0x000fc4000f8e00ff */
[----:B----4-:R-:W-:Y:S01]  /*e860*/  IMAD.U32 R10, RZ, RZ, UR8 ;  /* 0x00000008ff0a7e24 */ /* 0x010fe2000f8e00ff */
[----:B------:R-:W-:-:S07]  /*e870*/  MOV R11, UR9 ;  /* 0x00000009000b7c02 */ /* 0x000fce0008000f00 */
[----:B------:R-:W-:-:S07]  /*e880*/  LEPC R20, `(.L_x_4575) ;  /* 0x000000001014794e */ /* 0x000fce0000000000 */
[----:B--23-5:R-:W-:Y:S05]  /*e890*/  CALL.ABS.NOINC R2 ;  /* 0x0000000002007343 */ /* 0x02cfea0003c00000 */
.L_x_4575:
[----:B------:R-:W-:Y:S01]  /*e8a0*/  CS2R R22, SRZ ;  /* 0x0000000000167805 */ /* 0x000fe2000001ff00 */
[----:B------:R-:W-:Y:S06]  /*e8b0*/  BRA `(.L_x_4554) ;  /* 0x00000000001c7947 */ /* 0x000fec0003800000 */
.L_x_4574:
[----:B------:R-:W2:Y:S01]  /*e8c0*/  LDG.E.64 R2, desc[UR36][R2.64] ;  /* 0x0000002402027981 */ /* 0x000ea2000c1e1b00 */
[----:B------:R-:W-:Y:S01]  /*e8d0*/  IMAD.MOV.U32 R23, RZ, RZ, RZ ;  /* 0x000000ffff177224 */ /* 0x000fe200078e00ff */
[----:B--2---:R0:W1:Y:S02]  /*e8e0*/  I2F.U64 R22, R2 ;  /* 0x0000000200167312 */ /* 0x0040640000301000 */
[----:B01----:R-:W-:Y:S05]  /*e8f0*/  BRA `(.L_x_4554) ;  /* 0x00000000000c7947 */ /* 0x003fea0003800000 */
.L_x_4573:
[----:B------:R-:W2:Y:S01]  /*e900*/  LDG.E R2, desc[UR36][R2.64] ;  /* 0x0000002402027981 */ /* 0x000ea2000c1e1900 */
[----:B------:R-:W-:Y:S01]  /*e910*/  IMAD.MOV.U32 R23, RZ, RZ, RZ ;  /* 0x000000ffff177224 */ /* 0x000fe200078e00ff */
[----:B--2---:R-:W-:-:S07]  /*e920*/  I2FP.F32.U32 R22, R2 ;  /* 0x0000000200167245 */ /* 0x004fce0000201000 */
.L_x_4554:
[----:B------:R-:W-:Y:S05]  /*e930*/  BSYNC.RECONVERGENT B6 ;  /* 0x0000000000067941 */ /* 0x000fea0003800200 */
.L_x_4548:
[----:B------:R-:W0:Y:S01]  /*e940*/  LDCU.64 UR6, c[0x0][0x660] ;  /* 0x0000cc00ff0677ac */ /* 0x000e220008000a00 */
[----:B------:R-:W-:Y:S01]  /*e950*/  BSSY.RECONVERGENT B6, `(.L_x_4576) ;  /* 0x0000101000067945 */ /* 0x000fe20003800200 */
        /* <DEDUP_REMOVED lines=14> */
[----:B------:R-:W-:Y:S01]  /*ea40*/  IMAD.MOV.U32 R3, RZ, RZ, RZ ;  /* 0x000000ffff037224 */ /* 0x000fe200078e00ff */
[----:B--2---:R-:W2:Y:S01]  /*ea50*/  I2F.S16 R2, R2 ;  /* 0x0000000200027306 */ /* 0x004ea20000101400 */
[----:B------:R-:W-:Y:S05]  /*ea60*/  BRA `(.L_x_4582) ;  /* 0x0000000c00bc7947 */ /* 0x000fea0003800000 */
.L_x_4580:
[----:B-12---:R-:W2:Y:S01]  /*ea70*/  LDG.E.U8 R2, desc[UR36][R4.64] ;  /* 0x0000002404027981 */ /* 0x006ea2000c1e1100 */
[----:B------:R-:W-:Y:S01]  /*ea80*/  IMAD.MOV.U32 R3, RZ, RZ, RZ ;  /* 0x000000ffff037224 */ /* 0x000fe200078e00ff */
[----:B--2---:R-:W-:Y:S01]  /*ea90*/  I2FP.F32.U32 R2, R2 ;  /* 0x0000000200027245 */ /* 0x004fe20000201000 */
[----:B------:R-:W-:Y:S06]  /*eaa0*/  BRA `(.L_x_4582) ;  /* 0x0000000c00ac7947 */ /* 0x000fec0003800000 */
.L_x_4579:
[----:B------:R-:W-:-:S09]  /*eab0*/  UISETP.NE.AND UP0, UPT, UR4, 0x2, UPT ;  /* 0x000000020400788c */ /* 0x000fd2000bf05270 */
[----:B------:R-:W-:Y:S05]  /*eac0*/  BRA.U !UP0, `(.L_x_4583) ;  /* 0x0000000108307547 */ /* 0x000fea000b800000 */
[----:B------:R-:W-:-:S09]  /*ead0*/  UISETP.NE.AND UP0, UPT, UR4, 0x3, UPT ;  /* 0x000000030400788c */ /* 0x000fd2000bf05270 */
[----:B------:R-:W-:Y:S05]  /*eae0*/  BRA.U !UP0, `(.L_x_4584) ;  /* 0x0000000108187547 */ /* 0x000fea000b800000 */
[----:B------:R-:W-:-:S09]  /*eaf0*/  UISETP.NE.AND UP0, UPT, UR4, 0x4, UPT ;  /* 0x000000040400788c */ /* 0x000fd2000bf05270 */
[----:B------:R-:W-:Y:S05]  /*eb00*/  BRA.U UP0, `(.L_x_4581) ;  /* 0x0000000d00307547 */ /* 0x000fea000b800000 */
[----:B------:R-:W2:Y:S01]  /*eb10*/  LDG.E.64 R4, desc[UR36][R4.64] ;  /* 0x0000002404047981 */ /* 0x000ea2000c1e1b00 */
[----:B-1----:R-:W-:Y:S01]  /*eb20*/  MOV R3, RZ ;  /* 0x000000ff00037202 */ /* 0x002fe20000000f00 */
[----:B--2---:R0:W1:Y:S02]  /*eb30*/  I2F.S64 R2, R4 ;  /* 0x0000000400027312 */ /* 0x0040640000301400 */
[----:B01----:R-:W-:Y:S05]  /*eb40*/  BRA `(.L_x_4582) ;  /* 0x0000000c00847947 */ /* 0x003fea0003800000 */
.L_x_4584:
[----:B-12---:R-:W2:Y:S01]  /*eb50*/  LDG.E R2, desc[UR36][R4.64] ;  /* 0x0000002404027981 */ /* 0x006ea2000c1e1900 */
[----:B------:R-:W-:Y:S01]  /*eb60*/  IMAD.MOV.U32 R3, RZ, RZ, RZ ;  /* 0x000000ffff037224 */ /* 0x000fe200078e00ff */
[----:B--2---:R-:W-:Y:S01]  /*eb70*/  I2FP.F32.S32 R2, R2 ;  /* 0x0000000200027245 */ /* 0x004fe20000201400 */
[----:B------:R-:W-:Y:S06]  /*eb80*/  BRA `(.L_x_4582) ;  /* 0x0000000c00747947 */ /* 0x000fec0003800000 */
.L_x_4583:
[----:B-12---:R-:W2:Y:S01]  /*eb90*/  LDG.E.U16 R2, desc[UR36][R4.64] ;  /* 0x0000002404027981 */ /* 0x006ea2000c1e1500 */
[----:B------:R-:W-:Y:S01]  /*eba0*/  IMAD.MOV.U32 R3, RZ, RZ, RZ ;  /* 0x000000ffff037224 */ /* 0x000fe200078e00ff */
[----:B--2---:R-:W0:Y:S01]  /*ebb0*/  I2F.S16 R2, R2 ;  /* 0x0000000200027306 */ /* 0x004e220000101400 */
[----:B------:R-:W-:Y:S05]  /*ebc0*/  BRA `(.L_x_4582) ;  /* 0x0000000c00647947 */ /* 0x000fea0003800000 */
.L_x_4578:
[----:B------:R-:W-:-:S09]  /*ebd0*/  UISETP.GT.AND UP0, UPT, UR4, 0x6, UPT ;  /* 0x000000060400788c */ /* 0x000fd2000bf04270 */
[----:B------:R-:W-:Y:S05]  /*ebe0*/  BRA.U UP0, `(.L_x_4585) ;  /* 0x00000001002c7547 */ /* 0x000fea000b800000 */
[----:B------:R-:W-:-:S09]  /*ebf0*/  UISETP.NE.AND UP0, UPT, UR4, 0x5, UPT ;  /* 0x000000050400788c */ /* 0x000fd2000bf05270 */
[----:B------:R-:W-:Y:S05]  /*ec00*/  BRA.U !UP0, `(.L_x_4586) ;  /* 0x0000000108147547 */ /* 0x000fea000b800000 */
[----:B------:R-:W-:-:S09]  /*ec10*/  UISETP.NE.AND UP0, UPT, UR4, 0x6, UPT ;  /* 0x000000060400788c */ /* 0x000fd2000bf05270 */
[----:B------:R-:W-:Y:S05]  /*ec20*/  BRA.U UP0, `(.L_x_4581) ;  /* 0x0000000900e87547 */ /* 0x000fea000b800000 */
[----:B-12---:R0:W5:Y:S01]  /*ec30*/  LDG.E R2, desc[UR36][R4.64] ;  /* 0x0000002404027981 */ /* 0x006162000c1e1900 */
[----:B------:R-:W-:Y:S01]  /*ec40*/  HFMA2 R3, -RZ, RZ, 0, 0 ;  /* 0x00000000ff037431 */ /* 0x000fe200000001ff */
[----:B------:R-:W-:Y:S06]  /*ec50*/  BRA `(.L_x_4582) ;  /* 0x0000000c00407947 */ /* 0x000fec0003800000 */
.L_x_4586:
[----:B-12---:R-:W2:Y:S01]  /*ec60*/  LDG.E.U16 R2, desc[UR36][R4.64] ;  /* 0x0000002404027981 */ /* 0x006ea2000c1e1500 */
[----:B------:R-:W-:Y:S02]  /*ec70*/  IMAD.MOV.U32 R3, RZ, RZ, RZ ;  /* 0x000000ffff037224 */ /* 0x000fe400078e00ff */
[----:B--2---:R-:W-:Y:S01]  /*ec80*/  HADD2.F32 R2, -RZ, R2.H0_H0 ;  /* 0x20000002ff027230 */ /* 0x004fe20000004100 */
[----:B------:R-:W-:Y:S06]  /*ec90*/  BRA `(.L_x_4582) ;  /* 0x0000000c00307947 */ /* 0x000fec0003800000 */
.L_x_4585:
        /* <DEDUP_REMOVED lines=8> */
.L_x_4588:
[----:B-1----:R-:W2:Y:S02]  /*ed20*/  LDG.E R3, desc[UR36][R4.64] ;  /* 0x0000002404037981 */ /* 0x002ea4000c1e1900 */
[--C-:B--2---:R-:W-:Y:S02]  /*ed30*/  HADD2.F32 R2, -RZ, R3.reuse.H0_H0 ;  /* 0x20000003ff027230 */ /* 0x104fe40000004100 */
[----:B------:R-:W-:Y:S01]  /*ed40*/  HADD2.F32 R3, -RZ, R3.H1_H1 ;  /* 0x30000003ff037230 */ /* 0x000fe20000004100 */
[----:B------:R-:W-:Y:S06]  /*ed50*/  BRA `(.L_x_4582) ;  /* 0x0000000c00007947 */ /* 0x000fec0003800000 */
.L_x_4587:
        /* <DEDUP_REMOVED lines=12> */
.L_x_4577:
        /* <DEDUP_REMOVED lines=9> */
[----:B-1----:R-:W-:Y:S02]  /*eeb0*/  MOV R3, RZ ;  /* 0x000000ff00037202 */ /* 0x002fe40000000f00 */
[----:B--2---:R-:W-:-:S04]  /*eec0*/  ISETP.NE.AND P0, PT, R4, RZ, PT ;  /* 0x000000ff0400720c */ /* 0x004fc80003f05270 */
[----:B------:R-:W-:Y:S01]  /*eed0*/  FSEL R2, RZ, 1, !P0 ;  /* 0x3f800000ff027808 */ /* 0x000fe20004000000 */
[----:B------:R-:W-:Y:S08]  /*eee0*/  BRA `(.L_x_4582) ;  /* 0x00000008009c7947 */ /* 0x000ff00003800000 */
.L_x_4591:
        /* <DEDUP_REMOVED lines=22> */
.L_x_4590:
[----:B------:R-:W-:-:S09]  /*f050*/  UISETP.NE.AND UP0, UPT, UR4, 0xf, UPT ;  /* 0x0000000f0400788c */ /* 0x000fd2000bf05270 */
[----:B------:R-:W-:Y:S05]  /*f060*/  BRA.U !UP0, `(.L_x_4592) ;  /* 0x0000000108947547 */ /* 0x000fea000b800000 */
[----:B------:R-:W-:-:S09]  /*f070*/  UISETP.NE.AND UP0, UPT, UR4, 0x17, UPT ;  /* 0x000000170400788c */ /* 0x000fd2000bf05270 */
[----:B------:R-:W-:Y:S05]  /*f080*/  BRA.U !UP0, `(.L_x_4593) ;  /* 0x0000000108587547 */ /* 0x000fea000b800000 */
[----:B------:R-:W-:-:S09]  /*f090*/  UISETP.NE.AND UP0, UPT, UR4, 0x18, UPT ;  /* 0x000000180400788c */ /* 0x000fd2000bf05270 */
[----:B------:R-:W-:Y:S05]  /*f0a0*/  BRA.U UP0, `(.L_x_4581) ;  /* 0x0000000500c87547 */ /* 0x000fea000b800000 */
[----:B-12---:R-:W2:Y:S01]  /*f0b0*/  LDG.E.U8 R2, desc[UR36][R4.64] ;  /* 0x0000002404027981 */ /* 0x006ea2000c1e1100 */
        /* <DEDUP_REMOVED lines=15> */
[----:B------:R-:W-:Y:S01]  /*f1b0*/  SEL R5, R3, RZ, P0 ;  /* 0x000000ff03057207 */ /* 0x000fe20000000000 */
[----:B------:R-:W-:-:S03]  /*f1c0*/  IMAD.MOV.U32 R3, RZ, RZ, RZ ;  /* 0x000000ffff037224 */ /* 0x000fc600078e00ff */
[----:B------:R-:W-:Y:S01]  /*f1d0*/  LOP3.LUT R2, R5, 0x80000000, R2, 0xf8, !PT ;  /* 0x8000000005027812 */ /* 0x000fe200078ef802 */
[----:B------:R-:W-:Y:S06]  /*f1e0*/  BRA `(.L_x_4582) ;  /* 0x0000000400dc7947 */ /* 0x000fec0003800000 */
.L_x_4593:
[----:B-1----:R-:W2:Y:S02]  /*f1f0*/  LDG.E.U8 R3, desc[UR36][R4.64] ;  /* 0x0000002404037981 */ /* 0x002ea4000c1e1100 */
[C---:B--2---:R-:W-:Y:S01]  /*f200*/  SHF.L.U32 R0, R3.reuse, 0x19, RZ ;  /* 0x0000001903007819 */ /* 0x044fe200000006ff */
[----:B------:R-:W-:-:S03]  /*f210*/  IMAD.SHL.U32 R3, R3, 0x100, RZ ;  /* 0x0000010003037824 */ /* 0x000fc600078e00ff */
[----:B------:R-:W-:Y:S02]  /*f220*/  ISETP.GE.U32.AND P0, PT, R0, 0x8000000, PT ;  /* 0x080000000000780c */ /* 0x000fe40003f06070 */
[----:B------:R-:W-:-:S11]  /*f230*/  PRMT R7, R3, 0x9910, RZ ;  /* 0x0000991003077816 */ /* 0x000fd600000000ff */
[----:B------:R-:W-:Y:S01]  /*f240*/  @!P0 LOP3.LUT R2, R3, 0x7f00, RZ, 0xc0, !PT ;  /* 0x00007f0003028812 */ /* 0x000fe200078ec0ff */
[----:B------:R-:W-:Y:S01]  /*f250*/  IMAD.MOV.U32 R3, RZ, RZ, RZ ;  /* 0x000000ffff037224 */ /* 0x000fe200078e00ff */
[----:B------:R-:W-:Y:S02]  /*f260*/  @P0 LEA.HI R0, R0, 0x70000000, RZ, 0x1c ;  /* 0x7000000000000811 */ /* 0x000fe400078fe0ff */
[----:B------:R-:W-:-:S03]  /*f270*/  @!P0 LOP3.LUT R2, R2, 0x3f000000, RZ, 0xfc, !PT ;  /* 0x3f00000002028812 */ /* 0x000fc600078efcff */
[----:B------:R-:W-:Y:S02]  /*f280*/  @P0 FMUL.FTZ R0, R0, 1.9259299443872358531e-34 ;  /* 0x0780000000000820 */ /* 0x000fe40000410000 */
[----:B------:R-:W-:-:S05]  /*f290*/  @!P0 FADD.FTZ R0, R2, -0.5 ;  /* 0xbf00000002008421 */ /* 0x000fca0000010000 */
[----:B------:R-:W-:Y:S01]  /*f2a0*/  LOP3.LUT R2, R0, 0x80000000, R7, 0xf8, !PT ;  /* 0x8000000000027812 */ /* 0x000fe200078ef807 */
[----:B------:R-:W-:Y:S06]  /*f2b0*/  BRA `(.L_x_4582) ;  /* 0x0000000400a87947 */ /* 0x000fec0003800000 */
.L_x_4592:
[----:B-12---:R-:W2:Y:S01]  /*f2c0*/  LDG.E.U16 R2, desc[UR36][R4.64] ;  /* 0x0000002404027981 */ /* 0x006ea2000c1e1500 */
[----:B------:R-:W-:Y:S01]  /*f2d0*/  MOV R3, RZ ;  /* 0x000000ff00037202 */ /* 0x000fe20000000f00 */
[----:B--2---:R-:W-:Y:S01]  /*f2e0*/  IMAD.U32 R2, R2, 0x10000, RZ ;  /* 0x0001000002027824 */ /* 0x004fe200078e00ff */
[----:B------:R-:W-:Y:S06]  /*f2f0*/  BRA `(.L_x_4582) ;  /* 0x0000000400987947 */ /* 0x000fec0003800000 */
.L_x_4589:
        /* <DEDUP_REMOVED lines=12> */
.L_x_4596:
        /* <DEDUP_REMOVED lines=20> */
.L_x_4598:
[----:B------:R-:W-:Y:S05]  /*f500*/  BSYNC.RECONVERGENT B0 ;  /* 0x0000000000007941 */ /* 0x000fea0003800200 */
.L_x_4597:
[----:B------:R-:W-:Y:S02]  /*f510*/  SHF.L.U32 R0, R0, 0x14, RZ ;  /* 0x0000001400007819 */ /* 0x000fe400000006ff */
[----:B------:R-:W-:-:S04]  /*f520*/  LEA R2, R2, 0x3b800000, 0x17 ;  /* 0x3b80000002027811 */ /* 0x000fc800078eb8ff */
[----:B------:R-:W-:Y:S01]  /*f530*/  LOP3.LUT R2, R2, R0, R9, 0xfe, !PT ;  /* 0x0000000002027212 */ /* 0x000fe200078efe09 */
[----:B------:R-:W-:Y:S06]  /*f540*/  BRA `(.L_x_4582) ;  /* 0x0000000400047947 */ /* 0x000fec0003800000 */
.L_x_4595:
        /* <DEDUP_REMOVED lines=20> */
.L_x_4600:
[----:B------:R-:W-:Y:S05]  /*f690*/  BSYNC.RECONVERGENT B0 ;  /* 0x0000000000007941 */ /* 0x000fea0003800200 */
.L_x_4599:
[----:B------:R-:W-:Y:S01]  /*f6a0*/  IMAD.SHL.U32 R0, R0, 0x200000, RZ ;  /* 0x0020000000007824 */ /* 0x000fe200078e00ff */
[----:B------:R-:W-:-:S04]  /*f6b0*/  LEA R2, R2, 0x37800000, 0x17 ;  /* 0x3780000002027811 */ /* 0x000fc800078eb8ff */
[----:B------:R-:W-:Y:S01]  /*f6c0*/  LOP3.LUT R2, R2, R0, R9, 0xfe, !PT ;  /* 0x0000000002027212 */ /* 0x000fe200078efe09 */
[----:B------:R-:W-:Y:S06]  /*f6d0*/  BRA `(.L_x_4582) ;  /* 0x0000000000a07947 */ /* 0x000fec0003800000 */
.L_x_4594:
[----:B------:R-:W-:-:S09]  /*f6e0*/  UISETP.NE.AND UP0, UPT, UR4, 0x1c, UPT ;  /* 0x0000001c0400788c */ /* 0x000fd2000bf05270 */
[----:B------:R-:W-:Y:S05]  /*f6f0*/  BRA.U !UP0, `(.L_x_4601) ;  /* 0x00000001088c7547 */ /* 0x000fea000b800000 */
[----:B------:R-:W-:-:S09]  /*f700*/  UISETP.NE.AND UP0, UPT, UR4, 0x1d, UPT ;  /* 0x0000001d0400788c */ /* 0x000fd2000bf05270 */
[----:B------:R-:W-:Y:S05]  /*f710*/  BRA.U !UP0, `(.L_x_4602) ;  /* 0x0000000108747547 */ /* 0x000fea000b800000 */
[----:B------:R-:W-:-:S09]  /*f720*/  UISETP.NE.AND UP0, UPT, UR4, 0x2c, UPT ;  /* 0x0000002c0400788c */ /* 0x000fd2000bf05270 */
[----:B------:R-:W-:Y:S05]  /*f730*/  BRA.U UP0, `(.L_x_4581) ;  /* 0x0000000100247547 */ /* 0x000fea000b800000 */
[----:B------:R-:W3:Y:S01]  /*f740*/  LDG.E.U8 R4, desc[UR36][R4.64] ;  /* 0x0000002404047981 */ /* 0x000ee2000c1e1100 */
[----:B-12---:R-:W-:Y:S02]  /*f750*/  HFMA2 R2, -RZ, RZ, 3.814697265625e-06, 0 ;  /* 0x00400000ff027431 */ /* 0x006fe400000001ff */
[----:B------:R-:W-:Y:S01]  /*f760*/  IMAD.MOV.U32 R3, RZ, RZ, RZ ;  /* 0x000000ffff037224 */ /* 0x000fe200078e00ff */
[----:B---3--:R-:W-:-:S13]  /*f770*/  ISETP.NE.AND P0, PT, R4, RZ, PT ;  /* 0x000000ff0400720c */ /* 0x008fda0003f05270 */
[----:B------:R-:W-:Y:S05]  /*f780*/  @!P0 BRA `(.L_x_4582) ;  /* 0x0000000000748947 */ /* 0x000fea0003800000 */
[----:B------:R-:W-:-:S13]  /*f790*/  ISETP.NE.AND P0, PT, R4, 0xff, PT ;  /* 0x000000ff0400780c */ /* 0x000fda0003f05270 */
[----:B------:R-:W-:Y:S02]  /*f7a0*/  @!P0 IMAD.MOV.U32 R2, RZ, RZ, 0x7f800001 ;  /* 0x7f800001ff028424 */ /* 0x000fe400078e00ff */
[----:B------:R-:W-:Y:S01]  /*f7b0*/  @P0 IMAD.SHL.U32 R2, R4, 0x800000, RZ ;  /* 0x0080000004020824 */ /* 0x000fe200078e00ff */
[----:B------:R-:W-:Y:S06]  /*f7c0*/  BRA `(.L_x_4582) ;  /* 0x0000000000647947 */ /* 0x000fec0003800000 */
.L_x_4581:
[----:B-12---:R-:W-:Y:S01]  /*f7d0*/  MOV R2, 0x228 ;  /* 0x0000022800027802 */ /* 0x006fe20000000f00 */
        /* <DEDUP_REMOVED lines=14> */
[----:B--2-45:R-:W-:Y:S05]  /*f8c0*/  CALL.ABS.NOINC R2 ;  /* 0x0000000002007343 */ /* 0x034fea0003c00000 */
.L_x_4603:
[----:B------:R-:W-:Y:S01]  /*f8d0*/  CS2R R2, SRZ ;  /* 0x0000000000027805 */ /* 0x000fe2000001ff00 */
[----:B------:R-:W-:Y:S06]  /*f8e0*/  BRA `(.L_x_4582) ;  /* 0x00000000001c7947 */ /* 0x000fec0003800000 */
.L_x_4602:
[----:B------:R-:W2:Y:S01]  /*f8f0*/  LDG.E.64 R4, desc[UR36][R4.64] ;  /* 0x0000002404047981 */ /* 0x000ea2000c1e1b00 */
[----:B-1----:R-:W-:Y:S01]  /*f900*/  MOV R3, RZ ;  /* 0x000000ff00037202 */ /* 0x002fe20000000f00 */
[----:B--2---:R0:W1:Y:S02]  /*f910*/  I2F.U64 R2, R4 ;  /* 0x0000000400027312 */ /* 0x0040640000301000 */
[----:B01----:R-:W-:Y:S05]  /*f920*/  BRA `(.L_x_4582) ;  /* 0x00000000000c7947 */ /* 0x003fea0003800000 */
.L_x_4601:
[----:B-12---:R-:W2:Y:S01]  /*f930*/  LDG.E R2, desc[UR36][R4.64] ;  /* 0x0000002404027981 */ /* 0x006ea2000c1e1900 */
[----:B------:R-:W-:Y:S01]  /*f940*/  IMAD.MOV.U32 R3, RZ, RZ, RZ ;  /* 0x000000ffff037224 */ /* 0x000fe200078e00ff */
[----:B--2---:R-:W-:-:S07]  /*f950*/  I2FP.F32.U32 R2, R2 ;  /* 0x0000000200027245 */ /* 0x004fce0000201000 */
.L_x_4582:
[----:B------:R-:W-:Y:S05]  /*f960*/  BSYNC.RECONVERGENT B6 ;  /* 0x0000000000067941 */ /* 0x000fea0003800200 */
.L_x_4576:
        /* <DEDUP_REMOVED lines=33> */
.L_x_4607:
[----:B------:R-:W0:Y:S02]  /*fb80*/  F2I.S64.TRUNC R2, R2 ;  /* 0x0000000200027311 */ /* 0x000e24000020d900 */
[----:B0-----:R-:W-:-:S05]  /*fb90*/  MOV R7, R2 ;  /* 0x0000000200077202 */ /* 0x001fca0000000f00 */
[----:B------:R1:W-:Y:S01]  /*fba0*/  STG.E.U8 desc[UR36][R4.64], R7 ;  /* 0x0000000704007986 */ /* 0x0003e2000c101124 */
[----:B------:R-:W-:Y:S05]  /*fbb0*/  BRA `(.L_x_4609) ;  /* 0x0000000c003c7947 */ /* 0x000fea0003800000 */
.L_x_4606:
        /* <DEDUP_REMOVED lines=9> */
.L_x_4611:
[----:B------:R-:W0:Y:S02]  /*fc50*/  F2I.FTZ.TRUNC.NTZ R3, R2 ;  /* 0x0000000200037305 */ /* 0x000e24000021f100 */
[----:B0-----:R4:W-:Y:S01]  /*fc60*/  STG.E desc[UR36][R4.64], R3 ;  /* 0x0000000304007986 */ /* 0x0019e2000c101924 */
[----:B------:R-:W-:Y:S05]  /*fc70*/  BRA `(.L_x_4609) ;  /* 0x0000000c000c7947 */ /* 0x000fea0003800000 */
.L_x_4610:
[----:B------:R-:W0:Y:S02]  /*fc80*/  F2I.FTZ.TRUNC.NTZ R3, R2 ;  /* 0x0000000200037305 */ /* 0x000e24000021f100 */
[----:B0-----:R2:W-:Y:S01]  /*fc90*/  STG.E.U16 desc[UR36][R4.64], R3 ;  /* 0x0000000304007986 */ /* 0x0015e2000c101524 */
[----:B------:R-:W-:Y:S05]  /*fca0*/  BRA `(.L_x_4609) ;  /* 0x0000000c00007947 */ /* 0x000fea0003800000 */
.L_x_4605:
        /* <DEDUP_REMOVED lines=8> */
.L_x_4613:
[----:B------:R-:W-:-:S05]  /*fd30*/  F2FP.F16.F32.PACK_AB R2, RZ, R2 ;  /* 0x00000002ff02723e */ /* 0x000fca00000000ff */
[----:B------:R0:W-:Y:S01]  /*fd40*/  STG.E.U16 desc[UR36][R4.64], R2 ;  /* 0x0000000204007986 */ /* 0x0001e2000c101524 */
[----:B------:R-:W-:Y:S05]  /*fd50*/  BRA `(.L_x_4609) ;  /* 0x0000000800d47947 */ /* 0x000fea0003800000 */
.L_x_4612:
        /* <DEDUP_REMOVED lines=8> */
.L_x_4615:
[----:B------:R-:W-:-:S05]  /*fde0*/  F2FP.F16.F32.PACK_AB R3, R3, R2 ;  /* 0x000000020303723e */ /* 0x000fca00000000ff */
[----:B------:R0:W-:Y:S01]  /*fdf0*/  STG.E desc[UR36][R4.64], R3 ;  /* 0x0000000304007986 */ /* 0x0001e2000c101924 */
[----:B------:R-:W-:Y:S05]  /*fe00*/  BRA `(.L_x_4609) ;  /* 0x0000000800a87947 */ /* 0x000fea0003800000 */
.L_x_4614:
[----:B------:R-:W-:-:S06]  /*fe10*/  FMUL.FTZ R2, R2, 1 ;  /* 0x3f80000002027820 */ /* 0x000fcc0000410000 */
[----:B------:R-:W0:Y:S02]  /*fe20*/  F2F.F64.F32 R2, R2 ;  /* 0x0000000200027310 */ /* 0x000e240000201800 */
[----:B0-----:R0:W-:Y:S01]  /*fe30*/  STG.E.64 desc[UR36][R4.64], R2 ;  /* 0x0000000204007986 */ /* 0x0011e2000c101b24 */
[----:B------:R-:W-:Y:S05]  /*fe40*/  BRA `(.L_x_4609) ;  /* 0x0000000800987947 */ /* 0x000fea0003800000 */
.L_x_4604:
        /* <DEDUP_REMOVED lines=13> */
.L_x_4619:
        /* <DEDUP_REMOVED lines=16> */
.L_x_4622:
[----:B------:R-:W-:-:S04]  /*10020*/  SHF.R.U32.HI R2, RZ, 0x18, R2 ;  /* 0x00000018ff027819 */ /* 0x000fc80000011602 */
[----:B------:R-:W-:-:S04]  /*10030*/  LOP3.LUT R2, R3, 0x80, R2, 0xf8, !PT ;  /* 0x0000008003027812 */ /* 0x000fc800078ef802 */
[----:B------:R-:W-:-:S07]  /*10040*/  PRMT R0, R2, 0x7610, R0 ;  /* 0x0000761002007816 */ /* 0x000fce0000000000 */
.L_x_4621:
[----:B------:R-:W-:Y:S05]  /*10050*/  BSYNC.RECONVERGENT B0 ;  /* 0x0000000000007941 */ /* 0x000fea0003800200 */
.L_x_4620:
[----:B------:R0:W-:Y:S01]  /*10060*/  STG.E.U8 desc[UR36][R4.64], R0 ;  /* 0x0000000004007986 */ /* 0x0001e2000c101124 */
[----:B------:R-:W-:Y:S05]  /*10070*/  BRA `(.L_x_4609) ;  /* 0x00000008000c7947 */ /* 0x000fea0003800000 */
.L_x_4618:
        /* <DEDUP_REMOVED lines=16> */
.L_x_4625:
[----:B------:R-:W-:-:S04]  /*10180*/  SHF.R.U32.HI R2, RZ, 0x18, R2 ;  /* 0x00000018ff027819 */ /* 0x000fc80000011602 */
[----:B------:R-:W-:-:S04]  /*10190*/  LOP3.LUT R3, R3, 0x80, R2, 0xf8, !PT ;  /* 0x0000008003037812 */ /* 0x000fc800078ef802 */
[----:B------:R-:W-:-:S07]  /*101a0*/  PRMT R0, R3, 0x7610, R0 ;  /* 0x0000761003007816 */ /* 0x000fce0000000000 */
.L_x_4624:
[----:B------:R-:W-:Y:S05]  /*101b0*/  BSYNC.RECONVERGENT B0 ;  /* 0x0000000000007941 */ /* 0x000fea0003800200 */
.L_x_4623:
[----:B------:R0:W-:Y:S01]  /*101c0*/  STG.E.U8 desc[UR36][R4.64], R0 ;  /* 0x0000000004007986 */ /* 0x0001e2000c101124 */
[----:B------:R-:W-:Y:S05]  /*101d0*/  BRA `(.L_x_4609) ;  /* 0x0000000400b47947 */ /* 0x000fea0003800000 */
.L_x_4617:
        /* <DEDUP_REMOVED lines=17> */
[----:B------:R-:W-:-:S05]  /*102f0*/  @!P0 IMAD.MOV R0, RZ, RZ, R6 ;  /* 0x000000ffff008224 */ /* 0x000fca00078e0206 */
[----:B------:R-:W-:-:S05]  /*10300*/  @P1 MOV R3, R0 ;  /* 0x0000000000031202 */ /* 0x000fca0000000f00 */
[----:B------:R0:W-:Y:S01]  /*10310*/  STG.E.U8 desc[UR36][R4.64], R3 ;  /* 0x0000000304007986 */ /* 0x0001e2000c101124 */
[----:B------:R-:W-:Y:S05]  /*10320*/  BRA `(.L_x_4609) ;  /* 0x0000000400607947 */ /* 0x000fea0003800000 */
.L_x_4627:
[----:B------:R-:W0:Y:S02]  /*10330*/  F2I.U64.TRUNC R2, R2 ;  /* 0x0000000200027311 */ /* 0x000e24000020d800 */
[----:B0-----:R0:W-:Y:S01]  /*10340*/  STG.E.64 desc[UR36][R4.64], R2 ;  /* 0x0000000204007986 */ /* 0x0011e2000c101b24 */
[----:B------:R-:W-:Y:S05]  /*10350*/  BRA `(.L_x_4609) ;  /* 0x0000000400547947 */ /* 0x000fea0003800000 */
.L_x_4626:
[----:B------:R-:W0:Y:S02]  /*10360*/  F2I.FTZ.U32.TRUNC.NTZ R3, R2 ;  /* 0x0000000200037305 */ /* 0x000e24000021f000 */
[----:B0-----:R0:W-:Y:S01]  /*10370*/  STG.E desc[UR36][R4.64], R3 ;  /* 0x0000000304007986 */ /* 0x0011e2000c101924 */
[----:B------:R-:W-:Y:S05]  /*10380*/  BRA `(.L_x_4609) ;  /* 0x0000000400487947 */ /* 0x000fea0003800000 */
.L_x_4616:
        /* <DEDUP_REMOVED lines=12> */
.L_x_4629:
        /* <DEDUP_REMOVED lines=10> */
.L_x_4628:
[----:B------:R-:W-:-:S09]  /*104f0*/  UISETP.NE.AND UP0, UPT, UR6, 0xf, UPT ;  /* 0x0000000f0600788c */ /* 0x000fd2000bf05270 */
[----:B------:R-:W-:Y:S05]  /*10500*/  BRA.U !UP0, `(.L_x_4630) ;  /* 0x0000000108e07547 */ /* 0x000fea000b800000 */
[----:B------:R-:W-:-:S09]  /*10510*/  UISETP.NE.AND UP0, UPT, UR6, 0x17, UPT ;  /* 0x000000170600788c */ /* 0x000fd2000bf05270 */
[----:B------:R-:W-:Y:S05]  /*10520*/  BRA.U !UP0, `(.L_x_4631) ;  /* 0x00000001088c7547 */ /* 0x000fea000b800000 */
[----:B------:R-:W-:-:S09]  /*10530*/  UISETP.NE.AND UP0, UPT, UR6, 0x18, UPT ;  /* 0x000000180600788c */ /* 0x000fd2000bf05270 */
[----:B------:R-:W-:Y:S05]  /*10540*/  BRA.U !UP0, `(.L_x_4632) ;  /* 0x0000000108447547 */ /* 0x000fea000b800000 */
.L_x_4608:
        /* <DEDUP_REMOVED lines=16> */
.L_x_4633:
[----:B------:R-:W-:Y:S05]  /*10650*/  BRA `(.L_x_4609) ;  /* 0x0000000000947947 */ /* 0x000fea0003800000 */
.L_x_4632:
        /* <DEDUP_REMOVED lines=12> */
.L_x_4635:
[----:B------:R-:W-:Y:S05]  /*10720*/  BSYNC.RECONVERGENT B0 ;  /* 0x0000000000007941 */ /* 0x000fea0003800200 */
.L_x_4634:
[----:B------:R-:W-:-:S05]  /*10730*/  LOP3.LUT R3, R0, 0x80, R7, 0xf8, !PT ;  /* 0x0000008000037812 */ /* 0x000fca00078ef807 */
[----:B------:R0:W-:Y:S01]  /*10740*/  STG.E.U8 desc[UR36][R4.64], R3 ;  /* 0x0000000304007986 */ /* 0x0001e2000c101124 */
[----:B------:R-:W-:Y:S05]  /*10750*/  BRA `(.L_x_4609) ;  /* 0x0000000000547947 */ /* 0x000fea0003800000 */
.L_x_4631:
        /* <DEDUP_REMOVED lines=11> */
.L_x_4637:
[----:B------:R-:W-:Y:S01]  /*10810*/  IMAD.MOV.U32 R0, RZ, RZ, 0x7f ;  /* 0x0000007fff007424 */ /* 0x000fe200078e00ff */
[----:B------:R-:W-:-:S04]  /*10820*/  ISETP.GT.U32.AND P0, PT, R6, 0x7f800000, PT ;  /* 0x7f8000000600780c */ /* 0x000fc80003f04070 */
[----:B------:R-:W-:-:S09]  /*10830*/  SEL R0, R0, 0x7c, P0 ;  /* 0x0000007c00007807 */ /* 0x000fd20000000000 */
.L_x_4638:
[----:B------:R-:W-:Y:S05]  /*10840*/  BSYNC.RECONVERGENT B0 ;  /* 0x0000000000007941 */ /* 0x000fea0003800200 */
.L_x_4636:
[----:B------:R-:W-:-:S04]  /*10850*/  SHF.R.U32.HI R3, RZ, 0x18, R2 ;  /* 0x00000018ff037819 */ /* 0x000fc80000011602 */
[----:B------:R-:W-:-:S05]  /*10860*/  LOP3.LUT R3, R0, 0x80, R3, 0xf8, !PT ;  /* 0x0000008000037812 */ /* 0x000fca00078ef803 */
[----:B------:R0:W-:Y:S01]  /*10870*/  STG.E.U8 desc[UR36][R4.64], R3 ;  /* 0x0000000304007986 */ /* 0x0001e2000c101124 */
[----:B------:R-:W-:Y:S05]  /*10880*/  BRA `(.L_x_4609) ;  /* 0x0000000000087947 */ /* 0x000fea0003800000 */
.L_x_4630:
[----:B------:R-:W-:-:S05]  /*10890*/  F2FP.BF16.F32.PACK_AB R2, RZ, R2 ;  /* 0x00000002ff02723e */ /* 0x000fca00000010ff */
[----:B------:R0:W-:Y:S02]  /*108a0*/  STG.E.U16 desc[UR36][R4.64], R2 ;  /* 0x0000000204007986 */ /* 0x0001e4000c101524 */
.L_x_4609:
[----:B------:R-:W-:-:S07]  /*108b0*/  IADD3 R17, PT, PT, R17, 0x80, RZ ;  /* 0x0000008011117810 */ /* 0x000fce0007ffe0ff */
.L_x_4518:
[----:B------:R-:W-:Y:S05]  /*108c0*/  BSYNC.RECONVERGENT B7 ;  /* 0x0000000000077941 */ /* 0x000fea0003800200 */
.L_x_4517:
[----:B------:R-:W5:Y:S02]  /*108d0*/  LDCU UR4, c[0x0][0x380] ;  /* 0x00007000ff0477ac */ /* 0x000f640008000800 */
[----:B-----5:R-:W-:-:S13]  /*108e0*/  ISETP.GE.AND P0, PT, R17, UR4, PT ;  /* 0x0000000411007c0c */ /* 0x020fda000bf06270 */
[----:B------:R-:W-:Y:S05]  /*108f0*/  @P0 EXIT ;  /* 0x000000000000094d */ /* 0x000fea0003800000 */
[----:B------:R-:W5:Y:S01]  /*10900*/  LDCU UR4, c[0x0][0x388] ;  /* 0x00007100ff0477ac */ /* 0x000f620008000800 */
[----:B------:R-:W-:Y:S01]  /*10910*/  CS2R R22, SRZ ;  /* 0x0000000000167805 */ /* 0x000fe2000001ff00 */
        /* <DEDUP_REMOVED lines=377> */
.L_x_4639:
[----:B------:R-:W0:Y:S01]  /*120b0*/  LDCU.64 UR6, c[0x0][0x648] ;  /* 0x0000c900ff0677ac */ /* 0x000e220008000a00 */
[----:B------:R-:W-:Y:S01]  /*120c0*/  BSSY.RECONVERGENT B6, `(.L_x_4640) ;  /* 0x0000104000067945 */ /* 0x000fe20003800200 */
[----:B------:R-:W1:Y:S01]  /*120d0*/  LDCU.64 UR8, c[0x0][0x650] ;  /* 0x0000ca00ff0877ac */ /* 0x000e620008000a00 */
[----:B------:R-:W-:-:S04]  /*120e0*/  UPRMT UR4, UR39, 0x7771, URZ ;  /* 0x0000777127047896 */ /* 0x000fc800080000ff */
[----:B------:R-:W-:Y:S01]  /*120f0*/  UISETP.GT.AND UP0, UPT, UR4, 0x9, UPT ;  /* 0x000000090400788c */ /* 0x000fe2000bf04270 */
[----:B0-----:R-:W-:Y:S02]  /*12100*/  IADD3 R16, P0, PT, R16, UR6, RZ ;  /* 0x0000000610107c10 */ /* 0x001fe4000ff1e0ff */
[----:B-1-34-:R-:W-:-:S03]  /*12110*/  IADD3 R2, P1, PT, R0, UR8, RZ ;  /* 0x0000000800027c10 */ /* 0x01afc6000ff3e0ff */
[----:B------:R-:W-:Y:S01]  /*12120*/  IMAD.X R17, RZ, RZ, UR7, P0 ;  /* 0x00000007ff117e24 */ /* 0x000fe200080e06ff */
[----:B------:R-:W-:Y:S02]  /*12130*/  IADD3.X R3, PT, PT, RZ, UR9, RZ, P1, !PT ;  /* 0x00000009ff037c10 */ /* 0x000fe40008ffe4ff */
        /* <DEDUP_REMOVED lines=13> */
.L_x_4644:
[----:B------:R-:W2:Y:S01]  /*12210*/  LDG.E.U8 R2, desc[UR36][R2.64] ;  /* 0x0000002402027981 */ /* 0x000ea2000c1e1100 */
[----:B------:R-:W-:Y:S02]  /*12220*/  MOV R19, RZ ;  /* 0x000000ff00137202 */ /* 0x000fe40000000f00 */
[----:B--2---:R-:W-:Y:S01]  /*12230*/  I2FP.F32.U32 R18, R2 ;  /* 0x0000000200127245 */ /* 0x004fe20000201000 */
[----:B------:R-:W-:Y:S06]  /*12240*/  BRA `(.L_x_4646) ;  /* 0x0000000c00ac7947 */ /* 0x000fec0003800000 */
.L_x_4643:
        /* <DEDUP_REMOVED lines=10> */
.L_x_4648:
[----:B------:R-:W2:Y:S01]  /*122f0*/  LDG.E R2, desc[UR36][R2.64] ;  /* 0x0000002402027981 */ /* 0x000ea2000c1e1900 */
[----:B------:R-:W-:Y:S01]  /*12300*/  HFMA2 R19, -RZ, RZ, 0, 0 ;  /* 0x00000000ff137431 */ /* 0x000fe200000001ff */
[----:B--2---:R-:W-:Y:S01]  /*12310*/  I2FP.F32.S32 R18, R2 ;  /* 0x0000000200127245 */ /* 0x004fe20000201400 */
[----:B------:R-:W-:Y:S06]  /*12320*/  BRA `(.L_x_4646) ;  /* 0x0000000c00747947 */ /* 0x000fec0003800000 */
.L_x_4647:
[----:B------:R-:W2:Y:S01]  /*12330*/  LDG.E.U16 R2, desc[UR36][R2.64] ;  /* 0x0000002402027981 */ /* 0x000ea2000c1e1500 */
[----:B------:R-:W-:Y:S01]  /*12340*/  IMAD.MOV.U32 R19, RZ, RZ, RZ ;  /* 0x000000ffff137224 */ /* 0x000fe200078e00ff */
[----:B--2---:R0:W1:Y:S01]  /*12350*/  I2F.S16 R18, R2 ;  /* 0x0000000200127306 */ /* 0x0040620000101400 */
[----:B------:R-:W-:Y:S05]  /*12360*/  BRA `(.L_x_4646) ;  /* 0x0000000c00647947 */ /* 0x000fea0003800000 */
.L_x_4642:
        /* <DEDUP_REMOVED lines=9> */
.L_x_4650:
[----:B------:R-:W2:Y:S01]  /*12400*/  LDG.E.U16 R2, desc[UR36][R2.64] ;  /* 0x0000002402027981 */ /* 0x000ea2000c1e1500 */
[----:B------:R-:W-:Y:S02]  /*12410*/  IMAD.MOV.U32 R19, RZ, RZ, RZ ;  /* 0x000000ffff137224 */ /* 0x000fe400078e00ff */
[----:B--2---:R-:W-:Y:S01]  /*12420*/  HADD2.F32 R18, -RZ, R2.H0_H0 ;  /* 0x20000002ff127230 */ /* 0x004fe20000004100 */
[----:B------:R-:W-:Y:S06]  /*12430*/  BRA `(.L_x_4646) ;  /* 0x0000000c00307947 */ /* 0x000fec0003800000 */
.L_x_4649:
        /* <DEDUP_REMOVED lines=8> */
.L_x_4652:
[----:B------:R-:W2:Y:S02]  /*124c0*/  LDG.E R2, desc[UR36][R2.64] ;  /* 0x0000002402027981 */ /* 0x000ea4000c1e1900 */
[--C-:B--2---:R-:W-:Y:S02]  /*124d0*/  HADD2.F32 R18, -RZ, R2.reuse.H0_H0 ;  /* 0x20000002ff127230 */ /* 0x104fe40000004100 */
[----:B------:R-:W-:Y:S01]  /*124e0*/  HADD2.F32 R19, -RZ, R2.H1_H1 ;  /* 0x30000002ff137230 */ /* 0x000fe20000004100 */
[----:B------:R-:W-:Y:S06]  /*124f0*/  BRA `(.L_x_4646) ;  /* 0x0000000c00007947 */ /* 0x000fec0003800000 */
.L_x_4651:
        /* <DEDUP_REMOVED lines=12> */
.L_x_4641:
        /* <DEDUP_REMOVED lines=13> */
.L_x_4655:
        /* <DEDUP_REMOVED lines=22> */
.L_x_4654:
        /* <DEDUP_REMOVED lines=13> */
[----:B0-----:R-:W-:-:S04]  /*128c0*/  IADD3 R4, PT, PT, -R4, RZ, RZ ;  /* 0x000000ff04047210 */ /* 0x001fc80007ffe1ff */
[----:B------:R-:W-:-:S05]  /*128d0*/  VIADDMNMX.U32 R4, R4, R5, 0x4, !PT ;  /* 0x0000000404047446 */ /* 0x000fca0007800005 */
[----:B------:R-:W-:Y:S02]  /*128e0*/  VIADD R5, R4, 0xfffffffc ;  /* 0xfffffffc04057836 */ /* 0x000fe40000000000 */
[----:B------:R-:W-:-:S03]  /*128f0*/  VIADD R4, R0, 0x1000000 ;  /* 0x0100000000047836 */ /* 0x000fc60000000000 */
[----:B------:R-:W-:Y:S02]  /*12900*/  SHF.L.U32 R6, R0, R5, RZ ;  /* 0x0000000500067219 */ /* 0x000fe400000006ff */
[----:B------:R-:W-:Y:S02]  /*12910*/  SHF.L.U32 R5, R5, 0x17, RZ ;  /* 0x0000001705057819 */ /* 0x000fe400000006ff */
[----:B------:R-:W-:Y:S02]  /*12920*/  SHF.R.S32.HI R4, RZ, 0x8, R4 ;  /* 0x00000008ff047819 */ /* 0x000fe40000011404 */
[----:B------:R-:W-:-:S04]  /*12930*/  LEA.HI R5, R6, -R5, RZ, 0x1c ;  /* 0x8000000506057211 */ /* 0x000fc800078fe0ff */
[----:B------:R-:W-:-:S04]  /*12940*/  IADD3 R5, PT, PT, R5, 0x3c000000, RZ ;  /* 0x3c00000005057810 */ /* 0x000fc80007ffe0ff */
[----:B------:R-:W-:-:S04]  /*12950*/  LOP3.LUT R4, R5, 0x7f800000, R4, 0xf8, !PT ;  /* 0x7f80000005047812 */ /* 0x000fc800078ef804 */
[----:B------:R-:W-:-:S04]  /*12960*/  SEL R3, R4, RZ, P0 ;  /* 0x000000ff04037207 */ /* 0x000fc80000000000 */
[----:B------:R-:W-:Y:S01]  /*12970*/  LOP3.LUT R18, R3, 0x80000000, R18, 0xf8, !PT ;  /* 0x8000000003127812 */ /* 0x000fe200078ef812 */
[----:B------:R-:W-:Y:S06]  /*12980*/  BRA `(.L_x_4646) ;  /* 0x0000000400dc7947 */ /* 0x000fec0003800000 */
.L_x_4657:
[----:B------:R-:W2:Y:S01]  /*12990*/  LDG.E.U8 R2, desc[UR36][R2.64] ;  /* 0x0000002402027981 */ /* 0x000ea2000c1e1100 */
[----:B------:R-:W-:Y:S02]  /*129a0*/  MOV R19, RZ ;  /* 0x000000ff00137202 */ /* 0x000fe40000000f00 */
        /* <DEDUP_REMOVED lines=11> */
.L_x_4656:
[----:B------:R-:W2:Y:S01]  /*12a60*/  LDG.E.U16 R2, desc[UR36][R2.64] ;  /* 0x0000002402027981 */ /* 0x000ea2000c1e1500 */
[----:B------:R-:W-:Y:S01]  /*12a70*/  IMAD.MOV.U32 R19, RZ, RZ, RZ ;  /* 0x000000ffff137224 */ /* 0x000fe200078e00ff */
[----:B--2---:R-:W-:Y:S01]  /*12a80*/  SHF.L.U32 R18, R2, 0x10, RZ ;  /* 0x0000001002127819 */ /* 0x004fe200000006ff */
[----:B------:R-:W-:Y:S06]  /*12a90*/  BRA `(.L_x_4646) ;  /* 0x0000000400987947 */ /* 0x000fec0003800000 */
.L_x_4653:
        /* <DEDUP_REMOVED lines=12> */
.L_x_4660:
        /* <DEDUP_REMOVED lines=20> */
.L_x_4662:
[----:B------:R-:W-:Y:S05]  /*12ca0*/  BSYNC.RECONVERGENT B0 ;  /* 0x0000000000007941 */ /* 0x000fea0003800200 */
.L_x_4661:
[----:B------:R-:W-:Y:S01]  /*12cb0*/  IMAD.SHL.U32 R0, R0, 0x100000, RZ ;  /* 0x0010000000007824 */ /* 0x000fe200078e00ff */
[----:B------:R-:W-:-:S04]  /*12cc0*/  LEA R2, R2, 0x3b800000, 0x17 ;  /* 0x3b80000002027811 */ /* 0x000fc800078eb8ff */
[----:B------:R-:W-:Y:S01]  /*12cd0*/  LOP3.LUT R18, R2, R0, R7, 0xfe, !PT ;  /* 0x0000000002127212 */ /* 0x000fe200078efe07 */
[----:B------:R-:W-:Y:S06]  /*12ce0*/  BRA `(.L_x_4646) ;  /* 0x0000000400047947 */ /* 0x000fec0003800000 */
.L_x_4659:
        /* <DEDUP_REMOVED lines=20> */
.L_x_4664:
[----:B------:R-:W-:Y:S05]  /*12e30*/  BSYNC.RECONVERGENT B0 ;  /* 0x0000000000007941 */ /* 0x000fea0003800200 */
.L_x_4663:
[----:B------:R-:W-:Y:S01]  /*12e40*/  IMAD.SHL.U32 R0, R0, 0x200000, RZ ;  /* 0x0020000000007824 */ /* 0x000fe200078e00ff */
[----:B------:R-:W-:-:S04]  /*12e50*/  LEA R2, R2, 0x37800000, 0x17 ;  /* 0x3780000002027811 */ /* 0x000fc800078eb8ff */
[----:B------:R-:W-:Y:S01]  /*12e60*/  LOP3.LUT R18, R2, R0, R7, 0xfe, !PT ;  /* 0x0000000002127212 */ /* 0x000fe200078efe07 */
[----:B------:R-:W-:Y:S06]  /*12e70*/  BRA `(.L_x_4646) ;  /* 0x0000000000a07947 */ /* 0x000fec0003800000 */
.L_x_4658:
[----:B------:R-:W-:-:S09]  /*12e80*/  UISETP.NE.AND UP0, UPT, UR4, 0x1c, UPT ;  /* 0x0000001c0400788c */ /* 0x000fd2000bf05270 */
[----:B------:R-:W-:Y:S05]  /*12e90*/  BRA.U !UP0, `(.L_x_4665) ;  /* 0x00000001088c7547 */ /* 0x000fea000b800000 */
[----:B------:R-:W-:-:S09]  /*12ea0*/  UISETP.NE.AND UP0, UPT, UR4, 0x1d, UPT ;  /* 0x0000001d0400788c */ /* 0x000fd2000bf05270 */
[----:B------:R-:W-:Y:S05]  /*12eb0*/  BRA.U !UP0, `(.L_x_4666) ;  /* 0x0000000108747547 */ /* 0x000fea000b800000 */
[----:B------:R-:W-:-:S09]  /*12ec0*/  UISETP.NE.AND UP0, UPT, UR4, 0x2c, UPT ;  /* 0x0000002c0400788c */ /* 0x000fd2000bf05270 */
[----:B------:R-:W-:Y:S05]  /*12ed0*/  BRA.U UP0, `(.L_x_4645) ;  /* 0x0000000100247547 */ /* 0x000fea000b800000 */
[----:B------:R-:W2:Y:S01]  /*12ee0*/  LDG.E.U8 R2, desc[UR36][R2.64] ;  /* 0x0000002402027981 */ /* 0x000ea2000c1e1100 */
[----:B------:R-:W-:Y:S02]  /*12ef0*/  HFMA2 R18, -RZ, RZ, 3.814697265625e-06, 0 ;  /* 0x00400000ff127431 */ /* 0x000fe400000001ff */
[----:B------:R-:W-:Y:S01]  /*12f00*/  IMAD.MOV.U32 R19, RZ, RZ, RZ ;  /* 0x000000ffff137224 */ /* 0x000fe200078e00ff */
[----:B--2---:R-:W-:-:S13]  /*12f10*/  ISETP.NE.AND P0, PT, R2, RZ, PT ;  /* 0x000000ff0200720c */ /* 0x004fda0003f05270 */
[----:B------:R-:W-:Y:S05]  /*12f20*/  @!P0 BRA `(.L_x_4646) ;  /* 0x0000000000748947 */ /* 0x000fea0003800000 */
[----:B------:R-:W-:-:S13]  /*12f30*/  ISETP.NE.AND P0, PT, R2, 0xff, PT ;  /* 0x000000ff0200780c */ /* 0x000fda0003f05270 */
[----:B------:R-:W-:Y:S01]  /*12f40*/  @!P0 MOV R18, 0x7f800001 ;  /* 0x7f80000100128802 */ /* 0x000fe20000000f00 */
[----:B------:R-:W-:Y:S01]  /*12f50*/  @P0 IMAD.SHL.U32 R18, R2, 0x800000, RZ ;  /* 0x0080000002120824 */ /* 0x000fe200078e00ff */
[----:B------:R-:W-:Y:S06]  /*12f60*/  BRA `(.L_x_4646) ;  /* 0x0000000000647947 */ /* 0x000fec0003800000 */
.L_x_4645:
[----:B------:R-:W-:Y:S01]  /*12f70*/  MOV R2, 0x228 ;  /* 0x0000022800027802 */ /* 0x000fe20000000f00 */
[----:B------:R-:W0:Y:S01]  /*12f80*/  LDCU.64 UR4, c[0x4][0x218] ;  /* 0x01004300ff0477ac */ /* 0x000e220008000a00 */
[----:B------:R-:W-:Y:S02]  /*12f90*/  HFMA2 R8, -RZ, RZ, 0, 4.64916229248046875e-06 ;  /* 0x0000004eff087431 */ /* 0x000fe400000001ff */
[----:B------:R-:W-:Y:S01]  /*12fa0*/  IMAD.MOV.U32 R12, RZ, RZ, 0x1 ;  /* 0x00000001ff0c7424 */ /* 0x000fe200078e00ff */
[----:B------:R-:W-:Y:S01]  /*12fb0*/  MOV R13, RZ ;  /* 0x000000ff000d7202 */ /* 0x000fe20000000f00 */
[----:B------:R-:W1:Y:S01]  /*12fc0*/  LDCU.64 UR6, c[0x4][0x220] ;  /* 0x01004400ff0677ac */ /* 0x000e620008000a00 */
[----:B------:R-:W2:Y:S01]  /*12fd0*/  LDC.64 R2, c[0x4][R2] ;  /* 0x0100000002027b82 */ /* 0x000ea20000000a00 */
[----:B------:R-:W3:Y:S01]  /*12fe0*/  LDCU.64 UR8, c[0x4][0x90] ;  /* 0x01001200ff0877ac */ /* 0x000ee20008000a00 */
[----:B0-----:R-:W-:Y:S01]  /*12ff0*/  MOV R4, UR4 ;  /* 0x0000000400047c02 */ /* 0x001fe20008000f00 */
[----:B------:R-:W-:Y:S01]  /*13000*/  IMAD.U32 R5, RZ, RZ, UR5 ;  /* 0x00000005ff057e24 */ /* 0x000fe2000f8e00ff */
[----:B-1----:R-:W-:Y:S01]  /*13010*/  MOV R6, UR6 ;  /* 0x0000000600067c02 */ /* 0x002fe20008000f00 */
[----:B------:R-:W-:Y:S01]  /*13020*/  IMAD.U32 R7, RZ, RZ, UR7 ;  /* 0x00000007ff077e24 */ /* 0x000fe2000f8e00ff */
[----:B---3--:R-:W-:Y:S01]  /*13030*/  MOV R10, UR8 ;  /* 0x00000008000a7c02 */ /* 0x008fe20008000f00 */
[----:B------:R-:W-:-:S07]  /*13040*/  IMAD.U32 R11, RZ, RZ, UR9 ;  /* 0x00000009ff0b7e24 */ /* 0x000fce000f8e00ff */
[----:B------:R-:W-:-:S07]  /*13050*/  LEPC R20, `(.L_x_4667) ;  /* 0x000000001014794e */ /* 0x000fce0000000000 */
[----:B--2---:R-:W-:Y:S05]  /*13060*/  CALL.ABS.NOINC R2 ;  /* 0x0000000002007343 */ /* 0x004fea0003c00000 */
.L_x_4667:
[----:B------:R-:W-:Y:S01]  /*13070*/  CS2R R18, SRZ ;  /* 0x0000000000127805 */ /* 0x000fe2000001ff00 */
[----:B------:R-:W-:Y:S06]  /*13080*/  BRA `(.L_x_4646) ;  /* 0x00000000001c7947 */ /* 0x000fec0003800000 */
.L_x_4666:
[----:B------:R-:W2:Y:S01]  /*13090*/  LDG.E.64 R2, desc[UR36][R2.64] ;  /* 0x0000002402027981 */ /* 0x000ea2000c1e1b00 */
[----:B------:R-:W-:Y:S01]  /*130a0*/  IMAD.MOV.U32 R19, RZ, RZ, RZ ;  /* 0x000000ffff137224 */ /* 0x000fe200078e00ff */
[----:B--2---:R0:W1:Y:S02]  /*130b0*/  I2F.U64 R18, R2 ;  /* 0x0000000200127312 */ /* 0x0040640000301000 */
[----:B01----:R-:W-:Y:S05]  /*130c0*/  BRA `(.L_x_4646) ;  /* 0x00000000000c7947 */ /* 0x003fea0003800000 */
.L_x_4665:
[----:B------:R-:W2:Y:S01]  /*130d0*/  LDG.E R2, desc[UR36][R2.64] ;  /* 0x0000002402027981 */ /* 0x000ea2000c1e1900 */
[----:B------:R-:W-:Y:S01]  /*130e0*/  HFMA2 R19, -RZ, RZ, 0, 0 ;  /* 0x00000000ff137431 */ /* 0x000fe200000001ff */
[----:B--2---:R-:W-:-:S07]  /*130f0*/  I2FP.F32.U32 R18, R2 ;  /* 0x0000000200127245 */ /* 0x004fce0000201000 */
.L_x_4646:
[----:B------:R-:W-:Y:S05]  /*13100*/  BSYNC.RECONVERGENT B6 ;  /* 0x0000000000067941 */ /* 0x000fea0003800200 */
.L_x_4640:
[----:B------:R-:W0:Y:S01]  /*13110*/  LDCU.64 UR6, c[0x0][0x658] ;  /* 0x0000cb00ff0677ac */ /* 0x000e220008000a00 */
[----:B------:R-:W-:Y:S01]  /*13120*/  BSSY.RECONVERGENT B6, `(.L_x_4668) ;  /* 0x0000101000067945 */ /* 0x000fe20003800200 */
[----:B------:R-:W-:-:S04]  /*13130*/  UPRMT UR4, UR39, 0x7772, URZ ;  /* 0x0000777227047896 */ /* 0x000fc800080000ff */
[----:B------:R-:W-:Y:S01]  /*13140*/  UISETP.GT.AND UP0, UPT, UR4, 0x9, UPT ;  /* 0x000000090400788c */ /* 0x000fe2000bf04270 */
[----:B0-2-4-:R-:W-:-:S05]  /*13150*/  IADD3 R2, P0, PT, R23, UR6, RZ ;  /* 0x0000000617027c10 */ /* 0x015fca000ff1e0ff */
        /* <DEDUP_REMOVED lines=12> */
[----:B--2---:R0:W2:Y:S01]  /*13220*/  I2F.S16 R24, R2 ;  /* 0x0000000200187306 */ /* 0x0040a20000101400 */
[----:B------:R-:W-:Y:S05]  /*13230*/  BRA `(.L_x_4674) ;  /* 0x0000000c00bc7947 */ /* 0x000fea0003800000 */
.L_x_4672:
[----:B------:R-:W2:Y:S01]  /*13240*/  LDG.E.U8 R2, desc[UR36][R2.64] ;  /* 0x0000002402027981 */ /* 0x000ea2000c1e1100 */
[----:B------:R-:W-:Y:S01]  /*13250*/  IMAD.MOV.U32 R25, RZ, RZ, RZ ;  /* 0x000000ffff197224 */ /* 0x000fe200078e00ff */
[----:B--2---:R-:W-:Y:S01]  /*13260*/  I2FP.F32.U32 R24, R2 ;  /* 0x0000000200187245 */ /* 0x004fe20000201000 */
[----:B------:R-:W-:Y:S06]  /*13270*/  BRA `(.L_x_4674) ;  /* 0x0000000c00ac7947 */ /* 0x000fec0003800000 */
.L_x_4671:
        /* <DEDUP_REMOVED lines=10> */
.L_x_4676:
[----:B------:R-:W2:Y:S01]  /*13320*/  LDG.E R2, desc[UR36][R2.64] ;  /* 0x0000002402027981 */ /* 0x000ea2000c1e1900 */
[----:B------:R-:W-:Y:S01]  /*13330*/  IMAD.MOV.U32 R25, RZ, RZ, RZ ;  /* 0x000000ffff197224 */ /* 0x000fe200078e00ff */
[----:B--2---:R-:W-:Y:S01]  /*13340*/  I2FP.F32.S32 R24, R2 ;  /* 0x0000000200187245 */ /* 0x004fe20000201400 */
[----:B------:R-:W-:Y:S06]  /*13350*/  BRA `(.L_x_4674) ;  /* 0x0000000c00747947 */ /* 0x000fec0003800000 */
.L_x_4675:
[----:B------:R-:W2:Y:S01]  /*13360*/  LDG.E.U16 R2, desc[UR36][R2.64] ;  /* 0x0000002402027981 */ /* 0x000ea2000c1e1500 */
[----:B------:R-:W-:Y:S01]  /*13370*/  MOV R25, RZ ;  /* 0x000000ff00197202 */ /* 0x000fe20000000f00 */
[----:B--2---:R4:W0:Y:S01]  /*13380*/  I2F.S16 R24, R2 ;  /* 0x0000000200187306 */ /* 0x0048220000101400 */
[----:B------:R-:W-:Y:S05]  /*13390*/  BRA `(.L_x_4674) ;  /* 0x0000000c00647947 */ /* 0x000fea0003800000 */
.L_x_4670:
        /* <DEDUP_REMOVED lines=9> */
.L_x_4678:
[----:B------:R-:W2:Y:S01]  /*13430*/  LDG.E.U16 R2, desc[UR36][R2.64] ;  /* 0x0000002402027981 */ /* 0x000ea2000c1e1500 */
[----:B------:R-:W-:Y:S02]  /*13440*/  HFMA2 R25, -RZ, RZ, 0, 0 ;  /* 0x00000000ff197431 */ /* 0x000fe400000001ff */
[----:B--2---:R-:W-:Y:S01]  /*13450*/  HADD2.F32 R24, -RZ, R2.H0_H0 ;  /* 0x20000002ff187230 */ /* 0x004fe20000004100 */
[----:B------:R-:W-:Y:S06]  /*13460*/  BRA `(.L_x_4674) ;  /* 0x0000000c00307947 */ /* 0x000fec0003800000 */
.L_x_4677:
        /* <DEDUP_REMOVED lines=8> */
.L_x_4680:
[----:B------:R-:W2:Y:S02]  /*134f0*/  LDG.E R2, desc[UR36][R2.64] ;  /* 0x0000002402027981 */ /* 0x000ea4000c1e1900 */
[--C-:B--2---:R-:W-:Y:S02]  /*13500*/  HADD2.F32 R24, -RZ, R2.reuse.H0_H0 ;  /* 0x20000002ff187230 */ /* 0x104fe40000004100 */
[----:B------:R-:W-:Y:S01]  /*13510*/  HADD2.F32 R25, -RZ, R2.H1_H1 ;  /* 0x30000002ff197230 */ /* 0x000fe20000004100 */
[----:B------:R-:W-:Y:S06]  /*13520*/  BRA `(.L_x_4674) ;  /* 0x0000000c00007947 */ /* 0x000fec0003800000 */
.L_x_4679:
        /* <DEDUP_REMOVED lines=12> */
.L_x_4669:
        /* <DEDUP_REMOVED lines=13> */
.L_x_4683:
        /* <DEDUP_REMOVED lines=22> */
.L_x_4682:
        /* <DEDUP_REMOVED lines=14> */
[----:B------:R-:W-:-:S04]  /*13900*/  VIADDMNMX.U32 R4, R4, R5, 0x4, !PT ;  /* 0x0000000404047446 */ /* 0x000fc80007800005 */
[----:B------:R-:W-:Y:S02]  /*13910*/  IADD3 R5, PT, PT, R4, -0x4, RZ ;  /* 0xfffffffc04057810 */ /* 0x000fe40007ffe0ff */
[C---:B------:R-:W-:Y:S02]  /*13920*/  IADD3 R4, PT, PT, R0.reuse, 0x1000000, RZ ;  /* 0x0100000000047810 */ /* 0x040fe40007ffe0ff */
        /* <DEDUP_REMOVED lines=9> */
.L_x_4685:
        /* <DEDUP_REMOVED lines=13> */
.L_x_4684:
[----:B------:R-:W2:Y:S01]  /*13a90*/  LDG.E.U16 R2, desc[UR36][R2.64] ;  /* 0x0000002402027981 */ /* 0x000ea2000c1e1500 */
[----:B------:R-:W-:Y:S01]  /*13aa0*/  MOV R25, RZ ;  /* 0x000000ff00197202 */ /* 0x000fe20000000f00 */
[----:B--2---:R-:W-:Y:S01]  /*13ab0*/  IMAD.U32 R24, R2, 0x10000, RZ ;  /* 0x0001000002187824 */ /* 0x004fe200078e00ff */
[----:B------:R-:W-:Y:S06]  /*13ac0*/  BRA `(.L_x_4674) ;  /* 0x0000000400987947 */ /* 0x000fec0003800000 */
.L_x_4681:
        /* <DEDUP_REMOVED lines=12> */
.L_x_4688:
        /* <DEDUP_REMOVED lines=20> */
.L_x_4690:
[----:B------:R-:W-:Y:S05]  /*13cd0*/  BSYNC.RECONVERGENT B0 ;  /* 0x0000000000007941 */ /* 0x000fea0003800200 */
.L_x_4689:
[----:B------:R-:W-:Y:S02]  /*13ce0*/  SHF.L.U32 R0, R0, 0x14, RZ ;  /* 0x0000001400007819 */ /* 0x000fe400000006ff */
[----:B------:R-:W-:-:S04]  /*13cf0*/  LEA R2, R2, 0x3b800000, 0x17 ;  /* 0x3b80000002027811 */ /* 0x000fc800078eb8ff */
[----:B------:R-:W-:Y:S01]  /*13d00*/  LOP3.LUT R24, R2, R0, R7, 0xfe, !PT ;  /* 0x0000000002187212 */ /* 0x000fe200078efe07 */
[----:B------:R-:W-:Y:S06]  /*13d10*/  BRA `(.L_x_4674) ;  /* 0x0000000400047947 */ /* 0x000fec0003800000 */
.L_x_4687:
        /* <DEDUP_REMOVED lines=20> */
.L_x_4692:
[----:B------:R-:W-:Y:S05]  /*13e60*/  BSYNC.RECONVERGENT B0 ;  /* 0x0000000000007941 */ /* 0x000fea0003800200 */
.L_x_4691:
[----:B------:R-:W-:Y:S02]  /*13e70*/  SHF.L.U32 R0, R0, 0x15, RZ ;  /* 0x0000001500007819 */ /* 0x000fe400000006ff */
[----:B------:R-:W-:-:S04]  /*13e80*/  LEA R2, R2, 0x37800000, 0x17 ;  /* 0x3780000002027811 */ /* 0x000fc800078eb8ff */
[----:B------:R-:W-:Y:S01]  /*13e90*/  LOP3.LUT R24, R2, R0, R7, 0xfe, !PT ;  /* 0x0000000002187212 */ /* 0x000fe200078efe07 */
[----:B------:R-:W-:Y:S06]  /*13ea0*/  BRA `(.L_x_4674) ;  /* 0x0000000000a07947 */ /* 0x000fec0003800000 */
.L_x_4686:
[----:B------:R-:W-:-:S09]  /*13eb0*/  UISETP.NE.AND UP0, UPT, UR4, 0x1c, UPT ;  /* 0x0000001c0400788c */ /* 0x000fd2000bf05270 */
[----:B------:R-:W-:Y:S05]  /*13ec0*/  BRA.U !UP0, `(.L_x_4693) ;  /* 0x00000001088c7547 */ /* 0x000fea000b800000 */
[----:B------:R-:W-:-:S09]  /*13ed0*/  UISETP.NE.AND UP0, UPT, UR4, 0x1d, UPT ;  /* 0x0000001d0400788c */ /* 0x000fd2000bf05270 */
[----:B------:R-:W-:Y:S05]  /*13ee0*/  BRA.U !UP0, `(.L_x_4694) ;  /* 0x0000000108747547 */ /* 0x000fea000b800000 */
[----:B------:R-:W-:-:S09]  /*13ef0*/  UISETP.NE.AND UP0, UPT, UR4, 0x2c, UPT ;  /* 0x0000002c0400788c */ /* 0x000fd2000bf05270 */
[----:B------:R-:W-:Y:S05]  /*13f00*/  BRA.U UP0, `(.L_x_4673) ;  /* 0x0000000100247547 */ /* 0x000fea000b800000 */
[----:B------:R-:W2:Y:S01]  /*13f10*/  LDG.E.U8 R2, desc[UR36][R2.64] ;  /* 0x0000002402027981 */ /* 0x000ea2000c1e1100 */
[----:B------:R-:W-:Y:S01]  /*13f20*/  IMAD.MOV.U32 R25, RZ, RZ, RZ ;  /* 0x000000ffff197224 */ /* 0x000fe200078e00ff */
[----:B------:R-:W-:Y:S02]  /*13f30*/  MOV R24, 0x400000 ;  /* 0x0040000000187802 */ /* 0x000fe40000000f00 */
[----:B--2---:R-:W-:-:S13]  /*13f40*/  ISETP.NE.AND P0, PT, R2, RZ, PT ;  /* 0x000000ff0200720c */ /* 0x004fda0003f05270 */
[----:B------:R-:W-:Y:S05]  /*13f50*/  @!P0 BRA `(.L_x_4674) ;  /* 0x0000000000748947 */ /* 0x000fea0003800000 */
[----:B------:R-:W-:-:S13]  /*13f60*/  ISETP.NE.AND P0, PT, R2, 0xff, PT ;  /* 0x000000ff0200780c */ /* 0x000fda0003f05270 */
[----:B------:R-:W-:Y:S01]  /*13f70*/  @!P0 IMAD.MOV.U32 R24, RZ, RZ, 0x7f800001 ;  /* 0x7f800001ff188424 */ /* 0x000fe200078e00ff */
[----:B------:R-:W-:Y:S01]  /*13f80*/  @P0 SHF.L.U32 R24, R2, 0x17, RZ ;  /* 0x0000001702180819 */ /* 0x000fe200000006ff */
[----:B------:R-:W-:Y:S06]  /*13f90*/  BRA `(.L_x_4674) ;  /* 0x0000000000647947 */ /* 0x000fec0003800000 */
.L_x_4673:
[----:B------:R-:W-:Y:S01]  /*13fa0*/  MOV R2, 0x228 ;  /* 0x0000022800027802 */ /* 0x000fe20000000f00 */
[----:B------:R-:W0:Y:S01]  /*13fb0*/  LDCU.64 UR4, c[0x4][0x218] ;  /* 0x01004300ff0477ac */ /* 0x000e220008000a00 */
[----:B------:R-:W-:Y:S02]  /*13fc0*/  HFMA2 R12, -RZ, RZ, 0, 5.9604644775390625e-08 ;  /* 0x00000001ff0c7431 */ /* 0x000fe400000001ff */
[----:B------:R-:W-:Y:S01]  /*13fd0*/  IMAD.MOV.U32 R8, RZ, RZ, 0x4e ;  /* 0x0000004eff087424 */ /* 0x000fe200078e00ff */
[----:B------:R-:W2:Y:S01]  /*13fe0*/  LDCU.64 UR6, c[0x4][0x220] ;  /* 0x01004400ff0677ac */ /* 0x000ea20008000a00 */
[----:B------:R-:W4:Y:S01]  /*13ff0*/  LDC.64 R2, c[0x4][R2] ;  /* 0x0100000002027b82 */ /* 0x000f220000000a00 */
[----:B------:R-:W-:Y:S01]  /*14000*/  IMAD.MOV.U32 R13, RZ, RZ, RZ ;  /* 0x000000ffff0d7224 */ /* 0x000fe200078e00ff */
[----:B------:R-:W1:Y:S01]  /*14010*/  LDCU.64 UR8, c[0x4][0x90] ;  /* 0x01001200ff0877ac */ /* 0x000e620008000a00 */
[----:B0-----:R-:W-:Y:S01]  /*14020*/  IMAD.U32 R4, RZ, RZ, UR4 ;  /* 0x00000004ff047e24 */ /* 0x001fe2000f8e00ff */
[----:B------:R-:W-:Y:S01]  /*14030*/  MOV R5, UR5 ;  /* 0x0000000500057c02 */ /* 0x000fe20008000f00 */
[----:B--2---:R-:W-:Y:S01]  /*14040*/  IMAD.U32 R6, RZ, RZ, UR6 ;  /* 0x00000006ff067e24 */ /* 0x004fe2000f8e00ff */
[----:B------:R-:W-:Y:S01]  /*14050*/  MOV R7, UR7 ;  /* 0x0000000700077c02 */ /* 0x000fe20008000f00 */
[----:B-1----:R-:W-:Y:S01]  /*14060*/  IMAD.U32 R10, RZ, RZ, UR8 ;  /* 0x00000008ff0a7e24 */ /* 0x002fe2000f8e00ff */
[----:B------:R-:W-:-:S07]  /*14070*/  MOV R11, UR9 ;  /* 0x00000009000b7c02 */ /* 0x000fce0008000f00 */
[----:B------:R-:W-:-:S07]  /*14080*/  LEPC R20, `(.L_x_4695) ;  /* 0x000000001014794e */ /* 0x000fce0000000000 */
[----:B---345:R-:W-:Y:S05]  /*14090*/  CALL.ABS.NOINC R2 ;  /* 0x0000000002007343 */ /* 0x038fea0003c00000 */
.L_x_4695:
[----:B------:R-:W-:Y:S01]  /*140a0*/  CS2R R24, SRZ ;  /* 0x0000000000187805 */ /* 0x000fe2000001ff00 */
[----:B------:R-:W-:Y:S06]  /*140b0*/  BRA `(.L_x_4674) ;  /* 0x00000000001c7947 */ /* 0x000fec0003800000 */
.L_x_4694:
[----:B------:R-:W2:Y:S01]  /*140c0*/  LDG.E.64 R2, desc[UR36][R2.64] ;  /* 0x0000002402027981 */ /* 0x000ea2000c1e1b00 */
[----:B------:R-:W-:Y:S01]  /*140d0*/  MOV R25, RZ ;  /* 0x000000ff00197202 */ /* 0x000fe20000000f00 */
[----:B--2---:R0:W2:Y:S02]  /*140e0*/  I2F.U64 R24, R2 ;  /* 0x0000000200187312 */ /* 0x0040a40000301000 */
[----:B0-2---:R-:W-:Y:S05]  /*140f0*/  BRA `(.L_x_4674) ;  /* 0x00000000000c7947 */ /* 0x005fea0003800000 */
.L_x_4693:
[----:B------:R-:W2:Y:S01]  /*14100*/  LDG.E R2, desc[UR36][R2.64] ;  /* 0x0000002402027981 */ /* 0x000ea2000c1e1900 */
[----:B------:R-:W-:Y:S01]  /*14110*/  IMAD.MOV.U32 R25, RZ, RZ, RZ ;  /* 0x000000ffff197224 */ /* 0x000fe200078e00ff */
[----:B--2---:R-:W-:-:S07]  /*14120*/  I2FP.F32.U32 R24, R2 ;  /* 0x0000000200187245 */ /* 0x004fce0000201000 */
.L_x_4674:
[----:B------:R-:W-:Y:S05]  /*14130*/  BSYNC.RECONVERGENT B6 ;  /* 0x0000000000067941 */ /* 0x000fea0003800200 */
.L_x_4668:
[----:B------:R-:W1:Y:S01]  /*14140*/  LDCU.64 UR6, c[0x0][0x660] ;  /* 0x0000cc00ff0677ac */ /* 0x000e620008000a00 */
[----:B------:R-:W-:Y:S01]  /*14150*/  BSSY.RECONVERGENT B6, `(.L_x_4696) ;  /* 0x0000101000067945 */ /* 0x000fe20003800200 */
[----:B------:R-:W-:-:S04]  /*14160*/  UPRMT UR4, UR39, 0x7773, URZ ;  /* 0x0000777327047896 */ /* 0x000fc800080000ff */
[----:B------:R-:W-:Y:S01]  /*14170*/  UISETP.GT.AND UP0, UPT, UR4, 0x9, UPT ;  /* 0x000000090400788c */ /* 0x000fe2000bf04270 */
[----:B-1----:R-:W-:-:S04]  /*14180*/  IADD3 R4, P0, PT, R22, UR6, RZ ;  /* 0x0000000616047c10 */ /* 0x002fc8000ff1e0ff */
        /* <DEDUP_REMOVED lines=10> */
[----:B0-2-4-:R-:W2:Y:S01]  /*14230*/  LDG.E.S8 R2, desc[UR36][R4.64] ;  /* 0x0000002404027981 */ /* 0x015ea2000c1e1300 */
[----:B------:R-:W-:Y:S01]  /*14240*/  IMAD.MOV.U32 R3, RZ, RZ, RZ ;  /* 0x000000ffff037224 */ /* 0x000fe200078e00ff */
[----:B--2---:R-:W2:Y:S01]  /*14250*/  I2F.S16 R2, R2 ;  /* 0x0000000200027306 */ /* 0x004ea20000101400 */
[----:B------:R-:W-:Y:S05]  /*14260*/  BRA `(.L_x_4702) ;  /* 0x0000000c00bc7947 */ /* 0x000fea0003800000 */
.L_x_4700:
[----:B0-2-4-:R-:W2:Y:S01]  /*14270*/  LDG.E.U8 R2, desc[UR36][R4.64] ;  /* 0x0000002404027981 */ /* 0x015ea2000c1e1100 */
[----:B------:R-:W-:Y:S01]  /*14280*/  HFMA2 R3, -RZ, RZ, 0, 0 ;  /* 0x00000000ff037431 */ /* 0x000fe200000001ff */
[----:B--2---:R-:W-:Y:S01]  /*14290*/  I2FP.F32.U32 R2, R2 ;  /* 0x0000000200027245 */ /* 0x004fe20000201000 */
[----:B------:R-:W-:Y:S06]  /*142a0*/  BRA `(.L_x_4702) ;  /* 0x0000000c00ac7947 */ /* 0x000fec0003800000 */
.L_x_4699:
[----:B------:R-:W-:-:S09]  /*142b0*/  UISETP.NE.AND UP0, UPT, UR4, 0x2, UPT ;  /* 0x000000020400788c */ /* 0x000fd2000bf05270 */
[----:B------:R-:W-:Y:S05]  /*142c0*/  BRA.U !UP0, `(.L_x_4703) ;  /* 0x0000000108307547 */ /* 0x000fea000b800000 */
[----:B------:R-:W-:-:S09]  /*142d0*/  UISETP.NE.AND UP0, UPT, UR4, 0x3, UPT ;  /* 0x000000030400788c */ /* 0x000fd2000bf05270 */
[----:B------:R-:W-:Y:S05]  /*142e0*/  BRA.U !UP0, `(.L_x_4704) ;  /* 0x0000000108187547 */ /* 0x000fea000b800000 */
[----:B------:R-:W-:-:S09]  /*142f0*/  UISETP.NE.AND UP0, UPT, UR4, 0x4, UPT ;  /* 0x000000040400788c */ /* 0x000fd2000bf05270 */
[----:B------:R-:W-:Y:S05]  /*14300*/  BRA.U UP0, `(.L_x_4701) ;  /* 0x0000000d00307547 */ /* 0x000fea000b800000 */
[----:B------:R-:W4:Y:S01]  /*14310*/  LDG.E.64 R4, desc[UR36][R4.64] ;  /* 0x0000002404047981 */ /* 0x000f22000c1e1b00 */
[----:B0-2---:R-:W-:Y:S01]  /*14320*/  IMAD.MOV.U32 R3, RZ, RZ, RZ ;  /* 0x000000ffff037224 */ /* 0x005fe200078e00ff */
[----:B----4-:R0:W1:Y:S02]  /*14330*/  I2F.S64 R2, R4 ;  /* 0x0000000400027312 */ /* 0x0100640000301400 */
[----:B01----:R-:W-:Y:S05]  /*14340*/  BRA `(.L_x_4702) ;  /* 0x0000000c00847947 */ /* 0x003fea0003800000 */
.L_x_4704:
[----:B0-2-4-:R-:W2:Y:S01]  /*14350*/  LDG.E R2, desc[UR36][R4.64] ;  /* 0x0000002404027981 */ /* 0x015ea2000c1e1900 */
[----:B------:R-:W-:Y:S02]  /*14360*/  MOV R3, RZ ;  /* 0x000000ff00037202 */ /* 0x000fe40000000f00 */
[----:B--2---:R-:W-:Y:S01]  /*14370*/  I2FP.F32.S32 R2, R2 ;  /* 0x0000000200027245 */ /* 0x004fe20000201400 */
[----:B------:R-:W-:Y:S06]  /*14380*/  BRA `(.L_x_4702) ;  /* 0x0000000c00747947 */ /* 0x000fec0003800000 */
.L_x_4703:
[----:B0-2-4-:R-:W2:Y:S01]  /*14390*/  LDG.E.U16 R2, desc[UR36][R4.64] ;  /* 0x0000002404027981 */ /* 0x015ea2000c1e1500 */
[----:B------:R-:W-:Y:S01]  /*143a0*/  IMAD.MOV.U32 R3, RZ, RZ, RZ ;  /* 0x000000ffff037224 */ /* 0x000fe200078e00ff */
[----:B--2---:R-:W4:Y:S01]  /*143b0*/  I2F.S16 R2, R2 ;  /* 0x0000000200027306 */ /* 0x004f220000101400 */
[----:B------:R-:W-:Y:S05]  /*143c0*/  BRA `(.L_x_4702) ;  /* 0x0000000c00647947 */ /* 0x000fea0003800000 */
.L_x_4698:
[----:B------:R-:W-:-:S09]  /*143d0*/  UISETP.GT.AND UP0, UPT, UR4, 0x6, UPT ;  /* 0x000000060400788c */ /* 0x000fd2000bf04270 */
[----:B------:R-:W-:Y:S05]  /*143e0*/  BRA.U UP0, `(.L_x_4705) ;  /* 0x00000001002c7547 */ /* 0x000fea000b800000 */
[----:B------:R-:W-:-:S09]  /*143f0*/  UISETP.NE.AND UP0, UPT, UR4, 0x5, UPT ;  /* 0x000000050400788c */ /* 0x000fd2000bf05270 */
[----:B------:R-:W-:Y:S05]  /*14400*/  BRA.U !UP0, `(.L_x_4706) ;  /* 0x0000000108147547 */ /* 0x000fea000b800000 */
[----:B------:R-:W-:-:S09]  /*14410*/  UISETP.NE.AND UP0, UPT, UR4, 0x6, UPT ;  /* 0x000000060400788c */ /* 0x000fd2000bf05270 */
[----:B------:R-:W-:Y:S05]  /*14420*/  BRA.U UP0, `(.L_x_4701) ;  /* 0x0000000900e87547 */ /* 0x000fea000b800000 */
[----:B0-2-4-:R1:W5:Y:S01]  /*14430*/  LDG.E R2, desc[UR36][R4.64] ;  /* 0x0000002404027981 */ /* 0x015362000c1e1900 */
[----:B------:R-:W-:Y:S01]  /*14440*/  HFMA2 R3, -RZ, RZ, 0, 0 ;  /* 0x00000000ff037431 */ /* 0x000fe200000001ff */
[----:B------:R-:W-:Y:S06]  /*14450*/  BRA `(.L_x_4702) ;  /* 0x0000000c00407947 */ /* 0x000fec0003800000 */
.L_x_4706:
[----:B0-2-4-:R-:W2:Y:S01]  /*14460*/  LDG.E.U16 R2, desc[UR36][R4.64] ;  /* 0x0000002404027981 */ /* 0x015ea2000c1e1500 */
[----:B------:R-:W-:Y:S02]  /*14470*/  IMAD.MOV.U32 R3, RZ, RZ, RZ ;  /* 0x000000ffff037224 */ /* 0x000fe400078e00ff */
[----:B--2---:R-:W-:Y:S01]  /*14480*/  HADD2.F32 R2, -RZ, R2.H0_H0 ;  /* 0x20000002ff027230 */ /* 0x004fe20000004100 */
[----:B------:R-:W-:Y:S06]  /*14490*/  BRA `(.L_x_4702) ;  /* 0x0000000c00307947 */ /* 0x000fec0003800000 */
.L_x_4705:
[----:B------:R-:W-:-:S09]  /*144a0*/  UISETP.NE.AND UP0, UPT, UR4, 0x7, UPT ;  /* 0x000000070400788c */ /* 0x000fd2000bf05270 */
[----:B------:R-:W-:Y:S05]  /*144b0*/  BRA.U !UP0, `(.L_x_4707) ;  /* 0x0000000108287547 */ /* 0x000fea000b800000 */
[----:B------:R-:W-:-:S09]  /*144c0*/  UISETP.NE.AND UP0, UPT, UR4, 0x8, UPT ;  /* 0x000000080400788c */ /* 0x000fd2000bf05270 */
[----:B------:R-:W-:Y:S05]  /*144d0*/  BRA.U !UP0, `(.L_x_4708) ;  /* 0x0000000108107547 */ /* 0x000fea000b800000 */
[----:B------:R-:W-:-:S09]  /*144e0*/  UISETP.NE.AND UP0, UPT, UR4, 0x9, UPT ;  /* 0x000000090400788c */ /* 0x000fd2000bf05270 */
[----:B------:R-:W-:Y:S05]  /*144f0*/  BRA.U UP0, `(.L_x_4701) ;  /* 0x0000000900b47547 */ /* 0x000fea000b800000 */
[----:B0-2-4-:R0:W5:Y:S01]  /*14500*/  LDG.E.64 R2, desc[UR36][R4.64] ;  /* 0x0000002404027981 */ /* 0x015162000c1e1b00 */
[----:B------:R-:W-:Y:S05]  /*14510*/  BRA `(.L_x_4702) ;  /* 0x0000000c00107947 */ /* 0x000fea0003800000 */
.L_x_4708:
[----:B0-2---:R-:W4:Y:S02]  /*14520*/  LDG.E R3, desc[UR36][R4.64] ;  /* 0x0000002404037981 */ /* 0x005f24000c1e1900 */
[--C-:B----4-:R-:W-:Y:S02]  /*14530*/  HADD2.F32 R2, -RZ, R3.reuse.H0_H0 ;  /* 0x20000003ff027230 */ /* 0x110fe40000004100 */
[----:B------:R-:W-:Y:S01]  /*14540*/  HADD2.F32 R3, -RZ, R3.H1_H1 ;  /* 0x30000003ff037230 */ /* 0x000fe20000004100 */
[----:B------:R-:W-:Y:S06]  /*14550*/  BRA `(.L_x_4702) ;  /* 0x0000000c00007947 */ /* 0x000fec0003800000 */
.L_x_4707:
[----:B------:R-:W3:Y:S01]  /*14560*/  LDG.E.64 R4, desc[UR36][R4.64] ;  /* 0x0000002404047981 */ /* 0x000ee2000c1e1b00 */
[----:B------:R-:W-:Y:S01]  /*14570*/  UMOV UR4, 0xf0000000 ;  /* 0xf000000000047882 */ /* 0x000fe20000000000 */
[----:B------:R-:W-:Y:S01]  /*14580*/  UMOV UR5, 0x380fffff ;  /* 0x380fffff00057882 */ /* 0x000fe20000000000 */
[----:B0-2---:R-:W-:Y:S01]  /*14590*/  MOV R3, RZ ;  /* 0x000000ff00037202 */ /* 0x005fe20000000f00 */
[----:B---3--:R-:W0:-:S15]  /*145a0*/  DSETP.GEU.AND P0, PT, |R4|, UR4, PT ;  /* 0x0000000404007e2a */ /* 0x008e1e000bf0e200 */
[----:B------:R-:W-:-:S15]  /*145b0*/  NOP ;  /* 0x0000000000007918 */ /* 0x000fde0000000000 */
[----:B------:R-:W-:-:S15]  /*145c0*/  NOP ;  /* 0x0000000000007918 */ /* 0x000fde0000000000 */
[----:B------:R-:W-:-:S15]  /*145d0*/  NOP ;  /* 0x0000000000007918 */ /* 0x000fde0000000000 */
[----:B------:R-:W-:-:S04]  /*145e0*/  NOP ;  /* 0x0000000000007918 */ /* 0x000fc80000000000 */
[----:B----4-:R-:W0:Y:S02]  /*145f0*/  F2F.F32.F64 R2, R4 ;  /* 0x0000000400027310 */ /* 0x010e240000301000 */
[----:B0-----:R-:W-:Y:S01]  /*14600*/  @!P0 FMUL R2, R2, 1.175494350822287508e-38 ;  /* 0x0080000002028820 */ /* 0x001fe20000400000 */
[----:B------:R-:W-:Y:S06]  /*14610*/  BRA `(.L_x_4702) ;  /* 0x0000000800d07947 */ /* 0x000fec0003800000 */
.L_x_4697:
        /* <DEDUP_REMOVED lines=8> */
[----:B------:R-:W3:Y:S01]  /*146a0*/  LDG.E.U8 R4, desc[UR36][R4.64] ;  /* 0x0000002404047981 */ /* 0x000ee2000c1e1100 */
[----:B0-2---:R-:W-:Y:S01]  /*146b0*/  IMAD.MOV.U32 R3, RZ, RZ, RZ ;  /* 0x000000ffff037224 */ /* 0x005fe200078e00ff */
[----:B---3--:R-:W-:-:S04]  /*146c0*/  ISETP.NE.AND P0, PT, R4, RZ, PT ;  /* 0x000000ff0400720c */ /* 0x008fc80003f05270 */
[----:B----4-:R-:W-:Y:S01]  /*146d0*/  FSEL R2, RZ, 1, !P0 ;  /* 0x3f800000ff027808 */ /* 0x010fe20004000000 */
[----:B------:R-:W-:Y:S08]  /*146e0*/  BRA `(.L_x_4702) ;  /* 0x00000008009c7947 */ /* 0x000ff00003800000 */
.L_x_4711:
[----:B------:R-:W2:Y:S01]  /*146f0*/  LDG.E.128 R4, desc[UR36][R4.64] ;  /* 0x0000002404047981 */ /* 0x000ea2000c1e1d00 */
[----:B------:R-:W-:Y:S01]  /*14700*/  UMOV UR4, 0xf0000000 ;  /* 0xf000000000047882 */ /* 0x000fe20000000000 */
[----:B------:R-:W-:Y:S02]  /*14710*/  UMOV UR5, 0x380fffff ;  /* 0x380fffff00057882 */ /* 0x000fe40000000000 */
[----:B--2---:R-:W1:-:S15]  /*14720*/  DSETP.GEU.AND P0, PT, |R4|, UR4, PT ;  /* 0x0000000404007e2a */ /* 0x004e5e000bf0e200 */
[----:B------:R-:W-:-:S15]  /*14730*/  NOP ;  /* 0x0000000000007918 */ /* 0x000fde0000000000 */
[----:B------:R-:W-:-:S15]  /*14740*/  NOP ;  /* 0x0000000000007918 */ /* 0x000fde0000000000 */
[----:B------:R-:W-:-:S15]  /*14750*/  NOP ;  /* 0x0000000000007918 */ /* 0x000fde0000000000 */
[----:B------:R-:W-:-:S04]  /*14760*/  NOP ;  /* 0x0000000000007918 */ /* 0x000fc80000000000 */
[----:B0---4-:R-:W1:Y:S02]  /*14770*/  F2F.F32.F64 R2, R4 ;  /* 0x0000000400027310 */ /* 0x011e640000301000 */
[----:B-1----:R-:W-:-:S15]  /*14780*/  @!P0 FMUL R2, R2, 1.175494350822287508e-38 ;  /* 0x0080000002028820 */ /* 0x002fde0000400000 */
        /* <DEDUP_REMOVED lines=12> */
.L_x_4710:
[----:B------:R-:W-:-:S09]  /*14850*/  UISETP.NE.AND UP0, UPT, UR4, 0xf, UPT ;  /* 0x0000000f0400788c */ /* 0x000fd2000bf05270 */
[----:B------:R-:W-:Y:S05]  /*14860*/  BRA.U !UP0, `(.L_x_4712) ;  /* 0x0000000108947547 */ /* 0x000fea000b800000 */
[----:B------:R-:W-:-:S09]  /*14870*/  UISETP.NE.AND UP0, UPT, UR4, 0x17, UPT ;  /* 0x000000170400788c */ /* 0x000fd2000bf05270 */
[----:B------:R-:W-:Y:S05]  /*14880*/  BRA.U !UP0, `(.L_x_4713) ;  /* 0x0000000108587547 */ /* 0x000fea000b800000 */
[----:B------:R-:W-:-:S09]  /*14890*/  UISETP.NE.AND UP0, UPT, UR4, 0x18, UPT ;  /* 0x000000180400788c */ /* 0x000fd2000bf05270 */
[----:B------:R-:W-:Y:S05]  /*148a0*/  BRA.U UP0, `(.L_x_4701) ;  /* 0x0000000500c87547 */ /* 0x000fea000b800000 */
[----:B0-2-4-:R-:W2:Y:S01]  /*148b0*/  LDG.E.U8 R2, desc[UR36][R4.64] ;  /* 0x0000002404027981 */ /* 0x015ea2000c1e1100 */
[----:B------:R-:W-:Y:S01]  /*148c0*/  IMAD.MOV.U32 R6, RZ, RZ, 0x1f ;  /* 0x0000001fff067424 */ /* 0x000fe200078e00ff */
[----:B--2---:R-:W-:-:S04]  /*148d0*/  SHF.L.U32 R2, R2, 0x18, RZ ;  /* 0x0000001802027819 */ /* 0x004fc800000006ff */
[C---:B------:R-:W-:Y:S02]  /*148e0*/  LOP3.LUT R0, R2.reuse, 0x7f000000, RZ, 0xc0, !PT ;  /* 0x7f00000002007812 */ /* 0x040fe400078ec0ff */
[----:B------:R-:W-:Y:S02]  /*148f0*/  LOP3.LUT P0, RZ, R2, 0x7f000000, RZ, 0xc0, !PT ;  /* 0x7f00000002ff7812 */ /* 0x000fe4000780c0ff */
[----:B------:R-:W0:Y:S02]  /*14900*/  FLO.U32 R3, R0 ;  /* 0x0000000000037300 */ /* 0x000e2400000e0000 */
[----:B0-----:R-:W-:-:S04]  /*14910*/  IADD3 R3, PT, PT, -R3, RZ, RZ ;  /* 0x000000ff03037210 */ /* 0x001fc80007ffe1ff */
[----:B------:R-:W-:-:S05]  /*14920*/  VIADDMNMX.U32 R3, R3, R6, 0x4, !PT ;  /* 0x0000000403037446 */ /* 0x000fca0007800006 */
[----:B------:R-:W-:-:S05]  /*14930*/  VIADD R3, R3, 0xfffffffc ;  /* 0xfffffffc03037836 */ /* 0x000fca0000000000 */
[C---:B------:R-:W-:Y:S02]  /*14940*/  SHF.L.U32 R6, R0.reuse, R3, RZ ;  /* 0x0000000300067219 */ /* 0x040fe400000006ff */
[----:B------:R-:W-:Y:S01]  /*14950*/  SHF.L.U32 R7, R3, 0x17, RZ ;  /* 0x0000001703077819 */ /* 0x000fe200000006ff */
        /* <DEDUP_REMOVED lines=9> */
.L_x_4713:
[----:B0-2---:R-:W2:Y:S02]  /*149f0*/  LDG.E.U8 R3, desc[UR36][R4.64] ;  /* 0x0000002404037981 */ /* 0x005ea4000c1e1100 */
[C---:B--2---:R-:W-:Y:S01]  /*14a00*/  SHF.L.U32 R0, R3.reuse, 0x19, RZ ;  /* 0x0000001903007819 */ /* 0x044fe200000006ff */
[----:B------:R-:W-:-:S03]  /*14a10*/  IMAD.SHL.U32 R3, R3, 0x100, RZ ;  /* 0x0000010003037824 */ /* 0x000fc600078e00ff */
[----:B------:R-:W-:Y:S02]  /*14a20*/  ISETP.GE.U32.AND P0, PT, R0, 0x8000000, PT ;  /* 0x080000000000780c */ /* 0x000fe40003f06070 */
[----:B------:R-:W-:-:S11]  /*14a30*/  PRMT R7, R3, 0x9910, RZ ;  /* 0x0000991003077816 */ /* 0x000fd600000000ff */
[----:B----4-:R-:W-:Y:S02]  /*14a40*/  @!P0 LOP3.LUT R2, R3, 0x7f00, RZ, 0xc0, !PT ;  /* 0x00007f0003028812 */ /* 0x010fe400078ec0ff */
[----:B------:R-:W-:Y:S02]  /*14a50*/  @P0 LEA.HI R0, R0, 0x70000000, RZ, 0x1c ;  /* 0x7000000000000811 */ /* 0x000fe400078fe0ff */
[----:B------:R-:W-:Y:S02]  /*14a60*/  @!P0 LOP3.LUT R2, R2, 0x3f000000, RZ, 0xfc, !PT ;  /* 0x3f00000002028812 */ /* 0x000fe400078efcff */
[----:B------:R-:W-:Y:S01]  /*14a70*/  MOV R3, RZ ;  /* 0x000000ff00037202 */ /* 0x000fe20000000f00 */
[----:B------:R-:W-:Y:S02]  /*14a80*/  @P0 FMUL.FTZ R0, R0, 1.9259299443872358531e-34 ;  /* 0x0780000000000820 */ /* 0x000fe40000410000 */
[----:B------:R-:W-:-:S05]  /*14a90*/  @!P0 FADD.FTZ R0, R2, -0.5 ;  /* 0xbf00000002008421 */ /* 0x000fca0000010000 */
[----:B------:R-:W-:Y:S01]  /*14aa0*/  LOP3.LUT R2, R0, 0x80000000, R7, 0xf8, !PT ;  /* 0x8000000000027812 */ /* 0x000fe200078ef807 */
[----:B------:R-:W-:Y:S06]  /*14ab0*/  BRA `(.L_x_4702) ;  /* 0x0000000400a87947 */ /* 0x000fec0003800000 */
.L_x_4712:
[----:B0-2-4-:R-:W2:Y:S01]  /*14ac0*/  LDG.E.U16 R2, desc[UR36][R4.64] ;  /* 0x0000002404027981 */ /* 0x015ea2000c1e1500 */
[----:B------:R-:W-:Y:S01]  /*14ad0*/  IMAD.MOV.U32 R3, RZ, RZ, RZ ;  /* 0x000000ffff037224 */ /* 0x000fe200078e00ff */
[----:B--2---:R-:W-:Y:S01]  /*14ae0*/  SHF.L.U32 R2, R2, 0x10, RZ ;  /* 0x0000001002027819 */ /* 0x004fe200000006ff */
[----:B------:R-:W-:Y:S06]  /*14af0*/  BRA `(.L_x_4702) ;  /* 0x0000000400987947 */ /* 0x000fec0003800000 */
.L_x_4709:
        /* <DEDUP_REMOVED lines=8> */
[----:B0-2-4-:R-:W2:Y:S01]  /*14b80*/  LDG.E.U16 R2, desc[UR36][R4.64] ;  /* 0x0000002404027981 */ /* 0x015ea2000c1e1500 */
[----:B------:R-:W-:Y:S01]  /*14b90*/  IMAD.MOV.U32 R3, RZ, RZ, RZ ;  /* 0x000000ffff037224 */ /* 0x000fe200078e00ff */
[----:B--2---:R-:W-:Y:S01]  /*14ba0*/  I2FP.F32.U32 R2, R2 ;  /* 0x0000000200027245 */ /* 0x004fe20000201000 */
[----:B------:R-:W-:Y:S06]  /*14bb0*/  BRA `(.L_x_4702) ;  /* 0x0000000400687947 */ /* 0x000fec0003800000 */
.L_x_4716:
[----:B------:R-:W3:Y:S01]  /*14bc0*/  LDG.E.U8 R4, desc[UR36][R4.64] ;  /* 0x0000002404047981 */ /* 0x000ee2000c1e1100 */
[----:B0-2-4-:R-:W-:Y:S02]  /*14bd0*/  CS2R R2, SRZ ;  /* 0x0000000000027805 */ /* 0x015fe4000001ff00 */
        /* <DEDUP_REMOVED lines=18> */
.L_x_4718:
[----:B------:R-:W-:Y:S05]  /*14d00*/  BSYNC.RECONVERGENT B0 ;  /* 0x0000000000007941 */ /* 0x000fea0003800200 */
.L_x_4717:
[----:B------:R-:W-:Y:S01]  /*14d10*/  IMAD.SHL.U32 R0, R0, 0x100000, RZ ;  /* 0x0010000000007824 */ /* 0x000fe200078e00ff */
[----:B------:R-:W-:-:S04]  /*14d20*/  LEA R2, R2, 0x3b800000, 0x17 ;  /* 0x3b80000002027811 */ /* 0x000fc800078eb8ff */
[----:B------:R-:W-:Y:S01]  /*14d30*/  LOP3.LUT R2, R2, R0, R9, 0xfe, !PT ;  /* 0x0000000002027212 */ /* 0x000fe200078efe09 */
[----:B------:R-:W-:Y:S06]  /*14d40*/  BRA `(.L_x_4702) ;  /* 0x0000000400047947 */ /* 0x000fec0003800000 */
.L_x_4715:
        /* <DEDUP_REMOVED lines=20> */
.L_x_4720:
[----:B------:R-:W-:Y:S05]  /*14e90*/  BSYNC.RECONVERGENT B0 ;  /* 0x0000000000007941 */ /* 0x000fea0003800200 */
.L_x_4719:
[----:B------:R-:W-:Y:S01]  /*14ea0*/  IMAD.SHL.U32 R0, R0, 0x200000, RZ ;  /* 0x0020000000007824 */ /* 0x000fe200078e00ff */
[----:B------:R-:W-:-:S04]  /*14eb0*/  LEA R2, R2, 0x37800000, 0x17 ;  /* 0x3780000002027811 */ /* 0x000fc800078eb8ff */
[----:B------:R-:W-:Y:S01]  /*14ec0*/  LOP3.LUT R2, R2, R0, R9, 0xfe, !PT ;  /* 0x0000000002027212 */ /* 0x000fe200078efe09 */
[----:B------:R-:W-:Y:S06]  /*14ed0*/  BRA `(.L_x_4702) ;  /* 0x0000000000a07947 */ /* 0x000fec0003800000 */
.L_x_4714:
[----:B------:R-:W-:-:S09]  /*14ee0*/  UISETP.NE.AND UP0, UPT, UR4, 0x1c, UPT ;  /* 0x0000001c0400788c */ /* 0x000fd2000bf05270 */
[----:B------:R-:W-:Y:S05]  /*14ef0*/  BRA.U !UP0, `(.L_x_4721) ;  /* 0x00000001088c7547 */ /* 0x000fea000b800000 */
[----:B------:R-:W-:-:S09]  /*14f00*/  UISETP.NE.AND UP0, UPT, UR4, 0x1d, UPT ;  /* 0x0000001d0400788c */ /* 0x000fd2000bf05270 */
[----:B------:R-:W-:Y:S05]  /*14f10*/  BRA.U !UP0, `(.L_x_4722) ;  /* 0x0000000108747547 */ /* 0x000fea000b800000 */
[----:B------:R-:W-:-:S09]  /*14f20*/  UISETP.NE.AND UP0, UPT, UR4, 0x2c, UPT ;  /* 0x0000002c0400788c */ /* 0x000fd2000bf05270 */
[----:B------:R-:W-:Y:S05]  /*14f30*/  BRA.U UP0, `(.L_x_4701) ;  /* 0x0000000100247547 */ /* 0x000fea000b800000 */
[----:B------:R-:W3:Y:S01]  /*14f40*/  LDG.E.U8 R4, desc[UR36][R4.64] ;  /* 0x0000002404047981 */ /* 0x000ee2000c1e1100 */
[----:B0-2---:R-:W-:Y:S02]  /*14f50*/  HFMA2 R3, -RZ, RZ, 0, 0 ;  /* 0x00000000ff037431 */ /* 0x005fe400000001ff */
[----:B----4-:R-:W-:Y:S01]  /*14f60*/  IMAD.MOV.U32 R2, RZ, RZ, 0x400000 ;  /* 0x00400000ff027424 */ /* 0x010fe200078e00ff */
[----:B---3--:R-:W-:-:S13]  /*14f70*/  ISETP.NE.AND P0, PT, R4, RZ, PT ;  /* 0x000000ff0400720c */ /* 0x008fda0003f05270 */
[----:B------:R-:W-:Y:S05]  /*14f80*/  @!P0 BRA `(.L_x_4702) ;  /* 0x0000000000748947 */ /* 0x000fea0003800000 */
[----:B------:R-:W-:-:S13]  /*14f90*/  ISETP.NE.AND P0, PT, R4, 0xff, PT ;  /* 0x000000ff0400780c */ /* 0x000fda0003f05270 */
[----:B------:R-:W-:Y:S01]  /*14fa0*/  @!P0 MOV R2, 0x7f800001 ;  /* 0x7f80000100028802 */ /* 0x000fe20000000f00 */
[----:B------:R-:W-:Y:S01]  /*14fb0*/  @P0 IMAD.SHL.U32 R2, R4, 0x800000, RZ ;  /* 0x0080000004020824 */ /* 0x000fe200078e00ff */
[----:B------:R-:W-:Y:S06]  /*14fc0*/  BRA `(.L_x_4702) ;  /* 0x0000000000647947 */ /* 0x000fec0003800000 */
.L_x_4701:
[----:B0-2-4-:R-:W-:Y:S01]  /*14fd0*/  MOV R2, 0x228 ;  /* 0x0000022800027802 */ /* 0x015fe20000000f00 */
[----:B------:R-:W0:Y:S01]  /*14fe0*/  LDCU.64 UR4, c[0x4][0x218] ;  /* 0x01004300ff0477ac */ /* 0x000e220008000a00 */
[----:B------:R-:W-:Y:S02]  /*14ff0*/  HFMA2 R8, -RZ, RZ, 0, 4.64916229248046875e-06 ;  /* 0x0000004eff087431 */ /* 0x000fe400000001ff */
[----:B------:R-:W-:Y:S01]  /*15000*/  IMAD.MOV.U32 R12, RZ, RZ, 0x1 ;  /* 0x00000001ff0c7424 */ /* 0x000fe200078e00ff */
[----:B------:R-:W-:Y:S01]  /*15010*/  MOV R13, RZ ;  /* 0x000000ff000d7202 */ /* 0x000fe20000000f00 */
[----:B------:R-:W1:Y:S01]  /*15020*/  LDCU.64 UR6, c[0x4][0x220] ;  /* 0x01004400ff0677ac */ /* 0x000e620008000a00 */
[----:B------:R-:W2:Y:S01]  /*15030*/  LDC.64 R2, c[0x4][R2] ;  /* 0x0100000002027b82 */ /* 0x000ea20000000a00 */
[----:B------:R-:W4:Y:S01]  /*15040*/  LDCU.64 UR8, c[0x4][0x90] ;  /* 0x01001200ff0877ac */ /* 0x000f220008000a00 */
[----:B0-----:R-:W-:Y:S01]  /*15050*/  MOV R4, UR4 ;  /* 0x0000000400047c02 */ /* 0x001fe20008000f00 */
[----:B------:R-:W-:Y:S01]  /*15060*/  IMAD.U32 R5, RZ, RZ, UR5 ;  /* 0x00000005ff057e24 */ /* 0x000fe2000f8e00ff */
[----:B-1----:R-:W-:Y:S01]  /*15070*/  MOV R6, UR6 ;  /* 0x0000000600067c02 */ /* 0x002fe20008000f00 */
[----:B------:R-:W-:Y:S01]  /*15080*/  IMAD.U32 R7, RZ, RZ, UR7 ;  /* 0x00000007ff077e24 */ /* 0x000fe2000f8e00ff */
[----:B----4-:R-:W-:Y:S01]  /*15090*/  MOV R10, UR8 ;  /* 0x00000008000a7c02 */ /* 0x010fe20008000f00 */
[----:B------:R-:W-:-:S07]  /*150a0*/  IMAD.U32 R11, RZ, RZ, UR9 ;  /* 0x00000009ff0b7e24 */ /* 0x000fce000f8e00ff */
[----:B------:R-:W-:-:S07]  /*150b0*/  LEPC R20, `(.L_x_4723) ;  /* 0x000000001014794e */ /* 0x000fce0000000000 */
[----:B--23-5:R-:W-:Y:S05]  /*150c0*/  CALL.ABS.NOINC R2 ;  /* 0x0000000002007343 */ /* 0x02cfea0003c00000 */
.L_x_4723:
[----:B------:R-:W-:Y:S01]  /*150d0*/  CS2R R2, SRZ ;  /* 0x0000000000027805 */ /* 0x000fe2000001ff00 */
[----:B------:R-:W-:Y:S06]  /*150e0*/  BRA `(.L_x_4702) ;  /* 0x00000000001c7947 */ /* 0x000fec0003800000 */
.L_x_4722:
[----:B------:R-:W4:Y:S01]  /*150f0*/  LDG.E.64 R4, desc[UR36][R4.64] ;  /* 0x0000002404047981 */ /* 0x000f22000c1e1b00 */
[----:B0-2---:R-:W-:Y:S01]  /*15100*/  IMAD.MOV.U32 R3, RZ, RZ, RZ ;  /* 0x000000ffff037224 */ /* 0x005fe200078e00ff */
[----:B----4-:R0:W1:Y:S02]  /*15110*/  I2F.U64 R2, R4 ;  /* 0x0000000400027312 */ /* 0x0100640000301000 */
[----:B01----:R-:W-:Y:S05]  /*15120*/  BRA `(.L_x_4702) ;  /* 0x00000000000c7947 */ /* 0x003fea0003800000 */
.L_x_4721:
[----:B0-2-4-:R-:W2:Y:S01]  /*15130*/  LDG.E R2, desc[UR36][R4.64] ;  /* 0x0000002404027981 */ /* 0x015ea2000c1e1900 */
[----:B------:R-:W-:Y:S01]  /*15140*/  HFMA2 R3, -RZ, RZ, 0, 0 ;  /* 0x00000000ff037431 */ /* 0x000fe200000001ff */
[----:B--2---:R-:W-:-:S07]  /*15150*/  I2FP.F32.U32 R2, R2 ;  /* 0x0000000200027245 */ /* 0x004fce0000201000 */
.L_x_4702:
[----:B------:R-:W-:Y:S05]  /*15160*/  BSYNC.RECONVERGENT B6 ;  /* 0x0000000000067941 */ /* 0x000fea0003800200 */
.L_x_4696:
[----:B------:R-:W0:Y:S01]  /*15170*/  LDCU.64 UR4, c[0x0][0x668] ;  /* 0x0000cd00ff0477ac */ /* 0x000e220008000a00 */
[----:B------:R-:W3:Y:S01]  /*15180*/  LDCU.64 UR6, c[0x0][0x670] ;  /* 0x0000ce00ff0677ac */ /* 0x000ee20008000a00 */
[----:B01---5:R-:W-:Y:S01]  /*15190*/  FMUL.FTZ R5, R19, UR5 ;  /* 0x0000000513057c20 */ /* 0x023fe20008410000 */
[----:B---3--:R-:W-:-:S03]  /*151a0*/  FMUL.FTZ R0, R24, UR7 ;  /* 0x0000000718007c20 */ /* 0x008fc60008410000 */
[C---:B------:R-:W-:Y:S01]  /*151b0*/  FFMA.FTZ R5, R18.reuse, UR4, -R5 ;  /* 0x0000000412057c23 */ /* 0x040fe20008010805 */
[----:B------:R-:W-:Y:S01]  /*151c0*/  FMUL.FTZ R18, R18, UR5 ;  /* 0x0000000512127c20 */ /* 0x000fe20008410000 */
[----:B------:R-:W-:Y:S01]  /*151d0*/  ULOP3.LUT UR5, UR39, 0xff, URZ, 0xc0, !UPT ;  /* 0x000000ff27057892 */ /* 0x000fe2000f8ec0ff */
[C---:B------:R-:W-:Y:S01]  /*151e0*/  FFMA.FTZ R0, R25.reuse, UR6, R0 ;  /* 0x0000000619007c23 */ /* 0x040fe20008010000 */
[----:B------:R-:W-:Y:S01]  /*151f0*/  FMUL.FTZ R7, R25, UR7 ;  /* 0x0000000719077c20 */ /* 0x000fe20008410000 */
[----:B------:R-:W-:Y:S01]  /*15200*/  FFMA.FTZ R18, R19, UR4, R18 ;  /* 0x0000000413127c23 */ /* 0x000fe20008010012 */
[----:B------:R-:W-:Y:S01]  /*15210*/  UISETP.GT.AND UP0, UPT, UR5, 0x9, UPT ;  /* 0x000000090500788c */ /* 0x000fe2000bf04270 */
[----:B------:R-:W-:Y:S01]  /*15220*/  FMUL.FTZ R4, R0, R3 ;  /* 0x0000000300047220 */ /* 0x000fe20000410000 */
[----:B------:R-:W-:Y:S01]  /*15230*/  FFMA.FTZ R7, R24, UR6, -R7 ;  /* 0x0000000618077c23 */ /* 0x000fe20008010807 */
[----:B--2-4-:R-:W-:-:S03]  /*15240*/  FMUL.FTZ R0, R0, R2 ;  /* 0x0000000200007220 */ /* 0x014fc60000410000 */
[C---:B------:R-:W-:Y:S01]  /*15250*/  FFMA.FTZ R2, R7.reuse, R2, -R4 ;  /* 0x0000000207027223 */ /* 0x040fe20000010804 */
[----:B------:R-:W-:-:S03]  /*15260*/  FFMA.FTZ R3, R7, R3, R0 ;  /* 0x0000000307037223 */ /* 0x000fc60000010000 */
        /* <DEDUP_REMOVED lines=12> */
[----:B0-----:R-:W-:Y:S01]  /*15330*/  STG.E.U8 desc[UR36][R16.64], R3 ;  /* 0x0000000310007986 */ /* 0x001fe2000c101124 */
[----:B------:R-:W-:Y:S05]  /*15340*/  EXIT ;  /* 0x000000000000794d */ /* 0x000fea0003800000 */
.L_x_4727:
[----:B------:R-:W0:Y:S02]  /*15350*/  F2I.S64.TRUNC R2, R2 ;  /* 0x0000000200027311 */ /* 0x000e24000020d900 */
[----:B0-----:R-:W-:-:S05]  /*15360*/  IMAD.MOV.U32 R5, RZ, RZ, R2 ;  /* 0x000000ffff057224 */ /* 0x001fca00078e0002 */
[----:B------:R-:W-:Y:S01]  /*15370*/  STG.E.U8 desc[UR36][R16.64], R5 ;  /* 0x0000000510007986 */ /* 0x000fe2000c101124 */
[----:B------:R-:W-:Y:S05]  /*15380*/  EXIT ;  /* 0x000000000000794d */ /* 0x000fea0003800000 */
.L_x_4726:
[----:B------:R-:W-:-:S09]  /*15390*/  UISETP.NE.AND UP0, UPT, UR5, 0x2, UPT ;  /* 0x000000020500788c */ /* 0x000fd2000bf05270 */
[----:B------:R-:W-:Y:S05]  /*153a0*/  BRA.U !UP0, `(.L_x_4729) ;  /* 0x0000000108287547 */ /* 0x000fea000b800000 */
[----:B------:R-:W-:-:S09]  /*153b0*/  UISETP.NE.AND UP0, UPT, UR5, 0x3, UPT ;  /* 0x000000030500788c */ /* 0x000fd2000bf05270 */
[----:B------:R-:W-:Y:S05]  /*153c0*/  BRA.U !UP0, `(.L_x_4730) ;  /* 0x0000000108147547 */ /* 0x000fea000b800000 */
[----:B------:R-:W-:-:S09]  /*153d0*/  UISETP.NE.AND UP0, UPT, UR5, 0x4, UPT ;  /* 0x000000040500788c */ /* 0x000fd2000bf05270 */
[----:B------:R-:W-:Y:S05]  /*153e0*/  BRA.U UP0, `(.L_x_4728) ;  /* 0x00000009004c7547 */ /* 0x000fea000b800000 */
[----:B------:R-:W0:Y:S02]  /*153f0*/  F2I.S64.TRUNC R2, R2 ;  /* 0x0000000200027311 */ /* 0x000e24000020d900 */
[----:B0-----:R-:W-:Y:S01]  /*15400*/  STG.E.64 desc[UR36][R16.64], R2 ;  /* 0x0000000210007986 */ /* 0x001fe2000c101b24 */
[----:B------:R-:W-:Y:S05]  /*15410*/  EXIT ;  /* 0x000000000000794d */ /* 0x000fea0003800000 */
.L_x_4730:
[----:B------:R-:W0:Y:S02]  /*15420*/  F2I.FTZ.TRUNC.NTZ R3, R2 ;  /* 0x0000000200037305 */ /* 0x000e24000021f100 */
[----:B0-----:R-:W-:Y:S01]  /*15430*/  STG.E desc[UR36][R16.64], R3 ;  /* 0x0000000310007986 */ /* 0x001fe2000c101924 */
[----:B------:R-:W-:Y:S05]  /*15440*/  EXIT ;  /* 0x000000000000794d */ /* 0x000fea0003800000 */
.L_x_4729:
[----:B------:R-:W0:Y:S02]  /*15450*/  F2I.FTZ.TRUNC.NTZ R3, R2 ;  /* 0x0000000200037305 */ /* 0x000e24000021f100 */
[----:B0-----:R-:W-:Y:S01]  /*15460*/  STG.E.U16 desc[UR36][R16.64], R3 ;  /* 0x0000000310007986 */ /* 0x001fe2000c101524 */
[----:B------:R-:W-:Y:S05]  /*15470*/  EXIT ;  /* 0x000000000000794d */ /* 0x000fea0003800000 */
.L_x_4725:
[----:B------:R-:W-:-:S09]  /*15480*/  UISETP.GT.AND UP0, UPT, UR5, 0x6, UPT ;  /* 0x000000060500788c */ /* 0x000fd2000bf04270 */
[----:B------:R-:W-:Y:S05]  /*15490*/  BRA.U UP0, `(.L_x_4731) ;  /* 0x0000000100247547 */ /* 0x000fea000b800000 */
[----:B------:R-:W-:-:S09]  /*154a0*/  UISETP.NE.AND UP0, UPT, UR5, 0x5, UPT ;  /* 0x000000050500788c */ /* 0x000fd2000bf05270 */
[----:B------:R-:W-:Y:S05]  /*154b0*/  BRA.U !UP0, `(.L_x_4732) ;  /* 0x0000000108107547 */ /* 0x000fea000b800000 */
[----:B------:R-:W-:-:S09]  /*154c0*/  UISETP.NE.AND UP0, UPT, UR5, 0x6, UPT ;  /* 0x000000060500788c */ /* 0x000fd2000bf05270 */
[----:B------:R-:W-:Y:S05]  /*154d0*/  BRA.U UP0, `(.L_x_4728) ;  /* 0x0000000900107547 */ /* 0x000fea000b800000 */
[----:B------:R-:W-:Y:S01]  /*154e0*/  STG.E desc[UR36][R16.64], R2 ;  /* 0x0000000210007986 */ /* 0x000fe2000c101924 */
[----:B------:R-:W-:Y:S05]  /*154f0*/  EXIT ;  /* 0x000000000000794d */ /* 0x000fea0003800000 */
.L_x_4732:
[----:B------:R-:W-:-:S05]  /*15500*/  F2FP.F16.F32.PACK_AB R2, RZ, R2 ;  /* 0x00000002ff02723e */ /* 0x000fca00000000ff */
[----:B------:R-:W-:Y:S01]  /*15510*/  STG.E.U16 desc[UR36][R16.64], R2 ;  /* 0x0000000210007986 */ /* 0x000fe2000c101524 */
[----:B------:R-:W-:Y:S05]  /*15520*/  EXIT ;  /* 0x000000000000794d */ /* 0x000fea0003800000 */
.L_x_4731:
[----:B------:R-:W-:-:S09]  /*15530*/  UISETP.NE.AND UP0, UPT, UR5, 0x7, UPT ;  /* 0x000000070500788c */ /* 0x000fd2000bf05270 */
[----:B------:R-:W-:Y:S05]  /*15540*/  BRA.U !UP0, `(.L_x_4733) ;  /* 0x0000000108247547 */ /* 0x000fea000b800000 */
[----:B------:R-:W-:-:S09]  /*15550*/  UISETP.NE.AND UP0, UPT, UR5, 0x8, UPT ;  /* 0x000000080500788c */ /* 0x000fd2000bf05270 */
[----:B------:R-:W-:Y:S05]  /*15560*/  BRA.U !UP0, `(.L_x_4734) ;  /* 0x0000000108107547 */ /* 0x000fea000b800000 */
[----:B------:R-:W-:-:S09]  /*15570*/  UISETP.NE.AND UP0, UPT, UR5, 0x9, UPT ;  /* 0x000000090500788c */ /* 0x000fd2000bf05270 */
[----:B------:R-:W-:Y:S05]  /*15580*/  BRA.U UP0, `(.L_x_4728) ;  /* 0x0000000500e47547 */ /* 0x000fea000b800000 */
[----:B------:R-:W-:Y:S01]  /*15590*/  STG.E.64 desc[UR36][R16.64], R2 ;  /* 0x0000000210007986 */ /* 0x000fe2000c101b24 */
[----:B------:R-:W-:Y:S05]  /*155a0*/  EXIT ;  /* 0x000000000000794d */ /* 0x000fea0003800000 */
.L_x_4734:
[----:B------:R-:W-:-:S05]  /*155b0*/  F2FP.F16.F32.PACK_AB R3, R3, R2 ;  /* 0x000000020303723e */ /* 0x000fca00000000ff */
[----:B------:R-:W-:Y:S01]  /*155c0*/  STG.E desc[UR36][R16.64], R3 ;  /* 0x0000000310007986 */ /* 0x000fe2000c101924 */
[----:B------:R-:W-:Y:S05]  /*155d0*/  EXIT ;  /* 0x000000000000794d */ /* 0x000fea0003800000 */
.L_x_4733:
[----:B------:R-:W-:-:S06]  /*155e0*/  FMUL.FTZ R2, R2, 1 ;  /* 0x3f80000002027820 */ /* 0x000fcc0000410000 */
[----:B------:R-:W0:Y:S02]  /*155f0*/  F2F.F64.F32 R2, R2 ;  /* 0x0000000200027310 */ /* 0x000e240000201800 */
[----:B0-----:R-:W-:Y:S01]  /*15600*/  STG.E.64 desc[UR36][R16.64], R2 ;  /* 0x0000000210007986 */ /* 0x001fe2000c101b24 */
[----:B------:R-:W-:Y:S05]  /*15610*/  EXIT ;  /* 0x000000000000794d */ /* 0x000fea0003800000 */
.L_x_4724:
        /* <DEDUP_REMOVED lines=11> */
[----:B0-----:R-:W-:Y:S01]  /*156d0*/  STG.E.U16 desc[UR36][R16.64], R3 ;  /* 0x0000000310007986 */ /* 0x001fe2000c101524 */
[----:B------:R-:W-:Y:S05]  /*156e0*/  EXIT ;  /* 0x000000000000794d */ /* 0x000fea0003800000 */
.L_x_4738:
        /* <DEDUP_REMOVED lines=16> */
.L_x_4741:
[----:B------:R-:W-:-:S04]  /*157f0*/  SHF.R.U32.HI R2, RZ, 0x18, R2 ;  /* 0x00000018ff027819 */ /* 0x000fc80000011602 */
[----:B------:R-:W-:-:S04]  /*15800*/  LOP3.LUT R2, R3, 0x80, R2, 0xf8, !PT ;  /* 0x0000008003027812 */ /* 0x000fc800078ef802 */
[----:B------:R-:W-:-:S07]  /*15810*/  PRMT R8, R2, 0x7610, R8 ;  /* 0x0000761002087816 */ /* 0x000fce0000000008 */
.L_x_4740:
[----:B------:R-:W-:Y:S05]  /*15820*/  BSYNC.RECONVERGENT B0 ;  /* 0x0000000000007941 */ /* 0x000fea0003800200 */
.L_x_4739:
[----:B------:R-:W-:Y:S01]  /*15830*/  STG.E.U8 desc[UR36][R16.64], R8 ;  /* 0x0000000810007986 */ /* 0x000fe2000c101124 */
[----:B------:R-:W-:Y:S05]  /*15840*/  EXIT ;  /* 0x000000000000794d */ /* 0x000fea0003800000 */
.L_x_4737:
        /* <DEDUP_REMOVED lines=16> */
.L_x_4744:
[----:B------:R-:W-:-:S04]  /*15950*/  SHF.R.U32.HI R2, RZ, 0x18, R2 ;  /* 0x00000018ff027819 */ /* 0x000fc80000011602 */
[----:B------:R-:W-:-:S04]  /*15960*/  LOP3.LUT R3, R3, 0x80, R2, 0xf8, !PT ;  /* 0x0000008003037812 */ /* 0x000fc800078ef802 */
[----:B------:R-:W-:-:S07]  /*15970*/  PRMT R8, R3, 0x7610, R8 ;  /* 0x0000761003087816 */ /* 0x000fce0000000008 */
.L_x_4743:
[----:B------:R-:W-:Y:S05]  /*15980*/  BSYNC.RECONVERGENT B0 ;  /* 0x0000000000007941 */ /* 0x000fea0003800200 */
.L_x_4742:
[----:B------:R-:W-:Y:S01]  /*15990*/  STG.E.U8 desc[UR36][R16.64], R8 ;  /* 0x0000000810007986 */ /* 0x000fe2000c101124 */
[----:B------:R-:W-:Y:S05]  /*159a0*/  EXIT ;  /* 0x000000000000794d */ /* 0x000fea0003800000 */
.L_x_4736:
        /* <DEDUP_REMOVED lines=21> */
.L_x_4746:
[----:B------:R-:W0:Y:S02]  /*15b00*/  F2I.U64.TRUNC R2, R2 ;  /* 0x0000000200027311 */ /* 0x000e24000020d800 */
[----:B0-----:R-:W-:Y:S01]  /*15b10*/  STG.E.64 desc[UR36][R16.64], R2 ;  /* 0x0000000210007986 */ /* 0x001fe2000c101b24 */
[----:B------:R-:W-:Y:S05]  /*15b20*/  EXIT ;  /* 0x000000000000794d */ /* 0x000fea0003800000 */
.L_x_4745:
[----:B------:R-:W0:Y:S02]  /*15b30*/  F2I.FTZ.U32.TRUNC.NTZ R3, R2 ;  /* 0x0000000200037305 */ /* 0x000e24000021f000 */
[----:B0-----:R-:W-:Y:S01]  /*15b40*/  STG.E desc[UR36][R16.64], R3 ;  /* 0x0000000310007986 */ /* 0x001fe2000c101924 */
[----:B------:R-:W-:Y:S05]  /*15b50*/  EXIT ;  /* 0x000000000000794d */ /* 0x000fea0003800000 */
.L_x_4735:
        /* <DEDUP_REMOVED lines=10> */
[----:B------:R-:W-:Y:S01]  /*15c00*/  STG.E.U8 desc[UR36][R16.64], R3 ;  /* 0x0000000310007986 */ /* 0x000fe2000c101124 */
[----:B------:R-:W-:Y:S05]  /*15c10*/  EXIT ;  /* 0x000000000000794d */ /* 0x000fea0003800000 */
.L_x_4748:
        /* <DEDUP_REMOVED lines=8> */
[----:B0-----:R-:W-:Y:S01]  /*15ca0*/  STG.E.128 desc[UR36][R16.64], R4 ;  /* 0x0000000410007986 */ /* 0x001fe2000c101d24 */
[----:B------:R-:W-:Y:S05]  /*15cb0*/  EXIT ;  /* 0x000000000000794d */ /* 0x000fea0003800000 */
.L_x_4747:
[----:B------:R-:W-:-:S09]  /*15cc0*/  UISETP.NE.AND UP0, UPT, UR5, 0xf, UPT ;  /* 0x0000000f0500788c */ /* 0x000fd2000bf05270 */
[----:B------:R-:W-:Y:S05]  /*15cd0*/  BRA.U !UP0, `(.L_x_4749) ;  /* 0x0000000108e07547 */ /* 0x000fea000b800000 */
[----:B------:R-:W-:-:S09]  /*15ce0*/  UISETP.NE.AND UP0, UPT, UR5, 0x17, UPT ;  /* 0x000000170500788c */ /* 0x000fd2000bf05270 */
[----:B------:R-:W-:Y:S05]  /*15cf0*/  BRA.U !UP0, `(.L_x_4750) ;  /* 0x00000001088c7547 */ /* 0x000fea000b800000 */
[----:B------:R-:W-:-:S09]  /*15d00*/  UISETP.NE.AND UP0, UPT, UR5, 0x18, UPT ;  /* 0x000000180500788c */ /* 0x000fd2000bf05270 */
[----:B------:R-:W-:Y:S05]  /*15d10*/  BRA.U !UP0, `(.L_x_4751) ;  /* 0x0000000108447547 */ /* 0x000fea000b800000 */
.L_x_4728:
[----:B------:R-:W-:Y:S01]  /*15d20*/  MOV R0, 0x228 ;  /* 0x0000022800007802 */ /* 0x000fe20000000f00 */
[----:B------:R-:W0:Y:S01]  /*15d30*/  LDCU.64 UR4, c[0x4][0x218] ;  /* 0x01004300ff0477ac */ /* 0x000e220008000a00 */
[----:B------:R-:W-:Y:S02]  /*15d40*/  HFMA2 R8, -RZ, RZ, 0, 6.020069122314453125e-06 ;  /* 0x00000065ff087431 */ /* 0x000fe400000001ff */
[----:B------:R-:W-:Y:S01]  /*15d50*/  IMAD.MOV.U32 R12, RZ, RZ, 0x1 ;  /* 0x00000001ff0c7424 */ /* 0x000fe200078e00ff */
[----:B------:R1:W2:Y:S01]  /*15d60*/  LDC.64 R2, c[0x4][R0] ;  /* 0x0100000000027b82 */ /* 0x0002a20000000a00 */
[----:B------:R-:W3:Y:S01]  /*15d70*/  LDCU.64 UR6, c[0x4][0x220] ;  /* 0x01004400ff0677ac */ /* 0x000ee20008000a00 */
[----:B------:R-:W-:Y:S01]  /*15d80*/  MOV R13, RZ ;  /* 0x000000ff000d7202 */ /* 0x000fe20000000f00 */
[----:B------:R-:W4:Y:S01]  /*15d90*/  LDCU.64 UR8, c[0x4][0x98] ;  /* 0x01001300ff0877ac */ /* 0x000f220008000a00 */
[----:B0-----:R-:W-:Y:S01]  /*15da0*/  MOV R4, UR4 ;  /* 0x0000000400047c02 */ /* 0x001fe20008000f00 */
[----:B------:R-:W-:Y:S01]  /*15db0*/  IMAD.U32 R5, RZ, RZ, UR5 ;  /* 0x00000005ff057e24 */ /* 0x000fe2000f8e00ff */
[----:B---3--:R-:W-:Y:S01]  /*15dc0*/  MOV R6, UR6 ;  /* 0x0000000600067c02 */ /* 0x008fe20008000f00 */
[----:B------:R-:W-:Y:S01]  /*15dd0*/  IMAD.U32 R7, RZ, RZ, UR7 ;  /* 0x00000007ff077e24 */ /* 0x000fe2000f8e00ff */
[----:B----4-:R-:W-:Y:S01]  /*15de0*/  MOV R10, UR8 ;  /* 0x00000008000a7c02 */ /* 0x010fe20008000f00 */
[----:B-1----:R-:W-:-:S07]  /*15df0*/  IMAD.U32 R11, RZ, RZ, UR9 ;  /* 0x00000009ff0b7e24 */ /* 0x002fce000f8e00ff */
[----:B------:R-:W-:-:S07]  /*15e00*/  LEPC R20, `(.L_x_4752) ;  /* 0x000000001014794e */ /* 0x000fce0000000000 */
[----:B--2---:R-:W-:Y:S05]  /*15e10*/  CALL.ABS.NOINC R2 ;  /* 0x0000000002007343 */ /* 0x004fea0003c00000 */
.L_x_4752:
[----:B------:R-:W-:Y:S05]  /*15e20*/  EXIT ;  /* 0x000000000000794d */ /* 0x000fea0003800000 */
.L_x_4751:
        /* <DEDUP_REMOVED lines=12> */
.L_x_4754:
[----:B------:R-:W-:Y:S05]  /*15ef0*/  BSYNC.RECONVERGENT B0 ;  /* 0x0000000000007941 */ /* 0x000fea0003800200 */
.L_x_4753:
[----:B------:R-:W-:-:S05]  /*15f00*/  LOP3.LUT R3, R0, 0x80, R5, 0xf8, !PT ;  /* 0x0000008000037812 */ /* 0x000fca00078ef805 */
[----:B------:R-:W-:Y:S01]  /*15f10*/  STG.E.U8 desc[UR36][R16.64], R3 ;  /* 0x0000000310007986 */ /* 0x000fe2000c101124 */
[----:B------:R-:W-:Y:S05]  /*15f20*/  EXIT ;  /* 0x000000000000794d */ /* 0x000fea0003800000 */
.L_x_4750:
        /* <DEDUP_REMOVED lines=11> */
.L_x_4756:
[----:B------:R-:W-:Y:S01]  /*15fe0*/  HFMA2 R0, -RZ, RZ, 0, 7.569789886474609375e-06 ;  /* 0x0000007fff007431 */ /* 0x000fe200000001ff */
[----:B------:R-:W-:-:S04]  /*15ff0*/  ISETP.GT.U32.AND P0, PT, R4, 0x7f800000, PT ;  /* 0x7f8000000400780c */ /* 0x000fc80003f04070 */
[----:B------:R-:W-:-:S09]  /*16000*/  SEL R0, R0, 0x7c, P0 ;  /* 0x0000007c00007807 */ /* 0x000fd20000000000 */
.L_x_4757:
[----:B------:R-:W-:Y:S05]  /*16010*/  BSYNC.RECONVERGENT B0 ;  /* 0x0000000000007941 */ /* 0x000fea0003800200 */
.L_x_4755:
[----:B------:R-:W-:-:S04]  /*16020*/  SHF.R.U32.HI R3, RZ, 0x18, R2 ;  /* 0x00000018ff037819 */ /* 0x000fc80000011602 */
[----:B------:R-:W-:-:S05]  /*16030*/  LOP3.LUT R3, R0, 0x80, R3, 0xf8, !PT ;  /* 0x0000008000037812 */ /* 0x000fca00078ef803 */
[----:B------:R-:W-:Y:S01]  /*16040*/  STG.E.U8 desc[UR36][R16.64], R3 ;  /* 0x0000000310007986 */ /* 0x000fe2000c101124 */
[----:B------:R-:W-:Y:S05]  /*16050*/  EXIT ;  /* 0x000000000000794d */ /* 0x000fea0003800000 */
.L_x_4749:
[----:B------:R-:W-:-:S05]  /*16060*/  F2FP.BF16.F32.PACK_AB R2, RZ, R2 ;  /* 0x00000002ff02723e */ /* 0x000fca00000010ff */
[----:B------:R-:W-:Y:S01]  /*16070*/  STG.E.U16 desc[UR36][R16.64], R2 ;  /* 0x0000000210007986 */ /* 0x000fe2000c101524 */
[----:B------:R-:W-:Y:S05]  /*16080*/  EXIT ;  /* 0x000000000000794d */ /* 0x000fea0003800000 */
.L_x_4758:
        /* <DEDUP_REMOVED lines=15> */
.L_x_23507:


//--------------------- .text._ZN2at6native27unrolled_elementwise_kernelIZZZNS0_54_GLOBAL__N__d8c5977b_16_LinearAlgebra_cu_9e10b42f_324316addr_kernel_cudaERNS_14TensorIteratorERKN3c106ScalarES8_ENKUlvE_clEvENKUlvE7_clEvEUlNS5_7complexIfEESC_SC_E0_St5arrayIPcLm4EELi4E23TrivialOffsetCalculatorILi3EjESH_ILi1EjENS0_6memory12LoadWithCastILi3EEENSK_13StoreWithCastILi1EEEEEviT_T0_T2_T3_T4_T5_ --------------------------
	.section	.text._ZN2at6native27unrolled_elementwise_kernelIZZZNS0_54_GLOBAL__N__d8c5977b_16_LinearAlgebra_cu_9e10b42f_324316addr_kernel_cudaERNS_14TensorIteratorERKN3c106ScalarES8_ENKUlvE_clEvENKUlvE7_clEvEUlNS5_7complexIfEESC_SC_E0_St5arrayIPcLm4EELi4E23TrivialOffsetCalculatorILi3EjESH_ILi1EjENS0_6memory12LoadWithCastILi3EEENSK_13StoreWithCastILi1EEEEEviT_T0_T2_T3_T4_T5_,"ax",@progbits
	.align	128
        .global         _ZN2at6native27unrolled_elementwise_kernelIZZZNS0_54_GLOBAL__N__d8c5977b_16_LinearAlgebra_cu_9e10b42f_324316addr_kernel_cudaERNS_14TensorIteratorERKN3c106ScalarES8_ENKUlvE_clEvENKUlvE7_clEvEUlNS5_7complexIfEESC_SC_E0_St5arrayIPcLm4EELi4E23TrivialOffsetCalculatorILi3EjESH_ILi1EjENS0_6memory12LoadWithCastILi3EEENSK_13StoreWithCastILi1EEEEEviT_T0_T2_T3_T4_T5_
        .type           _ZN2at6native27unrolled_elementwise_kernelIZZZNS0_54_GLOBAL__N__d8c5977b_16_LinearAlgebra_cu_9e10b42f_324316addr_kernel_cudaERNS_14TensorIteratorERKN3c106ScalarES8_ENKUlvE_clEvENKUlvE7_clEvEUlNS5_7complexIfEESC_SC_E0_St5arrayIPcLm4EELi4E23TrivialOffsetCalculatorILi3EjESH_ILi1EjENS0_6memory12LoadWithCastILi3EEENSK_13StoreWithCastILi1EEEEEviT_T0_T2_T3_T4_T5_,@function
        .size           _ZN2at6native27unrolled_elementwise_kernelIZZZNS0_54_GLOBAL__N__d8c5977b_16_LinearAlgebra_cu_9e10b42f_324316addr_kernel_cudaERNS_14TensorIteratorERKN3c106ScalarES8_ENKUlvE_clEvENKUlvE7_clEvEUlNS5_7complexIfEESC_SC_E0_St5arrayIPcLm4EELi4E23TrivialOffsetCalculatorILi3EjESH_ILi1EjENS0_6memory12LoadWithCastILi3EEENSK_13StoreWithCastILi1EEEEEviT_T0_T2_T3_T4_T5_,(.L_x_23508 - _ZN2at6native27unrolled_elementwise_kernelIZZZNS0_54_GLOBAL__N__d8c5977b_16_LinearAlgebra_cu_9e10b42f_324316addr_kernel_cudaERNS_14TensorIteratorERKN3c106ScalarES8_ENKUlvE_clEvENKUlvE7_clEvEUlNS5_7complexIfEESC_SC_E0_St5arrayIPcLm4EELi4E23TrivialOffsetCalculatorILi3EjESH_ILi1EjENS0_6memory12LoadWithCastILi3EEENSK_13StoreWithCastILi1EEEEEviT_T0_T2_T3_T4_T5_)
        .other          _ZN2at6native27unrolled_elementwise_kernelIZZZNS0_54_GLOBAL__N__d8c5977b_16_LinearAlgebra_cu_9e10b42f_324316addr_kernel_cudaERNS_14TensorIteratorERKN3c106ScalarES8_ENKUlvE_clEvENKUlvE7_clEvEUlNS5_7complexIfEESC_SC_E0_St5arrayIPcLm4EELi4E23TrivialOffsetCalculatorILi3EjESH_ILi1EjENS0_6memory12LoadWithCastILi3EEENSK_13StoreWithCastILi1EEEEEviT_T0_T2_T3_T4_T5_,@"STO_CUDA_ENTRY STV_DEFAULT"
_ZN2at6native27unrolled_elementwise_kernelIZZZNS0_54_GLOBAL__N__d8c5977b_16_LinearAlgebra_cu_9e10b42f_324316addr_kernel_cudaERNS_14TensorIteratorERKN3c106ScalarES8_ENKUlvE_clEvENKUlvE7_clEvEUlNS5_7complexIfEESC_SC_E0_St5arrayIPcLm4EELi4E23TrivialOffsetCalculatorILi3EjESH_ILi1EjENS0_6memory12LoadWithCastILi3EEENSK_13StoreWithCastILi1EEEEEviT_T0_T2_T3_T4_T5_:
.text._ZN2at6native27unrolled_elementwise_kernelIZZZNS0_54_GLOBAL__N__d8c5977b_16_LinearAlgebra_cu_9e10b42f_324316addr_kernel_cudaERNS_14TensorIteratorERKN3c106ScalarES8_ENKUlvE_clEvENKUlvE7_clEvEUlNS5_7complexIfEESC_SC_E0_St5arrayIPcLm4EELi4E23TrivialOffsetCalculatorILi3EjESH_ILi1EjENS0_6memory12LoadWithCastILi3EEENSK_13StoreWithCastILi1EEEEEviT_T0_T2_T3_T4_T5_:
[----:B------:R-:W0:Y:S01]  /*0000*/  LDC R1, c[0x0][0x37c] ;  /* 0x0000df00ff017b82 */ /* 0x000e220000000800 */
[----:B------:R-:W1:Y:S07]  /*0010*/  S2R R2, SR_CTAID.X ;  /* 0x0000000000027919 */ /* 0x000e6e0000002500 */
[----:B------:R-:W1:Y:S01]  /*0020*/  LDC R3, c[0x0][0x380] ;  /* 0x0000e000ff037b82 */ /* 0x000e620000000800 */
[----:B------:R-:W2:Y:S01]  /*0030*/  LDCU.64 UR36, c[0x0][0x358] ;  /* 0x00006b00ff2477ac */ /* 0x000ea20008000a00 */
[----:B------:R-:W-:Y:S01]  /*0040*/  BSSY.RECONVERGENT B7, `(.L_x_4759) ;  /* 0x0000320000077945 */ /* 0x000fe20003800200 */
[----:B------:R-:W3:Y:S01]  /*0050*/  S2R R45, SR_TID.X ;  /* 0x00000000002d7919 */ /* 0x000ee20000002100 */
[----:B------:R-:W-:Y:S01]  /*0060*/  CS2R R38, SRZ ;  /* 0x0000000000267805 */ /* 0x000fe2000001ff00 */
[----:B------:R-:W4:Y:S01]  /*0070*/  LDCU.U8 UR38, c[0x0][0x3c6] ;  /* 0x000078c0ff2677ac */ /* 0x000f220008000000 */
[----:B------:R-:W-:-:S02]  /*0080*/  CS2R R36, SRZ ;  /* 0x0000000000247805 */ /* 0x000fc4000001ff00 */
[----:B------:R-:W-:Y:S01]  /*0090*/  CS2R R34, SRZ ;  /* 0x0000000000227805 */ /* 0x000fe2000001ff00 */
        /* <DEDUP_REMOVED lines=9> */
[----:B------:R-:W-:Y:S01]  /*0130*/  BSSY.RECONVERGENT B6, `(.L_x_4761) ;  /* 0x0000103000067945 */ /* 0x000fe20003800200 */
        /* <DEDUP_REMOVED lines=18> */
.L_x_4765:
[----:B------:R-:W2:Y:S01]  /*0260*/  LDG.E.U8 R4, desc[UR36][R4.64] ;  /* 0x0000002404047981 */ /* 0x000ea2000c1e1100 */
[----:B------:R-:W-:Y:S01]  /*0270*/  IMAD.MOV.U32 R39, RZ, RZ, RZ ;  /* 0x000000ffff277224 */ /* 0x000fe200078e00ff */
[----:B--2---:R-:W-:Y:S01]  /*0280*/  I2FP.F32.U32 R38, R4 ;  /* 0x0000000400267245 */ /* 0x004fe20000201000 */
[----:B------:R-:W-:Y:S06]  /*0290*/  BRA `(.L_x_4767) ;  /* 0x0000000c00b07947 */ /* 0x000fec0003800000 */
.L_x_4764:
        /* <DEDUP_REMOVED lines=10> */
.L_x_4769:
[----:B------:R-:W2:Y:S01]  /*0340*/  LDG.E R4, desc[UR36][R4.64] ;  /* 0x0000002404047981 */ /* 0x000ea2000c1e1900 */
[----:B------:R-:W-:Y:S01]  /*0350*/  IMAD.MOV.U32 R39, RZ, RZ, RZ ;  /* 0x000000ffff277224 */ /* 0x000fe200078e00ff */
[----:B--2---:R-:W-:Y:S01]  /*0360*/  I2FP.F32.S32 R38, R4 ;  /* 0x0000000400267245 */ /* 0x004fe20000201400 */
[----:B------:R-:W-:Y:S06]  /*0370*/  BRA `(.L_x_4767) ;  /* 0x0000000c00787947 */ /* 0x000fec0003800000 */
.L_x_4768:
[----:B------:R-:W2:Y:S01]  /*0380*/  LDG.E.U16 R4, desc[UR36][R4.64] ;  /* 0x0000002404047981 */ /* 0x000ea2000c1e1500 */
[----:B------:R-:W-:Y:S01]  /*0390*/  IMAD.MOV.U32 R39, RZ, RZ, RZ ;  /* 0x000000ffff277224 */ /* 0x000fe200078e00ff */
[----:B--2---:R0:W1:Y:S01]  /*03a0*/  I2F.S16 R38, R4 ;  /* 0x0000000400267306 */ /* 0x0040620000101400 */
[----:B------:R-:W-:Y:S05]  /*03b0*/  BRA `(.L_x_4767) ;  /* 0x0000000c00687947 */ /* 0x000fea0003800000 */
.L_x_4763:
        /* <DEDUP_REMOVED lines=9> */
.L_x_4771:
[----:B------:R-:W2:Y:S01]  /*0450*/  LDG.E.U16 R4, desc[UR36][R4.64] ;  /* 0x0000002404047981 */ /* 0x000ea2000c1e1500 */
[----:B------:R-:W-:Y:S02]  /*0460*/  IMAD.MOV.U32 R39, RZ, RZ, RZ ;  /* 0x000000ffff277224 */ /* 0x000fe400078e00ff */
[----:B--2---:R-:W-:Y:S01]  /*0470*/  HADD2.F32 R38, -RZ, R4.H0_H0 ;  /* 0x20000004ff267230 */ /* 0x004fe20000004100 */
[----:B------:R-:W-:Y:S06]  /*0480*/  BRA `(.L_x_4767) ;  /* 0x0000000c00347947 */ /* 0x000fec0003800000 */
.L_x_4770:
        /* <DEDUP_REMOVED lines=8> */
.L_x_4773:
[----:B------:R-:W2:Y:S02]  /*0510*/  LDG.E R4, desc[UR36][R4.64] ;  /* 0x0000002404047981 */ /* 0x000ea4000c1e1900 */
[--C-:B--2---:R-:W-:Y:S02]  /*0520*/  HADD2.F32 R38, -RZ, R4.reuse.H0_H0 ;  /* 0x20000004ff267230 */ /* 0x104fe40000004100 */
[----:B------:R-:W-:Y:S01]  /*0530*/  HADD2.F32 R39, -RZ, R4.H1_H1 ;  /* 0x30000004ff277230 */ /* 0x000fe20000004100 */
[----:B------:R-:W-:Y:S06]  /*0540*/  BRA `(.L_x_4767) ;  /* 0x0000000c00047947 */ /* 0x000fec0003800000 */
.L_x_4772:
        /* <DEDUP_REMOVED lines=12> */
.L_x_4762:
        /* <DEDUP_REMOVED lines=13> */
.L_x_4776:
        /* <DEDUP_REMOVED lines=22> */
.L_x_4775:
        /* <DEDUP_REMOVED lines=24> */
[----:B------:R-:W-:Y:S01]  /*09c0*/  LOP3.LUT R38, R3, 0x80000000, R38, 0xf8, !PT ;  /* 0x8000000003267812 */ /* 0x000fe200078ef826 */
[----:B------:R-:W-:Y:S06]  /*09d0*/  BRA `(.L_x_4767) ;  /* 0x0000000400e07947 */ /* 0x000fec0003800000 */
.L_x_4778:
[----:B------:R-:W2:Y:S01]  /*09e0*/  LDG.E.U8 R4, desc[UR36][R4.64] ;  /* 0x0000002404047981 */ /* 0x000ea2000c1e1100 */
[----:B------:R-:W-:Y:S02]  /*09f0*/  IMAD.MOV.U32 R39, RZ, RZ, RZ ;  /* 0x000000ffff277224 */ /* 0x000fe400078e00ff */
        /* <DEDUP_REMOVED lines=10> */
[----:B------:R-:W-:Y:S01]  /*0aa0*/  LOP3.LUT R38, R0, 0x80000000, R3, 0xf8, !PT ;  /* 0x8000000000267812 */ /* 0x000fe200078ef803 */
[----:B------:R-:W-:Y:S06]  /*0ab0*/  BRA `(.L_x_4767) ;  /* 0x0000000400a87947 */ /* 0x000fec0003800000 */
.L_x_4777:
[----:B------:R-:W2:Y:S01]  /*0ac0*/  LDG.E.U16 R4, desc[UR36][R4.64] ;  /* 0x0000002404047981 */ /* 0x000ea2000c1e1500 */
[----:B------:R-:W-:Y:S02]  /*0ad0*/  IMAD.MOV.U32 R39, RZ, RZ, RZ ;  /* 0x000000ffff277224 */ /* 0x000fe400078e00ff */
[----:B--2---:R-:W-:Y:S01]  /*0ae0*/  IMAD.U32 R38, R4, 0x10000, RZ ;  /* 0x0001000004267824 */ /* 0x004fe200078e00ff */
[----:B------:R-:W-:Y:S06]  /*0af0*/  BRA `(.L_x_4767) ;  /* 0x0000000400987947 */ /* 0x000fec0003800000 */
.L_x_4774:
        /* <DEDUP_REMOVED lines=12> */
.L_x_4781:
        /* <DEDUP_REMOVED lines=20> */
.L_x_4783:
[----:B------:R-:W-:Y:S05]  /*0d00*/  BSYNC.RECONVERGENT B0 ;  /* 0x0000000000007941 */ /* 0x000fea0003800200 */
.L_x_4782:
[----:B------:R-:W-:Y:S01]  /*0d10*/  IMAD.SHL.U32 R0, R0, 0x100000, RZ ;  /* 0x0010000000007824 */ /* 0x000fe200078e00ff */
[----:B------:R-:W-:-:S04]  /*0d20*/  LEA R3, R3, 0x3b800000, 0x17 ;  /* 0x3b80000003037811 */ /* 0x000fc800078eb8ff */
[----:B------:R-:W-:Y:S01]  /*0d30*/  LOP3.LUT R38, R3, R0, R7, 0xfe, !PT ;  /* 0x0000000003267212 */ /* 0x000fe200078efe07 */
[----:B------:R-:W-:Y:S06]  /*0d40*/  BRA `(.L_x_4767) ;  /* 0x0000000400047947 */ /* 0x000fec0003800000 */
.L_x_4780:
        /* <DEDUP_REMOVED lines=20> */
.L_x_4785:
[----:B------:R-:W-:Y:S05]  /*0e90*/  BSYNC.RECONVERGENT B0 ;  /* 0x0000000000007941 */ /* 0x000fea0003800200 */
.L_x_4784:
[----:B------:R-:W-:Y:S01]  /*0ea0*/  IMAD.SHL.U32 R0, R0, 0x200000, RZ ;  /* 0x0020000000007824 */ /* 0x000fe200078e00ff */
[----:B------:R-:W-:-:S04]  /*0eb0*/  LEA R3, R3, 0x37800000, 0x17 ;  /* 0x3780000003037811 */ /* 0x000fc800078eb8ff */
[----:B------:R-:W-:Y:S01]  /*0ec0*/  LOP3.LUT R38, R3, R0, R7, 0xfe, !PT ;  /* 0x0000000003267212 */ /* 0x000fe200078efe07 */
[----:B------:R-:W-:Y:S06]  /*0ed0*/  BRA `(.L_x_4767) ;  /* 0x0000000000a07947 */ /* 0x000fec0003800000 */
.L_x_4779:
[----:B------:R-:W-:-:S09]  /*0ee0*/  UISETP.NE.AND UP0, UPT, UR4, 0x1c, UPT ;  /* 0x0000001c0400788c */ /* 0x000fd2000bf05270 */
[----:B------:R-:W-:Y:S05]  /*0ef0*/  BRA.U !UP0, `(.L_x_4786) ;  /* 0x00000001088c7547 */ /* 0x000fea000b800000 */
[----:B------:R-:W-:-:S09]  /*0f00*/  UISETP.NE.AND UP0, UPT, UR4, 0x1d, UPT ;  /* 0x0000001d0400788c */ /* 0x000fd2000bf05270 */
[----:B------:R-:W-:Y:S05]  /*0f10*/  BRA.U !UP0, `(.L_x_4787) ;  /* 0x0000000108747547 */ /* 0x000fea000b800000 */
[----:B------:R-:W-:-:S09]  /*0f20*/  UISETP.NE.AND UP0, UPT, UR4, 0x2c, UPT ;  /* 0x0000002c0400788c */ /* 0x000fd2000bf05270 */
[----:B------:R-:W-:Y:S05]  /*0f30*/  BRA.U !UP0, `(.L_x_4788) ;  /* 0x0000000108487547 */ /* 0x000fea000b800000 */
.L_x_4766:
        /* <DEDUP_REMOVED lines=16> */
.L_x_4789:
[----:B------:R-:W-:Y:S01]  /*1040*/  CS2R R38, SRZ ;  /* 0x0000000000267805 */ /* 0x000fe2000001ff00 */
[----:B------:R-:W-:Y:S06]  /*1050*/  BRA `(.L_x_4767) ;  /* 0x0000000000407947 */ /* 0x000fec0003800000 */
.L_x_4788:
[----:B------:R-:W2:Y:S01]  /*1060*/  LDG.E.U8 R4, desc[UR36][R4.64] ;  /* 0x0000002404047981 */ /* 0x000ea2000c1e1100 */
[----:B------:R-:W-:Y:S02]  /*1070*/  IMAD.MOV.U32 R39, RZ, RZ, RZ ;  /* 0x000000ffff277224 */ /* 0x000fe400078e00ff */
[----:B------:R-:W-:Y:S01]  /*1080*/  IMAD.MOV.U32 R38, RZ, RZ, 0x400000 ;  /* 0x00400000ff267424 */ /* 0x000fe200078e00ff */
[----:B--2---:R-:W-:-:S13]  /*1090*/  ISETP.NE.AND P0, PT, R4, RZ, PT ;  /* 0x000000ff0400720c */ /* 0x004fda0003f05270 */
[----:B------:R-:W-:Y:S05]  /*10a0*/  @!P0 BRA `(.L_x_4767) ;  /* 0x00000000002c8947 */ /* 0x000fea0003800000 */
[----:B------:R-:W-:-:S13]  /*10b0*/  ISETP.NE.AND P0, PT, R4, 0xff, PT ;  /* 0x000000ff0400780c */ /* 0x000fda0003f05270 */
[----:B------:R-:W-:Y:S02]  /*10c0*/  @!P0 IMAD.MOV.U32 R38, RZ, RZ, 0x7f800001 ;  /* 0x7f800001ff268424 */ /* 0x000fe400078e00ff */
[----:B------:R-:W-:Y:S01]  /*10d0*/  @P0 IMAD.SHL.U32 R38, R4, 0x800000, RZ ;  /* 0x0080000004260824 */ /* 0x000fe200078e00ff */
[----:B------:R-:W-:Y:S06]  /*10e0*/  BRA `(.L_x_4767) ;  /* 0x00000000001c7947 */ /* 0x000fec0003800000 */
.L_x_4787:
[----:B------:R-:W2:Y:S01]  /*10f0*/  LDG.E.64 R4, desc[UR36][R4.64] ;  /* 0x0000002404047981 */ /* 0x000ea2000c1e1b00 */
[----:B------:R-:W-:Y:S01]  /*1100*/  IMAD.MOV.U32 R39, RZ, RZ, RZ ;  /* 0x000000ffff277224 */ /* 0x000fe200078e00ff */
[----:B--2---:R0:W1:Y:S02]  /*1110*/  I2F.U64 R38, R4 ;  /* 0x0000000400267312 */ /* 0x0040640000301000 */
[----:B01----:R-:W-:Y:S05]  /*1120*/  BRA `(.L_x_4767) ;  /* 0x00000000000c7947 */ /* 0x003fea0003800000 */
.L_x_4786:
[----:B------:R-:W2:Y:S01]  /*1130*/  LDG.E R4, desc[UR36][R4.64] ;  /* 0x0000002404047981 */ /* 0x000ea2000c1e1900 */
[----:B------:R-:W-:Y:S01]  /*1140*/  IMAD.MOV.U32 R39, RZ, RZ, RZ ;  /* 0x000000ffff277224 */ /* 0x000fe200078e00ff */
[----:B--2---:R-:W-:-:S07]  /*1150*/  I2FP.F32.U32 R38, R4 ;  /* 0x0000000400267245 */ /* 0x004fce0000201000 */
.L_x_4767:
[----:B------:R-:W-:Y:S05]  /*1160*/  BSYNC.RECONVERGENT B6 ;  /* 0x0000000000067941 */ /* 0x000fea0003800200 */
.L_x_4761:
[----:B0-2-4-:R-:W0:Y:S01]  /*1170*/  LDC.64 R4, c[0x0][0x3b0] ;  /* 0x0000ec00ff047b82 */ /* 0x015e220000000a00 */
[----:B------:R-:W2:Y:S01]  /*1180*/  LDCU UR5, c[0x0][0x3cc] ;  /* 0x00007980ff0577ac */ /* 0x000ea20008000800 */
[----:B------:R-:W-:Y:S01]  /*1190*/  BSSY.RECONVERGENT B6, `(.L_x_4790) ;  /* 0x0000103000067945 */ /* 0x000fe20003800200 */
[----:B------:R-:W-:-:S04]  /*11a0*/  UPRMT UR4, UR40, 0x9910, URZ ;  /* 0x0000991028047896 */ /* 0x000fc800080000ff */
        /* <DEDUP_REMOVED lines=15> */
[----:B--2---:R0:W2:Y:S01]  /*12a0*/  I2F.S16 R36, R4 ;  /* 0x0000000400247306 */ /* 0x0040a20000101400 */
[----:B------:R-:W-:Y:S05]  /*12b0*/  BRA `(.L_x_4796) ;  /* 0x0000000c00c07947 */ /* 0x000fea0003800000 */
.L_x_4794:
[----:B------:R-:W2:Y:S01]  /*12c0*/  LDG.E.U8 R4, desc[UR36][R4.64] ;  /* 0x0000002404047981 */ /* 0x000ea2000c1e1100 */
[----:B------:R-:W-:Y:S01]  /*12d0*/  IMAD.MOV.U32 R37, RZ, RZ, RZ ;  /* 0x000000ffff257224 */ /* 0x000fe200078e00ff */
[----:B--2---:R-:W-:Y:S01]  /*12e0*/  I2FP.F32.U32 R36, R4 ;  /* 0x0000000400247245 */ /* 0x004fe20000201000 */
[----:B------:R-:W-:Y:S06]  /*12f0*/  BRA `(.L_x_4796) ;  /* 0x0000000c00b07947 */ /* 0x000fec0003800000 */
.L_x_4793:
        /* <DEDUP_REMOVED lines=10> */
.L_x_4798:
[----:B------:R-:W2:Y:S01]  /*13a0*/  LDG.E R4, desc[UR36][R4.64] ;  /* 0x0000002404047981 */ /* 0x000ea2000c1e1900 */
[----:B------:R-:W-:Y:S01]  /*13b0*/  IMAD.MOV.U32 R37, RZ, RZ, RZ ;  /* 0x000000ffff257224 */ /* 0x000fe200078e00ff */
[----:B--2---:R-:W-:Y:S01]  /*13c0*/  I2FP.F32.S32 R36, R4 ;  /* 0x0000000400247245 */ /* 0x004fe20000201400 */
[----:B------:R-:W-:Y:S06]  /*13d0*/  BRA `(.L_x_4796) ;  /* 0x0000000c00787947 */ /* 0x000fec0003800000 */
.L_x_4797:
[----:B------:R-:W2:Y:S01]  /*13e0*/  LDG.E.U16 R4, desc[UR36][R4.64] ;  /* 0x0000002404047981 */ /* 0x000ea2000c1e1500 */
[----:B------:R-:W-:Y:S01]  /*13f0*/  IMAD.MOV.U32 R37, RZ, RZ, RZ ;  /* 0x000000ffff257224 */ /* 0x000fe200078e00ff */
[----:B--2---:R4:W0:Y:S01]  /*1400*/  I2F.S16 R36, R4 ;  /* 0x0000000400247306 */ /* 0x0048220000101400 */
[----:B------:R-:W-:Y:S05]  /*1410*/  BRA `(.L_x_4796) ;  /* 0x0000000c00687947 */ /* 0x000fea0003800000 */
.L_x_4792:
        /* <DEDUP_REMOVED lines=9> */
.L_x_4800:
[----:B------:R-:W2:Y:S01]  /*14b0*/  LDG.E.U16 R4, desc[UR36][R4.64] ;  /* 0x0000002404047981 */ /* 0x000ea2000c1e1500 */
[----:B------:R-:W-:Y:S02]  /*14c0*/  IMAD.MOV.U32 R37, RZ, RZ, RZ ;  /* 0x000000ffff257224 */ /* 0x000fe400078e00ff */
[----:B--2---:R-:W-:Y:S01]  /*14d0*/  HADD2.F32 R36, -RZ, R4.H0_H0 ;  /* 0x20000004ff247230 */ /* 0x004fe20000004100 */
[----:B------:R-:W-:Y:S06]  /*14e0*/  BRA `(.L_x_4796) ;  /* 0x0000000c00347947 */ /* 0x000fec0003800000 */
.L_x_4799:
        /* <DEDUP_REMOVED lines=8> */
.L_x_4802:
[----:B------:R-:W2:Y:S02]  /*1570*/  LDG.E R4, desc[UR36][R4.64] ;  /* 0x0000002404047981 */ /* 0x000ea4000c1e1900 */
[--C-:B--2---:R-:W-:Y:S02]  /*1580*/  HADD2.F32 R36, -RZ, R4.reuse.H0_H0 ;  /* 0x20000004ff247230 */ /* 0x104fe40000004100 */
[----:B------:R-:W-:Y:S01]  /*1590*/  HADD2.F32 R37, -RZ, R4.H1_H1 ;  /* 0x30000004ff257230 */ /* 0x000fe20000004100 */
[----:B------:R-:W-:Y:S06]  /*15a0*/  BRA `(.L_x_4796) ;  /* 0x0000000c00047947 */ /* 0x000fec0003800000 */
.L_x_4801:
        /* <DEDUP_REMOVED lines=12> */
.L_x_4791:
        /* <DEDUP_REMOVED lines=13> */
.L_x_4805:
        /* <DEDUP_REMOVED lines=22> */
.L_x_4804:
        /* <DEDUP_REMOVED lines=26> */
.L_x_4807:
        /* <DEDUP_REMOVED lines=14> */
.L_x_4806:
[----:B------:R-:W2:Y:S01]  /*1b20*/  LDG.E.U16 R4, desc[UR36][R4.64] ;  /* 0x0000002404047981 */ /* 0x000ea2000c1e1500 */
[----:B------:R-:W-:Y:S02]  /*1b30*/  IMAD.MOV.U32 R37, RZ, RZ, RZ ;  /* 0x000000ffff257224 */ /* 0x000fe400078e00ff */
[----:B--2---:R-:W-:Y:S01]  /*1b40*/  IMAD.U32 R36, R4, 0x10000, RZ ;  /* 0x0001000004247824 */ /* 0x004fe200078e00ff */
[----:B------:R-:W-:Y:S06]  /*1b50*/  BRA `(.L_x_4796) ;  /* 0x0000000400987947 */ /* 0x000fec0003800000 */
.L_x_4803:
        /* <DEDUP_REMOVED lines=12> */
.L_x_4810:
        /* <DEDUP_REMOVED lines=20> */
.L_x_4812:
[----:B------:R-:W-:Y:S05]  /*1d60*/  BSYNC.RECONVERGENT B0 ;  /* 0x0000000000007941 */ /* 0x000fea0003800200 */
.L_x_4811:
[----:B------:R-:W-:Y:S01]  /*1d70*/  IMAD.SHL.U32 R0, R0, 0x100000, RZ ;  /* 0x0010000000007824 */ /* 0x000fe200078e00ff */
[----:B------:R-:W-:-:S04]  /*1d80*/  LEA R3, R3, 0x3b800000, 0x17 ;  /* 0x3b80000003037811 */ /* 0x000fc800078eb8ff */
[----:B------:R-:W-:Y:S01]  /*1d90*/  LOP3.LUT R36, R3, R0, R7, 0xfe, !PT ;  /* 0x0000000003247212 */ /* 0x000fe200078efe07 */
[----:B------:R-:W-:Y:S06]  /*1da0*/  BRA `(.L_x_4796) ;  /* 0x0000000400047947 */ /* 0x000fec0003800000 */
.L_x_4809:
        /* <DEDUP_REMOVED lines=20> */
.L_x_4814:
[----:B------:R-:W-:Y:S05]  /*1ef0*/  BSYNC.RECONVERGENT B0 ;  /* 0x0000000000007941 */ /* 0x000fea0003800200 */
.L_x_4813:
[----:B------:R-:W-:Y:S01]  /*1f00*/  IMAD.SHL.U32 R0, R0, 0x200000, RZ ;  /* 0x0020000000007824 */ /* 0x000fe200078e00ff */
[----:B------:R-:W-:-:S04]  /*1f10*/  LEA R3, R3, 0x37800000, 0x17 ;  /* 0x3780000003037811 */ /* 0x000fc800078eb8ff */
[----:B------:R-:W-:Y:S01]  /*1f20*/  LOP3.LUT R36, R3, R0, R7, 0xfe, !PT ;  /* 0x0000000003247212 */ /* 0x000fe200078efe07 */
[----:B------:R-:W-:Y:S06]  /*1f30*/  BRA `(.L_x_4796) ;  /* 0x0000000000a07947 */ /* 0x000fec0003800000 */
.L_x_4808:
[----:B------:R-:W-:-:S09]  /*1f40*/  UISETP.NE.AND UP0, UPT, UR4, 0x1c, UPT ;  /* 0x0000001c0400788c */ /* 0x000fd2000bf05270 */
[----:B------:R-:W-:Y:S05]  /*1f50*/  BRA.U !UP0, `(.L_x_4815) ;  /* 0x00000001088c7547 */ /* 0x000fea000b800000 */
[----:B------:R-:W-:-:S09]  /*1f60*/  UISETP.NE.AND UP0, UPT, UR4, 0x1d, UPT ;  /* 0x0000001d0400788c */ /* 0x000fd2000bf05270 */
[----:B------:R-:W-:Y:S05]  /*1f70*/  BRA.U !UP0, `(.L_x_4816) ;  /* 0x0000000108747547 */ /* 0x000fea000b800000 */
[----:B------:R-:W-:-:S09]  /*1f80*/  UISETP.NE.AND UP0, UPT, UR4, 0x2c, UPT ;  /* 0x0000002c0400788c */ /* 0x000fd2000bf05270 */
[----:B------:R-:W-:Y:S05]  /*1f90*/  BRA.U !UP0, `(.L_x_4817) ;  /* 0x0000000108487547 */ /* 0x000fea000b800000 */
.L_x_4795:
[----:B------:R-:W-:Y:S01]  /*1fa0*/  MOV R0, 0x228 ;  /* 0x0000022800007802 */ /* 0x000fe20000000f00 */
[----:B------:R-:W0:Y:S01]  /*1fb0*/  LDCU.64 UR4, c[0x4][0x218] ;  /* 0x01004300ff0477ac */ /* 0x000e220008000a00 */
[----:B------:R-:W-:Y:S02]  /*1fc0*/  IMAD.MOV.U32 R8, RZ, RZ, 0x4e ;  /* 0x0000004eff087424 */ /* 0x000fe400078e00ff */
[----:B------:R2:W4:Y:S01]  /*1fd0*/  LDC.64 R14, c[0x4][R0] ;  /* 0x01000000000e7b82 */ /* 0x0005220000000a00 */
[----:B------:R-:W1:Y:S01]  /*1fe0*/  LDCU.64 UR6, c[0x4][0x220] ;  /* 0x01004400ff0677ac */ /* 0x000e620008000a00 */
[----:B------:R-:W-:Y:S02]  /*1ff0*/  IMAD.MOV.U32 R12, RZ, RZ, 0x1 ;  /* 0x00000001ff0c7424 */ /* 0x000fe400078e00ff */
[----:B------:R-:W-:Y:S01]  /*2000*/  IMAD.MOV.U32 R13, RZ, RZ, RZ ;  /* 0x000000ffff0d7224 */ /* 0x000fe200078e00ff */
[----:B------:R-:W3:Y:S01]  /*2010*/  LDCU.64 UR8, c[0x4][0x90] ;  /* 0x01001200ff0877ac */ /* 0x000ee20008000a00 */
[----:B0-----:R-:W-:-:S02]  /*2020*/  IMAD.U32 R4, RZ, RZ, UR4 ;  /* 0x00000004ff047e24 */ /* 0x001fc4000f8e00ff */
[----:B------:R-:W-:Y:S02]  /*2030*/  IMAD.U32 R5, RZ, RZ, UR5 ;  /* 0x00000005ff057e24 */ /* 0x000fe4000f8e00ff */
[----:B-1----:R-:W-:Y:S02]  /*2040*/  IMAD.U32 R6, RZ, RZ, UR6 ;  /* 0x00000006ff067e24 */ /* 0x002fe4000f8e00ff */
[----:B------:R-:W-:Y:S02]  /*2050*/  IMAD.U32 R7, RZ, RZ, UR7 ;  /* 0x00000007ff077e24 */ /* 0x000fe4000f8e00ff */
[----:B---3--:R-:W-:Y:S02]  /*2060*/  IMAD.U32 R10, RZ, RZ, UR8 ;  /* 0x00000008ff0a7e24 */ /* 0x008fe4000f8e00ff */
[----:B--2---:R-:W-:-:S07]  /*2070*/  IMAD.U32 R11, RZ, RZ, UR9 ;  /* 0x00000009ff0b7e24 */ /* 0x004fce000f8e00ff */
[----:B------:R-:W-:-:S07]  /*2080*/  LEPC R20, `(.L_x_4818) ;  /* 0x000000001014794e */ /* 0x000fce0000000000 */
[----:B----45:R-:W-:Y:S05]  /*2090*/  CALL.ABS.NOINC R14 ;  /* 0x000000000e007343 */ /* 0x030fea0003c00000 */
.L_x_4818:
[----:B------:R-:W-:Y:S01]  /*20a0*/  CS2R R36, SRZ ;  /* 0x0000000000247805 */ /* 0x000fe2000001ff00 */
[----:B------:R-:W-:Y:S06]  /*20b0*/  BRA `(.L_x_4796) ;  /* 0x0000000000407947 */ /* 0x000fec0003800000 */
.L_x_4817:
        /* <DEDUP_REMOVED lines=9> */
.L_x_4816:
[----:B------:R-:W2:Y:S01]  /*2150*/  LDG.E.64 R4, desc[UR36][R4.64] ;  /* 0x0000002404047981 */ /* 0x000ea2000c1e1b00 */
[----:B------:R-:W-:Y:S01]  /*2160*/  IMAD.MOV.U32 R37, RZ, RZ, RZ ;  /* 0x000000ffff257224 */ /* 0x000fe200078e00ff */
[----:B--2---:R0:W2:Y:S02]  /*2170*/  I2F.U64 R36, R4 ;  /* 0x0000000400247312 */ /* 0x0040a40000301000 */
[----:B0-2---:R-:W-:Y:S05]  /*2180*/  BRA `(.L_x_4796) ;  /* 0x00000000000c7947 */ /* 0x005fea0003800000 */
.L_x_4815:
[----:B------:R-:W2:Y:S01]  /*2190*/  LDG.E R4, desc[UR36][R4.64] ;  /* 0x0000002404047981 */ /* 0x000ea2000c1e1900 */
[----:B------:R-:W-:Y:S01]  /*21a0*/  IMAD.MOV.U32 R37, RZ, RZ, RZ ;  /* 0x000000ffff257224 */ /* 0x000fe200078e00ff */
[----:B--2---:R-:W-:-:S07]  /*21b0*/  I2FP.F32.U32 R36, R4 ;  /* 0x0000000400247245 */ /* 0x004fce0000201000 */
.L_x_4796:
[----:B------:R-:W-:Y:S05]  /*21c0*/  BSYNC.RECONVERGENT B6 ;  /* 0x0000000000067941 */ /* 0x000fea0003800200 */
.L_x_4790:
        /* <DEDUP_REMOVED lines=21> */
.L_x_4823:
[----:B------:R-:W2:Y:S01]  /*2320*/  LDG.E.U8 R4, desc[UR36][R4.64] ;  /* 0x0000002404047981 */ /* 0x000ea2000c1e1100 */
[----:B------:R-:W-:Y:S01]  /*2330*/  IMAD.MOV.U32 R35, RZ, RZ, RZ ;  /* 0x000000ffff237224 */ /* 0x000fe200078e00ff */
[----:B--2---:R-:W-:Y:S01]  /*2340*/  I2FP.F32.U32 R34, R4 ;  /* 0x0000000400227245 */ /* 0x004fe20000201000 */
[----:B------:R-:W-:Y:S06]  /*2350*/  BRA `(.L_x_4825) ;  /* 0x0000000c00b07947 */ /* 0x000fec0003800000 */
.L_x_4822:
        /* <DEDUP_REMOVED lines=10> */
.L_x_4827:
[----:B------:R-:W2:Y:S01]  /*2400*/  LDG.E R4, desc[UR36][R4.64] ;  /* 0x0000002404047981 */ /* 0x000ea2000c1e1900 */
[----:B------:R-:W-:Y:S01]  /*2410*/  IMAD.MOV.U32 R35, RZ, RZ, RZ ;  /* 0x000000ffff237224 */ /* 0x000fe200078e00ff */
[----:B--2---:R-:W-:Y:S01]  /*2420*/  I2FP.F32.S32 R34, R4 ;  /* 0x0000000400227245 */ /* 0x004fe20000201400 */
[----:B------:R-:W-:Y:S06]  /*2430*/  BRA `(.L_x_4825) ;  /* 0x0000000c00787947 */ /* 0x000fec0003800000 */
.L_x_4826:
[----:B------:R-:W2:Y:S01]  /*2440*/  LDG.E.U16 R4, desc[UR36][R4.64] ;  /* 0x0000002404047981 */ /* 0x000ea2000c1e1500 */
[----:B------:R-:W-:Y:S01]  /*2450*/  IMAD.MOV.U32 R35, RZ, RZ, RZ ;  /* 0x000000ffff237224 */ /* 0x000fe200078e00ff */
[----:B--2---:R4:W0:Y:S01]  /*2460*/  I2F.S16 R34, R4 ;  /* 0x0000000400227306 */ /* 0x0048220000101400 */
[----:B------:R-:W-:Y:S05]  /*2470*/  BRA `(.L_x_4825) ;  /* 0x0000000c00687947 */ /* 0x000fea0003800000 */
.L_x_4821:
        /* <DEDUP_REMOVED lines=9> */
.L_x_4829:
[----:B------:R-:W2:Y:S01]  /*2510*/  LDG.E.U16 R4, desc[UR36][R4.64] ;  /* 0x0000002404047981 */ /* 0x000ea2000c1e1500 */
[----:B------:R-:W-:Y:S02]  /*2520*/  IMAD.MOV.U32 R35, RZ, RZ, RZ ;  /* 0x000000ffff237224 */ /* 0x000fe400078e00ff */
[----:B--2---:R-:W-:Y:S01]  /*2530*/  HADD2.F32 R34, -RZ, R4.H0_H0 ;  /* 0x20000004ff227230 */ /* 0x004fe20000004100 */
[----:B------:R-:W-:Y:S06]  /*2540*/  BRA `(.L_x_4825) ;  /* 0x0000000c00347947 */ /* 0x000fec0003800000 */
.L_x_4828:
        /* <DEDUP_REMOVED lines=8> */
.L_x_4831:
[----:B------:R-:W2:Y:S02]  /*25d0*/  LDG.E R4, desc[UR36][R4.64] ;  /* 0x0000002404047981 */ /* 0x000ea4000c1e1900 */
[--C-:B--2---:R-:W-:Y:S02]  /*25e0*/  HADD2.F32 R34, -RZ, R4.reuse.H0_H0 ;  /* 0x20000004ff227230 */ /* 0x104fe40000004100 */
[----:B------:R-:W-:Y:S01]  /*25f0*/  HADD2.F32 R35, -RZ, R4.H1_H1 ;  /* 0x30000004ff237230 */ /* 0x000fe20000004100 */
[----:B------:R-:W-:Y:S06]  /*2600*/  BRA `(.L_x_4825) ;  /* 0x0000000c00047947 */ /* 0x000fec0003800000 */
.L_x_4830:
        /* <DEDUP_REMOVED lines=12> */
.L_x_4820:
        /* <DEDUP_REMOVED lines=13> */
.L_x_4834:
        /* <DEDUP_REMOVED lines=22> */
.L_x_4833:
        /* <DEDUP_REMOVED lines=26> */
.L_x_4836:
        /* <DEDUP_REMOVED lines=14> */
.L_x_4835:
[----:B------:R-:W2:Y:S01]  /*2b80*/  LDG.E.U16 R4, desc[UR36][R4.64] ;  /* 0x0000002404047981 */ /* 0x000ea2000c1e1500 */
[----:B------:R-:W-:Y:S02]  /*2b90*/  IMAD.MOV.U32 R35, RZ, RZ, RZ ;  /* 0x000000ffff237224 */ /* 0x000fe400078e00ff */
[----:B--2---:R-:W-:Y:S01]  /*2ba0*/  IMAD.U32 R34, R4, 0x10000, RZ ;  /* 0x0001000004227824 */ /* 0x004fe200078e00ff */
[----:B------:R-:W-:Y:S06]  /*2bb0*/  BRA `(.L_x_4825) ;  /* 0x0000000400987947 */ /* 0x000fec0003800000 */
.L_x_4832:
        /* <DEDUP_REMOVED lines=12> */
.L_x_4839:
        /* <DEDUP_REMOVED lines=20> */
.L_x_4841:
[----:B------:R-:W-:Y:S05]  /*2dc0*/  BSYNC.RECONVERGENT B0 ;  /* 0x0000000000007941 */ /* 0x000fea0003800200 */
.L_x_4840:
[----:B------:R-:W-:Y:S01]  /*2dd0*/  IMAD.SHL.U32 R0, R0, 0x100000, RZ ;  /* 0x0010000000007824 */ /* 0x000fe200078e00ff */
[----:B------:R-:W-:-:S04]  /*2de0*/  LEA R3, R3, 0x3b800000, 0x17 ;  /* 0x3b80000003037811 */ /* 0x000fc800078eb8ff */
[----:B------:R-:W-:Y:S01]  /*2df0*/  LOP3.LUT R34, R3, R0, R7, 0xfe, !PT ;  /* 0x0000000003227212 */ /* 0x000fe200078efe07 */
[----:B------:R-:W-:Y:S06]  /*2e00*/  BRA `(.L_x_4825) ;  /* 0x0000000400047947 */ /* 0x000fec0003800000 */
.L_x_4838:
        /* <DEDUP_REMOVED lines=20> */
.L_x_4843:
[----:B------:R-:W-:Y:S05]  /*2f50*/  BSYNC.RECONVERGENT B0 ;  /* 0x0000000000007941 */ /* 0x000fea0003800200 */
.L_x_4842:
[----:B------:R-:W-:Y:S01]  /*2f60*/  IMAD.SHL.U32 R0, R0, 0x200000, RZ ;  /* 0x0020000000007824 */ /* 0x000fe200078e00ff */
[----:B------:R-:W-:-:S04]  /*2f70*/  LEA R3, R3, 0x37800000, 0x17 ;  /* 0x3780000003037811 */ /* 0x000fc800078eb8ff */
[----:B------:R-:W-:Y:S01]  /*2f80*/  LOP3.LUT R34, R3, R0, R7, 0xfe, !PT ;  /* 0x0000000003227212 */ /* 0x000fe200078efe07 */
[----:B------:R-:W-:Y:S06]  /*2f90*/  BRA `(.L_x_4825) ;  /* 0x0000000000a07947 */ /* 0x000fec0003800000 */
.L_x_4837:
[----:B------:R-:W-:-:S09]  /*2fa0*/  UISETP.NE.AND UP0, UPT, UR4, 0x1c, UPT ;  /* 0x0000001c0400788c */ /* 0x000fd2000bf05270 */
[----:B------:R-:W-:Y:S05]  /*2fb0*/  BRA.U !UP0, `(.L_x_4844) ;  /* 0x00000001088c7547 */ /* 0x000fea000b800000 */
[----:B------:R-:W-:-:S09]  /*2fc0*/  UISETP.NE.AND UP0, UPT, UR4, 0x1d, UPT ;  /* 0x0000001d0400788c */ /* 0x000fd2000bf05270 */
[----:B------:R-:W-:Y:S05]  /*2fd0*/  BRA.U !UP0, `(.L_x_4845) ;  /* 0x0000000108747547 */ /* 0x000fea000b800000 */
[----:B------:R-:W-:-:S09]  /*2fe0*/  UISETP.NE.AND UP0, UPT, UR4, 0x2c, UPT ;  /* 0x0000002c0400788c */ /* 0x000fd2000bf05270 */
[----:B------:R-:W-:Y:S05]  /*2ff0*/  BRA.U !UP0, `(.L_x_4846) ;  /* 0x0000000108487547 */ /* 0x000fea000b800000 */
.L_x_4824:
        /* <DEDUP_REMOVED lines=16> */
.L_x_4847:
[----:B------:R-:W-:Y:S01]  /*3100*/  CS2R R34, SRZ ;  /* 0x0000000000227805 */ /* 0x000fe2000001ff00 */
[----:B------:R-:W-:Y:S06]  /*3110*/  BRA `(.L_x_4825) ;  /* 0x0000000000407947 */ /* 0x000fec0003800000 */
.L_x_4846:
        /* <DEDUP_REMOVED lines=9> */
.L_x_4845:
[----:B------:R-:W2:Y:S01]  /*31b0*/  LDG.E.64 R4, desc[UR36][R4.64] ;  /* 0x0000002404047981 */ /* 0x000ea2000c1e1b00 */
[----:B------:R-:W-:Y:S01]  /*31c0*/  IMAD.MOV.U32 R35, RZ, RZ, RZ ;  /* 0x000000ffff237224 */ /* 0x000fe200078e00ff */
[----:B--2---:R0:W2:Y:S02]  /*31d0*/  I2F.U64 R34, R4 ;  /* 0x0000000400227312 */ /* 0x0040a40000301000 */
[----:B0-2---:R-:W-:Y:S05]  /*31e0*/  BRA `(.L_x_4825) ;  /* 0x00000000000c7947 */ /* 0x005fea0003800000 */
.L_x_4844:
[----:B------:R-:W2:Y:S01]  /*31f0*/  LDG.E R4, desc[UR36][R4.64] ;  /* 0x0000002404047981 */ /* 0x000ea2000c1e1900 */
[----:B------:R-:W-:Y:S01]  /*3200*/  IMAD.MOV.U32 R35, RZ, RZ, RZ ;  /* 0x000000ffff237224 */ /* 0x000fe200078e00ff */
[----:B--2---:R-:W-:-:S07]  /*3210*/  I2FP.F32.U32 R34, R4 ;  /* 0x0000000400227245 */ /* 0x004fce0000201000 */
.L_x_4825:
[----:B------:R-:W-:Y:S05]  /*3220*/  BSYNC.RECONVERGENT B6 ;  /* 0x0000000000067941 */ /* 0x000fea0003800200 */
.L_x_4819:
[----:B------:R-:W-:-:S07]  /*3230*/  VIADD R45, R43, 0x80 ;  /* 0x000000802b2d7836 */ /* 0x000fce0000000000 */
.L_x_4760:
[----:B------:R-:W-:Y:S05]  /*3240*/  BSYNC.RECONVERGENT B7 ;  /* 0x0000000000077941 */ /* 0x000fea0003800200 */
.L_x_4759:
[----:B------:R-:W-:Y:S01]  /*3250*/  ISETP.GE.AND P0, PT, R45, R42, PT ;  /* 0x0000002a2d00720c */ /* 0x000fe20003f06270 */
[----:B------:R-:W-:Y:S01]  /*3260*/  BSSY.RECONVERGENT B7, `(.L_x_4848) ;  /* 0x0000319000077945 */ /* 0x000fe20003800200 */
[----:B------:R-:W-:Y:S02]  /*3270*/  CS2R R32, SRZ ;  /* 0x0000000000207805 */ /* 0x000fe4000001ff00 */
[----:B------:R-:W-:Y:S02]  /*3280*/  CS2R R30, SRZ ;  /* 0x00000000001e7805 */ /* 0x000fe4000001ff00 */
[----:B------:R-:W-:-:S07]  /*3290*/  CS2R R28, SRZ ;  /* 0x00000000001c7805 */ /* 0x000fce000001ff00 */
[----:B------:R-:W-:Y:S05]  /*32a0*/  @P0 BRA `(.L_x_4849) ;  /* 0x0000003000500947 */ /* 0x000fea0003800000 */
[----:B0-2-4-:R-:W0:Y:S01]  /*32b0*/  LDC.64 R4, c[0x0][0x3a8] ;  /* 0x0000ea00ff047b82 */ /* 0x015e220000000a00 */
[----:B------:R-:W2:Y:S01]  /*32c0*/  LDCU UR5, c[0x0][0x3c8] ;  /* 0x00007900ff0577ac */ /* 0x000ea20008000800 */
[----:B------:R-:W-:Y:S01]  /*32d0*/  IMAD R16, R2, 0x200, R45 ;  /* 0x0000020002107824 */ /* 0x000fe200078e022d */
        /* <DEDUP_REMOVED lines=19> */
.L_x_4854:
[----:B------:R-:W2:Y:S01]  /*3410*/  LDG.E.U8 R4, desc[UR36][R4.64] ;  /* 0x0000002404047981 */ /* 0x000ea2000c1e1100 */
[----:B------:R-:W-:Y:S01]  /*3420*/  IMAD.MOV.U32 R33, RZ, RZ, RZ ;  /* 0x000000ffff217224 */ /* 0x000fe200078e00ff */
[----:B--2---:R-:W-:Y:S01]  /*3430*/  I2FP.F32.U32 R32, R4 ;  /* 0x0000000400207245 */ /* 0x004fe20000201000 */
[----:B------:R-:W-:Y:S06]  /*3440*/  BRA `(.L_x_4856) ;  /* 0x0000000c00b07947 */ /* 0x000fec0003800000 */
.L_x_4853:
        /* <DEDUP_REMOVED lines=10> */
.L_x_4858:
[----:B------:R-:W2:Y:S01]  /*34f0*/  LDG.E R4, desc[UR36][R4.64] ;  /* 0x0000002404047981 */ /* 0x000ea2000c1e1900 */
[----:B------:R-:W-:Y:S01]  /*3500*/  IMAD.MOV.U32 R33, RZ, RZ, RZ ;  /* 0x000000ffff217224 */ /* 0x000fe200078e00ff */
[----:B--2---:R-:W-:Y:S01]  /*3510*/  I2FP.F32.S32 R32, R4 ;  /* 0x0000000400207245 */ /* 0x004fe20000201400 */
[----:B------:R-:W-:Y:S06]  /*3520*/  BRA `(.L_x_4856) ;  /* 0x0000000c00787947 */ /* 0x000fec0003800000 */
.L_x_4857:
[----:B------:R-:W2:Y:S01]  /*3530*/  LDG.E.U16 R4, desc[UR36][R4.64] ;  /* 0x0000002404047981 */ /* 0x000ea2000c1e1500 */
[----:B------:R-:W-:Y:S01]  /*3540*/  IMAD.MOV.U32 R33, RZ, RZ, RZ ;  /* 0x000000ffff217224 */ /* 0x000fe200078e00ff */
[----:B--2---:R4:W0:Y:S01]  /*3550*/  I2F.S16 R32, R4 ;  /* 0x0000000400207306 */ /* 0x0048220000101400 */
[----:B------:R-:W-:Y:S05]  /*3560*/  BRA `(.L_x_4856) ;  /* 0x0000000c00687947 */ /* 0x000fea0003800000 */
.L_x_4852:
        /* <DEDUP_REMOVED lines=9> */
.L_x_4860:
[----:B------:R-:W2:Y:S01]  /*3600*/  LDG.E.U16 R4, desc[UR36][R4.64] ;  /* 0x0000002404047981 */ /* 0x000ea2000c1e1500 */
[----:B------:R-:W-:Y:S02]  /*3610*/  IMAD.MOV.U32 R33, RZ, RZ, RZ ;  /* 0x000000ffff217224 */ /* 0x000fe400078e00ff */
[----:B--2---:R-:W-:Y:S01]  /*3620*/  HADD2.F32 R32, -RZ, R4.H0_H0 ;  /* 0x20000004ff207230 */ /* 0x004fe20000004100 */
[----:B------:R-:W-:Y:S06]  /*3630*/  BRA `(.L_x_4856) ;  /* 0x0000000c00347947 */ /* 0x000fec0003800000 */
.L_x_4859:
        /* <DEDUP_REMOVED lines=8> */
.L_x_4862:
[----:B------:R-:W2:Y:S02]  /*36c0*/  LDG.E R4, desc[UR36][R4.64] ;  /* 0x0000002404047981 */ /* 0x000ea4000c1e1900 */
[--C-:B--2---:R-:W-:Y:S02]  /*36d0*/  HADD2.F32 R32, -RZ, R4.reuse.H0_H0 ;  /* 0x20000004ff207230 */ /* 0x104fe40000004100 */
[----:B------:R-:W-:Y:S01]  /*36e0*/  HADD2.F32 R33, -RZ, R4.H1_H1 ;  /* 0x30000004ff217230 */ /* 0x000fe20000004100 */
[----:B------:R-:W-:Y:S06]  /*36f0*/  BRA `(.L_x_4856) ;  /* 0x0000000c00047947 */ /* 0x000fec0003800000 */
.L_x_4861:
        /* <DEDUP_REMOVED lines=12> */
.L_x_4851:
        /* <DEDUP_REMOVED lines=13> */
.L_x_4865:
        /* <DEDUP_REMOVED lines=22> */
.L_x_4864:
        /* <DEDUP_REMOVED lines=26> */
.L_x_4867:
[----:B------:R-:W2:Y:S01]  /*3b90*/  LDG.E.U8 R4, desc[UR36][R4.64] ;  /* 0x0000002404047981 */ /* 0x000ea2000c1e1100 */
[----:B------:R-:W-:Y:S02]  /*3ba0*/  IMAD.MOV.U32 R33, RZ, RZ, RZ ;  /* 0x000000ffff217224 */ /* 0x000fe400078e00ff */
        /* <DEDUP_REMOVED lines=10> */
[----:B------:R-:W-:Y:S01]  /*3c50*/  LOP3.LUT R32, R0, 0x80000000, R3, 0xf8, !PT ;  /* 0x8000000000207812 */ /* 0x000fe200078ef803 */
[----:B------:R-:W-:Y:S06]  /*3c60*/  BRA `(.L_x_4856) ;  /* 0x0000000400a87947 */ /* 0x000fec0003800000 */
.L_x_4866:
[----:B------:R-:W2:Y:S01]  /*3c70*/  LDG.E.U16 R4, desc[UR36][R4.64] ;  /* 0x0000002404047981 */ /* 0x000ea2000c1e1500 */
[----:B------:R-:W-:Y:S02]  /*3c80*/  IMAD.MOV.U32 R33, RZ, RZ, RZ ;  /* 0x000000ffff217224 */ /* 0x000fe400078e00ff */
[----:B--2---:R-:W-:Y:S01]  /*3c90*/  IMAD.U32 R32, R4, 0x10000, RZ ;  /* 0x0001000004207824 */ /* 0x004fe200078e00ff */
[----:B------:R-:W-:Y:S06]  /*3ca0*/  BRA `(.L_x_4856) ;  /* 0x0000000400987947 */ /* 0x000fec0003800000 */
.L_x_4863:
        /* <DEDUP_REMOVED lines=12> */
.L_x_4870:
        /* <DEDUP_REMOVED lines=20> */
.L_x_4872:
[----:B------:R-:W-:Y:S05]  /*3eb0*/  BSYNC.RECONVERGENT B0 ;  /* 0x0000000000007941 */ /* 0x000fea0003800200 */
.L_x_4871:
[----:B------:R-:W-:Y:S01]  /*3ec0*/  IMAD.SHL.U32 R0, R0, 0x100000, RZ ;  /* 0x0010000000007824 */ /* 0x000fe200078e00ff */
[----:B------:R-:W-:-:S04]  /*3ed0*/  LEA R3, R3, 0x3b800000, 0x17 ;  /* 0x3b80000003037811 */ /* 0x000fc800078eb8ff */
[----:B------:R-:W-:Y:S01]  /*3ee0*/  LOP3.LUT R32, R3, R0, R7, 0xfe, !PT ;  /* 0x0000000003207212 */ /* 0x000fe200078efe07 */
[----:B------:R-:W-:Y:S06]  /*3ef0*/  BRA `(.L_x_4856) ;  /* 0x0000000400047947 */ /* 0x000fec0003800000 */
.L_x_4869:
        /* <DEDUP_REMOVED lines=20> */
.L_x_4874:
[----:B------:R-:W-:Y:S05]  /*4040*/  BSYNC.RECONVERGENT B0 ;  /* 0x0000000000007941 */ /* 0x000fea0003800200 */
.L_x_4873:
[----:B------:R-:W-:Y:S01]  /*4050*/  IMAD.SHL.U32 R0, R0, 0x200000, RZ ;  /* 0x0020000000007824 */ /* 0x000fe200078e00ff */
[----:B------:R-:W-:-:S04]  /*4060*/  LEA R3, R3, 0x37800000, 0x17 ;  /* 0x3780000003037811 */ /* 0x000fc800078eb8ff */
[----:B------:R-:W-:Y:S01]  /*4070*/  LOP3.LUT R32, R3, R0, R7, 0xfe, !PT ;  /* 0x0000000003207212 */ /* 0x000fe200078efe07 */
[----:B------:R-:W-:Y:S06]  /*4080*/  BRA `(.L_x_4856) ;  /* 0x0000000000a07947 */ /* 0x000fec0003800000 */
.L_x_4868:
        /* <DEDUP_REMOVED lines=15> */
.L_x_4855:
        /* <DEDUP_REMOVED lines=16> */
.L_x_4877:
[----:B------:R-:W-:Y:S01]  /*4280*/  CS2R R32, SRZ ;  /* 0x0000000000207805 */ /* 0x000fe2000001ff00 */
[----:B------:R-:W-:Y:S06]  /*4290*/  BRA `(.L_x_4856) ;  /* 0x00000000001c7947 */ /* 0x000fec0003800000 */
.L_x_4876:
[----:B------:R-:W2:Y:S01]  /*42a0*/  LDG.E.64 R4, desc[UR36][R4.64] ;  /* 0x0000002404047981 */ /* 0x000ea2000c1e1b00 */
[----:B------:R-:W-:Y:S01]  /*42b0*/  IMAD.MOV.U32 R33, RZ, RZ, RZ ;  /* 0x000000ffff217224 */ /* 0x000fe200078e00ff */
[----:B--2---:R0:W2:Y:S02]  /*42c0*/  I2F.U64 R32, R4 ;  /* 0x0000000400207312 */ /* 0x0040a40000301000 */
[----:B0-2---:R-:W-:Y:S05]  /*42d0*/  BRA `(.L_x_4856) ;  /* 0x00000000000c7947 */ /* 0x005fea0003800000 */
.L_x_4875:
[----:B------:R-:W2:Y:S01]  /*42e0*/  LDG.E R4, desc[UR36][R4.64] ;  /* 0x0000002404047981 */ /* 0x000ea2000c1e1900 */
[----:B------:R-:W-:Y:S01]  /*42f0*/  IMAD.MOV.U32 R33, RZ, RZ, RZ ;  /* 0x000000ffff217224 */ /* 0x000fe200078e00ff */
[----:B--2---:R-:W-:-:S07]  /*4300*/  I2FP.F32.U32 R32, R4 ;  /* 0x0000000400207245 */ /* 0x004fce0000201000 */
.L_x_4856:
[----:B------:R-:W-:Y:S05]  /*4310*/  BSYNC.RECONVERGENT B6 ;  /* 0x0000000000067941 */ /* 0x000fea0003800200 */
.L_x_4850:
[----:B0---4-:R-:W0:Y:S01]  /*4320*/  LDC.64 R4, c[0x0][0x3b0] ;  /* 0x0000ec00ff047b82 */ /* 0x011e220000000a00 */
[----:B------:R-:W4:Y:S01]  /*4330*/  LDCU UR5, c[0x0][0x3cc] ;  /* 0x00007980ff0577ac */ /* 0x000f220008000800 */
[----:B------:R-:W-:Y:S01]  /*4340*/  BSSY.RECONVERGENT B6, `(.L_x_4878) ;  /* 0x0000103000067945 */ /* 0x000fe20003800200 */
[----:B------:R-:W-:-:S04]  /*4350*/  UPRMT UR4, UR40, 0x9910, URZ ;  /* 0x0000991028047896 */ /* 0x000fc800080000ff */
[----:B------:R-:W-:Y:S01]  /*4360*/  UISETP.GT.AND UP0, UPT, UR4, 0x9, UPT ;  /* 0x000000090400788c */ /* 0x000fe2000bf04270 */
[----:B----4-:R-:W-:-:S05]  /*4370*/  IMAD R3, R16, UR5, RZ ;  /* 0x0000000510037c24 */ /* 0x010fca000f8e02ff */
        /* <DEDUP_REMOVED lines=11> */
[----:B------:R-:W4:Y:S01]  /*4430*/  LDG.E.S8 R4, desc[UR36][R4.64] ;  /* 0x0000002404047981 */ /* 0x000f22000c1e1300 */
[----:B------:R-:W-:Y:S01]  /*4440*/  IMAD.MOV.U32 R31, RZ, RZ, RZ ;  /* 0x000000ffff1f7224 */ /* 0x000fe200078e00ff */
[----:B----4-:R0:W4:Y:S01]  /*4450*/  I2F.S16 R30, R4 ;  /* 0x00000004001e7306 */ /* 0x0101220000101400 */
[----:B------:R-:W-:Y:S05]  /*4460*/  BRA `(.L_x_4884) ;  /* 0x0000000c00c07947 */ /* 0x000fea0003800000 */
.L_x_4882:
[----:B------:R-:W4:Y:S01]  /*4470*/  LDG.E.U8 R4, desc[UR36][R4.64] ;  /* 0x0000002404047981 */ /* 0x000f22000c1e1100 */
[----:B------:R-:W-:Y:S01]  /*4480*/  IMAD.MOV.U32 R31, RZ, RZ, RZ ;  /* 0x000000ffff1f7224 */ /* 0x000fe200078e00ff */
[----:B----4-:R-:W-:Y:S01]  /*4490*/  I2FP.F32.U32 R30, R4 ;  /* 0x00000004001e7245 */ /* 0x010fe20000201000 */
[----:B------:R-:W-:Y:S06]  /*44a0*/  BRA `(.L_x_4884) ;  /* 0x0000000c00b07947 */ /* 0x000fec0003800000 */
.L_x_4881:
[----:B------:R-:W-:-:S09]  /*44b0*/  UISETP.NE.AND UP0, UPT, UR4, 0x2, UPT ;  /* 0x000000020400788c */ /* 0x000fd2000bf05270 */
[----:B------:R-:W-:Y:S05]  /*44c0*/  BRA.U !UP0, `(.L_x_4885) ;  /* 0x0000000108307547 */ /* 0x000fea000b800000 */
[----:B------:R-:W-:-:S09]  /*44d0*/  UISETP.NE.AND UP0, UPT, UR4, 0x3, UPT ;  /* 0x000000030400788c */ /* 0x000fd2000bf05270 */
[----:B------:R-:W-:Y:S05]  /*44e0*/  BRA.U !UP0, `(.L_x_4886) ;  /* 0x0000000108187547 */ /* 0x000fea000b800000 */
[----:B------:R-:W-:-:S09]  /*44f0*/  UISETP.NE.AND UP0, UPT, UR4, 0x4, UPT ;  /* 0x000000040400788c */ /* 0x000fd2000bf05270 */
[----:B------:R-:W-:Y:S05]  /*4500*/  BRA.U UP0, `(.L_x_4883) ;  /* 0x0000000d00347547 */ /* 0x000fea000b800000 */
[----:B------:R-:W4:Y:S01]  /*4510*/  LDG.E.64 R4, desc[UR36][R4.64] ;  /* 0x0000002404047981 */ /* 0x000f22000c1e1b00 */
[----:B------:R-:W-:Y:S01]  /*4520*/  IMAD.MOV.U32 R31, RZ, RZ, RZ ;  /* 0x000000ffff1f7224 */ /* 0x000fe200078e00ff */
[----:B----4-:R0:W4:Y:S02]  /*4530*/  I2F.S64 R30, R4 ;  /* 0x00000004001e7312 */ /* 0x0101240000301400 */
[----:B0---4-:R-:W-:Y:S05]  /*4540*/  BRA `(.L_x_4884) ;  /* 0x0000000c00887947 */ /* 0x011fea0003800000 */
.L_x_4886:
[----:B------:R-:W4:Y:S01]  /*4550*/  LDG.E R4, desc[UR36][R4.64] ;  /* 0x0000002404047981 */ /* 0x000f22000c1e1900 */
[----:B------:R-:W-:Y:S01]  /*4560*/  IMAD.MOV.U32 R31, RZ, RZ, RZ ;  /* 0x000000ffff1f7224 */ /* 0x000fe200078e00ff */
[----:B----4-:R-:W-:Y:S01]  /*4570*/  I2FP.F32.S32 R30, R4 ;  /* 0x00000004001e7245 */ /* 0x010fe20000201400 */
[----:B------:R-:W-:Y:S06]  /*4580*/  BRA `(.L_x_4884) ;  /* 0x0000000c00787947 */ /* 0x000fec0003800000 */
.L_x_4885:
[----:B------:R-:W4:Y:S01]  /*4590*/  LDG.E.U16 R4, desc[UR36][R4.64] ;  /* 0x0000002404047981 */ /* 0x000f22000c1e1500 */
[----:B------:R-:W-:Y:S01]  /*45a0*/  IMAD.MOV.U32 R31, RZ, RZ, RZ ;  /* 0x000000ffff1f7224 */ /* 0x000fe200078e00ff */
[----:B----4-:R0:W4:Y:S01]  /*45b0*/  I2F.S16 R30, R4 ;  /* 0x00000004001e7306 */ /* 0x0101220000101400 */
[----:B------:R-:W-:Y:S05]  /*45c0*/  BRA `(.L_x_4884) ;  /* 0x0000000c00687947 */ /* 0x000fea0003800000 */
.L_x_4880:
        /* <DEDUP_REMOVED lines=9> */
.L_x_4888:
[----:B------:R-:W4:Y:S01]  /*4660*/  LDG.E.U16 R4, desc[UR36][R4.64] ;  /* 0x0000002404047981 */ /* 0x000f22000c1e1500 */
[----:B------:R-:W-:Y:S02]  /*4670*/  IMAD.MOV.U32 R31, RZ, RZ, RZ ;  /* 0x000000ffff1f7224 */ /* 0x000fe400078e00ff */
[----:B----4-:R-:W-:Y:S01]  /*4680*/  HADD2.F32 R30, -RZ, R4.H0_H0 ;  /* 0x20000004ff1e7230 */ /* 0x010fe20000004100 */
[----:B------:R-:W-:Y:S06]  /*4690*/  BRA `(.L_x_4884) ;  /* 0x0000000c00347947 */ /* 0x000fec0003800000 */
.L_x_4887:
        /* <DEDUP_REMOVED lines=8> */
.L_x_4890:
[----:B------:R-:W4:Y:S02]  /*4720*/  LDG.E R4, desc[UR36][R4.64] ;  /* 0x0000002404047981 */ /* 0x000f24000c1e1900 */
[--C-:B----4-:R-:W-:Y:S02]  /*4730*/  HADD2.F32 R30, -RZ, R4.reuse.H0_H0 ;  /* 0x20000004ff1e7230 */ /* 0x110fe40000004100 */
[----:B------:R-:W-:Y:S01]  /*4740*/  HADD2.F32 R31, -RZ, R4.H1_H1 ;  /* 0x30000004ff1f7230 */ /* 0x000fe20000004100 */
[----:B------:R-:W-:Y:S06]  /*4750*/  BRA `(.L_x_4884) ;  /* 0x0000000c00047947 */ /* 0x000fec0003800000 */
.L_x_4889:
[----:B------:R-:W4:Y:S01]  /*4760*/  LDG.E.64 R4, desc[UR36][R4.64] ;  /* 0x0000002404047981 */ /* 0x000f22000c1e1b00 */
[----:B------:R-:W-:Y:S01]  /*4770*/  UMOV UR4, 0xf0000000 ;  /* 0xf000000000047882 */ /* 0x000fe20000000000 */
[----:B------:R-:W-:Y:S01]  /*4780*/  UMOV UR5, 0x380fffff ;  /* 0x380fffff00057882 */ /* 0x000fe20000000000 */
[----:B------:R-:W-:Y:S01]  /*4790*/  IMAD.MOV.U32 R31, RZ, RZ, RZ ;  /* 0x000000ffff1f7224 */ /* 0x000fe200078e00ff */
[----:B----4-:R-:W0:-:S15]  /*47a0*/  DSETP.GEU.AND P0, PT, |R4|, UR4, PT ;  /* 0x0000000404007e2a */ /* 0x010e1e000bf0e200 */
[----:B------:R-:W-:-:S15]  /*47b0*/  NOP ;  /* 0x0000000000007918 */ /* 0x000fde0000000000 */
[----:B------:R-:W-:-:S15]  /*47c0*/  NOP ;  /* 0x0000000000007918 */ /* 0x000fde0000000000 */
[----:B------:R-:W-:-:S15]  /*47d0*/  NOP ;  /* 0x0000000000007918 */ /* 0x000fde0000000000 */
[----:B------:R-:W-:-:S04]  /*47e0*/  NOP ;  /* 0x0000000000007918 */ /* 0x000fc80000000000 */
[----:B------:R-:W0:Y:S02]  /*47f0*/  F2F.F32.F64 R30, R4 ;  /* 0x00000004001e7310 */ /* 0x000e240000301000 */
[----:B0-----:R-:W-:Y:S01]  /*4800*/  @!P0 FMUL R30, R30, 1.175494350822287508e-38 ;  /* 0x008000001e1e8820 */ /* 0x001fe20000400000 */
[----:B------:R-:W-:Y:S06]  /*4810*/  BRA `(.L_x_4884) ;  /* 0x0000000800d47947 */ /* 0x000fec0003800000 */
.L_x_4879:
        /* <DEDUP_REMOVED lines=8> */
[----:B------:R-:W4:Y:S01]  /*48a0*/  LDG.E.U8 R4, desc[UR36][R4.64] ;  /* 0x0000002404047981 */ /* 0x000f22000c1e1100 */
[----:B------:R-:W-:Y:S01]  /*48b0*/  IMAD.MOV.U32 R31, RZ, RZ, RZ ;  /* 0x000000ffff1f7224 */ /* 0x000fe200078e00ff */
[----:B----4-:R-:W-:-:S04]  /*48c0*/  ISETP.NE.AND P0, PT, R4, RZ, PT ;  /* 0x000000ff0400720c */ /* 0x010fc80003f05270 */
[----:B------:R-:W-:Y:S01]  /*48d0*/  FSEL R30, RZ, 1, !P0 ;  /* 0x3f800000ff1e7808 */ /* 0x000fe20004000000 */
[----:B------:R-:W-:Y:S08]  /*48e0*/  BRA `(.L_x_4884) ;  /* 0x0000000800a07947 */ /* 0x000ff00003800000 */
.L_x_4893:
[----:B------:R-:W4:Y:S01]  /*48f0*/  LDG.E.128 R4, desc[UR36][R4.64] ;  /* 0x0000002404047981 */ /* 0x000f22000c1e1d00 */
[----:B------:R-:W-:Y:S01]  /*4900*/  UMOV UR4, 0xf0000000 ;  /* 0xf000000000047882 */ /* 0x000fe20000000000 */
[----:B------:R-:W-:Y:S02]  /*4910*/  UMOV UR5, 0x380fffff ;  /* 0x380fffff00057882 */ /* 0x000fe40000000000 */
[----:B----4-:R-:W0:-:S15]  /*4920*/  DSETP.GEU.AND P0, PT, |R4|, UR4, PT ;  /* 0x0000000404007e2a */ /* 0x010e1e000bf0e200 */
        /* <DEDUP_REMOVED lines=18> */
.L_x_4892:
[----:B------:R-:W-:-:S09]  /*4a50*/  UISETP.NE.AND UP0, UPT, UR4, 0xf, UPT ;  /* 0x0000000f0400788c */ /* 0x000fd2000bf05270 */
[----:B------:R-:W-:Y:S05]  /*4a60*/  BRA.U !UP0, `(.L_x_4894) ;  /* 0x0000000108987547 */ /* 0x000fea000b800000 */
[----:B------:R-:W-:-:S09]  /*4a70*/  UISETP.NE.AND UP0, UPT, UR4, 0x17, UPT ;  /* 0x000000170400788c */ /* 0x000fd2000bf05270 */
[----:B------:R-:W-:Y:S05]  /*4a80*/  BRA.U !UP0, `(.L_x_4895) ;  /* 0x0000000108587547 */ /* 0x000fea000b800000 */
[----:B------:R-:W-:-:S09]  /*4a90*/  UISETP.NE.AND UP0, UPT, UR4, 0x18, UPT ;  /* 0x000000180400788c */ /* 0x000fd2000bf05270 */
[----:B------:R-:W-:Y:S05]  /*4aa0*/  BRA.U UP0, `(.L_x_4883) ;  /* 0x0000000500cc7547 */ /* 0x000fea000b800000 */
[----:B------:R-:W4:Y:S01]  /*4ab0*/  LDG.E.U8 R30, desc[UR36][R4.64] ;  /* 0x00000024041e7981 */ /* 0x000f22000c1e1100 */
[----:B------:R-:W-:Y:S02]  /*4ac0*/  IMAD.MOV.U32 R6, RZ, RZ, 0x1f ;  /* 0x0000001fff067424 */ /* 0x000fe400078e00ff */
[----:B------:R-:W-:Y:S02]  /*4ad0*/  IMAD.MOV.U32 R31, RZ, RZ, RZ ;  /* 0x000000ffff1f7224 */ /* 0x000fe400078e00ff */
[----:B----4-:R-:W-:-:S05]  /*4ae0*/  IMAD.SHL.U32 R30, R30, 0x1000000, RZ ;  /* 0x010000001e1e7824 */ /* 0x010fca00078e00ff */
        /* <DEDUP_REMOVED lines=16> */
.L_x_4895:
[----:B------:R-:W4:Y:S01]  /*4bf0*/  LDG.E.U8 R4, desc[UR36][R4.64] ;  /* 0x0000002404047981 */ /* 0x000f22000c1e1100 */
[----:B------:R-:W-:Y:S02]  /*4c00*/  IMAD.MOV.U32 R31, RZ, RZ, RZ ;  /* 0x000000ffff1f7224 */ /* 0x000fe400078e00ff */
[C---:B----4-:R-:W-:Y:S02]  /*4c10*/  IMAD.SHL.U32 R0, R4.reuse, 0x2000000, RZ ;  /* 0x0200000004007824 */ /* 0x050fe400078e00ff */
        /* <DEDUP_REMOVED lines=11> */
.L_x_4894:
[----:B------:R-:W4:Y:S01]  /*4cd0*/  LDG.E.U16 R4, desc[UR36][R4.64] ;  /* 0x0000002404047981 */ /* 0x000f22000c1e1500 */
[----:B------:R-:W-:Y:S02]  /*4ce0*/  IMAD.MOV.U32 R31, RZ, RZ, RZ ;  /* 0x000000ffff1f7224 */ /* 0x000fe400078e00ff */
[----:B----4-:R-:W-:Y:S01]  /*4cf0*/  IMAD.U32 R30, R4, 0x10000, RZ ;  /* 0x00010000041e7824 */ /* 0x010fe200078e00ff */
[----:B------:R-:W-:Y:S06]  /*4d00*/  BRA `(.L_x_4884) ;  /* 0x0000000400987947 */ /* 0x000fec0003800000 */
.L_x_4891:
        /* <DEDUP_REMOVED lines=8> */
[----:B------:R-:W4:Y:S01]  /*4d90*/  LDG.E.U16 R4, desc[UR36][R4.64] ;  /* 0x0000002404047981 */ /* 0x000f22000c1e1500 */
[----:B------:R-:W-:Y:S01]  /*4da0*/  IMAD.MOV.U32 R31, RZ, RZ, RZ ;  /* 0x000000ffff1f7224 */ /* 0x000fe200078e00ff */
[----:B----4-:R-:W-:Y:S01]  /*4db0*/  I2FP.F32.U32 R30, R4 ;  /* 0x00000004001e7245 */ /* 0x010fe20000201000 */
[----:B------:R-:W-:Y:S06]  /*4dc0*/  BRA `(.L_x_4884) ;  /* 0x0000000400687947 */ /* 0x000fec0003800000 */
.L_x_4898:
[----:B------:R-:W4:Y:S01]  /*4dd0*/  LDG.E.U8 R4, desc[UR36][R4.64] ;  /* 0x0000002404047981 */ /* 0x000f22000c1e1100 */
[----:B------:R-:W-:Y:S02]  /*4de0*/  CS2R R30, SRZ ;  /* 0x00000000001e7805 */ /* 0x000fe4000001ff00 */
[----:B----4-:R-:W-:-:S13]  /*4df0*/  ISETP.NE.AND P0, PT, R4, RZ, PT ;  /* 0x000000ff0400720c */ /* 0x010fda0003f05270 */
        /* <DEDUP_REMOVED lines=17> */
.L_x_4900:
[----:B------:R-:W-:Y:S05]  /*4f10*/  BSYNC.RECONVERGENT B0 ;  /* 0x0000000000007941 */ /* 0x000fea0003800200 */
.L_x_4899:
[----:B------:R-:W-:Y:S01]  /*4f20*/  IMAD.SHL.U32 R0, R0, 0x100000, RZ ;  /* 0x0010000000007824 */ /* 0x000fe200078e00ff */
[----:B------:R-:W-:-:S04]  /*4f30*/  LEA R3, R3, 0x3b800000, 0x17 ;  /* 0x3b80000003037811 */ /* 0x000fc800078eb8ff */
[----:B------:R-:W-:Y:S01]  /*4f40*/  LOP3.LUT R30, R3, R0, R7, 0xfe, !PT ;  /* 0x00000000031e7212 */ /* 0x000fe200078efe07 */
[----:B------:R-:W-:Y:S06]  /*4f50*/  BRA `(.L_x_4884) ;  /* 0x0000000400047947 */ /* 0x000fec0003800000 */
.L_x_4897:
        /* <DEDUP_REMOVED lines=20> */
.L_x_4902:
[----:B------:R-:W-:Y:S05]  /*50a0*/  BSYNC.RECONVERGENT B0 ;  /* 0x0000000000007941 */ /* 0x000fea0003800200 */
.L_x_4901:
[----:B------:R-:W-:Y:S01]  /*50b0*/  IMAD.SHL.U32 R0, R0, 0x200000, RZ ;  /* 0x0020000000007824 */ /* 0x000fe200078e00ff */
[----:B------:R-:W-:-:S04]  /*50c0*/  LEA R3, R3, 0x37800000, 0x17 ;  /* 0x3780000003037811 */ /* 0x000fc800078eb8ff */
[----:B------:R-:W-:Y:S01]  /*50d0*/  LOP3.LUT R30, R3, R0, R7, 0xfe, !PT ;  /* 0x00000000031e7212 */ /* 0x000fe200078efe07 */
[----:B------:R-:W-:Y:S06]  /*50e0*/  BRA `(.L_x_4884) ;  /* 0x0000000000a07947 */ /* 0x000fec0003800000 */
.L_x_4896:
[----:B------:R-:W-:-:S09]  /*50f0*/  UISETP.NE.AND UP0, UPT, UR4, 0x1c, UPT ;  /* 0x0000001c0400788c */ /* 0x000fd2000bf05270 */
[----:B------:R-:W-:Y:S05]  /*5100*/  BRA.U !UP0, `(.L_x_4903) ;  /* 0x00000001088c7547 */ /* 0x000fea000b800000 */
[----:B------:R-:W-:-:S09]  /*5110*/  UISETP.NE.AND UP0, UPT, UR4, 0x1d, UPT ;  /* 0x0000001d0400788c */ /* 0x000fd2000bf05270 */
[----:B------:R-:W-:Y:S05]  /*5120*/  BRA.U !UP0, `(.L_x_4904) ;  /* 0x0000000108747547 */ /* 0x000fea000b800000 */
[----:B------:R-:W-:-:S09]  /*5130*/  UISETP.NE.AND UP0, UPT, UR4, 0x2c, UPT ;  /* 0x0000002c0400788c */ /* 0x000fd2000bf05270 */
[----:B------:R-:W-:Y:S05]  /*5140*/  BRA.U UP0, `(.L_x_4883) ;  /* 0x0000000100247547 */ /* 0x000fea000b800000 */
[----:B------:R-:W4:Y:S01]  /*5150*/  LDG.E.U8 R4, desc[UR36][R4.64] ;  /* 0x0000002404047981 */ /* 0x000f22000c1e1100 */
[----:B------:R-:W-:Y:S02]  /*5160*/  IMAD.MOV.U32 R31, RZ, RZ, RZ ;  /* 0x000000ffff1f7224 */ /* 0x000fe400078e00ff */
[----:B------:R-:W-:Y:S01]  /*5170*/  IMAD.MOV.U32 R30, RZ, RZ, 0x400000 ;  /* 0x00400000ff1e7424 */ /* 0x000fe200078e00ff */
[----:B----4-:R-:W-:-:S13]  /*5180*/  ISETP.NE.AND P0, PT, R4, RZ, PT ;  /* 0x000000ff0400720c */ /* 0x010fda0003f05270 */
[----:B------:R-:W-:Y:S05]  /*5190*/  @!P0 BRA `(.L_x_4884) ;  /* 0x0000000000748947 */ /* 0x000fea0003800000 */
[----:B------:R-:W-:-:S13]  /*51a0*/  ISETP.NE.AND P0, PT, R4, 0xff, PT ;  /* 0x000000ff0400780c */ /* 0x000fda0003f05270 */
[----:B------:R-:W-:Y:S02]  /*51b0*/  @!P0 IMAD.MOV.U32 R30, RZ, RZ, 0x7f800001 ;  /* 0x7f800001ff1e8424 */ /* 0x000fe400078e00ff */
[----:B------:R-:W-:Y:S01]  /*51c0*/  @P0 IMAD.SHL.U32 R30, R4, 0x800000, RZ ;  /* 0x00800000041e0824 */ /* 0x000fe200078e00ff */
[----:B------:R-:W-:Y:S06]  /*51d0*/  BRA `(.L_x_4884) ;  /* 0x0000000000647947 */ /* 0x000fec0003800000 */
.L_x_4883:
[----:B------:R-:W-:Y:S01]  /*51e0*/  MOV R0, 0x228 ;  /* 0x0000022800007802 */ /* 0x000fe20000000f00 */
[----:B------:R-:W0:Y:S01]  /*51f0*/  LDCU.64 UR4, c[0x4][0x218] ;  /* 0x01004300ff0477ac */ /* 0x000e220008000a00 */
[----:B------:R-:W-:Y:S02]  /*5200*/  IMAD.MOV.U32 R8, RZ, RZ, 0x4e ;  /* 0x0000004eff087424 */ /* 0x000fe400078e00ff */
[----:B------:R4:W1:Y:S01]  /*5210*/  LDC.64 R14, c[0x4][R0] ;  /* 0x01000000000e7b82 */ /* 0x0008620000000a00 */
[----:B------:R-:W2:Y:S01]  /*5220*/  LDCU.64 UR6, c[0x4][0x220] ;  /* 0x01004400ff0677ac */ /* 0x000ea20008000a00 */
[----:B------:R-:W-:Y:S02]  /*5230*/  IMAD.MOV.U32 R12, RZ, RZ, 0x1 ;  /* 0x00000001ff0c7424 */ /* 0x000fe400078e00ff */
[----:B------:R-:W-:Y:S01]  /*5240*/  IMAD.MOV.U32 R13, RZ, RZ, RZ ;  /* 0x000000ffff0d7224 */ /* 0x000fe200078e00ff */
[----:B------:R-:W3:Y:S01]  /*5250*/  LDCU.64 UR8, c[0x4][0x90] ;  /* 0x01001200ff0877ac */ /* 0x000ee20008000a00 */
[----:B0-----:R-:W-:-:S02]  /*5260*/  IMAD.U32 R4, RZ, RZ, UR4 ;  /* 0x00000004ff047e24 */ /* 0x001fc4000f8e00ff */
[----:B------:R-:W-:Y:S02]  /*5270*/  IMAD.U32 R5, RZ, RZ, UR5 ;  /* 0x00000005ff057e24 */ /* 0x000fe4000f8e00ff */
[----:B--2---:R-:W-:Y:S02]  /*5280*/  IMAD.U32 R6, RZ, RZ, UR6 ;  /* 0x00000006ff067e24 */ /* 0x004fe4000f8e00ff */
[----:B------:R-:W-:Y:S02]  /*5290*/  IMAD.U32 R7, RZ, RZ, UR7 ;  /* 0x00000007ff077e24 */ /* 0x000fe4000f8e00ff */
[----:B---3--:R-:W-:Y:S02]  /*52a0*/  IMAD.U32 R10, RZ, RZ, UR8 ;  /* 0x00000008ff0a7e24 */ /* 0x008fe4000f8e00ff */
[----:B----4-:R-:W-:-:S07]  /*52b0*/  IMAD.U32 R11, RZ, RZ, UR9 ;  /* 0x00000009ff0b7e24 */ /* 0x010fce000f8e00ff */
[----:B------:R-:W-:-:S07]  /*52c0*/  LEPC R20, `(.L_x_4905) ;  /* 0x000000001014794e */ /* 0x000fce0000000000 */
[----:B-1---5:R-:W-:Y:S05]  /*52d0*/  CALL.ABS.NOINC R14 ;  /* 0x000000000e007343 */ /* 0x022fea0003c00000 */
.L_x_4905:
[----:B------:R-:W-:Y:S01]  /*52e0*/  CS2R R30, SRZ ;  /* 0x00000000001e7805 */ /* 0x000fe2000001ff00 */
[----:B------:R-:W-:Y:S06]  /*52f0*/  BRA `(.L_x_4884) ;  /* 0x00000000001c7947 */ /* 0x000fec0003800000 */
.L_x_4904:
[----:B------:R-:W4:Y:S01]  /*5300*/  LDG.E.64 R4, desc[UR36][R4.64] ;  /* 0x0000002404047981 */ /* 0x000f22000c1e1b00 */
[----:B------:R-:W-:Y:S01]  /*5310*/  IMAD.MOV.U32 R31, RZ, RZ, RZ ;  /* 0x000000ffff1f7224 */ /* 0x000fe200078e00ff */
[----:B----4-:R0:W4:Y:S02]  /*5320*/  I2F.U64 R30, R4 ;  /* 0x00000004001e7312 */ /* 0x0101240000301000 */
[----:B0---4-:R-:W-:Y:S05]  /*5330*/  BRA `(.L_x_4884) ;  /* 0x00000000000c7947 */ /* 0x011fea0003800000 */
.L_x_4903:
[----:B------:R-:W4:Y:S01]  /*5340*/  LDG.E R4, desc[UR36][R4.64] ;  /* 0x0000002404047981 */ /* 0x000f22000c1e1900 */
[----:B------:R-:W-:Y:S01]  /*5350*/  IMAD.MOV.U32 R31, RZ, RZ, RZ ;  /* 0x000000ffff1f7224 */ /* 0x000fe200078e00ff */
[----:B----4-:R-:W-:-:S07]  /*5360*/  I2FP.F32.U32 R30, R4 ;  /* 0x00000004001e7245 */ /* 0x010fce0000201000 */
.L_x_4884:
[----:B------:R-:W-:Y:S05]  /*5370*/  BSYNC.RECONVERGENT B6 ;  /* 0x0000000000067941 */ /* 0x000fea0003800200 */
.L_x_4878:
[----:B0-----:R-:W0:Y:S01]  /*5380*/  LDC.64 R4, c[0x0][0x3b8] ;  /* 0x0000ee00ff047b82 */ /* 0x001e220000000a00 */
[----:B------:R-:W1:Y:S01]  /*5390*/  LDCU UR5, c[0x0][0x3d0] ;  /* 0x00007a00ff0577ac */ /* 0x000e620008000800 */
        /* <DEDUP_REMOVED lines=19> */
.L_x_4910:
[----:B------:R-:W2:Y:S01]  /*54d0*/  LDG.E.U8 R4, desc[UR36][R4.64] ;  /* 0x0000002404047981 */ /* 0x000ea2000c1e1100 */
[----:B------:R-:W-:Y:S01]  /*54e0*/  IMAD.MOV.U32 R29, RZ, RZ, RZ ;  /* 0x000000ffff1d7224 */ /* 0x000fe200078e00ff */
[----:B--2---:R-:W-:Y:S01]  /*54f0*/  I2FP.F32.U32 R28, R4 ;  /* 0x00000004001c7245 */ /* 0x004fe20000201000 */
[----:B------:R-:W-:Y:S06]  /*5500*/  BRA `(.L_x_4912) ;  /* 0x0000000c00b07947 */ /* 0x000fec0003800000 */
.L_x_4909:
        /* <DEDUP_REMOVED lines=9> */
[----:B0-2---:R-:W-:Y:S05]  /*55a0*/  BRA `(.L_x_4912) ;  /* 0x0000000c00887947 */ /* 0x005fea0003800000 */
.L_x_4914:
[----:B------:R-:W2:Y:S01]  /*55b0*/  LDG.E R4, desc[UR36][R4.64] ;  /* 0x0000002404047981 */ /* 0x000ea2000c1e1900 */
[----:B------:R-:W-:Y:S01]  /*55c0*/  IMAD.MOV.U32 R29, RZ, RZ, RZ ;  /* 0x000000ffff1d7224 */ /* 0x000fe200078e00ff */
[----:B--2---:R-:W-:Y:S01]  /*55d0*/  I2FP.F32.S32 R28, R4 ;  /* 0x00000004001c7245 */ /* 0x004fe20000201400 */
[----:B------:R-:W-:Y:S06]  /*55e0*/  BRA `(.L_x_4912) ;  /* 0x0000000c00787947 */ /* 0x000fec0003800000 */
.L_x_4913:
[----:B------:R-:W2:Y:S01]  /*55f0*/  LDG.E.U16 R4, desc[UR36][R4.64] ;  /* 0x0000002404047981 */ /* 0x000ea2000c1e1500 */
[----:B------:R-:W-:Y:S01]  /*5600*/  IMAD.MOV.U32 R29, RZ, RZ, RZ ;  /* 0x000000ffff1d7224 */ /* 0x000fe200078e00ff */
[----:B--2---:R2:W0:Y:S01]  /*5610*/  I2F.S16 R28, R4 ;  /* 0x00000004001c7306 */ /* 0x0044220000101400 */
[----:B------:R-:W-:Y:S05]  /*5620*/  BRA `(.L_x_4912) ;  /* 0x0000000c00687947 */ /* 0x000fea0003800000 */
.L_x_4908:
        /* <DEDUP_REMOVED lines=9> */
.L_x_4916:
[----:B------:R-:W2:Y:S01]  /*56c0*/  LDG.E.U16 R4, desc[UR36][R4.64] ;  /* 0x0000002404047981 */ /* 0x000ea2000c1e1500 */
[----:B------:R-:W-:Y:S02]  /*56d0*/  IMAD.MOV.U32 R29, RZ, RZ, RZ ;  /* 0x000000ffff1d7224 */ /* 0x000fe400078e00ff */
[----:B--2---:R-:W-:Y:S01]  /*56e0*/  HADD2.F32 R28, -RZ, R4.H0_H0 ;  /* 0x20000004ff1c7230 */ /* 0x004fe20000004100 */
[----:B------:R-:W-:Y:S06]  /*56f0*/  BRA `(.L_x_4912) ;  /* 0x0000000c00347947 */ /* 0x000fec0003800000 */
.L_x_4915:
        /* <DEDUP_REMOVED lines=8> */
.L_x_4918:
[----:B------:R-:W2:Y:S02]  /*5780*/  LDG.E R4, desc[UR36][R4.64] ;  /* 0x0000002404047981 */ /* 0x000ea4000c1e1900 */
[--C-:B--2---:R-:W-:Y:S02]  /*5790*/  HADD2.F32 R28, -RZ, R4.reuse.H0_H0 ;  /* 0x20000004ff1c7230 */ /* 0x104fe40000004100 */
[----:B------:R-:W-:Y:S01]  /*57a0*/  HADD2.F32 R29, -RZ, R4.H1_H1 ;  /* 0x30000004ff1d7230 */ /* 0x000fe20000004100 */
[----:B------:R-:W-:Y:S06]  /*57b0*/  BRA `(.L_x_4912) ;  /* 0x0000000c00047947 */ /* 0x000fec0003800000 */
.L_x_4917:
        /* <DEDUP_REMOVED lines=12> */
.L_x_4907:
        /* <DEDUP_REMOVED lines=13> */
.L_x_4921:
        /* <DEDUP_REMOVED lines=22> */
.L_x_4920:
        /* <DEDUP_REMOVED lines=26> */
.L_x_4923:
        /* <DEDUP_REMOVED lines=14> */
.L_x_4922:
[----:B------:R-:W2:Y:S01]  /*5d30*/  LDG.E.U16 R4, desc[UR36][R4.64] ;  /* 0x0000002404047981 */ /* 0x000ea2000c1e1500 */
[----:B------:R-:W-:Y:S02]  /*5d40*/  IMAD.MOV.U32 R29, RZ, RZ, RZ ;  /* 0x000000ffff1d7224 */ /* 0x000fe400078e00ff */
[----:B--2---:R-:W-:Y:S01]  /*5d50*/  IMAD.U32 R28, R4, 0x10000, RZ ;  /* 0x00010000041c7824 */ /* 0x004fe200078e00ff */
[----:B------:R-:W-:Y:S06]  /*5d60*/  BRA `(.L_x_4912) ;  /* 0x0000000400987947 */ /* 0x000fec0003800000 */
.L_x_4919:
        /* <DEDUP_REMOVED lines=12> */
.L_x_4926:
        /* <DEDUP_REMOVED lines=20> */
.L_x_4928:
[----:B------:R-:W-:Y:S05]  /*5f70*/  BSYNC.RECONVERGENT B0 ;  /* 0x0000000000007941 */ /* 0x000fea0003800200 */
.L_x_4927:
[----:B------:R-:W-:Y:S01]  /*5f80*/  IMAD.SHL.U32 R0, R0, 0x100000, RZ ;  /* 0x0010000000007824 */ /* 0x000fe200078e00ff */
[----:B------:R-:W-:-:S04]  /*5f90*/  LEA R3, R3, 0x3b800000, 0x17 ;  /* 0x3b80000003037811 */ /* 0x000fc800078eb8ff */
[----:B------:R-:W-:Y:S01]  /*5fa0*/  LOP3.LUT R28, R3, R0, R7, 0xfe, !PT ;  /* 0x00000000031c7212 */ /* 0x000fe200078efe07 */
[----:B------:R-:W-:Y:S06]  /*5fb0*/  BRA `(.L_x_4912) ;  /* 0x0000000400047947 */ /* 0x000fec0003800000 */
.L_x_4925:
        /* <DEDUP_REMOVED lines=20> */
.L_x_4930:
[----:B------:R-:W-:Y:S05]  /*6100*/  BSYNC.RECONVERGENT B0 ;  /* 0x0000000000007941 */ /* 0x000fea0003800200 */
.L_x_4929:
[----:B------:R-:W-:Y:S01]  /*6110*/  IMAD.SHL.U32 R0, R0, 0x200000, RZ ;  /* 0x0020000000007824 */ /* 0x000fe200078e00ff */
[----:B------:R-:W-:-:S04]  /*6120*/  LEA R3, R3, 0x37800000, 0x17 ;  /* 0x3780000003037811 */ /* 0x000fc800078eb8ff */
[----:B------:R-:W-:Y:S01]  /*6130*/  LOP3.LUT R28, R3, R0, R7, 0xfe, !PT ;  /* 0x00000000031c7212 */ /* 0x000fe200078efe07 */
[----:B------:R-:W-:Y:S06]  /*6140*/  BRA `(.L_x_4912) ;  /* 0x0000000000a07947 */ /* 0x000fec0003800000 */
.L_x_4924:
        /* <DEDUP_REMOVED lines=15> */
.L_x_4911:
        /* <DEDUP_REMOVED lines=13> */
[----:B------:R-:W-:-:S07]  /*6310*/  IMAD.U32 R11, RZ, RZ, UR9 ;  /* 0x00000009ff0b7e24 */ /* 0x000fce000f8e00ff */
[----:B------:R-:W-:-:S07]  /*6320*/  LEPC R20, `(.L_x_4933) ;  /* 0x000000001014794e */ /* 0x000fce0000000000 */
[----:B-1--45:R-:W-:Y:S05]  /*6330*/  CALL.ABS.NOINC R14 ;  /* 0x000000000e007343 */ /* 0x032fea0003c00000 */
.L_x_4933:
[----:B------:R-:W-:Y:S01]  /*6340*/  CS2R R28, SRZ ;  /* 0x00000000001c7805 */ /* 0x000fe2000001ff00 */
[----:B------:R-:W-:Y:S06]  /*6350*/  BRA `(.L_x_4912) ;  /* 0x00000000001c7947 */ /* 0x000fec0003800000 */
.L_x_4932:
[----:B------:R-:W2:Y:S01]  /*6360*/  LDG.E.64 R4, desc[UR36][R4.64] ;  /* 0x0000002404047981 */ /* 0x000ea2000c1e1b00 */
[----:B------:R-:W-:Y:S01]  /*6370*/  IMAD.MOV.U32 R29, RZ, RZ, RZ ;  /* 0x000000ffff1d7224 */ /* 0x000fe200078e00ff */
[----:B--2---:R0:W1:Y:S02]  /*6380*/  I2F.U64 R28, R4 ;  /* 0x00000004001c7312 */ /* 0x0040640000301000 */
[----:B01----:R-:W-:Y:S05]  /*6390*/  BRA `(.L_x_4912) ;  /* 0x00000000000c7947 */ /* 0x003fea0003800000 */
.L_x_4931:
[----:B------:R-:W2:Y:S01]  /*63a0*/  LDG.E R4, desc[UR36][R4.64] ;  /* 0x0000002404047981 */ /* 0x000ea2000c1e1900 */
[----:B------:R-:W-:Y:S01]  /*63b0*/  IMAD.MOV.U32 R29, RZ, RZ, RZ ;  /* 0x000000ffff1d7224 */ /* 0x000fe200078e00ff */
[----:B--2---:R-:W-:-:S07]  /*63c0*/  I2FP.F32.U32 R28, R4 ;  /* 0x00000004001c7245 */ /* 0x004fce0000201000 */
.L_x_4912:
[----:B------:R-:W-:Y:S05]  /*63d0*/  BSYNC.RECONVERGENT B6 ;  /* 0x0000000000067941 */ /* 0x000fea0003800200 */
.L_x_4906:
[----:B------:R-:W-:-:S07]  /*63e0*/  VIADD R45, R45, 0x80 ;  /* 0x000000802d2d7836 */ /* 0x000fce0000000000 */
.L_x_4849:
[----:B------:R-:W-:Y:S05]  /*63f0*/  BSYNC.RECONVERGENT B7 ;  /* 0x0000000000077941 */ /* 0x000fea0003800200 */
.L_x_4848:
        /* <DEDUP_REMOVED lines=28> */
.L_x_4940:
[----:B------:R-:W2:Y:S01]  /*65c0*/  LDG.E.U8 R4, desc[UR36][R4.64] ;  /* 0x0000002404047981 */ /* 0x000ea2000c1e1100 */
[----:B------:R-:W-:Y:S01]  /*65d0*/  IMAD.MOV.U32 R27, RZ, RZ, RZ ;  /* 0x000000ffff1b7224 */ /* 0x000fe200078e00ff */
[----:B--2---:R-:W-:Y:S01]  /*65e0*/  I2FP.F32.U32 R26, R4 ;  /* 0x00000004001a7245 */ /* 0x004fe20000201000 */
[----:B------:R-:W-:Y:S06]  /*65f0*/  BRA `(.L_x_4942) ;  /* 0x0000000c00b07947 */ /* 0x000fec0003800000 */
.L_x_4939:
        /* <DEDUP_REMOVED lines=10> */
.L_x_4944:
[----:B------:R-:W2:Y:S01]  /*66a0*/  LDG.E R4, desc[UR36][R4.64] ;  /* 0x0000002404047981 */ /* 0x000ea2000c1e1900 */
[----:B------:R-:W-:Y:S01]  /*66b0*/  IMAD.MOV.U32 R27, RZ, RZ, RZ ;  /* 0x000000ffff1b7224 */ /* 0x000fe200078e00ff */
[----:B--2---:R-:W-:Y:S01]  /*66c0*/  I2FP.F32.S32 R26, R4 ;  /* 0x00000004001a7245 */ /* 0x004fe20000201400 */
[----:B------:R-:W-:Y:S06]  /*66d0*/  BRA `(.L_x_4942) ;  /* 0x0000000c00787947 */ /* 0x000fec0003800000 */
.L_x_4943:
[----:B------:R-:W2:Y:S01]  /*66e0*/  LDG.E.U16 R4, desc[UR36][R4.64] ;  /* 0x0000002404047981 */ /* 0x000ea2000c1e1500 */
[----:B------:R-:W-:Y:S01]  /*66f0*/  IMAD.MOV.U32 R27, RZ, RZ, RZ ;  /* 0x000000ffff1b7224 */ /* 0x000fe200078e00ff */
[----:B--2---:R0:W2:Y:S01]  /*6700*/  I2F.S16 R26, R4 ;  /* 0x00000004001a7306 */ /* 0x0040a20000101400 */
[----:B------:R-:W-:Y:S05]  /*6710*/  BRA `(.L_x_4942) ;  /* 0x0000000c00687947 */ /* 0x000fea0003800000 */
.L_x_4938:
        /* <DEDUP_REMOVED lines=9> */
.L_x_4946:
[----:B------:R-:W2:Y:S01]  /*67b0*/  LDG.E.U16 R4, desc[UR36][R4.64] ;  /* 0x0000002404047981 */ /* 0x000ea2000c1e1500 */
[----:B------:R-:W-:Y:S02]  /*67c0*/  IMAD.MOV.U32 R27, RZ, RZ, RZ ;  /* 0x000000ffff1b7224 */ /* 0x000fe400078e00ff */
[----:B--2---:R-:W-:Y:S01]  /*67d0*/  HADD2.F32 R26, -RZ, R4.H0_H0 ;  /* 0x20000004ff1a7230 */ /* 0x004fe20000004100 */
[----:B------:R-:W-:Y:S06]  /*67e0*/  BRA `(.L_x_4942) ;  /* 0x0000000c00347947 */ /* 0x000fec0003800000 */
.L_x_4945:
        /* <DEDUP_REMOVED lines=8> */
.L_x_4948:
[----:B------:R-:W2:Y:S02]  /*6870*/  LDG.E R4, desc[UR36][R4.64] ;  /* 0x0000002404047981 */ /* 0x000ea4000c1e1900 */
[--C-:B--2---:R-:W-:Y:S02]  /*6880*/  HADD2.F32 R26, -RZ, R4.reuse.H0_H0 ;  /* 0x20000004ff1a7230 */ /* 0x104fe40000004100 */
[----:B------:R-:W-:Y:S01]  /*6890*/  HADD2.F32 R27, -RZ, R4.H1_H1 ;  /* 0x30000004ff1b7230 */ /* 0x000fe20000004100 */
[----:B------:R-:W-:Y:S06]  /*68a0*/  BRA `(.L_x_4942) ;  /* 0x0000000c00047947 */ /* 0x000fec0003800000 */
.L_x_4947:
        /* <DEDUP_REMOVED lines=12> */
.L_x_4937:
        /* <DEDUP_REMOVED lines=13> */
.L_x_4951:
        /* <DEDUP_REMOVED lines=22> */
.L_x_4950:
        /* <DEDUP_REMOVED lines=26> */
.L_x_4953:
        /* <DEDUP_REMOVED lines=14> */
.L_x_4952:
[----:B------:R-:W2:Y:S01]  /*6e20*/  LDG.E.U16 R4, desc[UR36][R4.64] ;  /* 0x0000002404047981 */ /* 0x000ea2000c1e1500 */
[----:B------:R-:W-:Y:S02]  /*6e30*/  IMAD.MOV.U32 R27, RZ, RZ, RZ ;  /* 0x000000ffff1b7224 */ /* 0x000fe400078e00ff */
[----:B--2---:R-:W-:Y:S01]  /*6e40*/  IMAD.U32 R26, R4, 0x10000, RZ ;  /* 0x00010000041a7824 */ /* 0x004fe200078e00ff */
[----:B------:R-:W-:Y:S06]  /*6e50*/  BRA `(.L_x_4942) ;  /* 0x0000000400987947 */ /* 0x000fec0003800000 */
.L_x_4949:
        /* <DEDUP_REMOVED lines=12> */
.L_x_4956:
        /* <DEDUP_REMOVED lines=20> */
.L_x_4958:
[----:B------:R-:W-:Y:S05]  /*7060*/  BSYNC.RECONVERGENT B0 ;  /* 0x0000000000007941 */ /* 0x000fea0003800200 */
.L_x_4957:
[----:B------:R-:W-:Y:S01]  /*7070*/  IMAD.SHL.U32 R0, R0, 0x100000, RZ ;  /* 0x0010000000007824 */ /* 0x000fe200078e00ff */
[----:B------:R-:W-:-:S04]  /*7080*/  LEA R3, R3, 0x3b800000, 0x17 ;  /* 0x3b80000003037811 */ /* 0x000fc800078eb8ff */
[----:B------:R-:W-:Y:S01]  /*7090*/  LOP3.LUT R26, R3, R0, R7, 0xfe, !PT ;  /* 0x00000000031a7212 */ /* 0x000fe200078efe07 */
[----:B------:R-:W-:Y:S06]  /*70a0*/  BRA `(.L_x_4942) ;  /* 0x0000000400047947 */ /* 0x000fec0003800000 */
.L_x_4955:
        /* <DEDUP_REMOVED lines=20> */
.L_x_4960:
[----:B------:R-:W-:Y:S05]  /*71f0*/  BSYNC.RECONVERGENT B0 ;  /* 0x0000000000007941 */ /* 0x000fea0003800200 */
.L_x_4959:
[----:B------:R-:W-:Y:S01]  /*7200*/  IMAD.SHL.U32 R0, R0, 0x200000, RZ ;  /* 0x0020000000007824 */ /* 0x000fe200078e00ff */
[----:B------:R-:W-:-:S04]  /*7210*/  LEA R3, R3, 0x37800000, 0x17 ;  /* 0x3780000003037811 */ /* 0x000fc800078eb8ff */
[----:B------:R-:W-:Y:S01]  /*7220*/  LOP3.LUT R26, R3, R0, R7, 0xfe, !PT ;  /* 0x00000000031a7212 */ /* 0x000fe200078efe07 */
[----:B------:R-:W-:Y:S06]  /*7230*/  BRA `(.L_x_4942) ;  /* 0x0000000000a07947 */ /* 0x000fec0003800000 */
.L_x_4954:
        /* <DEDUP_REMOVED lines=15> */
.L_x_4941:
[----:B------:R-:W-:Y:S01]  /*7330*/  MOV R14, 0x228 ;  /* 0x00000228000e7802 */ /* 0x000fe20000000f00 */
[----:B------:R-:W0:Y:S01]  /*7340*/  LDCU.64 UR4, c[0x4][0x218] ;  /* 0x01004300ff0477ac */ /* 0x000e220008000a00 */
[----:B------:R-:W-:Y:S02]  /*7350*/  IMAD.MOV.U32 R8, RZ, RZ, 0x4e ;  /* 0x0000004eff087424 */ /* 0x000fe400078e00ff */
[----:B------:R-:W-:Y:S01]  /*7360*/  IMAD.MOV.U32 R12, RZ, RZ, 0x1 ;  /* 0x00000001ff0c7424 */ /* 0x000fe200078e00ff */
[----:B------:R-:W2:Y:S01]  /*7370*/  LDCU.64 UR6, c[0x4][0x220] ;  /* 0x01004400ff0677ac */ /* 0x000ea20008000a00 */
[----:B------:R-:W4:Y:S01]  /*7380*/  LDC.64 R14, c[0x4][R14] ;  /* 0x010000000e0e7b82 */ /* 0x000f220000000a00 */
[----:B------:R-:W-:Y:S01]  /*7390*/  IMAD.MOV.U32 R13, RZ, RZ, RZ ;  /* 0x000000ffff0d7224 */ /* 0x000fe200078e00ff */
[----:B------:R-:W1:Y:S01]  /*73a0*/  LDCU.64 UR8, c[0x4][0x90] ;  /* 0x01001200ff0877ac */ /* 0x000e620008000a00 */
[----:B0-----:R-:W-:Y:S02]  /*73b0*/  IMAD.U32 R4, RZ, RZ, UR4 ;  /* 0x00000004ff047e24 */ /* 0x001fe4000f8e00ff */
[----:B------:R-:W-:-:S02]  /*73c0*/  IMAD.U32 R5, RZ, RZ, UR5 ;  /* 0x00000005ff057e24 */ /* 0x000fc4000f8e00ff */
[----:B--2---:R-:W-:Y:S02]  /*73d0*/  IMAD.U32 R6, RZ, RZ, UR6 ;  /* 0x00000006ff067e24 */ /* 0x004fe4000f8e00ff */
[----:B------:R-:W-:Y:S02]  /*73e0*/  IMAD.U32 R7, RZ, RZ, UR7 ;  /* 0x00000007ff077e24 */ /* 0x000fe4000f8e00ff */
[----:B-1----:R-:W-:Y:S02]  /*73f0*/  IMAD.U32 R10, RZ, RZ, UR8 ;  /* 0x00000008ff0a7e24 */ /* 0x002fe4000f8e00ff */
[----:B------:R-:W-:-:S07]  /*7400*/  IMAD.U32 R11, RZ, RZ, UR9 ;  /* 0x00000009ff0b7e24 */ /* 0x000fce000f8e00ff */
[----:B------:R-:W-:-:S07]  /*7410*/  LEPC R20, `(.L_x_4963) ;  /* 0x000000001014794e */ /* 0x000fce0000000000 */
[----:B---345:R-:W-:Y:S05]  /*7420*/  CALL.ABS.NOINC R14 ;  /* 0x000000000e007343 */ /* 0x038fea0003c00000 */
.L_x_4963:
[----:B------:R-:W-:Y:S01]  /*7430*/  CS2R R26, SRZ ;  /* 0x00000000001a7805 */ /* 0x000fe2000001ff00 */
[----:B------:R-:W-:Y:S06]  /*7440*/  BRA `(.L_x_4942) ;  /* 0x00000000001c7947 */ /* 0x000fec0003800000 */
.L_x_4962:
[----:B------:R-:W2:Y:S01]  /*7450*/  LDG.E.64 R4, desc[UR36][R4.64] ;  /* 0x0000002404047981 */ /* 0x000ea2000c1e1b00 */
[----:B------:R-:W-:Y:S01]  /*7460*/  IMAD.MOV.U32 R27, RZ, RZ, RZ ;  /* 0x000000ffff1b7224 */ /* 0x000fe200078e00ff */
[----:B--2---:R0:W2:Y:S02]  /*7470*/  I2F.U64 R26, R4 ;  /* 0x00000004001a7312 */ /* 0x0040a40000301000 */
[----:B0-2---:R-:W-:Y:S05]  /*7480*/  BRA `(.L_x_4942) ;  /* 0x00000000000c7947 */ /* 0x005fea0003800000 */
.L_x_4961:
[----:B------:R-:W2:Y:S01]  /*7490*/  LDG.E R4, desc[UR36][R4.64] ;  /* 0x0000002404047981 */ /* 0x000ea2000c1e1900 */
[----:B------:R-:W-:Y:S01]  /*74a0*/  IMAD.MOV.U32 R27, RZ, RZ, RZ ;  /* 0x000000ffff1b7224 */ /* 0x000fe200078e00ff */
[----:B--2---:R-:W-:-:S07]  /*74b0*/  I2FP.F32.U32 R26, R4 ;  /* 0x00000004001a7245 */ /* 0x004fce0000201000 */
.L_x_4942:
[----:B------:R-:W-:Y:S05]  /*74c0*/  BSYNC.RECONVERGENT B6 ;  /* 0x0000000000067941 */ /* 0x000fea0003800200 */
.L_x_4936:
        /* <DEDUP_REMOVED lines=21> */
.L_x_4968:
[----:B------:R-:W4:Y:S01]  /*7620*/  LDG.E.U8 R4, desc[UR36][R4.64] ;  /* 0x0000002404047981 */ /* 0x000f22000c1e1100 */
[----:B------:R-:W-:Y:S01]  /*7630*/  IMAD.MOV.U32 R25, RZ, RZ, RZ ;  /* 0x000000ffff197224 */ /* 0x000fe200078e00ff */
[----:B----4-:R-:W-:Y:S01]  /*7640*/  I2FP.F32.U32 R24, R4 ;  /* 0x0000000400187245 */ /* 0x010fe20000201000 */
[----:B------:R-:W-:Y:S06]  /*7650*/  BRA `(.L_x_4970) ;  /* 0x0000000c00b07947 */ /* 0x000fec0003800000 */
.L_x_4967:
        /* <DEDUP_REMOVED lines=10> */
.L_x_4972:
[----:B------:R-:W4:Y:S01]  /*7700*/  LDG.E R4, desc[UR36][R4.64] ;  /* 0x0000002404047981 */ /* 0x000f22000c1e1900 */
[----:B------:R-:W-:Y:S01]  /*7710*/  IMAD.MOV.U32 R25, RZ, RZ, RZ ;  /* 0x000000ffff197224 */ /* 0x000fe200078e00ff */
[----:B----4-:R-:W-:Y:S01]  /*7720*/  I2FP.F32.S32 R24, R4 ;  /* 0x0000000400187245 */ /* 0x010fe20000201400 */
[----:B------:R-:W-:Y:S06]  /*7730*/  BRA `(.L_x_4970) ;  /* 0x0000000c00787947 */ /* 0x000fec0003800000 */
.L_x_4971:
[----:B------:R-:W4:Y:S01]  /*7740*/  LDG.E.U16 R4, desc[UR36][R4.64] ;  /* 0x0000002404047981 */ /* 0x000f22000c1e1500 */
[----:B------:R-:W-:Y:S01]  /*7750*/  IMAD.MOV.U32 R25, RZ, RZ, RZ ;  /* 0x000000ffff197224 */ /* 0x000fe200078e00ff */
[----:B----4-:R0:W4:Y:S01]  /*7760*/  I2F.S16 R24, R4 ;  /* 0x0000000400187306 */ /* 0x0101220000101400 */
[----:B------:R-:W-:Y:S05]  /*7770*/  BRA `(.L_x_4970) ;  /* 0x0000000c00687947 */ /* 0x000fea0003800000 */
.L_x_4966:
        /* <DEDUP_REMOVED lines=9> */
.L_x_4974:
[----:B------:R-:W4:Y:S01]  /*7810*/  LDG.E.U16 R4, desc[UR36][R4.64] ;  /* 0x0000002404047981 */ /* 0x000f22000c1e1500 */
[----:B------:R-:W-:Y:S02]  /*7820*/  IMAD.MOV.U32 R25, RZ, RZ, RZ ;  /* 0x000000ffff197224 */ /* 0x000fe400078e00ff */
[----:B----4-:R-:W-:Y:S01]  /*7830*/  HADD2.F32 R24, -RZ, R4.H0_H0 ;  /* 0x20000004ff187230 */ /* 0x010fe20000004100 */
[----:B------:R-:W-:Y:S06]  /*7840*/  BRA `(.L_x_4970) ;  /* 0x0000000c00347947 */ /* 0x000fec0003800000 */
.L_x_4973:
        /* <DEDUP_REMOVED lines=8> */
.L_x_4976:
[----:B------:R-:W4:Y:S02]  /*78d0*/  LDG.E R4, desc[UR36][R4.64] ;  /* 0x0000002404047981 */ /* 0x000f24000c1e1900 */
[--C-:B----4-:R-:W-:Y:S02]  /*78e0*/  HADD2.F32 R24, -RZ, R4.reuse.H0_H0 ;  /* 0x20000004ff187230 */ /* 0x110fe40000004100 */
[----:B------:R-:W-:Y:S01]  /*78f0*/  HADD2.F32 R25, -RZ, R4.H1_H1 ;  /* 0x30000004ff197230 */ /* 0x000fe20000004100 */
[----:B------:R-:W-:Y:S06]  /*7900*/  BRA `(.L_x_4970) ;  /* 0x0000000c00047947 */ /* 0x000fec0003800000 */
.L_x_4975:
        /* <DEDUP_REMOVED lines=12> */
.L_x_4965:
        /* <DEDUP_REMOVED lines=13> */
.L_x_4979:
        /* <DEDUP_REMOVED lines=22> */
.L_x_4978:
        /* <DEDUP_REMOVED lines=26> */
.L_x_4981:
        /* <DEDUP_REMOVED lines=14> */
.L_x_4980:
[----:B------:R-:W4:Y:S01]  /*7e80*/  LDG.E.U16 R4, desc[UR36][R4.64] ;  /* 0x0000002404047981 */ /* 0x000f22000c1e1500 */
[----:B------:R-:W-:Y:S02]  /*7e90*/  IMAD.MOV.U32 R25, RZ, RZ, RZ ;  /* 0x000000ffff197224 */ /* 0x000fe400078e00ff */
[----:B----4-:R-:W-:Y:S01]  /*7ea0*/  IMAD.U32 R24, R4, 0x10000, RZ ;  /* 0x0001000004187824 */ /* 0x010fe200078e00ff */
[----:B------:R-:W-:Y:S06]  /*7eb0*/  BRA `(.L_x_4970) ;  /* 0x0000000400987947 */ /* 0x000fec0003800000 */
.L_x_4977:
        /* <DEDUP_REMOVED lines=12> */
.L_x_4984:
        /* <DEDUP_REMOVED lines=20> */
.L_x_4986:
[----:B------:R-:W-:Y:S05]  /*80c0*/  BSYNC.RECONVERGENT B0 ;  /* 0x0000000000007941 */ /* 0x000fea0003800200 */
.L_x_4985:
[----:B------:R-:W-:Y:S01]  /*80d0*/  IMAD.SHL.U32 R0, R0, 0x100000, RZ ;  /* 0x0010000000007824 */ /* 0x000fe200078e00ff */
[----:B------:R-:W-:-:S04]  /*80e0*/  LEA R3, R3, 0x3b800000, 0x17 ;  /* 0x3b80000003037811 */ /* 0x000fc800078eb8ff */
[----:B------:R-:W-:Y:S01]  /*80f0*/  LOP3.LUT R24, R3, R0, R7, 0xfe, !PT ;  /* 0x0000000003187212 */ /* 0x000fe200078efe07 */
[----:B------:R-:W-:Y:S06]  /*8100*/  BRA `(.L_x_4970) ;  /* 0x0000000400047947 */ /* 0x000fec0003800000 */
.L_x_4983:
        /* <DEDUP_REMOVED lines=20> */
.L_x_4988:
[----:B------:R-:W-:Y:S05]  /*8250*/  BSYNC.RECONVERGENT B0 ;  /* 0x0000000000007941 */ /* 0x000fea0003800200 */
.L_x_4987:
[----:B------:R-:W-:Y:S01]  /*8260*/  IMAD.SHL.U32 R0, R0, 0x200000, RZ ;  /* 0x0020000000007824 */ /* 0x000fe200078e00ff */
[----:B------:R-:W-:-:S04]  /*8270*/  LEA R3, R3, 0x37800000, 0x17 ;  /* 0x3780000003037811 */ /* 0x000fc800078eb8ff */
[----:B------:R-:W-:Y:S01]  /*8280*/  LOP3.LUT R24, R3, R0, R7, 0xfe, !PT ;  /* 0x0000000003187212 */ /* 0x000fe200078efe07 */
[----:B------:R-:W-:Y:S06]  /*8290*/  BRA `(.L_x_4970) ;  /* 0x0000000000a07947 */ /* 0x000fec0003800000 */
.L_x_4982:
        /* <DEDUP_REMOVED lines=15> */
.L_x_4969:
[----:B------:R-:W-:Y:S01]  /*8390*/  MOV R14, 0x228 ;  /* 0x00000228000e7802 */ /* 0x000fe20000000f00 */
[----:B------:R-:W0:Y:S01]  /*83a0*/  LDCU.64 UR4, c[0x4][0x218] ;  /* 0x01004300ff0477ac */ /* 0x000e220008000a00 */
[----:B------:R-:W-:Y:S02]  /*83b0*/  IMAD.MOV.U32 R8, RZ, RZ, 0x4e ;  /* 0x0000004eff087424 */ /* 0x000fe400078e00ff */
[----:B------:R-:W-:Y:S01]  /*83c0*/  IMAD.MOV.U32 R12, RZ, RZ, 0x1 ;  /* 0x00000001ff0c7424 */ /* 0x000fe200078e00ff */
[----:B------:R-:W4:Y:S01]  /*83d0*/  LDCU.64 UR6, c[0x4][0x220] ;  /* 0x01004400ff0677ac */ /* 0x000f220008000a00 */
[----:B------:R-:W1:Y:S01]  /*83e0*/  LDC.64 R14, c[0x4][R14] ;  /* 0x010000000e0e7b82 */ /* 0x000e620000000a00 */
[----:B------:R-:W-:Y:S01]  /*83f0*/  IMAD.MOV.U32 R13, RZ, RZ, RZ ;  /* 0x000000ffff0d7224 */ /* 0x000fe200078e00ff */
[----:B------:R-:W2:Y:S01]  /*8400*/  LDCU.64 UR8, c[0x4][0x90] ;  /* 0x01001200ff0877ac */ /* 0x000ea20008000a00 */
[----:B0-----:R-:W-:Y:S02]  /*8410*/  IMAD.U32 R4, RZ, RZ, UR4 ;  /* 0x00000004ff047e24 */ /* 0x001fe4000f8e00ff */
[----:B------:R-:W-:-:S02]  /*8420*/  IMAD.U32 R5, RZ, RZ, UR5 ;  /* 0x00000005ff057e24 */ /* 0x000fc4000f8e00ff */
[----:B----4-:R-:W-:Y:S02]  /*8430*/  IMAD.U32 R6, RZ, RZ, UR6 ;  /* 0x00000006ff067e24 */ /* 0x010fe4000f8e00ff */
[----:B------:R-:W-:Y:S02]  /*8440*/  IMAD.U32 R7, RZ, RZ, UR7 ;  /* 0x00000007ff077e24 */ /* 0x000fe4000f8e00ff */
[----:B--2---:R-:W-:Y:S02]  /*8450*/  IMAD.U32 R10, RZ, RZ, UR8 ;  /* 0x00000008ff0a7e24 */ /* 0x004fe4000f8e00ff */
[----:B------:R-:W-:-:S07]  /*8460*/  IMAD.U32 R11, RZ, RZ, UR9 ;  /* 0x00000009ff0b7e24 */ /* 0x000fce000f8e00ff */
[----:B------:R-:W-:-:S07]  /*8470*/  LEPC R20, `(.L_x_4991) ;  /* 0x000000001014794e */ /* 0x000fce0000000000 */
[----:B-1-3-5:R-:W-:Y:S05]  /*8480*/  CALL.ABS.NOINC R14 ;  /* 0x000000000e007343 */ /* 0x02afea0003c00000 */
.L_x_4991:
[----:B------:R-:W-:Y:S01]  /*8490*/  CS2R R24, SRZ ;  /* 0x0000000000187805 */ /* 0x000fe2000001ff00 */
[----:B------:R-:W-:Y:S06]  /*84a0*/  BRA `(.L_x_4970) ;  /* 0x00000000001c7947 */ /* 0x000fec0003800000 */
.L_x_4990:
[----:B------:R-:W4:Y:S01]  /*84b0*/  LDG.E.64 R4, desc[UR36][R4.64] ;  /* 0x0000002404047981 */ /* 0x000f22000c1e1b00 */
[----:B------:R-:W-:Y:S01]  /*84c0*/  IMAD.MOV.U32 R25, RZ, RZ, RZ ;  /* 0x000000ffff197224 */ /* 0x000fe200078e00ff */
[----:B----4-:R0:W4:Y:S02]  /*84d0*/  I2F.U64 R24, R4 ;  /* 0x0000000400187312 */ /* 0x0101240000301000 */
[----:B0---4-:R-:W-:Y:S05]  /*84e0*/  BRA `(.L_x_4970) ;  /* 0x00000000000c7947 */ /* 0x011fea0003800000 */
.L_x_4989:
[----:B------:R-:W4:Y:S01]  /*84f0*/  LDG.E R4, desc[UR36][R4.64] ;  /* 0x0000002404047981 */ /* 0x000f22000c1e1900 */
[----:B------:R-:W-:Y:S01]  /*8500*/  IMAD.MOV.U32 R25, RZ, RZ, RZ ;  /* 0x000000ffff197224 */ /* 0x000fe200078e00ff */
[----:B----4-:R-:W-:-:S07]  /*8510*/  I2FP.F32.U32 R24, R4 ;  /* 0x0000000400187245 */ /* 0x010fce0000201000 */
.L_x_4970:
[----:B------:R-:W-:Y:S05]  /*8520*/  BSYNC.RECONVERGENT B6 ;  /* 0x0000000000067941 */ /* 0x000fea0003800200 */
.L_x_4964:
        /* <DEDUP_REMOVED lines=21> */
.L_x_4996:
[----:B------:R-:W2:Y:S01]  /*8680*/  LDG.E.U8 R4, desc[UR36][R4.64] ;  /* 0x0000002404047981 */ /* 0x000ea2000c1e1100 */
[----:B------:R-:W-:Y:S01]  /*8690*/  IMAD.MOV.U32 R23, RZ, RZ, RZ ;  /* 0x000000ffff177224 */ /* 0x000fe200078e00ff */
[----:B--2---:R-:W-:Y:S01]  /*86a0*/  I2FP.F32.U32 R22, R4 ;  /* 0x0000000400167245 */ /* 0x004fe20000201000 */
[----:B------:R-:W-:Y:S06]  /*86b0*/  BRA `(.L_x_4998) ;  /* 0x0000000c00b07947 */ /* 0x000fec0003800000 */
.L_x_4995:
        /* <DEDUP_REMOVED lines=10> */
.L_x_5000:
[----:B------:R-:W2:Y:S01]  /*8760*/  LDG.E R4, desc[UR36][R4.64] ;  /* 0x0000002404047981 */ /* 0x000ea2000c1e1900 */
[----:B------:R-:W-:Y:S01]  /*8770*/  IMAD.MOV.U32 R23, RZ, RZ, RZ ;  /* 0x000000ffff177224 */ /* 0x000fe200078e00ff */
[----:B--2---:R-:W-:Y:S01]  /*8780*/  I2FP.F32.S32 R22, R4 ;  /* 0x0000000400167245 */ /* 0x004fe20000201400 */
[----:B------:R-:W-:Y:S06]  /*8790*/  BRA `(.L_x_4998) ;  /* 0x0000000c00787947 */ /* 0x000fec0003800000 */
.L_x_4999:
[----:B------:R-:W2:Y:S01]  /*87a0*/  LDG.E.U16 R4, desc[UR36][R4.64] ;  /* 0x0000002404047981 */ /* 0x000ea2000c1e1500 */
[----:B------:R-:W-:Y:S01]  /*87b0*/  IMAD.MOV.U32 R23, RZ, RZ, RZ ;  /* 0x000000ffff177224 */ /* 0x000fe200078e00ff */
[----:B--2---:R0:W1:Y:S01]  /*87c0*/  I2F.S16 R22, R4 ;  /* 0x0000000400167306 */ /* 0x0040620000101400 */
[----:B------:R-:W-:Y:S05]  /*87d0*/  BRA `(.L_x_4998) ;  /* 0x0000000c00687947 */ /* 0x000fea0003800000 */
.L_x_4994:
        /* <DEDUP_REMOVED lines=9> */
.L_x_5002:
[----:B------:R-:W2:Y:S01]  /*8870*/  LDG.E.U16 R4, desc[UR36][R4.64] ;  /* 0x0000002404047981 */ /* 0x000ea2000c1e1500 */
[----:B------:R-:W-:Y:S02]  /*8880*/  IMAD.MOV.U32 R23, RZ, RZ, RZ ;  /* 0x000000ffff177224 */ /* 0x000fe400078e00ff */
[----:B--2---:R-:W-:Y:S01]  /*8890*/  HADD2.F32 R22, -RZ, R4.H0_H0 ;  /* 0x20000004ff167230 */ /* 0x004fe20000004100 */
[----:B------:R-:W-:Y:S06]  /*88a0*/  BRA `(.L_x_4998) ;  /* 0x0000000c00347947 */ /* 0x000fec0003800000 */
.L_x_5001:
        /* <DEDUP_REMOVED lines=8> */
.L_x_5004:
[----:B------:R-:W2:Y:S02]  /*8930*/  LDG.E R4, desc[UR36][R4.64] ;  /* 0x0000002404047981 */ /* 0x000ea4000c1e1900 */
[--C-:B--2---:R-:W-:Y:S02]  /*8940*/  HADD2.F32 R22, -RZ, R4.reuse.H0_H0 ;  /* 0x20000004ff167230 */ /* 0x104fe40000004100 */
[----:B------:R-:W-:Y:S01]  /*8950*/  HADD2.F32 R23, -RZ, R4.H1_H1 ;  /* 0x30000004ff177230 */ /* 0x000fe20000004100 */
[----:B------:R-:W-:Y:S06]  /*8960*/  BRA `(.L_x_4998) ;  /* 0x0000000c00047947 */ /* 0x000fec0003800000 */
.L_x_5003:
        /* <DEDUP_REMOVED lines=12> */
.L_x_4993:
        /* <DEDUP_REMOVED lines=13> */
.L_x_5007:
        /* <DEDUP_REMOVED lines=22> */
.L_x_5006:
        /* <DEDUP_REMOVED lines=26> */
.L_x_5009:
        /* <DEDUP_REMOVED lines=14> */
.L_x_5008:
[----:B------:R-:W2:Y:S01]  /*8ee0*/  LDG.E.U16 R4, desc[UR36][R4.64] ;  /* 0x0000002404047981 */ /* 0x000ea2000c1e1500 */
[----:B------:R-:W-:Y:S02]  /*8ef0*/  IMAD.MOV.U32 R23, RZ, RZ, RZ ;  /* 0x000000ffff177224 */ /* 0x000fe400078e00ff */
[----:B--2---:R-:W-:Y:S01]  /*8f00*/  IMAD.U32 R22, R4, 0x10000, RZ ;  /* 0x0001000004167824 */ /* 0x004fe200078e00ff */
[----:B------:R-:W-:Y:S06]  /*8f10*/  BRA `(.L_x_4998) ;  /* 0x0000000400987947 */ /* 0x000fec0003800000 */
.L_x_5005:
        /* <DEDUP_REMOVED lines=12> */
.L_x_5012:
        /* <DEDUP_REMOVED lines=20> */
.L_x_5014:
[----:B------:R-:W-:Y:S05]  /*9120*/  BSYNC.RECONVERGENT B0 ;  /* 0x0000000000007941 */ /* 0x000fea0003800200 */
.L_x_5013:
[----:B------:R-:W-:Y:S01]  /*9130*/  IMAD.SHL.U32 R0, R0, 0x100000, RZ ;  /* 0x0010000000007824 */ /* 0x000fe200078e00ff */
[----:B------:R-:W-:-:S04]  /*9140*/  LEA R3, R3, 0x3b800000, 0x17 ;  /* 0x3b80000003037811 */ /* 0x000fc800078eb8ff */
[----:B------:R-:W-:Y:S01]  /*9150*/  LOP3.LUT R22, R3, R0, R7, 0xfe, !PT ;  /* 0x0000000003167212 */ /* 0x000fe200078efe07 */
[----:B------:R-:W-:Y:S06]  /*9160*/  BRA `(.L_x_4998) ;  /* 0x0000000400047947 */ /* 0x000fec0003800000 */
.L_x_5011:
        /* <DEDUP_REMOVED lines=20> */
.L_x_5016:
[----:B------:R-:W-:Y:S05]  /*92b0*/  BSYNC.RECONVERGENT B0 ;  /* 0x0000000000007941 */ /* 0x000fea0003800200 */
.L_x_5015:
[----:B------:R-:W-:Y:S01]  /*92c0*/  IMAD.SHL.U32 R0, R0, 0x200000, RZ ;  /* 0x0020000000007824 */ /* 0x000fe200078e00ff */
[----:B------:R-:W-:-:S04]  /*92d0*/  LEA R3, R3, 0x37800000, 0x17 ;  /* 0x3780000003037811 */ /* 0x000fc800078eb8ff */
[----:B------:R-:W-:Y:S01]  /*92e0*/  LOP3.LUT R22, R3, R0, R7, 0xfe, !PT ;  /* 0x0000000003167212 */ /* 0x000fe200078efe07 */
[----:B------:R-:W-:Y:S06]  /*92f0*/  BRA `(.L_x_4998) ;  /* 0x0000000000a07947 */ /* 0x000fec0003800000 */
.L_x_5010:
        /* <DEDUP_REMOVED lines=15> */
.L_x_4997:
        /* <DEDUP_REMOVED lines=15> */
[----:B--2-45:R-:W-:Y:S05]  /*94e0*/  CALL.ABS.NOINC R14 ;  /* 0x000000000e007343 */ /* 0x034fea0003c00000 */
.L_x_5019:
[----:B------:R-:W-:Y:S01]  /*94f0*/  CS2R R22, SRZ ;  /* 0x0000000000167805 */ /* 0x000fe2000001ff00 */
[----:B------:R-:W-:Y:S06]  /*9500*/  BRA `(.L_x_4998) ;  /* 0x00000000001c7947 */ /* 0x000fec0003800000 */
.L_x_5018:
[----:B------:R-:W2:Y:S01]  /*9510*/  LDG.E.64 R4, desc[UR36][R4.64] ;  /* 0x0000002404047981 */ /* 0x000ea2000c1e1b00 */
[----:B------:R-:W-:Y:S01]  /*9520*/  IMAD.MOV.U32 R23, RZ, RZ, RZ ;  /* 0x000000ffff177224 */ /* 0x000fe200078e00ff */
[----:B--2---:R0:W1:Y:S02]  /*9530*/  I2F.U64 R22, R4 ;  /* 0x0000000400167312 */ /* 0x0040640000301000 */
[----:B01----:R-:W-:Y:S05]  /*9540*/  BRA `(.L_x_4998) ;  /* 0x00000000000c7947 */ /* 0x003fea0003800000 */
.L_x_5017:
[----:B------:R-:W2:Y:S01]  /*9550*/  LDG.E R4, desc[UR36][R4.64] ;  /* 0x0000002404047981 */ /* 0x000ea2000c1e1900 */
[----:B------:R-:W-:Y:S01]  /*9560*/  IMAD.MOV.U32 R23, RZ, RZ, RZ ;  /* 0x000000ffff177224 */ /* 0x000fe200078e00ff */
[----:B--2---:R-:W-:-:S07]  /*9570*/  I2FP.F32.U32 R22, R4 ;  /* 0x0000000400167245 */ /* 0x004fce0000201000 */
.L_x_4998:
[----:B------:R-:W-:Y:S05]  /*9580*/  BSYNC.RECONVERGENT B6 ;  /* 0x0000000000067941 */ /* 0x000fea0003800200 */
.L_x_4992:
[----:B------:R-:W-:-:S07]  /*9590*/  VIADD R45, R45, 0x80 ;  /* 0x000000802d2d7836 */ /* 0x000fce0000000000 */
.L_x_4935:
[----:B------:R-:W-:Y:S05]  /*95a0*/  BSYNC.RECONVERGENT B7 ;  /* 0x0000000000077941 */ /* 0x000fea0003800200 */
.L_x_4934:
[----:B------:R-:W-:Y:S01]  /*95b0*/  ISETP.GE.AND P0, PT, R45, R42, PT ;  /* 0x0000002a2d00720c */ /* 0x000fe20003f06270 */
[----:B------:R-:W-:Y:S01]  /*95c0*/  BSSY.RECONVERGENT B7, `(.L_x_5020) ;  /* 0x0000306000077945 */ /* 0x000fe20003800200 */
[----:B------:R-:W-:Y:S02]  /*95d0*/  CS2R R40, SRZ ;  /* 0x0000000000287805 */ /* 0x000fe4000001ff00 */
[----:B------:R-:W-:Y:S02]  /*95e0*/  CS2R R18, SRZ ;  /* 0x0000000000127805 */ /* 0x000fe4000001ff00 */
[----:B------:R-:W-:-:S07]  /*95f0*/  CS2R R16, SRZ ;  /* 0x0000000000107805 */ /* 0x000fce000001ff00 */
[----:B------:R-:W-:Y:S05]  /*9600*/  @P0 BRA `(.L_x_5021) ;  /* 0x0000003000040947 */ /* 0x000fea0003800000 */
[----:B012-4-:R-:W0:Y:S01]  /*9610*/  LDC.64 R4, c[0x0][0x3a8] ;  /* 0x0000ea00ff047b82 */ /* 0x017e220000000a00 */
        /* <DEDUP_REMOVED lines=21> */
.L_x_5026:
[----:B------:R-:W2:Y:S01]  /*9770*/  LDG.E.U8 R4, desc[UR36][R4.64] ;  /* 0x0000002404047981 */ /* 0x000ea2000c1e1100 */
[----:B------:R-:W-:Y:S01]  /*9780*/  IMAD.MOV.U32 R19, RZ, RZ, RZ ;  /* 0x000000ffff137224 */ /* 0x000fe200078e00ff */
[----:B--2---:R-:W-:Y:S01]  /*9790*/  I2FP.F32.U32 R18, R4 ;  /* 0x0000000400127245 */ /* 0x004fe20000201000 */
[----:B------:R-:W-:Y:S06]  /*97a0*/  BRA `(.L_x_5028) ;  /* 0x0000000c00b07947 */ /* 0x000fec0003800000 */
.L_x_5025:
        /* <DEDUP_REMOVED lines=10> */
.L_x_5030:
[----:B------:R-:W2:Y:S01]  /*9850*/  LDG.E R4, desc[UR36][R4.64] ;  /* 0x0000002404047981 */ /* 0x000ea2000c1e1900 */
[----:B------:R-:W-:Y:S01]  /*9860*/  IMAD.MOV.U32 R19, RZ, RZ, RZ ;  /* 0x000000ffff137224 */ /* 0x000fe200078e00ff */
[----:B--2---:R-:W-:Y:S01]  /*9870*/  I2FP.F32.S32 R18, R4 ;  /* 0x0000000400127245 */ /* 0x004fe20000201400 */
[----:B------:R-:W-:Y:S06]  /*9880*/  BRA `(.L_x_5028) ;  /* 0x0000000c00787947 */ /* 0x000fec0003800000 */
.L_x_5029:
[----:B------:R-:W2:Y:S01]  /*9890*/  LDG.E.U16 R4, desc[UR36][R4.64] ;  /* 0x0000002404047981 */ /* 0x000ea2000c1e1500 */
[----:B------:R-:W-:Y:S01]  /*98a0*/  IMAD.MOV.U32 R19, RZ, RZ, RZ ;  /* 0x000000ffff137224 */ /* 0x000fe200078e00ff */
[----:B--2---:R2:W4:Y:S01]  /*98b0*/  I2F.S16 R18, R4 ;  /* 0x0000000400127306 */ /* 0x0045220000101400 */
[----:B------:R-:W-:Y:S05]  /*98c0*/  BRA `(.L_x_5028) ;  /* 0x0000000c00687947 */ /* 0x000fea0003800000 */
.L_x_5024:
        /* <DEDUP_REMOVED lines=9> */
.L_x_5032:
[----:B------:R-:W2:Y:S01]  /*9960*/  LDG.E.U16 R4, desc[UR36][R4.64] ;  /* 0x0000002404047981 */ /* 0x000ea2000c1e1500 */
[----:B------:R-:W-:Y:S02]  /*9970*/  IMAD.MOV.U32 R19, RZ, RZ, RZ ;  /* 0x000000ffff137224 */ /* 0x000fe400078e00ff */
[----:B--2---:R-:W-:Y:S01]  /*9980*/  HADD2.F32 R18, -RZ, R4.H0_H0 ;  /* 0x20000004ff127230 */ /* 0x004fe20000004100 */
[----:B------:R-:W-:Y:S06]  /*9990*/  BRA `(.L_x_5028) ;  /* 0x0000000c00347947 */ /* 0x000fec0003800000 */
.L_x_5031:
        /* <DEDUP_REMOVED lines=8> */
.L_x_5034:
[----:B------:R-:W2:Y:S02]  /*9a20*/  LDG.E R4, desc[UR36][R4.64] ;  /* 0x0000002404047981 */ /* 0x000ea4000c1e1900 */
[--C-:B--2---:R-:W-:Y:S02]  /*9a30*/  HADD2.F32 R18, -RZ, R4.reuse.H0_H0 ;  /* 0x20000004ff127230 */ /* 0x104fe40000004100 */
[----:B------:R-:W-:Y:S01]  /*9a40*/  HADD2.F32 R19, -RZ, R4.H1_H1 ;  /* 0x30000004ff137230 */ /* 0x000fe20000004100 */
[----:B------:R-:W-:Y:S06]  /*9a50*/  BRA `(.L_x_5028) ;  /* 0x0000000c00047947 */ /* 0x000fec0003800000 */
.L_x_5033:
        /* <DEDUP_REMOVED lines=12> */
.L_x_5023:
        /* <DEDUP_REMOVED lines=13> */
.L_x_5037:
        /* <DEDUP_REMOVED lines=22> */
.L_x_5036:
        /* <DEDUP_REMOVED lines=26> */
.L_x_5039:
        /* <DEDUP_REMOVED lines=14> */
.L_x_5038:
[----:B------:R-:W2:Y:S01]  /*9fd0*/  LDG.E.U16 R4, desc[UR36][R4.64] ;  /* 0x0000002404047981 */ /* 0x000ea2000c1e1500 */
[----:B------:R-:W-:Y:S02]  /*9fe0*/  IMAD.MOV.U32 R19, RZ, RZ, RZ ;  /* 0x000000ffff137224 */ /* 0x000fe400078e00ff */
[----:B--2---:R-:W-:Y:S01]  /*9ff0*/  IMAD.U32 R18, R4, 0x10000, RZ ;  /* 0x0001000004127824 */ /* 0x004fe200078e00ff */
[----:B------:R-:W-:Y:S06]  /*a000*/  BRA `(.L_x_5028) ;  /* 0x0000000400987947 */ /* 0x000fec0003800000 */
.L_x_5035:
        /* <DEDUP_REMOVED lines=12> */
.L_x_5042:
        /* <DEDUP_REMOVED lines=20> */
.L_x_5044:
[----:B------:R-:W-:Y:S05]  /*a210*/  BSYNC.RECONVERGENT B0 ;  /* 0x0000000000007941 */ /* 0x000fea0003800200 */
.L_x_5043:
[----:B------:R-:W-:Y:S01]  /*a220*/  IMAD.SHL.U32 R0, R0, 0x100000, RZ ;  /* 0x0010000000007824 */ /* 0x000fe200078e00ff */
[----:B------:R-:W-:-:S04]  /*a230*/  LEA R3, R3, 0x3b800000, 0x17 ;  /* 0x3b80000003037811 */ /* 0x000fc800078eb8ff */
[----:B------:R-:W-:Y:S01]  /*a240*/  LOP3.LUT R18, R3, R0, R7, 0xfe, !PT ;  /* 0x0000000003127212 */ /* 0x000fe200078efe07 */
[----:B------:R-:W-:Y:S06]  /*a250*/  BRA `(.L_x_5028) ;  /* 0x0000000400047947 */ /* 0x000fec0003800000 */
.L_x_5041:
        /* <DEDUP_REMOVED lines=20> */
.L_x_5046:
[----:B------:R-:W-:Y:S05]  /*a3a0*/  BSYNC.RECONVERGENT B0 ;  /* 0x0000000000007941 */ /* 0x000fea0003800200 */
.L_x_5045:
[----:B------:R-:W-:Y:S01]  /*a3b0*/  IMAD.SHL.U32 R0, R0, 0x200000, RZ ;  /* 0x0020000000007824 */ /* 0x000fe200078e00ff */
[----:B------:R-:W-:-:S04]  /*a3c0*/  LEA R3, R3, 0x37800000, 0x17 ;  /* 0x3780000003037811 */ /* 0x000fc800078eb8ff */
[----:B------:R-:W-:Y:S01]  /*a3d0*/  LOP3.LUT R18, R3, R0, R7, 0xfe, !PT ;  /* 0x0000000003127212 */ /* 0x000fe200078efe07 */
[----:B------:R-:W-:Y:S06]  /*a3e0*/  BRA `(.L_x_5028) ;  /* 0x0000000000a07947 */ /* 0x000fec0003800000 */
.L_x_5040:
        /* <DEDUP_REMOVED lines=15> */
.L_x_5027:
        /* <DEDUP_REMOVED lines=11> */
[----:B------:R-:W-:Y:S02]  /*a590*/  IMAD.U32 R7, RZ, RZ, UR7 ;  /* 0x00000007ff077e24 */ /* 0x000fe4000f8e00ff */
[----:B----4-:R-:W-:Y:S02]  /*a5a0*/  IMAD.U32 R10, RZ, RZ, UR8 ;  /* 0x00000008ff0a7e24 */ /* 0x010fe4000f8e00ff */
[----:B------:R-:W-:-:S07]  /*a5b0*/  IMAD.U32 R11, RZ, RZ, UR9 ;  /* 0x00000009ff0b7e24 */ /* 0x000fce000f8e00ff */
[----:B------:R-:W-:-:S07]  /*a5c0*/  LEPC R20, `(.L_x_5049) ;  /* 0x000000001014794e */ /* 0x000fce0000000000 */
[----:B--23-5:R-:W-:Y:S05]  /*a5d0*/  CALL.ABS.NOINC R14 ;  /* 0x000000000e007343 */ /* 0x02cfea0003c00000 */
.L_x_5049:
[----:B------:R-:W-:Y:S01]  /*a5e0*/  CS2R R18, SRZ ;  /* 0x0000000000127805 */ /* 0x000fe2000001ff00 */
[----:B------:R-:W-:Y:S06]  /*a5f0*/  BRA `(.L_x_5028) ;  /* 0x00000000001c7947 */ /* 0x000fec0003800000 */
.L_x_5048:
[----:B------:R-:W2:Y:S01]  /*a600*/  LDG.E.64 R4, desc[UR36][R4.64] ;  /* 0x0000002404047981 */ /* 0x000ea2000c1e1b00 */
[----:B------:R-:W-:Y:S01]  /*a610*/  IMAD.MOV.U32 R19, RZ, RZ, RZ ;  /* 0x000000ffff137224 */ /* 0x000fe200078e00ff */
[----:B--2---:R0:W1:Y:S02]  /*a620*/  I2F.U64 R18, R4 ;  /* 0x0000000400127312 */ /* 0x0040640000301000 */
[----:B01----:R-:W-:Y:S05]  /*a630*/  BRA `(.L_x_5028) ;  /* 0x00000000000c7947 */ /* 0x003fea0003800000 */
.L_x_5047:
[----:B------:R-:W2:Y:S01]  /*a640*/  LDG.E R4, desc[UR36][R4.64] ;  /* 0x0000002404047981 */ /* 0x000ea2000c1e1900 */
[----:B------:R-:W-:Y:S01]  /*a650*/  IMAD.MOV.U32 R19, RZ, RZ, RZ ;  /* 0x000000ffff137224 */ /* 0x000fe200078e00ff */
[----:B--2---:R-:W-:-:S07]  /*a660*/  I2FP.F32.U32 R18, R4 ;  /* 0x0000000400127245 */ /* 0x004fce0000201000 */
.L_x_5028:
[----:B------:R-:W-:Y:S05]  /*a670*/  BSYNC.RECONVERGENT B6 ;  /* 0x0000000000067941 */ /* 0x000fea0003800200 */
.L_x_5022:
[----:B012---:R-:W0:Y:S01]  /*a680*/  LDC.64 R4, c[0x0][0x3b0] ;  /* 0x0000ec00ff047b82 */ /* 0x007e220000000a00 */
        /* <DEDUP_REMOVED lines=20> */
.L_x_5054:
[----:B------:R-:W2:Y:S01]  /*a7d0*/  LDG.E.U8 R4, desc[UR36][R4.64] ;  /* 0x0000002404047981 */ /* 0x000ea2000c1e1100 */
[----:B------:R-:W-:Y:S01]  /*a7e0*/  IMAD.MOV.U32 R17, RZ, RZ, RZ ;  /* 0x000000ffff117224 */ /* 0x000fe200078e00ff */
[----:B--2---:R-:W-:Y:S01]  /*a7f0*/  I2FP.F32.U32 R16, R4 ;  /* 0x0000000400107245 */ /* 0x004fe20000201000 */
[----:B------:R-:W-:Y:S06]  /*a800*/  BRA `(.L_x_5056) ;  /* 0x0000000c00b07947 */ /* 0x000fec0003800000 */
.L_x_5053:
        /* <DEDUP_REMOVED lines=10> */
.L_x_5058:
[----:B------:R-:W2:Y:S01]  /*a8b0*/  LDG.E R4, desc[UR36][R4.64] ;  /* 0x0000002404047981 */ /* 0x000ea2000c1e1900 */
[----:B------:R-:W-:Y:S01]  /*a8c0*/  IMAD.MOV.U32 R17, RZ, RZ, RZ ;  /* 0x000000ffff117224 */ /* 0x000fe200078e00ff */
[----:B--2---:R-:W-:Y:S01]  /*a8d0*/  I2FP.F32.S32 R16, R4 ;  /* 0x0000000400107245 */ /* 0x004fe20000201400 */
[----:B------:R-:W-:Y:S06]  /*a8e0*/  BRA `(.L_x_5056) ;  /* 0x0000000c00787947 */ /* 0x000fec0003800000 */
.L_x_5057:
[----:B------:R-:W2:Y:S01]  /*a8f0*/  LDG.E.U16 R4, desc[UR36][R4.64] ;  /* 0x0000002404047981 */ /* 0x000ea2000c1e1500 */
[----:B------:R-:W-:Y:S01]  /*a900*/  IMAD.MOV.U32 R17, RZ, RZ, RZ ;  /* 0x000000ffff117224 */ /* 0x000fe200078e00ff */
[----:B--2---:R0:W1:Y:S01]  /*a910*/  I2F.S16 R16, R4 ;  /* 0x0000000400107306 */ /* 0x0040620000101400 */
[----:B------:R-:W-:Y:S05]  /*a920*/  BRA `(.L_x_5056) ;  /* 0x0000000c00687947 */ /* 0x000fea0003800000 */
.L_x_5052:
        /* <DEDUP_REMOVED lines=9> */
.L_x_5060:
[----:B------:R-:W2:Y:S01]  /*a9c0*/  LDG.E.U16 R4, desc[UR36][R4.64] ;  /* 0x0000002404047981 */ /* 0x000ea2000c1e1500 */
[----:B------:R-:W-:Y:S02]  /*a9d0*/  IMAD.MOV.U32 R17, RZ, RZ, RZ ;  /* 0x000000ffff117224 */ /* 0x000fe400078e00ff */
[----:B--2---:R-:W-:Y:S01]  /*a9e0*/  HADD2.F32 R16, -RZ, R4.H0_H0 ;  /* 0x20000004ff107230 */ /* 0x004fe20000004100 */
[----:B------:R-:W-:Y:S06]  /*a9f0*/  BRA `(.L_x_5056) ;  /* 0x0000000c00347947 */ /* 0x000fec0003800000 */
.L_x_5059:
        /* <DEDUP_REMOVED lines=8> */
.L_x_5062:
[----:B------:R-:W2:Y:S02]  /*aa80*/  LDG.E R4, desc[UR36][R4.64] ;  /* 0x0000002404047981 */ /* 0x000ea4000c1e1900 */
[--C-:B--2---:R-:W-:Y:S02]  /*aa90*/  HADD2.F32 R16, -RZ, R4.reuse.H0_H0 ;  /* 0x20000004ff107230 */ /* 0x104fe40000004100 */
[----:B------:R-:W-:Y:S01]  /*aaa0*/  HADD2.F32 R17, -RZ, R4.H1_H1 ;  /* 0x30000004ff117230 */ /* 0x000fe20000004100 */
[----:B------:R-:W-:Y:S06]  /*aab0*/  BRA `(.L_x_5056) ;  /* 0x0000000c00047947 */ /* 0x000fec0003800000 */
.L_x_5061:
        /* <DEDUP_REMOVED lines=12> */
.L_x_5051:
        /* <DEDUP_REMOVED lines=13> */
.L_x_5065:
        /* <DEDUP_REMOVED lines=22> */
.L_x_5064:
        /* <DEDUP_REMOVED lines=26> */
.L_x_5067:
        /* <DEDUP_REMOVED lines=14> */
.L_x_5066:
[----:B------:R-:W2:Y:S01]  /*b030*/  LDG.E.U16 R4, desc[UR36][R4.64] ;  /* 0x0000002404047981 */ /* 0x000ea2000c1e1500 */
[----:B------:R-:W-:Y:S02]  /*b040*/  IMAD.MOV.U32 R17, RZ, RZ, RZ ;  /* 0x000000ffff117224 */ /* 0x000fe400078e00ff */
[----:B--2---:R-:W-:Y:S01]  /*b050*/  IMAD.U32 R16, R4, 0x10000, RZ ;  /* 0x0001000004107824 */ /* 0x004fe200078e00ff */
[----:B------:R-:W-:Y:S06]  /*b060*/  BRA `(.L_x_5056) ;  /* 0x0000000400987947 */ /* 0x000fec0003800000 */
.L_x_5063:
        /* <DEDUP_REMOVED lines=12> */
.L_x_5070:
        /* <DEDUP_REMOVED lines=20> */
.L_x_5072:
[----:B------:R-:W-:Y:S05]  /*b270*/  BSYNC.RECONVERGENT B0 ;  /* 0x0000000000007941 */ /* 0x000fea0003800200 */
.L_x_5071:
[----:B------:R-:W-:Y:S01]  /*b280*/  IMAD.SHL.U32 R0, R0, 0x100000, RZ ;  /* 0x0010000000007824 */ /* 0x000fe200078e00ff */
[----:B------:R-:W-:-:S04]  /*b290*/  LEA R3, R3, 0x3b800000, 0x17 ;  /* 0x3b80000003037811 */ /* 0x000fc800078eb8ff */
[----:B------:R-:W-:Y:S01]  /*b2a0*/  LOP3.LUT R16, R3, R0, R7, 0xfe, !PT ;  /* 0x0000000003107212 */ /* 0x000fe200078efe07 */
[----:B------:R-:W-:Y:S06]  /*b2b0*/  BRA `(.L_x_5056) ;  /* 0x0000000400047947 */ /* 0x000fec0003800000 */
.L_x_5069:
        /* <DEDUP_REMOVED lines=20> */
.L_x_5074:
[----:B------:R-:W-:Y:S05]  /*b400*/  BSYNC.RECONVERGENT B0 ;  /* 0x0000000000007941 */ /* 0x000fea0003800200 */
.L_x_5073:
[----:B------:R-:W-:Y:S01]  /*b410*/  IMAD.SHL.U32 R0, R0, 0x200000, RZ ;  /* 0x0020000000007824 */ /* 0x000fe200078e00ff */
[----:B------:R-:W-:-:S04]  /*b420*/  LEA R3, R3, 0x37800000, 0x17 ;  /* 0x3780000003037811 */ /* 0x000fc800078eb8ff */
[----:B------:R-:W-:Y:S01]  /*b430*/  LOP3.LUT R16, R3, R0, R7, 0xfe, !PT ;  /* 0x0000000003107212 */ /* 0x000fe200078efe07 */
[----:B------:R-:W-:Y:S06]  /*b440*/  BRA `(.L_x_5056) ;  /* 0x0000000000a07947 */ /* 0x000fec0003800000 */
.L_x_5068:
        /* <DEDUP_REMOVED lines=15> */
.L_x_5055:
        /* <DEDUP_REMOVED lines=16> */
.L_x_5077:
[----:B------:R-:W-:Y:S01]  /*b640*/  CS2R R16, SRZ ;  /* 0x0000000000107805 */ /* 0x000fe2000001ff00 */
[----:B------:R-:W-:Y:S06]  /*b650*/  BRA `(.L_x_5056) ;  /* 0x00000000001c7947 */ /* 0x000fec0003800000 */
.L_x_5076:
[----:B------:R-:W2:Y:S01]  /*b660*/  LDG.E.64 R4, desc[UR36][R4.64] ;  /* 0x0000002404047981 */ /* 0x000ea2000c1e1b00 */
[----:B------:R-:W-:Y:S01]  /*b670*/  IMAD.MOV.U32 R17, RZ, RZ, RZ ;  /* 0x000000ffff117224 */ /* 0x000fe200078e00ff */
[----:B--2---:R0:W1:Y:S02]  /*b680*/  I2F.U64 R16, R4 ;  /* 0x0000000400107312 */ /* 0x0040640000301000 */
[----:B01----:R-:W-:Y:S05]  /*b690*/  BRA `(.L_x_5056) ;  /* 0x00000000000c7947 */ /* 0x003fea0003800000 */
.L_x_5075:
[----:B------:R-:W2:Y:S01]  /*b6a0*/  LDG.E R4, desc[UR36][R4.64] ;  /* 0x0000002404047981 */ /* 0x000ea2000c1e1900 */
[----:B------:R-:W-:Y:S01]  /*b6b0*/  IMAD.MOV.U32 R17, RZ, RZ, RZ ;  /* 0x000000ffff117224 */ /* 0x000fe200078e00ff */
[----:B--2---:R-:W-:-:S07]  /*b6c0*/  I2FP.F32.U32 R16, R4 ;  /* 0x0000000400107245 */ /* 0x004fce0000201000 */
.L_x_5056:
[----:B------:R-:W-:Y:S05]  /*b6d0*/  BSYNC.RECONVERGENT B6 ;  /* 0x0000000000067941 */ /* 0x000fea0003800200 */
.L_x_5050:
[----:B012---:R-:W0:Y:S01]  /*b6e0*/  LDC.64 R4, c[0x0][0x3b8] ;  /* 0x0000ee00ff047b82 */ /* 0x007e220000000a00 */
        /* <DEDUP_REMOVED lines=16> */
[----:B--2---:R0:W1:Y:S01]  /*b7f0*/  I2F.S16 R40, R4 ;  /* 0x0000000400287306 */ /* 0x0040620000101400 */
[----:B------:R-:W-:Y:S05]  /*b800*/  BRA `(.L_x_5021) ;  /* 0x0000000c00847947 */ /* 0x000fea0003800000 */
.L_x_5081:
[----:B------:R-:W2:Y:S02]  /*b810*/  LDG.E.U8 R4, desc[UR36][R4.64] ;  /* 0x0000002404047981 */ /* 0x000ea4000c1e1100 */
[----:B--2---:R-:W-:Y:S01]  /*b820*/  I2FP.F32.U32 R40, R4 ;  /* 0x0000000400287245 */ /* 0x004fe20000201000 */
[----:B------:R-:W-:Y:S06]  /*b830*/  BRA `(.L_x_5021) ;  /* 0x0000000c00787947 */ /* 0x000fec0003800000 */
.L_x_5080:
[----:B------:R-:W-:-:S09]  /*b840*/  UISETP.NE.AND UP0, UPT, UR4, 0x2, UPT ;  /* 0x000000020400788c */ /* 0x000fd2000bf05270 */
[----:B------:R-:W-:Y:S05]  /*b850*/  BRA.U !UP0, `(.L_x_5083) ;  /* 0x0000000108287547 */ /* 0x000fea000b800000 */
[----:B------:R-:W-:-:S09]  /*b860*/  UISETP.NE.AND UP0, UPT, UR4, 0x3, UPT ;  /* 0x000000030400788c */ /* 0x000fd2000bf05270 */
[----:B------:R-:W-:Y:S05]  /*b870*/  BRA.U !UP0, `(.L_x_5084) ;  /* 0x0000000108147547 */ /* 0x000fea000b800000 */
[----:B------:R-:W-:-:S09]  /*b880*/  UISETP.NE.AND UP0, UPT, UR4, 0x4, UPT ;  /* 0x000000040400788c */ /* 0x000fd2000bf05270 */
[----:B------:R-:W-:Y:S05]  /*b890*/  BRA.U UP0, `(.L_x_5082) ;  /* 0x0000000d00047547 */ /* 0x000fea000b800000 */
[----:B------:R-:W2:Y:S02]  /*b8a0*/  LDG.E.64 R4, desc[UR36][R4.64] ;  /* 0x0000002404047981 */ /* 0x000ea4000c1e1b00 */
[----:B--2---:R0:W1:Y:S02]  /*b8b0*/  I2F.S64 R40, R4 ;  /* 0x0000000400287312 */ /* 0x0040640000301400 */
[----:B01----:R-:W-:Y:S05]  /*b8c0*/  BRA `(.L_x_5021) ;  /* 0x0000000c00547947 */ /* 0x003fea0003800000 */
.L_x_5084:
[----:B------:R-:W2:Y:S02]  /*b8d0*/  LDG.E R4, desc[UR36][R4.64] ;  /* 0x0000002404047981 */ /* 0x000ea4000c1e1900 */
[----:B--2---:R-:W-:Y:S01]  /*b8e0*/  I2FP.F32.S32 R40, R4 ;  /* 0x0000000400287245 */ /* 0x004fe20000201400 */
[----:B------:R-:W-:Y:S06]  /*b8f0*/  BRA `(.L_x_5021) ;  /* 0x0000000c00487947 */ /* 0x000fec0003800000 */
.L_x_5083:
[----:B------:R-:W2:Y:S02]  /*b900*/  LDG.E.U16 R4, desc[UR36][R4.64] ;  /* 0x0000002404047981 */ /* 0x000ea4000c1e1500 */
[----:B--2---:R0:W1:Y:S01]  /*b910*/  I2F.S16 R40, R4 ;  /* 0x0000000400287306 */ /* 0x0040620000101400 */
[----:B------:R-:W-:Y:S05]  /*b920*/  BRA `(.L_x_5021) ;  /* 0x0000000c003c7947 */ /* 0x000fea0003800000 */
.L_x_5079:
[----:B------:R-:W-:-:S09]  /*b930*/  UISETP.GT.AND UP0, UPT, UR4, 0x6, UPT ;  /* 0x000000060400788c */ /* 0x000fd2000bf04270 */
[----:B------:R-:W-:Y:S05]  /*b940*/  BRA.U UP0, `(.L_x_5085) ;  /* 0x0000000100247547 */ /* 0x000fea000b800000 */
[----:B------:R-:W-:-:S09]  /*b950*/  UISETP.NE.AND UP0, UPT, UR4, 0x5, UPT ;  /* 0x000000050400788c */ /* 0x000fd2000bf05270 */
[----:B------:R-:W-:Y:S05]  /*b960*/  BRA.U !UP0, `(.L_x_5086) ;  /* 0x0000000108107547 */ /* 0x000fea000b800000 */
[----:B------:R-:W-:-:S09]  /*b970*/  UISETP.NE.AND UP0, UPT, UR4, 0x6, UPT ;  /* 0x000000060400788c */ /* 0x000fd2000bf05270 */
[----:B------:R-:W-:Y:S05]  /*b980*/  BRA.U UP0, `(.L_x_5082) ;  /* 0x0000000900c87547 */ /* 0x000fea000b800000 */
[----:B------:R0:W5:Y:S01]  /*b990*/  LDG.E R40, desc[UR36][R4.64] ;  /* 0x0000002404287981 */ /* 0x000162000c1e1900 */
[----:B------:R-:W-:Y:S05]  /*b9a0*/  BRA `(.L_x_5021) ;  /* 0x0000000c001c7947 */ /* 0x000fea0003800000 */
.L_x_5086:
[----:B------:R-:W2:Y:S02]  /*b9b0*/  LDG.E.U16 R4, desc[UR36][R4.64] ;  /* 0x0000002404047981 */ /* 0x000ea4000c1e1500 */
[----:B--2---:R-:W-:Y:S01]  /*b9c0*/  HADD2.F32 R40, -RZ, R4.H0_H0 ;  /* 0x20000004ff287230 */ /* 0x004fe20000004100 */
[----:B------:R-:W-:Y:S06]  /*b9d0*/  BRA `(.L_x_5021) ;  /* 0x0000000c00107947 */ /* 0x000fec0003800000 */
.L_x_5085:
        /* <DEDUP_REMOVED lines=8> */
.L_x_5088:
[----:B------:R-:W2:Y:S02]  /*ba60*/  LDG.E R4, desc[UR36][R4.64] ;  /* 0x0000002404047981 */ /* 0x000ea4000c1e1900 */
[--C-:B--2---:R-:W-:Y:S02]  /*ba70*/  HADD2.F32 R40, -RZ, R4.reuse.H0_H0 ;  /* 0x20000004ff287230 */ /* 0x104fe40000004100 */
[----:B------:R-:W-:Y:S01]  /*ba80*/  HADD2.F32 R41, -RZ, R4.H1_H1 ;  /* 0x30000004ff297230 */ /* 0x000fe20000004100 */
[----:B------:R-:W-:Y:S06]  /*ba90*/  BRA `(.L_x_5021) ;  /* 0x0000000800e07947 */ /* 0x000fec0003800000 */
.L_x_5087:
        /* <DEDUP_REMOVED lines=11> */
.L_x_5078:
        /* <DEDUP_REMOVED lines=10> */
[----:B------:R-:W-:Y:S01]  /*bbf0*/  FSEL R40, RZ, 1, !P0 ;  /* 0x3f800000ff287808 */ /* 0x000fe20004000000 */
[----:B------:R-:W-:Y:S08]  /*bc00*/  BRA `(.L_x_5021) ;  /* 0x0000000800847947 */ /* 0x000ff00003800000 */
.L_x_5091:
        /* <DEDUP_REMOVED lines=22> */
.L_x_5090:
        /* <DEDUP_REMOVED lines=25> */
.L_x_5093:
        /* <DEDUP_REMOVED lines=13> */
.L_x_5092:
[----:B------:R-:W2:Y:S02]  /*bfd0*/  LDG.E.U16 R4, desc[UR36][R4.64] ;  /* 0x0000002404047981 */ /* 0x000ea4000c1e1500 */
[----:B--2---:R-:W-:Y:S01]  /*bfe0*/  IMAD.U32 R40, R4, 0x10000, RZ ;  /* 0x0001000004287824 */ /* 0x004fe200078e00ff */
[----:B------:R-:W-:Y:S06]  /*bff0*/  BRA `(.L_x_5021) ;  /* 0x0000000400887947 */ /* 0x000fec0003800000 */
.L_x_5089:
        /* <DEDUP_REMOVED lines=9> */
[----:B--2---:R-:W-:Y:S01]  /*c090*/  I2FP.F32.U32 R40, R4 ;  /* 0x0000000400287245 */ /* 0x004fe20000201000 */
[----:B------:R-:W-:Y:S06]  /*c0a0*/  BRA `(.L_x_5021) ;  /* 0x00000004005c7947 */ /* 0x000fec0003800000 */
.L_x_5096:
[----:B------:R-:W2:Y:S01]  /*c0b0*/  LDG.E.U8 R4, desc[UR36][R4.64] ;  /* 0x0000002404047981 */ /* 0x000ea2000c1e1100 */
        /* <DEDUP_REMOVED lines=19> */
.L_x_5098:
[----:B------:R-:W-:Y:S05]  /*c1f0*/  BSYNC.RECONVERGENT B0 ;  /* 0x0000000000007941 */ /* 0x000fea0003800200 */
.L_x_5097:
[----:B------:R-:W-:Y:S01]  /*c200*/  IMAD.SHL.U32 R0, R0, 0x100000, RZ ;  /* 0x0010000000007824 */ /* 0x000fe200078e00ff */
[----:B------:R-:W-:-:S04]  /*c210*/  LEA R3, R3, 0x3b800000, 0x17 ;  /* 0x3b80000003037811 */ /* 0x000fc800078eb8ff */
[----:B------:R-:W-:Y:S01]  /*c220*/  LOP3.LUT R40, R3, R0, R7, 0xfe, !PT ;  /* 0x0000000003287212 */ /* 0x000fe200078efe07 */
[----:B------:R-:W-:Y:S06]  /*c230*/  BRA `(.L_x_5021) ;  /* 0x0000000000f87947 */ /* 0x000fec0003800000 */
.L_x_5095:
        /* <DEDUP_REMOVED lines=20> */
.L_x_5100:
[----:B------:R-:W-:Y:S05]  /*c380*/  BSYNC.RECONVERGENT B0 ;  /* 0x0000000000007941 */ /* 0x000fea0003800200 */
.L_x_5099:
[----:B------:R-:W-:Y:S01]  /*c390*/  IMAD.SHL.U32 R0, R0, 0x200000, RZ ;  /* 0x0020000000007824 */ /* 0x000fe200078e00ff */
[----:B------:R-:W-:-:S04]  /*c3a0*/  LEA R3, R3, 0x37800000, 0x17 ;  /* 0x3780000003037811 */ /* 0x000fc800078eb8ff */
[----:B------:R-:W-:Y:S01]  /*c3b0*/  LOP3.LUT R40, R3, R0, R7, 0xfe, !PT ;  /* 0x0000000003287212 */ /* 0x000fe200078efe07 */
[----:B------:R-:W-:Y:S06]  /*c3c0*/  BRA `(.L_x_5021) ;  /* 0x0000000000947947 */ /* 0x000fec0003800000 */
.L_x_5094:
        /* <DEDUP_REMOVED lines=8> */
[----:B--2---:R-:W-:-:S13]  /*c450*/  ISETP.NE.AND P0, PT, R4, RZ, PT ;  /* 0x000000ff0400720c */ /* 0x004fda0003f05270 */
[----:B------:R-:W-:Y:S05]  /*c460*/  @!P0 BRA `(.L_x_5021) ;  /* 0x00000000006c8947 */ /* 0x000fea0003800000 */
[----:B------:R-:W-:-:S13]  /*c470*/  ISETP.NE.AND P0, PT, R4, 0xff, PT ;  /* 0x000000ff0400780c */ /* 0x000fda0003f05270 */
[----:B------:R-:W-:Y:S02]  /*c480*/  @!P0 IMAD.MOV.U32 R40, RZ, RZ, 0x7f800001 ;  /* 0x7f800001ff288424 */ /* 0x000fe400078e00ff */
[----:B------:R-:W-:Y:S01]  /*c490*/  @P0 IMAD.SHL.U32 R40, R4, 0x800000, RZ ;  /* 0x0080000004280824 */ /* 0x000fe200078e00ff */
[----:B------:R-:W-:Y:S06]  /*c4a0*/  BRA `(.L_x_5021) ;  /* 0x00000000005c7947 */ /* 0x000fec0003800000 */
.L_x_5082:
        /* <DEDUP_REMOVED lines=16> */
.L_x_5103:
[----:B------:R-:W-:Y:S01]  /*c5b0*/  IMAD.MOV.U32 R40, RZ, RZ, RZ ;  /* 0x000000ffff287224 */ /* 0x000fe200078e00ff */
[----:B------:R-:W-:Y:S06]  /*c5c0*/  BRA `(.L_x_5021) ;  /* 0x0000000000147947 */ /* 0x000fec0003800000 */
.L_x_5102:
[----:B------:R-:W2:Y:S02]  /*c5d0*/  LDG.E.64 R4, desc[UR36][R4.64] ;  /* 0x0000002404047981 */ /* 0x000ea4000c1e1b00 */
[----:B--2---:R0:W1:Y:S02]  /*c5e0*/  I2F.U64 R40, R4 ;  /* 0x0000000400287312 */ /* 0x0040640000301000 */
[----:B01----:R-:W-:Y:S05]  /*c5f0*/  BRA `(.L_x_5021) ;  /* 0x0000000000087947 */ /* 0x003fea0003800000 */
.L_x_5101:
[----:B------:R-:W2:Y:S02]  /*c600*/  LDG.E R4, desc[UR36][R4.64] ;  /* 0x0000002404047981 */ /* 0x000ea4000c1e1900 */
[----:B--2---:R-:W-:-:S07]  /*c610*/  I2FP.F32.U32 R40, R4 ;  /* 0x0000000400287245 */ /* 0x004fce0000201000 */
.L_x_5021:
[----:B------:R-:W-:Y:S05]  /*c620*/  BSYNC.RECONVERGENT B7 ;  /* 0x0000000000077941 */ /* 0x000fea0003800200 */
.L_x_5020:
[----:B------:R-:W3:Y:S01]  /*c630*/  LDC.U8 R44, c[0x0][0x3d4] ;  /* 0x0000f500ff2c7b82 */ /* 0x000ee20000000000 */
[CC--:B------:R-:W-:Y:S01]  /*c640*/  ISETP.GE.AND P0, PT, R43.reuse, R42.reuse, PT ;  /* 0x0000002a2b00720c */ /* 0x0c0fe20003f06270 */
[C---:B012---:R-:W-:Y:S01]  /*c650*/  VIADD R5, R43.reuse, 0x180 ;  /* 0x000001802b057836 */ /* 0x047fe20000000000 */
[----:B------:R-:W-:Y:S01]  /*c660*/  BSSY.RECONVERGENT B0, `(.L_x_5104) ;  /* 0x0000018000007945 */ /* 0x000fe20003800200 */
[C---:B------:R-:W-:Y:S02]  /*c670*/  VIADD R3, R43.reuse, 0x100 ;  /* 0x000001002b037836 */ /* 0x040fe40000000000 */
[----:B------:R-:W-:Y:S01]  /*c680*/  VIADD R45, R43, 0x80 ;  /* 0x000000802b2d7836 */ /* 0x000fe20000000000 */
[-C--:B------:R-:W-:Y:S02]  /*c690*/  ISETP.GE.AND P3, PT, R5, R42.reuse, PT ;  /* 0x0000002a0500720c */ /* 0x080fe40003f66270 */
[----:B----4-:R-:W-:Y:S02]  /*c6a0*/  CS2R R4, SRZ ;  /* 0x0000000000047805 */ /* 0x010fe4000001ff00 */
[----:B------:R-:W-:-:S02]  /*c6b0*/  ISETP.GE.AND P2, PT, R3, R42, PT ;  /* 0x0000002a0300720c */ /* 0x000fc40003f46270 */
[----:B------:R-:W-:Y:S01]  /*c6c0*/  ISETP.GE.AND P1, PT, R45, R42, PT ;  /* 0x0000002a2d00720c */ /* 0x000fe20003f26270 */
[----:B------:R-:W-:-:S12]  /*c6d0*/  @P0 BRA `(.L_x_5105) ;  /* 0x0000000000400947 */ /* 0x000fd80003800000 */
[----:B------:R-:W0:Y:S01]  /*c6e0*/  LDCU.64 UR6, c[0x0][0x390] ;  /* 0x00007200ff0677ac */ /* 0x000e220008000a00 */
[----:B------:R-:W1:Y:S01]  /*c6f0*/  LDCU.64 UR4, c[0x0][0x388] ;  /* 0x00007100ff0477ac */ /* 0x000e620008000a00 */
[C---:B0----5:R-:W-:Y:S01]  /*c700*/  FMUL.FTZ R3, R37.reuse, UR6 ;  /* 0x0000000625037c20 */ /* 0x061fe20008410000 */
[----:B------:R-:W-:-:S03]  /*c710*/  FMUL.FTZ R37, R37, UR7 ;  /* 0x0000000725257c20 */ /* 0x000fc60008410000 */
[C---:B------:R-:W-:Y:S01]  /*c720*/  FFMA.FTZ R0, R36.reuse, UR7, R3 ;  /* 0x0000000724007c23 */ /* 0x040fe20008010003 */
[C---:B-1----:R-:W-:Y:S01]  /*c730*/  FMUL.FTZ R3, R39.reuse, UR5 ;  /* 0x0000000527037c20 */ /* 0x042fe20008410000 */
[----:B------:R-:W-:Y:S01]  /*c740*/  FFMA.FTZ R37, R36, UR6, -R37 ;  /* 0x0000000624257c23 */ /* 0x000fe20008010825 */
[----:B------:R-:W-:Y:S01]  /*c750*/  FMUL.FTZ R39, R39, UR4 ;  /* 0x0000000427277c20 */ /* 0x000fe20008410000 */
[CC--:B------:R-:W-:Y:S01]  /*c760*/  FMUL.FTZ R4, R0.reuse, R35.reuse ;  /* 0x0000002300047220 */ /* 0x0c0fe20000410000 */
[-C--:B------:R-:W-:Y:S01]  /*c770*/  FMUL.FTZ R0, R0, R34.reuse ;  /* 0x0000002200007220 */ /* 0x080fe20000410000 */
[C---:B---3--:R-:W-:Y:S01]  /*c780*/  FFMA.FTZ R3, R38.reuse, UR4, -R3 ;  /* 0x0000000426037c23 */ /* 0x048fe20008010803 */
[----:B------:R-:W-:Y:S01]  /*c790*/  FFMA.FTZ R39, R38, UR5, R39 ;  /* 0x0000000526277c23 */ /* 0x000fe20008010027 */
[C---:B------:R-:W-:Y:S01]  /*c7a0*/  FFMA.FTZ R4, R37.reuse, R34, -R4 ;  /* 0x0000002225047223 */ /* 0x040fe20000010804 */
[----:B------:R-:W-:-:S03]  /*c7b0*/  FFMA.FTZ R0, R37, R35, R0 ;  /* 0x0000002325007223 */ /* 0x000fc60000010000 */
[----:B------:R-:W-:Y:S01]  /*c7c0*/  FADD.FTZ R4, R3, R4 ;  /* 0x0000000403047221 */ /* 0x000fe20000010000 */
[----:B------:R-:W-:-:S07]  /*c7d0*/  FADD.FTZ R5, R39, R0 ;  /* 0x0000000027057221 */ /* 0x000fce0000010000 */
.L_x_5105:
[----:B------:R-:W-:Y:S05]  /*c7e0*/  BSYNC.RECONVERGENT B0 ;  /* 0x0000000000007941 */ /* 0x000fea0003800200 */
.L_x_5104:
[----:B------:R-:W-:Y:S01]  /*c7f0*/  BSSY.RECONVERGENT B0, `(.L_x_5106) ;  /* 0x0000013000007945 */ /* 0x000fe20003800200 */
[----:B-----5:R-:W-:-:S03]  /*c800*/  CS2R R34, SRZ ;  /* 0x0000000000227805 */ /* 0x020fc6000001ff00 */
[----:B------:R-:W-:Y:S05]  /*c810*/  @P1 BRA `(.L_x_5107) ;  /* 0x0000000000401947 */ /* 0x000fea0003800000 */
[----:B------:R-:W0:Y:S01]  /*c820*/  LDCU.64 UR6, c[0x0][0x390] ;  /* 0x00007200ff0677ac */ /* 0x000e220008000a00 */
[----:B------:R-:W1:Y:S01]  /*c830*/  LDCU.64 UR4, c[0x0][0x388] ;  /* 0x00007100ff0477ac */ /* 0x000e620008000a00 */
[C---:B0-----:R-:W-:Y:S01]  /*c840*/  FMUL.FTZ R3, R31.reuse, UR6 ;  /* 0x000000061f037c20 */ /* 0x041fe20008410000 */
[----:B------:R-:W-:-:S03]  /*c850*/  FMUL.FTZ R31, R31, UR7 ;  /* 0x000000071f1f7c20 */ /* 0x000fc60008410000 */
[C---:B------:R-:W-:Y:S01]  /*c860*/  FFMA.FTZ R0, R30.reuse, UR7, R3 ;  /* 0x000000071e007c23 */ /* 0x040fe20008010003 */
[C---:B-1----:R-:W-:Y:S01]  /*c870*/  FMUL.FTZ R3, R33.reuse, UR5 ;  /* 0x0000000521037c20 */ /* 0x042fe20008410000 */
[----:B------:R-:W-:Y:S01]  /*c880*/  FFMA.FTZ R31, R30, UR6, -R31 ;  /* 0x000000061e1f7c23 */ /* 0x000fe2000801081f */
[----:B------:R-:W-:Y:S01]  /*c890*/  FMUL.FTZ R33, R33, UR4 ;  /* 0x0000000421217c20 */ /* 0x000fe20008410000 */
[CC--:B------:R-:W-:Y:S01]  /*c8a0*/  FMUL.FTZ R6, R0.reuse, R29.reuse ;  /* 0x0000001d00067220 */ /* 0x0c0fe20000410000 */
[-C--:B------:R-:W-:Y:S01]  /*c8b0*/  FMUL.FTZ R0, R0, R28.reuse ;  /* 0x0000001c00007220 */ /* 0x080fe20000410000 */
[C---:B------:R-:W-:Y:S01]  /*c8c0*/  FFMA.FTZ R3, R32.reuse, UR4, -R3 ;  /* 0x0000000420037c23 */ /* 0x040fe20008010803 */
[----:B------:R-:W-:Y:S01]  /*c8d0*/  FFMA.FTZ R33, R32, UR5, R33 ;  /* 0x0000000520217c23 */ /* 0x000fe20008010021 */
[C---:B------:R-:W-:Y:S01]  /*c8e0*/  FFMA.FTZ R6, R31.reuse, R28, -R6 ;  /* 0x0000001c1f067223 */ /* 0x040fe20000010806 */
[----:B------:R-:W-:-:S03]  /*c8f0*/  FFMA.FTZ R0, R31, R29, R0 ;  /* 0x0000001d1f007223 */ /* 0x000fc60000010000 */
[----:B------:R-:W-:Y:S01]  /*c900*/  FADD.FTZ R34, R3, R6 ;  /* 0x0000000603227221 */ /* 0x000fe20000010000 */
[----:B------:R-:W-:-:S07]  /*c910*/  FADD.FTZ R35, R33, R0 ;  /* 0x0000000021237221 */ /* 0x000fce0000010000 */
.L_x_5107:
[----:B------:R-:W-:Y:S05]  /*c920*/  BSYNC.RECONVERGENT B0 ;  /* 0x0000000000007941 */ /* 0x000fea0003800200 */
.L_x_5106:
[----:B------:R-:W-:Y:S01]  /*c930*/  BSSY.RECONVERGENT B0, `(.L_x_5108) ;  /* 0x0000013000007945 */ /* 0x000fe20003800200 */
[----:B------:R-:W-:-:S03]  /*c940*/  CS2R R28, SRZ ;  /* 0x00000000001c7805 */ /* 0x000fc6000001ff00 */
        /* <DEDUP_REMOVED lines=17> */
.L_x_5109:
[----:B------:R-:W-:Y:S05]  /*ca60*/  BSYNC.RECONVERGENT B0 ;  /* 0x0000000000007941 */ /* 0x000fea0003800200 */
.L_x_5108:
        /* <DEDUP_REMOVED lines=19> */
.L_x_5111:
[----:B------:R-:W-:Y:S05]  /*cba0*/  BSYNC.RECONVERGENT B0 ;  /* 0x0000000000007941 */ /* 0x000fea0003800200 */
.L_x_5110:
[----:B------:R-:W-:Y:S04]  /*cbb0*/  BSSY.RECONVERGENT B6, `(.L_x_5112) ;  /* 0x0000101000067945 */ /* 0x000fe80003800200 */
[----:B------:R-:W-:Y:S05]  /*cbc0*/  @P0 BRA `(.L_x_5113) ;  /* 0x0000000c00fc0947 */ /* 0x000fea0003800000 */
[----:B------:R-:W0:Y:S01]  /*cbd0*/  LDCU UR4, c[0x0][0x3d8] ;  /* 0x00007b00ff0477ac */ /* 0x000e220008000800 */
[----:B------:R-:W1:Y:S01]  /*cbe0*/  LDC.64 R6, c[0x0][0x3a0] ;  /* 0x0000e800ff067b82 */ /* 0x000e620000000a00 */
[----:B------:R-:W-:Y:S01]  /*cbf0*/  IMAD R0, R2, 0x200, R43 ;  /* 0x0000020002007824 */ /* 0x000fe200078e022b */
[----:B---3--:R-:W-:-:S03]  /*cc00*/  PRMT R8, R44, 0x9910, RZ ;  /* 0x000099102c087816 */ /* 0x008fc600000000ff */
        /* <DEDUP_REMOVED lines=14> */
[----:B------:R-:W0:Y:S01]  /*ccf0*/  F2I.FTZ.TRUNC.NTZ R3, R4 ;  /* 0x0000000400037305 */ /* 0x000e22000021f100 */
[----:B------:R-:W-:Y:S01]  /*cd00*/  IMAD.MOV.U32 R43, RZ, RZ, R45 ;  /* 0x000000ffff2b7224 */ /* 0x000fe200078e002d */
[----:B0-----:R0:W-:Y:S01]  /*cd10*/  STG.E.U8 desc[UR36][R6.64], R3 ;  /* 0x0000000306007986 */ /* 0x0011e2000c101124 */
[----:B------:R-:W-:Y:S05]  /*cd20*/  BRA `(.L_x_5113) ;  /* 0x0000000c00a47947 */ /* 0x000fea0003800000 */
.L_x_5117:
[----:B------:R-:W0:Y:S01]  /*cd30*/  F2I.S64.TRUNC R4, R4 ;  /* 0x0000000400047311 */ /* 0x000e22000020d900 */
[----:B------:R-:W-:Y:S02]  /*cd40*/  IMAD.MOV.U32 R43, RZ, RZ, R45 ;  /* 0x000000ffff2b7224 */ /* 0x000fe400078e002d */
[----:B0-----:R-:W-:-:S05]  /*cd50*/  IMAD.MOV.U32 R3, RZ, RZ, R4 ;  /* 0x000000ffff037224 */ /* 0x001fca00078e0004 */
[----:B------:R0:W-:Y:S01]  /*cd60*/  STG.E.U8 desc[UR36][R6.64], R3 ;  /* 0x0000000306007986 */ /* 0x0001e2000c101124 */
[----:B------:R-:W-:Y:S05]  /*cd70*/  BRA `(.L_x_5113) ;  /* 0x0000000c00907947 */ /* 0x000fea0003800000 */
.L_x_5116:
[----:B------:R-:W-:-:S13]  /*cd80*/  ISETP.NE.AND P0, PT, R0, 0x2, PT ;  /* 0x000000020000780c */ /* 0x000fda0003f05270 */
[----:B------:R-:W-:Y:S05]  /*cd90*/  @!P0 BRA `(.L_x_5119) ;  /* 0x0000000000308947 */ /* 0x000fea0003800000 */
[----:B------:R-:W-:-:S13]  /*cda0*/  ISETP.NE.AND P0, PT, R0, 0x3, PT ;  /* 0x000000030000780c */ /* 0x000fda0003f05270 */
[----:B------:R-:W-:Y:S05]  /*cdb0*/  @!P0 BRA `(.L_x_5120) ;  /* 0x0000000000188947 */ /* 0x000fea0003800000 */
[----:B------:R-:W-:-:S13]  /*cdc0*/  ISETP.NE.AND P0, PT, R0, 0x4, PT ;  /* 0x000000040000780c */ /* 0x000fda0003f05270 */
[----:B------:R-:W-:Y:S05]  /*cdd0*/  @P0 BRA `(.L_x_5118) ;  /* 0x0000000800d40947 */ /* 0x000fea0003800000 */
[----:B------:R-:W0:Y:S01]  /*cde0*/  F2I.S64.TRUNC R4, R4 ;  /* 0x0000000400047311 */ /* 0x000e22000020d900 */
[----:B------:R-:W-:Y:S01]  /*cdf0*/  IMAD.MOV.U32 R43, RZ, RZ, R45 ;  /* 0x000000ffff2b7224 */ /* 0x000fe200078e002d */
[----:B0-----:R0:W-:Y:S01]  /*ce00*/  STG.E.64 desc[UR36][R6.64], R4 ;  /* 0x0000000406007986 */ /* 0x0011e2000c101b24 */
[----:B------:R-:W-:Y:S05]  /*ce10*/  BRA `(.L_x_5113) ;  /* 0x0000000c00687947 */ /* 0x000fea0003800000 */
.L_x_5120:
[----:B------:R-:W0:Y:S01]  /*ce20*/  F2I.FTZ.TRUNC.NTZ R3, R4 ;  /* 0x0000000400037305 */ /* 0x000e22000021f100 */
[----:B------:R-:W-:Y:S01]  /*ce30*/  IMAD.MOV.U32 R43, RZ, RZ, R45 ;  /* 0x000000ffff2b7224 */ /* 0x000fe200078e002d */
[----:B0-----:R0:W-:Y:S01]  /*ce40*/  STG.E desc[UR36][R6.64], R3 ;  /* 0x0000000306007986 */ /* 0x0011e2000c101924 */
[----:B------:R-:W-:Y:S05]  /*ce50*/  BRA `(.L_x_5113) ;  /* 0x0000000c00587947 */ /* 0x000fea0003800000 */
.L_x_5119:
[----:B------:R-:W0:Y:S01]  /*ce60*/  F2I.FTZ.TRUNC.NTZ R3, R4 ;  /* 0x0000000400037305 */ /* 0x000e22000021f100 */
[----:B------:R-:W-:Y:S01]  /*ce70*/  IMAD.MOV.U32 R43, RZ, RZ, R45 ;  /* 0x000000ffff2b7224 */ /* 0x000fe200078e002d */
[----:B0-----:R0:W-:Y:S01]  /*ce80*/  STG.E.U16 desc[UR36][R6.64], R3 ;  /* 0x0000000306007986 */ /* 0x0011e2000c101524 */
[----:B------:R-:W-:Y:S05]  /*ce90*/  BRA `(.L_x_5113) ;  /* 0x0000000c00487947 */ /* 0x000fea0003800000 */
.L_x_5115:
[----:B------:R-:W-:-:S13]  /*cea0*/  ISETP.GT.AND P0, PT, R0, 0x6, PT ;  /* 0x000000060000780c */ /* 0x000fda0003f04270 */
[----:B------:R-:W-:Y:S05]  /*ceb0*/  @P0 BRA `(.L_x_5121) ;  /* 0x00000000002c0947 */ /* 0x000fea0003800000 */
[----:B------:R-:W-:-:S13]  /*cec0*/  ISETP.NE.AND P0, PT, R0, 0x5, PT ;  /* 0x000000050000780c */ /* 0x000fda0003f05270 */
[----:B------:R-:W-:Y:S05]  /*ced0*/  @!P0 BRA `(.L_x_5122) ;  /* 0x0000000000148947 */ /* 0x000fea0003800000 */
[----:B------:R-:W-:-:S13]  /*cee0*/  ISETP.NE.AND P0, PT, R0, 0x6, PT ;  /* 0x000000060000780c */ /* 0x000fda0003f05270 */
[----:B------:R-:W-:Y:S05]  /*cef0*/  @P0 BRA `(.L_x_5118) ;  /* 0x00000008008c0947 */ /* 0x000fea0003800000 */
[----:B------:R0:W-:Y:S01]  /*cf00*/  STG.E desc[UR36][R6.64], R4 ;  /* 0x0000000406007986 */ /* 0x0001e2000c101924 */
[----:B------:R-:W-:Y:S01]  /*cf10*/  IMAD.MOV.U32 R43, RZ, RZ, R45 ;  /* 0x000000ffff2b7224 */ /* 0x000fe200078e002d */
[----:B------:R-:W-:Y:S06]  /*cf20*/  BRA `(.L_x_5113) ;  /* 0x0000000c00247947 */ /* 0x000fec0003800000 */
.L_x_5122:
[----:B------:R-:W-:Y:S01]  /*cf30*/  F2FP.F16.F32.PACK_AB R4, RZ, R4 ;  /* 0x00000004ff04723e */ /* 0x000fe200000000ff */
[----:B------:R-:W-:-:S04]  /*cf40*/  IMAD.MOV.U32 R43, RZ, RZ, R45 ;  /* 0x000000ffff2b7224 */ /* 0x000fc800078e002d */
[----:B------:R0:W-:Y:S01]  /*cf50*/  STG.E.U16 desc[UR36][R6.64], R4 ;  /* 0x0000000406007986 */ /* 0x0001e2000c101524 */
[----:B------:R-:W-:Y:S05]  /*cf60*/  BRA `(.L_x_5113) ;  /* 0x0000000c00147947 */ /* 0x000fea0003800000 */
.L_x_5121:
[----:B------:R-:W-:-:S13]  /*cf70*/  ISETP.NE.AND P0, PT, R0, 0x7, PT ;  /* 0x000000070000780c */ /* 0x000fda0003f05270 */
[----:B------:R-:W-:Y:S05]  /*cf80*/  @!P0 BRA `(.L_x_5123) ;  /* 0x00000000002c8947 */ /* 0x000fea0003800000 */
[----:B------:R-:W-:-:S13]  /*cf90*/  ISETP.NE.AND P0, PT, R0, 0x8, PT ;  /* 0x000000080000780c */ /* 0x000fda0003f05270 */
[----:B------:R-:W-:Y:S05]  /*cfa0*/  @!P0 BRA `(.L_x_5124) ;  /* 0x0000000000148947 */ /* 0x000fea0003800000 */
[----:B------:R-:W-:-:S13]  /*cfb0*/  ISETP.NE.AND P0, PT, R0, 0x9, PT ;  /* 0x000000090000780c */ /* 0x000fda0003f05270 */
[----:B------:R-:W-:Y:S05]  /*cfc0*/  @P0 BRA `(.L_x_5118) ;  /* 0x0000000800580947 */ /* 0x000fea0003800000 */
[----:B------:R0:W-:Y:S01]  /*cfd0*/  STG.E.64 desc[UR36][R6.64], R4 ;  /* 0x0000000406007986 */ /* 0x0001e2000c101b24 */
[----:B------:R-:W-:Y:S01]  /*cfe0*/  IMAD.MOV.U32 R43, RZ, RZ, R45 ;  /* 0x000000ffff2b7224 */ /* 0x000fe200078e002d */
[----:B------:R-:W-:Y:S06]  /*cff0*/  BRA `(.L_x_5113) ;  /* 0x0000000800f07947 */ /* 0x000fec0003800000 */
.L_x_5124:
[----:B------:R-:W-:Y:S01]  /*d000*/  F2FP.F16.F32.PACK_AB R5, R5, R4 ;  /* 0x000000040505723e */ /* 0x000fe200000000ff */
[----:B------:R-:W-:-:S04]  /*d010*/  IMAD.MOV.U32 R43, RZ, RZ, R45 ;  /* 0x000000ffff2b7224 */ /* 0x000fc800078e002d */
[----:B------:R0:W-:Y:S01]  /*d020*/  STG.E desc[UR36][R6.64], R5 ;  /* 0x0000000506007986 */ /* 0x0001e2000c101924 */
[----:B------:R-:W-:Y:S05]  /*d030*/  BRA `(.L_x_5113) ;  /* 0x0000000800e07947 */ /* 0x000fea0003800000 */
.L_x_5123:
[----:B------:R-:W-:Y:S01]  /*d040*/  FMUL.FTZ R4, R4, 1 ;  /* 0x3f80000004047820 */ /* 0x000fe20000410000 */
[----:B------:R-:W-:-:S05]  /*d050*/  IMAD.MOV.U32 R43, RZ, RZ, R45 ;  /* 0x000000ffff2b7224 */ /* 0x000fca00078e002d */
[----:B------:R-:W0:Y:S02]  /*d060*/  F2F.F64.F32 R4, R4 ;  /* 0x0000000400047310 */ /* 0x000e240000201800 */
[----:B0-----:R0:W-:Y:S01]  /*d070*/  STG.E.64 desc[UR36][R6.64], R4 ;  /* 0x0000000406007986 */ /* 0x0011e2000c101b24 */
[----:B------:R-:W-:Y:S05]  /*d080*/  BRA `(.L_x_5113) ;  /* 0x0000000800cc7947 */ /* 0x000fea0003800000 */
.L_x_5114:
        /* <DEDUP_REMOVED lines=8> */
[----:B------:R-:W-:Y:S01]  /*d110*/  FSETP.NEU.FTZ.AND P0, PT, R4, RZ, PT ;  /* 0x000000ff0400720b */ /* 0x000fe20003f1d000 */
[----:B------:R-:W-:Y:S01]  /*d120*/  IMAD.MOV.U32 R43, RZ, RZ, R45 ;  /* 0x000000ffff2b7224 */ /* 0x000fe200078e002d */
[----:B------:R-:W-:-:S04]  /*d130*/  FSETP.NEU.FTZ.AND P1, PT, R5, RZ, PT ;  /* 0x000000ff0500720b */ /* 0x000fc80003f3d000 */
[----:B------:R-:W-:-:S04]  /*d140*/  PLOP3.LUT P0, PT, P0, P1, PT, 0xf8, 0x8f ;  /* 0x00000000008f781c */ /* 0x000fc80000703f70 */
[----:B------:R-:W-:-:S05]  /*d150*/  SEL R3, RZ, 0x1, !P0 ;  /* 0x00000001ff037807 */ /* 0x000fca0004000000 */
[----:B------:R0:W-:Y:S01]  /*d160*/  STG.E.U8 desc[UR36][R6.64], R3 ;  /* 0x0000000306007986 */ /* 0x0001e2000c101124 */
[----:B------:R-:W-:Y:S05]  /*d170*/  BRA `(.L_x_5113) ;  /* 0x0000000800907947 */ /* 0x000fea0003800000 */
.L_x_5127:
[----:B------:R-:W-:Y:S01]  /*d180*/  FMUL.FTZ R8, R4, 1 ;  /* 0x3f80000004087820 */ /* 0x000fe20000410000 */
[----:B------:R-:W-:Y:S01]  /*d190*/  FMUL.FTZ R10, R5, 1 ;  /* 0x3f800000050a7820 */ /* 0x000fe20000410000 */
[----:B------:R-:W-:-:S04]  /*d1a0*/  IMAD.MOV.U32 R43, RZ, RZ, R45 ;  /* 0x000000ffff2b7224 */ /* 0x000fc800078e002d */
        /* <DEDUP_REMOVED lines=8> */
.L_x_5126:
[----:B------:R-:W-:-:S13]  /*d230*/  ISETP.NE.AND P0, PT, R0, 0xf, PT ;  /* 0x0000000f0000780c */ /* 0x000fda0003f05270 */
[----:B------:R-:W-:Y:S05]  /*d240*/  @!P0 BRA `(.L_x_5128) ;  /* 0x0000000000a08947 */ /* 0x000fea0003800000 */
[----:B------:R-:W-:-:S13]  /*d250*/  ISETP.NE.AND P0, PT, R0, 0x17, PT ;  /* 0x000000170000780c */ /* 0x000fda0003f05270 */
[----:B------:R-:W-:Y:S05]  /*d260*/  @!P0 BRA `(.L_x_5129) ;  /* 0x00000000004c8947 */ /* 0x000fea0003800000 */
[----:B------:R-:W-:-:S13]  /*d270*/  ISETP.NE.AND P0, PT, R0, 0x18, PT ;  /* 0x000000180000780c */ /* 0x000fda0003f05270 */
[----:B------:R-:W-:Y:S05]  /*d280*/  @P0 BRA `(.L_x_5118) ;  /* 0x0000000400a80947 */ /* 0x000fea0003800000 */
[----:B------:R-:W-:Y:S01]  /*d290*/  LOP3.LUT R8, R4, 0x7fffffff, RZ, 0xc0, !PT ;  /* 0x7fffffff04087812 */ /* 0x000fe200078ec0ff */
[----:B------:R-:W-:Y:S01]  /*d2a0*/  BSSY.RECONVERGENT B0, `(.L_x_5130) ;  /* 0x000000b000007945 */ /* 0x000fe20003800200 */
[----:B------:R-:W-:Y:S01]  /*d2b0*/  SHF.R.U32.HI R5, RZ, 0x18, R4 ;  /* 0x00000018ff057819 */ /* 0x000fe20000011604 */
[----:B------:R-:W-:Y:S01]  /*d2c0*/  IMAD.MOV.U32 R0, RZ, RZ, 0x7f ;  /* 0x0000007fff007424 */ /* 0x000fe200078e00ff */
        /* <DEDUP_REMOVED lines=8> */
.L_x_5131:
[----:B------:R-:W-:Y:S05]  /*d350*/  BSYNC.RECONVERGENT B0 ;  /* 0x0000000000007941 */ /* 0x000fea0003800200 */
.L_x_5130:
[----:B------:R-:W-:Y:S01]  /*d360*/  LOP3.LUT R5, R0, 0x80, R5, 0xf8, !PT ;  /* 0x0000008000057812 */ /* 0x000fe200078ef805 */
[----:B------:R-:W-:-:S04]  /*d370*/  IMAD.MOV.U32 R43, RZ, RZ, R45 ;  /* 0x000000ffff2b7224 */ /* 0x000fc800078e002d */
[----:B------:R0:W-:Y:S01]  /*d380*/  STG.E.U8 desc[UR36][R6.64], R5 ;  /* 0x0000000506007986 */ /* 0x0001e2000c101124 */
[----:B------:R-:W-:Y:S05]  /*d390*/  BRA `(.L_x_5113) ;  /* 0x0000000800087947 */ /* 0x000fea0003800000 */
.L_x_5129:
        /* <DEDUP_REMOVED lines=14> */
.L_x_5133:
[----:B------:R-:W-:Y:S05]  /*d480*/  BSYNC.RECONVERGENT B0 ;  /* 0x0000000000007941 */ /* 0x000fea0003800200 */
.L_x_5132:
[----:B------:R-:W-:Y:S01]  /*d490*/  LOP3.LUT R3, R0, 0x80, R9, 0xf8, !PT ;  /* 0x0000008000037812 */ /* 0x000fe200078ef809 */
[----:B------:R-:W-:-:S04]  /*d4a0*/  IMAD.MOV.U32 R43, RZ, RZ, R45 ;  /* 0x000000ffff2b7224 */ /* 0x000fc800078e002d */
[----:B------:R0:W-:Y:S01]  /*d4b0*/  STG.E.U8 desc[UR36][R6.64], R3 ;  /* 0x0000000306007986 */ /* 0x0001e2000c101124 */
[----:B------:R-:W-:Y:S05]  /*d4c0*/  BRA `(.L_x_5113) ;  /* 0x0000000400bc7947 */ /* 0x000fea0003800000 */
.L_x_5128:
[----:B------:R-:W-:Y:S01]  /*d4d0*/  F2FP.BF16.F32.PACK_AB R4, RZ, R4 ;  /* 0x00000004ff04723e */ /* 0x000fe200000010ff */
[----:B------:R-:W-:-:S04]  /*d4e0*/  IMAD.MOV.U32 R43, RZ, RZ, R45 ;  /* 0x000000ffff2b7224 */ /* 0x000fc800078e002d */
[----:B------:R0:W-:Y:S01]  /*d4f0*/  STG.E.U16 desc[UR36][R6.64], R4 ;  /* 0x0000000406007986 */ /* 0x0001e2000c101524 */
[----:B------:R-:W-:Y:S05]  /*d500*/  BRA `(.L_x_5113) ;  /* 0x0000000400ac7947 */ /* 0x000fea0003800000 */
.L_x_5125:
        /* <DEDUP_REMOVED lines=8> */
[----:B------:R-:W0:Y:S01]  /*d590*/  F2I.FTZ.U32.TRUNC.NTZ R3, R4 ;  /* 0x0000000400037305 */ /* 0x000e22000021f000 */
[----:B------:R-:W-:Y:S01]  /*d5a0*/  IMAD.MOV.U32 R43, RZ, RZ, R45 ;  /* 0x000000ffff2b7224 */ /* 0x000fe200078e002d */
[----:B0-----:R0:W-:Y:S01]  /*d5b0*/  STG.E.U16 desc[UR36][R6.64], R3 ;  /* 0x0000000306007986 */ /* 0x0011e2000c101524 */
[----:B------:R-:W-:Y:S05]  /*d5c0*/  BRA `(.L_x_5113) ;  /* 0x00000004007c7947 */ /* 0x000fea0003800000 */
.L_x_5136:
[----:B------:R-:W-:Y:S01]  /*d5d0*/  LOP3.LUT R0, R4, 0x7fffffff, RZ, 0xc0, !PT ;  /* 0x7fffffff04007812 */ /* 0x000fe200078ec0ff */
[----:B------:R-:W-:Y:S01]  /*d5e0*/  BSSY.RECONVERGENT B0, `(.L_x_5137) ;  /* 0x0000013000007945 */ /* 0x000fe20003800200 */
[----:B------:R-:W-:Y:S02]  /*d5f0*/  IMAD.MOV.U32 R3, RZ, RZ, 0x80 ;  /* 0x00000080ff037424 */ /* 0x000fe400078e00ff */
        /* <DEDUP_REMOVED lines=9> */
.L_x_5139:
[----:B------:R-:W-:-:S04]  /*d690*/  SHF.R.U32.HI R0, RZ, 0x14, R4 ;  /* 0x00000014ff007819 */ /* 0x000fc80000011604 */
[----:B------:R-:W-:-:S04]  /*d6a0*/  LOP3.LUT R3, R0, 0x1, RZ, 0xc0, !PT ;  /* 0x0000000100037812 */ /* 0x000fc800078ec0ff */
[----:B------:R-:W-:-:S04]  /*d6b0*/  IADD3 R0, PT, PT, R4, 0x487ffff, R3 ;  /* 0x0487ffff04007810 */ /* 0x000fc80007ffe003 */
[----:B------:R-:W-:-:S04]  /*d6c0*/  SHF.R.U32.HI R0, RZ, 0x14, R0 ;  /* 0x00000014ff007819 */ /* 0x000fc80000011600 */
[----:B------:R-:W-:-:S07]  /*d6d0*/  LOP3.LUT R0, R0, 0xff, RZ, 0xc0, !PT ;  /* 0x000000ff00007812 */ /* 0x000fce00078ec0ff */
.L_x_5140:
[----:B------:R-:W-:-:S04]  /*d6e0*/  SHF.R.U32.HI R3, RZ, 0x18, R4 ;  /* 0x00000018ff037819 */ /* 0x000fc80000011604 */
[----:B------:R-:W-:-:S04]  /*d6f0*/  LOP3.LUT R0, R0, 0x80, R3, 0xf8, !PT ;  /* 0x0000008000007812 */ /* 0x000fc800078ef803 */
[----:B------:R-:W-:-:S07]  /*d700*/  PRMT R3, R0, 0x7610, R3 ;  /* 0x0000761000037816 */ /* 0x000fce0000000003 */
.L_x_5138:
[----:B------:R-:W-:Y:S05]  /*d710*/  BSYNC.RECONVERGENT B0 ;  /* 0x0000000000007941 */ /* 0x000fea0003800200 */
.L_x_5137:
[----:B------:R1:W-:Y:S01]  /*d720*/  STG.E.U8 desc[UR36][R6.64], R3 ;  /* 0x0000000306007986 */ /* 0x0003e2000c101124 */
[----:B------:R-:W-:Y:S01]  /*d730*/  IMAD.MOV.U32 R43, RZ, RZ, R45 ;  /* 0x000000ffff2b7224 */ /* 0x000fe200078e002d */
[----:B------:R-:W-:Y:S06]  /*d740*/  BRA `(.L_x_5113) ;  /* 0x00000004001c7947 */ /* 0x000fec0003800000 */
.L_x_5135:
        /* <DEDUP_REMOVED lines=12> */
.L_x_5143:
[----:B------:R-:W-:-:S04]  /*d810*/  SHF.R.U32.HI R0, RZ, 0x15, R4 ;  /* 0x00000015ff007819 */ /* 0x000fc80000011604 */
[----:B------:R-:W-:-:S04]  /*d820*/  LOP3.LUT R3, R0, 0x1, RZ, 0xc0, !PT ;  /* 0x0000000100037812 */ /* 0x000fc800078ec0ff */
[----:B------:R-:W-:-:S04]  /*d830*/  IADD3 R0, PT, PT, R4, 0x88fffff, R3 ;  /* 0x088fffff04007810 */ /* 0x000fc80007ffe003 */
[----:B------:R-:W-:-:S04]  /*d840*/  SHF.R.U32.HI R0, RZ, 0x15, R0 ;  /* 0x00000015ff007819 */ /* 0x000fc80000011600 */
[----:B------:R-:W-:-:S07]  /*d850*/  LOP3.LUT R0, R0, 0xff, RZ, 0xc0, !PT ;  /* 0x000000ff00007812 */ /* 0x000fce00078ec0ff */
.L_x_5144:
[----:B------:R-:W-:-:S04]  /*d860*/  SHF.R.U32.HI R3, RZ, 0x18, R4 ;  /* 0x00000018ff037819 */ /* 0x000fc80000011604 */
[----:B------:R-:W-:-:S04]  /*d870*/  LOP3.LUT R0, R0, 0x80, R3, 0xf8, !PT ;  /* 0x0000008000007812 */ /* 0x000fc800078ef803 */
[----:B------:R-:W-:-:S07]  /*d880*/  PRMT R3, R0, 0x7610, R3 ;  /* 0x0000761000037816 */ /* 0x000fce0000000003 */
.L_x_5142:
[----:B------:R-:W-:Y:S05]  /*d890*/  BSYNC.RECONVERGENT B0 ;  /* 0x0000000000007941 */ /* 0x000fea0003800200 */
.L_x_5141:
[----:B------:R2:W-:Y:S01]  /*d8a0*/  STG.E.U8 desc[UR36][R6.64], R3 ;  /* 0x0000000306007986 */ /* 0x0005e2000c101124 */
[----:B------:R-:W-:Y:S01]  /*d8b0*/  IMAD.MOV.U32 R43, RZ, RZ, R45 ;  /* 0x000000ffff2b7224 */ /* 0x000fe200078e002d */
[----:B------:R-:W-:Y:S06]  /*d8c0*/  BRA `(.L_x_5113) ;  /* 0x0000000000bc7947 */ /* 0x000fec0003800000 */
.L_x_5134:
[----:B------:R-:W-:-:S13]  /*d8d0*/  ISETP.NE.AND P0, PT, R0, 0x1c, PT ;  /* 0x0000001c0000780c */ /* 0x000fda0003f05270 */
[----:B------:R-:W-:Y:S05]  /*d8e0*/  @!P0 BRA `(.L_x_5145) ;  /* 0x0000000000a88947 */ /* 0x000fea0003800000 */
[----:B------:R-:W-:-:S13]  /*d8f0*/  ISETP.NE.AND P0, PT, R0, 0x1d, PT ;  /* 0x0000001d0000780c */ /* 0x000fda0003f05270 */
[----:B------:R-:W-:Y:S05]  /*d900*/  @!P0 BRA `(.L_x_5146) ;  /* 0x0000000000908947 */ /* 0x000fea0003800000 */
[----:B------:R-:W-:-:S13]  /*d910*/  ISETP.NE.AND P0, PT, R0, 0x2c, PT ;  /* 0x0000002c0000780c */ /* 0x000fda0003f05270 */
[----:B------:R-:W-:Y:S05]  /*d920*/  @!P0 BRA `(.L_x_5147) ;  /* 0x0000000000488947 */ /* 0x000fea0003800000 */
.L_x_5118:
        /* <DEDUP_REMOVED lines=16> */
.L_x_5148:
[----:B------:R-:W-:Y:S01]  /*da30*/  IMAD.MOV.U32 R43, RZ, RZ, R45 ;  /* 0x000000ffff2b7224 */ /* 0x000fe200078e002d */
[----:B------:R-:W-:Y:S06]  /*da40*/  BRA `(.L_x_5113) ;  /* 0x00000000005c7947 */ /* 0x000fec0003800000 */
.L_x_5147:
[----:B------:R-:W-:Y:S01]  /*da50*/  SHF.R.U32.HI R5, RZ, 0x17, R4 ;  /* 0x00000017ff057819 */ /* 0x000fe20000011604 */
[----:B------:R-:W-:-:S03]  /*da60*/  IMAD.MOV.U32 R43, RZ, RZ, R45 ;  /* 0x000000ffff2b7224 */ /* 0x000fc600078e002d */
        /* <DEDUP_REMOVED lines=14> */
.L_x_5146:
[----:B------:R-:W0:Y:S01]  /*db50*/  F2I.U64.TRUNC R4, R4 ;  /* 0x0000000400047311 */ /* 0x000e22000020d800 */
[----:B------:R-:W-:Y:S01]  /*db60*/  IMAD.MOV.U32 R43, RZ, RZ, R45 ;  /* 0x000000ffff2b7224 */ /* 0x000fe200078e002d */
[----:B0-----:R0:W-:Y:S01]  /*db70*/  STG.E.64 desc[UR36][R6.64], R4 ;  /* 0x0000000406007986 */ /* 0x0011e2000c101b24 */
[----:B------:R-:W-:Y:S05]  /*db80*/  BRA `(.L_x_5113) ;  /* 0x00000000000c7947 */ /* 0x000fea0003800000 */
.L_x_5145:
[----:B------:R-:W0:Y:S01]  /*db90*/  F2I.FTZ.U32.TRUNC.NTZ R3, R4 ;  /* 0x0000000400037305 */ /* 0x000e22000021f000 */
[----:B------:R-:W-:Y:S01]  /*dba0*/  IMAD.MOV.U32 R43, RZ, RZ, R45 ;  /* 0x000000ffff2b7224 */ /* 0x000fe200078e002d */
[----:B0-----:R4:W-:Y:S06]  /*dbb0*/  STG.E desc[UR36][R6.64], R3 ;  /* 0x0000000306007986 */ /* 0x0019ec000c101924 */
.L_x_5113:
[----:B------:R-:W-:Y:S05]  /*dbc0*/  BSYNC.RECONVERGENT B6 ;  /* 0x0000000000067941 */ /* 0x000fea0003800200 */
.L_x_5112:
[----:B------:R-:W-:Y:S01]  /*dbd0*/  ISETP.GE.AND P0, PT, R43, R42, PT ;  /* 0x0000002a2b00720c */ /* 0x000fe20003f06270 */
[----:B------:R-:W-:-:S12]  /*dbe0*/  BSSY.RECONVERGENT B6, `(.L_x_5149) ;  /* 0x00001d6000067945 */ /* 0x000fd80003800200 */
[----:B------:R-:W-:Y:S05]  /*dbf0*/  @P0 BRA `(.L_x_5150) ;  /* 0x0000001c00500947 */ /* 0x000fea0003800000 */
[----:B------:R-:W5:Y:S01]  /*dc00*/  LDCU UR4, c[0x0][0x3d8] ;  /* 0x00007b00ff0477ac */ /* 0x000f620008000800 */
[----:B0-----:R-:W0:Y:S01]  /*dc10*/  LDC.64 R4, c[0x0][0x3a0] ;  /* 0x0000e800ff047b82 */ /* 0x001e220000000a00 */
[----:B------:R-:W-:Y:S01]  /*dc20*/  IMAD R0, R2, 0x200, R43 ;  /* 0x0000020002007824 */ /* 0x000fe200078e022b */
[----:B-1234-:R-:W-:-:S03]  /*dc30*/  PRMT R6, R44, 0x9910, RZ ;  /* 0x000099102c067816 */ /* 0x01efc600000000ff */
        /* <DEDUP_REMOVED lines=14> */
[----:B------:R-:W0:Y:S02]  /*dd20*/  F2I.FTZ.TRUNC.NTZ R3, R34 ;  /* 0x0000002200037305 */ /* 0x000e24000021f100 */
[----:B0-----:R0:W-:Y:S01]  /*dd30*/  STG.E.U8 desc[UR36][R4.64], R3 ;  /* 0x0000000304007986 */ /* 0x0011e2000c101124 */
[----:B------:R-:W-:Y:S05]  /*dd40*/  BRA `(.L_x_5156) ;  /* 0x0000000c004c7947 */ /* 0x000fea0003800000 */
.L_x_5154:
[----:B------:R-:W0:Y:S02]  /*dd50*/  F2I.S64.TRUNC R34, R34 ;  /* 0x0000002200227311 */ /* 0x000e24000020d900 */
[----:B0-----:R-:W-:-:S05]  /*dd60*/  IMAD.MOV.U32 R3, RZ, RZ, R34 ;  /* 0x000000ffff037224 */ /* 0x001fca00078e0022 */
[----:B------:R1:W-:Y:S01]  /*dd70*/  STG.E.U8 desc[UR36][R4.64], R3 ;  /* 0x0000000304007986 */ /* 0x0003e2000c101124 */
[----:B------:R-:W-:Y:S05]  /*dd80*/  BRA `(.L_x_5156) ;  /* 0x0000000c003c7947 */ /* 0x000fea0003800000 */
.L_x_5153:
[----:B------:R-:W-:-:S13]  /*dd90*/  ISETP.NE.AND P0, PT, R0, 0x2, PT ;  /* 0x000000020000780c */ /* 0x000fda0003f05270 */
[----:B------:R-:W-:Y:S05]  /*dda0*/  @!P0 BRA `(.L_x_5157) ;  /* 0x0000000000288947 */ /* 0x000fea0003800000 */
[----:B------:R-:W-:-:S13]  /*ddb0*/  ISETP.NE.AND P0, PT, R0, 0x3, PT ;  /* 0x000000030000780c */ /* 0x000fda0003f05270 */
[----:B------:R-:W-:Y:S05]  /*ddc0*/  @!P0 BRA `(.L_x_5158) ;  /* 0x0000000000148947 */ /* 0x000fea0003800000 */
[----:B------:R-:W-:-:S13]  /*ddd0*/  ISETP.NE.AND P0, PT, R0, 0x4, PT ;  /* 0x000000040000780c */ /* 0x000fda0003f05270 */
[----:B------:R-:W-:Y:S05]  /*dde0*/  @P0 BRA `(.L_x_5155) ;  /* 0x00000008004c0947 */ /* 0x000fea0003800000 */
[----:B------:R-:W0:Y:S02]  /*ddf0*/  F2I.S64.TRUNC R34, R34 ;  /* 0x0000002200227311 */ /* 0x000e24000020d900 */
[----:B0-----:R2:W-:Y:S01]  /*de00*/  STG.E.64 desc[UR36][R4.64], R34 ;  /* 0x0000002204007986 */ /* 0x0015e2000c101b24 */
[----:B------:R-:W-:Y:S05]  /*de10*/  BRA `(.L_x_5156) ;  /* 0x0000000c00187947 */ /* 0x000fea0003800000 */
.L_x_5158:
[----:B------:R-:W0:Y:S02]  /*de20*/  F2I.FTZ.TRUNC.NTZ R3, R34 ;  /* 0x0000002200037305 */ /* 0x000e24000021f100 */
[----:B0-----:R3:W-:Y:S01]  /*de30*/  STG.E desc[UR36][R4.64], R3 ;  /* 0x0000000304007986 */ /* 0x0017e2000c101924 */
[----:B------:R-:W-:Y:S05]  /*de40*/  BRA `(.L_x_5156) ;  /* 0x0000000c000c7947 */ /* 0x000fea0003800000 */
.L_x_5157:
[----:B------:R-:W0:Y:S02]  /*de50*/  F2I.FTZ.TRUNC.NTZ R3, R34 ;  /* 0x0000002200037305 */ /* 0x000e24000021f100 */
[----:B0-----:R4:W-:Y:S01]  /*de60*/  STG.E.U16 desc[UR36][R4.64], R3 ;  /* 0x0000000304007986 */ /* 0x0019e2000c101524 */
[----:B------:R-:W-:Y:S05]  /*de70*/  BRA `(.L_x_5156) ;  /* 0x0000000c00007947 */ /* 0x000fea0003800000 */
.L_x_5152:
[----:B------:R-:W-:-:S13]  /*de80*/  ISETP.GT.AND P0, PT, R0, 0x6, PT ;  /* 0x000000060000780c */ /* 0x000fda0003f04270 */
[----:B------:R-:W-:Y:S05]  /*de90*/  @P0 BRA `(.L_x_5159) ;  /* 0x0000000000240947 */ /* 0x000fea0003800000 */
[----:B------:R-:W-:-:S13]  /*dea0*/  ISETP.NE.AND P0, PT, R0, 0x5, PT ;  /* 0x000000050000780c */ /* 0x000fda0003f05270 */
[----:B------:R-:W-:Y:S05]  /*deb0*/  @!P0 BRA `(.L_x_5160) ;  /* 0x0000000000108947 */ /* 0x000fea0003800000 */
[----:B------:R-:W-:-:S13]  /*dec0*/  ISETP.NE.AND P0, PT, R0, 0x6, PT ;  /* 0x000000060000780c */ /* 0x000fda0003f05270 */
[----:B------:R-:W-:Y:S05]  /*ded0*/  @P0 BRA `(.L_x_5155) ;  /* 0x0000000800100947 */ /* 0x000fea0003800000 */
[----:B------:R0:W-:Y:S01]  /*dee0*/  STG.E desc[UR36][R4.64], R34 ;  /* 0x0000002204007986 */ /* 0x0001e2000c101924 */
[----:B------:R-:W-:Y:S05]  /*def0*/  BRA `(.L_x_5156) ;  /* 0x0000000800e07947 */ /* 0x000fea0003800000 */
.L_x_5160:
[----:B------:R-:W-:-:S05]  /*df00*/  F2FP.F16.F32.PACK_AB R34, RZ, R34 ;  /* 0x00000022ff22723e */ /* 0x000fca00000000ff */
[----:B------:R0:W-:Y:S01]  /*df10*/  STG.E.U16 desc[UR36][R4.64], R34 ;  /* 0x0000002204007986 */ /* 0x0001e2000c101524 */
[----:B------:R-:W-:Y:S05]  /*df20*/  BRA `(.L_x_5156) ;  /* 0x0000000800d47947 */ /* 0x000fea0003800000 */
.L_x_5159:
[----:B------:R-:W-:-:S13]  /*df30*/  ISETP.NE.AND P0, PT, R0, 0x7, PT ;  /* 0x000000070000780c */ /* 0x000fda0003f05270 */
[----:B------:R-:W-:Y:S05]  /*df40*/  @!P0 BRA `(.L_x_5161) ;  /* 0x0000000000248947 */ /* 0x000fea0003800000 */
[----:B------:R-:W-:-:S13]  /*df50*/  ISETP.NE.AND P0, PT, R0, 0x8, PT ;  /* 0x000000080000780c */ /* 0x000fda0003f05270 */
[----:B------:R-:W-:Y:S05]  /*df60*/  @!P0 BRA `(.L_x_5162) ;  /* 0x0000000000108947 */ /* 0x000fea0003800000 */
[----:B------:R-:W-:-:S13]  /*df70*/  ISETP.NE.AND P0, PT, R0, 0x9, PT ;  /* 0x000000090000780c */ /* 0x000fda0003f05270 */
[----:B------:R-:W-:Y:S05]  /*df80*/  @P0 BRA `(.L_x_5155) ;  /* 0x0000000400e40947 */ /* 0x000fea0003800000 */
[----:B------:R0:W-:Y:S01]  /*df90*/  STG.E.64 desc[UR36][R4.64], R34 ;  /* 0x0000002204007986 */ /* 0x0001e2000c101b24 */
[----:B------:R-:W-:Y:S05]  /*dfa0*/  BRA `(.L_x_5156) ;  /* 0x0000000800b47947 */ /* 0x000fea0003800000 */
.L_x_5162:
[----:B------:R-:W-:-:S05]  /*dfb0*/  F2FP.F16.F32.PACK_AB R35, R35, R34 ;  /* 0x000000222323723e */ /* 0x000fca00000000ff */
[----:B------:R0:W-:Y:S01]  /*dfc0*/  STG.E desc[UR36][R4.64], R35 ;  /* 0x0000002304007986 */ /* 0x0001e2000c101924 */
[----:B------:R-:W-:Y:S05]  /*dfd0*/  BRA `(.L_x_5156) ;  /* 0x0000000800a87947 */ /* 0x000fea0003800000 */
.L_x_5161:
[----:B------:R-:W-:-:S06]  /*dfe0*/  FMUL.FTZ R6, R34, 1 ;  /* 0x3f80000022067820 */ /* 0x000fcc0000410000 */
[----:B------:R-:W0:Y:S02]  /*dff0*/  F2F.F64.F32 R6, R6 ;  /* 0x0000000600067310 */ /* 0x000e240000201800 */
[----:B0-----:R0:W-:Y:S01]  /*e000*/  STG.E.64 desc[UR36][R4.64], R6 ;  /* 0x0000000604007986 */ /* 0x0011e2000c101b24 */
[----:B------:R-:W-:Y:S05]  /*e010*/  BRA `(.L_x_5156) ;  /* 0x0000000800987947 */ /* 0x000fea0003800000 */
.L_x_5151:
        /* <DEDUP_REMOVED lines=10> */
[----:B------:R-:W0:Y:S02]  /*e0c0*/  F2I.FTZ.U32.TRUNC.NTZ R3, R34 ;  /* 0x0000002200037305 */ /* 0x000e24000021f000 */
[----:B0-----:R0:W-:Y:S01]  /*e0d0*/  STG.E.U16 desc[UR36][R4.64], R3 ;  /* 0x0000000304007986 */ /* 0x0011e2000c101524 */
[----:B------:R-:W-:Y:S05]  /*e0e0*/  BRA `(.L_x_5156) ;  /* 0x0000000800647947 */ /* 0x000fea0003800000 */
.L_x_5166:
        /* <DEDUP_REMOVED lines=16> */
.L_x_5169:
[----:B------:R-:W-:-:S04]  /*e1f0*/  SHF.R.U32.HI R34, RZ, 0x18, R34 ;  /* 0x00000018ff227819 */ /* 0x000fc80000011622 */
[----:B------:R-:W-:-:S04]  /*e200*/  LOP3.LUT R3, R3, 0x80, R34, 0xf8, !PT ;  /* 0x0000008003037812 */ /* 0x000fc800078ef822 */
[----:B------:R-:W-:-:S07]  /*e210*/  PRMT R0, R3, 0x7610, R0 ;  /* 0x0000761003007816 */ /* 0x000fce0000000000 */
.L_x_5168:
[----:B------:R-:W-:Y:S05]  /*e220*/  BSYNC.RECONVERGENT B0 ;  /* 0x0000000000007941 */ /* 0x000fea0003800200 */
.L_x_5167:
[----:B------:R0:W-:Y:S01]  /*e230*/  STG.E.U8 desc[UR36][R4.64], R0 ;  /* 0x0000000004007986 */ /* 0x0001e2000c101124 */
[----:B------:R-:W-:Y:S05]  /*e240*/  BRA `(.L_x_5156) ;  /* 0x00000008000c7947 */ /* 0x000fea0003800000 */
.L_x_5165:
        /* <DEDUP_REMOVED lines=16> */
.L_x_5172:
[----:B------:R-:W-:-:S04]  /*e350*/  SHF.R.U32.HI R34, RZ, 0x18, R34 ;  /* 0x00000018ff227819 */ /* 0x000fc80000011622 */
[----:B------:R-:W-:-:S04]  /*e360*/  LOP3.LUT R3, R3, 0x80, R34, 0xf8, !PT ;  /* 0x0000008003037812 */ /* 0x000fc800078ef822 */
[----:B------:R-:W-:-:S07]  /*e370*/  PRMT R0, R3, 0x7610, R0 ;  /* 0x0000761003007816 */ /* 0x000fce0000000000 */
.L_x_5171:
[----:B------:R-:W-:Y:S05]  /*e380*/  BSYNC.RECONVERGENT B0 ;  /* 0x0000000000007941 */ /* 0x000fea0003800200 */
.L_x_5170:
[----:B------:R0:W-:Y:S01]  /*e390*/  STG.E.U8 desc[UR36][R4.64], R0 ;  /* 0x0000000004007986 */ /* 0x0001e2000c101124 */
[----:B------:R-:W-:Y:S05]  /*e3a0*/  BRA `(.L_x_5156) ;  /* 0x0000000400b47947 */ /* 0x000fea0003800000 */
.L_x_5164:
[----:B------:R-:W-:-:S13]  /*e3b0*/  ISETP.NE.AND P0, PT, R0, 0x1c, PT ;  /* 0x0000001c0000780c */ /* 0x000fda0003f05270 */
[----:B------:R-:W-:Y:S05]  /*e3c0*/  @!P0 BRA `(.L_x_5173) ;  /* 0x0000000000588947 */ /* 0x000fea0003800000 */
[----:B------:R-:W-:-:S13]  /*e3d0*/  ISETP.NE.AND P0, PT, R0, 0x1d, PT ;  /* 0x0000001d0000780c */ /* 0x000fda0003f05270 */
[----:B------:R-:W-:Y:S05]  /*e3e0*/  @!P0 BRA `(.L_x_5174) ;  /* 0x0000000000448947 */ /* 0x000fea0003800000 */
[----:B------:R-:W-:-:S13]  /*e3f0*/  ISETP.NE.AND P0, PT, R0, 0x2c, PT ;  /* 0x0000002c0000780c */ /* 0x000fda0003f05270 */
[----:B------:R-:W-:Y:S05]  /*e400*/  @P0 BRA `(.L_x_5155) ;  /* 0x0000000000c40947 */ /* 0x000fea0003800000 */
        /* <DEDUP_REMOVED lines=15> */
.L_x_5174:
[----:B------:R-:W0:Y:S02]  /*e500*/  F2I.U64.TRUNC R34, R34 ;  /* 0x0000002200227311 */ /* 0x000e24000020d800 */
[----:B0-----:R0:W-:Y:S01]  /*e510*/  STG.E.64 desc[UR36][R4.64], R34 ;  /* 0x0000002204007986 */ /* 0x0011e2000c101b24 */
[----:B------:R-:W-:Y:S05]  /*e520*/  BRA `(.L_x_5156) ;  /* 0x0000000400547947 */ /* 0x000fea0003800000 */
.L_x_5173:
[----:B------:R-:W0:Y:S02]  /*e530*/  F2I.FTZ.U32.TRUNC.NTZ R3, R34 ;  /* 0x0000002200037305 */ /* 0x000e24000021f000 */
[----:B0-----:R0:W-:Y:S01]  /*e540*/  STG.E desc[UR36][R4.64], R3 ;  /* 0x0000000304007986 */ /* 0x0011e2000c101924 */
[----:B------:R-:W-:Y:S05]  /*e550*/  BRA `(.L_x_5156) ;  /* 0x0000000400487947 */ /* 0x000fea0003800000 */
.L_x_5163:
[----:B------:R-:W-:-:S13]  /*e560*/  ISETP.GT.AND P0, PT, R0, 0xe, PT ;  /* 0x0000000e0000780c */ /* 0x000fda0003f04270 */
[----:B------:R-:W-:Y:S05]  /*e570*/  @P0 BRA `(.L_x_5175) ;  /* 0x0000000000500947 */ /* 0x000fea0003800000 */
[----:B------:R-:W-:-:S13]  /*e580*/  ISETP.NE.AND P0, PT, R0, 0xa, PT ;  /* 0x0000000a0000780c */ /* 0x000fda0003f05270 */
[----:B------:R-:W-:Y:S05]  /*e590*/  @!P0 BRA `(.L_x_5176) ;  /* 0x0000000000208947 */ /* 0x000fea0003800000 */
[----:B------:R-:W-:-:S13]  /*e5a0*/  ISETP.NE.AND P0, PT, R0, 0xb, PT ;  /* 0x0000000b0000780c */ /* 0x000fda0003f05270 */
[----:B------:R-:W-:Y:S05]  /*e5b0*/  @P0 BRA `(.L_x_5155) ;  /* 0x0000000000580947 */ /* 0x000fea0003800000 */
[----:B------:R-:W-:Y:S02]  /*e5c0*/  FSETP.NEU.FTZ.AND P0, PT, R34, RZ, PT ;  /* 0x000000ff2200720b */ /* 0x000fe40003f1d000 */
[----:B------:R-:W-:-:S04]  /*e5d0*/  FSETP.NEU.FTZ.AND P1, PT, R35, RZ, PT ;  /* 0x000000ff2300720b */ /* 0x000fc80003f3d000 */
[----:B------:R-:W-:-:S04]  /*e5e0*/  PLOP3.LUT P0, PT, P0, P1, PT, 0xf8, 0x8f ;  /* 0x00000000008f781c */ /* 0x000fc80000703f70 */
[----:B------:R-:W-:-:S05]  /*e5f0*/  SEL R3, RZ, 0x1, !P0 ;  /* 0x00000001ff037807 */ /* 0x000fca0004000000 */
[----:B------:R0:W-:Y:S01]  /*e600*/  STG.E.U8 desc[UR36][R4.64], R3 ;  /* 0x0000000304007986 */ /* 0x0001e2000c101124 */
[----:B------:R-:W-:Y:S05]  /*e610*/  BRA `(.L_x_5156) ;  /* 0x0000000400187947 */ /* 0x000fea0003800000 */
.L_x_5176:
        /* <DEDUP_REMOVED lines=10> */
.L_x_5175:
[----:B------:R-:W-:-:S13]  /*e6c0*/  ISETP.NE.AND P0, PT, R0, 0xf, PT ;  /* 0x0000000f0000780c */ /* 0x000fda0003f05270 */
[----:B------:R-:W-:Y:S05]  /*e6d0*/  @!P0 BRA `(.L_x_5177) ;  /* 0x0000000000e08947 */ /* 0x000fea0003800000 */
[----:B------:R-:W-:-:S13]  /*e6e0*/  ISETP.NE.AND P0, PT, R0, 0x17, PT ;  /* 0x000000170000780c */ /* 0x000fda0003f05270 */
[----:B------:R-:W-:Y:S05]  /*e6f0*/  @!P0 BRA `(.L_x_5178) ;  /* 0x00000000008c8947 */ /* 0x000fea0003800000 */
[----:B------:R-:W-:-:S13]  /*e700*/  ISETP.NE.AND P0, PT, R0, 0x18, PT ;  /* 0x000000180000780c */ /* 0x000fda0003f05270 */
[----:B------:R-:W-:Y:S05]  /*e710*/  @!P0 BRA `(.L_x_5179) ;  /* 0x0000000000448947 */ /* 0x000fea0003800000 */
.L_x_5155:
        /* <DEDUP_REMOVED lines=16> */
.L_x_5180:
[----:B------:R-:W-:Y:S05]  /*e820*/  BRA `(.L_x_5156) ;  /* 0x0000000000947947 */ /* 0x000fea0003800000 */
.L_x_5179:
        /* <DEDUP_REMOVED lines=12> */
.L_x_5182:
[----:B------:R-:W-:Y:S05]  /*e8f0*/  BSYNC.RECONVERGENT B0 ;  /* 0x0000000000007941 */ /* 0x000fea0003800200 */
.L_x_5181:
[----:B------:R-:W-:-:S05]  /*e900*/  LOP3.LUT R3, R0, 0x80, R7, 0xf8, !PT ;  /* 0x0000008000037812 */ /* 0x000fca00078ef807 */
[----:B------:R0:W-:Y:S01]  /*e910*/  STG.E.U8 desc[UR36][R4.64], R3 ;  /* 0x0000000304007986 */ /* 0x0001e2000c101124 */
[----:B------:R-:W-:Y:S05]  /*e920*/  BRA `(.L_x_5156) ;  /* 0x0000000000547947 */ /* 0x000fea0003800000 */
.L_x_5178:
        /* <DEDUP_REMOVED lines=11> */
.L_x_5184:
[----:B------:R-:W-:Y:S01]  /*e9e0*/  IMAD.MOV.U32 R0, RZ, RZ, 0x7f ;  /* 0x0000007fff007424 */ /* 0x000fe200078e00ff */
[----:B------:R-:W-:-:S04]  /*e9f0*/  ISETP.GT.U32.AND P0, PT, R6, 0x7f800000, PT ;  /* 0x7f8000000600780c */ /* 0x000fc80003f04070 */
[----:B------:R-:W-:-:S09]  /*ea00*/  SEL R0, R0, 0x7c, P0 ;  /* 0x0000007c00007807 */ /* 0x000fd20000000000 */
.L_x_5185:
[----:B------:R-:W-:Y:S05]  /*ea10*/  BSYNC.RECONVERGENT B0 ;  /* 0x0000000000007941 */ /* 0x000fea0003800200 */
.L_x_5183:
[----:B------:R-:W-:-:S04]  /*ea20*/  SHF.R.U32.HI R3, RZ, 0x18, R34 ;  /* 0x00000018ff037819 */ /* 0x000fc80000011622 */
[----:B------:R-:W-:-:S05]  /*ea30*/  LOP3.LUT R3, R0, 0x80, R3, 0xf8, !PT ;  /* 0x0000008000037812 */ /* 0x000fca00078ef803 */
[----:B------:R0:W-:Y:S01]  /*ea40*/  STG.E.U8 desc[UR36][R4.64], R3 ;  /* 0x0000000304007986 */ /* 0x0001e2000c101124 */
[----:B------:R-:W-:Y:S05]  /*ea50*/  BRA `(.L_x_5156) ;  /* 0x0000000000087947 */ /* 0x000fea0003800000 */
.L_x_5177:
[----:B------:R-:W-:-:S05]  /*ea60*/  F2FP.BF16.F32.PACK_AB R34, RZ, R34 ;  /* 0x00000022ff22723e */ /* 0x000fca00000010ff */
[----:B------:R0:W-:Y:S02]  /*ea70*/  STG.E.U16 desc[UR36][R4.64], R34 ;  /* 0x0000002204007986 */ /* 0x0001e4000c101524 */
.L_x_5156:
        /* <DEDUP_REMOVED lines=24> */
.L_x_5189:
[----:B------:R-:W0:Y:S02]  /*ec00*/  F2I.S64.TRUNC R28, R28 ;  /* 0x0000001c001c7311 */ /* 0x000e24000020d900 */
[----:B0-----:R-:W-:-:S05]  /*ec10*/  IMAD.MOV.U32 R3, RZ, RZ, R28 ;  /* 0x000000ffff037224 */ /* 0x001fca00078e001c */
[----:B------:R1:W-:Y:S01]  /*ec20*/  STG.E.U8 desc[UR36][R4.64], R3 ;  /* 0x0000000304007986 */ /* 0x0003e2000c101124 */
[----:B------:R-:W-:Y:S05]  /*ec30*/  BRA `(.L_x_5191) ;  /* 0x0000000c003c7947 */ /* 0x000fea0003800000 */
.L_x_5188:
        /* <DEDUP_REMOVED lines=9> */
.L_x_5193:
[----:B------:R-:W0:Y:S02]  /*ecd0*/  F2I.FTZ.TRUNC.NTZ R3, R28 ;  /* 0x0000001c00037305 */ /* 0x000e24000021f100 */
[----:B0-----:R4:W-:Y:S01]  /*ece0*/  STG.E desc[UR36][R4.64], R3 ;  /* 0x0000000304007986 */ /* 0x0019e2000c101924 */
[----:B------:R-:W-:Y:S05]  /*ecf0*/  BRA `(.L_x_5191) ;  /* 0x0000000c000c7947 */ /* 0x000fea0003800000 */
.L_x_5192:
[----:B------:R-:W0:Y:S02]  /*ed00*/  F2I.FTZ.TRUNC.NTZ R3, R28 ;  /* 0x0000001c00037305 */ /* 0x000e24000021f100 */
[----:B0-----:R2:W-:Y:S01]  /*ed10*/  STG.E.U16 desc[UR36][R4.64], R3 ;  /* 0x0000000304007986 */ /* 0x0015e2000c101524 */
[----:B------:R-:W-:Y:S05]  /*ed20*/  BRA `(.L_x_5191) ;  /* 0x0000000c00007947 */ /* 0x000fea0003800000 */
.L_x_5187:
        /* <DEDUP_REMOVED lines=8> */
.L_x_5195:
[----:B------:R-:W-:-:S05]  /*edb0*/  F2FP.F16.F32.PACK_AB R28, RZ, R28 ;  /* 0x0000001cff1c723e */ /* 0x000fca00000000ff */
[----:B------:R0:W-:Y:S01]  /*edc0*/  STG.E.U16 desc[UR36][R4.64], R28 ;  /* 0x0000001c04007986 */ /* 0x0001e2000c101524 */
[----:B------:R-:W-:Y:S05]  /*edd0*/  BRA `(.L_x_5191) ;  /* 0x0000000800d47947 */ /* 0x000fea0003800000 */
.L_x_5194:
        /* <DEDUP_REMOVED lines=8> */
.L_x_5197:
[----:B------:R-:W-:-:S05]  /*ee60*/  F2FP.F16.F32.PACK_AB R29, R29, R28 ;  /* 0x0000001c1d1d723e */ /* 0x000fca00000000ff */
[----:B------:R0:W-:Y:S01]  /*ee70*/  STG.E desc[UR36][R4.64], R29 ;  /* 0x0000001d04007986 */ /* 0x0001e2000c101924 */
[----:B------:R-:W-:Y:S05]  /*ee80*/  BRA `(.L_x_5191) ;  /* 0x0000000800a87947 */ /* 0x000fea0003800000 */
.L_x_5196:
[----:B------:R-:W-:-:S06]  /*ee90*/  FMUL.FTZ R6, R28, 1 ;  /* 0x3f8000001c067820 */ /* 0x000fcc0000410000 */
[----:B------:R-:W0:Y:S02]  /*eea0*/  F2F.F64.F32 R6, R6 ;  /* 0x0000000600067310 */ /* 0x000e240000201800 */
[----:B0-----:R0:W-:Y:S01]  /*eeb0*/  STG.E.64 desc[UR36][R4.64], R6 ;  /* 0x0000000604007986 */ /* 0x0011e2000c101b24 */
[----:B------:R-:W-:Y:S05]  /*eec0*/  BRA `(.L_x_5191) ;  /* 0x0000000800987947 */ /* 0x000fea0003800000 */
.L_x_5186:
        /* <DEDUP_REMOVED lines=13> */
.L_x_5201:
        /* <DEDUP_REMOVED lines=16> */
.L_x_5204:
[----:B------:R-:W-:-:S04]  /*f0a0*/  SHF.R.U32.HI R28, RZ, 0x18, R28 ;  /* 0x00000018ff1c7819 */ /* 0x000fc8000001161c */
[----:B------:R-:W-:-:S04]  /*f0b0*/  LOP3.LUT R3, R3, 0x80, R28, 0xf8, !PT ;  /* 0x0000008003037812 */ /* 0x000fc800078ef81c */
[----:B------:R-:W-:-:S07]  /*f0c0*/  PRMT R0, R3, 0x7610, R0 ;  /* 0x0000761003007816 */ /* 0x000fce0000000000 */
.L_x_5203:
[----:B------:R-:W-:Y:S05]  /*f0d0*/  BSYNC.RECONVERGENT B0 ;  /* 0x0000000000007941 */ /* 0x000fea0003800200 */
.L_x_5202:
[----:B------:R0:W-:Y:S01]  /*f0e0*/  STG.E.U8 desc[UR36][R4.64], R0 ;  /* 0x0000000004007986 */ /* 0x0001e2000c101124 */
[----:B------:R-:W-:Y:S05]  /*f0f0*/  BRA `(.L_x_5191) ;  /* 0x00000008000c7947 */ /* 0x000fea0003800000 */
.L_x_5200:
        /* <DEDUP_REMOVED lines=16> */
.L_x_5207:
[----:B------:R-:W-:-:S04]  /*f200*/  SHF.R.U32.HI R28, RZ, 0x18, R28 ;  /* 0x00000018ff1c7819 */ /* 0x000fc8000001161c */
[----:B------:R-:W-:-:S04]  /*f210*/  LOP3.LUT R3, R3, 0x80, R28, 0xf8, !PT ;  /* 0x0000008003037812 */ /* 0x000fc800078ef81c */
[----:B------:R-:W-:-:S07]  /*f220*/  PRMT R0, R3, 0x7610, R0 ;  /* 0x0000761003007816 */ /* 0x000fce0000000000 */
.L_x_5206:
[----:B------:R-:W-:Y:S05]  /*f230*/  BSYNC.RECONVERGENT B0 ;  /* 0x0000000000007941 */ /* 0x000fea0003800200 */
.L_x_5205:
[----:B------:R0:W-:Y:S01]  /*f240*/  STG.E.U8 desc[UR36][R4.64], R0 ;  /* 0x0000000004007986 */ /* 0x0001e2000c101124 */
[----:B------:R-:W-:Y:S05]  /*f250*/  BRA `(.L_x_5191) ;  /* 0x0000000400b47947 */ /* 0x000fea0003800000 */
.L_x_5199:
        /* <DEDUP_REMOVED lines=21> */
.L_x_5209:
[----:B------:R-:W0:Y:S02]  /*f3b0*/  F2I.U64.TRUNC R28, R28 ;  /* 0x0000001c001c7311 */ /* 0x000e24000020d800 */
[----:B0-----:R0:W-:Y:S01]  /*f3c0*/  STG.E.64 desc[UR36][R4.64], R28 ;  /* 0x0000001c04007986 */ /* 0x0011e2000c101b24 */
[----:B------:R-:W-:Y:S05]  /*f3d0*/  BRA `(.L_x_5191) ;  /* 0x0000000400547947 */ /* 0x000fea0003800000 */
.L_x_5208:
[----:B------:R-:W0:Y:S02]  /*f3e0*/  F2I.FTZ.U32.TRUNC.NTZ R3, R28 ;  /* 0x0000001c00037305 */ /* 0x000e24000021f000 */
[----:B0-----:R0:W-:Y:S01]  /*f3f0*/  STG.E desc[UR36][R4.64], R3 ;  /* 0x0000000304007986 */ /* 0x0011e2000c101924 */
[----:B------:R-:W-:Y:S05]  /*f400*/  BRA `(.L_x_5191) ;  /* 0x0000000400487947 */ /* 0x000fea0003800000 */
.L_x_5198:
        /* <DEDUP_REMOVED lines=12> */
.L_x_5211:
        /* <DEDUP_REMOVED lines=10> */
.L_x_5210:
[----:B------:R-:W-:-:S13]  /*f570*/  ISETP.NE.AND P0, PT, R0, 0xf, PT ;  /* 0x0000000f0000780c */ /* 0x000fda0003f05270 */
[----:B------:R-:W-:Y:S05]  /*f580*/  @!P0 BRA `(.L_x_5212) ;  /* 0x0000000000e08947 */ /* 0x000fea0003800000 */
[----:B------:R-:W-:-:S13]  /*f590*/  ISETP.NE.AND P0, PT, R0, 0x17, PT ;  /* 0x000000170000780c */ /* 0x000fda0003f05270 */
[----:B------:R-:W-:Y:S05]  /*f5a0*/  @!P0 BRA `(.L_x_5213) ;  /* 0x00000000008c8947 */ /* 0x000fea0003800000 */
[----:B------:R-:W-:-:S13]  /*f5b0*/  ISETP.NE.AND P0, PT, R0, 0x18, PT ;  /* 0x000000180000780c */ /* 0x000fda0003f05270 */
[----:B------:R-:W-:Y:S05]  /*f5c0*/  @!P0 BRA `(.L_x_5214) ;  /* 0x0000000000448947 */ /* 0x000fea0003800000 */
.L_x_5190:
        /* <DEDUP_REMOVED lines=16> */
.L_x_5215:
[----:B------:R-:W-:Y:S05]  /*f6d0*/  BRA `(.L_x_5191) ;  /* 0x0000000000947947 */ /* 0x000fea0003800000 */
.L_x_5214:
        /* <DEDUP_REMOVED lines=12> */
.L_x_5217:
[----:B------:R-:W-:Y:S05]  /*f7a0*/  BSYNC.RECONVERGENT B0 ;  /* 0x0000000000007941 */ /* 0x000fea0003800200 */
.L_x_5216:
[----:B------:R-:W-:-:S05]  /*f7b0*/  LOP3.LUT R3, R0, 0x80, R7, 0xf8, !PT ;  /* 0x0000008000037812 */ /* 0x000fca00078ef807 */
[----:B------:R0:W-:Y:S01]  /*f7c0*/  STG.E.U8 desc[UR36][R4.64], R3 ;  /* 0x0000000304007986 */ /* 0x0001e2000c101124 */
[----:B------:R-:W-:Y:S05]  /*f7d0*/  BRA `(.L_x_5191) ;  /* 0x0000000000547947 */ /* 0x000fea0003800000 */
.L_x_5213:
        /* <DEDUP_REMOVED lines=11> */
.L_x_5219:
[----:B------:R-:W-:Y:S01]  /*f890*/  IMAD.MOV.U32 R0, RZ, RZ, 0x7f ;  /* 0x0000007fff007424 */ /* 0x000fe200078e00ff */
[----:B------:R-:W-:-:S04]  /*f8a0*/  ISETP.GT.U32.AND P0, PT, R6, 0x7f800000, PT ;  /* 0x7f8000000600780c */ /* 0x000fc80003f04070 */
[----:B------:R-:W-:-:S09]  /*f8b0*/  SEL R0, R0, 0x7c, P0 ;  /* 0x0000007c00007807 */ /* 0x000fd20000000000 */
.L_x_5220:
[----:B------:R-:W-:Y:S05]  /*f8c0*/  BSYNC.RECONVERGENT B0 ;  /* 0x0000000000007941 */ /* 0x000fea0003800200 */
.L_x_5218:
[----:B------:R-:W-:-:S04]  /*f8d0*/  SHF.R.U32.HI R3, RZ, 0x18, R28 ;  /* 0x00000018ff037819 */ /* 0x000fc8000001161c */
[----:B------:R-:W-:-:S05]  /*f8e0*/  LOP3.LUT R3, R0, 0x80, R3, 0xf8, !PT ;  /* 0x0000008000037812 */ /* 0x000fca00078ef803 */
[----:B------:R0:W-:Y:S01]  /*f8f0*/  STG.E.U8 desc[UR36][R4.64], R3 ;  /* 0x0000000304007986 */ /* 0x0001e2000c101124 */
[----:B------:R-:W-:Y:S05]  /*f900*/  BRA `(.L_x_5191) ;  /* 0x0000000000087947 */ /* 0x000fea0003800000 */
.L_x_5212:
[----:B------:R-:W-:-:S05]  /*f910*/  F2FP.BF16.F32.PACK_AB R28, RZ, R28 ;  /* 0x0000001cff1c723e */ /* 0x000fca00000010ff */
[----:B------:R0:W-:Y:S02]  /*f920*/  STG.E.U16 desc[UR36][R4.64], R28 ;  /* 0x0000001c04007986 */ /* 0x0001e4000c101524 */
.L_x_5191:
[----:B------:R-:W-:-:S07]  /*f930*/  VIADD R43, R43, 0x80 ;  /* 0x000000802b2b7836 */ /* 0x000fce0000000000 */
.L_x_5150:
[----:B------:R-:W-:Y:S05]  /*f940*/  BSYNC.RECONVERGENT B6 ;  /* 0x0000000000067941 */ /* 0x000fea0003800200 */
.L_x_5149:
[----:B------:R-:W-:-:S13]  /*f950*/  ISETP.GE.AND P0, PT, R43, R42, PT ;  /* 0x0000002a2b00720c */ /* 0x000fda0003f06270 */
[----:B------:R-:W-:Y:S05]  /*f960*/  @P0 EXIT ;  /* 0x000000000000094d */ /* 0x000fea0003800000 */
[----:B01234-:R-:W0:Y:S01]  /*f970*/  LDC.64 R4, c[0x0][0x3a0] ;  /* 0x0000e800ff047b82 */ /* 0x01fe220000000a00 */
[----:B------:R-:W1:Y:S01]  /*f980*/  LDCU UR4, c[0x0][0x3d8] ;  /* 0x00007b00ff0477ac */ /* 0x000e620008000800 */
[----:B------:R-:W-:Y:S01]  /*f990*/  PRMT R0, R44, 0x9910, RZ ;  /* 0x000099102c007816 */ /* 0x000fe200000000ff */
        /* <DEDUP_REMOVED lines=15> */
[----:B0-----:R-:W-:Y:S01]  /*fa90*/  STG.E.U8 desc[UR36][R2.64], R5 ;  /* 0x0000000502007986 */ /* 0x001fe2000c101124 */
[----:B------:R-:W-:Y:S05]  /*faa0*/  EXIT ;  /* 0x000000000000794d */ /* 0x000fea0003800000 */
.L_x_5224:
[----:B------:R-:W0:Y:S02]  /*fab0*/  F2I.S64.TRUNC R22, R22 ;  /* 0x0000001600167311 */ /* 0x000e24000020d900 */
[----:B0-----:R-:W-:-:S05]  /*fac0*/  IMAD.MOV.U32 R5, RZ, RZ, R22 ;  /* 0x000000ffff057224 */ /* 0x001fca00078e0016 */
[----:B------:R-:W-:Y:S01]  /*fad0*/  STG.E.U8 desc[UR36][R2.64], R5 ;  /* 0x0000000502007986 */ /* 0x000fe2000c101124 */
[----:B------:R-:W-:Y:S05]  /*fae0*/  EXIT ;  /* 0x000000000000794d */ /* 0x000fea0003800000 */
.L_x_5223:
[----:B------:R-:W-:-:S13]  /*faf0*/  ISETP.NE.AND P0, PT, R0, 0x2, PT ;  /* 0x000000020000780c */ /* 0x000fda0003f05270 */
[----:B------:R-:W-:Y:S05]  /*fb00*/  @!P0 BRA `(.L_x_5226) ;  /* 0x0000000000288947 */ /* 0x000fea0003800000 */
[----:B------:R-:W-:-:S13]  /*fb10*/  ISETP.NE.AND P0, PT, R0, 0x3, PT ;  /* 0x000000030000780c */ /* 0x000fda0003f05270 */
[----:B------:R-:W-:Y:S05]  /*fb20*/  @!P0 BRA `(.L_x_5227) ;  /* 0x0000000000148947 */ /* 0x000fea0003800000 */
[----:B------:R-:W-:-:S13]  /*fb30*/  ISETP.NE.AND P0, PT, R0, 0x4, PT ;  /* 0x000000040000780c */ /* 0x000fda0003f05270 */
[----:B------:R-:W-:Y:S05]  /*fb40*/  @P0 BRA `(.L_x_5225) ;  /* 0x00000008004c0947 */ /* 0x000fea0003800000 */
[----:B------:R-:W0:Y:S02]  /*fb50*/  F2I.S64.TRUNC R22, R22 ;  /* 0x0000001600167311 */ /* 0x000e24000020d900 */
[----:B0-----:R-:W-:Y:S01]  /*fb60*/  STG.E.64 desc[UR36][R2.64], R22 ;  /* 0x0000001602007986 */ /* 0x001fe2000c101b24 */
[----:B------:R-:W-:Y:S05]  /*fb70*/  EXIT ;  /* 0x000000000000794d */ /* 0x000fea0003800000 */
.L_x_5227:
[----:B------:R-:W0:Y:S02]  /*fb80*/  F2I.FTZ.TRUNC.NTZ R5, R22 ;  /* 0x0000001600057305 */ /* 0x000e24000021f100 */
[----:B0-----:R-:W-:Y:S01]  /*fb90*/  STG.E desc[UR36][R2.64], R5 ;  /* 0x0000000502007986 */ /* 0x001fe2000c101924 */
[----:B------:R-:W-:Y:S05]  /*fba0*/  EXIT ;  /* 0x000000000000794d */ /* 0x000fea0003800000 */
.L_x_5226:
[----:B------:R-:W0:Y:S02]  /*fbb0*/  F2I.FTZ.TRUNC.NTZ R5, R22 ;  /* 0x0000001600057305 */ /* 0x000e24000021f100 */
[----:B0-----:R-:W-:Y:S01]  /*fbc0*/  STG.E.U16 desc[UR36][R2.64], R5 ;  /* 0x0000000502007986 */ /* 0x001fe2000c101524 */
[----:B------:R-:W-:Y:S05]  /*fbd0*/  EXIT ;  /* 0x000000000000794d */ /* 0x000fea0003800000 */
.L_x_5222:
[----:B------:R-:W-:-:S13]  /*fbe0*/  ISETP.GT.AND P0, PT, R0, 0x6, PT ;  /* 0x000000060000780c */ /* 0x000fda0003f04270 */
[----:B------:R-:W-:Y:S05]  /*fbf0*/  @P0 BRA `(.L_x_5228) ;  /* 0x0000000000240947 */ /* 0x000fea0003800000 */
[----:B------:R-:W-:-:S13]  /*fc00*/  ISETP.NE.AND P0, PT, R0, 0x5, PT ;  /* 0x000000050000780c */ /* 0x000fda0003f05270 */
[----:B------:R-:W-:Y:S05]  /*fc10*/  @!P0 BRA `(.L_x_5229) ;  /* 0x0000000000108947 */ /* 0x000fea0003800000 */
[----:B------:R-:W-:-:S13]  /*fc20*/  ISETP.NE.AND P0, PT, R0, 0x6, PT ;  /* 0x000000060000780c */ /* 0x000fda0003f05270 */
[----:B------:R-:W-:Y:S05]  /*fc30*/  @P0 BRA `(.L_x_5225) ;  /* 0x0000000800100947 */ /* 0x000fea0003800000 */
[----:B------:R-:W-:Y:S01]  /*fc40*/  STG.E desc[UR36][R2.64], R22 ;  /* 0x0000001602007986 */ /* 0x000fe2000c101924 */
[----:B------:R-:W-:Y:S05]  /*fc50*/  EXIT ;  /* 0x000000000000794d */ /* 0x000fea0003800000 */
.L_x_5229:
[----:B------:R-:W-:-:S05]  /*fc60*/  F2FP.F16.F32.PACK_AB R22, RZ, R22 ;  /* 0x00000016ff16723e */ /* 0x000fca00000000ff */
[----:B------:R-:W-:Y:S01]  /*fc70*/  STG.E.U16 desc[UR36][R2.64], R22 ;  /* 0x0000001602007986 */ /* 0x000fe2000c101524 */
[----:B------:R-:W-:Y:S05]  /*fc80*/  EXIT ;  /* 0x000000000000794d */ /* 0x000fea0003800000 */
.L_x_5228:
[----:B------:R-:W-:-:S13]  /*fc90*/  ISETP.NE.AND P0, PT, R0, 0x7, PT ;  /* 0x000000070000780c */ /* 0x000fda0003f05270 */
[----:B------:R-:W-:Y:S05]  /*fca0*/  @!P0 BRA `(.L_x_5230) ;  /* 0x0000000000248947 */ /* 0x000fea0003800000 */
[----:B------:R-:W-:-:S13]  /*fcb0*/  ISETP.NE.AND P0, PT, R0, 0x8, PT ;  /* 0x000000080000780c */ /* 0x000fda0003f05270 */
[----:B------:R-:W-:Y:S05]  /*fcc0*/  @!P0 BRA `(.L_x_5231) ;  /* 0x0000000000108947 */ /* 0x000fea0003800000 */
[----:B------:R-:W-:-:S13]  /*fcd0*/  ISETP.NE.AND P0, PT, R0, 0x9, PT ;  /* 0x000000090000780c */ /* 0x000fda0003f05270 */
[----:B------:R-:W-:Y:S05]  /*fce0*/  @P0 BRA `(.L_x_5225) ;  /* 0x0000000400e40947 */ /* 0x000fea0003800000 */
[----:B------:R-:W-:Y:S01]  /*fcf0*/  STG.E.64 desc[UR36][R2.64], R22 ;  /* 0x0000001602007986 */ /* 0x000fe2000c101b24 */
[----:B------:R-:W-:Y:S05]  /*fd00*/  EXIT ;  /* 0x000000000000794d */ /* 0x000fea0003800000 */
.L_x_5231:
[----:B------:R-:W-:-:S05]  /*fd10*/  F2FP.F16.F32.PACK_AB R23, R23, R22 ;  /* 0x000000161717723e */ /* 0x000fca00000000ff */
[----:B------:R-:W-:Y:S01]  /*fd20*/  STG.E desc[UR36][R2.64], R23 ;  /* 0x0000001702007986 */ /* 0x000fe2000c101924 */
[----:B------:R-:W-:Y:S05]  /*fd30*/  EXIT ;  /* 0x000000000000794d */ /* 0x000fea0003800000 */
.L_x_5230:
[----:B------:R-:W-:-:S06]  /*fd40*/  FMUL.FTZ R4, R22, 1 ;  /* 0x3f80000016047820 */ /* 0x000fcc0000410000 */
[----:B------:R-:W0:Y:S02]  /*fd50*/  F2F.F64.F32 R4, R4 ;  /* 0x0000000400047310 */ /* 0x000e240000201800 */
[----:B0-----:R-:W-:Y:S01]  /*fd60*/  STG.E.64 desc[UR36][R2.64], R4 ;  /* 0x0000000402007986 */ /* 0x001fe2000c101b24 */
[----:B------:R-:W-:Y:S05]  /*fd70*/  EXIT ;  /* 0x000000000000794d */ /* 0x000fea0003800000 */
.L_x_5221:
        /* <DEDUP_REMOVED lines=11> */
[----:B0-----:R-:W-:Y:S01]  /*fe30*/  STG.E.U16 desc[UR36][R2.64], R5 ;  /* 0x0000000502007986 */ /* 0x001fe2000c101524 */
[----:B------:R-:W-:Y:S05]  /*fe40*/  EXIT ;  /* 0x000000000000794d */ /* 0x000fea0003800000 */
.L_x_5235:
        /* <DEDUP_REMOVED lines=16> */
.L_x_5238:
[----:B------:R-:W-:-:S04]  /*ff50*/  SHF.R.U32.HI R22, RZ, 0x18, R22 ;  /* 0x00000018ff167819 */ /* 0x000fc80000011616 */
[----:B------:R-:W-:-:S04]  /*ff60*/  LOP3.LUT R5, R5, 0x80, R22, 0xf8, !PT ;  /* 0x0000008005057812 */ /* 0x000fc800078ef816 */
[----:B------:R-:W-:-:S07]  /*ff70*/  PRMT R0, R5, 0x7610, R0 ;  /* 0x0000761005007816 */ /* 0x000fce0000000000 */
.L_x_5237:
[----:B------:R-:W-:Y:S05]  /*ff80*/  BSYNC.RECONVERGENT B0 ;  /* 0x0000000000007941 */ /* 0x000fea0003800200 */
.L_x_5236:
[----:B------:R-:W-:Y:S01]  /*ff90*/  STG.E.U8 desc[UR36][R2.64], R0 ;  /* 0x0000000002007986 */ /* 0x000fe2000c101124 */
[----:B------:R-:W-:Y:S05]  /*ffa0*/  EXIT ;  /* 0x000000000000794d */ /* 0x000fea0003800000 */
.L_x_5234:
        /* <DEDUP_REMOVED lines=16> */
.L_x_5241:
[----:B------:R-:W-:-:S04]  /*100b0*/  SHF.R.U32.HI R22, RZ, 0x18, R22 ;  /* 0x00000018ff167819 */ /* 0x000fc80000011616 */
[----:B------:R-:W-:-:S04]  /*100c0*/  LOP3.LUT R5, R5, 0x80, R22, 0xf8, !PT ;  /* 0x0000008005057812 */ /* 0x000fc800078ef816 */
[----:B------:R-:W-:-:S07]  /*100d0*/  PRMT R0, R5, 0x7610, R0 ;  /* 0x0000761005007816 */ /* 0x000fce0000000000 */
.L_x_5240:
[----:B------:R-:W-:Y:S05]  /*100e0*/  BSYNC.RECONVERGENT B0 ;  /* 0x0000000000007941 */ /* 0x000fea0003800200 */
.L_x_5239:
[----:B------:R-:W-:Y:S01]  /*100f0*/  STG.E.U8 desc[UR36][R2.64], R0 ;  /* 0x0000000002007986 */ /* 0x000fe2000c101124 */
[----:B------:R-:W-:Y:S05]  /*10100*/  EXIT ;  /* 0x000000000000794d */ /* 0x000fea0003800000 */
.L_x_5233:
        /* <DEDUP_REMOVED lines=21> */
.L_x_5243:
[----:B------:R-:W0:Y:S02]  /*10260*/  F2I.U64.TRUNC R22, R22 ;  /* 0x0000001600167311 */ /* 0x000e24000020d800 */
[----:B0-----:R-:W-:Y:S01]  /*10270*/  STG.E.64 desc[UR36][R2.64], R22 ;  /* 0x0000001602007986 */ /* 0x001fe2000c101b24 */
[----:B------:R-:W-:Y:S05]  /*10280*/  EXIT ;  /* 0x000000000000794d */ /* 0x000fea0003800000 */
.L_x_5242:
[----:B------:R-:W0:Y:S02]  /*10290*/  F2I.FTZ.U32.TRUNC.NTZ R5, R22 ;  /* 0x0000001600057305 */ /* 0x000e24000021f000 */
[----:B0-----:R-:W-:Y:S01]  /*102a0*/  STG.E desc[UR36][R2.64], R5 ;  /* 0x0000000502007986 */ /* 0x001fe2000c101924 */
[----:B------:R-:W-:Y:S05]  /*102b0*/  EXIT ;  /* 0x000000000000794d */ /* 0x000fea0003800000 */
.L_x_5232:
        /* <DEDUP_REMOVED lines=10> */
[----:B------:R-:W-:Y:S01]  /*10360*/  STG.E.U8 desc[UR36][R2.64], R5 ;  /* 0x0000000502007986 */ /* 0x000fe2000c101124 */
[----:B------:R-:W-:Y:S05]  /*10370*/  EXIT ;  /* 0x000000000000794d */ /* 0x000fea0003800000 */
.L_x_5245:
        /* <DEDUP_REMOVED lines=10> */
.L_x_5244:
[----:B------:R-:W-:-:S13]  /*10420*/  ISETP.NE.AND P0, PT, R0, 0xf, PT ;  /* 0x0000000f0000780c */ /* 0x000fda0003f05270 */
[----:B------:R-:W-:Y:S05]  /*10430*/  @!P0 BRA `(.L_x_5246) ;  /* 0x0000000000e08947 */ /* 0x000fea0003800000 */
[----:B------:R-:W-:-:S13]  /*10440*/  ISETP.NE.AND P0, PT, R0, 0x17, PT ;  /* 0x000000170000780c */ /* 0x000fda0003f05270 */
[----:B------:R-:W-:Y:S05]  /*10450*/  @!P0 BRA `(.L_x_5247) ;  /* 0x00000000008c8947 */ /* 0x000fea0003800000 */
[----:B------:R-:W-:-:S13]  /*10460*/  ISETP.NE.AND P0, PT, R0, 0x18, PT ;  /* 0x000000180000780c */ /* 0x000fda0003f05270 */
[----:B------:R-:W-:Y:S05]  /*10470*/  @!P0 BRA `(.L_x_5248) ;  /* 0x0000000000448947 */ /* 0x000fea0003800000 */
.L_x_5225:
        /* <DEDUP_REMOVED lines=16> */
.L_x_5249:
[----:B------:R-:W-:Y:S05]  /*10580*/  EXIT ;  /* 0x000000000000794d */ /* 0x000fea0003800000 */
.L_x_5248:
        /* <DEDUP_REMOVED lines=12> */
.L_x_5251:
[----:B------:R-:W-:Y:S05]  /*10650*/  BSYNC.RECONVERGENT B0 ;  /* 0x0000000000007941 */ /* 0x000fea0003800200 */
.L_x_5250:
[----:B------:R-:W-:-:S05]  /*10660*/  LOP3.LUT R5, R0, 0x80, R7, 0xf8, !PT ;  /* 0x0000008000057812 */ /* 0x000fca00078ef807 */
[----:B------:R-:W-:Y:S01]  /*10670*/  STG.E.U8 desc[UR36][R2.64], R5 ;  /* 0x0000000502007986 */ /* 0x000fe2000c101124 */
[----:B------:R-:W-:Y:S05]  /*10680*/  EXIT ;  /* 0x000000000000794d */ /* 0x000fea0003800000 */
.L_x_5247:
        /* <DEDUP_REMOVED lines=11> */
.L_x_5253:
[----:B------:R-:W-:Y:S01]  /*10740*/  IMAD.MOV.U32 R0, RZ, RZ, 0x7f ;  /* 0x0000007fff007424 */ /* 0x000fe200078e00ff */
[----:B------:R-:W-:-:S04]  /*10750*/  ISETP.GT.U32.AND P0, PT, R4, 0x7f800000, PT ;  /* 0x7f8000000400780c */ /* 0x000fc80003f04070 */
[----:B------:R-:W-:-:S09]  /*10760*/  SEL R0, R0, 0x7c, P0 ;  /* 0x0000007c00007807 */ /* 0x000fd20000000000 */
.L_x_5254:
[----:B------:R-:W-:Y:S05]  /*10770*/  BSYNC.RECONVERGENT B0 ;  /* 0x0000000000007941 */ /* 0x000fea0003800200 */
.L_x_5252:
[----:B------:R-:W-:-:S04]  /*10780*/  SHF.R.U32.HI R5, RZ, 0x18, R22 ;  /* 0x00000018ff057819 */ /* 0x000fc80000011616 */
[----:B------:R-:W-:-:S05]  /*10790*/  LOP3.LUT R5, R0, 0x80, R5, 0xf8, !PT ;  /* 0x0000008000057812 */ /* 0x000fca00078ef805 */
[----:B------:R-:W-:Y:S01]  /*107a0*/  STG.E.U8 desc[UR36][R2.64], R5 ;  /* 0x0000000502007986 */ /* 0x000fe2000c101124 */
[----:B------:R-:W-:Y:S05]  /*107b0*/  EXIT ;  /* 0x000000000000794d */ /* 0x000fea0003800000 */
.L_x_5246:
[----:B------:R-:W-:-:S05]  /*107c0*/  F2FP.BF16.F32.PACK_AB R22, RZ, R22 ;  /* 0x00000016ff16723e */ /* 0x000fca00000010ff */
[----:B------:R-:W-:Y:S01]  /*107d0*/  STG.E.U16 desc[UR36][R2.64], R22 ;  /* 0x0000001602007986 */ /* 0x000fe2000c101524 */
[----:B------:R-:W-:Y:S05]  /*107e0*/  EXIT ;  /* 0x000000000000794d */ /* 0x000fea0003800000 */
.L_x_5255:
        /* <DEDUP_REMOVED lines=9> */
.L_x_23508:


//--------------------- .text._ZN2at6native18elementwise_kernelILi128ELi2EZNS0_22gpu_kernel_impl_nocastIZZZNS0_54_GLOBAL__N__d8c5977b_16_LinearAlgebra_cu_9e10b42f_324316addr_kernel_cudaERNS_14TensorIteratorERKN3c106ScalarES9_ENKUlvE_clEvENKUlvE7_clEvEUlNS6_7complexIfEESD_SD_E0_EEvRNS_18TensorIteratorBaseERKT_EUliE_EEviT1_ --------------------------
	.section	.text._ZN2at6native18elementwise_kernelILi128ELi2EZNS0_22gpu_kernel_impl_nocastIZZZNS0_54_GLOBAL__N__d8c5977b_16_LinearAlgebra_cu_9e10b42f_324316addr_kernel_cudaERNS_14TensorIteratorERKN3c106ScalarES9_ENKUlvE_clEvENKUlvE7_clEvEUlNS6_7complexIfEESD_SD_E0_EEvRNS_18TensorIteratorBaseERKT_EUliE_EEviT1_,"ax",@progbits
	.align	128
        .global         _ZN2at6native18elementwise_kernelILi128ELi2EZNS0_22gpu_kernel_impl_nocastIZZZNS0_54_GLOBAL__N__d8c5977b_16_LinearAlgebra_cu_9e10b42f_324316addr_kernel_cudaERNS_14TensorIteratorERKN3c106ScalarES9_ENKUlvE_clEvENKUlvE7_clEvEUlNS6_7complexIfEESD_SD_E0_EEvRNS_18TensorIteratorBaseERKT_EUliE_EEviT1_
        .type           _ZN2at6native18elementwise_kernelILi128ELi2EZNS0_22gpu_kernel_impl_nocastIZZZNS0_54_GLOBAL__N__d8c5977b_16_LinearAlgebra_cu_9e10b42f_324316addr_kernel_cudaERNS_14TensorIteratorERKN3c106ScalarES9_ENKUlvE_clEvENKUlvE7_clEvEUlNS6_7complexIfEESD_SD_E0_EEvRNS_18TensorIteratorBaseERKT_EUliE_EEviT1_,@function
        .size           _ZN2at6native18elementwise_kernelILi128ELi2EZNS0_22gpu_kernel_impl_nocastIZZZNS0_54_GLOBAL__N__d8c5977b_16_LinearAlgebra_cu_9e10b42f_324316addr_kernel_cudaERNS_14TensorIteratorERKN3c106ScalarES9_ENKUlvE_clEvENKUlvE7_clEvEUlNS6_7complexIfEESD_SD_E0_EEvRNS_18TensorIteratorBaseERKT_EUliE_EEviT1_,(.L_x_23509 - _ZN2at6native18elementwise_kernelILi128ELi2EZNS0_22gpu_kernel_impl_nocastIZZZNS0_54_GLOBAL__N__d8c5977b_16_LinearAlgebra_cu_9e10b42f_324316addr_kernel_cudaERNS_14TensorIteratorERKN3c106ScalarES9_ENKUlvE_clEvENKUlvE7_clEvEUlNS6_7complexIfEESD_SD_E0_EEvRNS_18TensorIteratorBaseERKT_EUliE_EEviT1_)
        .other          _ZN2at6native18elementwise_kernelILi128ELi2EZNS0_22gpu_kernel_impl_nocastIZZZNS0_54_GLOBAL__N__d8c5977b_16_LinearAlgebra_cu_9e10b42f_324316addr_kernel_cudaERNS_14TensorIteratorERKN3c106ScalarES9_ENKUlvE_clEvENKUlvE7_clEvEUlNS6_7complexIfEESD_SD_E0_EEvRNS_18TensorIteratorBaseERKT_EUliE_EEviT1_,@"STO_CUDA_ENTRY STV_DEFAULT"
_ZN2at6native18elementwise_kernelILi128ELi2EZNS0_22gpu_kernel_impl_nocastIZZZNS0_54_GLOBAL__N__d8c5977b_16_LinearAlgebra_cu_9e10b42f_324316addr_kernel_cudaERNS_14TensorIteratorERKN3c106ScalarES9_ENKUlvE_clEvENKUlvE7_clEvEUlNS6_7complexIfEESD_SD_E0_EEvRNS_18TensorIteratorBaseERKT_EUliE_EEviT1_:
.text._ZN2at6native18elementwise_kernelILi128ELi2EZNS0_22gpu_kernel_impl_nocastIZZZNS0_54_GLOBAL__N__d8c5977b_16_LinearAlgebra_cu_9e10b42f_324316addr_kernel_cudaERNS_14TensorIteratorERKN3c106ScalarES9_ENKUlvE_clEvENKUlvE7_clEvEUlNS6_7complexIfEESD_SD_E0_EEvRNS_18TensorIteratorBaseERKT_EUliE_EEviT1_:
        /* <DEDUP_REMOVED lines=10> */
[----:B------:R-:W-:Y:S01]  /*00a0*/  BSSY.RECONVERGENT B0, `(.L_x_5257) ;  /* 0x000001c000007945 */ /* 0x000fe20003800200 */
[----:B0-----:R-:W-:-:S13]  /*00b0*/  ISETP.GE.AND P0, PT, R3, UR4, PT ;  /* 0x0000000403007c0c */ /* 0x001fda000bf06270 */
[----:B------:R-:W-:Y:S05]  /*00c0*/  @P0 BRA `(.L_x_5258) ;  /* 0x0000000000640947 */ /* 0x000fea0003800000 */
[----:B------:R-:W0:Y:S01]  /*00d0*/  LDC.64 R10, c[0x0][0x658] ;  /* 0x00019600ff0a7b82 */ /* 0x000e220000000a00 */
[----:B------:R-:W1:Y:S01]  /*00e0*/  LDCU.64 UR10, c[0x0][0x670] ;  /* 0x0000ce00ff0a77ac */ /* 0x000e620008000a00 */
[----:B------:R-:W2:Y:S06]  /*00f0*/  LDCU.64 UR8, c[0x0][0x668] ;  /* 0x0000cd00ff0877ac */ /* 0x000eac0008000a00 */
[----:B------:R-:W3:Y:S08]  /*0100*/  LDC.64 R8, c[0x0][0x660] ;  /* 0x00019800ff087b82 */ /* 0x000ef00000000a00 */
[----:B------:R-:W4:Y:S01]  /*0110*/  LDC.64 R6, c[0x0][0x650] ;  /* 0x00019400ff067b82 */ /* 0x000f220000000a00 */
[----:B0-----:R-:W1:Y:S04]  /*0120*/  LDG.E.64 R10, desc[UR6][R10.64] ;  /* 0x000000060a0a7981 */ /* 0x001e68000c1e1b00 */
[----:B---3--:R-:W3:Y:S04]  /*0130*/  LDG.E.64 R8, desc[UR6][R8.64] ;  /* 0x0000000608087981 */ /* 0x008ee8000c1e1b00 */
[----:B----4-:R-:W2:Y:S01]  /*0140*/  LDG.E.64 R6, desc[UR6][R6.64] ;  /* 0x0000000606067981 */ /* 0x010ea2000c1e1b00 */
[----:B------:R-:W0:Y:S01]  /*0150*/  LDC.64 R4, c[0x0][0x648] ;  /* 0x00019200ff047b82 */ /* 0x000e220000000a00 */
[----:B------:R-:W-:Y:S01]  /*0160*/  IADD3 R3, PT, PT, R3, 0x80, RZ ;  /* 0x0000008003037810 */ /* 0x000fe20007ffe0ff */
[----:B-1----:R-:W-:Y:S01]  /*0170*/  FMUL.FTZ R0, R10, UR11 ;  /* 0x0000000b0a007c20 */ /* 0x002fe20008410000 */
[----:B------:R-:W-:-:S03]  /*0180*/  FMUL.FTZ R13, R11, UR11 ;  /* 0x0000000b0b0d7c20 */ /* 0x000fc60008410000 */
[----:B------:R-:W-:Y:S01]  /*0190*/  FFMA.FTZ R0, R11, UR10, R0 ;  /* 0x0000000a0b007c23 */ /* 0x000fe20008010000 */
[----:B------:R-:W-:-:S03]  /*01a0*/  FFMA.FTZ R13, R10, UR10, -R13 ;  /* 0x0000000a0a0d7c23 */ /* 0x000fc6000801080d */
[-C--:B---3--:R-:W-:Y:S01]  /*01b0*/  FMUL.FTZ R15, R9, R0.reuse ;  /* 0x00000000090f7220 */ /* 0x088fe20000410000 */
[----:B------:R-:W-:-:S03]  /*01c0*/  FMUL.FTZ R2, R8, R0 ;  /* 0x0000000008027220 */ /* 0x000fc60000410000 */
[-C--:B------:R-:W-:Y:S01]  /*01d0*/  FFMA.FTZ R8, R8, R13.reuse, -R15 ;  /* 0x0000000d08087223 */ /* 0x080fe2000001080f */
[----:B------:R-:W-:Y:S01]  /*01e0*/  FFMA.FTZ R9, R9, R13, R2 ;  /* 0x0000000d09097223 */ /* 0x000fe20000010002 */
[----:B--2---:R-:W-:Y:S01]  /*01f0*/  FMUL.FTZ R11, R7, UR9 ;  /* 0x00000009070b7c20 */ /* 0x004fe20008410000 */
[----:B------:R-:W-:-:S03]  /*0200*/  FMUL.FTZ R0, R6, UR9 ;  /* 0x0000000906007c20 */ /* 0x000fc60008410000 */
[----:B------:R-:W-:Y:S01]  /*0210*/  FFMA.FTZ R11, R6, UR8, -R11 ;  /* 0x00000008060b7c23 */ /* 0x000fe2000801080b */
[----:B------:R-:W-:-:S03]  /*0220*/  FFMA.FTZ R0, R7, UR8, R0 ;  /* 0x0000000807007c23 */ /* 0x000fc60008010000 */
[----:B------:R-:W-:Y:S01]  /*0230*/  FADD.FTZ R8, R11, R8 ;  /* 0x000000080b087221 */ /* 0x000fe20000010000 */
[----:B------:R-:W-:-:S05]  /*0240*/  FADD.FTZ R9, R0, R9 ;  /* 0x0000000900097221 */ /* 0x000fca0000010000 */
[----:B0-----:R0:W-:Y:S02]  /*0250*/  STG.E.64 desc[UR6][R4.64], R8 ;  /* 0x0000000804007986 */ /* 0x0011e4000c101b06 */
.L_x_5258:
[----:B------:R-:W-:Y:S05]  /*0260*/  BSYNC.RECONVERGENT B0 ;  /* 0x0000000000007941 */ /* 0x000fea0003800200 */
.L_x_5257:
[----:B------:R-:W-:-:S13]  /*0270*/  ISETP.GE.AND P0, PT, R3, UR4, PT ;  /* 0x0000000403007c0c */ /* 0x000fda000bf06270 */
[----:B------:R-:W-:Y:S05]  /*0280*/  @P0 EXIT ;  /* 0x000000000000094d */ /* 0x000fea0003800000 */
[----:B------:R-:W1:Y:S01]  /*0290*/  LDC.64 R6, c[0x0][0x658] ;  /* 0x00019600ff067b82 */ /* 0x000e620000000a00 */
[----:B------:R-:W2:Y:S01]  /*02a0*/  LDCU.64 UR8, c[0x0][0x670] ;  /* 0x0000ce00ff0877ac */ /* 0x000ea20008000a00 */
[----:B------:R-:W3:Y:S06]  /*02b0*/  LDCU.64 UR4, c[0x0][0x668] ;  /* 0x0000cd00ff0477ac */ /* 0x000eec0008000a00 */
[----:B0-----:R-:W0:Y:S08]  /*02c0*/  LDC.64 R8, c[0x0][0x660] ;  /* 0x00019800ff087b82 */ /* 0x001e300000000a00 */
[----:B------:R-:W4:Y:S01]  /*02d0*/  LDC.64 R4, c[0x0][0x650] ;  /* 0x00019400ff047b82 */ /* 0x000f220000000a00 */
[----:B-1----:R-:W2:Y:S04]  /*02e0*/  LDG.E.64 R6, desc[UR6][R6.64] ;  /* 0x0000000606067981 */ /* 0x002ea8000c1e1b00 */
[----:B0-----:R-:W5:Y:S04]  /*02f0*/  LDG.E.64 R8, desc[UR6][R8.64] ;  /* 0x0000000608087981 */ /* 0x001f68000c1e1b00 */
[----:B----4-:R-:W3:Y:S01]  /*0300*/  LDG.E.64 R4, desc[UR6][R4.64] ;  /* 0x0000000604047981 */ /* 0x010ee2000c1e1b00 */
[----:B------:R-:W0:Y:S01]  /*0310*/  LDC.64 R2, c[0x0][0x648] ;  /* 0x00019200ff027b82 */ /* 0x000e220000000a00 */
[----:B--2---:R-:W-:Y:S01]  /*0320*/  FMUL.FTZ R0, R6, UR9 ;  /* 0x0000000906007c20 */ /* 0x004fe20008410000 */
[----:B------:R-:W-:-:S03]  /*0330*/  FMUL.FTZ R11, R7, UR9 ;  /* 0x00000009070b7c20 */ /* 0x000fc60008410000 */
[----:B------:R-:W-:Y:S01]  /*0340*/  FFMA.FTZ R0, R7, UR8, R0 ;  /* 0x0000000807007c23 */ /* 0x000fe20008010000 */
[----:B------:R-:W-:-:S03]  /*0350*/  FFMA.FTZ R11, R6, UR8, -R11 ;  /* 0x00000008060b7c23 */ /* 0x000fc6000801080b */
[-C--:B-----5:R-:W-:Y:S01]  /*0360*/  FMUL.FTZ R13, R9, R0.reuse ;  /* 0x00000000090d7220 */ /* 0x0a0fe20000410000 */
[----:B------:R-:W-:-:S03]  /*0370*/  FMUL.FTZ R6, R8, R0 ;  /* 0x0000000008067220 */ /* 0x000fc60000410000 */
[-C--:B------:R-:W-:Y:S01]  /*0380*/  FFMA.FTZ R8, R8, R11.reuse, -R13 ;  /* 0x0000000b08087223 */ /* 0x080fe2000001080d */
[----:B------:R-:W-:Y:S01]  /*0390*/  FFMA.FTZ R9, R9, R11, R6 ;  /* 0x0000000b09097223 */ /* 0x000fe20000010006 */
[----:B---3--:R-:W-:Y:S01]  /*03a0*/  FMUL.FTZ R7, R5, UR5 ;  /* 0x0000000505077c20 */ /* 0x008fe20008410000 */
[----:B------:R-:W-:-:S03]  /*03b0*/  FMUL.FTZ R0, R4, UR5 ;  /* 0x0000000504007c20 */ /* 0x000fc60008410000 */
[----:B------:R-:W-:Y:S01]  /*03c0*/  FFMA.FTZ R7, R4, UR4, -R7 ;  /* 0x0000000404077c23 */ /* 0x000fe20008010807 */
[----:B------:R-:W-:-:S03]  /*03d0*/  FFMA.FTZ R0, R5, UR4, R0 ;  /* 0x0000000405007c23 */ /* 0x000fc60008010000 */
[----:B------:R-:W-:Y:S01]  /*03e0*/  FADD.FTZ R8, R7, R8 ;  /* 0x0000000807087221 */ /* 0x000fe20000010000 */
[----:B------:R-:W-:-:S05]  /*03f0*/  FADD.FTZ R9, R0, R9 ;  /* 0x0000000900097221 */ /* 0x000fca0000010000 */
[----:B0-----:R-:W-:Y:S01]  /*0400*/  STG.E.64 desc[UR6][R2.64], R8 ;  /* 0x0000000802007986 */ /* 0x001fe2000c101b06 */
[----:B------:R-:W-:Y:S05]  /*0410*/  EXIT ;  /* 0x000000000000794d */ /* 0x000fea0003800000 */
.L_x_5256:
[----:B------:R-:W0:Y:S01]  /*0420*/  LDCU UR4, c[0x0][0x380] ;  /* 0x00007000ff0477ac */ /* 0x000e220008000800 */
[----:B------:R-:W-:Y:S01]  /*0430*/  IADD3 R2, PT, PT, R2, -0x1, RZ ;  /* 0xffffffff02027810 */ /* 0x000fe20007ffe0ff */
[----:B------:R-:W-:Y:S03]  /*0440*/  BSSY.RECONVERGENT B0, `(.L_x_5259) ;  /* 0x0000199000007945 */ /* 0x000fe60003800200 */
        /* <DEDUP_REMOVED lines=377> */
.L_x_5261:
[----:B------:R-:W0:Y:S01]  /*1be0*/  LDCU.128 UR8, c[0x0][0x650] ;  /* 0x0000ca00ff0877ac */ /* 0x000e220008000c00 */
[----:B------:R-:W1:Y:S01]  /*1bf0*/  LDCU.128 UR12, c[0x0][0x660] ;  /* 0x0000cc00ff0c77ac */ /* 0x000e620008000c00 */
[----:B0-----:R-:W-:-:S04]  /*1c00*/  IADD3 R10, P0, PT, R7, UR10, RZ ;  /* 0x0000000a070a7c10 */ /* 0x001fc8000ff1e0ff */
[----:B------:R-:W-:Y:S01]  /*1c10*/  IADD3.X R11, PT, PT, RZ, UR11, RZ, P0, !PT ;  /* 0x0000000bff0b7c10 */ /* 0x000fe200087fe4ff */
[----:B------:R-:W0:Y:S01]  /*1c20*/  LDCU.64 UR10, c[0x0][0x670] ;  /* 0x0000ce00ff0a77ac */ /* 0x000e220008000a00 */
[----:B-1----:R-:W-:-:S04]  /*1c30*/  IADD3 R8, P1, PT, R6, UR12, RZ ;  /* 0x0000000c06087c10 */ /* 0x002fc8000ff3e0ff */
[----:B------:R-:W0:Y:S01]  /*1c40*/  LDG.E.64 R10, desc[UR6][R10.64] ;  /* 0x000000060a0a7981 */ /* 0x000e22000c1e1b00 */
[----:B------:R-:W-:Y:S02]  /*1c50*/  IADD3.X R9, PT, PT, RZ, UR13, RZ, P1, !PT ;  /* 0x0000000dff097c10 */ /* 0x000fe40008ffe4ff */
[----:B------:R-:W-:-:S04]  /*1c60*/  IADD3 R6, P0, PT, R4, UR8, RZ ;  /* 0x0000000804067c10 */ /* 0x000fc8000ff1e0ff */
[----:B------:R-:W-:Y:S01]  /*1c70*/  IADD3.X R7, PT, PT, RZ, UR9, RZ, P0, !PT ;  /* 0x00000009ff077c10 */ /* 0x000fe200087fe4ff */
[----:B------:R-:W2:Y:S01]  /*1c80*/  LDG.E.64 R8, desc[UR6][R8.64] ;  /* 0x0000000608087981 */ /* 0x000ea2000c1e1b00 */
[----:B------:R-:W1:Y:S04]  /*1c90*/  LDCU.64 UR8, c[0x0][0x648] ;  /* 0x0000c900ff0877ac */ /* 0x000e680008000a00 */
[----:B------:R-:W3:Y:S01]  /*1ca0*/  LDG.E.64 R6, desc[UR6][R6.64] ;  /* 0x0000000606067981 */ /* 0x000ee2000c1e1b00 */
[----:B------:R-:W-:Y:S01]  /*1cb0*/  IADD3 R3, PT, PT, R3, 0x80, RZ ;  /* 0x0000008003037810 */ /* 0x000fe20007ffe0ff */
[----:B0-----:R-:W-:Y:S01]  /*1cc0*/  FMUL.FTZ R4, R10, UR11 ;  /* 0x0000000b0a047c20 */ /* 0x001fe20008410000 */
[----:B------:R-:W-:-:S03]  /*1cd0*/  FMUL.FTZ R13, R11, UR11 ;  /* 0x0000000b0b0d7c20 */ /* 0x000fc60008410000 */
[----:B------:R-:W-:Y:S01]  /*1ce0*/  FFMA.FTZ R4, R11, UR10, R4 ;  /* 0x0000000a0b047c23 */ /* 0x000fe20008010004 */
[----:B------:R-:W-:-:S03]  /*1cf0*/  FFMA.FTZ R13, R10, UR10, -R13 ;  /* 0x0000000a0a0d7c23 */ /* 0x000fc6000801080d */
[-C--:B--2---:R-:W-:Y:S01]  /*1d00*/  FMUL.FTZ R11, R9, R4.reuse ;  /* 0x00000004090b7220 */ /* 0x084fe20000410000 */
[----:B------:R-:W-:-:S03]  /*1d10*/  FMUL.FTZ R4, R8, R4 ;  /* 0x0000000408047220 */ /* 0x000fc60000410000 */
[-C--:B------:R-:W-:Y:S01]  /*1d20*/  FFMA.FTZ R10, R8, R13.reuse, -R11 ;  /* 0x0000000d080a7223 */ /* 0x080fe2000001080b */
[----:B---3--:R-:W-:Y:S01]  /*1d30*/  FMUL.FTZ R11, R7, UR15 ;  /* 0x0000000f070b7c20 */ /* 0x008fe20008410000 */
[C---:B------:R-:W-:Y:S01]  /*1d40*/  FMUL.FTZ R8, R6.reuse, UR15 ;  /* 0x0000000f06087c20 */ /* 0x040fe20008410000 */
[----:B------:R-:W-:Y:S01]  /*1d50*/  FFMA.FTZ R9, R9, R13, R4 ;  /* 0x0000000d09097223 */ /* 0x000fe20000010004 */
[----:B-1----:R-:W-:Y:S01]  /*1d60*/  IADD3 R4, P0, PT, R5, UR8, RZ ;  /* 0x0000000805047c10 */ /* 0x002fe2000ff1e0ff */
[----:B------:R-:W-:Y:S01]  /*1d70*/  FFMA.FTZ R11, R6, UR14, -R11 ;  /* 0x0000000e060b7c23 */ /* 0x000fe2000801080b */
[----:B------:R-:W-:Y:S02]  /*1d80*/  FFMA.FTZ R8, R7, UR14, R8 ;  /* 0x0000000e07087c23 */ /* 0x000fe40008010008 */
[----:B------:R-:W-:Y:S01]  /*1d90*/  IADD3.X R5, PT, PT, RZ, UR9, RZ, P0, !PT ;  /* 0x00000009ff057c10 */ /* 0x000fe200087fe4ff */
[----:B------:R-:W-:Y:S01]  /*1da0*/  FADD.FTZ R10, R11, R10 ;  /* 0x0000000a0b0a7221 */ /* 0x000fe20000010000 */
[----:B------:R-:W-:-:S05]  /*1db0*/  FADD.FTZ R11, R8, R9 ;  /* 0x00000009080b7221 */ /* 0x000fca0000010000 */
[----:B------:R0:W-:Y:S02]  /*1dc0*/  STG.E.64 desc[UR6][R4.64], R10 ;  /* 0x0000000a04007986 */ /* 0x0001e4000c101b06 */
.L_x_5260:
[----:B------:R-:W-:Y:S05]  /*1dd0*/  BSYNC.RECONVERGENT B0 ;  /* 0x0000000000007941 */ /* 0x000fea0003800200 */
.L_x_5259:
[----:B------:R-:W-:-:S13]  /*1de0*/  ISETP.GE.AND P0, PT, R3, UR4, PT ;  /* 0x0000000403007c0c */ /* 0x000fda000bf06270 */
[----:B------:R-:W-:Y:S05]  /*1df0*/  @P0 EXIT ;  /* 0x000000000000094d */ /* 0x000fea0003800000 */
        /* <DEDUP_REMOVED lines=373> */
.L_x_5262:
[----:B------:R-:W0:Y:S01]  /*3550*/  LDCU.128 UR8, c[0x0][0x650] ;  /* 0x0000ca00ff0877ac */ /* 0x000e220008000c00 */
[----:B------:R-:W1:Y:S01]  /*3560*/  LDCU.128 UR12, c[0x0][0x660] ;  /* 0x0000cc00ff0c77ac */ /* 0x000e620008000c00 */
[----:B------:R-:W2:Y:S01]  /*3570*/  LDCU.64 UR4, c[0x0][0x648] ;  /* 0x0000c900ff0477ac */ /* 0x000ea20008000a00 */
[----:B0-----:R-:W-:-:S04]  /*3580*/  IADD3 R6, P0, PT, R5, UR10, RZ ;  /* 0x0000000a05067c10 */ /* 0x001fc8000ff1e0ff */
[----:B------:R-:W-:Y:S02]  /*3590*/  IADD3.X R7, PT, PT, RZ, UR11, RZ, P0, !PT ;  /* 0x0000000bff077c10 */ /* 0x000fe400087fe4ff */
[----:B-1----:R-:W-:-:S04]  /*35a0*/  IADD3 R8, P1, PT, R4, UR12, RZ ;  /* 0x0000000c04087c10 */ /* 0x002fc8000ff3e0ff */
[----:B------:R-:W3:Y:S01]  /*35b0*/  LDG.E.64 R6, desc[UR6][R6.64] ;  /* 0x0000000606067981 */ /* 0x000ee2000c1e1b00 */
[----:B------:R-:W-:Y:S02]  /*35c0*/  IADD3.X R9, PT, PT, RZ, UR13, RZ, P1, !PT ;  /* 0x0000000dff097c10 */ /* 0x000fe40008ffe4ff */
[----:B------:R-:W-:-:S04]  /*35d0*/  IADD3 R4, P0, PT, R2, UR8, RZ ;  /* 0x0000000802047c10 */ /* 0x000fc8000ff1e0ff */
[----:B------:R-:W-:Y:S01]  /*35e0*/  IADD3.X R5, PT, PT, RZ, UR9, RZ, P0, !PT ;  /* 0x00000009ff057c10 */ /* 0x000fe200087fe4ff */
[----:B------:R-:W4:Y:S01]  /*35f0*/  LDG.E.64 R8, desc[UR6][R8.64] ;  /* 0x0000000608087981 */ /* 0x000f22000c1e1b00 */
[----:B------:R-:W3:Y:S04]  /*3600*/  LDCU.64 UR8, c[0x0][0x670] ;  /* 0x0000ce00ff0877ac */ /* 0x000ee80008000a00 */
[----:B------:R-:W5:Y:S01]  /*3610*/  LDG.E.64 R4, desc[UR6][R4.64] ;  /* 0x0000000604047981 */ /* 0x000f62000c1e1b00 */
[----:B---3--:R-:W-:Y:S01]  /*3620*/  FMUL.FTZ R0, R6, UR9 ;  /* 0x0000000906007c20 */ /* 0x008fe20008410000 */
[----:B------:R-:W-:-:S03]  /*3630*/  FMUL.FTZ R11, R7, UR9 ;  /* 0x00000009070b7c20 */ /* 0x000fc60008410000 */
[----:B------:R-:W-:Y:S01]  /*3640*/  FFMA.FTZ R0, R7, UR8, R0 ;  /* 0x0000000807007c23 */ /* 0x000fe20008010000 */
[----:B------:R-:W-:-:S03]  /*3650*/  FFMA.FTZ R11, R6, UR8, -R11 ;  /* 0x00000008060b7c23 */ /* 0x000fc6000801080b */
[-C--:B----4-:R-:W-:Y:S01]  /*3660*/  FMUL.FTZ R7, R9, R0.reuse ;  /* 0x0000000009077220 */ /* 0x090fe20000410000 */
[----:B------:R-:W-:-:S03]  /*3670*/  FMUL.FTZ R2, R8, R0 ;  /* 0x0000000008027220 */ /* 0x000fc60000410000 */
[-C--:B------:R-:W-:Y:S01]  /*3680*/  FFMA.FTZ R6, R8, R11.reuse, -R7 ;  /* 0x0000000b08067223 */ /* 0x080fe20000010807 */
[----:B-----5:R-:W-:Y:S01]  /*3690*/  FMUL.FTZ R7, R5, UR15 ;  /* 0x0000000f05077c20 */ /* 0x020fe20008410000 */
[C---:B------:R-:W-:Y:S01]  /*36a0*/  FMUL.FTZ R0, R4.reuse, UR15 ;  /* 0x0000000f04007c20 */ /* 0x040fe20008410000 */
[----:B------:R-:W-:Y:S01]  /*36b0*/  FFMA.FTZ R9, R9, R11, R2 ;  /* 0x0000000b09097223 */ /* 0x000fe20000010002 */
[----:B--2---:R-:W-:Y:S01]  /*36c0*/  IADD3 R2, P0, PT, R3, UR4, RZ ;  /* 0x0000000403027c10 */ /* 0x004fe2000ff1e0ff */
[----:B------:R-:W-:Y:S01]  /*36d0*/  FFMA.FTZ R7, R4, UR14, -R7 ;  /* 0x0000000e04077c23 */ /* 0x000fe20008010807 */
[----:B------:R-:W-:Y:S02]  /*36e0*/  FFMA.FTZ R0, R5, UR14, R0 ;  /* 0x0000000e05007c23 */ /* 0x000fe40008010000 */
[----:B------:R-:W-:Y:S01]  /*36f0*/  IADD3.X R3, PT, PT, RZ, UR5, RZ, P0, !PT ;  /* 0x00000005ff037c10 */ /* 0x000fe200087fe4ff */
[----:B------:R-:W-:Y:S01]  /*3700*/  FADD.FTZ R6, R7, R6 ;  /* 0x0000000607067221 */ /* 0x000fe20000010000 */
[----:B------:R-:W-:-:S05]  /*3710*/  FADD.FTZ R7, R0, R9 ;  /* 0x0000000900077221 */ /* 0x000fca0000010000 */
[----:B------:R-:W-:Y:S01]  /*3720*/  STG.E.64 desc[UR6][R2.64], R6 ;  /* 0x0000000602007986 */ /* 0x000fe2000c101b06 */
[----:B------:R-:W-:Y:S05]  /*3730*/  EXIT ;  /* 0x000000000000794d */ /* 0x000fea0003800000 */
.L_x_5263:
        /* <DEDUP_REMOVED lines=12> */
.L_x_23509:


//--------------------- .text._ZN2at6native27unrolled_elementwise_kernelIZZZNS0_54_GLOBAL__N__d8c5977b_16_LinearAlgebra_cu_9e10b42f_324316addr_kernel_cudaERNS_14TensorIteratorERKN3c106ScalarES8_ENKUlvE_clEvENKUlvE7_clEvEUlNS5_7complexIfEESC_SC_E0_St5arrayIPcLm4EELi4E23TrivialOffsetCalculatorILi3EjESH_ILi1EjENS0_6memory15LoadWithoutCastENSK_16StoreWithoutCastEEEviT_T0_T2_T3_T4_T5_ --------------------------
	.section	.text._ZN2at6native27unrolled_elementwise_kernelIZZZNS0_54_GLOBAL__N__d8c5977b_16_LinearAlgebra_cu_9e10b42f_324316addr_kernel_cudaERNS_14TensorIteratorERKN3c106ScalarES8_ENKUlvE_clEvENKUlvE7_clEvEUlNS5_7complexIfEESC_SC_E0_St5arrayIPcLm4EELi4E23TrivialOffsetCalculatorILi3EjESH_ILi1EjENS0_6memory15LoadWithoutCastENSK_16StoreWithoutCastEEEviT_T0_T2_T3_T4_T5_,"ax",@progbits
	.align	128
        .global         _ZN2at6native27unrolled_elementwise_kernelIZZZNS0_54_GLOBAL__N__d8c5977b_16_LinearAlgebra_cu_9e10b42f_324316addr_kernel_cudaERNS_14TensorIteratorERKN3c106ScalarES8_ENKUlvE_clEvENKUlvE7_clEvEUlNS5_7complexIfEESC_SC_E0_St5arrayIPcLm4EELi4E23TrivialOffsetCalculatorILi3EjESH_ILi1EjENS0_6memory15LoadWithoutCastENSK_16StoreWithoutCastEEEviT_T0_T2_T3_T4_T5_
        .type           _ZN2at6native27unrolled_elementwise_kernelIZZZNS0_54_GLOBAL__N__d8c5977b_16_LinearAlgebra_cu_9e10b42f_324316addr_kernel_cudaERNS_14TensorIteratorERKN3c106ScalarES8_ENKUlvE_clEvENKUlvE7_clEvEUlNS5_7complexIfEESC_SC_E0_St5arrayIPcLm4EELi4E23TrivialOffsetCalculatorILi3EjESH_ILi1EjENS0_6memory15LoadWithoutCastENSK_16StoreWithoutCastEEEviT_T0_T2_T3_T4_T5_,@function
        .size           _ZN2at6native27unrolled_elementwise_kernelIZZZNS0_54_GLOBAL__N__d8c5977b_16_LinearAlgebra_cu_9e10b42f_324316addr_kernel_cudaERNS_14TensorIteratorERKN3c106ScalarES8_ENKUlvE_clEvENKUlvE7_clEvEUlNS5_7complexIfEESC_SC_E0_St5arrayIPcLm4EELi4E23TrivialOffsetCalculatorILi3EjESH_ILi1EjENS0_6memory15LoadWithoutCastENSK_16StoreWithoutCastEEEviT_T0_T2_T3_T4_T5_,(.L_x_23510 - _ZN2at6native27unrolled_elementwise_kernelIZZZNS0_54_GLOBAL__N__d8c5977b_16_LinearAlgebra_cu_9e10b42f_324316addr_kernel_cudaERNS_14TensorIteratorERKN3c106ScalarES8_ENKUlvE_clEvENKUlvE7_clEvEUlNS5_7complexIfEESC_SC_E0_St5arrayIPcLm4EELi4E23TrivialOffsetCalculatorILi3EjESH_ILi1EjENS0_6memory15LoadWithoutCastENSK_16StoreWithoutCastEEEviT_T0_T2_T3_T4_T5_)
        .other          _ZN2at6native27unrolled_elementwise_kernelIZZZNS0_54_GLOBAL__N__d8c5977b_16_LinearAlgebra_cu_9e10b42f_324316addr_kernel_cudaERNS_14TensorIteratorERKN3c106ScalarES8_ENKUlvE_clEvENKUlvE7_clEvEUlNS5_7complexIfEESC_SC_E0_St5arrayIPcLm4EELi4E23TrivialOffsetCalculatorILi3EjESH_ILi1EjENS0_6memory15LoadWithoutCastENSK_16StoreWithoutCastEEEviT_T0_T2_T3_T4_T5_,@"STO_CUDA_ENTRY STV_DEFAULT"
_ZN2at6native27unrolled_elementwise_kernelIZZZNS0_54_GLOBAL__N__d8c5977b_16_LinearAlgebra_cu_9e10b42f_324316addr_kernel_cudaERNS_14TensorIteratorERKN3c106ScalarES8_ENKUlvE_clEvENKUlvE7_clEvEUlNS5_7complexIfEESC_SC_E0_St5arrayIPcLm4EELi4E23TrivialOffsetCalculatorILi3EjESH_ILi1EjENS0_6memory15LoadWithoutCastENSK_16StoreWithoutCastEEEviT_T0_T2_T3_T4_T5_:
.text._ZN2at6native27unrolled_elementwise_kernelIZZZNS0_54_GLOBAL__N__d8c5977b_16_LinearAlgebra_cu_9e10b42f_324316addr_kernel_cudaERNS_14TensorIteratorERKN3c106ScalarES8_ENKUlvE_clEvENKUlvE7_clEvEUlNS5_7complexIfEESC_SC_E0_St5arrayIPcLm4EELi4E23TrivialOffsetCalculatorILi3EjESH_ILi1EjENS0_6memory15LoadWithoutCastENSK_16StoreWithoutCastEEEviT_T0_T2_T3_T4_T5_:
[----:B------:R-:W-:Y:S01]  /*0000*/  LDC R1, c[0x0][0x37c] ;  /* 0x0000df00ff017b82 */ /* 0x000fe20000000800 */
[----:B------:R-:W0:Y:S07]  /*0010*/  S2R R0, SR_CTAID.X ;  /* 0x0000000000007919 */ /* 0x000e2e0000002500 */
[----:B------:R-:W0:Y:S01]  /*0020*/  LDC R3, c[0x0][0x380] ;  /* 0x0000e000ff037b82 */ /* 0x000e220000000800 */
[----:B------:R-:W1:Y:S01]  /*0030*/  LDCU.64 UR4, c[0x0][0x358] ;  /* 0x00006b00ff0477ac */ /* 0x000e620008000a00 */
[----:B------:R-:W-:Y:S01]  /*0040*/  CS2R R6, SRZ ;  /* 0x0000000000067805 */ /* 0x000fe2000001ff00 */
[----:B------:R-:W2:Y:S01]  /*0050*/  S2R R19, SR_TID.X ;  /* 0x0000000000137919 */ /* 0x000ea20000002100 */
[----:B------:R-:W-:-:S04]  /*0060*/  CS2R R4, SRZ ;  /* 0x0000000000047805 */ /* 0x000fc8000001ff00 */
[----:B------:R-:W3:Y:S08]  /*0070*/  LDC.64 R24, c[0x0][0x3b0] ;  /* 0x0000ec00ff187b82 */ /* 0x000ef00000000a00 */
[----:B------:R-:W4:Y:S08]  /*0080*/  LDC.64 R26, c[0x0][0x3b8] ;  /* 0x0000ee00ff1a7b82 */ /* 0x000f300000000a00 */
[----:B------:R-:W1:Y:S01]  /*0090*/  LDC.64 R20, c[0x0][0x3b8] ;  /* 0x0000ee00ff147b82 */ /* 0x000e620000000a00 */
[----:B0-----:R-:W-:-:S07]  /*00a0*/  IMAD R28, R0, -0x200, R3 ;  /* 0xfffffe00001c7824 */ /* 0x001fce00078e0203 */
[----:B------:R-:W0:Y:S01]  /*00b0*/  LDC.64 R14, c[0x0][0x3b0] ;  /* 0x0000ec00ff0e7b82 */ /* 0x000e220000000a00 */
[----:B--2---:R-:W-:Y:S02]  /*00c0*/  MOV R29, R19 ;  /* 0x00000013001d7202 */ /* 0x004fe40000000f00 */
[----:B------:R-:W-:-:S13]  /*00d0*/  ISETP.GE.AND P0, PT, R19, R28, PT ;  /* 0x0000001c1300720c */ /* 0x000fda0003f06270 */
[----:B------:R-:W-:Y:S01]  /*00e0*/  @!P0 IADD3 R19, PT, PT, R29, 0x80, RZ ;  /* 0x000000801d138810 */ /* 0x000fe20007ffe0ff */
[----:B------:R-:W2:Y:S01]  /*00f0*/  @!P0 LDC.64 R8, c[0x0][0x3a8] ;  /* 0x0000ea00ff088b82 */ /* 0x000ea20000000a00 */
[----:B------:R-:W-:Y:S02]  /*0100*/  @!P0 LEA R3, R0, R29, 0x9 ;  /* 0x0000001d00038211 */ /* 0x000fe400078e48ff */
[----:B------:R-:W-:-:S03]  /*0110*/  ISETP.GE.AND P1, PT, R19, R28, PT ;  /* 0x0000001c1300720c */ /* 0x000fc60003f26270 */
[----:B-1----:R-:W-:Y:S01]  /*0120*/  @!P0 IMAD.WIDE.U32 R20, R3, 0x8, R20 ;  /* 0x0000000803148825 */ /* 0x002fe200078e0014 */
[----:B------:R-:W-:-:S03]  /*0130*/  CS2R R10, SRZ ;  /* 0x00000000000a7805 */ /* 0x000fc6000001ff00 */
[----:B0-----:R-:W-:Y:S01]  /*0140*/  @!P0 IMAD.WIDE.U32 R14, R3, 0x8, R14 ;  /* 0x00000008030e8825 */ /* 0x001fe200078e000e */
[----:B------:R0:W5:Y:S04]  /*0150*/  @!P0 LDG.E.64 R6, desc[UR4][R20.64] ;  /* 0x0000000414068981 */ /* 0x000168000c1e1b00 */
[----:B------:R-:W5:Y:S01]  /*0160*/  @!P0 LDG.E.64 R4, desc[UR4][R14.64] ;  /* 0x000000040e048981 */ /* 0x000f62000c1e1b00 */
[----:B------:R-:W1:Y:S01]  /*0170*/  @!P1 LDC.64 R16, c[0x0][0x3a8] ;  /* 0x0000ea00ff109b82 */ /* 0x000e620000000a00 */
[----:B------:R-:W-:Y:S02]  /*0180*/  @!P1 LEA R13, R0, R19, 0x9 ;  /* 0x00000013000d9211 */ /* 0x000fe400078e48ff */
[----:B------:R-:W-:-:S04]  /*0190*/  @!P1 IADD3 R19, PT, PT, R19, 0x80, RZ ;  /* 0x0000008013139810 */ /* 0x000fc80007ffe0ff */
[----:B------:R-:W-:Y:S01]  /*01a0*/  ISETP.GE.AND P2, PT, R19, R28, PT ;  /* 0x0000001c1300720c */ /* 0x000fe20003f46270 */
[C---:B---3--:R-:W-:Y:S01]  /*01b0*/  @!P1 IMAD.WIDE.U32 R24, R13.reuse, 0x8, R24 ;  /* 0x000000080d189825 */ /* 0x048fe200078e0018 */
[----:B0-----:R-:W0:Y:S03]  /*01c0*/  LDC.64 R20, c[0x0][0x3b0] ;  /* 0x0000ec00ff147b82 */ /* 0x001e260000000a00 */
[----:B----4-:R-:W-:Y:S01]  /*01d0*/  @!P1 IMAD.WIDE.U32 R26, R13, 0x8, R26 ;  /* 0x000000080d1a9825 */ /* 0x010fe200078e001a */
[----:B------:R3:W5:Y:S03]  /*01e0*/  @!P1 LDG.E.64 R10, desc[UR4][R24.64] ;  /* 0x00000004180a9981 */ /* 0x000766000c1e1b00 */
[----:B--2---:R-:W-:Y:S01]  /*01f0*/  @!P0 IMAD.WIDE.U32 R8, R3, 0x8, R8 ;  /* 0x0000000803088825 */ /* 0x004fe200078e0008 */
[----:B------:R-:W-:-:S03]  /*0200*/  CS2R R2, SRZ ;  /* 0x0000000000027805 */ /* 0x000fc6000001ff00 */
[----:B------:R-:W2:Y:S01]  /*0210*/  @!P2 LDC.64 R22, c[0x0][0x3a8] ;  /* 0x0000ea00ff16ab82 */ /* 0x000ea20000000a00 */
[----:B-1----:R-:W-:Y:S01]  /*0220*/  @!P1 IMAD.WIDE.U32 R16, R13, 0x8, R16 ;  /* 0x000000080d109825 */ /* 0x002fe200078e0010 */
[----:B------:R-:W-:Y:S02]  /*0230*/  CS2R R12, SRZ ;  /* 0x00000000000c7805 */ /* 0x000fe4000001ff00 */
[----:B---3--:R-:W-:Y:S01]  /*0240*/  @!P2 LEA R25, R0, R19, 0x9 ;  /* 0x000000130019a211 */ /* 0x008fe200078e48ff */
[----:B------:R-:W5:Y:S04]  /*0250*/  @!P0 LDG.E.64 R2, desc[UR4][R8.64] ;  /* 0x0000000408028981 */ /* 0x000f68000c1e1b00 */
[----:B------:R1:W5:Y:S01]  /*0260*/  @!P1 LDG.E.64 R12, desc[UR4][R26.64] ;  /* 0x000000041a0c9981 */ /* 0x000362000c1e1b00 */
[----:B------:R-:W-:Y:S01]  /*0270*/  @!P2 IADD3 R19, PT, PT, R19, 0x80, RZ ;  /* 0x000000801313a810 */ /* 0x000fe20007ffe0ff */
[----:B-1----:R-:W1:Y:S03]  /*0280*/  LDC.64 R26, c[0x0][0x3b8] ;  /* 0x0000ee00ff1a7b82 */ /* 0x002e660000000a00 */
[----:B------:R-:W-:-:S02]  /*0290*/  ISETP.GE.AND P0, PT, R19, R28, PT ;  /* 0x0000001c1300720c */ /* 0x000fc40003f06270 */
[----:B------:R-:W-:Y:S01]  /*02a0*/  CS2R R14, SRZ ;  /* 0x00000000000e7805 */ /* 0x000fe2000001ff00 */
[----:B--2---:R-:W-:-:S05]  /*02b0*/  @!P2 IMAD.WIDE.U32 R22, R25, 0x8, R22 ;  /* 0x000000081916a825 */ /* 0x004fca00078e0016 */
[----:B------:R0:W5:Y:S02]  /*02c0*/  @!P2 LDG.E.64 R14, desc[UR4][R22.64] ;  /* 0x00000004160ea981 */ /* 0x000164000c1e1b00 */
[----:B0-----:R-:W-:-:S03]  /*02d0*/  @!P2 IMAD.WIDE.U32 R22, R25, 0x8, R20 ;  /* 0x000000081916a825 */ /* 0x001fc600078e0014 */
[----:B------:R-:W0:Y:S01]  /*02e0*/  @!P0 LDC.64 R20, c[0x0][0x3a8] ;  /* 0x0000ea00ff148b82 */ /* 0x000e220000000a00 */
[----:B-1----:R-:W-:Y:S01]  /*02f0*/  @!P2 IMAD.WIDE.U32 R26, R25, 0x8, R26 ;  /* 0x00000008191aa825 */ /* 0x002fe200078e001a */
[----:B------:R-:W-:Y:S02]  /*0300*/  @!P0 LEA R25, R0, R19, 0x9 ;  /* 0x0000001300198211 */ /* 0x000fe400078e48ff */
[----:B------:R-:W-:Y:S02]  /*0310*/  CS2R R18, SRZ ;  /* 0x0000000000127805 */ /* 0x000fe4000001ff00 */
[----:B------:R-:W-:-:S04]  /*0320*/  CS2R R8, SRZ ;  /* 0x0000000000087805 */ /* 0x000fc8000001ff00 */
[----:B------:R1:W5:Y:S04]  /*0330*/  @!P2 LDG.E.64 R18, desc[UR4][R26.64] ;  /* 0x000000041a12a981 */ /* 0x000368000c1e1b00 */
[----:B------:R2:W5:Y:S01]  /*0340*/  @!P1 LDG.E.64 R8, desc[UR4][R16.64] ;  /* 0x0000000410089981 */ /* 0x000562000c1e1b00 */
[----:B-1----:R-:W1:Y:S01]  /*0350*/  LDC.64 R26, c[0x0][0x3b0] ;  /* 0x0000ec00ff1a7b82 */ /* 0x002e620000000a00 */
[----:B--2---:R-:W-:-:S06]  /*0360*/  CS2R R16, SRZ ;  /* 0x0000000000107805 */ /* 0x004fcc000001ff00 */
[----:B------:R0:W5:Y:S02]  /*0370*/  @!P2 LDG.E.64 R16, desc[UR4][R22.64] ;  /* 0x000000041610a981 */ /* 0x000164000c1e1b00 */
[----:B0-----:R-:W-:Y:S01]  /*0380*/  @!P0 IMAD.WIDE.U32 R22, R25, 0x8, R20 ;  /* 0x0000000819168825 */ /* 0x001fe200078e0014 */
[----:B------:R-:W-:-:S03]  /*0390*/  CS2R R20, SRZ ;  /* 0x0000000000147805 */ /* 0x000fc6000001ff00 */
[----:B-1----:R-:W-:-:S03]  /*03a0*/  @!P0 IMAD.WIDE.U32 R26, R25, 0x8, R26 ;  /* 0x00000008191a8825 */ /* 0x002fc600078e001a */
[----:B------:R0:W5:Y:S02]  /*03b0*/  @!P0 LDG.E.64 R20, desc[UR4][R22.64] ;  /* 0x0000000416148981 */ /* 0x000164000c1e1b00 */
[----:B0-----:R-:W-:-:S06]  /*03c0*/  CS2R R22, SRZ ;  /* 0x0000000000167805 */ /* 0x001fcc000001ff00 */
[----:B------:R0:W5:Y:S02]  /*03d0*/  @!P0 LDG.E.64 R22, desc[UR4][R26.64] ;  /* 0x000000041a168981 */ /* 0x000164000c1e1b00 */
[----:B0-----:R-:W0:Y:S01]  /*03e0*/  LDC.64 R26, c[0x0][0x3b8] ;  /* 0x0000ee00ff1a7b82 */ /* 0x001e220000000a00 */
[----:B------:R-:W-:Y:S01]  /*03f0*/  BSSY.RECONVERGENT B0, `(.L_x_5264) ;  /* 0x0000017000007945 */ /* 0x000fe20003800200 */
[----:B0-----:R-:W-:Y:S01]  /*0400*/  @!P0 IMAD.WIDE.U32 R26, R25, 0x8, R26 ;  /* 0x00000008191a8825 */ /* 0x001fe200078e001a */
[----:B------:R-:W-:-:S06]  /*0410*/  CS2R R24, SRZ ;  /* 0x0000000000187805 */ /* 0x000fcc000001ff00 */
[----:B------:R0:W5:Y:S01]  /*0420*/  @!P0 LDG.E.64 R24, desc[UR4][R26.64] ;  /* 0x000000041a188981 */ /* 0x000162000c1e1b00 */
[----:B------:R-:W-:Y:S02]  /*0430*/  ISETP.GE.AND P0, PT, R29, R28, PT ;  /* 0x0000001c1d00720c */ /* 0x000fe40003f06270 */
[----:B0-----:R-:W-:-:S11]  /*0440*/  CS2R R26, SRZ ;  /* 0x00000000001a7805 */ /* 0x001fd6000001ff00 */
[----:B------:R-:W-:Y:S05]  /*0450*/  @P0 BRA `(.L_x_5265) ;  /* 0x0000000000400947 */ /* 0x000fea0003800000 */
[----:B------:R-:W0:Y:S01]  /*0460*/  LDCU.64 UR8, c[0x0][0x390] ;  /* 0x00007200ff0877ac */ /* 0x000e220008000a00 */
[----:B------:R-:W1:Y:S01]  /*0470*/  LDCU.64 UR6, c[0x0][0x388] ;  /* 0x00007100ff0677ac */ /* 0x000e620008000a00 */
[C---:B0----5:R-:W-:Y:S01]  /*0480*/  FMUL.FTZ R27, R5.reuse, UR9 ;  /* 0x00000009051b7c20 */ /* 0x061fe20008410000 */
[----:B------:R-:W-:-:S03]  /*0490*/  FMUL.FTZ R26, R5, UR8 ;  /* 0x00000008051a7c20 */ /* 0x000fc60008410000 */
[C---:B------:R-:W-:Y:S01]  /*04a0*/  FFMA.FTZ R5, R4.reuse, UR8, -R27 ;  /* 0x0000000804057c23 */ /* 0x040fe2000801081b */
[----:B------:R-:W-:-:S04]  /*04b0*/  FFMA.FTZ R4, R4, UR9, R26 ;  /* 0x0000000904047c23 */ /* 0x000fc8000801001a */
[C---:B------:R-:W-:Y:S01]  /*04c0*/  FMUL.FTZ R26, R4.reuse, R7 ;  /* 0x00000007041a7220 */ /* 0x040fe20000410000 */
[----:B------:R-:W-:-:S03]  /*04d0*/  FMUL.FTZ R4, R4, R6 ;  /* 0x0000000604047220 */ /* 0x000fc60000410000 */
[C---:B------:R-:W-:Y:S01]  /*04e0*/  FFMA.FTZ R26, R5.reuse, R6, -R26 ;  /* 0x00000006051a7223 */ /* 0x040fe2000001081a */
[----:B------:R-:W-:Y:S01]  /*04f0*/  FFMA.FTZ R7, R5, R7, R4 ;  /* 0x0000000705077223 */ /* 0x000fe20000010004 */
[C---:B-1----:R-:W-:Y:S01]  /*0500*/  FMUL.FTZ R5, R3.reuse, UR7 ;  /* 0x0000000703057c20 */ /* 0x042fe20008410000 */
[----:B------:R-:W-:-:S03]  /*0510*/  FMUL.FTZ R3, R3, UR6 ;  /* 0x0000000603037c20 */ /* 0x000fc60008410000 */
[C---:B------:R-:W-:Y:S01]  /*0520*/  FFMA.FTZ R5, R2.reuse, UR6, -R5 ;  /* 0x0000000602057c23 */ /* 0x040fe20008010805 */
[----:B------:R-:W-:-:S03]  /*0530*/  FFMA.FTZ R2, R2, UR7, R3 ;  /* 0x0000000702027c23 */ /* 0x000fc60008010003 */
[----:B------:R-:W-:Y:S01]  /*0540*/  FADD.FTZ R26, R5, R26 ;  /* 0x0000001a051a7221 */ /* 0x000fe20000010000 */
[----:B------:R-:W-:-:S07]  /*0550*/  FADD.FTZ R27, R2, R7 ;  /* 0x00000007021b7221 */ /* 0x000fce0000010000 */
.L_x_5265:
[----:B------:R-:W-:Y:S05]  /*0560*/  BSYNC.RECONVERGENT B0 ;  /* 0x0000000000007941 */ /* 0x000fea0003800200 */
.L_x_5264:
[----:B-----5:R-:W-:Y:S01]  /*0570*/  IADD3 R5, PT, PT, R29, 0x80, RZ ;  /* 0x000000801d057810 */ /* 0x020fe20007ffe0ff */
[----:B------:R-:W-:Y:S01]  /*0580*/  BSSY.RECONVERGENT B0, `(.L_x_5266) ;  /* 0x0000014000007945 */ /* 0x000fe20003800200 */
[----:B------:R-:W-:Y:S02]  /*0590*/  CS2R R2, SRZ ;  /* 0x0000000000027805 */ /* 0x000fe4000001ff00 */
[----:B------:R-:W-:-:S13]  /*05a0*/  ISETP.GE.AND P1, PT, R5, R28, PT ;  /* 0x0000001c0500720c */ /* 0x000fda0003f26270 */
[----:B------:R-:W-:Y:S05]  /*05b0*/  @P1 BRA `(.L_x_5267) ;  /* 0x0000000000401947 */ /* 0x000fea0003800000 */
[----:B------:R-:W0:Y:S01]  /*05c0*/  LDCU.64 UR8, c[0x0][0x390] ;  /* 0x00007200ff0877ac */ /* 0x000e220008000a00 */
[----:B------:R-:W1:Y:S01]  /*05d0*/  LDCU.64 UR6, c[0x0][0x388] ;  /* 0x00007100ff0677ac */ /* 0x000e620008000a00 */
[C---:B0-----:R-:W-:Y:S01]  /*05e0*/  FMUL.FTZ R3, R11.reuse, UR9 ;  /* 0x000000090b037c20 */ /* 0x041fe20008410000 */
[----:B------:R-:W-:-:S03]  /*05f0*/  FMUL.FTZ R11, R11, UR8 ;  /* 0x000000080b0b7c20 */ /* 0x000fc60008410000 */
[C---:B------:R-:W-:Y:S01]  /*0600*/  FFMA.FTZ R2, R10.reuse, UR8, -R3 ;  /* 0x000000080a027c23 */ /* 0x040fe20008010803 */
[----:B------:R-:W-:Y:S01]  /*0610*/  FFMA.FTZ R11, R10, UR9, R11 ;  /* 0x000000090a0b7c23 */ /* 0x000fe2000801000b */
[C---:B-1----:R-:W-:Y:S01]  /*0620*/  FMUL.FTZ R3, R9.reuse, UR7 ;  /* 0x0000000709037c20 */ /* 0x042fe20008410000 */
[----:B------:R-:W-:Y:S02]  /*0630*/  FMUL.FTZ R9, R9, UR6 ;  /* 0x0000000609097c20 */ /* 0x000fe40008410000 */
        /* <DEDUP_REMOVED lines=8> */
.L_x_5267:
[----:B------:R-:W-:Y:S05]  /*06c0*/  BSYNC.RECONVERGENT B0 ;  /* 0x0000000000007941 */ /* 0x000fea0003800200 */
.L_x_5266:
[----:B------:R-:W0:Y:S01]  /*06d0*/  @!P0 LDC.64 R6, c[0x0][0x3a0] ;  /* 0x0000e800ff068b82 */ /* 0x000e220000000a00 */
[C---:B------:R-:W-:Y:S01]  /*06e0*/  IADD3 R11, PT, PT, R29.reuse, 0x100, RZ ;  /* 0x000001001d0b7810 */ /* 0x040fe20007ffe0ff */
[----:B------:R-:W-:Y:S01]  /*06f0*/  BSSY.RECONVERGENT B0, `(.L_x_5268) ;  /* 0x0000019000007945 */ /* 0x000fe20003800200 */
[----:B------:R-:W-:Y:S02]  /*0700*/  IADD3 R13, PT, PT, R29, 0x180, RZ ;  /* 0x000001801d0d7810 */ /* 0x000fe40007ffe0ff */
[----:B------:R-:W-:Y:S02]  /*0710*/  ISETP.GE.AND P1, PT, R11, R28, PT ;  /* 0x0000001c0b00720c */ /* 0x000fe40003f26270 */
[----:B------:R-:W-:Y:S02]  /*0720*/  @!P0 LEA R9, R0, R29, 0x9 ;  /* 0x0000001d00098211 */ /* 0x000fe400078e48ff */
[----:B------:R-:W-:Y:S02]  /*0730*/  @!P0 MOV R29, R5 ;  /* 0x00000005001d8202 */ /* 0x000fe40000000f00 */
[----:B------:R-:W-:-:S02]  /*0740*/  CS2R R4, SRZ ;  /* 0x0000000000047805 */ /* 0x000fc4000001ff00 */
[-C--:B------:R-:W-:Y:S02]  /*0750*/  ISETP.GE.AND P2, PT, R13, R28.reuse, PT ;  /* 0x0000001c0d00720c */ /* 0x080fe40003f46270 */
[----:B------:R-:W-:-:S03]  /*0760*/  ISETP.GE.AND P3, PT, R29, R28, PT ;  /* 0x0000001c1d00720c */ /* 0x000fc60003f66270 */
[----:B------:R-:W-:Y:S10]  /*0770*/  @P1 BRA `(.L_x_5269) ;  /* 0x0000000000401947 */ /* 0x000ff40003800000 */
[----:B------:R-:W1:Y:S01]  /*0780*/  LDCU.64 UR8, c[0x0][0x390] ;  /* 0x00007200ff0877ac */ /* 0x000e620008000a00 */
[----:B------:R-:W2:Y:S01]  /*0790*/  LDCU.64 UR6, c[0x0][0x388] ;  /* 0x00007100ff0677ac */ /* 0x000ea20008000a00 */
[C---:B-1----:R-:W-:Y:S01]  /*07a0*/  FMUL.FTZ R5, R17.reuse, UR8 ;  /* 0x0000000811057c20 */ /* 0x042fe20008410000 */
[----:B------:R-:W-:-:S03]  /*07b0*/  FMUL.FTZ R17, R17, UR9 ;  /* 0x0000000911117c20 */ /* 0x000fc60008410000 */
[C---:B------:R-:W-:Y:S01]  /*07c0*/  FFMA.FTZ R4, R16.reuse, UR9, R5 ;  /* 0x0000000910047c23 */ /* 0x040fe20008010005 */
[C---:B--2---:R-:W-:Y:S01]  /*07d0*/  FMUL.FTZ R5, R15.reuse, UR7 ;  /* 0x000000070f057c20 */ /* 0x044fe20008410000 */
        /* <DEDUP_REMOVED lines=10> */
.L_x_5269:
[----:B------:R-:W-:Y:S05]  /*0880*/  BSYNC.RECONVERGENT B0 ;  /* 0x0000000000007941 */ /* 0x000fea0003800200 */
.L_x_5268:
[----:B------:R-:W-:Y:S01]  /*0890*/  BSSY.RECONVERGENT B0, `(.L_x_5270) ;  /* 0x0000014000007945 */ /* 0x000fe20003800200 */
[----:B0-----:R-:W-:Y:S01]  /*08a0*/  @!P0 IMAD.WIDE.U32 R8, R9, 0x8, R6 ;  /* 0x0000000809088825 */ /* 0x001fe200078e0006 */
[----:B------:R-:W-:Y:S02]  /*08b0*/  CS2R R6, SRZ ;  /* 0x0000000000067805 */ /* 0x000fe4000001ff00 */
        /* <DEDUP_REMOVED lines=17> */
.L_x_5271:
[----:B------:R-:W-:Y:S05]  /*09d0*/  BSYNC.RECONVERGENT B0 ;  /* 0x0000000000007941 */ /* 0x000fea0003800200 */
.L_x_5270:
[----:B------:R0:W-:Y:S01]  /*09e0*/  @!P0 STG.E.64 desc[UR4][R8.64], R26 ;  /* 0x0000001a08008986 */ /* 0x0001e2000c101b04 */
[----:B------:R-:W-:Y:S04]  /*09f0*/  BSSY.RECONVERGENT B0, `(.L_x_5272) ;  /* 0x000000c000007945 */ /* 0x000fe80003800200 */
[----:B------:R-:W-:Y:S05]  /*0a00*/  @P3 BRA `(.L_x_5273) ;  /* 0x0000000000283947 */ /* 0x000fea0003800000 */
[----:B0-----:R-:W0:Y:S01]  /*0a10*/  LDC.64 R8, c[0x0][0x3a0] ;  /* 0x0000e800ff087b82 */ /* 0x001e220000000a00 */
[----:B------:R-:W-:Y:S02]  /*0a20*/  LEA R11, R0, R29, 0x9 ;  /* 0x0000001d000b7211 */ /* 0x000fe400078e48ff */
[----:B------:R-:W-:-:S04]  /*0a30*/  IADD3 R29, PT, PT, R29, 0x80, RZ ;  /* 0x000000801d1d7810 */ /* 0x000fc80007ffe0ff */
[----:B------:R-:W-:-:S13]  /*0a40*/  ISETP.GE.AND P0, PT, R29, R28, PT ;  /* 0x0000001c1d00720c */ /* 0x000fda0003f06270 */
[----:B------:R-:W-:Y:S02]  /*0a50*/  @!P0 LEA R13, R0, R29, 0x9 ;  /* 0x0000001d000d8211 */ /* 0x000fe400078e48ff */
[----:B------:R-:W-:Y:S01]  /*0a60*/  @!P0 IADD3 R29, PT, PT, R29, 0x80, RZ ;  /* 0x000000801d1d8810 */ /* 0x000fe20007ffe0ff */
[----:B0-----:R-:W-:-:S04]  /*0a70*/  IMAD.WIDE.U32 R10, R11, 0x8, R8 ;  /* 0x000000080b0a7825 */ /* 0x001fc800078e0008 */
[----:B------:R-:W-:Y:S01]  /*0a80*/  @!P0 IMAD.WIDE.U32 R8, R13, 0x8, R8 ;  /* 0x000000080d088825 */ /* 0x000fe200078e0008 */
[----:B------:R1:W-:Y:S04]  /*0a90*/  STG.E.64 desc[UR4][R10.64], R2 ;  /* 0x000000020a007986 */ /* 0x0003e8000c101b04 */
[----:B------:R1:W-:Y:S02]  /*0aa0*/  @!P0 STG.E.64 desc[UR4][R8.64], R4 ;  /* 0x0000000408008986 */ /* 0x0003e4000c101b04 */
.L_x_5273:
[----:B------:R-:W-:Y:S05]  /*0ab0*/  BSYNC.RECONVERGENT B0 ;  /* 0x0000000000007941 */ /* 0x000fea0003800200 */
.L_x_5272:
[----:B------:R-:W-:-:S13]  /*0ac0*/  ISETP.GE.AND P0, PT, R29, R28, PT ;  /* 0x0000001c1d00720c */ /* 0x000fda0003f06270 */
[----:B------:R-:W-:Y:S05]  /*0ad0*/  @P0 EXIT ;  /* 0x000000000000094d */ /* 0x000fea0003800000 */
[----:B-1----:R-:W1:Y:S01]  /*0ae0*/  LDC.64 R2, c[0x0][0x3a0] ;  /* 0x0000e800ff027b82 */ /* 0x002e620000000a00 */
[----:B------:R-:W-:-:S05]  /*0af0*/  LEA R29, R0, R29, 0x9 ;  /* 0x0000001d001d7211 */ /* 0x000fca00078e48ff */
[----:B-1----:R-:W-:-:S05]  /*0b00*/  IMAD.WIDE.U32 R2, R29, 0x8, R2 ;  /* 0x000000081d027825 */ /* 0x002fca00078e0002 */
[----:B------:R-:W-:Y:S01]  /*0b10*/  STG.E.64 desc[UR4][R2.64], R6 ;  /* 0x0000000602007986 */ /* 0x000fe2000c101b04 */
[----:B------:R-:W-:Y:S05]  /*0b20*/  EXIT ;  /* 0x000000000000794d */ /* 0x000fea0003800000 */
.L_x_5274:
        /* <DEDUP_REMOVED lines=13> */
.L_x_23510:


//--------------------- .text._ZN2at6native29vectorized_elementwise_kernelILi2EZZZNS0_54_GLOBAL__N__d8c5977b_16_LinearAlgebra_cu_9e10b42f_324316addr_kernel_cudaERNS_14TensorIteratorERKN3c106ScalarES8_ENKUlvE_clEvENKUlvE7_clEvEUlNS5_7complexIfEESC_SC_E0_St5arrayIPcLm4EEEEviT0_T1_ --------------------------
	.section	.text._ZN2at6native29vectorized_elementwise_kernelILi2EZZZNS0_54_GLOBAL__N__d8c5977b_16_LinearAlgebra_cu_9e10b42f_324316addr_kernel_cudaERNS_14TensorIteratorERKN3c106ScalarES8_ENKUlvE_clEvENKUlvE7_clEvEUlNS5_7complexIfEESC_SC_E0_St5arrayIPcLm4EEEEviT0_T1_,"ax",@progbits
	.align	128
        .global         _ZN2at6native29vectorized_elementwise_kernelILi2EZZZNS0_54_GLOBAL__N__d8c5977b_16_LinearAlgebra_cu_9e10b42f_324316addr_kernel_cudaERNS_14TensorIteratorERKN3c106ScalarES8_ENKUlvE_clEvENKUlvE7_clEvEUlNS5_7complexIfEESC_SC_E0_St5arrayIPcLm4EEEEviT0_T1_
        .type           _ZN2at6native29vectorized_elementwise_kernelILi2EZZZNS0_54_GLOBAL__N__d8c5977b_16_LinearAlgebra_cu_9e10b42f_324316addr_kernel_cudaERNS_14TensorIteratorERKN3c106ScalarES8_ENKUlvE_clEvENKUlvE7_clEvEUlNS5_7complexIfEESC_SC_E0_St5arrayIPcLm4EEEEviT0_T1_,@function
        .size           _ZN2at6native29vectorized_elementwise_kernelILi2EZZZNS0_54_GLOBAL__N__d8c5977b_16_LinearAlgebra_cu_9e10b42f_324316addr_kernel_cudaERNS_14TensorIteratorERKN3c106ScalarES8_ENKUlvE_clEvENKUlvE7_clEvEUlNS5_7complexIfEESC_SC_E0_St5arrayIPcLm4EEEEviT0_T1_,(.L_x_23511 - _ZN2at6native29vectorized_elementwise_kernelILi2EZZZNS0_54_GLOBAL__N__d8c5977b_16_LinearAlgebra_cu_9e10b42f_324316addr_kernel_cudaERNS_14TensorIteratorERKN3c106ScalarES8_ENKUlvE_clEvENKUlvE7_clEvEUlNS5_7complexIfEESC_SC_E0_St5arrayIPcLm4EEEEviT0_T1_)
        .other          _ZN2at6native29vectorized_elementwise_kernelILi2EZZZNS0_54_GLOBAL__N__d8c5977b_16_LinearAlgebra_cu_9e10b42f_324316addr_kernel_cudaERNS_14TensorIteratorERKN3c106ScalarES8_ENKUlvE_clEvENKUlvE7_clEvEUlNS5_7complexIfEESC_SC_E0_St5arrayIPcLm4EEEEviT0_T1_,@"STO_CUDA_ENTRY STV_DEFAULT"
_ZN2at6native29vectorized_elementwise_kernelILi2EZZZNS0_54_GLOBAL__N__d8c5977b_16_LinearAlgebra_cu_9e10b42f_324316addr_kernel_cudaERNS_14TensorIteratorERKN3c106ScalarES8_ENKUlvE_clEvENKUlvE7_clEvEUlNS5_7complexIfEESC_SC_E0_St5arrayIPcLm4EEEEviT0_T1_:
.text._ZN2at6native29vectorized_elementwise_kernelILi2EZZZNS0_54_GLOBAL__N__d8c5977b_16_LinearAlgebra_cu_9e10b42f_324316addr_kernel_cudaERNS_14TensorIteratorERKN3c106ScalarES8_ENKUlvE_clEvENKUlvE7_clEvEUlNS5_7complexIfEESC_SC_E0_St5arrayIPcLm4EEEEviT0_T1_:
[----:B------:R-:W-:Y:S01]  /*0000*/  LDC R1, c[0x0][0x37c] ;  /* 0x0000df00ff017b82 */ /* 0x000fe20000000800 */
[----:B------:R-:W0:Y:S07]  /*0010*/  S2R R0, SR_CTAID.X ;  /* 0x0000000000007919 */ /* 0x000e2e0000002500 */
[----:B------:R-:W0:Y:S01]  /*0020*/  LDC R3, c[0x0][0x380] ;  /* 0x0000e000ff037b82 */ /* 0x000e220000000800 */
[----:B------:R-:W1:Y:S01]  /*0030*/  LDCU.64 UR4, c[0x0][0x358] ;  /* 0x00006b00ff0477ac */ /* 0x000e620008000a00 */
[----:B0-----:R-:W-:-:S05]  /*0040*/  IMAD R52, R0, -0x400, R3 ;  /* 0xfffffc0000347824 */ /* 0x001fca00078e0203 */
[----:B------:R-:W-:-:S13]  /*0050*/  ISETP.GT.U32.AND P0, PT, R52, 0x3ff, PT ;  /* 0x000003ff3400780c */ /* 0x000fda0003f04070 */
[----:B-1----:R-:W-:Y:S05]  /*0060*/  @P0 BRA `(.L_x_5275) ;  /* 0x0000001400900947 */ /* 0x002fea0003800000 */
[----:B------:R-:W0:Y:S01]  /*0070*/  S2R R53, SR_TID.X ;  /* 0x0000000000357919 */ /* 0x000e220000002100 */
[----:B------:R-:W1:Y:S08]  /*0080*/  LDC.64 R22, c[0x0][0x3b0] ;  /* 0x0000ec00ff167b82 */ /* 0x000e700000000a00 */
[----:B------:R-:W2:Y:S08]  /*0090*/  LDC.64 R24, c[0x0][0x3b8] ;  /* 0x0000ee00ff187b82 */ /* 0x000eb00000000a00 */
[----:B------:R-:W3:Y:S08]  /*00a0*/  LDC.64 R28, c[0x0][0x3b0] ;  /* 0x0000ec00ff1c7b82 */ /* 0x000ef00000000a00 */
[----:B------:R-:W4:Y:S01]  /*00b0*/  LDC.64 R38, c[0x0][0x3b8] ;  /* 0x0000ee00ff267b82 */ /* 0x000f220000000a00 */
[----:B0-----:R-:W-:-:S07]  /*00c0*/  ISETP.GE.U32.AND P0, PT, R53, R52, PT ;  /* 0x000000343500720c */ /* 0x001fce0003f06070 */
[----:B------:R-:W0:Y:S08]  /*00d0*/  LDC.64 R34, c[0x0][0x3b0] ;  /* 0x0000ec00ff227b82 */ /* 0x000e300000000a00 */
[----:B------:R-:W0:Y:S01]  /*00e0*/  LDC.64 R44, c[0x0][0x3b8] ;  /* 0x0000ee00ff2c7b82 */ /* 0x000e220000000a00 */
[----:B------:R-:W-:Y:S02]  /*00f0*/  @!P0 LEA R3, R0, R53, 0xa ;  /* 0x0000003500038211 */ /* 0x000fe400078e50ff */
[----:B------:R-:W-:-:S05]  /*0100*/  @!P0 IADD3 R53, PT, PT, R53, 0x80, RZ ;  /* 0x0000008035358810 */ /* 0x000fca0007ffe0ff */
[----:B------:R-:W3:Y:S01]  /*0110*/  LDC.64 R16, c[0x0][0x3b0] ;  /* 0x0000ec00ff107b82 */ /* 0x000ee20000000a00 */
[----:B------:R-:W-:-:S07]  /*0120*/  ISETP.GE.U32.AND P1, PT, R53, R52, PT ;  /* 0x000000343500720c */ /* 0x000fce0003f26070 */
[----:B------:R-:W4:Y:S06]  /*0130*/  LDC.64 R18, c[0x0][0x3b8] ;  /* 0x0000ee00ff127b82 */ /* 0x000f2c0000000a00 */
[----:B------:R-:W-:Y:S02]  /*0140*/  @!P1 LEA R5, R0, R53, 0xa ;  /* 0x0000003500059211 */ /* 0x000fe400078e50ff */
[----:B------:R-:W0:Y:S01]  /*0150*/  @!P1 LDC.64 R20, c[0x0][0x3a8] ;  /* 0x0000ea00ff149b82 */ /* 0x000e220000000a00 */
[----:B------:R-:W-:Y:S02]  /*0160*/  @!P1 IADD3 R53, PT, PT, R53, 0x80, RZ ;  /* 0x0000008035359810 */ /* 0x000fe40007ffe0ff */
[----:B-1----:R-:W-:-:S02]  /*0170*/  @!P1 IMAD.WIDE.U32 R22, R5, 0x8, R22 ;  /* 0x0000000805169825 */ /* 0x002fc400078e0016 */
[----:B------:R-:W-:Y:S02]  /*0180*/  ISETP.GE.U32.AND P2, PT, R53, R52, PT ;  /* 0x000000343500720c */ /* 0x000fe40003f46070 */
[----:B--2---:R-:W-:Y:S01]  /*0190*/  @!P1 IMAD.WIDE.U32 R24, R5, 0x8, R24 ;  /* 0x0000000805189825 */ /* 0x004fe200078e0018 */
[----:B------:R-:W1:Y:S03]  /*01a0*/  @!P0 LDC.64 R12, c[0x0][0x3a8] ;  /* 0x0000ea00ff0c8b82 */ /* 0x000e660000000a00 */
[----:B---3--:R-:W-:-:S04]  /*01b0*/  @!P0 IMAD.WIDE.U32 R16, R3, 0x8, R16 ;  /* 0x0000000803108825 */ /* 0x008fc800078e0010 */
[----:B----4-:R-:W-:Y:S01]  /*01c0*/  @!P0 IMAD.WIDE.U32 R18, R3, 0x8, R18 ;  /* 0x0000000803128825 */ /* 0x010fe200078e0012 */
[----:B------:R-:W-:Y:S02]  /*01d0*/  CS2R R10, SRZ ;  /* 0x00000000000a7805 */ /* 0x000fe4000001ff00 */
[----:B------:R-:W-:Y:S01]  /*01e0*/  @!P2 LEA R7, R0, R53, 0xa ;  /* 0x000000350007a211 */ /* 0x000fe200078e50ff */
[----:B------:R-:W2:Y:S01]  /*01f0*/  @!P2 LDC.64 R26, c[0x0][0x3a8] ;  /* 0x0000ea00ff1aab82 */ /* 0x000ea20000000a00 */
[----:B------:R-:W-:-:S03]  /*0200*/  @!P2 IADD3 R53, PT, PT, R53, 0x80, RZ ;  /* 0x000000803535a810 */ /* 0x000fc60007ffe0ff */
[----:B------:R-:W-:Y:S01]  /*0210*/  @!P2 IMAD.WIDE.U32 R28, R7, 0x8, R28 ;  /* 0x00000008071ca825 */ /* 0x000fe200078e001c */
[----:B------:R-:W-:Y:S02]  /*0220*/  ISETP.GE.U32.AND P3, PT, R53, R52, PT ;  /* 0x000000343500720c */ /* 0x000fe40003f66070 */
[----:B------:R-:W-:Y:S01]  /*0230*/  CS2R R14, SRZ ;  /* 0x00000000000e7805 */ /* 0x000fe2000001ff00 */
[----:B------:R3:W5:Y:S01]  /*0240*/  @!P1 LDG.E.64 R10, desc[UR4][R22.64] ;  /* 0x00000004160a9981 */ /* 0x000762000c1e1b00 */
[----:B0-----:R-:W-:Y:S01]  /*0250*/  @!P1 IMAD.WIDE.U32 R20, R5, 0x8, R20 ;  /* 0x0000000805149825 */ /* 0x001fe200078e0014 */
[----:B------:R-:W0:Y:S03]  /*0260*/  LDC.64 R30, c[0x0][0x3b0] ;  /* 0x0000ec00ff1e7b82 */ /* 0x000e260000000a00 */
[----:B------:R-:W-:Y:S01]  /*0270*/  @!P2 IMAD.WIDE.U32 R38, R7, 0x8, R38 ;  /* 0x000000080726a825 */ /* 0x000fe200078e0026 */
[----:B------:R-:W-:-:S03]  /*0280*/  CS2R R8, SRZ ;  /* 0x0000000000087805 */ /* 0x000fc6000001ff00 */
[----:B-1----:R-:W-:Y:S01]  /*0290*/  @!P0 IMAD.WIDE.U32 R12, R3, 0x8, R12 ;  /* 0x00000008030c8825 */ /* 0x002fe200078e000c */
[----:B------:R-:W1:Y:S01]  /*02a0*/  LDC.64 R42, c[0x0][0x3b8] ;  /* 0x0000ee00ff2a7b82 */ /* 0x000e620000000a00 */
[----:B------:R-:W-:Y:S02]  /*02b0*/  @!P3 LEA R5, R0, R53, 0xa ;  /* 0x000000350005b211 */ /* 0x000fe400078e50ff */
[----:B--2---:R-:W-:Y:S01]  /*02c0*/  @!P2 IMAD.WIDE.U32 R26, R7, 0x8, R26 ;  /* 0x00000008071aa825 */ /* 0x004fe200078e001a */
[----:B------:R-:W-:-:S04]  /*02d0*/  @!P3 IADD3 R53, PT, PT, R53, 0x80, RZ ;  /* 0x000000803535b810 */ /* 0x000fc80007ffe0ff */
[----:B------:R-:W2:Y:S01]  /*02e0*/  @!P3 LDC.64 R48, c[0x0][0x3a8] ;  /* 0x0000ea00ff30bb82 */ /* 0x000ea20000000a00 */
[----:B---3--:R-:W-:Y:S01]  /*02f0*/  CS2R R22, SRZ ;  /* 0x0000000000167805 */ /* 0x008fe2000001ff00 */
[----:B------:R-:W-:Y:S01]  /*0300*/  @!P3 IMAD.WIDE.U32 R34, R5, 0x8, R34 ;  /* 0x000000080522b825 */ /* 0x000fe200078e0022 */
[-C--:B------:R-:W-:Y:S02]  /*0310*/  ISETP.GE.U32.AND P4, PT, R53, R52.reuse, PT ;  /* 0x000000343500720c */ /* 0x080fe40003f86070 */
[----:B------:R-:W-:Y:S01]  /*0320*/  CS2R R6, SRZ ;  /* 0x0000000000067805 */ /* 0x000fe2000001ff00 */
[----:B------:R-:W5:Y:S01]  /*0330*/  @!P2 LDG.E.64 R14, desc[UR4][R26.64] ;  /* 0x000000041a0ea981 */ /* 0x000f62000c1e1b00 */
[----:B------:R-:W-:Y:S01]  /*0340*/  @!P3 IMAD.WIDE.U32 R44, R5, 0x8, R44 ;  /* 0x00000008052cb825 */ /* 0x000fe200078e002c */
[----:B------:R-:W-:Y:S01]  /*0350*/  CS2R R2, SRZ ;  /* 0x0000000000027805 */ /* 0x000fe2000001ff00 */
[----:B------:R-:W3:Y:S01]  /*0360*/  LDC.64 R40, c[0x0][0x3b0] ;  /* 0x0000ec00ff287b82 */ /* 0x000ee20000000a00 */
[----:B------:R-:W5:Y:S04]  /*0370*/  @!P3 LDG.E.64 R22, desc[UR4][R34.64] ;  /* 0x000000042216b981 */ /* 0x000f68000c1e1b00 */
[----:B------:R4:W5:Y:S02]  /*0380*/  @!P0 LDG.E.64 R6, desc[UR4][R18.64] ;  /* 0x0000000412068981 */ /* 0x000964000c1e1b00 */
[----:B------:R-:W-:Y:S01]  /*0390*/  @!P4 LEA R33, R0, R53, 0xa ;  /* 0x000000350021c211 */ /* 0x000fe200078e50ff */
[----:B------:R-:W1:Y:S01]  /*03a0*/  @!P4 LDC.64 R46, c[0x0][0x3a8] ;  /* 0x0000ea00ff2ecb82 */ /* 0x000e620000000a00 */
[----:B------:R-:W-:Y:S01]  /*03b0*/  @!P4 IADD3 R53, PT, PT, R53, 0x80, RZ ;  /* 0x000000803535c810 */ /* 0x000fe20007ffe0ff */
[----:B------:R0:W5:Y:S03]  /*03c0*/  @!P1 LDG.E.64 R8, desc[UR4][R20.64] ;  /* 0x0000000414089981 */ /* 0x000166000c1e1b00 */
[----:B------:R-:W-:Y:S01]  /*03d0*/  ISETP.GE.U32.AND P5, PT, R53, R52, PT ;  /* 0x000000343500720c */ /* 0x000fe20003fa6070 */
[----:B--2---:R-:W-:Y:S01]  /*03e0*/  @!P3 IMAD.WIDE.U32 R48, R5, 0x8, R48 ;  /* 0x000000080530b825 */ /* 0x004fe200078e0030 */
[----:B------:R-:W-:-:S02]  /*03f0*/  CS2R R4, SRZ ;  /* 0x0000000000047805 */ /* 0x000fc4000001ff00 */
[----:B----4-:R-:W-:Y:S01]  /*0400*/  CS2R R18, SRZ ;  /* 0x0000000000127805 */ /* 0x010fe2000001ff00 */
[----:B------:R2:W5:Y:S01]  /*0410*/  @!P0 LDG.E.64 R2, desc[UR4][R12.64] ;  /* 0x000000040c028981 */ /* 0x000562000c1e1b00 */
[----:B------:R-:W4:Y:S03]  /*0420*/  LDC.64 R50, c[0x0][0x3b8] ;  /* 0x0000ee00ff327b82 */ /* 0x000f260000000a00 */
[----:B------:R3:W5:Y:S04]  /*0430*/  @!P0 LDG.E.64 R4, desc[UR4][R16.64] ;  /* 0x0000000410048981 */ /* 0x000768000c1e1b00 */
[----:B------:R-:W-:Y:S01]  /*0440*/  @!P5 LEA R37, R0, R53, 0xa ;  /* 0x000000350025d211 */ /* 0x000fe200078e50ff */
[----:B------:R-:W5:Y:S01]  /*0450*/  @!P2 LDG.E.64 R18, desc[UR4][R38.64] ;  /* 0x000000042612a981 */ /* 0x000f62000c1e1b00 */
[----:B------:R-:W-:Y:S01]  /*0460*/  @!P5 IADD3 R53, PT, PT, R53, 0x80, RZ ;  /* 0x000000803535d810 */ /* 0x000fe20007ffe0ff */
[----:B------:R-:W4:Y:S01]  /*0470*/  @!P5 LDC.64 R34, c[0x0][0x3a8] ;  /* 0x0000ea00ff22db82 */ /* 0x000f220000000a00 */
[----:B0-----:R-:W-:-:S02]  /*0480*/  CS2R R20, SRZ ;  /* 0x0000000000147805 */ /* 0x001fc4000001ff00 */
[----:B--2---:R-:W-:Y:S02]  /*0490*/  CS2R R12, SRZ ;  /* 0x00000000000c7805 */ /* 0x004fe4000001ff00 */
[----:B---3--:R-:W-:Y:S02]  /*04a0*/  CS2R R16, SRZ ;  /* 0x0000000000107805 */ /* 0x008fe4000001ff00 */
[----:B------:R0:W5:Y:S04]  /*04b0*/  @!P3 LDG.E.64 R20, desc[UR4][R48.64] ;  /* 0x000000043014b981 */ /* 0x000168000c1e1b00 */
[----:B------:R2:W5:Y:S01]  /*04c0*/  @!P2 LDG.E.64 R16, desc[UR4][R28.64] ;  /* 0x000000041c10a981 */ /* 0x000562000c1e1b00 */
[----:B------:R-:W-:-:S03]  /*04d0*/  ISETP.GE.U32.AND P2, PT, R53, R52, PT ;  /* 0x000000343500720c */ /* 0x000fc60003f46070 */
[----:B------:R3:W5:Y:S01]  /*04e0*/  @!P1 LDG.E.64 R12, desc[UR4][R24.64] ;  /* 0x00000004180c9981 */ /* 0x000762000c1e1b00 */
[----:B0-----:R-:W-:-:S09]  /*04f0*/  @!P4 IMAD.WIDE.U32 R48, R33, 0x8, R30 ;  /* 0x000000082130c825 */ /* 0x001fd200078e001e */
[----:B------:R-:W0:Y:S01]  /*0500*/  @!P2 LDC.64 R38, c[0x0][0x3a8] ;  /* 0x0000ea00ff26ab82 */ /* 0x000e220000000a00 */
[----:B--2---:R-:W-:Y:S02]  /*0510*/  CS2R R28, SRZ ;  /* 0x00000000001c7805 */ /* 0x004fe4000001ff00 */
[----:B---3--:R-:W-:Y:S01]  /*0520*/  CS2R R24, SRZ ;  /* 0x0000000000187805 */ /* 0x008fe2000001ff00 */
[----:B-1----:R-:W-:-:S03]  /*0530*/  @!P4 IMAD.WIDE.U32 R46, R33, 0x8, R46 ;  /* 0x00000008212ec825 */ /* 0x002fc600078e002e */
[----:B------:R1:W5:Y:S01]  /*0540*/  @!P4 LDG.E.64 R28, desc[UR4][R48.64] ;  /* 0x00000004301cc981 */ /* 0x000362000c1e1b00 */
[----:B------:R-:W-:Y:S01]  /*0550*/  @!P4 IMAD.WIDE.U32 R42, R33, 0x8, R42 ;  /* 0x00000008212ac825 */ /* 0x000fe200078e002a */
[----:B------:R-:W-:Y:S02]  /*0560*/  CS2R R32, SRZ ;  /* 0x0000000000207805 */ /* 0x000fe4000001ff00 */
[----:B------:R4:W5:Y:S01]  /*0570*/  @!P3 LDG.E.64 R24, desc[UR4][R44.64] ;  /* 0x000000042c18b981 */ /* 0x000962000c1e1b00 */
[----:B-1----:R-:W-:Y:S02]  /*0580*/  @!P2 LEA R49, R0, R53, 0xa ;  /* 0x000000350031a211 */ /* 0x002fe400078e50ff */
[----:B------:R-:W-:Y:S01]  /*0590*/  @!P2 IADD3 R53, PT, PT, R53, 0x80, RZ ;  /* 0x000000803535a810 */ /* 0x000fe20007ffe0ff */
[----:B----4-:R-:W-:-:S03]  /*05a0*/  @!P5 IMAD.WIDE.U32 R44, R37, 0x8, R34 ;  /* 0x00000008252cd825 */ /* 0x010fc600078e0022 */
[----:B------:R-:W-:Y:S02]  /*05b0*/  ISETP.GE.U32.AND P1, PT, R53, R52, PT ;  /* 0x000000343500720c */ /* 0x000fe40003f26070 */
[----:B------:R0:W5:Y:S01]  /*05c0*/  @!P5 LDG.E.64 R32, desc[UR4][R44.64] ;  /* 0x000000042c20d981 */ /* 0x000162000c1e1b00 */
[----:B------:R-:W-:Y:S02]  /*05d0*/  CS2R R26, SRZ ;  /* 0x00000000001a7805 */ /* 0x000fe4000001ff00 */
[----:B------:R-:W-:-:S04]  /*05e0*/  CS2R R30, SRZ ;  /* 0x00000000001e7805 */ /* 0x000fc8000001ff00 */
[----:B------:R1:W5:Y:S01]  /*05f0*/  @!P4 LDG.E.64 R26, desc[UR4][R46.64] ;  /* 0x000000042e1ac981 */ /* 0x000362000c1e1b00 */
[----:B0-----:R-:W-:Y:S01]  /*0600*/  @!P2 IMAD.WIDE.U32 R44, R49, 0x8, R38 ;  /* 0x00000008312ca825 */ /* 0x001fe200078e0026 */
[----:B------:R-:W-:Y:S02]  /*0610*/  CS2R R38, SRZ ;  /* 0x0000000000267805 */ /* 0x000fe4000001ff00 */
[----:B------:R0:W5:Y:S04]  /*0620*/  @!P4 LDG.E.64 R30, desc[UR4][R42.64] ;  /* 0x000000042a1ec981 */ /* 0x000168000c1e1b00 */
[----:B------:R2:W5:Y:S01]  /*0630*/  @!P2 LDG.E.64 R38, desc[UR4][R44.64] ;  /* 0x000000042c26a981 */ /* 0x000562000c1e1b00 */
[----:B-1----:R-:W1:Y:S08]  /*0640*/  LDC.64 R46, c[0x0][0x3b0] ;  /* 0x0000ec00ff2e7b82 */ /* 0x002e700000000a00 */
[----:B0-----:R-:W0:Y:S08]  /*0650*/  LDC.64 R42, c[0x0][0x3b8] ;  /* 0x0000ee00ff2a7b82 */ /* 0x001e300000000a00 */
[----:B--2---:R-:W2:Y:S01]  /*0660*/  @!P1 LDC.64 R44, c[0x0][0x3a8] ;  /* 0x0000ea00ff2c9b82 */ /* 0x004ea20000000a00 */
[----:B------:R-:W-:Y:S01]  /*0670*/  @!P5 IMAD.WIDE.U32 R40, R37, 0x8, R40 ;  /* 0x000000082528d825 */ /* 0x000fe200078e0028 */
[----:B------:R-:W-:-:S03]  /*0680*/  @!P1 LEA R53, R0, R53, 0xa ;  /* 0x0000003500359211 */ /* 0x000fc600078e50ff */
[----:B------:R-:W-:Y:S01]  /*0690*/  @!P5 IMAD.WIDE.U32 R50, R37, 0x8, R50 ;  /* 0x000000082532d825 */ /* 0x000fe200078e0032 */
[----:B------:R-:W-:-:S06]  /*06a0*/  CS2R R36, SRZ ;  /* 0x0000000000247805 */ /* 0x000fcc000001ff00 */
[----:B------:R2:W5:Y:S01]  /*06b0*/  @!P5 LDG.E.64 R36, desc[UR4][R50.64] ;  /* 0x000000043224d981 */ /* 0x000562000c1e1b00 */
[----:B-1----:R-:W-:-:S04]  /*06c0*/  @!P2 IMAD.WIDE.U32 R46, R49, 0x8, R46 ;  /* 0x00000008312ea825 */ /* 0x002fc800078e002e */
[----:B0-----:R-:W-:-:S04]  /*06d0*/  @!P2 IMAD.WIDE.U32 R48, R49, 0x8, R42 ;  /* 0x000000083130a825 */ /* 0x001fc800078e002a */
[----:B--2---:R-:W-:Y:S01]  /*06e0*/  @!P1 IMAD.WIDE.U32 R50, R53, 0x8, R44 ;  /* 0x0000000835329825 */ /* 0x004fe200078e002c */
[----:B------:R-:W-:Y:S02]  /*06f0*/  CS2R R44, SRZ ;  /* 0x00000000002c7805 */ /* 0x000fe4000001ff00 */
[----:B------:R-:W-:-:S04]  /*0700*/  CS2R R42, SRZ ;  /* 0x00000000002a7805 */ /* 0x000fc8000001ff00 */
[----:B------:R0:W5:Y:S04]  /*0710*/  @!P1 LDG.E.64 R44, desc[UR4][R50.64] ;  /* 0x00000004322c9981 */ /* 0x000168000c1e1b00 */
[----:B------:R1:W5:Y:S01]  /*0720*/  @!P2 LDG.E.64 R42, desc[UR4][R48.64] ;  /* 0x00000004302aa981 */ /* 0x000362000c1e1b00 */
[----:B0-----:R-:W0:Y:S01]  /*0730*/  LDC.64 R50, c[0x0][0x3b0] ;  /* 0x0000ec00ff327b82 */ /* 0x001e220000000a00 */
[----:B------:R-:W-:-:S06]  /*0740*/  CS2R R34, SRZ ;  /* 0x0000000000227805 */ /* 0x000fcc000001ff00 */
[----:B------:R2:W5:Y:S01]  /*0750*/  @!P5 LDG.E.64 R34, desc[UR4][R40.64] ;  /* 0x000000042822d981 */ /* 0x000562000c1e1b00 */
[----:B-1----:R-:W1:Y:S01]  /*0760*/  LDC.64 R48, c[0x0][0x3b8] ;  /* 0x0000ee00ff307b82 */ /* 0x002e620000000a00 */
[----:B--2---:R-:W-:-:S06]  /*0770*/  CS2R R40, SRZ ;  /* 0x0000000000287805 */ /* 0x004fcc000001ff00 */
[----:B------:R2:W5:Y:S01]  /*0780*/  @!P2 LDG.E.64 R40, desc[UR4][R46.64] ;  /* 0x000000042e28a981 */ /* 0x000562000c1e1b00 */
[----:B0-----:R-:W-:Y:S01]  /*0790*/  @!P1 IMAD.WIDE.U32 R50, R53, 0x8, R50 ;  /* 0x0000000835329825 */ /* 0x001fe200078e0032 */
[----:B--2---:R-:W-:-:S06]  /*07a0*/  CS2R R46, SRZ ;  /* 0x00000000002e7805 */ /* 0x004fcc000001ff00 */
[----:B------:R1:W5:Y:S01]  /*07b0*/  @!P1 LDG.E.64 R46, desc[UR4][R50.64] ;  /* 0x00000004322e9981 */ /* 0x000362000c1e1b00 */
[----:B------:R-:W-:Y:S01]  /*07c0*/  BSSY.RECONVERGENT B0, `(.L_x_5276) ;  /* 0x0000016000007945 */ /* 0x000fe20003800200 */
[----:B-1----:R-:W-:Y:S01]  /*07d0*/  @!P1 IMAD.WIDE.U32 R50, R53, 0x8, R48 ;  /* 0x0000000835329825 */ /* 0x002fe200078e0030 */
[----:B------:R-:W-:-:S06]  /*07e0*/  CS2R R48, SRZ ;  /* 0x0000000000307805 */ /* 0x000fcc000001ff00 */
[----:B------:R0:W5:Y:S02]  /*07f0*/  @!P1 LDG.E.64 R48, desc[UR4][R50.64] ;  /* 0x0000000432309981 */ /* 0x000164000c1e1b00 */
[----:B0-----:R-:W-:Y:S01]  /*0800*/  CS2R R50, SRZ ;  /* 0x0000000000327805 */ /* 0x001fe2000001ff00 */
[----:B------:R-:W-:Y:S06]  /*0810*/  @P0 BRA `(.L_x_5277) ;  /* 0x0000000000400947 */ /* 0x000fec0003800000 */
[----:B------:R-:W0:Y:S01]  /*0820*/  LDCU.64 UR8, c[0x0][0x390] ;  /* 0x00007200ff0877ac */ /* 0x000e220008000a00 */
[----:B------:R-:W1:Y:S01]  /*0830*/  LDCU.64 UR6, c[0x0][0x388] ;  /* 0x00007100ff0677ac */ /* 0x000e620008000a00 */
[C---:B0----5:R-:W-:Y:S01]  /*0840*/  FMUL.FTZ R53, R5.reuse, UR8 ;  /* 0x0000000805357c20 */ /* 0x061fe20008410000 */
[----:B------:R-:W-:-:S03]  /*0850*/  FMUL.FTZ R51, R5, UR9 ;  /* 0x0000000905337c20 */ /* 0x000fc60008410000 */
[C---:B------:R-:W-:Y:S01]  /*0860*/  FFMA.FTZ R53, R4.reuse, UR9, R53 ;  /* 0x0000000904357c23 */ /* 0x040fe20008010035 */
[----:B------:R-:W-:-:S03]  /*0870*/  FFMA.FTZ R5, R4, UR8, -R51 ;  /* 0x0000000804057c23 */ /* 0x000fc60008010833 */
[----:B------:R-:W-:-:S04]  /*0880*/  FMUL.FTZ R50, R53, R7 ;  /* 0x0000000735327220 */ /* 0x000fc80000410000 */
[-C--:B------:R-:W-:Y:S01]  /*0890*/  FFMA.FTZ R50, R5, R6.reuse, -R50 ;  /* 0x0000000605327223 */ /* 0x080fe20000010832 */
[----:B------:R-:W-:-:S04]  /*08a0*/  FMUL.FTZ R6, R53, R6 ;  /* 0x0000000635067220 */ /* 0x000fc80000410000 */
[----:B------:R-:W-:Y:S01]  /*08b0*/  FFMA.FTZ R6, R5, R7, R6 ;  /* 0x0000000705067223 */ /* 0x000fe20000010006 */
[C---:B-1----:R-:W-:Y:S01]  /*08c0*/  FMUL.FTZ R5, R3.reuse, UR7 ;  /* 0x0000000703057c20 */ /* 0x042fe20008410000 */
[----:B------:R-:W-:-:S03]  /*08d0*/  FMUL.FTZ R3, R3, UR6 ;  /* 0x0000000603037c20 */ /* 0x000fc60008410000 */
[C---:B------:R-:W-:Y:S01]  /*08e0*/  FFMA.FTZ R5, R2.reuse, UR6, -R5 ;  /* 0x0000000602057c23 */ /* 0x040fe20008010805 */
[----:B------:R-:W-:-:S03]  /*08f0*/  FFMA.FTZ R3, R2, UR7, R3 ;  /* 0x0000000702037c23 */ /* 0x000fc60008010003 */
[----:B------:R-:W-:Y:S01]  /*0900*/  FADD.FTZ R50, R5, R50 ;  /* 0x0000003205327221 */ /* 0x000fe20000010000 */
[----:B------:R-:W-:-:S07]  /*0910*/  FADD.FTZ R51, R3, R6 ;  /* 0x0000000603337221 */ /* 0x000fce0000010000 */
.L_x_5277:
[----:B------:R-:W-:Y:S05]  /*0920*/  BSYNC.RECONVERGENT B0 ;  /* 0x0000000000007941 */ /* 0x000fea0003800200 */
.L_x_5276:
[----:B-----5:R-:W0:Y:S01]  /*0930*/  S2R R5, SR_TID.X ;  /* 0x0000000000057919 */ /* 0x020e220000002100 */
[----:B------:R-:W-:Y:S01]  /*0940*/  BSSY.RECONVERGENT B0, `(.L_x_5278) ;  /* 0x0000015000007945 */ /* 0x000fe20003800200 */
[----:B0-----:R-:W-:-:S04]  /*0950*/  IADD3 R3, PT, PT, R5, 0x80, RZ ;  /* 0x0000008005037810 */ /* 0x001fc80007ffe0ff */
[----:B------:R-:W-:Y:S02]  /*0960*/  ISETP.GE.U32.AND P0, PT, R3, R52, PT ;  /* 0x000000340300720c */ /* 0x000fe40003f06070 */
[----:B------:R-:W-:-:S11]  /*0970*/  CS2R R2, SRZ ;  /* 0x0000000000027805 */ /* 0x000fd6000001ff00 */
[----:B------:R-:W-:Y:S05]  /*0980*/  @P0 BRA `(.L_x_5279) ;  /* 0x0000000000400947 */ /* 0x000fea0003800000 */
[----:B------:R-:W0:Y:S01]  /*0990*/  LDCU.64 UR8, c[0x0][0x390] ;  /* 0x00007200ff0877ac */ /* 0x000e220008000a00 */
[----:B------:R-:W1:Y:S01]  /*09a0*/  LDCU.64 UR6, c[0x0][0x388] ;  /* 0x00007100ff0677ac */ /* 0x000e620008000a00 */
[C---:B0-----:R-:W-:Y:S01]  /*09b0*/  FMUL.FTZ R3, R11.reuse, UR8 ;  /* 0x000000080b037c20 */ /* 0x041fe20008410000 */
[----:B------:R-:W-:-:S03]  /*09c0*/  FMUL.FTZ R11, R11, UR9 ;  /* 0x000000090b0b7c20 */ /* 0x000fc60008410000 */
[C---:B------:R-:W-:Y:S01]  /*09d0*/  FFMA.FTZ R3, R10.reuse, UR9, R3 ;  /* 0x000000090a037c23 */ /* 0x040fe20008010003 */
[----:B------:R-:W-:-:S03]  /*09e0*/  FFMA.FTZ R11, R10, UR8, -R11 ;  /* 0x000000080a0b7c23 */ /* 0x000fc6000801080b */
[CC--:B------:R-:W-:Y:S01]  /*09f0*/  FMUL.FTZ R2, R3.reuse, R13.reuse ;  /* 0x0000000d03027220 */ /* 0x0c0fe20000410000 */
[-C--:B------:R-:W-:Y:S01]  /*0a00*/  FMUL.FTZ R4, R3, R12.reuse ;  /* 0x0000000c03047220 */ /* 0x080fe20000410000 */
[C---:B-1----:R-:W-:Y:S01]  /*0a10*/  FMUL.FTZ R3, R9.reuse, UR7 ;  /* 0x0000000709037c20 */ /* 0x042fe20008410000 */
[----:B------:R-:W-:Y:S01]  /*0a20*/  FMUL.FTZ R9, R9, UR6 ;  /* 0x0000000609097c20 */ /* 0x000fe20008410000 */
[C---:B------:R-:W-:Y:S01]  /*0a30*/  FFMA.FTZ R2, R11.reuse, R12, -R2 ;  /* 0x0000000c0b027223 */ /* 0x040fe20000010802 */
[----:B------:R-:W-:Y:S01]  /*0a40*/  FFMA.FTZ R4, R11, R13, R4 ;  /* 0x0000000d0b047223 */ /* 0x000fe20000010004 */
[C---:B------:R-:W-:Y:S01]  /*0a50*/  FFMA.FTZ R3, R8.reuse, UR6, -R3 ;  /* 0x0000000608037c23 */ /* 0x040fe20008010803 */
[----:B------:R-:W-:-:S03]  /*0a60*/  FFMA.FTZ R9, R8, UR7, R9 ;  /* 0x0000000708097c23 */ /* 0x000fc60008010009 */
[----:B------:R-:W-:Y:S01]  /*0a70*/  FADD.FTZ R2, R3, R2 ;  /* 0x0000000203027221 */ /* 0x000fe20000010000 */
[----:B------:R-:W-:-:S07]  /*0a80*/  FADD.FTZ R3, R9, R4 ;  /* 0x0000000409037221 */ /* 0x000fce0000010000 */
.L_x_5279:
[----:B------:R-:W-:Y:S05]  /*0a90*/  BSYNC.RECONVERGENT B0 ;  /* 0x0000000000007941 */ /* 0x000fea0003800200 */
.L_x_5278:
[C---:B------:R-:W-:Y:S01]  /*0aa0*/  IADD3 R7, PT, PT, R5.reuse, 0x100, RZ ;  /* 0x0000010005077810 */ /* 0x040fe20007ffe0ff */
[----:B------:R-:W-:Y:S01]  /*0ab0*/  BSSY.RECONVERGENT B0, `(.L_x_5280) ;  /* 0x000001f000007945 */ /* 0x000fe20003800200 */
[----:B------:R-:W-:Y:S02]  /*0ac0*/  IADD3 R9, PT, PT, R5, 0x180, RZ ;  /* 0x0000018005097810 */ /* 0x000fe40007ffe0ff */
[-C--:B------:R-:W-:Y:S02]  /*0ad0*/  ISETP.GE.U32.AND P0, PT, R7, R52.reuse, PT ;  /* 0x000000340700720c */ /* 0x080fe40003f06070 */
[----:B------:R-:W-:Y:S02]  /*0ae0*/  ISETP.GE.U32.AND P1, PT, R9, R52, PT ;  /* 0x000000340900720c */ /* 0x000fe40003f26070 */
[C---:B------:R-:W-:Y:S02]  /*0af0*/  IADD3 R7, PT, PT, R5.reuse, 0x200, RZ ;  /* 0x0000020005077810 */ /* 0x040fe40007ffe0ff */
[----:B------:R-:W-:-:S02]  /*0b00*/  IADD3 R9, PT, PT, R5, 0x280, RZ ;  /* 0x0000028005097810 */ /* 0x000fc40007ffe0ff */
[C---:B------:R-:W-:Y:S02]  /*0b10*/  IADD3 R11, PT, PT, R5.reuse, 0x300, RZ ;  /* 0x00000300050b7810 */ /* 0x040fe40007ffe0ff */
[----:B------:R-:W-:Y:S02]  /*0b20*/  IADD3 R13, PT, PT, R5, 0x380, RZ ;  /* 0x00000380050d7810 */ /* 0x000fe40007ffe0ff */
[-C--:B------:R-:W-:Y:S02]  /*0b30*/  ISETP.GE.U32.AND P2, PT, R7, R52.reuse, PT ;  /* 0x000000340700720c */ /* 0x080fe40003f46070 */
[----:B------:R-:W-:Y:S02]  /*0b40*/  CS2R R6, SRZ ;  /* 0x0000000000067805 */ /* 0x000fe4000001ff00 */
[-C--:B------:R-:W-:Y:S02]  /*0b50*/  ISETP.GE.U32.AND P3, PT, R9, R52.reuse, PT ;  /* 0x000000340900720c */ /* 0x080fe40003f66070 */
[----:B------:R-:W-:-:S02]  /*0b60*/  ISETP.GE.U32.AND P4, PT, R11, R52, PT ;  /* 0x000000340b00720c */ /* 0x000fc40003f86070 */
[-C--:B------:R-:W-:Y:S02]  /*0b70*/  ISETP.GE.U32.AND P5, PT, R13, R52.reuse, PT ;  /* 0x000000340d00720c */ /* 0x080fe40003fa6070 */
[----:B------:R-:W-:Y:S01]  /*0b80*/  ISETP.GE.U32.AND P6, PT, R5, R52, PT ;  /* 0x000000340500720c */ /* 0x000fe20003fc6070 */
[----:B------:R-:W-:-:S12]  /*0b90*/  @P0 BRA `(.L_x_5281) ;  /* 0x0000000000400947 */ /* 0x000fd80003800000 */
        /* <DEDUP_REMOVED lines=16> */
.L_x_5281:
[----:B------:R-:W-:Y:S05]  /*0ca0*/  BSYNC.RECONVERGENT B0 ;  /* 0x0000000000007941 */ /* 0x000fea0003800200 */
.L_x_5280:
        /* <DEDUP_REMOVED lines=19> */
.L_x_5283:
[----:B------:R-:W-:Y:S05]  /*0de0*/  BSYNC.RECONVERGENT B0 ;  /* 0x0000000000007941 */ /* 0x000fea0003800200 */
.L_x_5282:
        /* <DEDUP_REMOVED lines=19> */
.L_x_5285:
[----:B------:R-:W-:Y:S05]  /*0f20*/  BSYNC.RECONVERGENT B0 ;  /* 0x0000000000007941 */ /* 0x000fea0003800200 */
.L_x_5284:
        /* <DEDUP_REMOVED lines=19> */
.L_x_5287:
[----:B------:R-:W-:Y:S05]  /*1060*/  BSYNC.RECONVERGENT B0 ;  /* 0x0000000000007941 */ /* 0x000fea0003800200 */
.L_x_5286:
        /* <DEDUP_REMOVED lines=19> */
.L_x_5289:
[----:B------:R-:W-:Y:S05]  /*11a0*/  BSYNC.RECONVERGENT B0 ;  /* 0x0000000000007941 */ /* 0x000fea0003800200 */
.L_x_5288:
        /* <DEDUP_REMOVED lines=19> */
.L_x_5291:
[----:B------:R-:W-:Y:S05]  /*12e0*/  BSYNC.RECONVERGENT B0 ;  /* 0x0000000000007941 */ /* 0x000fea0003800200 */
.L_x_5290:
[----:B------:R-:W-:Y:S04]  /*12f0*/  BSSY.RECONVERGENT B0, `(.L_x_5292) ;  /* 0x0000033000007945 */ /* 0x000fe80003800200 */
[----:B------:R-:W-:Y:S04]  /*1300*/  BSSY.RELIABLE B1, `(.L_x_5293) ;  /* 0x000002b000017945 */ /* 0x000fe80003800100 */
[----:B------:R-:W-:Y:S05]  /*1310*/  @P6 BRA `(.L_x_5294) ;  /* 0x0000000000306947 */ /* 0x000fea0003800000 */
[----:B------:R-:W0:Y:S01]  /*1320*/  LDC.64 R18, c[0x0][0x3a0] ;  /* 0x0000e800ff127b82 */ /* 0x000e220000000a00 */
[----:B------:R-:W-:Y:S02]  /*1330*/  LEA R21, R0, R5, 0xa ;  /* 0x0000000500157211 */ /* 0x000fe400078e50ff */
[----:B------:R-:W-:-:S04]  /*1340*/  IADD3 R5, PT, PT, R5, 0x80, RZ ;  /* 0x0000008005057810 */ /* 0x000fc80007ffe0ff */
[----:B------:R-:W-:Y:S01]  /*1350*/  ISETP.GE.U32.AND P0, PT, R5, R52, PT ;  /* 0x000000340500720c */ /* 0x000fe20003f06070 */
[----:B0-----:R-:W-:-:S05]  /*1360*/  IMAD.WIDE.U32 R18, R21, 0x8, R18 ;  /* 0x0000000815127825 */ /* 0x001fca00078e0012 */
[----:B------:R0:W-:Y:S07]  /*1370*/  STG.E.64 desc[UR4][R18.64], R50 ;  /* 0x0000003212007986 */ /* 0x0001ee000c101b04 */
[----:B------:R-:W-:Y:S05]  /*1380*/  @P0 BRA `(.L_x_5295) ;  /* 0x0000000000300947 */ /* 0x000fea0003800000 */
[----:B0-----:R-:W0:Y:S01]  /*1390*/  LDC.64 R18, c[0x0][0x3a0] ;  /* 0x0000e800ff127b82 */ /* 0x001e220000000a00 */
[----:B------:R-:W-:Y:S02]  /*13a0*/  LEA R21, R0, R5, 0xa ;  /* 0x0000000500157211 */ /* 0x000fe400078e50ff */
[----:B------:R-:W-:-:S03]  /*13b0*/  IADD3 R5, PT, PT, R5, 0x80, RZ ;  /* 0x0000008005057810 */ /* 0x000fc60007ffe0ff */
[----:B0-----:R-:W-:-:S05]  /*13c0*/  IMAD.WIDE.U32 R18, R21, 0x8, R18 ;  /* 0x0000000815127825 */ /* 0x001fca00078e0012 */
[----:B------:R0:W-:Y:S02]  /*13d0*/  STG.E.64 desc[UR4][R18.64], R2 ;  /* 0x0000000212007986 */ /* 0x0001e4000c101b04 */
.L_x_5294:
[----:B------:R-:W-:-:S13]  /*13e0*/  ISETP.GE.U32.AND P0, PT, R5, R52, PT ;  /* 0x000000340500720c */ /* 0x000fda0003f06070 */
[----:B------:R-:W-:Y:S05]  /*13f0*/  @P0 BRA `(.L_x_5296) ;  /* 0x0000000000300947 */ /* 0x000fea0003800000 */
[----:B0-----:R-:W0:Y:S01]  /*1400*/  LDC.64 R2, c[0x0][0x3a0] ;  /* 0x0000e800ff027b82 */ /* 0x001e220000000a00 */
[----:B------:R-:W-:Y:S02]  /*1410*/  LEA R19, R0, R5, 0xa ;  /* 0x0000000500137211 */ /* 0x000fe400078e50ff */
[----:B------:R-:W-:-:S03]  /*1420*/  IADD3 R5, PT, PT, R5, 0x80, RZ ;  /* 0x0000008005057810 */ /* 0x000fc60007ffe0ff */
[----:B0-----:R-:W-:-:S05]  /*1430*/  IMAD.WIDE.U32 R2, R19, 0x8, R2 ;  /* 0x0000000813027825 */ /* 0x001fca00078e0002 */
[----:B------:R1:W-:Y:S02]  /*1440*/  STG.E.64 desc[UR4][R2.64], R6 ;  /* 0x0000000602007986 */ /* 0x0003e4000c101b04 */
.L_x_5295:
[----:B------:R-:W-:-:S13]  /*1450*/  ISETP.GE.U32.AND P0, PT, R5, R52, PT ;  /* 0x000000340500720c */ /* 0x000fda0003f06070 */
[----:B------:R-:W-:Y:S05]  /*1460*/  @P0 BRA `(.L_x_5297) ;  /* 0x0000000000300947 */ /* 0x000fea0003800000 */
[----:B-1----:R-:W1:Y:S01]  /*1470*/  LDC.64 R2, c[0x0][0x3a0] ;  /* 0x0000e800ff027b82 */ /* 0x002e620000000a00 */
[----:B------:R-:W-:Y:S02]  /*1480*/  LEA R7, R0, R5, 0xa ;  /* 0x0000000500077211 */ /* 0x000fe400078e50ff */
[----:B------:R-:W-:-:S03]  /*1490*/  IADD3 R5, PT, PT, R5, 0x80, RZ ;  /* 0x0000008005057810 */ /* 0x000fc60007ffe0ff */
[----:B-1----:R-:W-:-:S05]  /*14a0*/  IMAD.WIDE.U32 R2, R7, 0x8, R2 ;  /* 0x0000000807027825 */ /* 0x002fca00078e0002 */
[----:B------:R1:W-:Y:S02]  /*14b0*/  STG.E.64 desc[UR4][R2.64], R8 ;  /* 0x0000000802007986 */ /* 0x0003e4000c101b04 */
.L_x_5296:
[----:B------:R-:W-:-:S13]  /*14c0*/  ISETP.GE.U32.AND P0, PT, R5, R52, PT ;  /* 0x000000340500720c */ /* 0x000fda0003f06070 */
[----:B------:R-:W-:Y:S05]  /*14d0*/  @P0 BRA `(.L_x_5298) ;  /* 0x0000000000340947 */ /* 0x000fea0003800000 */
[----:B01----:R-:W0:Y:S01]  /*14e0*/  LDC.64 R2, c[0x0][0x3a0] ;  /* 0x0000e800ff027b82 */ /* 0x003e220000000a00 */
[----:B------:R-:W-:Y:S02]  /*14f0*/  LEA R7, R0, R5, 0xa ;  /* 0x0000000500077211 */ /* 0x000fe400078e50ff */
[----:B------:R-:W-:-:S03]  /*1500*/  IADD3 R5, PT, PT, R5, 0x80, RZ ;  /* 0x0000008005057810 */ /* 0x000fc60007ffe0ff */
[----:B0-----:R-:W-:-:S05]  /*1510*/  IMAD.WIDE.U32 R2, R7, 0x8, R2 ;  /* 0x0000000807027825 */ /* 0x001fca00078e0002 */
[----:B------:R2:W-:Y:S02]  /*1520*/  STG.E.64 desc[UR4][R2.64], R10 ;  /* 0x0000000a02007986 */ /* 0x0005e4000c101b04 */
.L_x_5297:
[----:B------:R-:W-:-:S13]  /*1530*/  ISETP.GE.U32.AND P0, PT, R5, R52, PT ;  /* 0x000000340500720c */ /* 0x000fda0003f06070 */
[----:B------:R-:W-:Y:S05]  /*1540*/  @P0 BREAK.RELIABLE B1 ;  /* 0x0000000000010942 */ /* 0x000fea0003800100 */
[----:B------:R-:W-:Y:S05]  /*1550*/  @P0 BRA `(.L_x_5299) ;  /* 0x0000000000300947 */ /* 0x000fea0003800000 */
[----:B-12---:R-:W1:Y:S01]  /*1560*/  LDC.64 R2, c[0x0][0x3a0] ;  /* 0x0000e800ff027b82 */ /* 0x006e620000000a00 */
[----:B------:R-:W-:Y:S02]  /*1570*/  LEA R7, R0, R5, 0xa ;  /* 0x0000000500077211 */ /* 0x000fe400078e50ff */
[----:B------:R-:W-:-:S03]  /*1580*/  IADD3 R5, PT, PT, R5, 0x80, RZ ;  /* 0x0000008005057810 */ /* 0x000fc60007ffe0ff */
[----:B-1----:R-:W-:-:S05]  /*1590*/  IMAD.WIDE.U32 R2, R7, 0x8, R2 ;  /* 0x0000000807027825 */ /* 0x002fca00078e0002 */
[----:B------:R2:W-:Y:S02]  /*15a0*/  STG.E.64 desc[UR4][R2.64], R12 ;  /* 0x0000000c02007986 */ /* 0x0005e4000c101b04 */
.L_x_5298:
[----:B------:R-:W-:Y:S05]  /*15b0*/  BSYNC.RELIABLE B1 ;  /* 0x0000000000017941 */ /* 0x000fea0003800100 */
.L_x_5293:
[----:B------:R-:W-:-:S13]  /*15c0*/  ISETP.GE.U32.AND P0, PT, R5, R52, PT ;  /* 0x000000340500720c */ /* 0x000fda0003f06070 */
[----:B012---:R-:W0:Y:S01]  /*15d0*/  @!P0 LDC.64 R2, c[0x0][0x3a0] ;  /* 0x0000e800ff028b82 */ /* 0x007e220000000a00 */
[----:B------:R-:W-:Y:S02]  /*15e0*/  @!P0 LEA R7, R0, R5, 0xa ;  /* 0x0000000500078211 */ /* 0x000fe400078e50ff */
[----:B------:R-:W-:-:S03]  /*15f0*/  @!P0 IADD3 R5, PT, PT, R5, 0x80, RZ ;  /* 0x0000008005058810 */ /* 0x000fc60007ffe0ff */
[----:B0-----:R-:W-:-:S05]  /*1600*/  @!P0 IMAD.WIDE.U32 R2, R7, 0x8, R2 ;  /* 0x0000000807028825 */ /* 0x001fca00078e0002 */
[----:B------:R3:W-:Y:S02]  /*1610*/  @!P0 STG.E.64 desc[UR4][R2.64], R14 ;  /* 0x0000000e02008986 */ /* 0x0007e4000c101b04 */
.L_x_5299:
[----:B------:R-:W-:Y:S05]  /*1620*/  BSYNC.RECONVERGENT B0 ;  /* 0x0000000000007941 */ /* 0x000fea0003800200 */
.L_x_5292:
[----:B------:R-:W-:Y:S05]  /*1630*/  WARPSYNC.ALL ;  /* 0x0000000000007948 */ /* 0x000fea0003800000 */
[----:B------:R-:W-:-:S13]  /*1640*/  ISETP.GE.U32.AND P0, PT, R5, R52, PT ;  /* 0x000000340500720c */ /* 0x000fda0003f06070 */
[----:B------:R-:W-:Y:S05]  /*1650*/  @P0 EXIT ;  /* 0x000000000000094d */ /* 0x000fea0003800000 */
[----:B-123--:R-:W1:Y:S01]  /*1660*/  LDC.64 R2, c[0x0][0x3a0] ;  /* 0x0000e800ff027b82 */ /* 0x00ee620000000a00 */
[----:B------:R-:W-:-:S05]  /*1670*/  LEA R5, R0, R5, 0xa ;  /* 0x0000000500057211 */ /* 0x000fca00078e50ff */
[----:B-1----:R-:W-:-:S05]  /*1680*/  IMAD.WIDE.U32 R2, R5, 0x8, R2 ;  /* 0x0000000805027825 */ /* 0x002fca00078e0002 */
[----:B------:R-:W-:Y:S01]  /*1690*/  STG.E.64 desc[UR4][R2.64], R16 ;  /* 0x0000001002007986 */ /* 0x000fe2000c101b04 */
[----:B------:R-:W-:Y:S05]  /*16a0*/  EXIT ;  /* 0x000000000000794d */ /* 0x000fea0003800000 */
.L_x_5275:
[----:B------:R-:W0:Y:S01]  /*16b0*/  S2R R2, SR_TID.X ;  /* 0x0000000000027919 */ /* 0x000e220000002100 */
[----:B------:R-:W1:Y:S01]  /*16c0*/  LDC.64 R40, c[0x0][0x3b0] ;  /* 0x0000ec00ff287b82 */ /* 0x000e620000000a00 */
[----:B------:R-:W-:Y:S01]  /*16d0*/  SHF.L.U32 R0, R0, 0xa, RZ ;  /* 0x0000000a00007819 */ /* 0x000fe200000006ff */
[----:B------:R-:W2:Y:S01]  /*16e0*/  LDCU.64 UR8, c[0x0][0x390] ;  /* 0x00007200ff0877ac */ /* 0x000ea20008000a00 */
[----:B------:R-:W3:Y:S05]  /*16f0*/  LDCU.64 UR6, c[0x0][0x388] ;  /* 0x00007100ff0677ac */ /* 0x000eea0008000a00 */
[----:B------:R-:W4:Y:S08]  /*1700*/  LDC.64 R52, c[0x0][0x3b8] ;  /* 0x0000ee00ff347b82 */ /* 0x000f300000000a00 */
[----:B------:R-:W5:Y:S01]  /*1710*/  LDC.64 R20, c[0x0][0x3a8] ;  /* 0x0000ea00ff147b82 */ /* 0x000f620000000a00 */
[----:B-1----:R-:W-:-:S04]  /*1720*/  IMAD.WIDE.U32 R40, R0, 0x8, R40 ;  /* 0x0000000800287825 */ /* 0x002fc800078e0028 */
[----:B0-----:R-:W-:-:S04]  /*1730*/  IMAD.WIDE.U32 R40, R2, 0x10, R40 ;  /* 0x0000001002287825 */ /* 0x001fc800078e0028 */
[----:B----4-:R-:W-:Y:S01]  /*1740*/  IMAD.WIDE.U32 R52, R0, 0x8, R52 ;  /* 0x0000000800347825 */ /* 0x010fe200078e0034 */
[----:B------:R-:W2:Y:S04]  /*1750*/  LDG.E.128 R4, desc[UR4][R40.64] ;  /* 0x0000000428047981 */ /* 0x000ea8000c1e1d00 */
[----:B------:R-:W4:Y:S01]  /*1760*/  LDG.E.128 R12, desc[UR4][R40.64+0x800] ;  /* 0x00080004280c7981 */ /* 0x000f22000c1e1d00 */
[----:B------:R-:W-:-:S03]  /*1770*/  IMAD.WIDE.U32 R52, R2, 0x10, R52 ;  /* 0x0000001002347825 */ /* 0x000fc600078e0034 */
[----:B------:R-:W3:Y:S04]  /*1780*/  LDG.E.128 R36, desc[UR4][R40.64+0x1000] ;  /* 0x0010000428247981 */ /* 0x000ee8000c1e1d00 */
[----:B------:R-:W4:Y:S04]  /*1790*/  LDG.E.128 R8, desc[UR4][R52.64] ;  /* 0x0000000434087981 */ /* 0x000f28000c1e1d00 */
[----:B------:R-:W3:Y:S01]  /*17a0*/  LDG.E.128 R16, desc[UR4][R52.64+0x800] ;  /* 0x0008000434107981 */ /* 0x000ee2000c1e1d00 */
[----:B-----5:R-:W-:-:S03]  /*17b0*/  IMAD.WIDE.U32 R20, R0, 0x8, R20 ;  /* 0x0000000800147825 */ /* 0x020fc600078e0014 */
[----:B------:R-:W5:Y:S01]  /*17c0*/  LDG.E.128 R40, desc[UR4][R40.64+0x1800] ;  /* 0x0018000428287981 */ /* 0x000f62000c1e1d00 */
[----:B------:R-:W-:-:S03]  /*17d0*/  IMAD.WIDE.U32 R48, R2, 0x10, R20 ;  /* 0x0000001002307825 */ /* 0x000fc600078e0014 */
[----:B------:R-:W5:Y:S04]  /*17e0*/  LDG.E.128 R44, desc[UR4][R52.64+0x1000] ;  /* 0x00100004342c7981 */ /* 0x000f68000c1e1d00 */
[----:B------:R-:W5:Y:S04]  /*17f0*/  LDG.E.128 R20, desc[UR4][R48.64] ;  /* 0x0000000430147981 */ /* 0x000f68000c1e1d00 */
[----:B------:R-:W5:Y:S04]  /*1800*/  LDG.E.128 R28, desc[UR4][R48.64+0x1000] ;  /* 0x00100004301c7981 */ /* 0x000f68000c1e1d00 */
[----:B------:R-:W5:Y:S04]  /*1810*/  LDG.E.128 R32, desc[UR4][R48.64+0x1800] ;  /* 0x0018000430207981 */ /* 0x000f68000c1e1d00 */
[----:B------:R-:W5:Y:S04]  /*1820*/  LDG.E.128 R24, desc[UR4][R48.64+0x800] ;  /* 0x0008000430187981 */ /* 0x000f68000c1e1d00 */
[----:B------:R-:W5:Y:S01]  /*1830*/  LDG.E.128 R48, desc[UR4][R52.64+0x1800] ;  /* 0x0018000434307981 */ /* 0x000f62000c1e1d00 */
[C---:B--2---:R-:W-:Y:S01]  /*1840*/  FMUL.FTZ R3, R5.reuse, UR9 ;  /* 0x0000000905037c20 */ /* 0x044fe20008410000 */
[----:B------:R-:W-:-:S03]  /*1850*/  FMUL.FTZ R5, R5, UR8 ;  /* 0x0000000805057c20 */ /* 0x000fc60008410000 */
[C---:B------:R-:W-:Y:S01]  /*1860*/  FFMA.FTZ R3, R4.reuse, UR8, -R3 ;  /* 0x0000000804037c23 */ /* 0x040fe20008010803 */
[----:B------:R-:W-:-:S04]  /*1870*/  FFMA.FTZ R4, R4, UR9, R5 ;  /* 0x0000000904047c23 */ /* 0x000fc80008010005 */
[-C--:B----4-:R-:W-:Y:S01]  /*1880*/  FMUL.FTZ R5, R9, R4.reuse ;  /* 0x0000000409057220 */ /* 0x090fe20000410000 */
[----:B------:R-:W-:-:S03]  /*1890*/  FMUL.FTZ R4, R8, R4 ;  /* 0x0000000408047220 */ /* 0x000fc60000410000 */
[-C--:B------:R-:W-:Y:S01]  /*18a0*/  FFMA.FTZ R8, R8, R3.reuse, -R5 ;  /* 0x0000000308087223 */ /* 0x080fe20000010805 */
[----:B------:R-:W-:Y:S01]  /*18b0*/  FFMA.FTZ R9, R9, R3, R4 ;  /* 0x0000000309097223 */ /* 0x000fe20000010004 */
[----:B------:R-:W-:-:S04]  /*18c0*/  FMUL.FTZ R3, R7, UR8 ;  /* 0x0000000807037c20 */ /* 0x000fc80008410000 */
[----:B------:R-:W-:Y:S01]  /*18d0*/  FFMA.FTZ R3, R6, UR9, R3 ;  /* 0x0000000906037c23 */ /* 0x000fe20008010003 */
[----:B------:R-:W-:-:S03]  /*18e0*/  FMUL.FTZ R7, R7, UR9 ;  /* 0x0000000907077c20 */ /* 0x000fc60008410000 */
[-C--:B------:R-:W-:Y:S01]  /*18f0*/  FMUL.FTZ R5, R11, R3.reuse ;  /* 0x000000030b057220 */ /* 0x080fe20000410000 */
[----:B------:R-:W-:Y:S01]  /*1900*/  FMUL.FTZ R4, R10, R3 ;  /* 0x000000030a047220 */ /* 0x000fe20000410000 */
[C---:B------:R-:W-:Y:S01]  /*1910*/  FMUL.FTZ R3, R13.reuse, UR8 ;  /* 0x000000080d037c20 */ /* 0x040fe20008410000 */
[----:B------:R-:W-:Y:S01]  /*1920*/  FFMA.FTZ R7, R6, UR8, -R7 ;  /* 0x0000000806077c23 */ /* 0x000fe20008010807 */
[----:B------:R-:W-:Y:S02]  /*1930*/  FMUL.FTZ R13, R13, UR9 ;  /* 0x000000090d0d7c20 */ /* 0x000fe40008410000 */
[----:B------:R-:W-:Y:S01]  /*1940*/  FFMA.FTZ R3, R12, UR9, R3 ;  /* 0x000000090c037c23 */ /* 0x000fe20008010003 */
[-C--:B------:R-:W-:Y:S01]  /*1950*/  FFMA.FTZ R10, R10, R7.reuse, -R5 ;  /* 0x000000070a0a7223 */ /* 0x080fe20000010805 */
[----:B------:R-:W-:Y:S01]  /*1960*/  FFMA.FTZ R11, R11, R7, R4 ;  /* 0x000000070b0b7223 */ /* 0x000fe20000010004 */
[----:B------:R-:W-:Y:S01]  /*1970*/  FFMA.FTZ R13, R12, UR8, -R13 ;  /* 0x000000080c0d7c23 */ /* 0x000fe2000801080d */
[-C--:B---3--:R-:W-:Y:S01]  /*1980*/  FMUL.FTZ R5, R17, R3.reuse ;  /* 0x0000000311057220 */ /* 0x088fe20000410000 */
[----:B------:R-:W-:-:S03]  /*1990*/  FMUL.FTZ R4, R16, R3 ;  /* 0x0000000310047220 */ /* 0x000fc60000410000 */
[-C--:B------:R-:W-:Y:S01]  /*19a0*/  FFMA.FTZ R16, R16, R13.reuse, -R5 ;  /* 0x0000000d10107223 */ /* 0x080fe20000010805 */
[----:B------:R-:W-:Y:S02]  /*19b0*/  FFMA.FTZ R17, R17, R13, R4 ;  /* 0x0000000d11117223 */ /* 0x000fe40000010004 */
[----:B------:R-:W0:Y:S01]  /*19c0*/  LDC.64 R4, c[0x0][0x3a0] ;  /* 0x0000e800ff047b82 */ /* 0x000e220000000a00 */
[----:B------:R-:W-:Y:S01]  /*19d0*/  FMUL.FTZ R13, R15, UR8 ;  /* 0x000000080f0d7c20 */ /* 0x000fe20008410000 */
[C---:B-----5:R-:W-:Y:S01]  /*19e0*/  FMUL.FTZ R3, R21.reuse, UR7 ;  /* 0x0000000715037c20 */ /* 0x060fe20008410000 */
[----:B------:R-:W-:Y:S01]  /*19f0*/  FMUL.FTZ R21, R21, UR6 ;  /* 0x0000000615157c20 */ /* 0x000fe20008410000 */
[----:B------:R-:W-:Y:S01]  /*1a00*/  FMUL.FTZ R15, R15, UR9 ;  /* 0x000000090f0f7c20 */ /* 0x000fe20008410000 */
[----:B------:R-:W-:Y:S01]  /*1a10*/  FFMA.FTZ R13, R14, UR9, R13 ;  /* 0x000000090e0d7c23 */ /* 0x000fe2000801000d */
[C---:B------:R-:W-:Y:S01]  /*1a20*/  FFMA.FTZ R3, R20.reuse, UR6, -R3 ;  /* 0x0000000614037c23 */ /* 0x040fe20008010803 */
[----:B------:R-:W-:Y:S01]  /*1a30*/  FFMA.FTZ R20, R20, UR7, R21 ;  /* 0x0000000714147c23 */ /* 0x000fe20008010015 */
[C---:B------:R-:W-:Y:S01]  /*1a40*/  FMUL.FTZ R7, R23.reuse, UR7 ;  /* 0x0000000717077c20 */ /* 0x040fe20008410000 */
[----:B------:R-:W-:Y:S01]  /*1a50*/  FMUL.FTZ R23, R23, UR6 ;  /* 0x0000000617177c20 */ /* 0x000fe20008410000 */
[----:B------:R-:W-:Y:S01]  /*1a60*/  FFMA.FTZ R15, R14, UR8, -R15 ;  /* 0x000000080e0f7c23 */ /* 0x000fe2000801080f */
[-C--:B------:R-:W-:Y:S01]  /*1a70*/  FMUL.FTZ R21, R19, R13.reuse ;  /* 0x0000000d13157220 */ /* 0x080fe20000410000 */
[----:B------:R-:W-:Y:S01]  /*1a80*/  FFMA.FTZ R7, R22, UR6, -R7 ;  /* 0x0000000616077c23 */ /* 0x000fe20008010807 */
[----:B------:R-:W-:Y:S01]  /*1a90*/  FMUL.FTZ R6, R18, R13 ;  /* 0x0000000d12067220 */ /* 0x000fe20000410000 */
[----:B------:R-:W-:Y:S01]  /*1aa0*/  FFMA.FTZ R22, R22, UR7, R23 ;  /* 0x0000000716167c23 */ /* 0x000fe20008010017 */
[----:B------:R-:W-:Y:S01]  /*1ab0*/  FFMA.FTZ R18, R18, R15, -R21 ;  /* 0x0000000f12127223 */ /* 0x000fe20000010815 */
[----:B------:R-:W-:Y:S01]  /*1ac0*/  FMUL.FTZ R21, R29, UR7 ;  /* 0x000000071d157c20 */ /* 0x000fe20008410000 */
[----:B------:R-:W-:Y:S01]  /*1ad0*/  FMUL.FTZ R23, R31, UR7 ;  /* 0x000000071f177c20 */ /* 0x000fe20008410000 */
[----:B0-----:R-:W-:-:S04]  /*1ae0*/  IMAD.WIDE.U32 R4, R0, 0x8, R4 ;  /* 0x0000000800047825 */ /* 0x001fc800078e0004 */
[----:B------:R-:W-:Y:S01]  /*1af0*/  FFMA.FTZ R0, R28, UR6, -R21 ;  /* 0x000000061c007c23 */ /* 0x000fe20008010815 */
[----:B------:R-:W-:Y:S01]  /*1b00*/  FMUL.FTZ R21, R33, UR7 ;  /* 0x0000000721157c20 */ /* 0x000fe20008410000 */
[----:B------:R-:W-:-:S04]  /*1b10*/  IMAD.WIDE.U32 R4, R2, 0x10, R4 ;  /* 0x0000001002047825 */ /* 0x000fc800078e0004 */
[----:B------:R-:W-:Y:S01]  /*1b20*/  FFMA.FTZ R2, R30, UR6, -R23 ;  /* 0x000000061e027c23 */ /* 0x000fe20008010817 */
[----:B------:R-:W-:Y:S01]  /*1b30*/  FMUL.FTZ R23, R35, UR7 ;  /* 0x0000000723177c20 */ /* 0x000fe20008410000 */
[----:B------:R-:W-:Y:S01]  /*1b40*/  FFMA.FTZ R19, R19, R15, R6 ;  /* 0x0000000f13137223 */ /* 0x000fe20000010006 */
[C---:B------:R-:W-:Y:S01]  /*1b50*/  FMUL.FTZ R15, R25.reuse, UR7 ;  /* 0x00000007190f7c20 */ /* 0x040fe20008410000 */
[----:B------:R-:W-:Y:S01]  /*1b60*/  FFMA.FTZ R6, R32, UR6, -R21 ;  /* 0x0000000620067c23 */ /* 0x000fe20008010815 */
[----:B------:R-:W-:Y:S01]  /*1b70*/  FFMA.FTZ R12, R34, UR6, -R23 ;  /* 0x00000006220c7c23 */ /* 0x000fe20008010817 */
[----:B------:R-:W-:Y:S01]  /*1b80*/  FMUL.FTZ R25, R25, UR6 ;  /* 0x0000000619197c20 */ /* 0x000fe20008410000 */
[----:B------:R-:W-:Y:S01]  /*1b90*/  FMUL.FTZ R29, R29, UR6 ;  /* 0x000000061d1d7c20 */ /* 0x000fe20008410000 */
[----:B------:R-:W-:Y:S01]  /*1ba0*/  FMUL.FTZ R21, R37, UR9 ;  /* 0x0000000925157c20 */ /* 0x000fe20008410000 */
[----:B------:R-:W-:Y:S01]  /*1bb0*/  FMUL.FTZ R23, R39, UR9 ;  /* 0x0000000927177c20 */ /* 0x000fe20008410000 */
[----:B------:R-:W-:Y:S01]  /*1bc0*/  FMUL.FTZ R37, R37, UR8 ;  /* 0x0000000825257c20 */ /* 0x000fe20008410000 */
[----:B------:R-:W-:Y:S01]  /*1bd0*/  FMUL.FTZ R39, R39, UR8 ;  /* 0x0000000827277c20 */ /* 0x000fe20008410000 */
[C---:B------:R-:W-:Y:S01]  /*1be0*/  FMUL.FTZ R13, R27.reuse, UR7 ;  /* 0x000000071b0d7c20 */ /* 0x040fe20008410000 */
[C---:B------:R-:W-:Y:S01]  /*1bf0*/  FFMA.FTZ R15, R24.reuse, UR6, -R15 ;  /* 0x00000006180f7c23 */ /* 0x040fe2000801080f */
[----:B------:R-:W-:Y:S01]  /*1c00*/  FMUL.FTZ R27, R27, UR6 ;  /* 0x000000061b1b7c20 */ /* 0x000fe20008410000 */
[----:B------:R-:W-:Y:S01]  /*1c10*/  FFMA.FTZ R24, R24, UR7, R25 ;  /* 0x0000000718187c23 */ /* 0x000fe20008010019 */
[----:B------:R-:W-:Y:S01]  /*1c20*/  FFMA.FTZ R28, R28, UR7, R29 ;  /* 0x000000071c1c7c23 */ /* 0x000fe2000801001d */
[C---:B------:R-:W-:Y:S01]  /*1c30*/  FFMA.FTZ R14, R36.reuse, UR8, -R21 ;  /* 0x00000008240e7c23 */ /* 0x040fe20008010815 */
[----:B------:R-:W-:Y:S01]  /*1c40*/  FFMA.FTZ R36, R36, UR9, R37 ;  /* 0x0000000924247c23 */ /* 0x000fe20008010025 */
[----:B------:R-:W-:Y:S01]  /*1c50*/  FFMA.FTZ R39, R38, UR9, R39 ;  /* 0x0000000926277c23 */ /* 0x000fe20008010027 */
[----:B------:R-:W-:Y:S01]  /*1c60*/  FMUL.FTZ R25, R41, UR9 ;  /* 0x0000000929197c20 */ /* 0x000fe20008410000 */
[----:B------:R-:W-:Y:S01]  /*1c70*/  FMUL.FTZ R29, R43, UR9 ;  /* 0x000000092b1d7c20 */ /* 0x000fe20008410000 */
[----:B------:R-:W-:Y:S01]  /*1c80*/  FMUL.FTZ R41, R41, UR8 ;  /* 0x0000000829297c20 */ /* 0x000fe20008410000 */
[----:B------:R-:W-:Y:S01]  /*1c90*/  FMUL.FTZ R43, R43, UR8 ;  /* 0x000000082b2b7c20 */ /* 0x000fe20008410000 */
[C---:B------:R-:W-:Y:S01]  /*1ca0*/  FFMA.FTZ R13, R26.reuse, UR6, -R13 ;  /* 0x000000061a0d7c23 */ /* 0x040fe2000801080d */
[----:B------:R-:W-:Y:S01]  /*1cb0*/  FFMA.FTZ R26, R26, UR7, R27 ;  /* 0x000000071a1a7c23 */ /* 0x000fe2000801001b */
[----:B------:R-:W-:Y:S01]  /*1cc0*/  FFMA.FTZ R21, R38, UR8, -R23 ;  /* 0x0000000826157c23 */ /* 0x000fe20008010817 */
[----:B------:R-:W-:Y:S01]  /*1cd0*/  FMUL.FTZ R31, R31, UR6 ;  /* 0x000000061f1f7c20 */ /* 0x000fe20008410000 */
[----:B------:R-:W-:Y:S01]  /*1ce0*/  FFMA.FTZ R25, R40, UR8, -R25 ;  /* 0x0000000828197c23 */ /* 0x000fe20008010819 */
[-C--:B------:R-:W-:Y:S01]  /*1cf0*/  FMUL.FTZ R23, R45, R36.reuse ;  /* 0x000000242d177220 */ /* 0x080fe20000410000 */
[-C--:B------:R-:W-:Y:S01]  /*1d00*/  FMUL.FTZ R27, R47, R39.reuse ;  /* 0x000000272f1b7220 */ /* 0x080fe20000410000 */
[----:B------:R-:W-:Y:S01]  /*1d10*/  FMUL.FTZ R38, R46, R39 ;  /* 0x000000272e267220 */ /* 0x000fe20000410000 */
[----:B------:R-:W-:Y:S01]  /*1d20*/  FFMA.FTZ R40, R40, UR9, R41 ;  /* 0x0000000928287c23 */ /* 0x000fe20008010029 */
[----:B------:R-:W-:Y:S01]  /*1d30*/  FFMA.FTZ R43, R42, UR9, R43 ;  /* 0x000000092a2b7c23 */ /* 0x000fe2000801002b */
[----:B------:R-:W-:Y:S01]  /*1d40*/  FMUL.FTZ R36, R44, R36 ;  /* 0x000000242c247220 */ /* 0x000fe20000410000 */
[----:B------:R-:W-:Y:S01]  /*1d50*/  FFMA.FTZ R30, R30, UR7, R31 ;  /* 0x000000071e1e7c23 */ /* 0x000fe2000801001f */
[----:B------:R-:W-:Y:S01]  /*1d60*/  FMUL.FTZ R33, R33, UR6 ;  /* 0x0000000621217c20 */ /* 0x000fe20008410000 */
[-C--:B------:R-:W-:Y:S01]  /*1d70*/  FFMA.FTZ R27, R46, R21.reuse, -R27 ;  /* 0x000000152e1b7223 */ /* 0x080fe2000001081b */
[----:B------:R-:W-:Y:S01]  /*1d80*/  FFMA.FTZ R47, R47, R21, R38 ;  /* 0x000000152f2f7223 */ /* 0x000fe20000010026 */
[----:B------:R-:W-:Y:S01]  /*1d90*/  FFMA.FTZ R29, R42, UR8, -R29 ;  /* 0x000000082a1d7c23 */ /* 0x000fe2000801081d */
[-C--:B------:R-:W-:Y:S01]  /*1da0*/  FFMA.FTZ R23, R44, R14.reuse, -R23 ;  /* 0x0000000e2c177223 */ /* 0x080fe20000010817 */
[----:B------:R-:W-:Y:S01]  /*1db0*/  FFMA.FTZ R45, R45, R14, R36 ;  /* 0x0000000e2d2d7223 */ /* 0x000fe20000010024 */
[-C--:B------:R-:W-:Y:S01]  /*1dc0*/  FMUL.FTZ R31, R49, R40.reuse ;  /* 0x00000028311f7220 */ /* 0x080fe20000410000 */
[-C--:B------:R-:W-:Y:S01]  /*1dd0*/  FMUL.FTZ R21, R51, R43.reuse ;  /* 0x0000002b33157220 */ /* 0x080fe20000410000 */
[----:B------:R-:W-:Y:S01]  /*1de0*/  FMUL.FTZ R35, R35, UR6 ;  /* 0x0000000623237c20 */ /* 0x000fe20008410000 */
[----:B------:R-:W-:Y:S01]  /*1df0*/  FMUL.FTZ R40, R48, R40 ;  /* 0x0000002830287220 */ /* 0x000fe20000410000 */
[----:B------:R-:W-:Y:S01]  /*1e00*/  FMUL.FTZ R14, R50, R43 ;  /* 0x0000002b320e7220 */ /* 0x000fe20000410000 */
[----:B------:R-:W-:Y:S01]  /*1e10*/  FFMA.FTZ R32, R32, UR7, R33 ;  /* 0x0000000720207c23 */ /* 0x000fe20008010021 */
[----:B------:R-:W-:Y:S01]  /*1e20*/  FFMA.FTZ R31, R48, R25, -R31 ;  /* 0x00000019301f7223 */ /* 0x000fe2000001081f */
[----:B------:R-:W-:Y:S01]  /*1e30*/  FFMA.FTZ R33, R50, R29, -R21 ;  /* 0x0000001d32217223 */ /* 0x000fe20000010815 */
[----:B------:R-:W-:Y:S01]  /*1e40*/  FFMA.FTZ R34, R34, UR7, R35 ;  /* 0x0000000722227c23 */ /* 0x000fe20008010023 */
[----:B------:R-:W-:Y:S01]  /*1e50*/  FFMA.FTZ R25, R49, R25, R40 ;  /* 0x0000001931197223 */ /* 0x000fe20000010028 */
[----:B------:R-:W-:Y:S01]  /*1e60*/  FFMA.FTZ R29, R51, R29, R14 ;  /* 0x0000001d331d7223 */ /* 0x000fe2000001000e */
[----:B------:R-:W-:Y:S01]  /*1e70*/  FADD.FTZ R9, R20, R9 ;  /* 0x0000000914097221 */ /* 0x000fe20000010000 */
        /* <DEDUP_REMOVED lines=15> */
[----:B------:R-:W-:Y:S04]  /*1f70*/  STG.E.128 desc[UR4][R4.64], R8 ;  /* 0x0000000804007986 */ /* 0x000fe8000c101d04 */
[----:B------:R-:W-:Y:S04]  /*1f80*/  STG.E.128 desc[UR4][R4.64+0x800], R16 ;  /* 0x0008001004007986 */ /* 0x000fe8000c101d04 */
[----:B------:R-:W-:Y:S04]  /*1f90*/  STG.E.128 desc[UR4][R4.64+0x1000], R20 ;  /* 0x0010001404007986 */ /* 0x000fe8000c101d04 */
[----:B------:R-:W-:Y:S01]  /*1fa0*/  STG.E.128 desc[UR4][R4.64+0x1800], R24 ;  /* 0x0018001804007986 */ /* 0x000fe2000c101d04 */
[----:B------:R-:W-:Y:S05]  /*1fb0*/  EXIT ;  /* 0x000000000000794d */ /* 0x000fea0003800000 */
.L_x_5300:
        /* <DEDUP_REMOVED lines=12> */
.L_x_23511:


//--------------------- .text._ZN2at6native29vectorized_elementwise_kernelILi4EZZZNS0_54_GLOBAL__N__d8c5977b_16_LinearAlgebra_cu_9e10b42f_324316addr_kernel_cudaERNS_14TensorIteratorERKN3c106ScalarES8_ENKUlvE_clEvENKUlvE7_clEvEUlNS5_7complexIfEESC_SC_E0_St5arrayIPcLm4EEEEviT0_T1_ --------------------------
	.section	.text._ZN2at6native29vectorized_elementwise_kernelILi4EZZZNS0_54_GLOBAL__N__d8c5977b_16_LinearAlgebra_cu_9e10b42f_324316addr_kernel_cudaERNS_14TensorIteratorERKN3c106ScalarES8_ENKUlvE_clEvENKUlvE7_clEvEUlNS5_7complexIfEESC_SC_E0_St5arrayIPcLm4EEEEviT0_T1_,"ax",@progbits
	.align	128
        .global         _ZN2at6native29vectorized_elementwise_kernelILi4EZZZNS0_54_GLOBAL__N__d8c5977b_16_LinearAlgebra_cu_9e10b42f_324316addr_kernel_cudaERNS_14TensorIteratorERKN3c106ScalarES8_ENKUlvE_clEvENKUlvE7_clEvEUlNS5_7complexIfEESC_SC_E0_St5arrayIPcLm4EEEEviT0_T1_
        .type           _ZN2at6native29vectorized_elementwise_kernelILi4EZZZNS0_54_GLOBAL__N__d8c5977b_16_LinearAlgebra_cu_9e10b42f_324316addr_kernel_cudaERNS_14TensorIteratorERKN3c106ScalarES8_ENKUlvE_clEvENKUlvE7_clEvEUlNS5_7complexIfEESC_SC_E0_St5arrayIPcLm4EEEEviT0_T1_,@function
        .size           _ZN2at6native29vectorized_elementwise_kernelILi4EZZZNS0_54_GLOBAL__N__d8c5977b_16_LinearAlgebra_cu_9e10b42f_324316addr_kernel_cudaERNS_14TensorIteratorERKN3c106ScalarES8_ENKUlvE_clEvENKUlvE7_clEvEUlNS5_7complexIfEESC_SC_E0_St5arrayIPcLm4EEEEviT0_T1_,(.L_x_23512 - _ZN2at6native29vectorized_elementwise_kernelILi4EZZZNS0_54_GLOBAL__N__d8c5977b_16_LinearAlgebra_cu_9e10b42f_324316addr_kernel_cudaERNS_14TensorIteratorERKN3c106ScalarES8_ENKUlvE_clEvENKUlvE7_clEvEUlNS5_7complexIfEESC_SC_E0_St5arrayIPcLm4EEEEviT0_T1_)
        .other          _ZN2at6native29vectorized_elementwise_kernelILi4EZZZNS0_54_GLOBAL__N__d8c5977b_16_LinearAlgebra_cu_9e10b42f_324316addr_kernel_cudaERNS_14TensorIteratorERKN3c106ScalarES8_ENKUlvE_clEvENKUlvE7_clEvEUlNS5_7complexIfEESC_SC_E0_St5arrayIPcLm4EEEEviT0_T1_,@"STO_CUDA_ENTRY STV_DEFAULT"
_ZN2at6native29vectorized_elementwise_kernelILi4EZZZNS0_54_GLOBAL__N__d8c5977b_16_LinearAlgebra_cu_9e10b42f_324316addr_kernel_cudaERNS_14TensorIteratorERKN3c106ScalarES8_ENKUlvE_clEvENKUlvE7_clEvEUlNS5_7complexIfEESC_SC_E0_St5arrayIPcLm4EEEEviT0_T1_:
.text._ZN2at6native29vectorized_elementwise_kernelILi4EZZZNS0_54_GLOBAL__N__d8c5977b_16_LinearAlgebra_cu_9e10b42f_324316addr_kernel_cudaERNS_14TensorIteratorERKN3c106ScalarES8_ENKUlvE_clEvENKUlvE7_clEvEUlNS5_7complexIfEESC_SC_E0_St5arrayIPcLm4EEEEviT0_T1_:
        /* <DEDUP_REMOVED lines=146> */
.L_x_5303:
[----:B------:R-:W-:Y:S05]  /*0920*/  BSYNC.RECONVERGENT B0 ;  /* 0x0000000000007941 */ /* 0x000fea0003800200 */
.L_x_5302:
        /* <DEDUP_REMOVED lines=22> */
.L_x_5305:
[----:B------:R-:W-:Y:S05]  /*0a90*/  BSYNC.RECONVERGENT B0 ;  /* 0x0000000000007941 */ /* 0x000fea0003800200 */
.L_x_5304:
        /* <DEDUP_REMOVED lines=32> */
.L_x_5307:
[----:B------:R-:W-:Y:S05]  /*0ca0*/  BSYNC.RECONVERGENT B0 ;  /* 0x0000000000007941 */ /* 0x000fea0003800200 */
.L_x_5306:
        /* <DEDUP_REMOVED lines=19> */
.L_x_5309:
[----:B------:R-:W-:Y:S05]  /*0de0*/  BSYNC.RECONVERGENT B0 ;  /* 0x0000000000007941 */ /* 0x000fea0003800200 */
.L_x_5308:
        /* <DEDUP_REMOVED lines=19> */
.L_x_5311:
[----:B------:R-:W-:Y:S05]  /*0f20*/  BSYNC.RECONVERGENT B0 ;  /* 0x0000000000007941 */ /* 0x000fea0003800200 */
.L_x_5310:
        /* <DEDUP_REMOVED lines=19> */
.L_x_5313:
[----:B------:R-:W-:Y:S05]  /*1060*/  BSYNC.RECONVERGENT B0 ;  /* 0x0000000000007941 */ /* 0x000fea0003800200 */
.L_x_5312:
        /* <DEDUP_REMOVED lines=19> */
.L_x_5315:
[----:B------:R-:W-:Y:S05]  /*11a0*/  BSYNC.RECONVERGENT B0 ;  /* 0x0000000000007941 */ /* 0x000fea0003800200 */
.L_x_5314:
        /* <DEDUP_REMOVED lines=19> */
.L_x_5317:
[----:B------:R-:W-:Y:S05]  /*12e0*/  BSYNC.RECONVERGENT B0 ;  /* 0x0000000000007941 */ /* 0x000fea0003800200 */
.L_x_5316:
        /* <DEDUP_REMOVED lines=15> */
.L_x_5320:
[----:B------:R-:W-:-:S13]  /*13e0*/  ISETP.GE.U32.AND P0, PT, R5, R52, PT ;  /* 0x000000340500720c */ /* 0x000fda0003f06070 */
[----:B------:R-:W-:Y:S05]  /*13f0*/  @P0 BRA `(.L_x_5322) ;  /* 0x0000000000300947 */ /* 0x000fea0003800000 */
[----:B0-----:R-:W0:Y:S01]  /*1400*/  LDC.64 R2, c[0x0][0x3a0] ;  /* 0x0000e800ff027b82 */ /* 0x001e220000000a00 */
[----:B------:R-:W-:Y:S02]  /*1410*/  LEA R19, R0, R5, 0xa ;  /* 0x0000000500137211 */ /* 0x000fe400078e50ff */
[----:B------:R-:W-:-:S03]  /*1420*/  IADD3 R5, PT, PT, R5, 0x80, RZ ;  /* 0x0000008005057810 */ /* 0x000fc60007ffe0ff */
[----:B0-----:R-:W-:-:S05]  /*1430*/  IMAD.WIDE.U32 R2, R19, 0x8, R2 ;  /* 0x0000000813027825 */ /* 0x001fca00078e0002 */
[----:B------:R1:W-:Y:S02]  /*1440*/  STG.E.64 desc[UR4][R2.64], R6 ;  /* 0x0000000602007986 */ /* 0x0003e4000c101b04 */
.L_x_5321:
[----:B------:R-:W-:-:S13]  /*1450*/  ISETP.GE.U32.AND P0, PT, R5, R52, PT ;  /* 0x000000340500720c */ /* 0x000fda0003f06070 */
[----:B------:R-:W-:Y:S05]  /*1460*/  @P0 BRA `(.L_x_5323) ;  /* 0x0000000000300947 */ /* 0x000fea0003800000 */
[----:B-1----:R-:W1:Y:S01]  /*1470*/  LDC.64 R2, c[0x0][0x3a0] ;  /* 0x0000e800ff027b82 */ /* 0x002e620000000a00 */
[----:B------:R-:W-:Y:S02]  /*1480*/  LEA R7, R0, R5, 0xa ;  /* 0x0000000500077211 */ /* 0x000fe400078e50ff */
[----:B------:R-:W-:-:S03]  /*1490*/  IADD3 R5, PT, PT, R5, 0x80, RZ ;  /* 0x0000008005057810 */ /* 0x000fc60007ffe0ff */
[----:B-1----:R-:W-:-:S05]  /*14a0*/  IMAD.WIDE.U32 R2, R7, 0x8, R2 ;  /* 0x0000000807027825 */ /* 0x002fca00078e0002 */
[----:B------:R1:W-:Y:S02]  /*14b0*/  STG.E.64 desc[UR4][R2.64], R8 ;  /* 0x0000000802007986 */ /* 0x0003e4000c101b04 */
.L_x_5322:
[----:B------:R-:W-:-:S13]  /*14c0*/  ISETP.GE.U32.AND P0, PT, R5, R52, PT ;  /* 0x000000340500720c */ /* 0x000fda0003f06070 */
[----:B------:R-:W-:Y:S05]  /*14d0*/  @P0 BRA `(.L_x_5324) ;  /* 0x0000000000340947 */ /* 0x000fea0003800000 */
[----:B01----:R-:W0:Y:S01]  /*14e0*/  LDC.64 R2, c[0x0][0x3a0] ;  /* 0x0000e800ff027b82 */ /* 0x003e220000000a00 */
[----:B------:R-:W-:Y:S02]  /*14f0*/  LEA R7, R0, R5, 0xa ;  /* 0x0000000500077211 */ /* 0x000fe400078e50ff */
[----:B------:R-:W-:-:S03]  /*1500*/  IADD3 R5, PT, PT, R5, 0x80, RZ ;  /* 0x0000008005057810 */ /* 0x000fc60007ffe0ff */
[----:B0-----:R-:W-:-:S05]  /*1510*/  IMAD.WIDE.U32 R2, R7, 0x8, R2 ;  /* 0x0000000807027825 */ /* 0x001fca00078e0002 */
[----:B------:R2:W-:Y:S02]  /*1520*/  STG.E.64 desc[UR4][R2.64], R10 ;  /* 0x0000000a02007986 */ /* 0x0005e4000c101b04 */
.L_x_5323:
        /* <DEDUP_REMOVED lines=8> */
.L_x_5324:
[----:B------:R-:W-:Y:S05]  /*15b0*/  BSYNC.RELIABLE B1 ;  /* 0x0000000000017941 */ /* 0x000fea0003800100 */
.L_x_5319:
[----:B------:R-:W-:-:S13]  /*15c0*/  ISETP.GE.U32.AND P0, PT, R5, R52, PT ;  /* 0x000000340500720c */ /* 0x000fda0003f06070 */
[----:B012---:R-:W0:Y:S01]  /*15d0*/  @!P0 LDC.64 R2, c[0x0][0x3a0] ;  /* 0x0000e800ff028b82 */ /* 0x007e220000000a00 */
[----:B------:R-:W-:Y:S02]  /*15e0*/  @!P0 LEA R7, R0, R5, 0xa ;  /* 0x0000000500078211 */ /* 0x000fe400078e50ff */
[----:B------:R-:W-:-:S03]  /*15f0*/  @!P0 IADD3 R5, PT, PT, R5, 0x80, RZ ;  /* 0x0000008005058810 */ /* 0x000fc60007ffe0ff */
[----:B0-----:R-:W-:-:S05]  /*1600*/  @!P0 IMAD.WIDE.U32 R2, R7, 0x8, R2 ;  /* 0x0000000807028825 */ /* 0x001fca00078e0002 */
[----:B------:R3:W-:Y:S02]  /*1610*/  @!P0 STG.E.64 desc[UR4][R2.64], R14 ;  /* 0x0000000e02008986 */ /* 0x0007e4000c101b04 */
.L_x_5325:
[----:B------:R-:W-:Y:S05]  /*1620*/  BSYNC.RECONVERGENT B0 ;  /* 0x0000000000007941 */ /* 0x000fea0003800200 */
.L_x_5318:
        /* <DEDUP_REMOVED lines=8> */
.L_x_5301:
        /* <DEDUP_REMOVED lines=9> */
[C---:B----4-:R-:W-:Y:S01]  /*1740*/  IMAD.WIDE.U32 R44, R0.reuse, 0x8, R44 ;  /* 0x00000008002c7825 */ /* 0x050fe200078e002c */
[----:B------:R-:W2:Y:S03]  /*1750*/  LDG.E.ENL2.256 R8, R4, desc[UR4][R52.64] ;  /* 0xfe0000043404797e */ /* 0x000ea60008121908 */
[----:B-----5:R-:W-:Y:S01]  /*1760*/  IMAD.WIDE.U32 R20, R0, 0x8, R20 ;  /* 0x0000000800147825 */ /* 0x020fe200078e0014 */
[----:B------:R0:W4:Y:S03]  /*1770*/  LDG.E.ENL2.256 R40, R36, desc[UR4][R52.64+0x1000] ;  /* 0xfe0080043424797e */ /* 0x0001260008121928 */
[----:B------:R-:W-:-:S05]  /*1780*/  IMAD.WIDE.U32 R44, R2, 0x20, R44 ;  /* 0x00000020022c7825 */ /* 0x000fca00078e002c */
[----:B------:R-:W5:Y:S01]  /*1790*/  LDG.E.ENL2.256 R16, R12, desc[UR4][R44.64] ;  /* 0xfe0000042c0c797e */ /* 0x000f620008121910 */
[----:B------:R-:W-:-:S05]  /*17a0*/  IMAD.WIDE.U32 R28, R2, 0x20, R20 ;  /* 0x00000020021c7825 */ /* 0x000fca00078e0014 */
[----:B------:R-:W3:Y:S04]  /*17b0*/  LDG.E.ENL2.256 R24, R20, desc[UR4][R28.64] ;  /* 0xfe0000041c14797e */ /* 0x000ee80008121918 */
[----:B------:R-:W4:Y:S04]  /*17c0*/  LDG.E.ENL2.256 R48, R44, desc[UR4][R44.64+0x1000] ;  /* 0xfe0080042c2c797e */ /* 0x000f280008121930 */
[----:B------:R-:W4:Y:S01]  /*17d0*/  LDG.E.ENL2.256 R32, R28, desc[UR4][R28.64+0x1000] ;  /* 0xfe0080041c1c797e */ /* 0x000f220008121920 */
[C---:B--2---:R-:W-:Y:S01]  /*17e0*/  FMUL.FTZ R3, R5.reuse, UR8 ;  /* 0x0000000805037c20 */ /* 0x044fe20008410000 */
[----:B------:R-:W-:-:S03]  /*17f0*/  FMUL.FTZ R5, R5, UR9 ;  /* 0x0000000905057c20 */ /* 0x000fc60008410000 */
[C---:B------:R-:W-:Y:S01]  /*1800*/  FFMA.FTZ R3, R4.reuse, UR9, R3 ;  /* 0x0000000904037c23 */ /* 0x040fe20008010003 */
[----:B------:R-:W-:-:S03]  /*1810*/  FFMA.FTZ R4, R4, UR8, -R5 ;  /* 0x0000000804047c23 */ /* 0x000fc60008010805 */
[-C--:B-----5:R-:W-:Y:S01]  /*1820*/  FMUL.FTZ R5, R13, R3.reuse ;  /* 0x000000030d057220 */ /* 0x0a0fe20000410000 */
[----:B0-----:R-:W-:Y:S01]  /*1830*/  FMUL.FTZ R52, R12, R3 ;  /* 0x000000030c347220 */ /* 0x001fe20000410000 */
[----:B------:R-:W-:-:S04]  /*1840*/  FMUL.FTZ R3, R7, UR8 ;  /* 0x0000000807037c20 */ /* 0x000fc80008410000 */
[----:B------:R-:W-:Y:S01]  /*1850*/  FFMA.FTZ R3, R6, UR9, R3 ;  /* 0x0000000906037c23 */ /* 0x000fe20008010003 */
[-C--:B------:R-:W-:Y:S01]  /*1860*/  FFMA.FTZ R12, R12, R4.reuse, -R5 ;  /* 0x000000040c0c7223 */ /* 0x080fe20000010805 */
[----:B------:R-:W-:Y:S01]  /*1870*/  FFMA.FTZ R13, R13, R4, R52 ;  /* 0x000000040d0d7223 */ /* 0x000fe20000010034 */
[----:B------:R-:W-:Y:S01]  /*1880*/  FMUL.FTZ R7, R7, UR9 ;  /* 0x0000000907077c20 */ /* 0x000fe20008410000 */
        /* <DEDUP_REMOVED lines=9> */
[-C--:B------:R-:W-:Y:S01]  /*1920*/  FMUL.FTZ R5, R17, R3.reuse ;  /* 0x0000000311057220 */ /* 0x080fe20000410000 */
[----:B------:R-:W-:-:S03]  /*1930*/  FMUL.FTZ R4, R16, R3 ;  /* 0x0000000310047220 */ /* 0x000fc60000410000 */
[-C--:B------:R-:W-:Y:S01]  /*1940*/  FFMA.FTZ R16, R16, R9.reuse, -R5 ;  /* 0x0000000910107223 */ /* 0x080fe20000010805 */
[----:B------:R-:W-:Y:S02]  /*1950*/  FFMA.FTZ R17, R17, R9, R4 ;  /* 0x0000000911117223 */ /* 0x000fe40000010004 */
[----:B------:R-:W0:Y:S01]  /*1960*/  LDC.64 R4, c[0x0][0x3a0] ;  /* 0x0000e800ff047b82 */ /* 0x000e220000000a00 */
[C---:B------:R-:W-:Y:S01]  /*1970*/  FMUL.FTZ R3, R11.reuse, UR8 ;  /* 0x000000080b037c20 */ /* 0x040fe20008410000 */
[----:B------:R-:W-:-:S03]  /*1980*/  FMUL.FTZ R11, R11, UR9 ;  /* 0x000000090b0b7c20 */ /* 0x000fc60008410000 */
[C---:B------:R-:W-:Y:S01]  /*1990*/  FFMA.FTZ R3, R10.reuse, UR9, R3 ;  /* 0x000000090a037c23 */ /* 0x040fe20008010003 */
[----:B------:R-:W-:-:S03]  /*19a0*/  FFMA.FTZ R11, R10, UR8, -R11 ;  /* 0x000000080a0b7c23 */ /* 0x000fc6000801080b */
[-C--:B------:R-:W-:Y:S01]  /*19b0*/  FMUL.FTZ R7, R19, R3.reuse ;  /* 0x0000000313077220 */ /* 0x080fe20000410000 */
[C---:B------:R-:W-:Y:S01]  /*19c0*/  FMUL.FTZ R6, R18.reuse, R3 ;  /* 0x0000000312067220 */ /* 0x040fe20000410000 */
[----:B---3--:R-:W-:Y:S02]  /*19d0*/  FMUL.FTZ R3, R23, UR7 ;  /* 0x0000000717037c20 */ /* 0x008fe40008410000 */
[----:B------:R-:W-:Y:S01]  /*19e0*/  FFMA.FTZ R18, R18, R11, -R7 ;  /* 0x0000000b12127223 */ /* 0x000fe20000010807 */
[C---:B------:R-:W-:Y:S01]  /*19f0*/  FMUL.FTZ R7, R21.reuse, UR7 ;  /* 0x0000000715077c20 */ /* 0x040fe20008410000 */
[----:B------:R-:W-:Y:S01]  /*1a00*/  FMUL.FTZ R21, R21, UR6 ;  /* 0x0000000615157c20 */ /* 0x000fe20008410000 */
[----:B------:R-:W-:Y:S01]  /*1a10*/  FMUL.FTZ R23, R23, UR6 ;  /* 0x0000000617177c20 */ /* 0x000fe20008410000 */
[----:B------:R-:W-:Y:S01]  /*1a20*/  FFMA.FTZ R3, R22, UR6, -R3 ;  /* 0x0000000616037c23 */ /* 0x000fe20008010803 */
[C---:B------:R-:W-:Y:S01]  /*1a30*/  FFMA.FTZ R7, R20.reuse, UR6, -R7 ;  /* 0x0000000614077c23 */ /* 0x040fe20008010807 */
[----:B------:R-:W-:Y:S01]  /*1a40*/  FFMA.FTZ R20, R20, UR7, R21 ;  /* 0x0000000714147c23 */ /* 0x000fe20008010015 */
[----:B------:R-:W-:Y:S01]  /*1a50*/  FFMA.FTZ R22, R22, UR7, R23 ;  /* 0x0000000716167c23 */ /* 0x000fe20008010017 */
[----:B----4-:R-:W-:Y:S01]  /*1a60*/  FMUL.FTZ R21, R29, UR7 ;  /* 0x000000071d157c20 */ /* 0x010fe20008410000 */
[----:B0-----:R-:W-:-:S04]  /*1a70*/  IMAD.WIDE.U32 R4, R0, 0x8, R4 ;  /* 0x0000000800047825 */ /* 0x001fc800078e0004 */
[----:B------:R-:W-:Y:S01]  /*1a80*/  FMUL.FTZ R23, R31, UR7 ;  /* 0x000000071f177c20 */ /* 0x000fe20008410000 */
        /* <DEDUP_REMOVED lines=72> */
[----:B------:R-:W-:Y:S04]  /*1f10*/  STG.E.ENL2.256 desc[UR4][R4.64], R12, R16 ;  /* 0xf800000c0410797f */ /* 0x000fe8000f121804 */
[----:B------:R-:W-:Y:S01]  /*1f20*/  STG.E.ENL2.256 desc[UR4][R4.64+0x1000], R20, R24 ;  /* 0xf80080140418797f */ /* 0x000fe2000f121804 */
[----:B------:R-:W-:Y:S05]  /*1f30*/  EXIT ;  /* 0x000000000000794d */ /* 0x000fea0003800000 */
.L_x_5326:
        /* <DEDUP_REMOVED lines=12> */
.L_x_23512:


//--------------------- .text._ZN2at6native29vectorized_elementwise_kernelILi8EZZZNS0_54_GLOBAL__N__d8c5977b_16_LinearAlgebra_cu_9e10b42f_324316addr_kernel_cudaERNS_14TensorIteratorERKN3c106ScalarES8_ENKUlvE_clEvENKUlvE7_clEvEUlNS5_7complexIfEESC_SC_E0_St5arrayIPcLm4EEEEviT0_T1_ --------------------------
	.section	.text._ZN2at6native29vectorized_elementwise_kernelILi8EZZZNS0_54_GLOBAL__N__d8c5977b_16_LinearAlgebra_cu_9e10b42f_324316addr_kernel_cudaERNS_14TensorIteratorERKN3c106ScalarES8_ENKUlvE_clEvENKUlvE7_clEvEUlNS5_7complexIfEESC_SC_E0_St5arrayIPcLm4EEEEviT0_T1_,"ax",@progbits
	.align	128
        .global         _ZN2at6native29vectorized_elementwise_kernelILi8EZZZNS0_54_GLOBAL__N__d8c5977b_16_LinearAlgebra_cu_9e10b42f_324316addr_kernel_cudaERNS_14TensorIteratorERKN3c106ScalarES8_ENKUlvE_clEvENKUlvE7_clEvEUlNS5_7complexIfEESC_SC_E0_St5arrayIPcLm4EEEEviT0_T1_
        .type           _ZN2at6native29vectorized_elementwise_kernelILi8EZZZNS0_54_GLOBAL__N__d8c5977b_16_LinearAlgebra_cu_9e10b42f_324316addr_kernel_cudaERNS_14TensorIteratorERKN3c106ScalarES8_ENKUlvE_clEvENKUlvE7_clEvEUlNS5_7complexIfEESC_SC_E0_St5arrayIPcLm4EEEEviT0_T1_,@function
        .size           _ZN2at6native29vectorized_elementwise_kernelILi8EZZZNS0_54_GLOBAL__N__d8c5977b_16_LinearAlgebra_cu_9e10b42f_324316addr_kernel_cudaERNS_14TensorIteratorERKN3c106ScalarES8_ENKUlvE_clEvENKUlvE7_clEvEUlNS5_7complexIfEESC_SC_E0_St5arrayIPcLm4EEEEviT0_T1_,(.L_x_23513 - _ZN2at6native29vectorized_elementwise_kernelILi8EZZZNS0_54_GLOBAL__N__d8c5977b_16_LinearAlgebra_cu_9e10b42f_324316addr_kernel_cudaERNS_14TensorIteratorERKN3c106ScalarES8_ENKUlvE_clEvENKUlvE7_clEvEUlNS5_7complexIfEESC_SC_E0_St5arrayIPcLm4EEEEviT0_T1_)
        .other          _ZN2at6native29vectorized_elementwise_kernelILi8EZZZNS0_54_GLOBAL__N__d8c5977b_16_LinearAlgebra_cu_9e10b42f_324316addr_kernel_cudaERNS_14TensorIteratorERKN3c106ScalarES8_ENKUlvE_clEvENKUlvE7_clEvEUlNS5_7complexIfEESC_SC_E0_St5arrayIPcLm4EEEEviT0_T1_,@"STO_CUDA_ENTRY STV_DEFAULT"
_ZN2at6native29vectorized_elementwise_kernelILi8EZZZNS0_54_GLOBAL__N__d8c5977b_16_LinearAlgebra_cu_9e10b42f_324316addr_kernel_cudaERNS_14TensorIteratorERKN3c106ScalarES8_ENKUlvE_clEvENKUlvE7_clEvEUlNS5_7complexIfEESC_SC_E0_St5arrayIPcLm4EEEEviT0_T1_:
.text._ZN2at6native29vectorized_elementwise_kernelILi8EZZZNS0_54_GLOBAL__N__d8c5977b_16_LinearAlgebra_cu_9e10b42f_324316addr_kernel_cudaERNS_14TensorIteratorERKN3c106ScalarES8_ENKUlvE_clEvENKUlvE7_clEvEUlNS5_7complexIfEESC_SC_E0_St5arrayIPcLm4EEEEviT0_T1_:
[----:B------:R-:W-:Y:S01]  /*0000*/  LDC R1, c[0x0][0x37c] ;  /* 0x0000df00ff017b82 */ /* 0x000fe20000000800 */
[----:B------:R-:W-:Y:S05]  /*0010*/  EXIT ;  /* 0x000000000000794d */ /* 0x000fea0003800000 */
.L_x_5327:
        /* <DEDUP_REMOVED lines=14> */
.L_x_23513:


//--------------------- .text._ZN2at6native18elementwise_kernelILi128ELi4EZNS0_15gpu_kernel_implIZZZNS0_54_GLOBAL__N__d8c5977b_16_LinearAlgebra_cu_9e10b42f_324316addr_kernel_cudaERNS_14TensorIteratorERKN3c106ScalarES9_ENKUlvE_clEvENKUlvE7_clEvEUlNS6_7complexIfEESD_SD_E_EEvRNS_18TensorIteratorBaseERKT_EUliE_EEviT1_ --------------------------
	.section	.text._ZN2at6native18elementwise_kernelILi128ELi4EZNS0_15gpu_kernel_implIZZZNS0_54_GLOBAL__N__d8c5977b_16_LinearAlgebra_cu_9e10b42f_324316addr_kernel_cudaERNS_14TensorIteratorERKN3c106ScalarES9_ENKUlvE_clEvENKUlvE7_clEvEUlNS6_7complexIfEESD_SD_E_EEvRNS_18TensorIteratorBaseERKT_EUliE_EEviT1_,"ax",@progbits
	.align	128
        .global         _ZN2at6native18elementwise_kernelILi128ELi4EZNS0_15gpu_kernel_implIZZZNS0_54_GLOBAL__N__d8c5977b_16_LinearAlgebra_cu_9e10b42f_324316addr_kernel_cudaERNS_14TensorIteratorERKN3c106ScalarES9_ENKUlvE_clEvENKUlvE7_clEvEUlNS6_7complexIfEESD_SD_E_EEvRNS_18TensorIteratorBaseERKT_EUliE_EEviT1_
        .type           _ZN2at6native18elementwise_kernelILi128ELi4EZNS0_15gpu_kernel_implIZZZNS0_54_GLOBAL__N__d8c5977b_16_LinearAlgebra_cu_9e10b42f_324316addr_kernel_cudaERNS_14TensorIteratorERKN3c106ScalarES9_ENKUlvE_clEvENKUlvE7_clEvEUlNS6_7complexIfEESD_SD_E_EEvRNS_18TensorIteratorBaseERKT_EUliE_EEviT1_,@function
        .size           _ZN2at6native18elementwise_kernelILi128ELi4EZNS0_15gpu_kernel_implIZZZNS0_54_GLOBAL__N__d8c5977b_16_LinearAlgebra_cu_9e10b42f_324316addr_kernel_cudaERNS_14TensorIteratorERKN3c106ScalarES9_ENKUlvE_clEvENKUlvE7_clEvEUlNS6_7complexIfEESD_SD_E_EEvRNS_18TensorIteratorBaseERKT_EUliE_EEviT1_,(.L_x_23514 - _ZN2at6native18elementwise_kernelILi128ELi4EZNS0_15gpu_kernel_implIZZZNS0_54_GLOBAL__N__d8c5977b_16_LinearAlgebra_cu_9e10b42f_324316addr_kernel_cudaERNS_14TensorIteratorERKN3c106ScalarES9_ENKUlvE_clEvENKUlvE7_clEvEUlNS6_7complexIfEESD_SD_E_EEvRNS_18TensorIteratorBaseERKT_EUliE_EEviT1_)
        .other          _ZN2at6native18elementwise_kernelILi128ELi4EZNS0_15gpu_kernel_implIZZZNS0_54_GLOBAL__N__d8c5977b_16_LinearAlgebra_cu_9e10b42f_324316addr_kernel_cudaERNS_14TensorIteratorERKN3c106ScalarES9_ENKUlvE_clEvENKUlvE7_clEvEUlNS6_7complexIfEESD_SD_E_EEvRNS_18TensorIteratorBaseERKT_EUliE_EEviT1_,@"STO_CUDA_ENTRY STV_DEFAULT"
_ZN2at6native18elementwise_kernelILi128ELi4EZNS0_15gpu_kernel_implIZZZNS0_54_GLOBAL__N__d8c5977b_16_LinearAlgebra_cu_9e10b42f_324316addr_kernel_cudaERNS_14TensorIteratorERKN3c106ScalarES9_ENKUlvE_clEvENKUlvE7_clEvEUlNS6_7complexIfEESD_SD_E_EEvRNS_18TensorIteratorBaseERKT_EUliE_EEviT1_:
.text._ZN2at6native18elementwise_kernelILi128ELi4EZNS0_15gpu_kernel_implIZZZNS0_54_GLOBAL__N__d8c5977b_16_LinearAlgebra_cu_9e10b42f_324316addr_kernel_cudaERNS_14TensorIteratorERKN3c106ScalarES9_ENKUlvE_clEvENKUlvE7_clEvEUlNS6_7complexIfEESD_SD_E_EEvRNS_18TensorIteratorBaseERKT_EUliE_EEviT1_:
        /* <DEDUP_REMOVED lines=21> */
[----:B------:R-:W-:Y:S02]  /*0150*/  IMAD.MOV.U32 R26, RZ, RZ, RZ ;  /* 0x000000ffff1a7224 */ /* 0x000fe400078e00ff */
[----:B------:R-:W-:Y:S02]  /*0160*/  IMAD.MOV.U32 R22, RZ, RZ, RZ ;  /* 0x000000ffff167224 */ /* 0x000fe400078e00ff */
[----:B------:R-:W-:-:S04]  /*0170*/  IMAD.MOV.U32 R25, RZ, RZ, RZ ;  /* 0x000000ffff197224 */ /* 0x000fc800078e00ff */
        /* <DEDUP_REMOVED lines=31> */
[----:B------:R-:W-:Y:S01]  /*0370*/  HFMA2 R4, -RZ, RZ, 0, 0 ;  /* 0x00000000ff047431 */ /* 0x000fe200000001ff */
        /* <DEDUP_REMOVED lines=61> */
[----:B------:R-:W-:-:S04]  /*0750*/  SHF.R.U32.HI R7, RZ, UR5, R6 ;  /* 0x00000005ff077c19 */ /* 0x000fc80008011606 */
[----:B------:R-:W-:-:S05]  /*0760*/  IADD3 R3, PT, PT, -R7, RZ, RZ ;  /* 0x000000ff07037210 */ /* 0x000fca0007ffe1ff */
        /* <DEDUP_REMOVED lines=62> */
[----:B------:R-:W-:Y:S01]  /*0b50*/  MOV R6, RZ ;  /* 0x000000ff00067202 */ /* 0x000fe20000000f00 */
        /* <DEDUP_REMOVED lines=61> */
[----:B-1----:R-:W-:-:S04]  /*0f30*/  SHF.R.U32.HI R5, RZ, UR4, R4 ;  /* 0x00000004ff057c19 */ /* 0x002fc80008011604 */
[----:B------:R-:W-:-:S05]  /*0f40*/  IADD3 R3, PT, PT, -R5, RZ, RZ ;  /* 0x000000ff05037210 */ /* 0x000fca0007ffe1ff */
        /* <DEDUP_REMOVED lines=128> */
[----:B------:R-:W-:-:S07]  /*1750*/  IMAD R26, R5, UR9, R26 ;  /* 0x00000009051a7c24 */ /* 0x000fce000f8e021a */
.L_x_5330:
        /* <DEDUP_REMOVED lines=24> */
.L_x_5331:
[----:B------:R-:W0:Y:S01]  /*18e0*/  LDCU.64 UR4, c[0x0][0x658] ;  /* 0x0000cb00ff0477ac */ /* 0x000e220008000a00 */
[----:B------:R-:W-:Y:S01]  /*18f0*/  PRMT R0, R2, 0x7772, RZ ;  /* 0x0000777202007816 */ /* 0x000fe200000000ff */
[----:B------:R-:W-:Y:S03]  /*1900*/  BSSY.RECONVERGENT B6, `(.L_x_5332) ;  /* 0x0000101000067945 */ /* 0x000fe60003800200 */
        /* <DEDUP_REMOVED lines=12> */
[----:B------:R-:W2:Y:S01]  /*19d0*/  LDG.E.S8 R4, desc[UR36][R4.64] ;  /* 0x0000002404047981 */ /* 0x000ea2000c1e1300 */
[----:B------:R-:W-:Y:S01]  /*19e0*/  IMAD.MOV.U32 R23, RZ, RZ, RZ ;  /* 0x000000ffff177224 */ /* 0x000fe200078e00ff */
[----:B--2---:R0:W1:Y:S01]  /*19f0*/  I2F.S16 R22, R4 ;  /* 0x0000000400167306 */ /* 0x0040620000101400 */
[----:B------:R-:W-:Y:S05]  /*1a00*/  BRA `(.L_x_5338) ;  /* 0x0000000c00c07947 */ /* 0x000fea0003800000 */
.L_x_5336:
[----:B------:R-:W2:Y:S01]  /*1a10*/  LDG.E.U8 R4, desc[UR36][R4.64] ;  /* 0x0000002404047981 */ /* 0x000ea2000c1e1100 */
[----:B------:R-:W-:Y:S01]  /*1a20*/  IMAD.MOV.U32 R23, RZ, RZ, RZ ;  /* 0x000000ffff177224 */ /* 0x000fe200078e00ff */
[----:B--2---:R-:W-:Y:S01]  /*1a30*/  I2FP.F32.U32 R22, R4 ;  /* 0x0000000400167245 */ /* 0x004fe20000201000 */
[----:B------:R-:W-:Y:S06]  /*1a40*/  BRA `(.L_x_5338) ;  /* 0x0000000c00b07947 */ /* 0x000fec0003800000 */
.L_x_5335:
[----:B------:R-:W-:-:S13]  /*1a50*/  ISETP.NE.AND P0, PT, R0, 0x2, PT ;  /* 0x000000020000780c */ /* 0x000fda0003f05270 */
[----:B------:R-:W-:Y:S05]  /*1a60*/  @!P0 BRA `(.L_x_5339) ;  /* 0x0000000000308947 */ /* 0x000fea0003800000 */
[----:B------:R-:W-:-:S13]  /*1a70*/  ISETP.NE.AND P0, PT, R0, 0x3, PT ;  /* 0x000000030000780c */ /* 0x000fda0003f05270 */
[----:B------:R-:W-:Y:S05]  /*1a80*/  @!P0 BRA `(.L_x_5340) ;  /* 0x0000000000188947 */ /* 0x000fea0003800000 */
[----:B------:R-:W-:-:S13]  /*1a90*/  ISETP.NE.AND P0, PT, R0, 0x4, PT ;  /* 0x000000040000780c */ /* 0x000fda0003f05270 */
[----:B------:R-:W-:Y:S05]  /*1aa0*/  @P0 BRA `(.L_x_5337) ;  /* 0x0000000c00100947 */ /* 0x000fea0003800000 */
[----:B------:R-:W2:Y:S01]  /*1ab0*/  LDG.E.64 R4, desc[UR36][R4.64] ;  /* 0x0000002404047981 */ /* 0x000ea2000c1e1b00 */
[----:B------:R-:W-:Y:S01]  /*1ac0*/  IMAD.MOV.U32 R23, RZ, RZ, RZ ;  /* 0x000000ffff177224 */ /* 0x000fe200078e00ff */
[----:B--2---:R4:W0:Y:S02]  /*1ad0*/  I2F.S64 R22, R4 ;  /* 0x0000000400167312 */ /* 0x0048240000301400 */
[----:B0---4-:R-:W-:Y:S05]  /*1ae0*/  BRA `(.L_x_5338) ;  /* 0x0000000c00887947 */ /* 0x011fea0003800000 */
.L_x_5340:
[----:B------:R-:W2:Y:S01]  /*1af0*/  LDG.E R4, desc[UR36][R4.64] ;  /* 0x0000002404047981 */ /* 0x000ea2000c1e1900 */
[----:B------:R-:W-:Y:S01]  /*1b00*/  IMAD.MOV.U32 R23, RZ, RZ, RZ ;  /* 0x000000ffff177224 */ /* 0x000fe200078e00ff */
[----:B--2---:R-:W-:Y:S01]  /*1b10*/  I2FP.F32.S32 R22, R4 ;  /* 0x0000000400167245 */ /* 0x004fe20000201400 */
[----:B------:R-:W-:Y:S06]  /*1b20*/  BRA `(.L_x_5338) ;  /* 0x0000000c00787947 */ /* 0x000fec0003800000 */
.L_x_5339:
[----:B------:R-:W2:Y:S01]  /*1b30*/  LDG.E.U16 R4, desc[UR36][R4.64] ;  /* 0x0000002404047981 */ /* 0x000ea2000c1e1500 */
[----:B------:R-:W-:Y:S01]  /*1b40*/  IMAD.MOV.U32 R23, RZ, RZ, RZ ;  /* 0x000000ffff177224 */ /* 0x000fe200078e00ff */
[----:B--2---:R2:W3:Y:S01]  /*1b50*/  I2F.S16 R22, R4 ;  /* 0x0000000400167306 */ /* 0x0044e20000101400 */
[----:B------:R-:W-:Y:S05]  /*1b60*/  BRA `(.L_x_5338) ;  /* 0x0000000c00687947 */ /* 0x000fea0003800000 */
.L_x_5334:
[----:B------:R-:W-:-:S13]  /*1b70*/  ISETP.GT.AND P0, PT, R0, 0x6, PT ;  /* 0x000000060000780c */ /* 0x000fda0003f04270 */
[----:B------:R-:W-:Y:S05]  /*1b80*/  @P0 BRA `(.L_x_5341) ;  /* 0x00000000002c0947 */ /* 0x000fea0003800000 */
[----:B------:R-:W-:-:S13]  /*1b90*/  ISETP.NE.AND P0, PT, R0, 0x5, PT ;  /* 0x000000050000780c */ /* 0x000fda0003f05270 */
[----:B------:R-:W-:Y:S05]  /*1ba0*/  @!P0 BRA `(.L_x_5342) ;  /* 0x0000000000148947 */ /* 0x000fea0003800000 */
[----:B------:R-:W-:-:S13]  /*1bb0*/  ISETP.NE.AND P0, PT, R0, 0x6, PT ;  /* 0x000000060000780c */ /* 0x000fda0003f05270 */
[----:B------:R-:W-:Y:S05]  /*1bc0*/  @P0 BRA `(.L_x_5337) ;  /* 0x0000000800c80947 */ /* 0x000fea0003800000 */
[----:B------:R0:W5:Y:S01]  /*1bd0*/  LDG.E R22, desc[UR36][R4.64] ;  /* 0x0000002404167981 */ /* 0x000162000c1e1900 */
[----:B------:R-:W-:Y:S01]  /*1be0*/  IMAD.MOV.U32 R23, RZ, RZ, RZ ;  /* 0x000000ffff177224 */ /* 0x000fe200078e00ff */
[----:B------:R-:W-:Y:S06]  /*1bf0*/  BRA `(.L_x_5338) ;  /* 0x0000000c00447947 */ /* 0x000fec0003800000 */
.L_x_5342:
[----:B------:R-:W2:Y:S01]  /*1c00*/  LDG.E.U16 R4, desc[UR36][R4.64] ;  /* 0x0000002404047981 */ /* 0x000ea2000c1e1500 */
[----:B------:R-:W-:Y:S01]  /*1c10*/  MOV R23, RZ ;  /* 0x000000ff00177202 */ /* 0x000fe20000000f00 */
[----:B--2---:R-:W-:Y:S01]  /*1c20*/  HADD2.F32 R22, -RZ, R4.H0_H0 ;  /* 0x20000004ff167230 */ /* 0x004fe20000004100 */
[----:B------:R-:W-:Y:S06]  /*1c30*/  BRA `(.L_x_5338) ;  /* 0x0000000c00347947 */ /* 0x000fec0003800000 */
.L_x_5341:
[----:B------:R-:W-:-:S13]  /*1c40*/  ISETP.NE.AND P0, PT, R0, 0x7, PT ;  /* 0x000000070000780c */ /* 0x000fda0003f05270 */
[----:B------:R-:W-:Y:S05]  /*1c50*/  @!P0 BRA `(.L_x_5343) ;  /* 0x0000000000288947 */ /* 0x000fea0003800000 */
[----:B------:R-:W-:-:S13]  /*1c60*/  ISETP.NE.AND P0, PT, R0, 0x8, PT ;  /* 0x000000080000780c */ /* 0x000fda0003f05270 */
[----:B------:R-:W-:Y:S05]  /*1c70*/  @!P0 BRA `(.L_x_5344) ;  /* 0x0000000000108947 */ /* 0x000fea0003800000 */
[----:B------:R-:W-:-:S13]  /*1c80*/  ISETP.NE.AND P0, PT, R0, 0x9, PT ;  /* 0x000000090000780c */ /* 0x000fda0003f05270 */
[----:B------:R-:W-:Y:S05]  /*1c90*/  @P0 BRA `(.L_x_5337) ;  /* 0x0000000800940947 */ /* 0x000fea0003800000 */
[----:B------:R4:W5:Y:S01]  /*1ca0*/  LDG.E.64 R22, desc[UR36][R4.64] ;  /* 0x0000002404167981 */ /* 0x000962000c1e1b00 */
[----:B------:R-:W-:Y:S05]  /*1cb0*/  BRA `(.L_x_5338) ;  /* 0x0000000c00147947 */ /* 0x000fea0003800000 */
.L_x_5344:
[----:B------:R-:W2:Y:S02]  /*1cc0*/  LDG.E R4, desc[UR36][R4.64] ;  /* 0x0000002404047981 */ /* 0x000ea4000c1e1900 */
[--C-:B--2---:R-:W-:Y:S02]  /*1cd0*/  HADD2.F32 R22, -RZ, R4.reuse.H0_H0 ;  /* 0x20000004ff167230 */ /* 0x104fe40000004100 */
[----:B------:R-:W-:Y:S01]  /*1ce0*/  HADD2.F32 R23, -RZ, R4.H1_H1 ;  /* 0x30000004ff177230 */ /* 0x000fe20000004100 */
[----:B------:R-:W-:Y:S06]  /*1cf0*/  BRA `(.L_x_5338) ;  /* 0x0000000c00047947 */ /* 0x000fec0003800000 */
.L_x_5343:
        /* <DEDUP_REMOVED lines=12> */
.L_x_5333:
        /* <DEDUP_REMOVED lines=8> */
[----:B------:R-:W2:Y:S01]  /*1e40*/  LDG.E.U8 R4, desc[UR36][R4.64] ;  /* 0x0000002404047981 */ /* 0x000ea2000c1e1100 */
[----:B------:R-:W-:Y:S01]  /*1e50*/  IMAD.MOV.U32 R23, RZ, RZ, RZ ;  /* 0x000000ffff177224 */ /* 0x000fe200078e00ff */
[----:B--2---:R-:W-:-:S04]  /*1e60*/  ISETP.NE.AND P0, PT, R4, RZ, PT ;  /* 0x000000ff0400720c */ /* 0x004fc80003f05270 */
[----:B------:R-:W-:Y:S01]  /*1e70*/  FSEL R22, RZ, 1, !P0 ;  /* 0x3f800000ff167808 */ /* 0x000fe20004000000 */
[----:B------:R-:W-:Y:S08]  /*1e80*/  BRA `(.L_x_5338) ;  /* 0x0000000800a07947 */ /* 0x000ff00003800000 */
.L_x_5347:
        /* <DEDUP_REMOVED lines=22> */
.L_x_5346:
        /* <DEDUP_REMOVED lines=24> */
[----:B------:R-:W-:Y:S01]  /*2170*/  LOP3.LUT R22, R3, 0x80000000, R22, 0xf8, !PT ;  /* 0x8000000003167812 */ /* 0x000fe200078ef816 */
[----:B------:R-:W-:Y:S06]  /*2180*/  BRA `(.L_x_5338) ;  /* 0x0000000400e07947 */ /* 0x000fec0003800000 */
.L_x_5349:
        /* <DEDUP_REMOVED lines=14> */
.L_x_5348:
[----:B------:R-:W2:Y:S01]  /*2270*/  LDG.E.U16 R4, desc[UR36][R4.64] ;  /* 0x0000002404047981 */ /* 0x000ea2000c1e1500 */
[----:B------:R-:W-:Y:S02]  /*2280*/  IMAD.MOV.U32 R23, RZ, RZ, RZ ;  /* 0x000000ffff177224 */ /* 0x000fe400078e00ff */
[----:B--2---:R-:W-:Y:S01]  /*2290*/  IMAD.U32 R22, R4, 0x10000, RZ ;  /* 0x0001000004167824 */ /* 0x004fe200078e00ff */
[----:B------:R-:W-:Y:S06]  /*22a0*/  BRA `(.L_x_5338) ;  /* 0x0000000400987947 */ /* 0x000fec0003800000 */
.L_x_5345:
        /* <DEDUP_REMOVED lines=8> */
[----:B------:R-:W2:Y:S01]  /*2330*/  LDG.E.U16 R4, desc[UR36][R4.64] ;  /* 0x0000002404047981 */ /* 0x000ea2000c1e1500 */
[----:B------:R-:W-:Y:S01]  /*2340*/  IMAD.MOV.U32 R23, RZ, RZ, RZ ;  /* 0x000000ffff177224 */ /* 0x000fe200078e00ff */
[----:B--2---:R-:W-:Y:S01]  /*2350*/  I2FP.F32.U32 R22, R4 ;  /* 0x0000000400167245 */ /* 0x004fe20000201000 */
[----:B------:R-:W-:Y:S06]  /*2360*/  BRA `(.L_x_5338) ;  /* 0x0000000400687947 */ /* 0x000fec0003800000 */
.L_x_5352:
        /* <DEDUP_REMOVED lines=20> */
.L_x_5354:
[----:B------:R-:W-:Y:S05]  /*24b0*/  BSYNC.RECONVERGENT B0 ;  /* 0x0000000000007941 */ /* 0x000fea0003800200 */
.L_x_5353:
[----:B------:R-:W-:Y:S01]  /*24c0*/  IMAD.SHL.U32 R0, R0, 0x100000, RZ ;  /* 0x0010000000007824 */ /* 0x000fe200078e00ff */
[----:B------:R-:W-:-:S04]  /*24d0*/  LEA R3, R3, 0x3b800000, 0x17 ;  /* 0x3b80000003037811 */ /* 0x000fc800078eb8ff */
[----:B------:R-:W-:Y:S01]  /*24e0*/  LOP3.LUT R22, R3, R0, R7, 0xfe, !PT ;  /* 0x0000000003167212 */ /* 0x000fe200078efe07 */
[----:B------:R-:W-:Y:S06]  /*24f0*/  BRA `(.L_x_5338) ;  /* 0x0000000400047947 */ /* 0x000fec0003800000 */
.L_x_5351:
        /* <DEDUP_REMOVED lines=20> */
.L_x_5356:
[----:B------:R-:W-:Y:S05]  /*2640*/  BSYNC.RECONVERGENT B0 ;  /* 0x0000000000007941 */ /* 0x000fea0003800200 */
.L_x_5355:
[----:B------:R-:W-:Y:S01]  /*2650*/  IMAD.SHL.U32 R0, R0, 0x200000, RZ ;  /* 0x0020000000007824 */ /* 0x000fe200078e00ff */
[----:B------:R-:W-:-:S04]  /*2660*/  LEA R3, R3, 0x37800000, 0x17 ;  /* 0x3780000003037811 */ /* 0x000fc800078eb8ff */
[----:B------:R-:W-:Y:S01]  /*2670*/  LOP3.LUT R22, R3, R0, R7, 0xfe, !PT ;  /* 0x0000000003167212 */ /* 0x000fe200078efe07 */
[----:B------:R-:W-:Y:S06]  /*2680*/  BRA `(.L_x_5338) ;  /* 0x0000000000a07947 */ /* 0x000fec0003800000 */
.L_x_5350:
[----:B------:R-:W-:-:S13]  /*2690*/  ISETP.NE.AND P0, PT, R0, 0x1c, PT ;  /* 0x0000001c0000780c */ /* 0x000fda0003f05270 */
[----:B------:R-:W-:Y:S05]  /*26a0*/  @!P0 BRA `(.L_x_5357) ;  /* 0x00000000008c8947 */ /* 0x000fea0003800000 */
[----:B------:R-:W-:-:S13]  /*26b0*/  ISETP.NE.AND P0, PT, R0, 0x1d, PT ;  /* 0x0000001d0000780c */ /* 0x000fda0003f05270 */
[----:B------:R-:W-:Y:S05]  /*26c0*/  @!P0 BRA `(.L_x_5358) ;  /* 0x0000000000748947 */ /* 0x000fea0003800000 */
[----:B------:R-:W-:-:S13]  /*26d0*/  ISETP.NE.AND P0, PT, R0, 0x2c, PT ;  /* 0x0000002c0000780c */ /* 0x000fda0003f05270 */
[----:B------:R-:W-:Y:S05]  /*26e0*/  @!P0 BRA `(.L_x_5359) ;  /* 0x0000000000488947 */ /* 0x000fea0003800000 */
.L_x_5337:
        /* <DEDUP_REMOVED lines=16> */
.L_x_5360:
[----:B------:R-:W-:Y:S01]  /*27f0*/  CS2R R22, SRZ ;  /* 0x0000000000167805 */ /* 0x000fe2000001ff00 */
[----:B------:R-:W-:Y:S06]  /*2800*/  BRA `(.L_x_5338) ;  /* 0x0000000000407947 */ /* 0x000fec0003800000 */
.L_x_5359:
[----:B------:R-:W2:Y:S01]  /*2810*/  LDG.E.U8 R4, desc[UR36][R4.64] ;  /* 0x0000002404047981 */ /* 0x000ea2000c1e1100 */
[----:B------:R-:W-:Y:S02]  /*2820*/  HFMA2 R22, -RZ, RZ, 3.814697265625e-06, 0 ;  /* 0x00400000ff167431 */ /* 0x000fe400000001ff */
[----:B------:R-:W-:Y:S01]  /*2830*/  IMAD.MOV.U32 R23, RZ, RZ, RZ ;  /* 0x000000ffff177224 */ /* 0x000fe200078e00ff */
[----:B--2---:R-:W-:-:S13]  /*2840*/  ISETP.NE.AND P0, PT, R4, RZ, PT ;  /* 0x000000ff0400720c */ /* 0x004fda0003f05270 */
[----:B------:R-:W-:Y:S05]  /*2850*/  @!P0 BRA `(.L_x_5338) ;  /* 0x00000000002c8947 */ /* 0x000fea0003800000 */
[----:B------:R-:W-:-:S13]  /*2860*/  ISETP.NE.AND P0, PT, R4, 0xff, PT ;  /* 0x000000ff0400780c */ /* 0x000fda0003f05270 */
[----:B------:R-:W-:Y:S02]  /*2870*/  @!P0 IMAD.MOV.U32 R22, RZ, RZ, 0x7f800001 ;  /* 0x7f800001ff168424 */ /* 0x000fe400078e00ff */
[----:B------:R-:W-:Y:S01]  /*2880*/  @P0 IMAD.SHL.U32 R22, R4, 0x800000, RZ ;  /* 0x0080000004160824 */ /* 0x000fe200078e00ff */
[----:B------:R-:W-:Y:S06]  /*2890*/  BRA `(.L_x_5338) ;  /* 0x00000000001c7947 */ /* 0x000fec0003800000 */
.L_x_5358:
[----:B------:R-:W2:Y:S01]  /*28a0*/  LDG.E.64 R4, desc[UR36][R4.64] ;  /* 0x0000002404047981 */ /* 0x000ea2000c1e1b00 */
[----:B------:R-:W-:Y:S01]  /*28b0*/  IMAD.MOV.U32 R23, RZ, RZ, RZ ;  /* 0x000000ffff177224 */ /* 0x000fe200078e00ff */
[----:B--2---:R0:W1:Y:S02]  /*28c0*/  I2F.U64 R22, R4 ;  /* 0x0000000400167312 */ /* 0x0040640000301000 */
[----:B01----:R-:W-:Y:S05]  /*28d0*/  BRA `(.L_x_5338) ;  /* 0x00000000000c7947 */ /* 0x003fea0003800000 */
.L_x_5357:
[----:B------:R-:W2:Y:S01]  /*28e0*/  LDG.E R4, desc[UR36][R4.64] ;  /* 0x0000002404047981 */ /* 0x000ea2000c1e1900 */
[----:B------:R-:W-:Y:S01]  /*28f0*/  IMAD.MOV.U32 R23, RZ, RZ, RZ ;  /* 0x000000ffff177224 */ /* 0x000fe200078e00ff */
[----:B--2---:R-:W-:-:S07]  /*2900*/  I2FP.F32.U32 R22, R4 ;  /* 0x0000000400167245 */ /* 0x004fce0000201000 */
.L_x_5338:
[----:B------:R-:W-:Y:S05]  /*2910*/  BSYNC.RECONVERGENT B6 ;  /* 0x0000000000067941 */ /* 0x000fea0003800200 */
.L_x_5332:
[----:B------:R-:W0:Y:S01]  /*2920*/  LDCU.64 UR4, c[0x0][0x660] ;  /* 0x0000cc00ff0477ac */ /* 0x000e220008000a00 */
[----:B------:R-:W-:Y:S01]  /*2930*/  PRMT R0, R2, 0x7773, RZ ;  /* 0x0000777302007816 */ /* 0x000fe200000000ff */
[----:B------:R-:W-:Y:S03]  /*2940*/  BSSY.RECONVERGENT B6, `(.L_x_5361) ;  /* 0x0000101000067945 */ /* 0x000fe60003800200 */
[----:B------:R-:W-:Y:S02]  /*2950*/  ISETP.GT.AND P0, PT, R0, 0x9, PT ;  /* 0x000000090000780c */ /* 0x000fe40003f04270 */
[----:B0-2-4-:R-:W-:-:S05]  /*2960*/  IADD3 R4, P1, PT, R26, UR4, RZ ;  /* 0x000000041a047c10 */ /* 0x015fca000ff3e0ff */
        /* <DEDUP_REMOVED lines=12> */
[----:B--2---:R0:W2:Y:S01]  /*2a30*/  I2F.S16 R10, R4 ;  /* 0x00000004000a7306 */ /* 0x0040a20000101400 */
[----:B------:R-:W-:Y:S05]  /*2a40*/  BRA `(.L_x_5367) ;  /* 0x0000000c00c07947 */ /* 0x000fea0003800000 */
.L_x_5365:
[----:B------:R-:W2:Y:S01]  /*2a50*/  LDG.E.U8 R4, desc[UR36][R4.64] ;  /* 0x0000002404047981 */ /* 0x000ea2000c1e1100 */
[----:B------:R-:W-:Y:S01]  /*2a60*/  IMAD.MOV.U32 R11, RZ, RZ, RZ ;  /* 0x000000ffff0b7224 */ /* 0x000fe200078e00ff */
[----:B--2---:R-:W-:Y:S01]  /*2a70*/  I2FP.F32.U32 R10, R4 ;  /* 0x00000004000a7245 */ /* 0x004fe20000201000 */
[----:B------:R-:W-:Y:S06]  /*2a80*/  BRA `(.L_x_5367) ;  /* 0x0000000c00b07947 */ /* 0x000fec0003800000 */
.L_x_5364:
        /* <DEDUP_REMOVED lines=10> */
.L_x_5369:
[----:B------:R-:W2:Y:S01]  /*2b30*/  LDG.E R4, desc[UR36][R4.64] ;  /* 0x0000002404047981 */ /* 0x000ea2000c1e1900 */
[----:B------:R-:W-:Y:S02]  /*2b40*/  MOV R11, RZ ;  /* 0x000000ff000b7202 */ /* 0x000fe40000000f00 */
[----:B--2---:R-:W-:Y:S01]  /*2b50*/  I2FP.F32.S32 R10, R4 ;  /* 0x00000004000a7245 */ /* 0x004fe20000201400 */
[----:B------:R-:W-:Y:S06]  /*2b60*/  BRA `(.L_x_5367) ;  /* 0x0000000c00787947 */ /* 0x000fec0003800000 */
.L_x_5368:
[----:B------:R-:W2:Y:S01]  /*2b70*/  LDG.E.U16 R4, desc[UR36][R4.64] ;  /* 0x0000002404047981 */ /* 0x000ea2000c1e1500 */
[----:B------:R-:W-:Y:S01]  /*2b80*/  IMAD.MOV.U32 R11, RZ, RZ, RZ ;  /* 0x000000ffff0b7224 */ /* 0x000fe200078e00ff */
[----:B--2---:R4:W0:Y:S01]  /*2b90*/  I2F.S16 R10, R4 ;  /* 0x00000004000a7306 */ /* 0x0048220000101400 */
[----:B------:R-:W-:Y:S05]  /*2ba0*/  BRA `(.L_x_5367) ;  /* 0x0000000c00687947 */ /* 0x000fea0003800000 */
.L_x_5363:
        /* <DEDUP_REMOVED lines=9> */
.L_x_5371:
[----:B------:R-:W2:Y:S01]  /*2c40*/  LDG.E.U16 R4, desc[UR36][R4.64] ;  /* 0x0000002404047981 */ /* 0x000ea2000c1e1500 */
[----:B------:R-:W-:Y:S02]  /*2c50*/  IMAD.MOV.U32 R11, RZ, RZ, RZ ;  /* 0x000000ffff0b7224 */ /* 0x000fe400078e00ff */
[----:B--2---:R-:W-:Y:S01]  /*2c60*/  HADD2.F32 R10, -RZ, R4.H0_H0 ;  /* 0x20000004ff0a7230 */ /* 0x004fe20000004100 */
[----:B------:R-:W-:Y:S06]  /*2c70*/  BRA `(.L_x_5367) ;  /* 0x0000000c00347947 */ /* 0x000fec0003800000 */
.L_x_5370:
        /* <DEDUP_REMOVED lines=8> */
.L_x_5373:
[----:B------:R-:W2:Y:S02]  /*2d00*/  LDG.E R4, desc[UR36][R4.64] ;  /* 0x0000002404047981 */ /* 0x000ea4000c1e1900 */
[--C-:B--2---:R-:W-:Y:S02]  /*2d10*/  HADD2.F32 R10, -RZ, R4.reuse.H0_H0 ;  /* 0x20000004ff0a7230 */ /* 0x104fe40000004100 */
[----:B------:R-:W-:Y:S01]  /*2d20*/  HADD2.F32 R11, -RZ, R4.H1_H1 ;  /* 0x30000004ff0b7230 */ /* 0x000fe20000004100 */
[----:B------:R-:W-:Y:S06]  /*2d30*/  BRA `(.L_x_5367) ;  /* 0x0000000c00047947 */ /* 0x000fec0003800000 */
.L_x_5372:
        /* <DEDUP_REMOVED lines=12> */
.L_x_5362:
        /* <DEDUP_REMOVED lines=13> */
.L_x_5376:
        /* <DEDUP_REMOVED lines=22> */
.L_x_5375:
        /* <DEDUP_REMOVED lines=26> */
.L_x_5378:
        /* <DEDUP_REMOVED lines=14> */
.L_x_5377:
[----:B------:R-:W2:Y:S01]  /*32b0*/  LDG.E.U16 R4, desc[UR36][R4.64] ;  /* 0x0000002404047981 */ /* 0x000ea2000c1e1500 */
[----:B------:R-:W-:Y:S01]  /*32c0*/  MOV R11, RZ ;  /* 0x000000ff000b7202 */ /* 0x000fe20000000f00 */
[----:B--2---:R-:W-:Y:S01]  /*32d0*/  IMAD.U32 R10, R4, 0x10000, RZ ;  /* 0x00010000040a7824 */ /* 0x004fe200078e00ff */
[----:B------:R-:W-:Y:S06]  /*32e0*/  BRA `(.L_x_5367) ;  /* 0x0000000400987947 */ /* 0x000fec0003800000 */
.L_x_5374:
        /* <DEDUP_REMOVED lines=12> */
.L_x_5381:
        /* <DEDUP_REMOVED lines=20> */
.L_x_5383:
[----:B------:R-:W-:Y:S05]  /*34f0*/  BSYNC.RECONVERGENT B0 ;  /* 0x0000000000007941 */ /* 0x000fea0003800200 */
.L_x_5382:
[----:B------:R-:W-:Y:S01]  /*3500*/  IMAD.SHL.U32 R0, R0, 0x100000, RZ ;  /* 0x0010000000007824 */ /* 0x000fe200078e00ff */
[----:B------:R-:W-:-:S04]  /*3510*/  LEA R3, R3, 0x3b800000, 0x17 ;  /* 0x3b80000003037811 */ /* 0x000fc800078eb8ff */
[----:B------:R-:W-:Y:S01]  /*3520*/  LOP3.LUT R10, R3, R0, R7, 0xfe, !PT ;  /* 0x00000000030a7212 */ /* 0x000fe200078efe07 */
[----:B------:R-:W-:Y:S06]  /*3530*/  BRA `(.L_x_5367) ;  /* 0x0000000400047947 */ /* 0x000fec0003800000 */
.L_x_5380:
        /* <DEDUP_REMOVED lines=20> */
.L_x_5385:
[----:B------:R-:W-:Y:S05]  /*3680*/  BSYNC.RECONVERGENT B0 ;  /* 0x0000000000007941 */ /* 0x000fea0003800200 */
.L_x_5384:
[----:B------:R-:W-:Y:S01]  /*3690*/  IMAD.SHL.U32 R0, R0, 0x200000, RZ ;  /* 0x0020000000007824 */ /* 0x000fe200078e00ff */
[----:B------:R-:W-:-:S04]  /*36a0*/  LEA R3, R3, 0x37800000, 0x17 ;  /* 0x3780000003037811 */ /* 0x000fc800078eb8ff */
[----:B------:R-:W-:Y:S01]  /*36b0*/  LOP3.LUT R10, R3, R0, R7, 0xfe, !PT ;  /* 0x00000000030a7212 */ /* 0x000fe200078efe07 */
[----:B------:R-:W-:Y:S06]  /*36c0*/  BRA `(.L_x_5367) ;  /* 0x0000000000a07947 */ /* 0x000fec0003800000 */
.L_x_5379:
[----:B------:R-:W-:-:S13]  /*36d0*/  ISETP.NE.AND P0, PT, R0, 0x1c, PT ;  /* 0x0000001c0000780c */ /* 0x000fda0003f05270 */
[----:B------:R-:W-:Y:S05]  /*36e0*/  @!P0 BRA `(.L_x_5386) ;  /* 0x00000000008c8947 */ /* 0x000fea0003800000 */
[----:B------:R-:W-:-:S13]  /*36f0*/  ISETP.NE.AND P0, PT, R0, 0x1d, PT ;  /* 0x0000001d0000780c */ /* 0x000fda0003f05270 */
[----:B------:R-:W-:Y:S05]  /*3700*/  @!P0 BRA `(.L_x_5387) ;  /* 0x0000000000748947 */ /* 0x000fea0003800000 */
[----:B------:R-:W-:-:S13]  /*3710*/  ISETP.NE.AND P0, PT, R0, 0x2c, PT ;  /* 0x0000002c0000780c */ /* 0x000fda0003f05270 */
[----:B------:R-:W-:Y:S05]  /*3720*/  @!P0 BRA `(.L_x_5388) ;  /* 0x0000000000488947 */ /* 0x000fea0003800000 */
.L_x_5366:
        /* <DEDUP_REMOVED lines=16> */
.L_x_5389:
[----:B------:R-:W-:Y:S01]  /*3830*/  CS2R R10, SRZ ;  /* 0x00000000000a7805 */ /* 0x000fe2000001ff00 */
[----:B------:R-:W-:Y:S06]  /*3840*/  BRA `(.L_x_5367) ;  /* 0x0000000000407947 */ /* 0x000fec0003800000 */
.L_x_5388:
        /* <DEDUP_REMOVED lines=9> */
.L_x_5387:
[----:B------:R-:W2:Y:S01]  /*38e0*/  LDG.E.64 R4, desc[UR36][R4.64] ;  /* 0x0000002404047981 */ /* 0x000ea2000c1e1b00 */
[----:B------:R-:W-:Y:S01]  /*38f0*/  IMAD.MOV.U32 R11, RZ, RZ, RZ ;  /* 0x000000ffff0b7224 */ /* 0x000fe200078e00ff */
[----:B--2---:R0:W2:Y:S02]  /*3900*/  I2F.U64 R10, R4 ;  /* 0x00000004000a7312 */ /* 0x0040a40000301000 */
[----:B0-2---:R-:W-:Y:S05]  /*3910*/  BRA `(.L_x_5367) ;  /* 0x00000000000c7947 */ /* 0x005fea0003800000 */
.L_x_5386:
[----:B------:R-:W2:Y:S01]  /*3920*/  LDG.E R4, desc[UR36][R4.64] ;  /* 0x0000002404047981 */ /* 0x000ea2000c1e1900 */
[----:B------:R-:W-:Y:S01]  /*3930*/  IMAD.MOV.U32 R11, RZ, RZ, RZ ;  /* 0x000000ffff0b7224 */ /* 0x000fe200078e00ff */
[----:B--2---:R-:W-:-:S07]  /*3940*/  I2FP.F32.U32 R10, R4 ;  /* 0x00000004000a7245 */ /* 0x004fce0000201000 */
.L_x_5367:
[----:B------:R-:W-:Y:S05]  /*3950*/  BSYNC.RECONVERGENT B6 ;  /* 0x0000000000067941 */ /* 0x000fea0003800200 */
.L_x_5361:
[----:B------:R-:W1:Y:S01]  /*3960*/  LDCU.64 UR6, c[0x0][0x668] ;  /* 0x0000cd00ff0677ac */ /* 0x000e620008000a00 */
[----:B0-----:R-:W-:Y:S01]  /*3970*/  LOP3.LUT R5, R2, 0xff, RZ, 0xc0, !PT ;  /* 0x000000ff02057812 */ /* 0x001fe200078ec0ff */
[----:B------:R-:W0:Y:S03]  /*3980*/  LDCU.64 UR4, c[0x0][0x648] ;  /* 0x0000c900ff0477ac */ /* 0x000e260008000a00 */
[----:B------:R-:W-:Y:S01]  /*3990*/  ISETP.GT.AND P0, PT, R5, 0x9, PT ;  /* 0x000000090500780c */ /* 0x000fe20003f04270 */
[----:B-1-3-5:R-:W-:Y:S01]  /*39a0*/  FMUL.FTZ R0, R22, UR7 ;  /* 0x0000000716007c20 */ /* 0x02afe20008410000 */
[----:B------:R-:W-:-:S03]  /*39b0*/  FMUL.FTZ R3, R23, UR7 ;  /* 0x0000000717037c20 */ /* 0x000fc60008410000 */
[----:B------:R-:W-:Y:S01]  /*39c0*/  FFMA.FTZ R0, R23, UR6, R0 ;  /* 0x0000000617007c23 */ /* 0x000fe20008010000 */
[----:B0-----:R-:W-:Y:S01]  /*39d0*/  IADD3 R8, P1, PT, R25, UR4, RZ ;  /* 0x0000000419087c10 */ /* 0x001fe2000ff3e0ff */
[----:B------:R-:W-:Y:S02]  /*39e0*/  FFMA.FTZ R3, R22, UR6, -R3 ;  /* 0x0000000616037c23 */ /* 0x000fe40008010803 */
[CC--:B----4-:R-:W-:Y:S01]  /*39f0*/  FMUL.FTZ R4, R0.reuse, R11.reuse ;  /* 0x0000000b00047220 */ /* 0x0d0fe20000410000 */
[-C--:B--2---:R-:W-:Y:S01]  /*3a00*/  FMUL.FTZ R0, R0, R10.reuse ;  /* 0x0000000a00007220 */ /* 0x084fe20000410000 */
[----:B------:R-:W-:Y:S02]  /*3a10*/  IMAD.X R9, RZ, RZ, UR5, P1 ;  /* 0x00000005ff097e24 */ /* 0x000fe400088e06ff */
[C---:B------:R-:W-:Y:S01]  /*3a20*/  FFMA.FTZ R10, R3.reuse, R10, -R4 ;  /* 0x0000000a030a7223 */ /* 0x040fe20000010804 */
[----:B------:R-:W-:Y:S01]  /*3a30*/  FFMA.FTZ R11, R3, R11, R0 ;  /* 0x0000000b030b7223 */ /* 0x000fe20000010000 */
        /* <DEDUP_REMOVED lines=12> */
.L_x_5393:
[----:B------:R-:W0:Y:S02]  /*3b00*/  F2I.S64.TRUNC R10, R10 ;  /* 0x0000000a000a7311 */ /* 0x000e24000020d900 */
[----:B0-----:R-:W-:-:S05]  /*3b10*/  MOV R3, R10 ;  /* 0x0000000a00037202 */ /* 0x001fca0000000f00 */
[----:B------:R3:W-:Y:S01]  /*3b20*/  STG.E.U8 desc[UR36][R8.64], R3 ;  /* 0x0000000308007986 */ /* 0x0007e2000c101124 */
[----:B------:R-:W-:Y:S05]  /*3b30*/  BRA `(.L_x_5395) ;  /* 0x0000000c00407947 */ /* 0x000fea0003800000 */
.L_x_5392:
        /* <DEDUP_REMOVED lines=9> */
.L_x_5397:
[----:B------:R-:W0:Y:S02]  /*3bd0*/  F2I.FTZ.TRUNC.NTZ R3, R10 ;  /* 0x0000000a00037305 */ /* 0x000e24000021f100 */
[----:B0-----:R1:W-:Y:S01]  /*3be0*/  STG.E desc[UR36][R8.64], R3 ;  /* 0x0000000308007986 */ /* 0x0013e2000c101924 */
[----:B------:R-:W-:Y:S05]  /*3bf0*/  BRA `(.L_x_5395) ;  /* 0x0000000c00107947 */ /* 0x000fea0003800000 */
.L_x_5396:
[----:B------:R-:W0:Y:S02]  /*3c00*/  F2I.FTZ.TRUNC.NTZ R3, R10 ;  /* 0x0000000a00037305 */ /* 0x000e24000021f100 */
[----:B0-----:R2:W-:Y:S01]  /*3c10*/  STG.E.U16 desc[UR36][R8.64], R3 ;  /* 0x0000000308007986 */ /* 0x0015e2000c101524 */
[----:B------:R-:W-:Y:S05]  /*3c20*/  BRA `(.L_x_5395) ;  /* 0x0000000c00047947 */ /* 0x000fea0003800000 */
.L_x_5391:
        /* <DEDUP_REMOVED lines=8> */
.L_x_5399:
[----:B------:R-:W-:-:S05]  /*3cb0*/  F2FP.F16.F32.PACK_AB R10, RZ, R10 ;  /* 0x0000000aff0a723e */ /* 0x000fca00000000ff */
[----:B------:R0:W-:Y:S01]  /*3cc0*/  STG.E.U16 desc[UR36][R8.64], R10 ;  /* 0x0000000a08007986 */ /* 0x0001e2000c101524 */
[----:B------:R-:W-:Y:S05]  /*3cd0*/  BRA `(.L_x_5395) ;  /* 0x0000000800d87947 */ /* 0x000fea0003800000 */
.L_x_5398:
        /* <DEDUP_REMOVED lines=8> */
.L_x_5401:
[----:B------:R-:W-:-:S05]  /*3d60*/  F2FP.F16.F32.PACK_AB R11, R11, R10 ;  /* 0x0000000a0b0b723e */ /* 0x000fca00000000ff */
[----:B------:R0:W-:Y:S01]  /*3d70*/  STG.E desc[UR36][R8.64], R11 ;  /* 0x0000000b08007986 */ /* 0x0001e2000c101924 */
[----:B------:R-:W-:Y:S05]  /*3d80*/  BRA `(.L_x_5395) ;  /* 0x0000000800ac7947 */ /* 0x000fea0003800000 */
.L_x_5400:
[----:B------:R-:W-:-:S06]  /*3d90*/  FMUL.FTZ R4, R10, 1 ;  /* 0x3f8000000a047820 */ /* 0x000fcc0000410000 */
[----:B------:R-:W0:Y:S02]  /*3da0*/  F2F.F64.F32 R4, R4 ;  /* 0x0000000400047310 */ /* 0x000e240000201800 */
[----:B0-----:R0:W-:Y:S01]  /*3db0*/  STG.E.64 desc[UR36][R8.64], R4 ;  /* 0x0000000408007986 */ /* 0x0011e2000c101b24 */
[----:B------:R-:W-:Y:S05]  /*3dc0*/  BRA `(.L_x_5395) ;  /* 0x00000008009c7947 */ /* 0x000fea0003800000 */
.L_x_5390:
        /* <DEDUP_REMOVED lines=14> */
.L_x_5404:
        /* <DEDUP_REMOVED lines=10> */
.L_x_5403:
        /* <DEDUP_REMOVED lines=18> */
.L_x_5408:
[----:B------:R-:W-:Y:S05]  /*4070*/  BSYNC.RECONVERGENT B0 ;  /* 0x0000000000007941 */ /* 0x000fea0003800200 */
.L_x_5407:
[----:B------:R-:W-:-:S05]  /*4080*/  LOP3.LUT R5, R0, 0x80, R5, 0xf8, !PT ;  /* 0x0000008000057812 */ /* 0x000fca00078ef805 */
[----:B------:R0:W-:Y:S01]  /*4090*/  STG.E.U8 desc[UR36][R8.64], R5 ;  /* 0x0000000508007986 */ /* 0x0001e2000c101124 */
[----:B------:R-:W-:Y:S05]  /*40a0*/  BRA `(.L_x_5395) ;  /* 0x0000000400e47947 */ /* 0x000fea0003800000 */
.L_x_5406:
        /* <DEDUP_REMOVED lines=14> */
.L_x_5410:
[----:B------:R-:W-:Y:S05]  /*4190*/  BSYNC.RECONVERGENT B0 ;  /* 0x0000000000007941 */ /* 0x000fea0003800200 */
.L_x_5409:
[----:B------:R-:W-:-:S05]  /*41a0*/  LOP3.LUT R3, R0, 0x80, R5, 0xf8, !PT ;  /* 0x0000008000037812 */ /* 0x000fca00078ef805 */
[----:B------:R0:W-:Y:S01]  /*41b0*/  STG.E.U8 desc[UR36][R8.64], R3 ;  /* 0x0000000308007986 */ /* 0x0001e2000c101124 */
[----:B------:R-:W-:Y:S05]  /*41c0*/  BRA `(.L_x_5395) ;  /* 0x00000004009c7947 */ /* 0x000fea0003800000 */
.L_x_5405:
[----:B------:R-:W-:-:S05]  /*41d0*/  F2FP.BF16.F32.PACK_AB R10, RZ, R10 ;  /* 0x0000000aff0a723e */ /* 0x000fca00000010ff */
[----:B------:R0:W-:Y:S01]  /*41e0*/  STG.E.U16 desc[UR36][R8.64], R10 ;  /* 0x0000000a08007986 */ /* 0x0001e2000c101524 */
[----:B------:R-:W-:Y:S05]  /*41f0*/  BRA `(.L_x_5395) ;  /* 0x0000000400907947 */ /* 0x000fea0003800000 */
.L_x_5402:
        /* <DEDUP_REMOVED lines=11> */
.L_x_5413:
        /* <DEDUP_REMOVED lines=12> */
.L_x_5416:
[----:B------:R-:W-:-:S04]  /*4370*/  SHF.R.U32.HI R0, RZ, 0x14, R10 ;  /* 0x00000014ff007819 */ /* 0x000fc8000001160a */
[----:B------:R-:W-:-:S04]  /*4380*/  LOP3.LUT R3, R0, 0x1, RZ, 0xc0, !PT ;  /* 0x0000000100037812 */ /* 0x000fc800078ec0ff */
[----:B------:R-:W-:-:S04]  /*4390*/  IADD3 R0, PT, PT, R10, 0x487ffff, R3 ;  /* 0x0487ffff0a007810 */ /* 0x000fc80007ffe003 */
[----:B------:R-:W-:-:S04]  /*43a0*/  SHF.R.U32.HI R0, RZ, 0x14, R0 ;  /* 0x00000014ff007819 */ /* 0x000fc80000011600 */
[----:B------:R-:W-:-:S07]  /*43b0*/  LOP3.LUT R0, R0, 0xff, RZ, 0xc0, !PT ;  /* 0x000000ff00007812 */ /* 0x000fce00078ec0ff */
.L_x_5417:
[----:B------:R-:W-:-:S04]  /*43c0*/  SHF.R.U32.HI R3, RZ, 0x18, R10 ;  /* 0x00000018ff037819 */ /* 0x000fc8000001160a */
[----:B------:R-:W-:-:S04]  /*43d0*/  LOP3.LUT R0, R0, 0x80, R3, 0xf8, !PT ;  /* 0x0000008000007812 */ /* 0x000fc800078ef803 */
[----:B------:R-:W-:-:S07]  /*43e0*/  PRMT R4, R0, 0x7610, R4 ;  /* 0x0000761000047816 */ /* 0x000fce0000000004 */
.L_x_5415:
[----:B------:R-:W-:Y:S05]  /*43f0*/  BSYNC.RECONVERGENT B0 ;  /* 0x0000000000007941 */ /* 0x000fea0003800200 */
.L_x_5414:
[----:B------:R0:W-:Y:S01]  /*4400*/  STG.E.U8 desc[UR36][R8.64], R4 ;  /* 0x0000000408007986 */ /* 0x0001e2000c101124 */
[----:B------:R-:W-:Y:S05]  /*4410*/  BRA `(.L_x_5395) ;  /* 0x0000000400087947 */ /* 0x000fea0003800000 */
.L_x_5412:
        /* <DEDUP_REMOVED lines=12> */
.L_x_5420:
[----:B------:R-:W-:-:S04]  /*44e0*/  SHF.R.U32.HI R0, RZ, 0x15, R10 ;  /* 0x00000015ff007819 */ /* 0x000fc8000001160a */
[----:B------:R-:W-:-:S04]  /*44f0*/  LOP3.LUT R3, R0, 0x1, RZ, 0xc0, !PT ;  /* 0x0000000100037812 */ /* 0x000fc800078ec0ff */
[----:B------:R-:W-:-:S04]  /*4500*/  IADD3 R0, PT, PT, R10, 0x88fffff, R3 ;  /* 0x088fffff0a007810 */ /* 0x000fc80007ffe003 */
[----:B------:R-:W-:-:S04]  /*4510*/  SHF.R.U32.HI R0, RZ, 0x15, R0 ;  /* 0x00000015ff007819 */ /* 0x000fc80000011600 */
[----:B------:R-:W-:-:S07]  /*4520*/  LOP3.LUT R0, R0, 0xff, RZ, 0xc0, !PT ;  /* 0x000000ff00007812 */ /* 0x000fce00078ec0ff */
.L_x_5421:
[----:B------:R-:W-:-:S04]  /*4530*/  SHF.R.U32.HI R3, RZ, 0x18, R10 ;  /* 0x00000018ff037819 */ /* 0x000fc8000001160a */
[----:B------:R-:W-:-:S04]  /*4540*/  LOP3.LUT R0, R0, 0x80, R3, 0xf8, !PT ;  /* 0x0000008000007812 */ /* 0x000fc800078ef803 */
[----:B------:R-:W-:-:S07]  /*4550*/  PRMT R4, R0, 0x7610, R4 ;  /* 0x0000761000047816 */ /* 0x000fce0000000004 */
.L_x_5419:
[----:B------:R-:W-:Y:S05]  /*4560*/  BSYNC.RECONVERGENT B0 ;  /* 0x0000000000007941 */ /* 0x000fea0003800200 */
.L_x_5418:
[----:B------:R0:W-:Y:S01]  /*4570*/  STG.E.U8 desc[UR36][R8.64], R4 ;  /* 0x0000000408007986 */ /* 0x0001e2000c101124 */
[----:B------:R-:W-:Y:S05]  /*4580*/  BRA `(.L_x_5395) ;  /* 0x0000000000ac7947 */ /* 0x000fea0003800000 */
.L_x_5411:
[----:B------:R-:W-:-:S13]  /*4590*/  ISETP.NE.AND P0, PT, R5, 0x1c, PT ;  /* 0x0000001c0500780c */ /* 0x000fda0003f05270 */
[----:B------:R-:W-:Y:S05]  /*45a0*/  @!P0 BRA `(.L_x_5422) ;  /* 0x00000000009c8947 */ /* 0x000fea0003800000 */
[----:B------:R-:W-:-:S13]  /*45b0*/  ISETP.NE.AND P0, PT, R5, 0x1d, PT ;  /* 0x0000001d0500780c */ /* 0x000fda0003f05270 */
[----:B------:R-:W-:Y:S05]  /*45c0*/  @!P0 BRA `(.L_x_5423) ;  /* 0x0000000000888947 */ /* 0x000fea0003800000 */
[----:B------:R-:W-:-:S13]  /*45d0*/  ISETP.NE.AND P0, PT, R5, 0x2c, PT ;  /* 0x0000002c0500780c */ /* 0x000fda0003f05270 */
[----:B------:R-:W-:Y:S05]  /*45e0*/  @!P0 BRA `(.L_x_5424) ;  /* 0x0000000000448947 */ /* 0x000fea0003800000 */
.L_x_5394:
        /* <DEDUP_REMOVED lines=16> */
.L_x_5425:
[----:B------:R-:W-:Y:S05]  /*46f0*/  BRA `(.L_x_5395) ;  /* 0x0000000000507947 */ /* 0x000fea0003800000 */
.L_x_5424:
        /* <DEDUP_REMOVED lines=15> */
.L_x_5423:
[----:B------:R-:W0:Y:S02]  /*47f0*/  F2I.U64.TRUNC R10, R10 ;  /* 0x0000000a000a7311 */ /* 0x000e24000020d800 */
[----:B0-----:R0:W-:Y:S01]  /*4800*/  STG.E.64 desc[UR36][R8.64], R10 ;  /* 0x0000000a08007986 */ /* 0x0011e2000c101b24 */
[----:B------:R-:W-:Y:S05]  /*4810*/  BRA `(.L_x_5395) ;  /* 0x0000000000087947 */ /* 0x000fea0003800000 */
.L_x_5422:
[----:B------:R-:W0:Y:S02]  /*4820*/  F2I.FTZ.U32.TRUNC.NTZ R3, R10 ;  /* 0x0000000a00037305 */ /* 0x000e24000021f000 */
[----:B0-----:R0:W-:Y:S02]  /*4830*/  STG.E desc[UR36][R8.64], R3 ;  /* 0x0000000308007986 */ /* 0x0011e4000c101924 */
.L_x_5395:
[----:B------:R-:W-:-:S07]  /*4840*/  IADD3 R17, PT, PT, R17, 0x80, RZ ;  /* 0x0000008011117810 */ /* 0x000fce0007ffe0ff */
.L_x_5329:
[----:B------:R-:W-:Y:S05]  /*4850*/  BSYNC.RECONVERGENT B7 ;  /* 0x0000000000077941 */ /* 0x000fea0003800200 */
.L_x_5328:
[----:B------:R-:W5:Y:S01]  /*4860*/  LDCU UR4, c[0x0][0x380] ;  /* 0x00007000ff0477ac */ /* 0x000f620008000800 */
[----:B------:R-:W-:Y:S01]  /*4870*/  BSSY.RECONVERGENT B7, `(.L_x_5426) ;  /* 0x0000474000077945 */ /* 0x000fe20003800200 */
[----:B-----5:R-:W-:-:S13]  /*4880*/  ISETP.GE.AND P0, PT, R17, UR4, PT ;  /* 0x0000000411007c0c */ /* 0x020fda000bf06270 */
[----:B------:R-:W-:Y:S05]  /*4890*/  @P0 BRA `(.L_x_5427) ;  /* 0x0000004400c40947 */ /* 0x000fea0003800000 */
[----:B------:R-:W5:Y:S01]  /*48a0*/  LDCU UR4, c[0x0][0x388] ;  /* 0x00007100ff0477ac */ /* 0x000f620008000800 */
[----:B------:R-:W-:Y:S02]  /*48b0*/  IMAD.MOV.U32 R26, RZ, RZ, RZ ;  /* 0x000000ffff1a7224 */ /* 0x000fe400078e00ff */
[----:B------:R-:W-:Y:S02]  /*48c0*/  IMAD.MOV.U32 R22, RZ, RZ, RZ ;  /* 0x000000ffff167224 */ /* 0x000fe400078e00ff */
[----:B------:R-:W-:Y:S01]  /*48d0*/  IMAD.MOV.U32 R25, RZ, RZ, RZ ;  /* 0x000000ffff197224 */ /* 0x000fe200078e00ff */
[----:B-----5:R-:W-:-:S09]  /*48e0*/  UISETP.NE.AND UP0, UPT, UR4, URZ, UPT ;  /* 0x000000ff0400728c */ /* 0x020fd2000bf05270 */
[----:B------:R-:W-:Y:S05]  /*48f0*/  BRA.U !UP0, `(.L_x_5428) ;  /* 0x0000001508747547 */ /* 0x000fea000b800000 */
[----:B------:R-:W5:Y:S01]  /*4900*/  LDCU.64 UR4, c[0x0][0x390] ;  /* 0x00007200ff0477ac */ /* 0x000f620008000a00 */
[----:B0-----:R-:W-:Y:S02]  /*4910*/  IMAD.MOV.U32 R4, RZ, RZ, RZ ;  /* 0x000000ffff047224 */ /* 0x001fe400078e00ff */
[----:B------:R-:W-:Y:S01]  /*4920*/  IMAD.MOV.U32 R5, RZ, RZ, R17 ;  /* 0x000000ffff057224 */ /* 0x000fe200078e0011 */
[----:B------:R-:W0:Y:S01]  /*4930*/  LDCU UR6, c[0x0][0x38c] ;  /* 0x00007180ff0677ac */ /* 0x000e220008000800 */
[----:B------:R-:W1:Y:S01]  /*4940*/  LDCU.64 UR8, c[0x0][0x4c0] ;  /* 0x00009800ff0877ac */ /* 0x000e620008000a00 */
[----:B------:R-:W-:Y:S01]  /*4950*/  UISETP.NE.AND UP0, UPT, UR40, URZ, UPT ;  /* 0x000000ff2800728c */ /* 0x000fe2000bf05270 */
[----:B-----5:R-:W-:Y:S01]  /*4960*/  IMAD.HI.U32 R6, R17, UR4, R4 ;  /* 0x0000000411067c27 */ /* 0x020fe2000f8e0004 */
[----:B------:R-:W5:Y:S04]  /*4970*/  LDCU UR4, c[0x0][0x4b8] ;  /* 0x00009700ff0477ac */ /* 0x000f680008000800 */
[----:B------:R-:W-:-:S05]  /*4980*/  SHF.R.U32.HI R7, RZ, UR5, R6 ;  /* 0x00000005ff077c19 */ /* 0x000fca0008011606 */
[----:B------:R-:W-:-:S04]  /*4990*/  IMAD.MOV R0, RZ, RZ, -R7 ;  /* 0x000000ffff007224 */ /* 0x000fc800078e0a07 */
[----:B0-----:R-:W-:-:S04]  /*49a0*/  IMAD R25, R0, UR6, R17 ;  /* 0x0000000600197c24 */ /* 0x001fc8000f8e0211 */
[C---:B-1----:R-:W-:Y:S02]  /*49b0*/  IMAD R22, R25.reuse, UR8, RZ ;  /* 0x0000000819167c24 */ /* 0x042fe4000f8e02ff */
[C---:B------:R-:W-:Y:S02]  /*49c0*/  IMAD R26, R25.reuse, UR9, RZ ;  /* 0x00000009191a7c24 */ /* 0x040fe4000f8e02ff */
[----:B-----5:R-:W-:Y:S01]  /*49d0*/  IMAD R25, R25, UR4, RZ ;  /* 0x0000000419197c24 */ /* 0x020fe2000f8e02ff */
[----:B------:R-:W-:Y:S06]  /*49e0*/  BRA.U !UP0, `(.L_x_5428) ;  /* 0x0000001508387547 */ /* 0x000fec000b800000 */
[----:B------:R-:W0:Y:S01]  /*49f0*/  LDCU.64 UR6, c[0x0][0x398] ;  /* 0x00007300ff0677ac */ /* 0x000e220008000a00 */
[----:B------:R-:W-:Y:S01]  /*4a00*/  IMAD.MOV.U32 R6, RZ, RZ, RZ ;  /* 0x000000ffff067224 */ /* 0x000fe200078e00ff */
[----:B------:R-:W1:Y:S01]  /*4a10*/  LDCU UR4, c[0x0][0x3a0] ;  /* 0x00007400ff0477ac */ /* 0x000e620008000800 */
[----:B------:R-:W5:Y:S01]  /*4a20*/  LDCU UR5, c[0x0][0x4c8] ;  /* 0x00009900ff0577ac */ /* 0x000f620008000800 */
[----:B------:R-:W5:Y:S01]  /*4a30*/  LDCU.64 UR8, c[0x0][0x4d0] ;  /* 0x00009a00ff0877ac */ /* 0x000f620008000a00 */
[----:B------:R-:W-:Y:S01]  /*4a40*/  UISETP.NE.AND UP0, UPT, UR38, 0x2, UPT ;  /* 0x000000022600788c */ /* 0x000fe2000bf05270 */
[----:B0-----:R-:W-:-:S05]  /*4a50*/  IMAD.HI.U32 R4, R7, UR7, R6 ;  /* 0x0000000707047c27 */ /* 0x001fca000f8e0006 */
[----:B-1----:R-:W-:-:S05]  /*4a60*/  SHF.R.U32.HI R5, RZ, UR4, R4 ;  /* 0x00000004ff057c19 */ /* 0x002fca0008011604 */
[----:B--234-:R-:W-:-:S04]  /*4a70*/  IMAD.MOV R3, RZ, RZ, -R5 ;  /* 0x000000ffff037224 */ /* 0x01cfc800078e0a05 */
[----:B------:R-:W-:-:S04]  /*4a80*/  IMAD R7, R3, UR6, R7 ;  /* 0x0000000603077c24 */ /* 0x000fc8000f8e0207 */
[C---:B-----5:R-:W-:Y:S02]  /*4a90*/  IMAD R25, R7.reuse, UR5, R25 ;  /* 0x0000000507197c24 */ /* 0x060fe4000f8e0219 */
[C---:B------:R-:W-:Y:S02]  /*4aa0*/  IMAD R22, R7.reuse, UR8, R22 ;  /* 0x0000000807167c24 */ /* 0x040fe4000f8e0216 */
        /* <DEDUP_REMOVED lines=322> */
.L_x_5428:
        /* <DEDUP_REMOVED lines=24> */
.L_x_5429:
        /* <DEDUP_REMOVED lines=17> */
[----:B--2---:R2:W3:Y:S01]  /*6160*/  I2F.S16 R22, R4 ;  /* 0x0000000400167306 */ /* 0x0044e20000101400 */
[----:B------:R-:W-:Y:S05]  /*6170*/  BRA `(.L_x_5436) ;  /* 0x0000000c00c07947 */ /* 0x000fea0003800000 */
.L_x_5434:
[----:B------:R-:W2:Y:S01]  /*6180*/  LDG.E.U8 R4, desc[UR36][R4.64] ;  /* 0x0000002404047981 */ /* 0x000ea2000c1e1100 */
[----:B------:R-:W-:Y:S01]  /*6190*/  IMAD.MOV.U32 R23, RZ, RZ, RZ ;  /* 0x000000ffff177224 */ /* 0x000fe200078e00ff */
[----:B--2---:R-:W-:Y:S01]  /*61a0*/  I2FP.F32.U32 R22, R4 ;  /* 0x0000000400167245 */ /* 0x004fe20000201000 */
[----:B------:R-:W-:Y:S06]  /*61b0*/  BRA `(.L_x_5436) ;  /* 0x0000000c00b07947 */ /* 0x000fec0003800000 */
.L_x_5433:
        /* <DEDUP_REMOVED lines=8> */
[----:B--2---:R2:W3:Y:S02]  /*6240*/  I2F.S64 R22, R4 ;  /* 0x0000000400167312 */ /* 0x0044e40000301400 */
[----:B--23--:R-:W-:Y:S05]  /*6250*/  BRA `(.L_x_5436) ;  /* 0x0000000c00887947 */ /* 0x00cfea0003800000 */
.L_x_5438:
[----:B------:R-:W2:Y:S01]  /*6260*/  LDG.E R4, desc[UR36][R4.64] ;  /* 0x0000002404047981 */ /* 0x000ea2000c1e1900 */
[----:B------:R-:W-:Y:S01]  /*6270*/  IMAD.MOV.U32 R23, RZ, RZ, RZ ;  /* 0x000000ffff177224 */ /* 0x000fe200078e00ff */
[----:B--2---:R-:W-:Y:S01]  /*6280*/  I2FP.F32.S32 R22, R4 ;  /* 0x0000000400167245 */ /* 0x004fe20000201400 */
[----:B------:R-:W-:Y:S06]  /*6290*/  BRA `(.L_x_5436) ;  /* 0x0000000c00787947 */ /* 0x000fec0003800000 */
.L_x_5437:
[----:B------:R-:W2:Y:S01]  /*62a0*/  LDG.E.U16 R4, desc[UR36][R4.64] ;  /* 0x0000002404047981 */ /* 0x000ea2000c1e1500 */
[----:B------:R-:W-:Y:S01]  /*62b0*/  IMAD.MOV.U32 R23, RZ, RZ, RZ ;  /* 0x000000ffff177224 */ /* 0x000fe200078e00ff */
[----:B--2---:R0:W1:Y:S01]  /*62c0*/  I2F.S16 R22, R4 ;  /* 0x0000000400167306 */ /* 0x0040620000101400 */
[----:B------:R-:W-:Y:S05]  /*62d0*/  BRA `(.L_x_5436) ;  /* 0x0000000c00687947 */ /* 0x000fea0003800000 */
.L_x_5432:
        /* <DEDUP_REMOVED lines=9> */
.L_x_5440:
[----:B------:R-:W2:Y:S01]  /*6370*/  LDG.E.U16 R4, desc[UR36][R4.64] ;  /* 0x0000002404047981 */ /* 0x000ea2000c1e1500 */
[----:B------:R-:W-:Y:S01]  /*6380*/  MOV R23, RZ ;  /* 0x000000ff00177202 */ /* 0x000fe20000000f00 */
[----:B--2---:R-:W-:Y:S01]  /*6390*/  HADD2.F32 R22, -RZ, R4.H0_H0 ;  /* 0x20000004ff167230 */ /* 0x004fe20000004100 */
[----:B------:R-:W-:Y:S06]  /*63a0*/  BRA `(.L_x_5436) ;  /* 0x0000000c00347947 */ /* 0x000fec0003800000 */
.L_x_5439:
        /* <DEDUP_REMOVED lines=8> */
.L_x_5442:
[----:B------:R-:W2:Y:S02]  /*6430*/  LDG.E R4, desc[UR36][R4.64] ;  /* 0x0000002404047981 */ /* 0x000ea4000c1e1900 */
[--C-:B--2---:R-:W-:Y:S02]  /*6440*/  HADD2.F32 R22, -RZ, R4.reuse.H0_H0 ;  /* 0x20000004ff167230 */ /* 0x104fe40000004100 */
[----:B------:R-:W-:Y:S01]  /*6450*/  HADD2.F32 R23, -RZ, R4.H1_H1 ;  /* 0x30000004ff177230 */ /* 0x000fe20000004100 */
[----:B------:R-:W-:Y:S06]  /*6460*/  BRA `(.L_x_5436) ;  /* 0x0000000c00047947 */ /* 0x000fec0003800000 */
.L_x_5441:
        /* <DEDUP_REMOVED lines=12> */
.L_x_5431:
        /* <DEDUP_REMOVED lines=13> */
.L_x_5445:
        /* <DEDUP_REMOVED lines=22> */
.L_x_5444:
        /* <DEDUP_REMOVED lines=26> */
.L_x_5447:
        /* <DEDUP_REMOVED lines=14> */
.L_x_5446:
[----:B------:R-:W2:Y:S01]  /*69e0*/  LDG.E.U16 R4, desc[UR36][R4.64] ;  /* 0x0000002404047981 */ /* 0x000ea2000c1e1500 */
[----:B------:R-:W-:Y:S02]  /*69f0*/  IMAD.MOV.U32 R23, RZ, RZ, RZ ;  /* 0x000000ffff177224 */ /* 0x000fe400078e00ff */
[----:B--2---:R-:W-:Y:S01]  /*6a00*/  IMAD.U32 R22, R4, 0x10000, RZ ;  /* 0x0001000004167824 */ /* 0x004fe200078e00ff */
[----:B------:R-:W-:Y:S06]  /*6a10*/  BRA `(.L_x_5436) ;  /* 0x0000000400987947 */ /* 0x000fec0003800000 */
.L_x_5443:
        /* <DEDUP_REMOVED lines=12> */
.L_x_5450:
        /* <DEDUP_REMOVED lines=20> */
.L_x_5452:
[----:B------:R-:W-:Y:S05]  /*6c20*/  BSYNC.RECONVERGENT B0 ;  /* 0x0000000000007941 */ /* 0x000fea0003800200 */
.L_x_5451:
[----:B------:R-:W-:Y:S01]  /*6c30*/  IMAD.SHL.U32 R0, R0, 0x100000, RZ ;  /* 0x0010000000007824 */ /* 0x000fe200078e00ff */
[----:B------:R-:W-:-:S04]  /*6c40*/  LEA R3, R3, 0x3b800000, 0x17 ;  /* 0x3b80000003037811 */ /* 0x000fc800078eb8ff */
[----:B------:R-:W-:Y:S01]  /*6c50*/  LOP3.LUT R22, R3, R0, R7, 0xfe, !PT ;  /* 0x0000000003167212 */ /* 0x000fe200078efe07 */
[----:B------:R-:W-:Y:S06]  /*6c60*/  BRA `(.L_x_5436) ;  /* 0x0000000400047947 */ /* 0x000fec0003800000 */
.L_x_5449:
        /* <DEDUP_REMOVED lines=20> */
.L_x_5454:
[----:B------:R-:W-:Y:S05]  /*6db0*/  BSYNC.RECONVERGENT B0 ;  /* 0x0000000000007941 */ /* 0x000fea0003800200 */
.L_x_5453:
[----:B------:R-:W-:Y:S01]  /*6dc0*/  IMAD.SHL.U32 R0, R0, 0x200000, RZ ;  /* 0x0020000000007824 */ /* 0x000fe200078e00ff */
[----:B------:R-:W-:-:S04]  /*6dd0*/  LEA R3, R3, 0x37800000, 0x17 ;  /* 0x3780000003037811 */ /* 0x000fc800078eb8ff */
[----:B------:R-:W-:Y:S01]  /*6de0*/  LOP3.LUT R22, R3, R0, R7, 0xfe, !PT ;  /* 0x0000000003167212 */ /* 0x000fe200078efe07 */
[----:B------:R-:W-:Y:S06]  /*6df0*/  BRA `(.L_x_5436) ;  /* 0x0000000000a07947 */ /* 0x000fec0003800000 */
.L_x_5448:
[----:B------:R-:W-:-:S13]  /*6e00*/  ISETP.NE.AND P0, PT, R0, 0x1c, PT ;  /* 0x0000001c0000780c */ /* 0x000fda0003f05270 */
[----:B------:R-:W-:Y:S05]  /*6e10*/  @!P0 BRA `(.L_x_5455) ;  /* 0x00000000008c8947 */ /* 0x000fea0003800000 */
[----:B------:R-:W-:-:S13]  /*6e20*/  ISETP.NE.AND P0, PT, R0, 0x1d, PT ;  /* 0x0000001d0000780c */ /* 0x000fda0003f05270 */
[----:B------:R-:W-:Y:S05]  /*6e30*/  @!P0 BRA `(.L_x_5456) ;  /* 0x0000000000748947 */ /* 0x000fea0003800000 */
[----:B------:R-:W-:-:S13]  /*6e40*/  ISETP.NE.AND P0, PT, R0, 0x2c, PT ;  /* 0x0000002c0000780c */ /* 0x000fda0003f05270 */
[----:B------:R-:W-:Y:S05]  /*6e50*/  @P0 BRA `(.L_x_5435) ;  /* 0x0000000000240947 */ /* 0x000fea0003800000 */
        /* <DEDUP_REMOVED lines=9> */
.L_x_5435:
        /* <DEDUP_REMOVED lines=12> */
[----:B---3--:R-:W-:Y:S01]  /*6fb0*/  IMAD.U32 R10, RZ, RZ, UR8 ;  /* 0x00000008ff0a7e24 */ /* 0x008fe2000f8e00ff */
[----:B------:R-:W-:-:S07]  /*6fc0*/  MOV R11, UR9 ;  /* 0x00000009000b7c02 */ /* 0x000fce0008000f00 */
[----:B------:R-:W-:-:S07]  /*6fd0*/  LEPC R20, `(.L_x_5457) ;  /* 0x000000001014794e */ /* 0x000fce0000000000 */
[----:B--2---:R-:W-:Y:S05]  /*6fe0*/  CALL.ABS.NOINC R14 ;  /* 0x000000000e007343 */ /* 0x004fea0003c00000 */
.L_x_5457:
[----:B------:R-:W-:Y:S01]  /*6ff0*/  CS2R R22, SRZ ;  /* 0x0000000000167805 */ /* 0x000fe2000001ff00 */
[----:B------:R-:W-:Y:S06]  /*7000*/  BRA `(.L_x_5436) ;  /* 0x00000000001c7947 */ /* 0x000fec0003800000 */
.L_x_5456:
[----:B------:R-:W2:Y:S01]  /*7010*/  LDG.E.64 R4, desc[UR36][R4.64] ;  /* 0x0000002404047981 */ /* 0x000ea2000c1e1b00 */
[----:B------:R-:W-:Y:S01]  /*7020*/  IMAD.MOV.U32 R23, RZ, RZ, RZ ;  /* 0x000000ffff177224 */ /* 0x000fe200078e00ff */
[----:B--2---:R0:W1:Y:S02]  /*7030*/  I2F.U64 R22, R4 ;  /* 0x0000000400167312 */ /* 0x0040640000301000 */
[----:B01----:R-:W-:Y:S05]  /*7040*/  BRA `(.L_x_5436) ;  /* 0x00000000000c7947 */ /* 0x003fea0003800000 */
.L_x_5455:
[----:B------:R-:W2:Y:S01]  /*7050*/  LDG.E R4, desc[UR36][R4.64] ;  /* 0x0000002404047981 */ /* 0x000ea2000c1e1900 */
[----:B------:R-:W-:Y:S01]  /*7060*/  IMAD.MOV.U32 R23, RZ, RZ, RZ ;  /* 0x000000ffff177224 */ /* 0x000fe200078e00ff */
[----:B--2---:R-:W-:-:S07]  /*7070*/  I2FP.F32.U32 R22, R4 ;  /* 0x0000000400167245 */ /* 0x004fce0000201000 */
.L_x_5436:
[----:B------:R-:W-:Y:S05]  /*7080*/  BSYNC.RECONVERGENT B6 ;  /* 0x0000000000067941 */ /* 0x000fea0003800200 */
.L_x_5430:
        /* <DEDUP_REMOVED lines=17> */
[----:B--2---:R4:W0:Y:S01]  /*71a0*/  I2F.S16 R10, R4 ;  /* 0x00000004000a7306 */ /* 0x0048220000101400 */
[----:B------:R-:W-:Y:S05]  /*71b0*/  BRA `(.L_x_5464) ;  /* 0x0000000c00c07947 */ /* 0x000fea0003800000 */
.L_x_5462:
[----:B------:R-:W2:Y:S01]  /*71c0*/  LDG.E.U8 R4, desc[UR36][R4.64] ;  /* 0x0000002404047981 */ /* 0x000ea2000c1e1100 */
[----:B------:R-:W-:Y:S01]  /*71d0*/  HFMA2 R11, -RZ, RZ, 0, 0 ;  /* 0x00000000ff0b7431 */ /* 0x000fe200000001ff */
[----:B--2---:R-:W-:Y:S01]  /*71e0*/  I2FP.F32.U32 R10, R4 ;  /* 0x00000004000a7245 */ /* 0x004fe20000201000 */
[----:B------:R-:W-:Y:S06]  /*71f0*/  BRA `(.L_x_5464) ;  /* 0x0000000c00b07947 */ /* 0x000fec0003800000 */
.L_x_5461:
        /* <DEDUP_REMOVED lines=8> */
[----:B--2---:R0:W2:Y:S02]  /*7280*/  I2F.S64 R10, R4 ;  /* 0x00000004000a7312 */ /* 0x0040a40000301400 */
[----:B0-2---:R-:W-:Y:S05]  /*7290*/  BRA `(.L_x_5464) ;  /* 0x0000000c00887947 */ /* 0x005fea0003800000 */
.L_x_5466:
[----:B------:R-:W2:Y:S01]  /*72a0*/  LDG.E R4, desc[UR36][R4.64] ;  /* 0x0000002404047981 */ /* 0x000ea2000c1e1900 */
[----:B------:R-:W-:Y:S01]  /*72b0*/  IMAD.MOV.U32 R11, RZ, RZ, RZ ;  /* 0x000000ffff0b7224 */ /* 0x000fe200078e00ff */
[----:B--2---:R-:W-:Y:S01]  /*72c0*/  I2FP.F32.S32 R10, R4 ;  /* 0x00000004000a7245 */ /* 0x004fe20000201400 */
[----:B------:R-:W-:Y:S06]  /*72d0*/  BRA `(.L_x_5464) ;  /* 0x0000000c00787947 */ /* 0x000fec0003800000 */
.L_x_5465:
[----:B------:R-:W2:Y:S01]  /*72e0*/  LDG.E.U16 R4, desc[UR36][R4.64] ;  /* 0x0000002404047981 */ /* 0x000ea2000c1e1500 */
[----:B------:R-:W-:Y:S01]  /*72f0*/  IMAD.MOV.U32 R11, RZ, RZ, RZ ;  /* 0x000000ffff0b7224 */ /* 0x000fe200078e00ff */
[----:B--2---:R0:W2:Y:S01]  /*7300*/  I2F.S16 R10, R4 ;  /* 0x00000004000a7306 */ /* 0x0040a20000101400 */
[----:B------:R-:W-:Y:S05]  /*7310*/  BRA `(.L_x_5464) ;  /* 0x0000000c00687947 */ /* 0x000fea0003800000 */
.L_x_5460:
        /* <DEDUP_REMOVED lines=9> */
.L_x_5468:
[----:B------:R-:W2:Y:S01]  /*73b0*/  LDG.E.U16 R4, desc[UR36][R4.64] ;  /* 0x0000002404047981 */ /* 0x000ea2000c1e1500 */
[----:B------:R-:W-:Y:S02]  /*73c0*/  IMAD.MOV.U32 R11, RZ, RZ, RZ ;  /* 0x000000ffff0b7224 */ /* 0x000fe400078e00ff */
[----:B--2---:R-:W-:Y:S01]  /*73d0*/  HADD2.F32 R10, -RZ, R4.H0_H0 ;  /* 0x20000004ff0a7230 */ /* 0x004fe20000004100 */
[----:B------:R-:W-:Y:S06]  /*73e0*/  BRA `(.L_x_5464) ;  /* 0x0000000c00347947 */ /* 0x000fec0003800000 */
.L_x_5467:
        /* <DEDUP_REMOVED lines=8> */
.L_x_5470:
[----:B------:R-:W2:Y:S02]  /*7470*/  LDG.E R4, desc[UR36][R4.64] ;  /* 0x0000002404047981 */ /* 0x000ea4000c1e1900 */
[--C-:B--2---:R-:W-:Y:S02]  /*7480*/  HADD2.F32 R10, -RZ, R4.reuse.H0_H0 ;  /* 0x20000004ff0a7230 */ /* 0x104fe40000004100 */
[----:B------:R-:W-:Y:S01]  /*7490*/  HADD2.F32 R11, -RZ, R4.H1_H1 ;  /* 0x30000004ff0b7230 */ /* 0x000fe20000004100 */
[----:B------:R-:W-:Y:S06]  /*74a0*/  BRA `(.L_x_5464) ;  /* 0x0000000c00047947 */ /* 0x000fec0003800000 */
.L_x_5469:
        /* <DEDUP_REMOVED lines=12> */
.L_x_5459:
        /* <DEDUP_REMOVED lines=13> */
.L_x_5473:
        /* <DEDUP_REMOVED lines=22> */
.L_x_5472:
        /* <DEDUP_REMOVED lines=26> */
.L_x_5475:
[----:B------:R-:W2:Y:S01]  /*7940*/  LDG.E.U8 R4, desc[UR36][R4.64] ;  /* 0x0000002404047981 */ /* 0x000ea2000c1e1100 */
[----:B------:R-:W-:Y:S01]  /*7950*/  IMAD.MOV.U32 R11, RZ, RZ, RZ ;  /* 0x000000ffff0b7224 */ /* 0x000fe200078e00ff */
[C---:B--2---:R-:W-:Y:S01]  /*7960*/  SHF.L.U32 R0, R4.reuse, 0x19, RZ ;  /* 0x0000001904007819 */ /* 0x044fe200000006ff */
        /* <DEDUP_REMOVED lines=11> */
.L_x_5474:
[----:B------:R-:W2:Y:S01]  /*7a20*/  LDG.E.U16 R4, desc[UR36][R4.64] ;  /* 0x0000002404047981 */ /* 0x000ea2000c1e1500 */
[----:B------:R-:W-:Y:S02]  /*7a30*/  IMAD.MOV.U32 R11, RZ, RZ, RZ ;  /* 0x000000ffff0b7224 */ /* 0x000fe400078e00ff */
[----:B--2---:R-:W-:Y:S01]  /*7a40*/  IMAD.U32 R10, R4, 0x10000, RZ ;  /* 0x00010000040a7824 */ /* 0x004fe200078e00ff */
[----:B------:R-:W-:Y:S06]  /*7a50*/  BRA `(.L_x_5464) ;  /* 0x0000000400987947 */ /* 0x000fec0003800000 */
.L_x_5471:
        /* <DEDUP_REMOVED lines=12> */
.L_x_5478:
        /* <DEDUP_REMOVED lines=20> */
.L_x_5480:
[----:B------:R-:W-:Y:S05]  /*7c60*/  BSYNC.RECONVERGENT B0 ;  /* 0x0000000000007941 */ /* 0x000fea0003800200 */
.L_x_5479:
[----:B------:R-:W-:Y:S01]  /*7c70*/  IMAD.SHL.U32 R0, R0, 0x100000, RZ ;  /* 0x0010000000007824 */ /* 0x000fe200078e00ff */
[----:B------:R-:W-:-:S04]  /*7c80*/  LEA R3, R3, 0x3b800000, 0x17 ;  /* 0x3b80000003037811 */ /* 0x000fc800078eb8ff */
[----:B------:R-:W-:Y:S01]  /*7c90*/  LOP3.LUT R10, R3, R0, R7, 0xfe, !PT ;  /* 0x00000000030a7212 */ /* 0x000fe200078efe07 */
[----:B------:R-:W-:Y:S06]  /*7ca0*/  BRA `(.L_x_5464) ;  /* 0x0000000400047947 */ /* 0x000fec0003800000 */
.L_x_5477:
        /* <DEDUP_REMOVED lines=20> */
.L_x_5482:
[----:B------:R-:W-:Y:S05]  /*7df0*/  BSYNC.RECONVERGENT B0 ;  /* 0x0000000000007941 */ /* 0x000fea0003800200 */
.L_x_5481:
[----:B------:R-:W-:Y:S01]  /*7e00*/  IMAD.SHL.U32 R0, R0, 0x200000, RZ ;  /* 0x0020000000007824 */ /* 0x000fe200078e00ff */
[----:B------:R-:W-:-:S04]  /*7e10*/  LEA R3, R3, 0x37800000, 0x17 ;  /* 0x3780000003037811 */ /* 0x000fc800078eb8ff */
[----:B------:R-:W-:Y:S01]  /*7e20*/  LOP3.LUT R10, R3, R0, R7, 0xfe, !PT ;  /* 0x00000000030a7212 */ /* 0x000fe200078efe07 */
[----:B------:R-:W-:Y:S06]  /*7e30*/  BRA `(.L_x_5464) ;  /* 0x0000000000a07947 */ /* 0x000fec0003800000 */
.L_x_5476:
[----:B------:R-:W-:-:S13]  /*7e40*/  ISETP.NE.AND P0, PT, R0, 0x1c, PT ;  /* 0x0000001c0000780c */ /* 0x000fda0003f05270 */
[----:B------:R-:W-:Y:S05]  /*7e50*/  @!P0 BRA `(.L_x_5483) ;  /* 0x00000000008c8947 */ /* 0x000fea0003800000 */
[----:B------:R-:W-:-:S13]  /*7e60*/  ISETP.NE.AND P0, PT, R0, 0x1d, PT ;  /* 0x0000001d0000780c */ /* 0x000fda0003f05270 */
[----:B------:R-:W-:Y:S05]  /*7e70*/  @!P0 BRA `(.L_x_5484) ;  /* 0x0000000000748947 */ /* 0x000fea0003800000 */
[----:B------:R-:W-:-:S13]  /*7e80*/  ISETP.NE.AND P0, PT, R0, 0x2c, PT ;  /* 0x0000002c0000780c */ /* 0x000fda0003f05270 */
[----:B------:R-:W-:Y:S05]  /*7e90*/  @P0 BRA `(.L_x_5463) ;  /* 0x0000000000240947 */ /* 0x000fea0003800000 */
        /* <DEDUP_REMOVED lines=9> */
.L_x_5463:
        /* <DEDUP_REMOVED lines=12> */
[----:B-1----:R-:W-:Y:S01]  /*7ff0*/  IMAD.U32 R10, RZ, RZ, UR8 ;  /* 0x00000008ff0a7e24 */ /* 0x002fe2000f8e00ff */
[----:B------:R-:W-:-:S07]  /*8000*/  MOV R11, UR9 ;  /* 0x00000009000b7c02 */ /* 0x000fce0008000f00 */
[----:B------:R-:W-:-:S07]  /*8010*/  LEPC R20, `(.L_x_5485) ;  /* 0x000000001014794e */ /* 0x000fce0000000000 */
[----:B---345:R-:W-:Y:S05]  /*8020*/  CALL.ABS.NOINC R14 ;  /* 0x000000000e007343 */ /* 0x038fea0003c00000 */
.L_x_5485:
[----:B------:R-:W-:Y:S01]  /*8030*/  CS2R R10, SRZ ;  /* 0x00000000000a7805 */ /* 0x000fe2000001ff00 */
[----:B------:R-:W-:Y:S06]  /*8040*/  BRA `(.L_x_5464) ;  /* 0x00000000001c7947 */ /* 0x000fec0003800000 */
.L_x_5484:
[----:B------:R-:W2:Y:S01]  /*8050*/  LDG.E.64 R4, desc[UR36][R4.64] ;  /* 0x0000002404047981 */ /* 0x000ea2000c1e1b00 */
[----:B------:R-:W-:Y:S01]  /*8060*/  IMAD.MOV.U32 R11, RZ, RZ, RZ ;  /* 0x000000ffff0b7224 */ /* 0x000fe200078e00ff */
[----:B--2---:R0:W2:Y:S02]  /*8070*/  I2F.U64 R10, R4 ;  /* 0x00000004000a7312 */ /* 0x0040a40000301000 */
[----:B0-2---:R-:W-:Y:S05]  /*8080*/  BRA `(.L_x_5464) ;  /* 0x00000000000c7947 */ /* 0x005fea0003800000 */
.L_x_5483:
[----:B------:R-:W2:Y:S01]  /*8090*/  LDG.E R4, desc[UR36][R4.64] ;  /* 0x0000002404047981 */ /* 0x000ea2000c1e1900 */
[----:B------:R-:W-:Y:S01]  /*80a0*/  IMAD.MOV.U32 R11, RZ, RZ, RZ ;  /* 0x000000ffff0b7224 */ /* 0x000fe200078e00ff */
[----:B--2---:R-:W-:-:S07]  /*80b0*/  I2FP.F32.U32 R10, R4 ;  /* 0x00000004000a7245 */ /* 0x004fce0000201000 */
.L_x_5464:
[----:B------:R-:W-:Y:S05]  /*80c0*/  BSYNC.RECONVERGENT B6 ;  /* 0x0000000000067941 */ /* 0x000fea0003800200 */
.L_x_5458:
[----:B------:R-:W1:Y:S01]  /*80d0*/  LDCU.64 UR6, c[0x0][0x668] ;  /* 0x0000cd00ff0677ac */ /* 0x000e620008000a00 */
[----:B0-2---:R-:W-:Y:S01]  /*80e0*/  LOP3.LUT R5, R2, 0xff, RZ, 0xc0, !PT ;  /* 0x000000ff02057812 */ /* 0x005fe200078ec0ff */
        /* <DEDUP_REMOVED lines=8> */
[-C--:B------:R-:W-:Y:S01]  /*8170*/  FMUL.FTZ R0, R0, R10.reuse ;  /* 0x0000000a00007220 */ /* 0x080fe20000410000 */
        /* <DEDUP_REMOVED lines=15> */
.L_x_5489:
[----:B------:R-:W0:Y:S02]  /*8270*/  F2I.S64.TRUNC R10, R10 ;  /* 0x0000000a000a7311 */ /* 0x000e24000020d900 */
[----:B0-----:R-:W-:-:S05]  /*8280*/  IMAD.MOV.U32 R3, RZ, RZ, R10 ;  /* 0x000000ffff037224 */ /* 0x001fca00078e000a */
[----:B------:R0:W-:Y:S01]  /*8290*/  STG.E.U8 desc[UR36][R8.64], R3 ;  /* 0x0000000308007986 */ /* 0x0001e2000c101124 */
[----:B------:R-:W-:Y:S05]  /*82a0*/  BRA `(.L_x_5491) ;  /* 0x0000000c003c7947 */ /* 0x000fea0003800000 */
.L_x_5488:
        /* <DEDUP_REMOVED lines=9> */
.L_x_5493:
[----:B------:R-:W0:Y:S02]  /*8340*/  F2I.FTZ.TRUNC.NTZ R3, R10 ;  /* 0x0000000a00037305 */ /* 0x000e24000021f100 */
[----:B0-----:R0:W-:Y:S01]  /*8350*/  STG.E desc[UR36][R8.64], R3 ;  /* 0x0000000308007986 */ /* 0x0011e2000c101924 */
[----:B------:R-:W-:Y:S05]  /*8360*/  BRA `(.L_x_5491) ;  /* 0x0000000c000c7947 */ /* 0x000fea0003800000 */
.L_x_5492:
[----:B------:R-:W0:Y:S02]  /*8370*/  F2I.FTZ.TRUNC.NTZ R3, R10 ;  /* 0x0000000a00037305 */ /* 0x000e24000021f100 */
[----:B0-----:R0:W-:Y:S01]  /*8380*/  STG.E.U16 desc[UR36][R8.64], R3 ;  /* 0x0000000308007986 */ /* 0x0011e2000c101524 */
[----:B------:R-:W-:Y:S05]  /*8390*/  BRA `(.L_x_5491) ;  /* 0x0000000c00007947 */ /* 0x000fea0003800000 */
.L_x_5487:
        /* <DEDUP_REMOVED lines=8> */
.L_x_5495:
[----:B------:R-:W-:-:S05]  /*8420*/  F2FP.F16.F32.PACK_AB R10, RZ, R10 ;  /* 0x0000000aff0a723e */ /* 0x000fca00000000ff */
[----:B------:R0:W-:Y:S01]  /*8430*/  STG.E.U16 desc[UR36][R8.64], R10 ;  /* 0x0000000a08007986 */ /* 0x0001e2000c101524 */
[----:B------:R-:W-:Y:S05]  /*8440*/  BRA `(.L_x_5491) ;  /* 0x0000000800d47947 */ /* 0x000fea0003800000 */
.L_x_5494:
        /* <DEDUP_REMOVED lines=8> */
.L_x_5497:
[----:B------:R-:W-:-:S05]  /*84d0*/  F2FP.F16.F32.PACK_AB R11, R11, R10 ;  /* 0x0000000a0b0b723e */ /* 0x000fca00000000ff */
[----:B------:R0:W-:Y:S01]  /*84e0*/  STG.E desc[UR36][R8.64], R11 ;  /* 0x0000000b08007986 */ /* 0x0001e2000c101924 */
[----:B------:R-:W-:Y:S05]  /*84f0*/  BRA `(.L_x_5491) ;  /* 0x0000000800a87947 */ /* 0x000fea0003800000 */
.L_x_5496:
[----:B------:R-:W-:-:S06]  /*8500*/  FMUL.FTZ R4, R10, 1 ;  /* 0x3f8000000a047820 */ /* 0x000fcc0000410000 */
[----:B------:R-:W0:Y:S02]  /*8510*/  F2F.F64.F32 R4, R4 ;  /* 0x0000000400047310 */ /* 0x000e240000201800 */
[----:B0-----:R0:W-:Y:S01]  /*8520*/  STG.E.64 desc[UR36][R8.64], R4 ;  /* 0x0000000408007986 */ /* 0x0011e2000c101b24 */
[----:B------:R-:W-:Y:S05]  /*8530*/  BRA `(.L_x_5491) ;  /* 0x0000000800987947 */ /* 0x000fea0003800000 */
.L_x_5486:
        /* <DEDUP_REMOVED lines=13> */
.L_x_5501:
[----:B------:R-:W-:Y:S01]  /*8610*/  LOP3.LUT R5, R10, 0x7fffffff, RZ, 0xc0, !PT ;  /* 0x7fffffff0a057812 */ /* 0x000fe200078ec0ff */
[----:B------:R-:W-:Y:S01]  /*8620*/  BSSY.RECONVERGENT B0, `(.L_x_5502) ;  /* 0x0000012000007945 */ /* 0x000fe20003800200 */
[----:B------:R-:W-:Y:S02]  /*8630*/  HFMA2 R4, -RZ, RZ, 0, 7.62939453125e-06 ;  /* 0x00000080ff047431 */ /* 0x000fe400000001ff */
        /* <DEDUP_REMOVED lines=13> */
.L_x_5504:
[----:B------:R-:W-:-:S04]  /*8710*/  SHF.R.U32.HI R10, RZ, 0x18, R10 ;  /* 0x00000018ff0a7819 */ /* 0x000fc8000001160a */
[----:B------:R-:W-:-:S04]  /*8720*/  LOP3.LUT R3, R3, 0x80, R10, 0xf8, !PT ;  /* 0x0000008003037812 */ /* 0x000fc800078ef80a */
[----:B------:R-:W-:-:S07]  /*8730*/  PRMT R4, R3, 0x7610, R4 ;  /* 0x0000761003047816 */ /* 0x000fce0000000004 */
.L_x_5503:
[----:B------:R-:W-:Y:S05]  /*8740*/  BSYNC.RECONVERGENT B0 ;  /* 0x0000000000007941 */ /* 0x000fea0003800200 */
.L_x_5502:
[----:B------:R0:W-:Y:S01]  /*8750*/  STG.E.U8 desc[UR36][R8.64], R4 ;  /* 0x0000000408007986 */ /* 0x0001e2000c101124 */
[----:B------:R-:W-:Y:S05]  /*8760*/  BRA `(.L_x_5491) ;  /* 0x00000008000c7947 */ /* 0x000fea0003800000 */
.L_x_5500:
        /* <DEDUP_REMOVED lines=16> */
.L_x_5507:
[----:B------:R-:W-:-:S04]  /*8870*/  SHF.R.U32.HI R10, RZ, 0x18, R10 ;  /* 0x00000018ff0a7819 */ /* 0x000fc8000001160a */
[----:B------:R-:W-:-:S04]  /*8880*/  LOP3.LUT R3, R3, 0x80, R10, 0xf8, !PT ;  /* 0x0000008003037812 */ /* 0x000fc800078ef80a */
[----:B------:R-:W-:-:S07]  /*8890*/  PRMT R4, R3, 0x7610, R4 ;  /* 0x0000761003047816 */ /* 0x000fce0000000004 */
.L_x_5506:
[----:B------:R-:W-:Y:S05]  /*88a0*/  BSYNC.RECONVERGENT B0 ;  /* 0x0000000000007941 */ /* 0x000fea0003800200 */
.L_x_5505:
[----:B------:R0:W-:Y:S01]  /*88b0*/  STG.E.U8 desc[UR36][R8.64], R4 ;  /* 0x0000000408007986 */ /* 0x0001e2000c101124 */
[----:B------:R-:W-:Y:S05]  /*88c0*/  BRA `(.L_x_5491) ;  /* 0x0000000400b47947 */ /* 0x000fea0003800000 */
.L_x_5499:
        /* <DEDUP_REMOVED lines=21> */
.L_x_5509:
[----:B------:R-:W0:Y:S02]  /*8a20*/  F2I.U64.TRUNC R10, R10 ;  /* 0x0000000a000a7311 */ /* 0x000e24000020d800 */
[----:B0-----:R0:W-:Y:S01]  /*8a30*/  STG.E.64 desc[UR36][R8.64], R10 ;  /* 0x0000000a08007986 */ /* 0x0011e2000c101b24 */
[----:B------:R-:W-:Y:S05]  /*8a40*/  BRA `(.L_x_5491) ;  /* 0x0000000400547947 */ /* 0x000fea0003800000 */
.L_x_5508:
[----:B------:R-:W0:Y:S02]  /*8a50*/  F2I.FTZ.U32.TRUNC.NTZ R3, R10 ;  /* 0x0000000a00037305 */ /* 0x000e24000021f000 */
[----:B0-----:R0:W-:Y:S01]  /*8a60*/  STG.E desc[UR36][R8.64], R3 ;  /* 0x0000000308007986 */ /* 0x0011e2000c101924 */
[----:B------:R-:W-:Y:S05]  /*8a70*/  BRA `(.L_x_5491) ;  /* 0x0000000400487947 */ /* 0x000fea0003800000 */
.L_x_5498:
        /* <DEDUP_REMOVED lines=12> */
.L_x_5511:
        /* <DEDUP_REMOVED lines=10> */
.L_x_5510:
[----:B------:R-:W-:-:S13]  /*8be0*/  ISETP.NE.AND P0, PT, R5, 0xf, PT ;  /* 0x0000000f0500780c */ /* 0x000fda0003f05270 */
[----:B------:R-:W-:Y:S05]  /*8bf0*/  @!P0 BRA `(.L_x_5512) ;  /* 0x0000000000e08947 */ /* 0x000fea0003800000 */
[----:B------:R-:W-:-:S13]  /*8c00*/  ISETP.NE.AND P0, PT, R5, 0x17, PT ;  /* 0x000000170500780c */ /* 0x000fda0003f05270 */
[----:B------:R-:W-:Y:S05]  /*8c10*/  @!P0 BRA `(.L_x_5513) ;  /* 0x00000000008c8947 */ /* 0x000fea0003800000 */
[----:B------:R-:W-:-:S13]  /*8c20*/  ISETP.NE.AND P0, PT, R5, 0x18, PT ;  /* 0x000000180500780c */ /* 0x000fda0003f05270 */
[----:B------:R-:W-:Y:S05]  /*8c30*/  @!P0 BRA `(.L_x_5514) ;  /* 0x0000000000448947 */ /* 0x000fea0003800000 */
.L_x_5490:
        /* <DEDUP_REMOVED lines=16> */
.L_x_5515:
[----:B------:R-:W-:Y:S05]  /*8d40*/  BRA `(.L_x_5491) ;  /* 0x0000000000947947 */ /* 0x000fea0003800000 */
.L_x_5514:
        /* <DEDUP_REMOVED lines=12> */
.L_x_5517:
[----:B------:R-:W-:Y:S05]  /*8e10*/  BSYNC.RECONVERGENT B0 ;  /* 0x0000000000007941 */ /* 0x000fea0003800200 */
.L_x_5516:
[----:B------:R-:W-:-:S05]  /*8e20*/  LOP3.LUT R3, R0, 0x80, R5, 0xf8, !PT ;  /* 0x0000008000037812 */ /* 0x000fca00078ef805 */
[----:B------:R1:W-:Y:S01]  /*8e30*/  STG.E.U8 desc[UR36][R8.64], R3 ;  /* 0x0000000308007986 */ /* 0x0003e2000c101124 */
[----:B------:R-:W-:Y:S05]  /*8e40*/  BRA `(.L_x_5491) ;  /* 0x0000000000547947 */ /* 0x000fea0003800000 */
.L_x_5513:
        /* <DEDUP_REMOVED lines=11> */
.L_x_5519:
[----:B------:R-:W-:Y:S01]  /*8f00*/  HFMA2 R0, -RZ, RZ, 0, 7.569789886474609375e-06 ;  /* 0x0000007fff007431 */ /* 0x000fe200000001ff */
[----:B------:R-:W-:-:S04]  /*8f10*/  ISETP.GT.U32.AND P0, PT, R4, 0x7f800000, PT ;  /* 0x7f8000000400780c */ /* 0x000fc80003f04070 */
[----:B------:R-:W-:-:S09]  /*8f20*/  SEL R0, R0, 0x7c, P0 ;  /* 0x0000007c00007807 */ /* 0x000fd20000000000 */
.L_x_5520:
[----:B------:R-:W-:Y:S05]  /*8f30*/  BSYNC.RECONVERGENT B0 ;  /* 0x0000000000007941 */ /* 0x000fea0003800200 */
.L_x_5518:
[----:B------:R-:W-:-:S04]  /*8f40*/  SHF.R.U32.HI R3, RZ, 0x18, R10 ;  /* 0x00000018ff037819 */ /* 0x000fc8000001160a */
[----:B------:R-:W-:-:S05]  /*8f50*/  LOP3.LUT R3, R0, 0x80, R3, 0xf8, !PT ;  /* 0x0000008000037812 */ /* 0x000fca00078ef803 */
[----:B------:R2:W-:Y:S01]  /*8f60*/  STG.E.U8 desc[UR36][R8.64], R3 ;  /* 0x0000000308007986 */ /* 0x0005e2000c101124 */
[----:B------:R-:W-:Y:S05]  /*8f70*/  BRA `(.L_x_5491) ;  /* 0x0000000000087947 */ /* 0x000fea0003800000 */
.L_x_5512:
[----:B------:R-:W-:-:S05]  /*8f80*/  F2FP.BF16.F32.PACK_AB R10, RZ, R10 ;  /* 0x0000000aff0a723e */ /* 0x000fca00000010ff */
[----:B------:R0:W-:Y:S02]  /*8f90*/  STG.E.U16 desc[UR36][R8.64], R10 ;  /* 0x0000000a08007986 */ /* 0x0001e4000c101524 */
.L_x_5491:
[----:B------:R-:W-:-:S07]  /*8fa0*/  VIADD R17, R17, 0x80 ;  /* 0x0000008011117836 */ /* 0x000fce0000000000 */
.L_x_5427:
[----:B------:R-:W-:Y:S05]  /*8fb0*/  BSYNC.RECONVERGENT B7 ;  /* 0x0000000000077941 */ /* 0x000fea0003800200 */
.L_x_5426:
        /* <DEDUP_REMOVED lines=11> */
[----:B0--3--:R-:W-:Y:S02]  /*9070*/  IMAD.MOV.U32 R4, RZ, RZ, RZ ;  /* 0x000000ffff047224 */ /* 0x009fe400078e00ff */
[----:B------:R-:W-:Y:S01]  /*9080*/  IMAD.MOV.U32 R5, RZ, RZ, R17 ;  /* 0x000000ffff057224 */ /* 0x000fe200078e0011 */
[----:B------:R-:W0:Y:S01]  /*9090*/  LDCU UR6, c[0x0][0x38c] ;  /* 0x00007180ff0677ac */ /* 0x000e220008000800 */
[----:B------:R-:W3:Y:S01]  /*90a0*/  LDCU.64 UR8, c[0x0][0x4c0] ;  /* 0x00009800ff0877ac */ /* 0x000ee20008000a00 */
[----:B------:R-:W-:Y:S01]  /*90b0*/  UISETP.NE.AND UP0, UPT, UR40, URZ, UPT ;  /* 0x000000ff2800728c */ /* 0x000fe2000bf05270 */
[----:B-----5:R-:W-:Y:S01]  /*90c0*/  IMAD.HI.U32 R6, R17, UR4, R4 ;  /* 0x0000000411067c27 */ /* 0x020fe2000f8e0004 */
[----:B------:R-:W5:Y:S04]  /*90d0*/  LDCU UR4, c[0x0][0x4b8] ;  /* 0x00009700ff0477ac */ /* 0x000f680008000800 */
[----:B------:R-:W-:-:S05]  /*90e0*/  SHF.R.U32.HI R7, RZ, UR5, R6 ;  /* 0x00000005ff077c19 */ /* 0x000fca0008011606 */
[----:B------:R-:W-:-:S04]  /*90f0*/  IMAD.MOV R0, RZ, RZ, -R7 ;  /* 0x000000ffff007224 */ /* 0x000fc800078e0a07 */
[----:B0-----:R-:W-:-:S04]  /*9100*/  IMAD R25, R0, UR6, R17 ;  /* 0x0000000600197c24 */ /* 0x001fc8000f8e0211 */
[C---:B---3--:R-:W-:Y:S02]  /*9110*/  IMAD R22, R25.reuse, UR8, RZ ;  /* 0x0000000819167c24 */ /* 0x048fe4000f8e02ff */
[C---:B------:R-:W-:Y:S02]  /*9120*/  IMAD R26, R25.reuse, UR9, RZ ;  /* 0x00000009191a7c24 */ /* 0x040fe4000f8e02ff */
[----:B-----5:R-:W-:Y:S01]  /*9130*/  IMAD R25, R25, UR4, RZ ;  /* 0x0000000419197c24 */ /* 0x020fe2000f8e02ff */
[----:B------:R-:W-:Y:S06]  /*9140*/  BRA.U !UP0, `(.L_x_5523) ;  /* 0x0000001508387547 */ /* 0x000fec000b800000 */
[----:B------:R-:W0:Y:S01]  /*9150*/  LDCU.64 UR6, c[0x0][0x398] ;  /* 0x00007300ff0677ac */ /* 0x000e220008000a00 */
[----:B------:R-:W-:Y:S01]  /*9160*/  MOV R6, RZ ;  /* 0x000000ff00067202 */ /* 0x000fe20000000f00 */
[----:B------:R-:W3:Y:S01]  /*9170*/  LDCU UR4, c[0x0][0x3a0] ;  /* 0x00007400ff0477ac */ /* 0x000ee20008000800 */
[----:B------:R-:W5:Y:S01]  /*9180*/  LDCU UR5, c[0x0][0x4c8] ;  /* 0x00009900ff0577ac */ /* 0x000f620008000800 */
[----:B------:R-:W5:Y:S01]  /*9190*/  LDCU.64 UR8, c[0x0][0x4d0] ;  /* 0x00009a00ff0877ac */ /* 0x000f620008000a00 */
[----:B------:R-:W-:Y:S01]  /*91a0*/  UISETP.NE.AND UP0, UPT, UR38, 0x2, UPT ;  /* 0x000000022600788c */ /* 0x000fe2000bf05270 */
[----:B0-----:R-:W-:-:S05]  /*91b0*/  IMAD.HI.U32 R4, R7, UR7, R6 ;  /* 0x0000000707047c27 */ /* 0x001fca000f8e0006 */
[----:B---3--:R-:W-:-:S05]  /*91c0*/  SHF.R.U32.HI R5, RZ, UR4, R4 ;  /* 0x00000004ff057c19 */ /* 0x008fca0008011604 */
[----:B-12-4-:R-:W-:-:S04]  /*91d0*/  IMAD.MOV R3, RZ, RZ, -R5 ;  /* 0x000000ffff037224 */ /* 0x016fc800078e0a05 */
[----:B------:R-:W-:-:S04]  /*91e0*/  IMAD R7, R3, UR6, R7 ;  /* 0x0000000603077c24 */ /* 0x000fc8000f8e0207 */
[C---:B-----5:R-:W-:Y:S02]  /*91f0*/  IMAD R25, R7.reuse, UR5, R25 ;  /* 0x0000000507197c24 */ /* 0x060fe4000f8e0219 */
[C---:B------:R-:W-:Y:S02]  /*9200*/  IMAD R22, R7.reuse, UR8, R22 ;  /* 0x0000000807167c24 */ /* 0x040fe4000f8e0216 */
        /* <DEDUP_REMOVED lines=322> */
.L_x_5523:
[C---:B------:R-:W-:Y:S02]  /*a630*/  LOP3.LUT R0, R19.reuse, 0xff, RZ, 0xc0, !PT ;  /* 0x000000ff13007812 */ /* 0x040fe400078ec0ff */
[----:B01234-:R-:W-:Y:S02]  /*a640*/  MOV R3, 0x1 ;  /* 0x0000000100037802 */ /* 0x01ffe40000000f00 */
        /* <DEDUP_REMOVED lines=22> */
.L_x_5524:
        /* <DEDUP_REMOVED lines=19> */
.L_x_5529:
[----:B------:R-:W2:Y:S01]  /*a8e0*/  LDG.E.U8 R4, desc[UR36][R4.64] ;  /* 0x0000002404047981 */ /* 0x000ea2000c1e1100 */
[----:B------:R-:W-:Y:S01]  /*a8f0*/  IMAD.MOV.U32 R23, RZ, RZ, RZ ;  /* 0x000000ffff177224 */ /* 0x000fe200078e00ff */
[----:B--2---:R-:W-:Y:S01]  /*a900*/  I2FP.F32.U32 R22, R4 ;  /* 0x0000000400167245 */ /* 0x004fe20000201000 */
[----:B------:R-:W-:Y:S06]  /*a910*/  BRA `(.L_x_5531) ;  /* 0x0000000c00b07947 */ /* 0x000fec0003800000 */
.L_x_5528:
        /* <DEDUP_REMOVED lines=8> */
[----:B--2---:R0:W1:Y:S02]  /*a9a0*/  I2F.S64 R22, R4 ;  /* 0x0000000400167312 */ /* 0x0040640000301400 */
[----:B01----:R-:W-:Y:S05]  /*a9b0*/  BRA `(.L_x_5531) ;  /* 0x0000000c00887947 */ /* 0x003fea0003800000 */
.L_x_5533:
[----:B------:R-:W2:Y:S01]  /*a9c0*/  LDG.E R4, desc[UR36][R4.64] ;  /* 0x0000002404047981 */ /* 0x000ea2000c1e1900 */
[----:B------:R-:W-:Y:S01]  /*a9d0*/  IMAD.MOV.U32 R23, RZ, RZ, RZ ;  /* 0x000000ffff177224 */ /* 0x000fe200078e00ff */
[----:B--2---:R-:W-:Y:S01]  /*a9e0*/  I2FP.F32.S32 R22, R4 ;  /* 0x0000000400167245 */ /* 0x004fe20000201400 */
[----:B------:R-:W-:Y:S06]  /*a9f0*/  BRA `(.L_x_5531) ;  /* 0x0000000c00787947 */ /* 0x000fec0003800000 */
.L_x_5532:
[----:B------:R-:W2:Y:S01]  /*aa00*/  LDG.E.U16 R4, desc[UR36][R4.64] ;  /* 0x0000002404047981 */ /* 0x000ea2000c1e1500 */
[----:B------:R-:W-:Y:S01]  /*aa10*/  IMAD.MOV.U32 R23, RZ, RZ, RZ ;  /* 0x000000ffff177224 */ /* 0x000fe200078e00ff */
[----:B--2---:R4:W0:Y:S01]  /*aa20*/  I2F.S16 R22, R4 ;  /* 0x0000000400167306 */ /* 0x0048220000101400 */
[----:B------:R-:W-:Y:S05]  /*aa30*/  BRA `(.L_x_5531) ;  /* 0x0000000c00687947 */ /* 0x000fea0003800000 */
.L_x_5527:
[----:B------:R-:W-:-:S13]  /*aa40*/  ISETP.GT.AND P0, PT, R0, 0x6, PT ;  /* 0x000000060000780c */ /* 0x000fda0003f04270 */
[----:B------:R-:W-:Y:S05]  /*aa50*/  @P0 BRA `(.L_x_5534) ;  /* 0x00000000002c0947 */ /* 0x000fea0003800000 */
[----:B------:R-:W-:-:S13]  /*aa60*/  ISETP.NE.AND P0, PT, R0, 0x5, PT ;  /* 0x000000050000780c */ /* 0x000fda0003f05270 */
[----:B------:R-:W-:Y:S05]  /*aa70*/  @!P0 BRA `(.L_x_5535) ;  /* 0x0000000000148947 */ /* 0x000fea0003800000 */
[----:B------:R-:W-:-:S13]  /*aa80*/  ISETP.NE.AND P0, PT, R0, 0x6, PT ;  /* 0x000000060000780c */ /* 0x000fda0003f05270 */
[----:B------:R-:W-:Y:S05]  /*aa90*/  @P0 BRA `(.L_x_5530) ;  /* 0x0000000800ec0947 */ /* 0x000fea0003800000 */
[----:B------:R0:W5:Y:S01]  /*aaa0*/  LDG.E R22, desc[UR36][R4.64] ;  /* 0x0000002404167981 */ /* 0x000162000c1e1900 */
[----:B------:R-:W-:Y:S01]  /*aab0*/  MOV R23, RZ ;  /* 0x000000ff00177202 */ /* 0x000fe20000000f00 */
[----:B------:R-:W-:Y:S06]  /*aac0*/  BRA `(.L_x_5531) ;  /* 0x0000000c00447947 */ /* 0x000fec0003800000 */
.L_x_5535:
[----:B------:R-:W2:Y:S01]  /*aad0*/  LDG.E.U16 R4, desc[UR36][R4.64] ;  /* 0x0000002404047981 */ /* 0x000ea2000c1e1500 */
[----:B------:R-:W-:Y:S02]  /*aae0*/  IMAD.MOV.U32 R23, RZ, RZ, RZ ;  /* 0x000000ffff177224 */ /* 0x000fe400078e00ff */
[----:B--2---:R-:W-:Y:S01]  /*aaf0*/  HADD2.F32 R22, -RZ, R4.H0_H0 ;  /* 0x20000004ff167230 */ /* 0x004fe20000004100 */
[----:B------:R-:W-:Y:S06]  /*ab00*/  BRA `(.L_x_5531) ;  /* 0x0000000c00347947 */ /* 0x000fec0003800000 */
.L_x_5534:
        /* <DEDUP_REMOVED lines=8> */
.L_x_5537:
[----:B------:R-:W2:Y:S02]  /*ab90*/  LDG.E R4, desc[UR36][R4.64] ;  /* 0x0000002404047981 */ /* 0x000ea4000c1e1900 */
[--C-:B--2---:R-:W-:Y:S02]  /*aba0*/  HADD2.F32 R22, -RZ, R4.reuse.H0_H0 ;  /* 0x20000004ff167230 */ /* 0x104fe40000004100 */
[----:B------:R-:W-:Y:S01]  /*abb0*/  HADD2.F32 R23, -RZ, R4.H1_H1 ;  /* 0x30000004ff177230 */ /* 0x000fe20000004100 */
[----:B------:R-:W-:Y:S06]  /*abc0*/  BRA `(.L_x_5531) ;  /* 0x0000000c00047947 */ /* 0x000fec0003800000 */
.L_x_5536:
        /* <DEDUP_REMOVED lines=12> */
.L_x_5526:
        /* <DEDUP_REMOVED lines=13> */
.L_x_5540:
        /* <DEDUP_REMOVED lines=22> */
.L_x_5539:
        /* <DEDUP_REMOVED lines=26> */
.L_x_5542:
        /* <DEDUP_REMOVED lines=14> */
.L_x_5541:
[----:B------:R-:W2:Y:S01]  /*b140*/  LDG.E.U16 R4, desc[UR36][R4.64] ;  /* 0x0000002404047981 */ /* 0x000ea2000c1e1500 */
[----:B------:R-:W-:Y:S01]  /*b150*/  MOV R23, RZ ;  /* 0x000000ff00177202 */ /* 0x000fe20000000f00 */
[----:B--2---:R-:W-:Y:S01]  /*b160*/  IMAD.U32 R22, R4, 0x10000, RZ ;  /* 0x0001000004167824 */ /* 0x004fe200078e00ff */
[----:B------:R-:W-:Y:S06]  /*b170*/  BRA `(.L_x_5531) ;  /* 0x0000000400987947 */ /* 0x000fec0003800000 */
.L_x_5538:
        /* <DEDUP_REMOVED lines=12> */
.L_x_5545:
        /* <DEDUP_REMOVED lines=20> */
.L_x_5547:
[----:B------:R-:W-:Y:S05]  /*b380*/  BSYNC.RECONVERGENT B0 ;  /* 0x0000000000007941 */ /* 0x000fea0003800200 */
.L_x_5546:
[----:B------:R-:W-:Y:S01]  /*b390*/  IMAD.SHL.U32 R0, R0, 0x100000, RZ ;  /* 0x0010000000007824 */ /* 0x000fe200078e00ff */
[----:B------:R-:W-:-:S04]  /*b3a0*/  LEA R3, R3, 0x3b800000, 0x17 ;  /* 0x3b80000003037811 */ /* 0x000fc800078eb8ff */
[----:B------:R-:W-:Y:S01]  /*b3b0*/  LOP3.LUT R22, R3, R0, R7, 0xfe, !PT ;  /* 0x0000000003167212 */ /* 0x000fe200078efe07 */
[----:B------:R-:W-:Y:S06]  /*b3c0*/  BRA `(.L_x_5531) ;  /* 0x0000000400047947 */ /* 0x000fec0003800000 */
.L_x_5544:
        /* <DEDUP_REMOVED lines=20> */
.L_x_5549:
[----:B------:R-:W-:Y:S05]  /*b510*/  BSYNC.RECONVERGENT B0 ;  /* 0x0000000000007941 */ /* 0x000fea0003800200 */
.L_x_5548:
[----:B------:R-:W-:Y:S01]  /*b520*/  IMAD.SHL.U32 R0, R0, 0x200000, RZ ;  /* 0x0020000000007824 */ /* 0x000fe200078e00ff */
[----:B------:R-:W-:-:S04]  /*b530*/  LEA R3, R3, 0x37800000, 0x17 ;  /* 0x3780000003037811 */ /* 0x000fc800078eb8ff */
[----:B------:R-:W-:Y:S01]  /*b540*/  LOP3.LUT R22, R3, R0, R7, 0xfe, !PT ;  /* 0x0000000003167212 */ /* 0x000fe200078efe07 */
[----:B------:R-:W-:Y:S06]  /*b550*/  BRA `(.L_x_5531) ;  /* 0x0000000000a07947 */ /* 0x000fec0003800000 */
.L_x_5543:
[----:B------:R-:W-:-:S13]  /*b560*/  ISETP.NE.AND P0, PT, R0, 0x1c, PT ;  /* 0x0000001c0000780c */ /* 0x000fda0003f05270 */
[----:B------:R-:W-:Y:S05]  /*b570*/  @!P0 BRA `(.L_x_5550) ;  /* 0x00000000008c8947 */ /* 0x000fea0003800000 */
[----:B------:R-:W-:-:S13]  /*b580*/  ISETP.NE.AND P0, PT, R0, 0x1d, PT ;  /* 0x0000001d0000780c */ /* 0x000fda0003f05270 */
[----:B------:R-:W-:Y:S05]  /*b590*/  @!P0 BRA `(.L_x_5551) ;  /* 0x0000000000748947 */ /* 0x000fea0003800000 */
[----:B------:R-:W-:-:S13]  /*b5a0*/  ISETP.NE.AND P0, PT, R0, 0x2c, PT ;  /* 0x0000002c0000780c */ /* 0x000fda0003f05270 */
[----:B------:R-:W-:Y:S05]  /*b5b0*/  @P0 BRA `(.L_x_5530) ;  /* 0x0000000000240947 */ /* 0x000fea0003800000 */
        /* <DEDUP_REMOVED lines=9> */
.L_x_5530:
        /* <DEDUP_REMOVED lines=16> */
.L_x_5552:
[----:B------:R-:W-:Y:S01]  /*b750*/  CS2R R22, SRZ ;  /* 0x0000000000167805 */ /* 0x000fe2000001ff00 */
[----:B------:R-:W-:Y:S06]  /*b760*/  BRA `(.L_x_5531) ;  /* 0x00000000001c7947 */ /* 0x000fec0003800000 */
.L_x_5551:
[----:B------:R-:W2:Y:S01]  /*b770*/  LDG.E.64 R4, desc[UR36][R4.64] ;  /* 0x0000002404047981 */ /* 0x000ea2000c1e1b00 */
[----:B------:R-:W-:Y:S01]  /*b780*/  HFMA2 R23, -RZ, RZ, 0, 0 ;  /* 0x00000000ff177431 */ /* 0x000fe200000001ff */
[----:B--2---:R0:W1:Y:S02]  /*b790*/  I2F.U64 R22, R4 ;  /* 0x0000000400167312 */ /* 0x0040640000301000 */
[----:B01----:R-:W-:Y:S05]  /*b7a0*/  BRA `(.L_x_5531) ;  /* 0x00000000000c7947 */ /* 0x003fea0003800000 */
.L_x_5550:
[----:B------:R-:W2:Y:S01]  /*b7b0*/  LDG.E R4, desc[UR36][R4.64] ;  /* 0x0000002404047981 */ /* 0x000ea2000c1e1900 */
[----:B------:R-:W-:Y:S01]  /*b7c0*/  IMAD.MOV.U32 R23, RZ, RZ, RZ ;  /* 0x000000ffff177224 */ /* 0x000fe200078e00ff */
[----:B--2---:R-:W-:-:S07]  /*b7d0*/  I2FP.F32.U32 R22, R4 ;  /* 0x0000000400167245 */ /* 0x004fce0000201000 */
.L_x_5531:
[----:B------:R-:W-:Y:S05]  /*b7e0*/  BSYNC.RECONVERGENT B6 ;  /* 0x0000000000067941 */ /* 0x000fea0003800200 */
.L_x_5525:
[----:B------:R-:W0:Y:S01]  /*b7f0*/  LDCU.64 UR4, c[0x0][0x660] ;  /* 0x0000cc00ff0477ac */ /* 0x000e220008000a00 */
[----:B------:R-:W-:Y:S01]  /*b800*/  PRMT R0, R2, 0x7773, RZ ;  /* 0x0000777302007816 */ /* 0x000fe200000000ff */
[----:B------:R-:W-:Y:S03]  /*b810*/  BSSY.RECONVERGENT B6, `(.L_x_5553) ;  /* 0x0000101000067945 */ /* 0x000fe60003800200 */
[----:B------:R-:W-:Y:S02]  /*b820*/  ISETP.GT.AND P1, PT, R0, 0x9, PT ;  /* 0x000000090000780c */ /* 0x000fe40003f24270 */
[----:B012-4-:R-:W-:-:S05]  /*b830*/  IADD3 R4, P0, PT, R26, UR4, RZ ;  /* 0x000000041a047c10 */ /* 0x017fca000ff1e0ff */
        /* <DEDUP_REMOVED lines=12> */
[----:B--2---:R2:W4:Y:S01]  /*b900*/  I2F.S16 R10, R4 ;  /* 0x00000004000a7306 */ /* 0x0045220000101400 */
[----:B------:R-:W-:Y:S05]  /*b910*/  BRA `(.L_x_5559) ;  /* 0x0000000c00c07947 */ /* 0x000fea0003800000 */
.L_x_5557:
[----:B------:R-:W2:Y:S01]  /*b920*/  LDG.E.U8 R4, desc[UR36][R4.64] ;  /* 0x0000002404047981 */ /* 0x000ea2000c1e1100 */
[----:B------:R-:W-:Y:S01]  /*b930*/  IMAD.MOV.U32 R11, RZ, RZ, RZ ;  /* 0x000000ffff0b7224 */ /* 0x000fe200078e00ff */
[----:B--2---:R-:W-:Y:S01]  /*b940*/  I2FP.F32.U32 R10, R4 ;  /* 0x00000004000a7245 */ /* 0x004fe20000201000 */
[----:B------:R-:W-:Y:S06]  /*b950*/  BRA `(.L_x_5559) ;  /* 0x0000000c00b07947 */ /* 0x000fec0003800000 */
.L_x_5556:
        /* <DEDUP_REMOVED lines=10> */
.L_x_5561:
[----:B------:R-:W2:Y:S01]  /*ba00*/  LDG.E R4, desc[UR36][R4.64] ;  /* 0x0000002404047981 */ /* 0x000ea2000c1e1900 */
[----:B------:R-:W-:Y:S01]  /*ba10*/  IMAD.MOV.U32 R11, RZ, RZ, RZ ;  /* 0x000000ffff0b7224 */ /* 0x000fe200078e00ff */
[----:B--2---:R-:W-:Y:S01]  /*ba20*/  I2FP.F32.S32 R10, R4 ;  /* 0x00000004000a7245 */ /* 0x004fe20000201400 */
[----:B------:R-:W-:Y:S06]  /*ba30*/  BRA `(.L_x_5559) ;  /* 0x0000000c00787947 */ /* 0x000fec0003800000 */
.L_x_5560:
[----:B------:R-:W2:Y:S01]  /*ba40*/  LDG.E.U16 R4, desc[UR36][R4.64] ;  /* 0x0000002404047981 */ /* 0x000ea2000c1e1500 */
[----:B------:R-:W-:Y:S01]  /*ba50*/  IMAD.MOV.U32 R11, RZ, RZ, RZ ;  /* 0x000000ffff0b7224 */ /* 0x000fe200078e00ff */
[----:B--2---:R0:W1:Y:S01]  /*ba60*/  I2F.S16 R10, R4 ;  /* 0x00000004000a7306 */ /* 0x0040620000101400 */
[----:B------:R-:W-:Y:S05]  /*ba70*/  BRA `(.L_x_5559) ;  /* 0x0000000c00687947 */ /* 0x000fea0003800000 */
.L_x_5555:
        /* <DEDUP_REMOVED lines=9> */
.L_x_5563:
[----:B------:R-:W2:Y:S01]  /*bb10*/  LDG.E.U16 R4, desc[UR36][R4.64] ;  /* 0x0000002404047981 */ /* 0x000ea2000c1e1500 */
[----:B------:R-:W-:Y:S02]  /*bb20*/  IMAD.MOV.U32 R11, RZ, RZ, RZ ;  /* 0x000000ffff0b7224 */ /* 0x000fe400078e00ff */
[----:B--2---:R-:W-:Y:S01]  /*bb30*/  HADD2.F32 R10, -RZ, R4.H0_H0 ;  /* 0x20000004ff0a7230 */ /* 0x004fe20000004100 */
[----:B------:R-:W-:Y:S06]  /*bb40*/  BRA `(.L_x_5559) ;  /* 0x0000000c00347947 */ /* 0x000fec0003800000 */
.L_x_5562:
        /* <DEDUP_REMOVED lines=8> */
.L_x_5565:
[----:B------:R-:W2:Y:S02]  /*bbd0*/  LDG.E R4, desc[UR36][R4.64] ;  /* 0x0000002404047981 */ /* 0x000ea4000c1e1900 */
[--C-:B--2---:R-:W-:Y:S02]  /*bbe0*/  HADD2.F32 R10, -RZ, R4.reuse.H0_H0 ;  /* 0x20000004ff0a7230 */ /* 0x104fe40000004100 */
[----:B------:R-:W-:Y:S01]  /*bbf0*/  HADD2.F32 R11, -RZ, R4.H1_H1 ;  /* 0x30000004ff0b7230 */ /* 0x000fe20000004100 */
[----:B------:R-:W-:Y:S06]  /*bc00*/  BRA `(.L_x_5559) ;  /* 0x0000000c00047947 */ /* 0x000fec0003800000 */
.L_x_5564:
        /* <DEDUP_REMOVED lines=12> */
.L_x_5554:
        /* <DEDUP_REMOVED lines=13> */
.L_x_5568:
        /* <DEDUP_REMOVED lines=22> */
.L_x_5567:
        /* <DEDUP_REMOVED lines=26> */
.L_x_5570:
        /* <DEDUP_REMOVED lines=14> */
.L_x_5569:
[----:B------:R-:W2:Y:S01]  /*c180*/  LDG.E.U16 R4, desc[UR36][R4.64] ;  /* 0x0000002404047981 */ /* 0x000ea2000c1e1500 */
[----:B------:R-:W-:Y:S01]  /*c190*/  MOV R11, RZ ;  /* 0x000000ff000b7202 */ /* 0x000fe20000000f00 */
[----:B--2---:R-:W-:Y:S01]  /*c1a0*/  IMAD.U32 R10, R4, 0x10000, RZ ;  /* 0x00010000040a7824 */ /* 0x004fe200078e00ff */
[----:B------:R-:W-:Y:S06]  /*c1b0*/  BRA `(.L_x_5559) ;  /* 0x0000000400987947 */ /* 0x000fec0003800000 */
.L_x_5566:
        /* <DEDUP_REMOVED lines=12> */
.L_x_5573:
        /* <DEDUP_REMOVED lines=20> */
.L_x_5575:
[----:B------:R-:W-:Y:S05]  /*c3c0*/  BSYNC.RECONVERGENT B0 ;  /* 0x0000000000007941 */ /* 0x000fea0003800200 */
.L_x_5574:
[----:B------:R-:W-:Y:S01]  /*c3d0*/  IMAD.SHL.U32 R0, R0, 0x100000, RZ ;  /* 0x0010000000007824 */ /* 0x000fe200078e00ff */
[----:B------:R-:W-:-:S04]  /*c3e0*/  LEA R3, R3, 0x3b800000, 0x17 ;  /* 0x3b80000003037811 */ /* 0x000fc800078eb8ff */
[----:B------:R-:W-:Y:S01]  /*c3f0*/  LOP3.LUT R10, R3, R0, R7, 0xfe, !PT ;  /* 0x00000000030a7212 */ /* 0x000fe200078efe07 */
[----:B------:R-:W-:Y:S06]  /*c400*/  BRA `(.L_x_5559) ;  /* 0x0000000400047947 */ /* 0x000fec0003800000 */
.L_x_5572:
        /* <DEDUP_REMOVED lines=20> */
.L_x_5577:
[----:B------:R-:W-:Y:S05]  /*c550*/  BSYNC.RECONVERGENT B0 ;  /* 0x0000000000007941 */ /* 0x000fea0003800200 */
.L_x_5576:
[----:B------:R-:W-:Y:S01]  /*c560*/  IMAD.SHL.U32 R0, R0, 0x200000, RZ ;  /* 0x0020000000007824 */ /* 0x000fe200078e00ff */
[----:B------:R-:W-:-:S04]  /*c570*/  LEA R3, R3, 0x37800000, 0x17 ;  /* 0x3780000003037811 */ /* 0x000fc800078eb8ff */
[----:B------:R-:W-:Y:S01]  /*c580*/  LOP3.LUT R10, R3, R0, R7, 0xfe, !PT ;  /* 0x00000000030a7212 */ /* 0x000fe200078efe07 */
[----:B------:R-:W-:Y:S06]  /*c590*/  BRA `(.L_x_5559) ;  /* 0x0000000000a07947 */ /* 0x000fec0003800000 */
.L_x_5571:
        /* <DEDUP_REMOVED lines=15> */
.L_x_5558:
        /* <DEDUP_REMOVED lines=11> */
[----:B------:R-:W-:Y:S02]  /*c740*/  IMAD.U32 R7, RZ, RZ, UR7 ;  /* 0x00000007ff077e24 */ /* 0x000fe4000f8e00ff */
[----:B----4-:R-:W-:Y:S02]  /*c750*/  IMAD.U32 R10, RZ, RZ, UR8 ;  /* 0x00000008ff0a7e24 */ /* 0x010fe4000f8e00ff */
[----:B------:R-:W-:-:S07]  /*c760*/  IMAD.U32 R11, RZ, RZ, UR9 ;  /* 0x00000009ff0b7e24 */ /* 0x000fce000f8e00ff */
[----:B------:R-:W-:-:S07]  /*c770*/  LEPC R20, `(.L_x_5580) ;  /* 0x000000001014794e */ /* 0x000fce0000000000 */
[----:B--23-5:R-:W-:Y:S05]  /*c780*/  CALL.ABS.NOINC R14 ;  /* 0x000000000e007343 */ /* 0x02cfea0003c00000 */
.L_x_5580:
[----:B------:R-:W-:Y:S01]  /*c790*/  CS2R R10, SRZ ;  /* 0x00000000000a7805 */ /* 0x000fe2000001ff00 */
[----:B------:R-:W-:Y:S06]  /*c7a0*/  BRA `(.L_x_5559) ;  /* 0x00000000001c7947 */ /* 0x000fec0003800000 */
.L_x_5579:
[----:B------:R-:W2:Y:S01]  /*c7b0*/  LDG.E.64 R4, desc[UR36][R4.64] ;  /* 0x0000002404047981 */ /* 0x000ea2000c1e1b00 */
[----:B------:R-:W-:Y:S01]  /*c7c0*/  HFMA2 R11, -RZ, RZ, 0, 0 ;  /* 0x00000000ff0b7431 */ /* 0x000fe200000001ff */
[----:B--2---:R0:W1:Y:S02]  /*c7d0*/  I2F.U64 R10, R4 ;  /* 0x00000004000a7312 */ /* 0x0040640000301000 */
[----:B01----:R-:W-:Y:S05]  /*c7e0*/  BRA `(.L_x_5559) ;  /* 0x00000000000c7947 */ /* 0x003fea0003800000 */
.L_x_5578:
[----:B------:R-:W2:Y:S01]  /*c7f0*/  LDG.E R4, desc[UR36][R4.64] ;  /* 0x0000002404047981 */ /* 0x000ea2000c1e1900 */
[----:B------:R-:W-:Y:S01]  /*c800*/  IMAD.MOV.U32 R11, RZ, RZ, RZ ;  /* 0x000000ffff0b7224 */ /* 0x000fe200078e00ff */
[----:B--2---:R-:W-:-:S07]  /*c810*/  I2FP.F32.U32 R10, R4 ;  /* 0x00000004000a7245 */ /* 0x004fce0000201000 */
.L_x_5559:
[----:B------:R-:W-:Y:S05]  /*c820*/  BSYNC.RECONVERGENT B6 ;  /* 0x0000000000067941 */ /* 0x000fea0003800200 */
.L_x_5553:
[----:B------:R-:W3:Y:S01]  /*c830*/  LDCU.64 UR6, c[0x0][0x668] ;  /* 0x0000cd00ff0677ac */ /* 0x000ee20008000a00 */
[----:B01----:R-:W-:Y:S01]  /*c840*/  LOP3.LUT R5, R2, 0xff, RZ, 0xc0, !PT ;  /* 0x000000ff02057812 */ /* 0x003fe200078ec0ff */
[----:B------:R-:W0:Y:S03]  /*c850*/  LDCU.64 UR4, c[0x0][0x648] ;  /* 0x0000c900ff0477ac */ /* 0x000e260008000a00 */
[----:B------:R-:W-:Y:S01]  /*c860*/  ISETP.GT.AND P1, PT, R5, 0x9, PT ;  /* 0x000000090500780c */ /* 0x000fe20003f24270 */
[----:B---3-5:R-:W-:Y:S01]  /*c870*/  FMUL.FTZ R0, R22, UR7 ;  /* 0x0000000716007c20 */ /* 0x028fe20008410000 */
[----:B------:R-:W-:-:S03]  /*c880*/  FMUL.FTZ R3, R23, UR7 ;  /* 0x0000000717037c20 */ /* 0x000fc60008410000 */
[----:B------:R-:W-:Y:S01]  /*c890*/  FFMA.FTZ R0, R23, UR6, R0 ;  /* 0x0000000617007c23 */ /* 0x000fe20008010000 */
[----:B0-----:R-:W-:Y:S01]  /*c8a0*/  IADD3 R8, P0, PT, R25, UR4, RZ ;  /* 0x0000000419087c10 */ /* 0x001fe2000ff1e0ff */
[----:B------:R-:W-:Y:S02]  /*c8b0*/  FFMA.FTZ R3, R22, UR6, -R3 ;  /* 0x0000000616037c23 */ /* 0x000fe40008010803 */
[CC--:B--2---:R-:W-:Y:S01]  /*c8c0*/  FMUL.FTZ R4, R0.reuse, R11.reuse ;  /* 0x0000000b00047220 */ /* 0x0c4fe20000410000 */
[-C--:B----4-:R-:W-:Y:S01]  /*c8d0*/  FMUL.FTZ R0, R0, R10.reuse ;  /* 0x0000000a00007220 */ /* 0x090fe20000410000 */
        /* <DEDUP_REMOVED lines=15> */
.L_x_5584:
[----:B------:R-:W0:Y:S02]  /*c9d0*/  F2I.S64.TRUNC R10, R10 ;  /* 0x0000000a000a7311 */ /* 0x000e24000020d900 */
[----:B0-----:R-:W-:-:S05]  /*c9e0*/  IMAD.MOV.U32 R3, RZ, RZ, R10 ;  /* 0x000000ffff037224 */ /* 0x001fca00078e000a */
[----:B------:R4:W-:Y:S01]  /*c9f0*/  STG.E.U8 desc[UR36][R8.64], R3 ;  /* 0x0000000308007986 */ /* 0x0009e2000c101124 */
[----:B------:R-:W-:Y:S05]  /*ca00*/  BRA `(.L_x_5586) ;  /* 0x0000000c003c7947 */ /* 0x000fea0003800000 */
.L_x_5583:
        /* <DEDUP_REMOVED lines=9> */
.L_x_5588:
[----:B------:R-:W0:Y:S02]  /*caa0*/  F2I.FTZ.TRUNC.NTZ R3, R10 ;  /* 0x0000000a00037305 */ /* 0x000e24000021f100 */
[----:B0-----:R2:W-:Y:S01]  /*cab0*/  STG.E desc[UR36][R8.64], R3 ;  /* 0x0000000308007986 */ /* 0x0015e2000c101924 */
[----:B------:R-:W-:Y:S05]  /*cac0*/  BRA `(.L_x_5586) ;  /* 0x0000000c000c7947 */ /* 0x000fea0003800000 */
.L_x_5587:
[----:B------:R-:W0:Y:S02]  /*cad0*/  F2I.FTZ.TRUNC.NTZ R3, R10 ;  /* 0x0000000a00037305 */ /* 0x000e24000021f100 */
[----:B0-----:R0:W-:Y:S01]  /*cae0*/  STG.E.U16 desc[UR36][R8.64], R3 ;  /* 0x0000000308007986 */ /* 0x0011e2000c101524 */
[----:B------:R-:W-:Y:S05]  /*caf0*/  BRA `(.L_x_5586) ;  /* 0x0000000c00007947 */ /* 0x000fea0003800000 */
.L_x_5582:
        /* <DEDUP_REMOVED lines=8> */
.L_x_5590:
[----:B------:R-:W-:-:S05]  /*cb80*/  F2FP.F16.F32.PACK_AB R10, RZ, R10 ;  /* 0x0000000aff0a723e */ /* 0x000fca00000000ff */
[----:B------:R0:W-:Y:S01]  /*cb90*/  STG.E.U16 desc[UR36][R8.64], R10 ;  /* 0x0000000a08007986 */ /* 0x0001e2000c101524 */
[----:B------:R-:W-:Y:S05]  /*cba0*/  BRA `(.L_x_5586) ;  /* 0x0000000800d47947 */ /* 0x000fea0003800000 */
.L_x_5589:
        /* <DEDUP_REMOVED lines=8> */
.L_x_5592:
[----:B------:R-:W-:-:S05]  /*cc30*/  F2FP.F16.F32.PACK_AB R11, R11, R10 ;  /* 0x0000000a0b0b723e */ /* 0x000fca00000000ff */
[----:B------:R0:W-:Y:S01]  /*cc40*/  STG.E desc[UR36][R8.64], R11 ;  /* 0x0000000b08007986 */ /* 0x0001e2000c101924 */
[----:B------:R-:W-:Y:S05]  /*cc50*/  BRA `(.L_x_5586) ;  /* 0x0000000800a87947 */ /* 0x000fea0003800000 */
.L_x_5591:
[----:B------:R-:W-:-:S06]  /*cc60*/  FMUL.FTZ R4, R10, 1 ;  /* 0x3f8000000a047820 */ /* 0x000fcc0000410000 */
[----:B------:R-:W0:Y:S02]  /*cc70*/  F2F.F64.F32 R4, R4 ;  /* 0x0000000400047310 */ /* 0x000e240000201800 */
[----:B0-----:R0:W-:Y:S01]  /*cc80*/  STG.E.64 desc[UR36][R8.64], R4 ;  /* 0x0000000408007986 */ /* 0x0011e2000c101b24 */
[----:B------:R-:W-:Y:S05]  /*cc90*/  BRA `(.L_x_5586) ;  /* 0x0000000800987947 */ /* 0x000fea0003800000 */
.L_x_5581:
        /* <DEDUP_REMOVED lines=13> */
.L_x_5596:
        /* <DEDUP_REMOVED lines=16> */
.L_x_5599:
[----:B------:R-:W-:-:S04]  /*ce70*/  SHF.R.U32.HI R10, RZ, 0x18, R10 ;  /* 0x00000018ff0a7819 */ /* 0x000fc8000001160a */
[----:B------:R-:W-:-:S04]  /*ce80*/  LOP3.LUT R3, R3, 0x80, R10, 0xf8, !PT ;  /* 0x0000008003037812 */ /* 0x000fc800078ef80a */
[----:B------:R-:W-:-:S07]  /*ce90*/  PRMT R4, R3, 0x7610, R4 ;  /* 0x0000761003047816 */ /* 0x000fce0000000004 */
.L_x_5598:
[----:B------:R-:W-:Y:S05]  /*cea0*/  BSYNC.RECONVERGENT B0 ;  /* 0x0000000000007941 */ /* 0x000fea0003800200 */
.L_x_5597:
[----:B------:R0:W-:Y:S01]  /*ceb0*/  STG.E.U8 desc[UR36][R8.64], R4 ;  /* 0x0000000408007986 */ /* 0x0001e2000c101124 */
[----:B------:R-:W-:Y:S05]  /*cec0*/  BRA `(.L_x_5586) ;  /* 0x00000008000c7947 */ /* 0x000fea0003800000 */
.L_x_5595:
        /* <DEDUP_REMOVED lines=16> */
.L_x_5602:
[----:B------:R-:W-:-:S04]  /*cfd0*/  SHF.R.U32.HI R10, RZ, 0x18, R10 ;  /* 0x00000018ff0a7819 */ /* 0x000fc8000001160a */
[----:B------:R-:W-:-:S04]  /*cfe0*/  LOP3.LUT R3, R3, 0x80, R10, 0xf8, !PT ;  /* 0x0000008003037812 */ /* 0x000fc800078ef80a */
[----:B------:R-:W-:-:S07]  /*cff0*/  PRMT R4, R3, 0x7610, R4 ;  /* 0x0000761003047816 */ /* 0x000fce0000000004 */
.L_x_5601:
[----:B------:R-:W-:Y:S05]  /*d000*/  BSYNC.RECONVERGENT B0 ;  /* 0x0000000000007941 */ /* 0x000fea0003800200 */
.L_x_5600:
[----:B------:R0:W-:Y:S01]  /*d010*/  STG.E.U8 desc[UR36][R8.64], R4 ;  /* 0x0000000408007986 */ /* 0x0001e2000c101124 */
[----:B------:R-:W-:Y:S05]  /*d020*/  BRA `(.L_x_5586) ;  /* 0x0000000400b47947 */ /* 0x000fea0003800000 */
.L_x_5594:
        /* <DEDUP_REMOVED lines=21> */
.L_x_5604:
[----:B------:R-:W0:Y:S02]  /*d180*/  F2I.U64.TRUNC R10, R10 ;  /* 0x0000000a000a7311 */ /* 0x000e24000020d800 */
[----:B0-----:R0:W-:Y:S01]  /*d190*/  STG.E.64 desc[UR36][R8.64], R10 ;  /* 0x0000000a08007986 */ /* 0x0011e2000c101b24 */
[----:B------:R-:W-:Y:S05]  /*d1a0*/  BRA `(.L_x_5586) ;  /* 0x0000000400547947 */ /* 0x000fea0003800000 */
.L_x_5603:
[----:B------:R-:W0:Y:S02]  /*d1b0*/  F2I.FTZ.U32.TRUNC.NTZ R3, R10 ;  /* 0x0000000a00037305 */ /* 0x000e24000021f000 */
[----:B0-----:R0:W-:Y:S01]  /*d1c0*/  STG.E desc[UR36][R8.64], R3 ;  /* 0x0000000308007986 */ /* 0x0011e2000c101924 */
[----:B------:R-:W-:Y:S05]  /*d1d0*/  BRA `(.L_x_5586) ;  /* 0x0000000400487947 */ /* 0x000fea0003800000 */
.L_x_5593:
        /* <DEDUP_REMOVED lines=12> */
.L_x_5606:
        /* <DEDUP_REMOVED lines=10> */
.L_x_5605:
[----:B------:R-:W-:-:S13]  /*d340*/  ISETP.NE.AND P0, PT, R5, 0xf, PT ;  /* 0x0000000f0500780c */ /* 0x000fda0003f05270 */
[----:B------:R-:W-:Y:S05]  /*d350*/  @!P0 BRA `(.L_x_5607) ;  /* 0x0000000000e08947 */ /* 0x000fea0003800000 */
[----:B------:R-:W-:-:S13]  /*d360*/  ISETP.NE.AND P0, PT, R5, 0x17, PT ;  /* 0x000000170500780c */ /* 0x000fda0003f05270 */
[----:B------:R-:W-:Y:S05]  /*d370*/  @!P0 BRA `(.L_x_5608) ;  /* 0x00000000008c8947 */ /* 0x000fea0003800000 */
[----:B------:R-:W-:-:S13]  /*d380*/  ISETP.NE.AND P0, PT, R5, 0x18, PT ;  /* 0x000000180500780c */ /* 0x000fda0003f05270 */
[----:B------:R-:W-:Y:S05]  /*d390*/  @!P0 BRA `(.L_x_5609) ;  /* 0x0000000000448947 */ /* 0x000fea0003800000 */
.L_x_5585:
[----:B------:R-:W-:Y:S01]  /*d3a0*/  MOV R14, 0x228 ;  /* 0x00000228000e7802 */ /* 0x000fe20000000f00 */
[----:B------:R-:W0:Y:S01]  /*d3b0*/  LDCU.64 UR4, c[0x4][0x218] ;  /* 0x01004300ff0477ac */ /* 0x000e220008000a00 */
[----:B------:R-:W-:Y:S02]  /*d3c0*/  HFMA2 R8, -RZ, RZ, 0, 6.020069122314453125e-06 ;  /* 0x00000065ff087431 */ /* 0x000fe400000001ff */
        /* <DEDUP_REMOVED lines=13> */
.L_x_5610:
[----:B------:R-:W-:Y:S05]  /*d4a0*/  BRA `(.L_x_5586) ;  /* 0x0000000000947947 */ /* 0x000fea0003800000 */
.L_x_5609:
        /* <DEDUP_REMOVED lines=12> */
.L_x_5612:
[----:B------:R-:W-:Y:S05]  /*d570*/  BSYNC.RECONVERGENT B0 ;  /* 0x0000000000007941 */ /* 0x000fea0003800200 */
.L_x_5611:
[----:B------:R-:W-:-:S05]  /*d580*/  LOP3.LUT R3, R0, 0x80, R5, 0xf8, !PT ;  /* 0x0000008000037812 */ /* 0x000fca00078ef805 */
[----:B------:R0:W-:Y:S01]  /*d590*/  STG.E.U8 desc[UR36][R8.64], R3 ;  /* 0x0000000308007986 */ /* 0x0001e2000c101124 */
[----:B------:R-:W-:Y:S05]  /*d5a0*/  BRA `(.L_x_5586) ;  /* 0x0000000000547947 */ /* 0x000fea0003800000 */
.L_x_5608:
        /* <DEDUP_REMOVED lines=11> */
.L_x_5614:
[----:B------:R-:W-:Y:S01]  /*d660*/  IMAD.MOV.U32 R0, RZ, RZ, 0x7f ;  /* 0x0000007fff007424 */ /* 0x000fe200078e00ff */
[----:B------:R-:W-:-:S04]  /*d670*/  ISETP.GT.U32.AND P0, PT, R4, 0x7f800000, PT ;  /* 0x7f8000000400780c */ /* 0x000fc80003f04070 */
[----:B------:R-:W-:-:S09]  /*d680*/  SEL R0, R0, 0x7c, P0 ;  /* 0x0000007c00007807 */ /* 0x000fd20000000000 */
.L_x_5615:
[----:B------:R-:W-:Y:S05]  /*d690*/  BSYNC.RECONVERGENT B0 ;  /* 0x0000000000007941 */ /* 0x000fea0003800200 */
.L_x_5613:
[----:B------:R-:W-:-:S04]  /*d6a0*/  SHF.R.U32.HI R3, RZ, 0x18, R10 ;  /* 0x00000018ff037819 */ /* 0x000fc8000001160a */
[----:B------:R-:W-:-:S05]  /*d6b0*/  LOP3.LUT R3, R0, 0x80, R3, 0xf8, !PT ;  /* 0x0000008000037812 */ /* 0x000fca00078ef803 */
[----:B------:R0:W-:Y:S01]  /*d6c0*/  STG.E.U8 desc[UR36][R8.64], R3 ;  /* 0x0000000308007986 */ /* 0x0001e2000c101124 */
[----:B------:R-:W-:Y:S05]  /*d6d0*/  BRA `(.L_x_5586) ;  /* 0x0000000000087947 */ /* 0x000fea0003800000 */
.L_x_5607:
[----:B------:R-:W-:-:S05]  /*d6e0*/  F2FP.BF16.F32.PACK_AB R10, RZ, R10 ;  /* 0x0000000aff0a723e */ /* 0x000fca00000010ff */
[----:B------:R0:W-:Y:S02]  /*d6f0*/  STG.E.U16 desc[UR36][R8.64], R10 ;  /* 0x0000000a08007986 */ /* 0x0001e4000c101524 */
.L_x_5586:
[----:B------:R-:W-:-:S07]  /*d700*/  VIADD R17, R17, 0x80 ;  /* 0x0000008011117836 */ /* 0x000fce0000000000 */
.L_x_5522:
[----:B------:R-:W-:Y:S05]  /*d710*/  BSYNC.RECONVERGENT B7 ;  /* 0x0000000000077941 */ /* 0x000fea0003800200 */
.L_x_5521:
[----:B------:R-:W5:Y:S02]  /*d720*/  LDCU UR4, c[0x0][0x380] ;  /* 0x00007000ff0477ac */ /* 0x000f640008000800 */
[----:B-----5:R-:W-:-:S13]  /*d730*/  ISETP.GE.AND P0, PT, R17, UR4, PT ;  /* 0x0000000411007c0c */ /* 0x020fda000bf06270 */
[----:B------:R-:W-:Y:S05]  /*d740*/  @P0 EXIT ;  /* 0x000000000000094d */ /* 0x000fea0003800000 */
[----:B------:R-:W5:Y:S01]  /*d750*/  LDCU UR4, c[0x0][0x388] ;  /* 0x00007100ff0477ac */ /* 0x000f620008000800 */
[----:B------:R-:W-:Y:S01]  /*d760*/  CS2R R22, SRZ ;  /* 0x0000000000167805 */ /* 0x000fe2000001ff00 */
[----:B------:R-:W-:Y:S01]  /*d770*/  IMAD.MOV.U32 R26, RZ, RZ, RZ ;  /* 0x000000ffff1a7224 */ /* 0x000fe200078e00ff */
[----:B-----5:R-:W-:-:S09]  /*d780*/  UISETP.NE.AND UP0, UPT, UR4, URZ, UPT ;  /* 0x000000ff0400728c */ /* 0x020fd2000bf05270 */
[----:B------:R-:W-:Y:S05]  /*d790*/  BRA.U !UP0, `(.L_x_5616) ;  /* 0x0000001508747547 */ /* 0x000fea000b800000 */
[----:B------:R-:W5:Y:S01]  /*d7a0*/  LDCU.64 UR4, c[0x0][0x390] ;  /* 0x00007200ff0477ac */ /* 0x000f620008000a00 */
[----:B0--3--:R-:W-:Y:S01]  /*d7b0*/  MOV R5, R17 ;  /* 0x0000001100057202 */ /* 0x009fe20000000f00 */
[----:B------:R-:W-:Y:S01]  /*d7c0*/  IMAD.MOV.U32 R4, RZ, RZ, RZ ;  /* 0x000000ffff047224 */ /* 0x000fe200078e00ff */
        /* <DEDUP_REMOVED lines=13> */
[----:B------:R-:W-:Y:S01]  /*d8a0*/  IMAD.MOV.U32 R4, RZ, RZ, RZ ;  /* 0x000000ffff047224 */ /* 0x000fe200078e00ff */
        /* <DEDUP_REMOVED lines=324> */
[----:B------:R-:W3:Y:S02]  /*ecf0*/  LDCU.64 UR8, c[0x0][0x640] ;  /* 0x0000c800ff0877ac */ /* 0x000ee40008000a00 */
[----:B0-----:R-:W-:-:S05]  /*ed00*/  IMAD.HI.U32 R0, R7, UR4, R6 ;  /* 0x0000000407007c27 */ /* 0x001fca000f8e0006 */
[----:B------:R-:W-:-:S05]  /*ed10*/  SHF.R.U32.HI R0, RZ, UR5, R0 ;  /* 0x00000005ff007c19 */ /* 0x000fca0008011600 */
[----:B------:R-:W-:-:S04]  /*ed20*/  IMAD.MOV R3, RZ, RZ, -R0 ;  /* 0x000000ffff037224 */ /* 0x000fc800078e0a00 */
[----:B-1----:R-:W-:-:S04]  /*ed30*/  IMAD R7, R3, UR6, R7 ;  /* 0x0000000603077c24 */ /* 0x002fc8000f8e0207 */
[C---:B--2---:R-:W-:Y:S02]  /*ed40*/  IMAD R26, R7.reuse, UR7, R26 ;  /* 0x00000007071a7c24 */ /* 0x044fe4000f8e021a */
[C---:B---3--:R-:W-:Y:S02]  /*ed50*/  IMAD R23, R7.reuse, UR8, R23 ;  /* 0x0000000807177c24 */ /* 0x048fe4000f8e0217 */
[----:B------:R-:W-:-:S07]  /*ed60*/  IMAD R22, R7, UR9, R22 ;  /* 0x0000000907167c24 */ /* 0x000fce000f8e0216 */
.L_x_5616:
[----:B01234-:R-:W-:Y:S01]  /*ed70*/  IMAD.MOV.U32 R3, RZ, RZ, 0x1 ;  /* 0x00000001ff037424 */ /* 0x01ffe200078e00ff */
        /* <DEDUP_REMOVED lines=26> */
.L_x_5617:
        /* <DEDUP_REMOVED lines=19> */
.L_x_5622:
[----:B------:R-:W2:Y:S01]  /*f050*/  LDG.E.U8 R4, desc[UR36][R4.64] ;  /* 0x0000002404047981 */ /* 0x000ea2000c1e1100 */
[----:B------:R-:W-:Y:S01]  /*f060*/  IMAD.MOV.U32 R17, RZ, RZ, RZ ;  /* 0x000000ffff117224 */ /* 0x000fe200078e00ff */
[----:B--2---:R-:W-:Y:S01]  /*f070*/  I2FP.F32.U32 R16, R4 ;  /* 0x0000000400107245 */ /* 0x004fe20000201000 */
[----:B------:R-:W-:Y:S06]  /*f080*/  BRA `(.L_x_5624) ;  /* 0x0000000c00b07947 */ /* 0x000fec0003800000 */
.L_x_5621:
[----:B------:R-:W-:-:S13]  /*f090*/  ISETP.NE.AND P0, PT, R0, 0x2, PT ;  /* 0x000000020000780c */ /* 0x000fda0003f05270 */
[----:B------:R-:W-:Y:S05]  /*f0a0*/  @!P0 BRA `(.L_x_5625) ;  /* 0x0000000000308947 */ /* 0x000fea0003800000 */
[----:B------:R-:W-:-:S13]  /*f0b0*/  ISETP.NE.AND P0, PT, R0, 0x3, PT ;  /* 0x000000030000780c */ /* 0x000fda0003f05270 */
[----:B------:R-:W-:Y:S05]  /*f0c0*/  @!P0 BRA `(.L_x_5626) ;  /* 0x0000000000188947 */ /* 0x000fea0003800000 */
[----:B------:R-:W-:-:S13]  /*f0d0*/  ISETP.NE.AND P0, PT, R0, 0x4, PT ;  /* 0x000000040000780c */ /* 0x000fda0003f05270 */
[----:B------:R-:W-:Y:S05]  /*f0e0*/  @P0 BRA `(.L_x_5623) ;  /* 0x0000000c00340947 */ /* 0x000fea0003800000 */
[----:B------:R-:W2:Y:S01]  /*f0f0*/  LDG.E.64 R4, desc[UR36][R4.64] ;  /* 0x0000002404047981 */ /* 0x000ea2000c1e1b00 */
[----:B------:R-:W-:Y:S01]  /*f100*/  HFMA2 R17, -RZ, RZ, 0, 0 ;  /* 0x00000000ff117431 */ /* 0x000fe200000001ff */
[----:B--2---:R4:W0:Y:S02]  /*f110*/  I2F.S64 R16, R4 ;  /* 0x0000000400107312 */ /* 0x0048240000301400 */
[----:B0---4-:R-:W-:Y:S05]  /*f120*/  BRA `(.L_x_5624) ;  /* 0x0000000c00887947 */ /* 0x011fea0003800000 */
.L_x_5626:
[----:B------:R-:W2:Y:S01]  /*f130*/  LDG.E R4, desc[UR36][R4.64] ;  /* 0x0000002404047981 */ /* 0x000ea2000c1e1900 */
[----:B------:R-:W-:Y:S01]  /*f140*/  IMAD.MOV.U32 R17, RZ, RZ, RZ ;  /* 0x000000ffff117224 */ /* 0x000fe200078e00ff */
[----:B--2---:R-:W-:Y:S01]  /*f150*/  I2FP.F32.S32 R16, R4 ;  /* 0x0000000400107245 */ /* 0x004fe20000201400 */
[----:B------:R-:W-:Y:S06]  /*f160*/  BRA `(.L_x_5624) ;  /* 0x0000000c00787947 */ /* 0x000fec0003800000 */
.L_x_5625:
[----:B------:R-:W2:Y:S01]  /*f170*/  LDG.E.U16 R4, desc[UR36][R4.64] ;  /* 0x0000002404047981 */ /* 0x000ea2000c1e1500 */
[----:B------:R-:W-:Y:S01]  /*f180*/  IMAD.MOV.U32 R17, RZ, RZ, RZ ;  /* 0x000000ffff117224 */ /* 0x000fe200078e00ff */
[----:B--2---:R4:W0:Y:S01]  /*f190*/  I2F.S16 R16, R4 ;  /* 0x0000000400107306 */ /* 0x0048220000101400 */
[----:B------:R-:W-:Y:S05]  /*f1a0*/  BRA `(.L_x_5624) ;  /* 0x0000000c00687947 */ /* 0x000fea0003800000 */
.L_x_5620:
        /* <DEDUP_REMOVED lines=9> */
.L_x_5628:
[----:B------:R-:W2:Y:S01]  /*f240*/  LDG.E.U16 R4, desc[UR36][R4.64] ;  /* 0x0000002404047981 */ /* 0x000ea2000c1e1500 */
[----:B------:R-:W-:Y:S02]  /*f250*/  IMAD.MOV.U32 R17, RZ, RZ, RZ ;  /* 0x000000ffff117224 */ /* 0x000fe400078e00ff */
[----:B--2---:R-:W-:Y:S01]  /*f260*/  HADD2.F32 R16, -RZ, R4.H0_H0 ;  /* 0x20000004ff107230 */ /* 0x004fe20000004100 */
[----:B------:R-:W-:Y:S06]  /*f270*/  BRA `(.L_x_5624) ;  /* 0x0000000c00347947 */ /* 0x000fec0003800000 */
.L_x_5627:
        /* <DEDUP_REMOVED lines=8> */
.L_x_5630:
[----:B------:R-:W2:Y:S02]  /*f300*/  LDG.E R4, desc[UR36][R4.64] ;  /* 0x0000002404047981 */ /* 0x000ea4000c1e1900 */
[--C-:B--2---:R-:W-:Y:S02]  /*f310*/  HADD2.F32 R16, -RZ, R4.reuse.H0_H0 ;  /* 0x20000004ff107230 */ /* 0x104fe40000004100 */
[----:B------:R-:W-:Y:S01]  /*f320*/  HADD2.F32 R17, -RZ, R4.H1_H1 ;  /* 0x30000004ff117230 */ /* 0x000fe20000004100 */
[----:B------:R-:W-:Y:S06]  /*f330*/  BRA `(.L_x_5624) ;  /* 0x0000000c00047947 */ /* 0x000fec0003800000 */
.L_x_5629:
        /* <DEDUP_REMOVED lines=12> */
.L_x_5619:
        /* <DEDUP_REMOVED lines=13> */
.L_x_5633:
        /* <DEDUP_REMOVED lines=22> */
.L_x_5632:
[----:B------:R-:W-:-:S13]  /*f630*/  ISETP.NE.AND P0, PT, R0, 0xf, PT ;  /* 0x0000000f0000780c */ /* 0x000fda0003f05270 */
[----:B------:R-:W-:Y:S05]  /*f640*/  @!P0 BRA `(.L_x_5634) ;  /* 0x0000000000988947 */ /* 0x000fea0003800000 */
[----:B------:R-:W-:-:S13]  /*f650*/  ISETP.NE.AND P0, PT, R0, 0x17, PT ;  /* 0x000000170000780c */ /* 0x000fda0003f05270 */
[----:B------:R-:W-:Y:S05]  /*f660*/  @!P0 BRA `(.L_x_5635) ;  /* 0x0000000000588947 */ /* 0x000fea0003800000 */
[----:B------:R-:W-:-:S13]  /*f670*/  ISETP.NE.AND P0, PT, R0, 0x18, PT ;  /* 0x000000180000780c */ /* 0x000fda0003f05270 */
[----:B------:R-:W-:Y:S05]  /*f680*/  @P0 BRA `(.L_x_5623) ;  /* 0x0000000400cc0947 */ /* 0x000fea0003800000 */
[----:B------:R-:W2:Y:S01]  /*f690*/  LDG.E.U8 R16, desc[UR36][R4.64] ;  /* 0x0000002404107981 */ /* 0x000ea2000c1e1100 */
[----:B------:R-:W-:Y:S01]  /*f6a0*/  MOV R6, 0x1f ;  /* 0x0000001f00067802 */ /* 0x000fe20000000f00 */
        /* <DEDUP_REMOVED lines=18> */
.L_x_5635:
[----:B------:R-:W2:Y:S01]  /*f7d0*/  LDG.E.U8 R4, desc[UR36][R4.64] ;  /* 0x0000002404047981 */ /* 0x000ea2000c1e1100 */
[----:B------:R-:W-:Y:S02]  /*f7e0*/  IMAD.MOV.U32 R17, RZ, RZ, RZ ;  /* 0x000000ffff117224 */ /* 0x000fe400078e00ff */
[C---:B--2---:R-:W-:Y:S01]  /*f7f0*/  IMAD.SHL.U32 R0, R4.reuse, 0x2000000, RZ ;  /* 0x0200000004007824 */ /* 0x044fe200078e00ff */
[----:B------:R-:W-:-:S04]  /*f800*/  SHF.L.U32 R6, R4, 0x8, RZ ;  /* 0x0000000804067819 */ /* 0x000fc800000006ff */
        /* <DEDUP_REMOVED lines=10> */
.L_x_5634:
[----:B------:R-:W2:Y:S01]  /*f8b0*/  LDG.E.U16 R4, desc[UR36][R4.64] ;  /* 0x0000002404047981 */ /* 0x000ea2000c1e1500 */
[----:B------:R-:W-:Y:S02]  /*f8c0*/  IMAD.MOV.U32 R17, RZ, RZ, RZ ;  /* 0x000000ffff117224 */ /* 0x000fe400078e00ff */
[----:B--2---:R-:W-:Y:S01]  /*f8d0*/  IMAD.U32 R16, R4, 0x10000, RZ ;  /* 0x0001000004107824 */ /* 0x004fe200078e00ff */
[----:B------:R-:W-:Y:S06]  /*f8e0*/  BRA `(.L_x_5624) ;  /* 0x0000000400987947 */ /* 0x000fec0003800000 */
.L_x_5631:
        /* <DEDUP_REMOVED lines=12> */
.L_x_5638:
        /* <DEDUP_REMOVED lines=20> */
.L_x_5640:
[----:B------:R-:W-:Y:S05]  /*faf0*/  BSYNC.RECONVERGENT B0 ;  /* 0x0000000000007941 */ /* 0x000fea0003800200 */
.L_x_5639:
[----:B------:R-:W-:Y:S01]  /*fb00*/  IMAD.SHL.U32 R0, R0, 0x100000, RZ ;  /* 0x0010000000007824 */ /* 0x000fe200078e00ff */
[----:B------:R-:W-:-:S04]  /*fb10*/  LEA R3, R3, 0x3b800000, 0x17 ;  /* 0x3b80000003037811 */ /* 0x000fc800078eb8ff */
[----:B------:R-:W-:Y:S01]  /*fb20*/  LOP3.LUT R16, R3, R0, R7, 0xfe, !PT ;  /* 0x0000000003107212 */ /* 0x000fe200078efe07 */
[----:B------:R-:W-:Y:S06]  /*fb30*/  BRA `(.L_x_5624) ;  /* 0x0000000400047947 */ /* 0x000fec0003800000 */
.L_x_5637:
        /* <DEDUP_REMOVED lines=20> */
.L_x_5642:
[----:B------:R-:W-:Y:S05]  /*fc80*/  BSYNC.RECONVERGENT B0 ;  /* 0x0000000000007941 */ /* 0x000fea0003800200 */
.L_x_5641:
[----:B------:R-:W-:Y:S01]  /*fc90*/  IMAD.SHL.U32 R0, R0, 0x200000, RZ ;  /* 0x0020000000007824 */ /* 0x000fe200078e00ff */
[----:B------:R-:W-:-:S04]  /*fca0*/  LEA R3, R3, 0x37800000, 0x17 ;  /* 0x3780000003037811 */ /* 0x000fc800078eb8ff */
[----:B------:R-:W-:Y:S01]  /*fcb0*/  LOP3.LUT R16, R3, R0, R7, 0xfe, !PT ;  /* 0x0000000003107212 */ /* 0x000fe200078efe07 */
[----:B------:R-:W-:Y:S06]  /*fcc0*/  BRA `(.L_x_5624) ;  /* 0x0000000000a07947 */ /* 0x000fec0003800000 */
.L_x_5636:
        /* <DEDUP_REMOVED lines=15> */
.L_x_5623:
        /* <DEDUP_REMOVED lines=16> */
.L_x_5645:
[----:B------:R-:W-:Y:S01]  /*fec0*/  CS2R R16, SRZ ;  /* 0x0000000000107805 */ /* 0x000fe2000001ff00 */
[----:B------:R-:W-:Y:S06]  /*fed0*/  BRA `(.L_x_5624) ;  /* 0x00000000001c7947 */ /* 0x000fec0003800000 */
.L_x_5644:
[----:B------:R-:W2:Y:S01]  /*fee0*/  LDG.E.64 R4, desc[UR36][R4.64] ;  /* 0x0000002404047981 */ /* 0x000ea2000c1e1b00 */
[----:B------:R-:W-:Y:S01]  /*fef0*/  IMAD.MOV.U32 R17, RZ, RZ, RZ ;  /* 0x000000ffff117224 */ /* 0x000fe200078e00ff */
[----:B--2---:R0:W1:Y:S02]  /*ff00*/  I2F.U64 R16, R4 ;  /* 0x0000000400107312 */ /* 0x0040640000301000 */
[----:B01----:R-:W-:Y:S05]  /*ff10*/  BRA `(.L_x_5624) ;  /* 0x00000000000c7947 */ /* 0x003fea0003800000 */
.L_x_5643:
[----:B------:R-:W2:Y:S01]  /*ff20*/  LDG.E R4, desc[UR36][R4.64] ;  /* 0x0000002404047981 */ /* 0x000ea2000c1e1900 */
[----:B------:R-:W-:Y:S01]  /*ff30*/  IMAD.MOV.U32 R17, RZ, RZ, RZ ;  /* 0x000000ffff117224 */ /* 0x000fe200078e00ff */
[----:B--2---:R-:W-:-:S07]  /*ff40*/  I2FP.F32.U32 R16, R4 ;  /* 0x0000000400107245 */ /* 0x004fce0000201000 */
.L_x_5624:
[----:B------:R-:W-:Y:S05]  /*ff50*/  BSYNC.RECONVERGENT B6 ;  /* 0x0000000000067941 */ /* 0x000fea0003800200 */
.L_x_5618:
[----:B------:R-:W1:Y:S01]  /*ff60*/  LDCU.64 UR4, c[0x0][0x660] ;  /* 0x0000cc00ff0477ac */ /* 0x000e620008000a00 */
[----:B------:R-:W-:Y:S01]  /*ff70*/  PRMT R0, R2, 0x7773, RZ ;  /* 0x0000777302007816 */ /* 0x000fe200000000ff */
[----:B------:R-:W-:Y:S03]  /*ff80*/  BSSY.RECONVERGENT B6, `(.L_x_5646) ;  /* 0x0000101000067945 */ /* 0x000fe60003800200 */
[----:B------:R-:W-:Y:S02]  /*ff90*/  ISETP.GT.AND P1, PT, R0, 0x9, PT ;  /* 0x000000090000780c */ /* 0x000fe40003f24270 */
[----:B-1----:R-:W-:-:S05]  /*ffa0*/  IADD3 R6, P0, PT, R22, UR4, RZ ;  /* 0x0000000416067c10 */ /* 0x002fca000ff1e0ff */
        /* <DEDUP_REMOVED lines=10> */
[----:B0-2-4-:R-:W2:Y:S01]  /*10050*/  LDG.E.S8 R4, desc[UR36][R6.64] ;  /* 0x0000002406047981 */ /* 0x015ea2000c1e1300 */
[----:B------:R-:W-:Y:S01]  /*10060*/  IMAD.MOV.U32 R5, RZ, RZ, RZ ;  /* 0x000000ffff057224 */ /* 0x000fe200078e00ff */
[----:B--2---:R-:W0:Y:S01]  /*10070*/  I2F.S16 R4, R4 ;  /* 0x0000000400047306 */ /* 0x004e220000101400 */
[----:B------:R-:W-:Y:S05]  /*10080*/  BRA `(.L_x_5652) ;  /* 0x0000000c00c07947 */ /* 0x000fea0003800000 */
.L_x_5650:
[----:B0-2-4-:R-:W2:Y:S01]  /*10090*/  LDG.E.U8 R4, desc[UR36][R6.64] ;  /* 0x0000002406047981 */ /* 0x015ea2000c1e1100 */
[----:B------:R-:W-:Y:S01]  /*100a0*/  IMAD.MOV.U32 R5, RZ, RZ, RZ ;  /* 0x000000ffff057224 */ /* 0x000fe200078e00ff */
[----:B--2---:R-:W-:Y:S01]  /*100b0*/  I2FP.F32.U32 R4, R4 ;  /* 0x0000000400047245 */ /* 0x004fe20000201000 */
[----:B------:R-:W-:Y:S06]  /*100c0*/  BRA `(.L_x_5652) ;  /* 0x0000000c00b07947 */ /* 0x000fec0003800000 */
.L_x_5649:
[----:B------:R-:W-:-:S13]  /*100d0*/  ISETP.NE.AND P0, PT, R0, 0x2, PT ;  /* 0x000000020000780c */ /* 0x000fda0003f05270 */
[----:B------:R-:W-:Y:S05]  /*100e0*/  @!P0 BRA `(.L_x_5653) ;  /* 0x0000000000308947 */ /* 0x000fea0003800000 */
[----:B------:R-:W-:-:S13]  /*100f0*/  ISETP.NE.AND P0, PT, R0, 0x3, PT ;  /* 0x000000030000780c */ /* 0x000fda0003f05270 */
[----:B------:R-:W-:Y:S05]  /*10100*/  @!P0 BRA `(.L_x_5654) ;  /* 0x0000000000188947 */ /* 0x000fea0003800000 */
[----:B------:R-:W-:-:S13]  /*10110*/  ISETP.NE.AND P0, PT, R0, 0x4, PT ;  /* 0x000000040000780c */ /* 0x000fda0003f05270 */
[----:B------:R-:W-:Y:S05]  /*10120*/  @P0 BRA `(.L_x_5651) ;  /* 0x0000000c00340947 */ /* 0x000fea0003800000 */
[----:B------:R-:W2:Y:S01]  /*10130*/  LDG.E.64 R6, desc[UR36][R6.64] ;  /* 0x0000002406067981 */ /* 0x000ea2000c1e1b00 */
[----:B0-----:R-:W-:Y:S01]  /*10140*/  MOV R5, RZ ;  /* 0x000000ff00057202 */ /* 0x001fe20000000f00 */
[----:B--2-4-:R1:W2:Y:S02]  /*10150*/  I2F.S64 R4, R6 ;  /* 0x0000000600047312 */ /* 0x0142a40000301400 */
[----:B-12---:R-:W-:Y:S05]  /*10160*/  BRA `(.L_x_5652) ;  /* 0x0000000c00887947 */ /* 0x006fea0003800000 */
.L_x_5654:
[----:B0-2-4-:R-:W2:Y:S01]  /*10170*/  LDG.E R4, desc[UR36][R6.64] ;  /* 0x0000002406047981 */ /* 0x015ea2000c1e1900 */
[----:B------:R-:W-:Y:S01]  /*10180*/  IMAD.MOV.U32 R5, RZ, RZ, RZ ;  /* 0x000000ffff057224 */ /* 0x000fe200078e00ff */
[----:B--2---:R-:W-:Y:S01]  /*10190*/  I2FP.F32.S32 R4, R4 ;  /* 0x0000000400047245 */ /* 0x004fe20000201400 */
[----:B------:R-:W-:Y:S06]  /*101a0*/  BRA `(.L_x_5652) ;  /* 0x0000000c00787947 */ /* 0x000fec0003800000 */
.L_x_5653:
[----:B0-2-4-:R-:W2:Y:S01]  /*101b0*/  LDG.E.U16 R4, desc[UR36][R6.64] ;  /* 0x0000002406047981 */ /* 0x015ea2000c1e1500 */
[----:B------:R-:W-:Y:S01]  /*101c0*/  IMAD.MOV.U32 R5, RZ, RZ, RZ ;  /* 0x000000ffff057224 */ /* 0x000fe200078e00ff */
[----:B--2---:R-:W1:Y:S01]  /*101d0*/  I2F.S16 R4, R4 ;  /* 0x0000000400047306 */ /* 0x004e620000101400 */
[----:B------:R-:W-:Y:S05]  /*101e0*/  BRA `(.L_x_5652) ;  /* 0x0000000c00687947 */ /* 0x000fea0003800000 */
.L_x_5648:
[----:B------:R-:W-:-:S13]  /*101f0*/  ISETP.GT.AND P0, PT, R0, 0x6, PT ;  /* 0x000000060000780c */ /* 0x000fda0003f04270 */
[----:B------:R-:W-:Y:S05]  /*10200*/  @P0 BRA `(.L_x_5655) ;  /* 0x00000000002c0947 */ /* 0x000fea0003800000 */
[----:B------:R-:W-:-:S13]  /*10210*/  ISETP.NE.AND P0, PT, R0, 0x5, PT ;  /* 0x000000050000780c */ /* 0x000fda0003f05270 */
[----:B------:R-:W-:Y:S05]  /*10220*/  @!P0 BRA `(.L_x_5656) ;  /* 0x0000000000148947 */ /* 0x000fea0003800000 */
[----:B------:R-:W-:-:S13]  /*10230*/  ISETP.NE.AND P0, PT, R0, 0x6, PT ;  /* 0x000000060000780c */ /* 0x000fda0003f05270 */
[----:B------:R-:W-:Y:S05]  /*10240*/  @P0 BRA `(.L_x_5651) ;  /* 0x0000000800ec0947 */ /* 0x000fea0003800000 */
[----:B0-2-4-:R4:W5:Y:S01]  /*10250*/  LDG.E R4, desc[UR36][R6.64] ;  /* 0x0000002406047981 */ /* 0x015962000c1e1900 */
[----:B------:R-:W-:Y:S01]  /*10260*/  IMAD.MOV.U32 R5, RZ, RZ, RZ ;  /* 0x000000ffff057224 */ /* 0x000fe200078e00ff */
[----:B------:R-:W-:Y:S06]  /*10270*/  BRA `(.L_x_5652) ;  /* 0x0000000c00447947 */ /* 0x000fec0003800000 */
.L_x_5656:
[----:B0-2-4-:R-:W2:Y:S01]  /*10280*/  LDG.E.U16 R4, desc[UR36][R6.64] ;  /* 0x0000002406047981 */ /* 0x015ea2000c1e1500 */
[----:B------:R-:W-:Y:S02]  /*10290*/  IMAD.MOV.U32 R5, RZ, RZ, RZ ;  /* 0x000000ffff057224 */ /* 0x000fe400078e00ff */
[----:B--2---:R-:W-:Y:S01]  /*102a0*/  HADD2.F32 R4, -RZ, R4.H0_H0 ;  /* 0x20000004ff047230 */ /* 0x004fe20000004100 */
[----:B------:R-:W-:Y:S06]  /*102b0*/  BRA `(.L_x_5652) ;  /* 0x0000000c00347947 */ /* 0x000fec0003800000 */
.L_x_5655:
[----:B------:R-:W-:-:S13]  /*102c0*/  ISETP.NE.AND P0, PT, R0, 0x7, PT ;  /* 0x000000070000780c */ /* 0x000fda0003f05270 */
[----:B------:R-:W-:Y:S05]  /*102d0*/  @!P0 BRA `(.L_x_5657) ;  /* 0x0000000000288947 */ /* 0x000fea0003800000 */
[----:B------:R-:W-:-:S13]  /*102e0*/  ISETP.NE.AND P0, PT, R0, 0x8, PT ;  /* 0x000000080000780c */ /* 0x000fda0003f05270 */
[----:B------:R-:W-:Y:S05]  /*102f0*/  @!P0 BRA `(.L_x_5658) ;  /* 0x0000000000108947 */ /* 0x000fea0003800000 */
[----:B------:R-:W-:-:S13]  /*10300*/  ISETP.NE.AND P0, PT, R0, 0x9, PT ;  /* 0x000000090000780c */ /* 0x000fda0003f05270 */
[----:B------:R-:W-:Y:S05]  /*10310*/  @P0 BRA `(.L_x_5651) ;  /* 0x0000000800b80947 */ /* 0x000fea0003800000 */
[----:B0-2-4-:R2:W5:Y:S01]  /*10320*/  LDG.E.64 R4, desc[UR36][R6.64] ;  /* 0x0000002406047981 */ /* 0x015562000c1e1b00 */
[----:B------:R-:W-:Y:S05]  /*10330*/  BRA `(.L_x_5652) ;  /* 0x0000000c00147947 */ /* 0x000fea0003800000 */
.L_x_5658:
[----:B0-----:R-:W2:Y:S02]  /*10340*/  LDG.E R5, desc[UR36][R6.64] ;  /* 0x0000002406057981 */ /* 0x001ea4000c1e1900 */
[--C-:B--2-4-:R-:W-:Y:S02]  /*10350*/  HADD2.F32 R4, -RZ, R5.reuse.H0_H0 ;  /* 0x20000005ff047230 */ /* 0x114fe40000004100 */
[----:B------:R-:W-:Y:S01]  /*10360*/  HADD2.F32 R5, -RZ, R5.H1_H1 ;  /* 0x30000005ff057230 */ /* 0x000fe20000004100 */
[----:B------:R-:W-:Y:S06]  /*10370*/  BRA `(.L_x_5652) ;  /* 0x0000000c00047947 */ /* 0x000fec0003800000 */
.L_x_5657:
[----:B------:R-:W2:Y:S01]  /*10380*/  LDG.E.64 R6, desc[UR36][R6.64] ;  /* 0x0000002406067981 */ /* 0x000ea2000c1e1b00 */
[----:B------:R-:W-:Y:S01]  /*10390*/  UMOV UR4, 0xf0000000 ;  /* 0xf000000000047882 */ /* 0x000fe20000000000 */
[----:B------:R-:W-:Y:S01]  /*103a0*/  UMOV UR5, 0x380fffff ;  /* 0x380fffff00057882 */ /* 0x000fe20000000000 */
[----:B0-----:R-:W-:Y:S01]  /*103b0*/  IMAD.MOV.U32 R5, RZ, RZ, RZ ;  /* 0x000000ffff057224 */ /* 0x001fe200078e00ff */
[----:B--2---:R-:W0:-:S15]  /*103c0*/  DSETP.GEU.AND P0, PT, |R6|, UR4, PT ;  /* 0x0000000406007e2a */ /* 0x004e1e000bf0e200 */
[----:B------:R-:W-:-:S15]  /*103d0*/  NOP ;  /* 0x0000000000007918 */ /* 0x000fde0000000000 */
[----:B------:R-:W-:-:S15]  /*103e0*/  NOP ;  /* 0x0000000000007918 */ /* 0x000fde0000000000 */
[----:B------:R-:W-:-:S15]  /*103f0*/  NOP ;  /* 0x0000000000007918 */ /* 0x000fde0000000000 */
[----:B------:R-:W-:-:S04]  /*10400*/  NOP ;  /* 0x0000000000007918 */ /* 0x000fc80000000000 */
[----:B----4-:R-:W0:Y:S02]  /*10410*/  F2F.F32.F64 R4, R6 ;  /* 0x0000000600047310 */ /* 0x010e240000301000 */
[----:B0-----:R-:W-:Y:S01]  /*10420*/  @!P0 FMUL R4, R4, 1.175494350822287508e-38 ;  /* 0x0080000004048820 */ /* 0x001fe20000400000 */
[----:B------:R-:W-:Y:S06]  /*10430*/  BRA `(.L_x_5652) ;  /* 0x0000000800d47947 */ /* 0x000fec0003800000 */
.L_x_5647:
        /* <DEDUP_REMOVED lines=9> */
[----:B0-----:R-:W-:Y:S01]  /*104d0*/  IMAD.MOV.U32 R5, RZ, RZ, RZ ;  /* 0x000000ffff057224 */ /* 0x001fe200078e00ff */
[----:B--2---:R-:W-:-:S04]  /*104e0*/  ISETP.NE.AND P0, PT, R6, RZ, PT ;  /* 0x000000ff0600720c */ /* 0x004fc80003f05270 */
[----:B----4-:R-:W-:Y:S01]  /*104f0*/  FSEL R4, RZ, 1, !P0 ;  /* 0x3f800000ff047808 */ /* 0x010fe20004000000 */
[----:B------:R-:W-:Y:S08]  /*10500*/  BRA `(.L_x_5652) ;  /* 0x0000000800a07947 */ /* 0x000ff00003800000 */
.L_x_5661:
        /* <DEDUP_REMOVED lines=22> */
.L_x_5660:
[----:B------:R-:W-:-:S13]  /*10670*/  ISETP.NE.AND P0, PT, R0, 0xf, PT ;  /* 0x0000000f0000780c */ /* 0x000fda0003f05270 */
[----:B------:R-:W-:Y:S05]  /*10680*/  @!P0 BRA `(.L_x_5662) ;  /* 0x0000000000988947 */ /* 0x000fea0003800000 */
[----:B------:R-:W-:-:S13]  /*10690*/  ISETP.NE.AND P0, PT, R0, 0x17, PT ;  /* 0x000000170000780c */ /* 0x000fda0003f05270 */
[----:B------:R-:W-:Y:S05]  /*106a0*/  @!P0 BRA `(.L_x_5663) ;  /* 0x0000000000588947 */ /* 0x000fea0003800000 */
[----:B------:R-:W-:-:S13]  /*106b0*/  ISETP.NE.AND P0, PT, R0, 0x18, PT ;  /* 0x000000180000780c */ /* 0x000fda0003f05270 */
[----:B------:R-:W-:Y:S05]  /*106c0*/  @P0 BRA `(.L_x_5651) ;  /* 0x0000000400cc0947 */ /* 0x000fea0003800000 */
[----:B0-2-4-:R-:W2:Y:S01]  /*106d0*/  LDG.E.U8 R4, desc[UR36][R6.64] ;  /* 0x0000002406047981 */ /* 0x015ea2000c1e1100 */
        /* <DEDUP_REMOVED lines=13> */
[----:B------:R-:W-:Y:S02]  /*107b0*/  VIADD R6, R5, 0x3c000000 ;  /* 0x3c00000005067836 */ /* 0x000fe40000000000 */
[----:B------:R-:W-:-:S03]  /*107c0*/  IMAD.MOV.U32 R5, RZ, RZ, RZ ;  /* 0x000000ffff057224 */ /* 0x000fc600078e00ff */
[----:B------:R-:W-:-:S04]  /*107d0*/  LOP3.LUT R3, R6, 0x7f800000, R3, 0xf8, !PT ;  /* 0x7f80000006037812 */ /* 0x000fc800078ef803 */
[----:B------:R-:W-:-:S04]  /*107e0*/  SEL R3, R3, RZ, P0 ;  /* 0x000000ff03037207 */ /* 0x000fc80000000000 */
[----:B------:R-:W-:Y:S01]  /*107f0*/  LOP3.LUT R4, R3, 0x80000000, R4, 0xf8, !PT ;  /* 0x8000000003047812 */ /* 0x000fe200078ef804 */
[----:B------:R-:W-:Y:S06]  /*10800*/  BRA `(.L_x_5652) ;  /* 0x0000000400e07947 */ /* 0x000fec0003800000 */
.L_x_5663:
[----:B0-2-4-:R-:W2:Y:S01]  /*10810*/  LDG.E.U8 R4, desc[UR36][R6.64] ;  /* 0x0000002406047981 */ /* 0x015ea2000c1e1100 */
        /* <DEDUP_REMOVED lines=13> */
.L_x_5662:
[----:B0-2-4-:R-:W2:Y:S01]  /*108f0*/  LDG.E.U16 R4, desc[UR36][R6.64] ;  /* 0x0000002406047981 */ /* 0x015ea2000c1e1500 */
[----:B------:R-:W-:Y:S02]  /*10900*/  IMAD.MOV.U32 R5, RZ, RZ, RZ ;  /* 0x000000ffff057224 */ /* 0x000fe400078e00ff */
[----:B--2---:R-:W-:Y:S01]  /*10910*/  IMAD.U32 R4, R4, 0x10000, RZ ;  /* 0x0001000004047824 */ /* 0x004fe200078e00ff */
[----:B------:R-:W-:Y:S06]  /*10920*/  BRA `(.L_x_5652) ;  /* 0x0000000400987947 */ /* 0x000fec0003800000 */
.L_x_5659:
        /* <DEDUP_REMOVED lines=8> */
[----:B0-2-4-:R-:W2:Y:S01]  /*109b0*/  LDG.E.U16 R4, desc[UR36][R6.64] ;  /* 0x0000002406047981 */ /* 0x015ea2000c1e1500 */
[----:B------:R-:W-:Y:S01]  /*109c0*/  IMAD.MOV.U32 R5, RZ, RZ, RZ ;  /* 0x000000ffff057224 */ /* 0x000fe200078e00ff */
[----:B--2---:R-:W-:Y:S01]  /*109d0*/  I2FP.F32.U32 R4, R4 ;  /* 0x0000000400047245 */ /* 0x004fe20000201000 */
[----:B------:R-:W-:Y:S06]  /*109e0*/  BRA `(.L_x_5652) ;  /* 0x0000000400687947 */ /* 0x000fec0003800000 */
.L_x_5666:
[----:B------:R-:W3:Y:S01]  /*109f0*/  LDG.E.U8 R6, desc[UR36][R6.64] ;  /* 0x0000002406067981 */ /* 0x000ee2000c1e1100 */
[----:B0-2-4-:R-:W-:Y:S02]  /*10a00*/  CS2R R4, SRZ ;  /* 0x0000000000047805 */ /* 0x015fe4000001ff00 */
        /* <DEDUP_REMOVED lines=18> */
.L_x_5668:
[----:B------:R-:W-:Y:S05]  /*10b30*/  BSYNC.RECONVERGENT B0 ;  /* 0x0000000000007941 */ /* 0x000fea0003800200 */
.L_x_5667:
[----:B------:R-:W-:Y:S01]  /*10b40*/  IMAD.SHL.U32 R0, R0, 0x100000, RZ ;  /* 0x0010000000007824 */ /* 0x000fe200078e00ff */
[----:B------:R-:W-:-:S04]  /*10b50*/  LEA R3, R3, 0x3b800000, 0x17 ;  /* 0x3b80000003037811 */ /* 0x000fc800078eb8ff */
[----:B------:R-:W-:Y:S01]  /*10b60*/  LOP3.LUT R4, R3, R0, R9, 0xfe, !PT ;  /* 0x0000000003047212 */ /* 0x000fe200078efe09 */
[----:B------:R-:W-:Y:S06]  /*10b70*/  BRA `(.L_x_5652) ;  /* 0x0000000400047947 */ /* 0x000fec0003800000 */
.L_x_5665:
        /* <DEDUP_REMOVED lines=20> */
.L_x_5670:
[----:B------:R-:W-:Y:S05]  /*10cc0*/  BSYNC.RECONVERGENT B0 ;  /* 0x0000000000007941 */ /* 0x000fea0003800200 */
.L_x_5669:
[----:B------:R-:W-:Y:S01]  /*10cd0*/  IMAD.SHL.U32 R0, R0, 0x200000, RZ ;  /* 0x0020000000007824 */ /* 0x000fe200078e00ff */
[----:B------:R-:W-:-:S04]  /*10ce0*/  LEA R3, R3, 0x37800000, 0x17 ;  /* 0x3780000003037811 */ /* 0x000fc800078eb8ff */
[----:B------:R-:W-:Y:S01]  /*10cf0*/  LOP3.LUT R4, R3, R0, R9, 0xfe, !PT ;  /* 0x0000000003047212 */ /* 0x000fe200078efe09 */
[----:B------:R-:W-:Y:S06]  /*10d00*/  BRA `(.L_x_5652) ;  /* 0x0000000000a07947 */ /* 0x000fec0003800000 */
.L_x_5664:
[----:B------:R-:W-:-:S13]  /*10d10*/  ISETP.NE.AND P0, PT, R0, 0x1c, PT ;  /* 0x0000001c0000780c */ /* 0x000fda0003f05270 */
[----:B------:R-:W-:Y:S05]  /*10d20*/  @!P0 BRA `(.L_x_5671) ;  /* 0x00000000008c8947 */ /* 0x000fea0003800000 */
[----:B------:R-:W-:-:S13]  /*10d30*/  ISETP.NE.AND P0, PT, R0, 0x1d, PT ;  /* 0x0000001d0000780c */ /* 0x000fda0003f05270 */
[----:B------:R-:W-:Y:S05]  /*10d40*/  @!P0 BRA `(.L_x_5672) ;  /* 0x0000000000748947 */ /* 0x000fea0003800000 */
[----:B------:R-:W-:-:S13]  /*10d50*/  ISETP.NE.AND P0, PT, R0, 0x2c, PT ;  /* 0x0000002c0000780c */ /* 0x000fda0003f05270 */
[----:B------:R-:W-:Y:S05]  /*10d60*/  @P0 BRA `(.L_x_5651) ;  /* 0x0000000000240947 */ /* 0x000fea0003800000 */
[----:B------:R-:W3:Y:S01]  /*10d70*/  LDG.E.U8 R6, desc[UR36][R6.64] ;  /* 0x0000002406067981 */ /* 0x000ee2000c1e1100 */
[----:B0-----:R-:W-:Y:S02]  /*10d80*/  IMAD.MOV.U32 R5, RZ, RZ, RZ ;  /* 0x000000ffff057224 */ /* 0x001fe400078e00ff */
[----:B--2-4-:R-:W-:Y:S01]  /*10d90*/  IMAD.MOV.U32 R4, RZ, RZ, 0x400000 ;  /* 0x00400000ff047424 */ /* 0x014fe200078e00ff */
[----:B---3--:R-:W-:-:S13]  /*10da0*/  ISETP.NE.AND P0, PT, R6, RZ, PT ;  /* 0x000000ff0600720c */ /* 0x008fda0003f05270 */
[----:B------:R-:W-:Y:S05]  /*10db0*/  @!P0 BRA `(.L_x_5652) ;  /* 0x0000000000748947 */ /* 0x000fea0003800000 */
[----:B------:R-:W-:-:S13]  /*10dc0*/  ISETP.NE.AND P0, PT, R6, 0xff, PT ;  /* 0x000000ff0600780c */ /* 0x000fda0003f05270 */
[----:B------:R-:W-:Y:S01]  /*10dd0*/  @!P0 MOV R4, 0x7f800001 ;  /* 0x7f80000100048802 */ /* 0x000fe20000000f00 */
[----:B------:R-:W-:Y:S01]  /*10de0*/  @P0 IMAD.SHL.U32 R4, R6, 0x800000, RZ ;  /* 0x0080000006040824 */ /* 0x000fe200078e00ff */
[----:B------:R-:W-:Y:S06]  /*10df0*/  BRA `(.L_x_5652) ;  /* 0x0000000000647947 */ /* 0x000fec0003800000 */
.L_x_5651:
[----:B------:R-:W-:Y:S01]  /*10e00*/  MOV R14, 0x228 ;  /* 0x00000228000e7802 */ /* 0x000fe20000000f00 */
[----:B------:R-:W0:Y:S01]  /*10e10*/  LDCU.64 UR4, c[0x4][0x218] ;  /* 0x01004300ff0477ac */ /* 0x000e220008000a00 */
[----:B------:R-:W-:Y:S02]  /*10e20*/  HFMA2 R8, -RZ, RZ, 0, 4.64916229248046875e-06 ;  /* 0x0000004eff087431 */ /* 0x000fe400000001ff */
[----:B------:R-:W-:Y:S01]  /*10e30*/  IMAD.MOV.U32 R12, RZ, RZ, 0x1 ;  /* 0x00000001ff0c7424 */ /* 0x000fe200078e00ff */
[----:B------:R-:W1:Y:S01]  /*10e40*/  LDCU.64 UR6, c[0x4][0x220] ;  /* 0x01004400ff0677ac */ /* 0x000e620008000a00 */
[----:B------:R-:W3:Y:S01]  /*10e50*/  LDC.64 R14, c[0x4][R14] ;  /* 0x010000000e0e7b82 */ /* 0x000ee20000000a00 */
[----:B------:R-:W-:Y:S01]  /*10e60*/  IMAD.MOV.U32 R13, RZ, RZ, RZ ;  /* 0x000000ffff0d7224 */ /* 0x000fe200078e00ff */
[----:B------:R-:W1:Y:S01]  /*10e70*/  LDCU.64 UR8, c[0x4][0x90] ;  /* 0x01001200ff0877ac */ /* 0x000e620008000a00 */
[----:B0-2-4-:R-:W-:Y:S02]  /*10e80*/  IMAD.U32 R4, RZ, RZ, UR4 ;  /* 0x00000004ff047e24 */ /* 0x015fe4000f8e00ff */
[----:B------:R-:W-:-:S02]  /*10e90*/  IMAD.U32 R5, RZ, RZ, UR5 ;  /* 0x00000005ff057e24 */ /* 0x000fc4000f8e00ff */
[----:B-1----:R-:W-:Y:S02]  /*10ea0*/  IMAD.U32 R6, RZ, RZ, UR6 ;  /* 0x00000006ff067e24 */ /* 0x002fe4000f8e00ff */
[----:B------:R-:W-:Y:S02]  /*10eb0*/  IMAD.U32 R7, RZ, RZ, UR7 ;  /* 0x00000007ff077e24 */ /* 0x000fe4000f8e00ff */
[----:B------:R-:W-:Y:S02]  /*10ec0*/  IMAD.U32 R10, RZ, RZ, UR8 ;  /* 0x00000008ff0a7e24 */ /* 0x000fe4000f8e00ff */
[----:B------:R-:W-:-:S07]  /*10ed0*/  IMAD.U32 R11, RZ, RZ, UR9 ;  /* 0x00000009ff0b7e24 */ /* 0x000fce000f8e00ff */
[----:B------:R-:W-:-:S07]  /*10ee0*/  LEPC R20, `(.L_x_5673) ;  /* 0x000000001014794e */ /* 0x000fce0000000000 */
[----:B---3-5:R-:W-:Y:S05]  /*10ef0*/  CALL.ABS.NOINC R14 ;  /* 0x000000000e007343 */ /* 0x028fea0003c00000 */
.L_x_5673:
[----:B------:R-:W-:Y:S01]  /*10f00*/  CS2R R4, SRZ ;  /* 0x0000000000047805 */ /* 0x000fe2000001ff00 */
[----:B------:R-:W-:Y:S06]  /*10f10*/  BRA `(.L_x_5652) ;  /* 0x00000000001c7947 */ /* 0x000fec0003800000 */
.L_x_5672:
[----:B------:R-:W2:Y:S01]  /*10f20*/  LDG.E.64 R6, desc[UR36][R6.64] ;  /* 0x0000002406067981 */ /* 0x000ea2000c1e1b00 */
[----:B0-----:R-:W-:Y:S01]  /*10f30*/  IMAD.MOV.U32 R5, RZ, RZ, RZ ;  /* 0x000000ffff057224 */ /* 0x001fe200078e00ff */
[----:B--2-4-:R0:W1:Y:S02]  /*10f40*/  I2F.U64 R4, R6 ;  /* 0x0000000600047312 */ /* 0x0140640000301000 */
[----:B01----:R-:W-:Y:S05]  /*10f50*/  BRA `(.L_x_5652) ;  /* 0x00000000000c7947 */ /* 0x003fea0003800000 */
.L_x_5671:
[----:B0-2-4-:R-:W2:Y:S01]  /*10f60*/  LDG.E R4, desc[UR36][R6.64] ;  /* 0x0000002406047981 */ /* 0x015ea2000c1e1900 */
[----:B------:R-:W-:Y:S01]  /*10f70*/  IMAD.MOV.U32 R5, RZ, RZ, RZ ;  /* 0x000000ffff057224 */ /* 0x000fe200078e00ff */
[----:B--2---:R-:W-:-:S07]  /*10f80*/  I2FP.F32.U32 R4, R4 ;  /* 0x0000000400047245 */ /* 0x004fce0000201000 */
.L_x_5652:
[----:B------:R-:W-:Y:S05]  /*10f90*/  BSYNC.RECONVERGENT B6 ;  /* 0x0000000000067941 */ /* 0x000fea0003800200 */
.L_x_5646:
[----:B------:R-:W3:Y:S01]  /*10fa0*/  LDCU.64 UR4, c[0x0][0x668] ;  /* 0x0000cd00ff0477ac */ /* 0x000ee20008000a00 */
[----:B--2-4-:R-:W-:-:S04]  /*10fb0*/  LOP3.LUT R6, R2, 0xff, RZ, 0xc0, !PT ;  /* 0x000000ff02067812 */ /* 0x014fc800078ec0ff */
[----:B------:R-:W-:Y:S01]  /*10fc0*/  ISETP.GT.AND P0, PT, R6, 0x9, PT ;  /* 0x000000090600780c */ /* 0x000fe20003f04270 */
[----:B---3-5:R-:W-:Y:S01]  /*10fd0*/  FMUL.FTZ R0, R16, UR5 ;  /* 0x0000000510007c20 */ /* 0x028fe20008410000 */
[----:B------:R-:W-:-:S03]  /*10fe0*/  FMUL.FTZ R3, R17, UR5 ;  /* 0x0000000511037c20 */ /* 0x000fc60008410000 */
[----:B------:R-:W-:Y:S01]  /*10ff0*/  FFMA.FTZ R0, R17, UR4, R0 ;  /* 0x0000000411007c23 */ /* 0x000fe20008010000 */
[----:B------:R-:W-:-:S03]  /*11000*/  FFMA.FTZ R3, R16, UR4, -R3 ;  /* 0x0000000410037c23 */ /* 0x000fc60008010803 */
[C---:B------:R-:W-:Y:S01]  /*11010*/  FMUL.FTZ R2, R0.reuse, R5 ;  /* 0x0000000500027220 */ /* 0x040fe20000410000 */
[----:B01----:R-:W-:-:S03]  /*11020*/  FMUL.FTZ R0, R0, R4 ;  /* 0x0000000400007220 */ /* 0x003fc60000410000 */
        /* <DEDUP_REMOVED lines=14> */
.L_x_5677:
[----:B------:R-:W0:Y:S02]  /*11110*/  F2I.S64.TRUNC R4, R4 ;  /* 0x0000000400047311 */ /* 0x000e24000020d900 */
[----:B0-----:R-:W-:-:S05]  /*11120*/  IMAD.MOV.U32 R3, RZ, RZ, R4 ;  /* 0x000000ffff037224 */ /* 0x001fca00078e0004 */
[----:B------:R-:W-:Y:S01]  /*11130*/  STG.E.U8 desc[UR36][R26.64], R3 ;  /* 0x000000031a007986 */ /* 0x000fe2000c101124 */
[----:B------:R-:W-:Y:S05]  /*11140*/  EXIT ;  /* 0x000000000000794d */ /* 0x000fea0003800000 */
.L_x_5676:
        /* <DEDUP_REMOVED lines=9> */
.L_x_5680:
[----:B------:R-:W0:Y:S02]  /*111e0*/  F2I.FTZ.TRUNC.NTZ R3, R4 ;  /* 0x0000000400037305 */ /* 0x000e24000021f100 */
[----:B0-----:R-:W-:Y:S01]  /*111f0*/  STG.E desc[UR36][R26.64], R3 ;  /* 0x000000031a007986 */ /* 0x001fe2000c101924 */
[----:B------:R-:W-:Y:S05]  /*11200*/  EXIT ;  /* 0x000000000000794d */ /* 0x000fea0003800000 */
.L_x_5679:
[----:B------:R-:W0:Y:S02]  /*11210*/  F2I.FTZ.TRUNC.NTZ R3, R4 ;  /* 0x0000000400037305 */ /* 0x000e24000021f100 */
[----:B0-----:R-:W-:Y:S01]  /*11220*/  STG.E.U16 desc[UR36][R26.64], R3 ;  /* 0x000000031a007986 */ /* 0x001fe2000c101524 */
[----:B------:R-:W-:Y:S05]  /*11230*/  EXIT ;  /* 0x000000000000794d */ /* 0x000fea0003800000 */
.L_x_5675:
        /* <DEDUP_REMOVED lines=8> */
.L_x_5682:
[----:B------:R-:W-:-:S05]  /*112c0*/  F2FP.F16.F32.PACK_AB R4, RZ, R4 ;  /* 0x00000004ff04723e */ /* 0x000fca00000000ff */
[----:B------:R-:W-:Y:S01]  /*112d0*/  STG.E.U16 desc[UR36][R26.64], R4 ;  /* 0x000000041a007986 */ /* 0x000fe2000c101524 */
[----:B------:R-:W-:Y:S05]  /*112e0*/  EXIT ;  /* 0x000000000000794d */ /* 0x000fea0003800000 */
.L_x_5681:
        /* <DEDUP_REMOVED lines=8> */
.L_x_5684:
[----:B------:R-:W-:-:S05]  /*11370*/  F2FP.F16.F32.PACK_AB R5, R5, R4 ;  /* 0x000000040505723e */ /* 0x000fca00000000ff */
[----:B------:R-:W-:Y:S01]  /*11380*/  STG.E desc[UR36][R26.64], R5 ;  /* 0x000000051a007986 */ /* 0x000fe2000c101924 */
[----:B------:R-:W-:Y:S05]  /*11390*/  EXIT ;  /* 0x000000000000794d */ /* 0x000fea0003800000 */
.L_x_5683:
[----:B------:R-:W-:-:S06]  /*113a0*/  FMUL.FTZ R2, R4, 1 ;  /* 0x3f80000004027820 */ /* 0x000fcc0000410000 */
[----:B------:R-:W0:Y:S02]  /*113b0*/  F2F.F64.F32 R2, R2 ;  /* 0x0000000200027310 */ /* 0x000e240000201800 */
[----:B0-----:R-:W-:Y:S01]  /*113c0*/  STG.E.64 desc[UR36][R26.64], R2 ;  /* 0x000000021a007986 */ /* 0x001fe2000c101b24 */
[----:B------:R-:W-:Y:S05]  /*113d0*/  EXIT ;  /* 0x000000000000794d */ /* 0x000fea0003800000 */
.L_x_5674:
        /* <DEDUP_REMOVED lines=13> */
.L_x_5688:
        /* <DEDUP_REMOVED lines=16> */
.L_x_5691:
[----:B------:R-:W-:-:S04]  /*115b0*/  SHF.R.U32.HI R4, RZ, 0x18, R4 ;  /* 0x00000018ff047819 */ /* 0x000fc80000011604 */
[----:B------:R-:W-:-:S04]  /*115c0*/  LOP3.LUT R3, R3, 0x80, R4, 0xf8, !PT ;  /* 0x0000008003037812 */ /* 0x000fc800078ef804 */
[----:B------:R-:W-:-:S07]  /*115d0*/  PRMT R13, R3, 0x7610, R13 ;  /* 0x00007610030d7816 */ /* 0x000fce000000000d */
.L_x_5690:
[----:B------:R-:W-:Y:S05]  /*115e0*/  BSYNC.RECONVERGENT B0 ;  /* 0x0000000000007941 */ /* 0x000fea0003800200 */
.L_x_5689:
[----:B------:R-:W-:Y:S01]  /*115f0*/  STG.E.U8 desc[UR36][R26.64], R13 ;  /* 0x0000000d1a007986 */ /* 0x000fe2000c101124 */
[----:B------:R-:W-:Y:S05]  /*11600*/  EXIT ;  /* 0x000000000000794d */ /* 0x000fea0003800000 */
.L_x_5687:
        /* <DEDUP_REMOVED lines=16> */
.L_x_5694:
[----:B------:R-:W-:-:S04]  /*11710*/  SHF.R.U32.HI R4, RZ, 0x18, R4 ;  /* 0x00000018ff047819 */ /* 0x000fc80000011604 */
[----:B------:R-:W-:-:S04]  /*11720*/  LOP3.LUT R3, R3, 0x80, R4, 0xf8, !PT ;  /* 0x0000008003037812 */ /* 0x000fc800078ef804 */
[----:B------:R-:W-:-:S07]  /*11730*/  PRMT R13, R3, 0x7610, R13 ;  /* 0x00007610030d7816 */ /* 0x000fce000000000d */
.L_x_5693:
[----:B------:R-:W-:Y:S05]  /*11740*/  BSYNC.RECONVERGENT B0 ;  /* 0x0000000000007941 */ /* 0x000fea0003800200 */
.L_x_5692:
[----:B------:R-:W-:Y:S01]  /*11750*/  STG.E.U8 desc[UR36][R26.64], R13 ;  /* 0x0000000d1a007986 */ /* 0x000fe2000c101124 */
[----:B------:R-:W-:Y:S05]  /*11760*/  EXIT ;  /* 0x000000000000794d */ /* 0x000fea0003800000 */
.L_x_5686:
        /* <DEDUP_REMOVED lines=21> */
.L_x_5696:
[----:B------:R-:W0:Y:S02]  /*118c0*/  F2I.U64.TRUNC R4, R4 ;  /* 0x0000000400047311 */ /* 0x000e24000020d800 */
[----:B0-----:R-:W-:Y:S01]  /*118d0*/  STG.E.64 desc[UR36][R26.64], R4 ;  /* 0x000000041a007986 */ /* 0x001fe2000c101b24 */
[----:B------:R-:W-:Y:S05]  /*118e0*/  EXIT ;  /* 0x000000000000794d */ /* 0x000fea0003800000 */
.L_x_5695:
[----:B------:R-:W0:Y:S02]  /*118f0*/  F2I.FTZ.U32.TRUNC.NTZ R3, R4 ;  /* 0x0000000400037305 */ /* 0x000e24000021f000 */
[----:B0-----:R-:W-:Y:S01]  /*11900*/  STG.E desc[UR36][R26.64], R3 ;  /* 0x000000031a007986 */ /* 0x001fe2000c101924 */
[----:B------:R-:W-:Y:S05]  /*11910*/  EXIT ;  /* 0x000000000000794d */ /* 0x000fea0003800000 */
.L_x_5685:
        /* <DEDUP_REMOVED lines=12> */
.L_x_5698:
        /* <DEDUP_REMOVED lines=10> */
.L_x_5697:
[----:B------:R-:W-:-:S13]  /*11a80*/  ISETP.NE.AND P0, PT, R6, 0xf, PT ;  /* 0x0000000f0600780c */ /* 0x000fda0003f05270 */
[----:B------:R-:W-:Y:S05]  /*11a90*/  @!P0 BRA `(.L_x_5699) ;  /* 0x0000000000e08947 */ /* 0x000fea0003800000 */
[----:B------:R-:W-:-:S13]  /*11aa0*/  ISETP.NE.AND P0, PT, R6, 0x17, PT ;  /* 0x000000170600780c */ /* 0x000fda0003f05270 */
[----:B------:R-:W-:Y:S05]  /*11ab0*/  @!P0 BRA `(.L_x_5700) ;  /* 0x00000000008c8947 */ /* 0x000fea0003800000 */
[----:B------:R-:W-:-:S13]  /*11ac0*/  ISETP.NE.AND P0, PT, R6, 0x18, PT ;  /* 0x000000180600780c */ /* 0x000fda0003f05270 */
[----:B------:R-:W-:Y:S05]  /*11ad0*/  @!P0 BRA `(.L_x_5701) ;  /* 0x0000000000448947 */ /* 0x000fea0003800000 */
.L_x_5678:
        /* <DEDUP_REMOVED lines=11> */
[----:B------:R-:W-:Y:S01]  /*11b90*/  IMAD.U32 R7, RZ, RZ, UR7 ;  /* 0x00000007ff077e24 */ /* 0x000fe2000f8e00ff */
[----:B----4-:R-:W-:Y:S01]  /*11ba0*/  MOV R10, UR8 ;  /* 0x00000008000a7c02 */ /* 0x010fe20008000f00 */
[----:B-1----:R-:W-:-:S07]  /*11bb0*/  IMAD.U32 R11, RZ, RZ, UR9 ;  /* 0x00000009ff0b7e24 */ /* 0x002fce000f8e00ff */
[----:B------:R-:W-:-:S07]  /*11bc0*/  LEPC R20, `(.L_x_5702) ;  /* 0x000000001014794e */ /* 0x000fce0000000000 */
[----:B--2---:R-:W-:Y:S05]  /*11bd0*/  CALL.ABS.NOINC R2 ;  /* 0x0000000002007343 */ /* 0x004fea0003c00000 */
.L_x_5702:
[----:B------:R-:W-:Y:S05]  /*11be0*/  EXIT ;  /* 0x000000000000794d */ /* 0x000fea0003800000 */
.L_x_5701:
        /* <DEDUP_REMOVED lines=12> */
.L_x_5704:
[----:B------:R-:W-:Y:S05]  /*11cb0*/  BSYNC.RECONVERGENT B0 ;  /* 0x0000000000007941 */ /* 0x000fea0003800200 */
.L_x_5703:
[----:B------:R-:W-:-:S05]  /*11cc0*/  LOP3.LUT R3, R0, 0x80, R5, 0xf8, !PT ;  /* 0x0000008000037812 */ /* 0x000fca00078ef805 */
[----:B------:R-:W-:Y:S01]  /*11cd0*/  STG.E.U8 desc[UR36][R26.64], R3 ;  /* 0x000000031a007986 */ /* 0x000fe2000c101124 */
[----:B------:R-:W-:Y:S05]  /*11ce0*/  EXIT ;  /* 0x000000000000794d */ /* 0x000fea0003800000 */
.L_x_5700:
        /* <DEDUP_REMOVED lines=11> */
.L_x_5706:
[----:B------:R-:W-:Y:S01]  /*11da0*/  IMAD.MOV.U32 R0, RZ, RZ, 0x7f ;  /* 0x0000007fff007424 */ /* 0x000fe200078e00ff */
[----:B------:R-:W-:-:S04]  /*11db0*/  ISETP.GT.U32.AND P0, PT, R2, 0x7f800000, PT ;  /* 0x7f8000000200780c */ /* 0x000fc80003f04070 */
[----:B------:R-:W-:-:S09]  /*11dc0*/  SEL R0, R0, 0x7c, P0 ;  /* 0x0000007c00007807 */ /* 0x000fd20000000000 */
.L_x_5707:
[----:B------:R-:W-:Y:S05]  /*11dd0*/  BSYNC.RECONVERGENT B0 ;  /* 0x0000000000007941 */ /* 0x000fea0003800200 */
.L_x_5705:
[----:B------:R-:W-:-:S04]  /*11de0*/  SHF.R.U32.HI R3, RZ, 0x18, R4 ;  /* 0x00000018ff037819 */ /* 0x000fc80000011604 */
[----:B------:R-:W-:-:S05]  /*11df0*/  LOP3.LUT R3, R0, 0x80, R3, 0xf8, !PT ;  /* 0x0000008000037812 */ /* 0x000fca00078ef803 */
[----:B------:R-:W-:Y:S01]  /*11e00*/  STG.E.U8 desc[UR36][R26.64], R3 ;  /* 0x000000031a007986 */ /* 0x000fe2000c101124 */
[----:B------:R-:W-:Y:S05]  /*11e10*/  EXIT ;  /* 0x000000000000794d */ /* 0x000fea0003800000 */
.L_x_5699:
[----:B------:R-:W-:-:S05]  /*11e20*/  F2FP.BF16.F32.PACK_AB R4, RZ, R4 ;  /* 0x00000004ff04723e */ /* 0x000fca00000010ff */
[----:B------:R-:W-:Y:S01]  /*11e30*/  STG.E.U16 desc[UR36][R26.64], R4 ;  /* 0x000000041a007986 */ /* 0x000fe2000c101524 */
[----:B------:R-:W-:Y:S05]  /*11e40*/  EXIT ;  /* 0x000000000000794d */ /* 0x000fea0003800000 */
.L_x_5708:
        /* <DEDUP_REMOVED lines=11> */
.L_x_23514:


//--------------------- .text._ZN2at6native27unrolled_elementwise_kernelIZZZNS0_54_GLOBAL__N__d8c5977b_16_LinearAlgebra_cu_9e10b42f_324316addr_kernel_cudaERNS_14TensorIteratorERKN3c106ScalarES8_ENKUlvE_clEvENKUlvE7_clEvEUlNS5_7complexIfEESC_SC_E_St5arrayIPcLm4EELi4E23TrivialOffsetCalculatorILi3EjESH_ILi1EjENS0_6memory12LoadWithCastILi3EEENSK_13StoreWithCastILi1EEEEEviT_T0_T2_T3_T4_T5_ --------------------------
	.section	.text._ZN2at6native27unrolled_elementwise_kernelIZZZNS0_54_GLOBAL__N__d8c5977b_16_LinearAlgebra_cu_9e10b42f_324316addr_kernel_cudaERNS_14TensorIteratorERKN3c106ScalarES8_ENKUlvE_clEvENKUlvE7_clEvEUlNS5_7complexIfEESC_SC_E_St5arrayIPcLm4EELi4E23TrivialOffsetCalculatorILi3EjESH_ILi1EjENS0_6memory12LoadWithCastILi3EEENSK_13StoreWithCastILi1EEEEEviT_T0_T2_T3_T4_T5_,"ax",@progbits
	.align	128
        .global         _ZN2at6native27unrolled_elementwise_kernelIZZZNS0_54_GLOBAL__N__d8c5977b_16_LinearAlgebra_cu_9e10b42f_324316addr_kernel_cudaERNS_14TensorIteratorERKN3c106ScalarES8_ENKUlvE_clEvENKUlvE7_clEvEUlNS5_7complexIfEESC_SC_E_St5arrayIPcLm4EELi4E23TrivialOffsetCalculatorILi3EjESH_ILi1EjENS0_6memory12LoadWithCastILi3EEENSK_13StoreWithCastILi1EEEEEviT_T0_T2_T3_T4_T5_
        .type           _ZN2at6native27unrolled_elementwise_kernelIZZZNS0_54_GLOBAL__N__d8c5977b_16_LinearAlgebra_cu_9e10b42f_324316addr_kernel_cudaERNS_14TensorIteratorERKN3c106ScalarES8_ENKUlvE_clEvENKUlvE7_clEvEUlNS5_7complexIfEESC_SC_E_St5arrayIPcLm4EELi4E23TrivialOffsetCalculatorILi3EjESH_ILi1EjENS0_6memory12LoadWithCastILi3EEENSK_13StoreWithCastILi1EEEEEviT_T0_T2_T3_T4_T5_,@function
        .size           _ZN2at6native27unrolled_elementwise_kernelIZZZNS0_54_GLOBAL__N__d8c5977b_16_LinearAlgebra_cu_9e10b42f_324316addr_kernel_cudaERNS_14TensorIteratorERKN3c106ScalarES8_ENKUlvE_clEvENKUlvE7_clEvEUlNS5_7complexIfEESC_SC_E_St5arrayIPcLm4EELi4E23TrivialOffsetCalculatorILi3EjESH_ILi1EjENS0_6memory12LoadWithCastILi3EEENSK_13StoreWithCastILi1EEEEEviT_T0_T2_T3_T4_T5_,(.L_x_23515 - _ZN2at6native27unrolled_elementwise_kernelIZZZNS0_54_GLOBAL__N__d8c5977b_16_LinearAlgebra_cu_9e10b42f_324316addr_kernel_cudaERNS_14TensorIteratorERKN3c106ScalarES8_ENKUlvE_clEvENKUlvE7_clEvEUlNS5_7complexIfEESC_SC_E_St5arrayIPcLm4EELi4E23TrivialOffsetCalculatorILi3EjESH_ILi1EjENS0_6memory12LoadWithCastILi3EEENSK_13StoreWithCastILi1EEEEEviT_T0_T2_T3_T4_T5_)
        .other          _ZN2at6native27unrolled_elementwise_kernelIZZZNS0_54_GLOBAL__N__d8c5977b_16_LinearAlgebra_cu_9e10b42f_324316addr_kernel_cudaERNS_14TensorIteratorERKN3c106ScalarES8_ENKUlvE_clEvENKUlvE7_clEvEUlNS5_7complexIfEESC_SC_E_St5arrayIPcLm4EELi4E23TrivialOffsetCalculatorILi3EjESH_ILi1EjENS0_6memory12LoadWithCastILi3EEENSK_13StoreWithCastILi1EEEEEviT_T0_T2_T3_T4_T5_,@"STO_CUDA_ENTRY STV_DEFAULT"
_ZN2at6native27unrolled_elementwise_kernelIZZZNS0_54_GLOBAL__N__d8c5977b_16_LinearAlgebra_cu_9e10b42f_324316addr_kernel_cudaERNS_14TensorIteratorERKN3c106ScalarES8_ENKUlvE_clEvENKUlvE7_clEvEUlNS5_7complexIfEESC_SC_E_St5arrayIPcLm4EELi4E23TrivialOffsetCalculatorILi3EjESH_ILi1EjENS0_6memory12LoadWithCastILi3EEENSK_13StoreWithCastILi1EEEEEviT_T0_T2_T3_T4_T5_:
.text._ZN2at6native27unrolled_elementwise_kernelIZZZNS0_54_GLOBAL__N__d8c5977b_16_LinearAlgebra_cu_9e10b42f_324316addr_kernel_cudaERNS_14TensorIteratorERKN3c106ScalarES8_ENKUlvE_clEvENKUlvE7_clEvEUlNS5_7complexIfEESC_SC_E_St5arrayIPcLm4EELi4E23TrivialOffsetCalculatorILi3EjESH_ILi1EjENS0_6memory12LoadWithCastILi3EEENSK_13StoreWithCastILi1EEEEEviT_T0_T2_T3_T4_T5_:
        /* <DEDUP_REMOVED lines=40> */
.L_x_5711:
[----:B------:R-:W0:Y:S01]  /*0280*/  LDC.64 R4, c[0x0][0x3a8] ;  /* 0x0000ea00ff047b82 */ /* 0x000e220000000a00 */
        /* <DEDUP_REMOVED lines=20> */
.L_x_5716:
[----:B------:R-:W2:Y:S01]  /*03d0*/  LDG.E.U8 R4, desc[UR36][R4.64] ;  /* 0x0000002404047981 */ /* 0x000ea2000c1e1100 */
[----:B------:R-:W-:Y:S01]  /*03e0*/  IMAD.MOV.U32 R31, RZ, RZ, RZ ;  /* 0x000000ffff1f7224 */ /* 0x000fe200078e00ff */
[----:B--2---:R-:W-:Y:S01]  /*03f0*/  I2FP.F32.U32 R30, R4 ;  /* 0x00000004001e7245 */ /* 0x004fe20000201000 */
[----:B------:R-:W-:Y:S06]  /*0400*/  BRA `(.L_x_5718) ;  /* 0x0000000c00b07947 */ /* 0x000fec0003800000 */
.L_x_5715:
        /* <DEDUP_REMOVED lines=10> */
.L_x_5720:
[----:B------:R-:W2:Y:S01]  /*04b0*/  LDG.E R4, desc[UR36][R4.64] ;  /* 0x0000002404047981 */ /* 0x000ea2000c1e1900 */
[----:B------:R-:W-:Y:S01]  /*04c0*/  IMAD.MOV.U32 R31, RZ, RZ, RZ ;  /* 0x000000ffff1f7224 */ /* 0x000fe200078e00ff */
[----:B--2---:R-:W-:Y:S01]  /*04d0*/  I2FP.F32.S32 R30, R4 ;  /* 0x00000004001e7245 */ /* 0x004fe20000201400 */
[----:B------:R-:W-:Y:S06]  /*04e0*/  BRA `(.L_x_5718) ;  /* 0x0000000c00787947 */ /* 0x000fec0003800000 */
.L_x_5719:
[----:B------:R-:W2:Y:S01]  /*04f0*/  LDG.E.U16 R4, desc[UR36][R4.64] ;  /* 0x0000002404047981 */ /* 0x000ea2000c1e1500 */
[----:B------:R-:W-:Y:S01]  /*0500*/  IMAD.MOV.U32 R31, RZ, RZ, RZ ;  /* 0x000000ffff1f7224 */ /* 0x000fe200078e00ff */
[----:B--2---:R4:W0:Y:S01]  /*0510*/  I2F.S16 R30, R4 ;  /* 0x00000004001e7306 */ /* 0x0048220000101400 */
[----:B------:R-:W-:Y:S05]  /*0520*/  BRA `(.L_x_5718) ;  /* 0x0000000c00687947 */ /* 0x000fea0003800000 */
.L_x_5714:
        /* <DEDUP_REMOVED lines=9> */
.L_x_5722:
[----:B------:R-:W2:Y:S01]  /*05c0*/  LDG.E.U16 R4, desc[UR36][R4.64] ;  /* 0x0000002404047981 */ /* 0x000ea2000c1e1500 */
[----:B------:R-:W-:Y:S02]  /*05d0*/  IMAD.MOV.U32 R31, RZ, RZ, RZ ;  /* 0x000000ffff1f7224 */ /* 0x000fe400078e00ff */
[----:B--2---:R-:W-:Y:S01]  /*05e0*/  HADD2.F32 R30, -RZ, R4.H0_H0 ;  /* 0x20000004ff1e7230 */ /* 0x004fe20000004100 */
[----:B------:R-:W-:Y:S06]  /*05f0*/  BRA `(.L_x_5718) ;  /* 0x0000000c00347947 */ /* 0x000fec0003800000 */
.L_x_5721:
        /* <DEDUP_REMOVED lines=8> */
.L_x_5724:
[----:B------:R-:W2:Y:S02]  /*0680*/  LDG.E R4, desc[UR36][R4.64] ;  /* 0x0000002404047981 */ /* 0x000ea4000c1e1900 */
[--C-:B--2---:R-:W-:Y:S02]  /*0690*/  HADD2.F32 R30, -RZ, R4.reuse.H0_H0 ;  /* 0x20000004ff1e7230 */ /* 0x104fe40000004100 */
[----:B------:R-:W-:Y:S01]  /*06a0*/  HADD2.F32 R31, -RZ, R4.H1_H1 ;  /* 0x30000004ff1f7230 */ /* 0x000fe20000004100 */
[----:B------:R-:W-:Y:S06]  /*06b0*/  BRA `(.L_x_5718) ;  /* 0x0000000c00047947 */ /* 0x000fec0003800000 */
.L_x_5723:
        /* <DEDUP_REMOVED lines=12> */
.L_x_5713:
        /* <DEDUP_REMOVED lines=13> */
.L_x_5727:
        /* <DEDUP_REMOVED lines=22> */
.L_x_5726:
        /* <DEDUP_REMOVED lines=26> */
.L_x_5729:
        /* <DEDUP_REMOVED lines=14> */
.L_x_5728:
[----:B------:R-:W2:Y:S01]  /*0c30*/  LDG.E.U16 R4, desc[UR36][R4.64] ;  /* 0x0000002404047981 */ /* 0x000ea2000c1e1500 */
[----:B------:R-:W-:Y:S02]  /*0c40*/  IMAD.MOV.U32 R31, RZ, RZ, RZ ;  /* 0x000000ffff1f7224 */ /* 0x000fe400078e00ff */
[----:B--2---:R-:W-:Y:S01]  /*0c50*/  IMAD.U32 R30, R4, 0x10000, RZ ;  /* 0x00010000041e7824 */ /* 0x004fe200078e00ff */
[----:B------:R-:W-:Y:S06]  /*0c60*/  BRA `(.L_x_5718) ;  /* 0x0000000400987947 */ /* 0x000fec0003800000 */
.L_x_5725:
        /* <DEDUP_REMOVED lines=12> */
.L_x_5732:
        /* <DEDUP_REMOVED lines=20> */
.L_x_5734:
[----:B------:R-:W-:Y:S05]  /*0e70*/  BSYNC.RECONVERGENT B0 ;  /* 0x0000000000007941 */ /* 0x000fea0003800200 */
.L_x_5733:
[----:B------:R-:W-:Y:S01]  /*0e80*/  IMAD.SHL.U32 R0, R0, 0x100000, RZ ;  /* 0x0010000000007824 */ /* 0x000fe200078e00ff */
[----:B------:R-:W-:-:S04]  /*0e90*/  LEA R3, R3, 0x3b800000, 0x17 ;  /* 0x3b80000003037811 */ /* 0x000fc800078eb8ff */
[----:B------:R-:W-:Y:S01]  /*0ea0*/  LOP3.LUT R30, R3, R0, R7, 0xfe, !PT ;  /* 0x00000000031e7212 */ /* 0x000fe200078efe07 */
[----:B------:R-:W-:Y:S06]  /*0eb0*/  BRA `(.L_x_5718) ;  /* 0x0000000400047947 */ /* 0x000fec0003800000 */
.L_x_5731:
        /* <DEDUP_REMOVED lines=20> */
.L_x_5736:
[----:B------:R-:W-:Y:S05]  /*1000*/  BSYNC.RECONVERGENT B0 ;  /* 0x0000000000007941 */ /* 0x000fea0003800200 */
.L_x_5735:
[----:B------:R-:W-:Y:S01]  /*1010*/  IMAD.SHL.U32 R0, R0, 0x200000, RZ ;  /* 0x0020000000007824 */ /* 0x000fe200078e00ff */
[----:B------:R-:W-:-:S04]  /*1020*/  LEA R3, R3, 0x37800000, 0x17 ;  /* 0x3780000003037811 */ /* 0x000fc800078eb8ff */
[----:B------:R-:W-:Y:S01]  /*1030*/  LOP3.LUT R30, R3, R0, R7, 0xfe, !PT ;  /* 0x00000000031e7212 */ /* 0x000fe200078efe07 */
[----:B------:R-:W-:Y:S06]  /*1040*/  BRA `(.L_x_5718) ;  /* 0x0000000000a07947 */ /* 0x000fec0003800000 */
.L_x_5730:
[----:B------:R-:W-:-:S09]  /*1050*/  UISETP.NE.AND UP0, UPT, UR4, 0x1c, UPT ;  /* 0x0000001c0400788c */ /* 0x000fd2000bf05270 */
[----:B------:R-:W-:Y:S05]  /*1060*/  BRA.U !UP0, `(.L_x_5737) ;  /* 0x00000001088c7547 */ /* 0x000fea000b800000 */
[----:B------:R-:W-:-:S09]  /*1070*/  UISETP.NE.AND UP0, UPT, UR4, 0x1d, UPT ;  /* 0x0000001d0400788c */ /* 0x000fd2000bf05270 */
[----:B------:R-:W-:Y:S05]  /*1080*/  BRA.U !UP0, `(.L_x_5738) ;  /* 0x0000000108747547 */ /* 0x000fea000b800000 */
[----:B------:R-:W-:-:S09]  /*1090*/  UISETP.NE.AND UP0, UPT, UR4, 0x2c, UPT ;  /* 0x0000002c0400788c */ /* 0x000fd2000bf05270 */
[----:B------:R-:W-:Y:S05]  /*10a0*/  BRA.U !UP0, `(.L_x_5739) ;  /* 0x0000000108487547 */ /* 0x000fea000b800000 */
.L_x_5717:
        /* <DEDUP_REMOVED lines=16> */
.L_x_5740:
[----:B------:R-:W-:Y:S01]  /*11b0*/  CS2R R30, SRZ ;  /* 0x00000000001e7805 */ /* 0x000fe2000001ff00 */
[----:B------:R-:W-:Y:S06]  /*11c0*/  BRA `(.L_x_5718) ;  /* 0x0000000000407947 */ /* 0x000fec0003800000 */
.L_x_5739:
        /* <DEDUP_REMOVED lines=9> */
.L_x_5738:
[----:B------:R-:W2:Y:S01]  /*1260*/  LDG.E.64 R4, desc[UR36][R4.64] ;  /* 0x0000002404047981 */ /* 0x000ea2000c1e1b00 */
[----:B------:R-:W-:Y:S01]  /*1270*/  IMAD.MOV.U32 R31, RZ, RZ, RZ ;  /* 0x000000ffff1f7224 */ /* 0x000fe200078e00ff */
[----:B--2---:R0:W1:Y:S02]  /*1280*/  I2F.U64 R30, R4 ;  /* 0x00000004001e7312 */ /* 0x0040640000301000 */
[----:B01----:R-:W-:Y:S05]  /*1290*/  BRA `(.L_x_5718) ;  /* 0x00000000000c7947 */ /* 0x003fea0003800000 */
.L_x_5737:
[----:B------:R-:W2:Y:S01]  /*12a0*/  LDG.E R4, desc[UR36][R4.64] ;  /* 0x0000002404047981 */ /* 0x000ea2000c1e1900 */
[----:B------:R-:W-:Y:S01]  /*12b0*/  IMAD.MOV.U32 R31, RZ, RZ, RZ ;  /* 0x000000ffff1f7224 */ /* 0x000fe200078e00ff */
[----:B--2---:R-:W-:-:S07]  /*12c0*/  I2FP.F32.U32 R30, R4 ;  /* 0x00000004001e7245 */ /* 0x004fce0000201000 */
.L_x_5718:
[----:B------:R-:W-:Y:S05]  /*12d0*/  BSYNC.RECONVERGENT B6 ;  /* 0x0000000000067941 */ /* 0x000fea0003800200 */
.L_x_5712:
[----:B012-4-:R-:W0:Y:S01]  /*12e0*/  LDC.64 R4, c[0x0][0x3b0] ;  /* 0x0000ec00ff047b82 */ /* 0x017e220000000a00 */
        /* <DEDUP_REMOVED lines=18> */
[----:B--2---:R2:W4:Y:S01]  /*1410*/  I2F.S16 R28, R4 ;  /* 0x00000004001c7306 */ /* 0x0045220000101400 */
[----:B------:R-:W-:Y:S05]  /*1420*/  BRA `(.L_x_5747) ;  /* 0x0000000c00c07947 */ /* 0x000fea0003800000 */
.L_x_5745:
[----:B------:R-:W2:Y:S01]  /*1430*/  LDG.E.U8 R4, desc[UR36][R4.64] ;  /* 0x0000002404047981 */ /* 0x000ea2000c1e1100 */
[----:B------:R-:W-:Y:S01]  /*1440*/  IMAD.MOV.U32 R29, RZ, RZ, RZ ;  /* 0x000000ffff1d7224 */ /* 0x000fe200078e00ff */
[----:B--2---:R-:W-:Y:S01]  /*1450*/  I2FP.F32.U32 R28, R4 ;  /* 0x00000004001c7245 */ /* 0x004fe20000201000 */
[----:B------:R-:W-:Y:S06]  /*1460*/  BRA `(.L_x_5747) ;  /* 0x0000000c00b07947 */ /* 0x000fec0003800000 */
.L_x_5744:
        /* <DEDUP_REMOVED lines=10> */
.L_x_5749:
[----:B------:R-:W2:Y:S01]  /*1510*/  LDG.E R4, desc[UR36][R4.64] ;  /* 0x0000002404047981 */ /* 0x000ea2000c1e1900 */
[----:B------:R-:W-:Y:S01]  /*1520*/  IMAD.MOV.U32 R29, RZ, RZ, RZ ;  /* 0x000000ffff1d7224 */ /* 0x000fe200078e00ff */
[----:B--2---:R-:W-:Y:S01]  /*1530*/  I2FP.F32.S32 R28, R4 ;  /* 0x00000004001c7245 */ /* 0x004fe20000201400 */
[----:B------:R-:W-:Y:S06]  /*1540*/  BRA `(.L_x_5747) ;  /* 0x0000000c00787947 */ /* 0x000fec0003800000 */
.L_x_5748:
[----:B------:R-:W2:Y:S01]  /*1550*/  LDG.E.U16 R4, desc[UR36][R4.64] ;  /* 0x0000002404047981 */ /* 0x000ea2000c1e1500 */
[----:B------:R-:W-:Y:S01]  /*1560*/  IMAD.MOV.U32 R29, RZ, RZ, RZ ;  /* 0x000000ffff1d7224 */ /* 0x000fe200078e00ff */
[----:B--2---:R0:W1:Y:S01]  /*1570*/  I2F.S16 R28, R4 ;  /* 0x00000004001c7306 */ /* 0x0040620000101400 */
[----:B------:R-:W-:Y:S05]  /*1580*/  BRA `(.L_x_5747) ;  /* 0x0000000c00687947 */ /* 0x000fea0003800000 */
.L_x_5743:
        /* <DEDUP_REMOVED lines=9> */
.L_x_5751:
[----:B------:R-:W2:Y:S01]  /*1620*/  LDG.E.U16 R4, desc[UR36][R4.64] ;  /* 0x0000002404047981 */ /* 0x000ea2000c1e1500 */
[----:B------:R-:W-:Y:S02]  /*1630*/  IMAD.MOV.U32 R29, RZ, RZ, RZ ;  /* 0x000000ffff1d7224 */ /* 0x000fe400078e00ff */
[----:B--2---:R-:W-:Y:S01]  /*1640*/  HADD2.F32 R28, -RZ, R4.H0_H0 ;  /* 0x20000004ff1c7230 */ /* 0x004fe20000004100 */
[----:B------:R-:W-:Y:S06]  /*1650*/  BRA `(.L_x_5747) ;  /* 0x0000000c00347947 */ /* 0x000fec0003800000 */
.L_x_5750:
        /* <DEDUP_REMOVED lines=8> */
.L_x_5753:
[----:B------:R-:W2:Y:S02]  /*16e0*/  LDG.E R4, desc[UR36][R4.64] ;  /* 0x0000002404047981 */ /* 0x000ea4000c1e1900 */
[--C-:B--2---:R-:W-:Y:S02]  /*16f0*/  HADD2.F32 R28, -RZ, R4.reuse.H0_H0 ;  /* 0x20000004ff1c7230 */ /* 0x104fe40000004100 */
[----:B------:R-:W-:Y:S01]  /*1700*/  HADD2.F32 R29, -RZ, R4.H1_H1 ;  /* 0x30000004ff1d7230 */ /* 0x000fe20000004100 */
[----:B------:R-:W-:Y:S06]  /*1710*/  BRA `(.L_x_5747) ;  /* 0x0000000c00047947 */ /* 0x000fec0003800000 */
.L_x_5752:
        /* <DEDUP_REMOVED lines=12> */
.L_x_5742:
        /* <DEDUP_REMOVED lines=13> */
.L_x_5756:
        /* <DEDUP_REMOVED lines=22> */
.L_x_5755:
        /* <DEDUP_REMOVED lines=26> */
.L_x_5758:
        /* <DEDUP_REMOVED lines=14> */
.L_x_5757:
[----:B------:R-:W2:Y:S01]  /*1c90*/  LDG.E.U16 R4, desc[UR36][R4.64] ;  /* 0x0000002404047981 */ /* 0x000ea2000c1e1500 */
[----:B------:R-:W-:Y:S02]  /*1ca0*/  IMAD.MOV.U32 R29, RZ, RZ, RZ ;  /* 0x000000ffff1d7224 */ /* 0x000fe400078e00ff */
[----:B--2---:R-:W-:Y:S01]  /*1cb0*/  IMAD.U32 R28, R4, 0x10000, RZ ;  /* 0x00010000041c7824 */ /* 0x004fe200078e00ff */
[----:B------:R-:W-:Y:S06]  /*1cc0*/  BRA `(.L_x_5747) ;  /* 0x0000000400987947 */ /* 0x000fec0003800000 */
.L_x_5754:
        /* <DEDUP_REMOVED lines=12> */
.L_x_5761:
        /* <DEDUP_REMOVED lines=20> */
.L_x_5763:
[----:B------:R-:W-:Y:S05]  /*1ed0*/  BSYNC.RECONVERGENT B0 ;  /* 0x0000000000007941 */ /* 0x000fea0003800200 */
.L_x_5762:
[----:B------:R-:W-:Y:S01]  /*1ee0*/  IMAD.SHL.U32 R0, R0, 0x100000, RZ ;  /* 0x0010000000007824 */ /* 0x000fe200078e00ff */
[----:B------:R-:W-:-:S04]  /*1ef0*/  LEA R3, R3, 0x3b800000, 0x17 ;  /* 0x3b80000003037811 */ /* 0x000fc800078eb8ff */
[----:B------:R-:W-:Y:S01]  /*1f00*/  LOP3.LUT R28, R3, R0, R7, 0xfe, !PT ;  /* 0x00000000031c7212 */ /* 0x000fe200078efe07 */
[----:B------:R-:W-:Y:S06]  /*1f10*/  BRA `(.L_x_5747) ;  /* 0x0000000400047947 */ /* 0x000fec0003800000 */
.L_x_5760:
        /* <DEDUP_REMOVED lines=20> */
.L_x_5765:
[----:B------:R-:W-:Y:S05]  /*2060*/  BSYNC.RECONVERGENT B0 ;  /* 0x0000000000007941 */ /* 0x000fea0003800200 */
.L_x_5764:
[----:B------:R-:W-:Y:S01]  /*2070*/  IMAD.SHL.U32 R0, R0, 0x200000, RZ ;  /* 0x0020000000007824 */ /* 0x000fe200078e00ff */
[----:B------:R-:W-:-:S04]  /*2080*/  LEA R3, R3, 0x37800000, 0x17 ;  /* 0x3780000003037811 */ /* 0x000fc800078eb8ff */
[----:B------:R-:W-:Y:S01]  /*2090*/  LOP3.LUT R28, R3, R0, R7, 0xfe, !PT ;  /* 0x00000000031c7212 */ /* 0x000fe200078efe07 */
[----:B------:R-:W-:Y:S06]  /*20a0*/  BRA `(.L_x_5747) ;  /* 0x0000000000a07947 */ /* 0x000fec0003800000 */
.L_x_5759:
[----:B------:R-:W-:-:S09]  /*20b0*/  UISETP.NE.AND UP0, UPT, UR4, 0x1c, UPT ;  /* 0x0000001c0400788c */ /* 0x000fd2000bf05270 */
[----:B------:R-:W-:Y:S05]  /*20c0*/  BRA.U !UP0, `(.L_x_5766) ;  /* 0x00000001088c7547 */ /* 0x000fea000b800000 */
[----:B------:R-:W-:-:S09]  /*20d0*/  UISETP.NE.AND UP0, UPT, UR4, 0x1d, UPT ;  /* 0x0000001d0400788c */ /* 0x000fd2000bf05270 */
[----:B------:R-:W-:Y:S05]  /*20e0*/  BRA.U !UP0, `(.L_x_5767) ;  /* 0x0000000108747547 */ /* 0x000fea000b800000 */
[----:B------:R-:W-:-:S09]  /*20f0*/  UISETP.NE.AND UP0, UPT, UR4, 0x2c, UPT ;  /* 0x0000002c0400788c */ /* 0x000fd2000bf05270 */
[----:B------:R-:W-:Y:S05]  /*2100*/  BRA.U !UP0, `(.L_x_5768) ;  /* 0x0000000108487547 */ /* 0x000fea000b800000 */
.L_x_5746:
[----:B------:R-:W-:Y:S01]  /*2110*/  MOV R0, 0x228 ;  /* 0x0000022800007802 */ /* 0x000fe20000000f00 */
[----:B------:R-:W0:Y:S01]  /*2120*/  LDCU.64 UR4, c[0x4][0x218] ;  /* 0x01004300ff0477ac */ /* 0x000e220008000a00 */
[----:B------:R-:W-:Y:S02]  /*2130*/  IMAD.MOV.U32 R8, RZ, RZ, 0x4e ;  /* 0x0000004eff087424 */ /* 0x000fe400078e00ff */
[----:B------:R1:W2:Y:S01]  /*2140*/  LDC.64 R14, c[0x4][R0] ;  /* 0x01000000000e7b82 */ /* 0x0002a20000000a00 */
[----:B------:R-:W4:Y:S01]  /*2150*/  LDCU.64 UR6, c[0x4][0x220] ;  /* 0x01004400ff0677ac */ /* 0x000f220008000a00 */
[----:B------:R-:W-:Y:S02]  /*2160*/  IMAD.MOV.U32 R12, RZ, RZ, 0x1 ;  /* 0x00000001ff0c7424 */ /* 0x000fe400078e00ff */
[----:B------:R-:W-:Y:S01]  /*2170*/  IMAD.MOV.U32 R13, RZ, RZ, RZ ;  /* 0x000000ffff0d7224 */ /* 0x000fe200078e00ff */
[----:B------:R-:W3:Y:S01]  /*2180*/  LDCU.64 UR8, c[0x4][0x90] ;  /* 0x01001200ff0877ac */ /* 0x000ee20008000a00 */
[----:B0-----:R-:W-:-:S02]  /*2190*/  IMAD.U32 R4, RZ, RZ, UR4 ;  /* 0x00000004ff047e24 */ /* 0x001fc4000f8e00ff */
[----:B------:R-:W-:Y:S02]  /*21a0*/  IMAD.U32 R5, RZ, RZ, UR5 ;  /* 0x00000005ff057e24 */ /* 0x000fe4000f8e00ff */
[----:B----4-:R-:W-:Y:S02]  /*21b0*/  IMAD.U32 R6, RZ, RZ, UR6 ;  /* 0x00000006ff067e24 */ /* 0x010fe4000f8e00ff */
[----:B------:R-:W-:Y:S02]  /*21c0*/  IMAD.U32 R7, RZ, RZ, UR7 ;  /* 0x00000007ff077e24 */ /* 0x000fe4000f8e00ff */
[----:B---3--:R-:W-:Y:S02]  /*21d0*/  IMAD.U32 R10, RZ, RZ, UR8 ;  /* 0x00000008ff0a7e24 */ /* 0x008fe4000f8e00ff */
[----:B-1----:R-:W-:-:S07]  /*21e0*/  IMAD.U32 R11, RZ, RZ, UR9 ;  /* 0x00000009ff0b7e24 */ /* 0x002fce000f8e00ff */
[----:B------:R-:W-:-:S07]  /*21f0*/  LEPC R20, `(.L_x_5769) ;  /* 0x000000001014794e */ /* 0x000fce0000000000 */
[----:B--2--5:R-:W-:Y:S05]  /*2200*/  CALL.ABS.NOINC R14 ;  /* 0x000000000e007343 */ /* 0x024fea0003c00000 */
.L_x_5769:
[----:B------:R-:W-:Y:S01]  /*2210*/  CS2R R28, SRZ ;  /* 0x00000000001c7805 */ /* 0x000fe2000001ff00 */
[----:B------:R-:W-:Y:S06]  /*2220*/  BRA `(.L_x_5747) ;  /* 0x0000000000407947 */ /* 0x000fec0003800000 */
.L_x_5768:
        /* <DEDUP_REMOVED lines=9> */
.L_x_5767:
[----:B------:R-:W2:Y:S01]  /*22c0*/  LDG.E.64 R4, desc[UR36][R4.64] ;  /* 0x0000002404047981 */ /* 0x000ea2000c1e1b00 */
[----:B------:R-:W-:Y:S01]  /*22d0*/  IMAD.MOV.U32 R29, RZ, RZ, RZ ;  /* 0x000000ffff1d7224 */ /* 0x000fe200078e00ff */
[----:B--2---:R0:W1:Y:S02]  /*22e0*/  I2F.U64 R28, R4 ;  /* 0x00000004001c7312 */ /* 0x0040640000301000 */
[----:B01----:R-:W-:Y:S05]  /*22f0*/  BRA `(.L_x_5747) ;  /* 0x00000000000c7947 */ /* 0x003fea0003800000 */
.L_x_5766:
[----:B------:R-:W2:Y:S01]  /*2300*/  LDG.E R4, desc[UR36][R4.64] ;  /* 0x0000002404047981 */ /* 0x000ea2000c1e1900 */
[----:B------:R-:W-:Y:S01]  /*2310*/  IMAD.MOV.U32 R29, RZ, RZ, RZ ;  /* 0x000000ffff1d7224 */ /* 0x000fe200078e00ff */
[----:B--2---:R-:W-:-:S07]  /*2320*/  I2FP.F32.U32 R28, R4 ;  /* 0x00000004001c7245 */ /* 0x004fce0000201000 */
.L_x_5747:
[----:B------:R-:W-:Y:S05]  /*2330*/  BSYNC.RECONVERGENT B6 ;  /* 0x0000000000067941 */ /* 0x000fea0003800200 */
.L_x_5741:
[----:B------:R-:W-:-:S07]  /*2340*/  VIADD R37, R35, 0x80 ;  /* 0x0000008023257836 */ /* 0x000fce0000000000 */
.L_x_5710:
[----:B------:R-:W-:Y:S05]  /*2350*/  BSYNC.RECONVERGENT B7 ;  /* 0x0000000000077941 */ /* 0x000fea0003800200 */
.L_x_5709:
[----:B------:R-:W-:Y:S01]  /*2360*/  ISETP.GE.AND P0, PT, R37, R34, PT ;  /* 0x000000222500720c */ /* 0x000fe20003f06270 */
[----:B------:R-:W-:Y:S01]  /*2370*/  BSSY.RECONVERGENT B7, `(.L_x_5770) ;  /* 0x000022a000077945 */ /* 0x000fe20003800200 */
[----:B------:R-:W-:Y:S02]  /*2380*/  CS2R R26, SRZ ;  /* 0x00000000001a7805 */ /* 0x000fe4000001ff00 */
[----:B------:R-:W-:-:S09]  /*2390*/  CS2R R24, SRZ ;  /* 0x0000000000187805 */ /* 0x000fd2000001ff00 */
[----:B------:R-:W-:Y:S05]  /*23a0*/  @P0 BRA `(.L_x_5771) ;  /* 0x0000002000980947 */ /* 0x000fea0003800000 */
[----:B------:R-:W-:Y:S01]  /*23b0*/  IMAD.MOV.U32 R3, RZ, RZ, 0x1 ;  /* 0x00000001ff037424 */ /* 0x000fe200078e00ff */
[----:B------:R-:W-:Y:S01]  /*23c0*/  LOP3.LUT R0, R36, 0xff, RZ, 0xc0, !PT ;  /* 0x000000ff24007812 */ /* 0x000fe200078ec0ff */
[----:B------:R-:W-:Y:S01]  /*23d0*/  IMAD R16, R2, 0x200, R37 ;  /* 0x0000020002107824 */ /* 0x000fe200078e0225 */
[----:B------:R-:W-:Y:S02]  /*23e0*/  ISETP.LE.U32.AND P1, PT, R36, 0x2c, PT ;  /* 0x0000002c2400780c */ /* 0x000fe40003f23070 */
[CC--:B012---:R-:W-:Y:S02]  /*23f0*/  SHF.L.U32 R4, R3.reuse, R0.reuse, RZ ;  /* 0x0000000003047219 */ /* 0x0c7fe400000006ff */
        /* <DEDUP_REMOVED lines=20> */
.L_x_5772:
        /* <DEDUP_REMOVED lines=21> */
.L_x_5777:
[----:B------:R-:W2:Y:S01]  /*2690*/  LDG.E.U8 R4, desc[UR36][R4.64] ;  /* 0x0000002404047981 */ /* 0x000ea2000c1e1100 */
[----:B------:R-:W-:Y:S01]  /*26a0*/  IMAD.MOV.U32 R27, RZ, RZ, RZ ;  /* 0x000000ffff1b7224 */ /* 0x000fe200078e00ff */
[----:B--2---:R-:W-:Y:S01]  /*26b0*/  I2FP.F32.U32 R26, R4 ;  /* 0x00000004001a7245 */ /* 0x004fe20000201000 */
[----:B------:R-:W-:Y:S06]  /*26c0*/  BRA `(.L_x_5779) ;  /* 0x0000000c00b07947 */ /* 0x000fec0003800000 */
.L_x_5776:
        /* <DEDUP_REMOVED lines=10> */
.L_x_5781:
[----:B------:R-:W2:Y:S01]  /*2770*/  LDG.E R4, desc[UR36][R4.64] ;  /* 0x0000002404047981 */ /* 0x000ea2000c1e1900 */
[----:B------:R-:W-:Y:S01]  /*2780*/  IMAD.MOV.U32 R27, RZ, RZ, RZ ;  /* 0x000000ffff1b7224 */ /* 0x000fe200078e00ff */
[----:B--2---:R-:W-:Y:S01]  /*2790*/  I2FP.F32.S32 R26, R4 ;  /* 0x00000004001a7245 */ /* 0x004fe20000201400 */
[----:B------:R-:W-:Y:S06]  /*27a0*/  BRA `(.L_x_5779) ;  /* 0x0000000c00787947 */ /* 0x000fec0003800000 */
.L_x_5780:
[----:B------:R-:W2:Y:S01]  /*27b0*/  LDG.E.U16 R4, desc[UR36][R4.64] ;  /* 0x0000002404047981 */ /* 0x000ea2000c1e1500 */
[----:B------:R-:W-:Y:S01]  /*27c0*/  IMAD.MOV.U32 R27, RZ, RZ, RZ ;  /* 0x000000ffff1b7224 */ /* 0x000fe200078e00ff */
[----:B--2---:R0:W1:Y:S01]  /*27d0*/  I2F.S16 R26, R4 ;  /* 0x00000004001a7306 */ /* 0x0040620000101400 */
[----:B------:R-:W-:Y:S05]  /*27e0*/  BRA `(.L_x_5779) ;  /* 0x0000000c00687947 */ /* 0x000fea0003800000 */
.L_x_5775:
        /* <DEDUP_REMOVED lines=9> */
.L_x_5783:
[----:B------:R-:W2:Y:S01]  /*2880*/  LDG.E.U16 R4, desc[UR36][R4.64] ;  /* 0x0000002404047981 */ /* 0x000ea2000c1e1500 */
[----:B------:R-:W-:Y:S02]  /*2890*/  IMAD.MOV.U32 R27, RZ, RZ, RZ ;  /* 0x000000ffff1b7224 */ /* 0x000fe400078e00ff */
[----:B--2---:R-:W-:Y:S01]  /*28a0*/  HADD2.F32 R26, -RZ, R4.H0_H0 ;  /* 0x20000004ff1a7230 */ /* 0x004fe20000004100 */
[----:B------:R-:W-:Y:S06]  /*28b0*/  BRA `(.L_x_5779) ;  /* 0x0000000c00347947 */ /* 0x000fec0003800000 */
.L_x_5782:
        /* <DEDUP_REMOVED lines=8> */
.L_x_5785:
[----:B------:R-:W2:Y:S02]  /*2940*/  LDG.E R4, desc[UR36][R4.64] ;  /* 0x0000002404047981 */ /* 0x000ea4000c1e1900 */
[--C-:B--2---:R-:W-:Y:S02]  /*2950*/  HADD2.F32 R26, -RZ, R4.reuse.H0_H0 ;  /* 0x20000004ff1a7230 */ /* 0x104fe40000004100 */
[----:B------:R-:W-:Y:S01]  /*2960*/  HADD2.F32 R27, -RZ, R4.H1_H1 ;  /* 0x30000004ff1b7230 */ /* 0x000fe20000004100 */
[----:B------:R-:W-:Y:S06]  /*2970*/  BRA `(.L_x_5779) ;  /* 0x0000000c00047947 */ /* 0x000fec0003800000 */
.L_x_5784:
        /* <DEDUP_REMOVED lines=12> */
.L_x_5774:
        /* <DEDUP_REMOVED lines=13> */
.L_x_5788:
        /* <DEDUP_REMOVED lines=22> */
.L_x_5787:
        /* <DEDUP_REMOVED lines=26> */
.L_x_5790:
        /* <DEDUP_REMOVED lines=14> */
.L_x_5789:
[----:B------:R-:W2:Y:S01]  /*2ef0*/  LDG.E.U16 R4, desc[UR36][R4.64] ;  /* 0x0000002404047981 */ /* 0x000ea2000c1e1500 */
[----:B------:R-:W-:Y:S02]  /*2f00*/  IMAD.MOV.U32 R27, RZ, RZ, RZ ;  /* 0x000000ffff1b7224 */ /* 0x000fe400078e00ff */
[----:B--2---:R-:W-:Y:S01]  /*2f10*/  IMAD.U32 R26, R4, 0x10000, RZ ;  /* 0x00010000041a7824 */ /* 0x004fe200078e00ff */
[----:B------:R-:W-:Y:S06]  /*2f20*/  BRA `(.L_x_5779) ;  /* 0x0000000400987947 */ /* 0x000fec0003800000 */
.L_x_5786:
        /* <DEDUP_REMOVED lines=12> */
.L_x_5793:
        /* <DEDUP_REMOVED lines=20> */
.L_x_5795:
[----:B------:R-:W-:Y:S05]  /*3130*/  BSYNC.RECONVERGENT B0 ;  /* 0x0000000000007941 */ /* 0x000fea0003800200 */
.L_x_5794:
[----:B------:R-:W-:Y:S01]  /*3140*/  IMAD.SHL.U32 R0, R0, 0x100000, RZ ;  /* 0x0010000000007824 */ /* 0x000fe200078e00ff */
[----:B------:R-:W-:-:S04]  /*3150*/  LEA R3, R3, 0x3b800000, 0x17 ;  /* 0x3b80000003037811 */ /* 0x000fc800078eb8ff */
[----:B------:R-:W-:Y:S01]  /*3160*/  LOP3.LUT R26, R3, R0, R7, 0xfe, !PT ;  /* 0x00000000031a7212 */ /* 0x000fe200078efe07 */
[----:B------:R-:W-:Y:S06]  /*3170*/  BRA `(.L_x_5779) ;  /* 0x0000000400047947 */ /* 0x000fec0003800000 */
.L_x_5792:
        /* <DEDUP_REMOVED lines=20> */
.L_x_5797:
[----:B------:R-:W-:Y:S05]  /*32c0*/  BSYNC.RECONVERGENT B0 ;  /* 0x0000000000007941 */ /* 0x000fea0003800200 */
.L_x_5796:
[----:B------:R-:W-:Y:S01]  /*32d0*/  IMAD.SHL.U32 R0, R0, 0x200000, RZ ;  /* 0x0020000000007824 */ /* 0x000fe200078e00ff */
[----:B------:R-:W-:-:S04]  /*32e0*/  LEA R3, R3, 0x37800000, 0x17 ;  /* 0x3780000003037811 */ /* 0x000fc800078eb8ff */
[----:B------:R-:W-:Y:S01]  /*32f0*/  LOP3.LUT R26, R3, R0, R7, 0xfe, !PT ;  /* 0x00000000031a7212 */ /* 0x000fe200078efe07 */
[----:B------:R-:W-:Y:S06]  /*3300*/  BRA `(.L_x_5779) ;  /* 0x0000000000a07947 */ /* 0x000fec0003800000 */
.L_x_5791:
        /* <DEDUP_REMOVED lines=15> */
.L_x_5778:
        /* <DEDUP_REMOVED lines=16> */
.L_x_5800:
[----:B------:R-:W-:Y:S01]  /*3500*/  CS2R R26, SRZ ;  /* 0x00000000001a7805 */ /* 0x000fe2000001ff00 */
[----:B------:R-:W-:Y:S06]  /*3510*/  BRA `(.L_x_5779) ;  /* 0x00000000001c7947 */ /* 0x000fec0003800000 */
.L_x_5799:
[----:B------:R-:W2:Y:S01]  /*3520*/  LDG.E.64 R4, desc[UR36][R4.64] ;  /* 0x0000002404047981 */ /* 0x000ea2000c1e1b00 */
[----:B------:R-:W-:Y:S01]  /*3530*/  IMAD.MOV.U32 R27, RZ, RZ, RZ ;  /* 0x000000ffff1b7224 */ /* 0x000fe200078e00ff */
[----:B--2---:R0:W1:Y:S02]  /*3540*/  I2F.U64 R26, R4 ;  /* 0x00000004001a7312 */ /* 0x0040640000301000 */
[----:B01----:R-:W-:Y:S05]  /*3550*/  BRA `(.L_x_5779) ;  /* 0x00000000000c7947 */ /* 0x003fea0003800000 */
.L_x_5798:
[----:B------:R-:W2:Y:S01]  /*3560*/  LDG.E R4, desc[UR36][R4.64] ;  /* 0x0000002404047981 */ /* 0x000ea2000c1e1900 */
[----:B------:R-:W-:Y:S01]  /*3570*/  IMAD.MOV.U32 R27, RZ, RZ, RZ ;  /* 0x000000ffff1b7224 */ /* 0x000fe200078e00ff */
[----:B--2---:R-:W-:-:S07]  /*3580*/  I2FP.F32.U32 R26, R4 ;  /* 0x00000004001a7245 */ /* 0x004fce0000201000 */
.L_x_5779:
[----:B------:R-:W-:Y:S05]  /*3590*/  BSYNC.RECONVERGENT B6 ;  /* 0x0000000000067941 */ /* 0x000fea0003800200 */
.L_x_5773:
        /* <DEDUP_REMOVED lines=21> */
.L_x_5805:
[----:B------:R-:W2:Y:S01]  /*36f0*/  LDG.E.U8 R4, desc[UR36][R4.64] ;  /* 0x0000002404047981 */ /* 0x000ea2000c1e1100 */
[----:B------:R-:W-:Y:S01]  /*3700*/  IMAD.MOV.U32 R25, RZ, RZ, RZ ;  /* 0x000000ffff197224 */ /* 0x000fe200078e00ff */
[----:B--2---:R-:W-:Y:S01]  /*3710*/  I2FP.F32.U32 R24, R4 ;  /* 0x0000000400187245 */ /* 0x004fe20000201000 */
[----:B------:R-:W-:Y:S06]  /*3720*/  BRA `(.L_x_5807) ;  /* 0x0000000c00b07947 */ /* 0x000fec0003800000 */
.L_x_5804:
        /* <DEDUP_REMOVED lines=10> */
.L_x_5809:
[----:B------:R-:W2:Y:S01]  /*37d0*/  LDG.E R4, desc[UR36][R4.64] ;  /* 0x0000002404047981 */ /* 0x000ea2000c1e1900 */
[----:B------:R-:W-:Y:S01]  /*37e0*/  IMAD.MOV.U32 R25, RZ, RZ, RZ ;  /* 0x000000ffff197224 */ /* 0x000fe200078e00ff */
[----:B--2---:R-:W-:Y:S01]  /*37f0*/  I2FP.F32.S32 R24, R4 ;  /* 0x0000000400187245 */ /* 0x004fe20000201400 */
[----:B------:R-:W-:Y:S06]  /*3800*/  BRA `(.L_x_5807) ;  /* 0x0000000c00787947 */ /* 0x000fec0003800000 */
.L_x_5808:
[----:B------:R-:W2:Y:S01]  /*3810*/  LDG.E.U16 R4, desc[UR36][R4.64] ;  /* 0x0000002404047981 */ /* 0x000ea2000c1e1500 */
[----:B------:R-:W-:Y:S01]  /*3820*/  IMAD.MOV.U32 R25, RZ, RZ, RZ ;  /* 0x000000ffff197224 */ /* 0x000fe200078e00ff */
[----:B--2---:R2:W0:Y:S01]  /*3830*/  I2F.S16 R24, R4 ;  /* 0x0000000400187306 */ /* 0x0044220000101400 */
[----:B------:R-:W-:Y:S05]  /*3840*/  BRA `(.L_x_5807) ;  /* 0x0000000c00687947 */ /* 0x000fea0003800000 */
.L_x_5803:
        /* <DEDUP_REMOVED lines=9> */
.L_x_5811:
[----:B------:R-:W2:Y:S01]  /*38e0*/  LDG.E.U16 R4, desc[UR36][R4.64] ;  /* 0x0000002404047981 */ /* 0x000ea2000c1e1500 */
[----:B------:R-:W-:Y:S02]  /*38f0*/  IMAD.MOV.U32 R25, RZ, RZ, RZ ;  /* 0x000000ffff197224 */ /* 0x000fe400078e00ff */
[----:B--2---:R-:W-:Y:S01]  /*3900*/  HADD2.F32 R24, -RZ, R4.H0_H0 ;  /* 0x20000004ff187230 */ /* 0x004fe20000004100 */
[----:B------:R-:W-:Y:S06]  /*3910*/  BRA `(.L_x_5807) ;  /* 0x0000000c00347947 */ /* 0x000fec0003800000 */
.L_x_5810:
        /* <DEDUP_REMOVED lines=8> */
.L_x_5813:
[----:B------:R-:W2:Y:S02]  /*39a0*/  LDG.E R4, desc[UR36][R4.64] ;  /* 0x0000002404047981 */ /* 0x000ea4000c1e1900 */
[--C-:B--2---:R-:W-:Y:S02]  /*39b0*/  HADD2.F32 R24, -RZ, R4.reuse.H0_H0 ;  /* 0x20000004ff187230 */ /* 0x104fe40000004100 */
[----:B------:R-:W-:Y:S01]  /*39c0*/  HADD2.F32 R25, -RZ, R4.H1_H1 ;  /* 0x30000004ff197230 */ /* 0x000fe20000004100 */
[----:B------:R-:W-:Y:S06]  /*39d0*/  BRA `(.L_x_5807) ;  /* 0x0000000c00047947 */ /* 0x000fec0003800000 */
.L_x_5812:
        /* <DEDUP_REMOVED lines=12> */
.L_x_5802:
        /* <DEDUP_REMOVED lines=13> */
.L_x_5816:
        /* <DEDUP_REMOVED lines=22> */
.L_x_5815:
        /* <DEDUP_REMOVED lines=26> */
.L_x_5818:
        /* <DEDUP_REMOVED lines=14> */
.L_x_5817:
[----:B------:R-:W2:Y:S01]  /*3f50*/  LDG.E.U16 R4, desc[UR36][R4.64] ;  /* 0x0000002404047981 */ /* 0x000ea2000c1e1500 */
[----:B------:R-:W-:Y:S02]  /*3f60*/  IMAD.MOV.U32 R25, RZ, RZ, RZ ;  /* 0x000000ffff197224 */ /* 0x000fe400078e00ff */
[----:B--2---:R-:W-:Y:S01]  /*3f70*/  IMAD.U32 R24, R4, 0x10000, RZ ;  /* 0x0001000004187824 */ /* 0x004fe200078e00ff */
[----:B------:R-:W-:Y:S06]  /*3f80*/  BRA `(.L_x_5807) ;  /* 0x0000000400987947 */ /* 0x000fec0003800000 */
.L_x_5814:
        /* <DEDUP_REMOVED lines=12> */
.L_x_5821:
        /* <DEDUP_REMOVED lines=20> */
.L_x_5823:
[----:B------:R-:W-:Y:S05]  /*4190*/  BSYNC.RECONVERGENT B0 ;  /* 0x0000000000007941 */ /* 0x000fea0003800200 */
.L_x_5822:
[----:B------:R-:W-:Y:S01]  /*41a0*/  IMAD.SHL.U32 R0, R0, 0x100000, RZ ;  /* 0x0010000000007824 */ /* 0x000fe200078e00ff */
[----:B------:R-:W-:-:S04]  /*41b0*/  LEA R3, R3, 0x3b800000, 0x17 ;  /* 0x3b80000003037811 */ /* 0x000fc800078eb8ff */
[----:B------:R-:W-:Y:S01]  /*41c0*/  LOP3.LUT R24, R3, R0, R7, 0xfe, !PT ;  /* 0x0000000003187212 */ /* 0x000fe200078efe07 */
[----:B------:R-:W-:Y:S06]  /*41d0*/  BRA `(.L_x_5807) ;  /* 0x0000000400047947 */ /* 0x000fec0003800000 */
.L_x_5820:
        /* <DEDUP_REMOVED lines=20> */
.L_x_5825:
[----:B------:R-:W-:Y:S05]  /*4320*/  BSYNC.RECONVERGENT B0 ;  /* 0x0000000000007941 */ /* 0x000fea0003800200 */
.L_x_5824:
[----:B------:R-:W-:Y:S01]  /*4330*/  IMAD.SHL.U32 R0, R0, 0x200000, RZ ;  /* 0x0020000000007824 */ /* 0x000fe200078e00ff */
[----:B------:R-:W-:-:S04]  /*4340*/  LEA R3, R3, 0x37800000, 0x17 ;  /* 0x3780000003037811 */ /* 0x000fc800078eb8ff */
[----:B------:R-:W-:Y:S01]  /*4350*/  LOP3.LUT R24, R3, R0, R7, 0xfe, !PT ;  /* 0x0000000003187212 */ /* 0x000fe200078efe07 */
[----:B------:R-:W-:Y:S06]  /*4360*/  BRA `(.L_x_5807) ;  /* 0x0000000000a07947 */ /* 0x000fec0003800000 */
.L_x_5819:
        /* <DEDUP_REMOVED lines=15> */
.L_x_5806:
        /* <DEDUP_REMOVED lines=16> */
.L_x_5828:
[----:B------:R-:W-:Y:S01]  /*4560*/  CS2R R24, SRZ ;  /* 0x0000000000187805 */ /* 0x000fe2000001ff00 */
[----:B------:R-:W-:Y:S06]  /*4570*/  BRA `(.L_x_5807) ;  /* 0x00000000001c7947 */ /* 0x000fec0003800000 */
.L_x_5827:
[----:B------:R-:W2:Y:S01]  /*4580*/  LDG.E.64 R4, desc[UR36][R4.64] ;  /* 0x0000002404047981 */ /* 0x000ea2000c1e1b00 */
[----:B------:R-:W-:Y:S01]  /*4590*/  IMAD.MOV.U32 R25, RZ, RZ, RZ ;  /* 0x000000ffff197224 */ /* 0x000fe200078e00ff */
[----:B--2---:R0:W1:Y:S02]  /*45a0*/  I2F.U64 R24, R4 ;  /* 0x0000000400187312 */ /* 0x0040640000301000 */
[----:B01----:R-:W-:Y:S05]  /*45b0*/  BRA `(.L_x_5807) ;  /* 0x00000000000c7947 */ /* 0x003fea0003800000 */
.L_x_5826:
[----:B------:R-:W2:Y:S01]  /*45c0*/  LDG.E R4, desc[UR36][R4.64] ;  /* 0x0000002404047981 */ /* 0x000ea2000c1e1900 */
[----:B------:R-:W-:Y:S01]  /*45d0*/  IMAD.MOV.U32 R25, RZ, RZ, RZ ;  /* 0x000000ffff197224 */ /* 0x000fe200078e00ff */
[----:B--2---:R-:W-:-:S07]  /*45e0*/  I2FP.F32.U32 R24, R4 ;  /* 0x0000000400187245 */ /* 0x004fce0000201000 */
.L_x_5807:
[----:B------:R-:W-:Y:S05]  /*45f0*/  BSYNC.RECONVERGENT B6 ;  /* 0x0000000000067941 */ /* 0x000fea0003800200 */
.L_x_5801:
[----:B------:R-:W-:-:S07]  /*4600*/  VIADD R37, R37, 0x80 ;  /* 0x0000008025257836 */ /* 0x000fce0000000000 */
.L_x_5771:
[----:B------:R-:W-:Y:S05]  /*4610*/  BSYNC.RECONVERGENT B7 ;  /* 0x0000000000077941 */ /* 0x000fea0003800200 */
.L_x_5770:
        /* <DEDUP_REMOVED lines=30> */
.L_x_5831:
        /* <DEDUP_REMOVED lines=21> */
.L_x_5836:
[----:B------:R-:W2:Y:S01]  /*4950*/  LDG.E.U8 R4, desc[UR36][R4.64] ;  /* 0x0000002404047981 */ /* 0x000ea2000c1e1100 */
[----:B------:R-:W-:Y:S01]  /*4960*/  IMAD.MOV.U32 R23, RZ, RZ, RZ ;  /* 0x000000ffff177224 */ /* 0x000fe200078e00ff */
[----:B--2---:R-:W-:Y:S01]  /*4970*/  I2FP.F32.U32 R22, R4 ;  /* 0x0000000400167245 */ /* 0x004fe20000201000 */
[----:B------:R-:W-:Y:S06]  /*4980*/  BRA `(.L_x_5838) ;  /* 0x0000000c00b07947 */ /* 0x000fec0003800000 */
.L_x_5835:
        /* <DEDUP_REMOVED lines=10> */
.L_x_5840:
[----:B------:R-:W2:Y:S01]  /*4a30*/  LDG.E R4, desc[UR36][R4.64] ;  /* 0x0000002404047981 */ /* 0x000ea2000c1e1900 */
[----:B------:R-:W-:Y:S01]  /*4a40*/  IMAD.MOV.U32 R23, RZ, RZ, RZ ;  /* 0x000000ffff177224 */ /* 0x000fe200078e00ff */
[----:B--2---:R-:W-:Y:S01]  /*4a50*/  I2FP.F32.S32 R22, R4 ;  /* 0x0000000400167245 */ /* 0x004fe20000201400 */
[----:B------:R-:W-:Y:S06]  /*4a60*/  BRA `(.L_x_5838) ;  /* 0x0000000c00787947 */ /* 0x000fec0003800000 */
.L_x_5839:
[----:B------:R-:W2:Y:S01]  /*4a70*/  LDG.E.U16 R4, desc[UR36][R4.64] ;  /* 0x0000002404047981 */ /* 0x000ea2000c1e1500 */
[----:B------:R-:W-:Y:S01]  /*4a80*/  IMAD.MOV.U32 R23, RZ, RZ, RZ ;  /* 0x000000ffff177224 */ /* 0x000fe200078e00ff */
[----:B--2---:R2:W0:Y:S01]  /*4a90*/  I2F.S16 R22, R4 ;  /* 0x0000000400167306 */ /* 0x0044220000101400 */
[----:B------:R-:W-:Y:S05]  /*4aa0*/  BRA `(.L_x_5838) ;  /* 0x0000000c00687947 */ /* 0x000fea0003800000 */
.L_x_5834:
        /* <DEDUP_REMOVED lines=9> */
.L_x_5842:
[----:B------:R-:W2:Y:S01]  /*4b40*/  LDG.E.U16 R4, desc[UR36][R4.64] ;  /* 0x0000002404047981 */ /* 0x000ea2000c1e1500 */
[----:B------:R-:W-:Y:S02]  /*4b50*/  IMAD.MOV.U32 R23, RZ, RZ, RZ ;  /* 0x000000ffff177224 */ /* 0x000fe400078e00ff */
[----:B--2---:R-:W-:Y:S01]  /*4b60*/  HADD2.F32 R22, -RZ, R4.H0_H0 ;  /* 0x20000004ff167230 */ /* 0x004fe20000004100 */
[----:B------:R-:W-:Y:S06]  /*4b70*/  BRA `(.L_x_5838) ;  /* 0x0000000c00347947 */ /* 0x000fec0003800000 */
.L_x_5841:
        /* <DEDUP_REMOVED lines=8> */
.L_x_5844:
[----:B------:R-:W2:Y:S02]  /*4c00*/  LDG.E R4, desc[UR36][R4.64] ;  /* 0x0000002404047981 */ /* 0x000ea4000c1e1900 */
[--C-:B--2---:R-:W-:Y:S02]  /*4c10*/  HADD2.F32 R22, -RZ, R4.reuse.H0_H0 ;  /* 0x20000004ff167230 */ /* 0x104fe40000004100 */
[----:B------:R-:W-:Y:S01]  /*4c20*/  HADD2.F32 R23, -RZ, R4.H1_H1 ;  /* 0x30000004ff177230 */ /* 0x000fe20000004100 */
[----:B------:R-:W-:Y:S06]  /*4c30*/  BRA `(.L_x_5838) ;  /* 0x0000000c00047947 */ /* 0x000fec0003800000 */
.L_x_5843:
        /* <DEDUP_REMOVED lines=12> */
.L_x_5833:
        /* <DEDUP_REMOVED lines=13> */
.L_x_5847:
        /* <DEDUP_REMOVED lines=22> */
.L_x_5846:
        /* <DEDUP_REMOVED lines=26> */
.L_x_5849:
        /* <DEDUP_REMOVED lines=14> */
.L_x_5848:
[----:B------:R-:W2:Y:S01]  /*51b0*/  LDG.E.U16 R4, desc[UR36][R4.64] ;  /* 0x0000002404047981 */ /* 0x000ea2000c1e1500 */
[----:B------:R-:W-:Y:S02]  /*51c0*/  IMAD.MOV.U32 R23, RZ, RZ, RZ ;  /* 0x000000ffff177224 */ /* 0x000fe400078e00ff */
[----:B--2---:R-:W-:Y:S01]  /*51d0*/  IMAD.U32 R22, R4, 0x10000, RZ ;  /* 0x0001000004167824 */ /* 0x004fe200078e00ff */
[----:B------:R-:W-:Y:S06]  /*51e0*/  BRA `(.L_x_5838) ;  /* 0x0000000400987947 */ /* 0x000fec0003800000 */
.L_x_5845:
        /* <DEDUP_REMOVED lines=12> */
.L_x_5852:
        /* <DEDUP_REMOVED lines=20> */
.L_x_5854:
[----:B------:R-:W-:Y:S05]  /*53f0*/  BSYNC.RECONVERGENT B0 ;  /* 0x0000000000007941 */ /* 0x000fea0003800200 */
.L_x_5853:
[----:B------:R-:W-:Y:S01]  /*5400*/  IMAD.SHL.U32 R0, R0, 0x100000, RZ ;  /* 0x0010000000007824 */ /* 0x000fe200078e00ff */
[----:B------:R-:W-:-:S04]  /*5410*/  LEA R3, R3, 0x3b800000, 0x17 ;  /* 0x3b80000003037811 */ /* 0x000fc800078eb8ff */
[----:B------:R-:W-:Y:S01]  /*5420*/  LOP3.LUT R22, R3, R0, R7, 0xfe, !PT ;  /* 0x0000000003167212 */ /* 0x000fe200078efe07 */
[----:B------:R-:W-:Y:S06]  /*5430*/  BRA `(.L_x_5838) ;  /* 0x0000000400047947 */ /* 0x000fec0003800000 */
.L_x_5851:
        /* <DEDUP_REMOVED lines=20> */
.L_x_5856:
[----:B------:R-:W-:Y:S05]  /*5580*/  BSYNC.RECONVERGENT B0 ;  /* 0x0000000000007941 */ /* 0x000fea0003800200 */
.L_x_5855:
[----:B------:R-:W-:Y:S01]  /*5590*/  IMAD.SHL.U32 R0, R0, 0x200000, RZ ;  /* 0x0020000000007824 */ /* 0x000fe200078e00ff */
[----:B------:R-:W-:-:S04]  /*55a0*/  LEA R3, R3, 0x37800000, 0x17 ;  /* 0x3780000003037811 */ /* 0x000fc800078eb8ff */
[----:B------:R-:W-:Y:S01]  /*55b0*/  LOP3.LUT R22, R3, R0, R7, 0xfe, !PT ;  /* 0x0000000003167212 */ /* 0x000fe200078efe07 */
[----:B------:R-:W-:Y:S06]  /*55c0*/  BRA `(.L_x_5838) ;  /* 0x0000000000a07947 */ /* 0x000fec0003800000 */
.L_x_5850:
        /* <DEDUP_REMOVED lines=15> */
.L_x_5837:
        /* <DEDUP_REMOVED lines=16> */
.L_x_5859:
[----:B------:R-:W-:Y:S01]  /*57c0*/  CS2R R22, SRZ ;  /* 0x0000000000167805 */ /* 0x000fe2000001ff00 */
[----:B------:R-:W-:Y:S06]  /*57d0*/  BRA `(.L_x_5838) ;  /* 0x00000000001c7947 */ /* 0x000fec0003800000 */
.L_x_5858:
[----:B------:R-:W2:Y:S01]  /*57e0*/  LDG.E.64 R4, desc[UR36][R4.64] ;  /* 0x0000002404047981 */ /* 0x000ea2000c1e1b00 */
[----:B------:R-:W-:Y:S01]  /*57f0*/  IMAD.MOV.U32 R23, RZ, RZ, RZ ;  /* 0x000000ffff177224 */ /* 0x000fe200078e00ff */
[----:B--2---:R0:W1:Y:S02]  /*5800*/  I2F.U64 R22, R4 ;  /* 0x0000000400167312 */ /* 0x0040640000301000 */
[----:B01----:R-:W-:Y:S05]  /*5810*/  BRA `(.L_x_5838) ;  /* 0x00000000000c7947 */ /* 0x003fea0003800000 */
.L_x_5857:
[----:B------:R-:W2:Y:S01]  /*5820*/  LDG.E R4, desc[UR36][R4.64] ;  /* 0x0000002404047981 */ /* 0x000ea2000c1e1900 */
[----:B------:R-:W-:Y:S01]  /*5830*/  IMAD.MOV.U32 R23, RZ, RZ, RZ ;  /* 0x000000ffff177224 */ /* 0x000fe200078e00ff */
[----:B--2---:R-:W-:-:S07]  /*5840*/  I2FP.F32.U32 R22, R4 ;  /* 0x0000000400167245 */ /* 0x004fce0000201000 */
.L_x_5838:
[----:B------:R-:W-:Y:S05]  /*5850*/  BSYNC.RECONVERGENT B6 ;  /* 0x0000000000067941 */ /* 0x000fea0003800200 */
.L_x_5832:
[----:B0-2---:R-:W0:Y:S01]  /*5860*/  LDC.64 R4, c[0x0][0x3b0] ;  /* 0x0000ec00ff047b82 */ /* 0x005e220000000a00 */
        /* <DEDUP_REMOVED lines=20> */
.L_x_5864:
[----:B------:R-:W2:Y:S01]  /*59b0*/  LDG.E.U8 R4, desc[UR36][R4.64] ;  /* 0x0000002404047981 */ /* 0x000ea2000c1e1100 */
[----:B------:R-:W-:Y:S01]  /*59c0*/  IMAD.MOV.U32 R19, RZ, RZ, RZ ;  /* 0x000000ffff137224 */ /* 0x000fe200078e00ff */
[----:B--2---:R-:W-:Y:S01]  /*59d0*/  I2FP.F32.U32 R18, R4 ;  /* 0x0000000400127245 */ /* 0x004fe20000201000 */
[----:B------:R-:W-:Y:S06]  /*59e0*/  BRA `(.L_x_5866) ;  /* 0x0000000c00b07947 */ /* 0x000fec0003800000 */
.L_x_5863:
        /* <DEDUP_REMOVED lines=10> */
.L_x_5868:
[----:B------:R-:W2:Y:S01]  /*5a90*/  LDG.E R4, desc[UR36][R4.64] ;  /* 0x0000002404047981 */ /* 0x000ea2000c1e1900 */
[----:B------:R-:W-:Y:S01]  /*5aa0*/  IMAD.MOV.U32 R19, RZ, RZ, RZ ;  /* 0x000000ffff137224 */ /* 0x000fe200078e00ff */
[----:B--2---:R-:W-:Y:S01]  /*5ab0*/  I2FP.F32.S32 R18, R4 ;  /* 0x0000000400127245 */ /* 0x004fe20000201400 */
[----:B------:R-:W-:Y:S06]  /*5ac0*/  BRA `(.L_x_5866) ;  /* 0x0000000c00787947 */ /* 0x000fec0003800000 */
.L_x_5867:
[----:B------:R-:W2:Y:S01]  /*5ad0*/  LDG.E.U16 R4, desc[UR36][R4.64] ;  /* 0x0000002404047981 */ /* 0x000ea2000c1e1500 */
[----:B------:R-:W-:Y:S01]  /*5ae0*/  IMAD.MOV.U32 R19, RZ, RZ, RZ ;  /* 0x000000ffff137224 */ /* 0x000fe200078e00ff */
[----:B--2---:R0:W2:Y:S01]  /*5af0*/  I2F.S16 R18, R4 ;  /* 0x0000000400127306 */ /* 0x0040a20000101400 */
[----:B------:R-:W-:Y:S05]  /*5b00*/  BRA `(.L_x_5866) ;  /* 0x0000000c00687947 */ /* 0x000fea0003800000 */
.L_x_5862:
        /* <DEDUP_REMOVED lines=9> */
.L_x_5870:
[----:B------:R-:W2:Y:S01]  /*5ba0*/  LDG.E.U16 R4, desc[UR36][R4.64] ;  /* 0x0000002404047981 */ /* 0x000ea2000c1e1500 */
[----:B------:R-:W-:Y:S02]  /*5bb0*/  IMAD.MOV.U32 R19, RZ, RZ, RZ ;  /* 0x000000ffff137224 */ /* 0x000fe400078e00ff */
[----:B--2---:R-:W-:Y:S01]  /*5bc0*/  HADD2.F32 R18, -RZ, R4.H0_H0 ;  /* 0x20000004ff127230 */ /* 0x004fe20000004100 */
[----:B------:R-:W-:Y:S06]  /*5bd0*/  BRA `(.L_x_5866) ;  /* 0x0000000c00347947 */ /* 0x000fec0003800000 */
.L_x_5869:
        /* <DEDUP_REMOVED lines=8> */
.L_x_5872:
[----:B------:R-:W2:Y:S02]  /*5c60*/  LDG.E R4, desc[UR36][R4.64] ;  /* 0x0000002404047981 */ /* 0x000ea4000c1e1900 */
[--C-:B--2---:R-:W-:Y:S02]  /*5c70*/  HADD2.F32 R18, -RZ, R4.reuse.H0_H0 ;  /* 0x20000004ff127230 */ /* 0x104fe40000004100 */
[----:B------:R-:W-:Y:S01]  /*5c80*/  HADD2.F32 R19, -RZ, R4.H1_H1 ;  /* 0x30000004ff137230 */ /* 0x000fe20000004100 */
[----:B------:R-:W-:Y:S06]  /*5c90*/  BRA `(.L_x_5866) ;  /* 0x0000000c00047947 */ /* 0x000fec0003800000 */
.L_x_5871:
        /* <DEDUP_REMOVED lines=12> */
.L_x_5861:
        /* <DEDUP_REMOVED lines=13> */
.L_x_5875:
        /* <DEDUP_REMOVED lines=22> */
.L_x_5874:
        /* <DEDUP_REMOVED lines=26> */
.L_x_5877:
        /* <DEDUP_REMOVED lines=14> */
.L_x_5876:
[----:B------:R-:W2:Y:S01]  /*6210*/  LDG.E.U16 R4, desc[UR36][R4.64] ;  /* 0x0000002404047981 */ /* 0x000ea2000c1e1500 */
[----:B------:R-:W-:Y:S02]  /*6220*/  IMAD.MOV.U32 R19, RZ, RZ, RZ ;  /* 0x000000ffff137224 */ /* 0x000fe400078e00ff */
[----:B--2---:R-:W-:Y:S01]  /*6230*/  IMAD.U32 R18, R4, 0x10000, RZ ;  /* 0x0001000004127824 */ /* 0x004fe200078e00ff */
[----:B------:R-:W-:Y:S06]  /*6240*/  BRA `(.L_x_5866) ;  /* 0x0000000400987947 */ /* 0x000fec0003800000 */
.L_x_5873:
        /* <DEDUP_REMOVED lines=12> */
.L_x_5880:
        /* <DEDUP_REMOVED lines=20> */
.L_x_5882:
[----:B------:R-:W-:Y:S05]  /*6450*/  BSYNC.RECONVERGENT B0 ;  /* 0x0000000000007941 */ /* 0x000fea0003800200 */
.L_x_5881:
[----:B------:R-:W-:Y:S01]  /*6460*/  IMAD.SHL.U32 R0, R0, 0x100000, RZ ;  /* 0x0010000000007824 */ /* 0x000fe200078e00ff */
[----:B------:R-:W-:-:S04]  /*6470*/  LEA R3, R3, 0x3b800000, 0x17 ;  /* 0x3b80000003037811 */ /* 0x000fc800078eb8ff */
[----:B------:R-:W-:Y:S01]  /*6480*/  LOP3.LUT R18, R3, R0, R7, 0xfe, !PT ;  /* 0x0000000003127212 */ /* 0x000fe200078efe07 */
[----:B------:R-:W-:Y:S06]  /*6490*/  BRA `(.L_x_5866) ;  /* 0x0000000400047947 */ /* 0x000fec0003800000 */
.L_x_5879:
        /* <DEDUP_REMOVED lines=20> */
.L_x_5884:
[----:B------:R-:W-:Y:S05]  /*65e0*/  BSYNC.RECONVERGENT B0 ;  /* 0x0000000000007941 */ /* 0x000fea0003800200 */
.L_x_5883:
[----:B------:R-:W-:Y:S01]  /*65f0*/  IMAD.SHL.U32 R0, R0, 0x200000, RZ ;  /* 0x0020000000007824 */ /* 0x000fe200078e00ff */
[----:B------:R-:W-:-:S04]  /*6600*/  LEA R3, R3, 0x37800000, 0x17 ;  /* 0x3780000003037811 */ /* 0x000fc800078eb8ff */
[----:B------:R-:W-:Y:S01]  /*6610*/  LOP3.LUT R18, R3, R0, R7, 0xfe, !PT ;  /* 0x0000000003127212 */ /* 0x000fe200078efe07 */
[----:B------:R-:W-:Y:S06]  /*6620*/  BRA `(.L_x_5866) ;  /* 0x0000000000a07947 */ /* 0x000fec0003800000 */
.L_x_5878:
        /* <DEDUP_REMOVED lines=15> */
.L_x_5865:
[----:B------:R-:W-:Y:S01]  /*6720*/  MOV R14, 0x228 ;  /* 0x00000228000e7802 */ /* 0x000fe20000000f00 */
[----:B------:R-:W0:Y:S01]  /*6730*/  LDCU.64 UR4, c[0x4][0x218] ;  /* 0x01004300ff0477ac */ /* 0x000e220008000a00 */
[----:B------:R-:W-:Y:S02]  /*6740*/  IMAD.MOV.U32 R8, RZ, RZ, 0x4e ;  /* 0x0000004eff087424 */ /* 0x000fe400078e00ff */
[----:B------:R-:W-:Y:S01]  /*6750*/  IMAD.MOV.U32 R12, RZ, RZ, 0x1 ;  /* 0x00000001ff0c7424 */ /* 0x000fe200078e00ff */
[----:B------:R-:W2:Y:S01]  /*6760*/  LDCU.64 UR6, c[0x4][0x220] ;  /* 0x01004400ff0677ac */ /* 0x000ea20008000a00 */
[----:B------:R-:W1:Y:S01]  /*6770*/  LDC.64 R14, c[0x4][R14] ;  /* 0x010000000e0e7b82 */ /* 0x000e620000000a00 */
[----:B------:R-:W-:Y:S01]  /*6780*/  IMAD.MOV.U32 R13, RZ, RZ, RZ ;  /* 0x000000ffff0d7224 */ /* 0x000fe200078e00ff */
[----:B------:R-:W3:Y:S01]  /*6790*/  LDCU.64 UR8, c[0x4][0x90] ;  /* 0x01001200ff0877ac */ /* 0x000ee20008000a00 */
[----:B0-----:R-:W-:Y:S02]  /*67a0*/  IMAD.U32 R4, RZ, RZ, UR4 ;  /* 0x00000004ff047e24 */ /* 0x001fe4000f8e00ff */
[----:B------:R-:W-:-:S02]  /*67b0*/  IMAD.U32 R5, RZ, RZ, UR5 ;  /* 0x00000005ff057e24 */ /* 0x000fc4000f8e00ff */
[----:B--2---:R-:W-:Y:S02]  /*67c0*/  IMAD.U32 R6, RZ, RZ, UR6 ;  /* 0x00000006ff067e24 */ /* 0x004fe4000f8e00ff */
[----:B------:R-:W-:Y:S02]  /*67d0*/  IMAD.U32 R7, RZ, RZ, UR7 ;  /* 0x00000007ff077e24 */ /* 0x000fe4000f8e00ff */
[----:B---3--:R-:W-:Y:S02]  /*67e0*/  IMAD.U32 R10, RZ, RZ, UR8 ;  /* 0x00000008ff0a7e24 */ /* 0x008fe4000f8e00ff */
[----:B------:R-:W-:-:S07]  /*67f0*/  IMAD.U32 R11, RZ, RZ, UR9 ;  /* 0x00000009ff0b7e24 */ /* 0x000fce000f8e00ff */
[----:B------:R-:W-:-:S07]  /*6800*/  LEPC R20, `(.L_x_5887) ;  /* 0x000000001014794e */ /* 0x000fce0000000000 */
[----:B-1--45:R-:W-:Y:S05]  /*6810*/  CALL.ABS.NOINC R14 ;  /* 0x000000000e007343 */ /* 0x032fea0003c00000 */
.L_x_5887:
[----:B------:R-:W-:Y:S01]  /*6820*/  CS2R R18, SRZ ;  /* 0x0000000000127805 */ /* 0x000fe2000001ff00 */
[----:B------:R-:W-:Y:S06]  /*6830*/  BRA `(.L_x_5866) ;  /* 0x00000000001c7947 */ /* 0x000fec0003800000 */
.L_x_5886:
[----:B------:R-:W2:Y:S01]  /*6840*/  LDG.E.64 R4, desc[UR36][R4.64] ;  /* 0x0000002404047981 */ /* 0x000ea2000c1e1b00 */
[----:B------:R-:W-:Y:S01]  /*6850*/  IMAD.MOV.U32 R19, RZ, RZ, RZ ;  /* 0x000000ffff137224 */ /* 0x000fe200078e00ff */
[----:B--2---:R0:W2:Y:S02]  /*6860*/  I2F.U64 R18, R4 ;  /* 0x0000000400127312 */ /* 0x0040a40000301000 */
[----:B0-2---:R-:W-:Y:S05]  /*6870*/  BRA `(.L_x_5866) ;  /* 0x00000000000c7947 */ /* 0x005fea0003800000 */
.L_x_5885:
[----:B------:R-:W2:Y:S01]  /*6880*/  LDG.E R4, desc[UR36][R4.64] ;  /* 0x0000002404047981 */ /* 0x000ea2000c1e1900 */
[----:B------:R-:W-:Y:S01]  /*6890*/  IMAD.MOV.U32 R19, RZ, RZ, RZ ;  /* 0x000000ffff137224 */ /* 0x000fe200078e00ff */
[----:B--2---:R-:W-:-:S07]  /*68a0*/  I2FP.F32.U32 R18, R4 ;  /* 0x0000000400127245 */ /* 0x004fce0000201000 */
.L_x_5866:
[----:B------:R-:W-:Y:S05]  /*68b0*/  BSYNC.RECONVERGENT B6 ;  /* 0x0000000000067941 */ /* 0x000fea0003800200 */
.L_x_5860:
[----:B------:R-:W-:-:S07]  /*68c0*/  VIADD R37, R37, 0x80 ;  /* 0x0000008025257836 */ /* 0x000fce0000000000 */
.L_x_5830:
[----:B------:R-:W-:Y:S05]  /*68d0*/  BSYNC.RECONVERGENT B7 ;  /* 0x0000000000077941 */ /* 0x000fea0003800200 */
.L_x_5829:
        /* <DEDUP_REMOVED lines=30> */
.L_x_5890:
[----:B------:R-:W0:Y:S01]  /*6ac0*/  LDCU.U8 UR6, c[0x0][0x3bd] ;  /* 0x000077a0ff0677ac */ /* 0x000e220008000000 */
[----:B------:R-:W1:Y:S01]  /*6ad0*/  LDC.64 R4, c[0x0][0x3a8] ;  /* 0x0000ea00ff047b82 */ /* 0x000e620000000a00 */
[----:B------:R-:W-:Y:S01]  /*6ae0*/  BSSY.RECONVERGENT B6, `(.L_x_5891) ;  /* 0x0000104000067945 */ /* 0x000fe20003800200 */
        /* <DEDUP_REMOVED lines=19> */
.L_x_5895:
[----:B------:R-:W2:Y:S01]  /*6c20*/  LDG.E.U8 R4, desc[UR36][R4.64] ;  /* 0x0000002404047981 */ /* 0x000ea2000c1e1100 */
[----:B------:R-:W-:Y:S01]  /*6c30*/  IMAD.MOV.U32 R17, RZ, RZ, RZ ;  /* 0x000000ffff117224 */ /* 0x000fe200078e00ff */
[----:B--2---:R-:W-:Y:S01]  /*6c40*/  I2FP.F32.U32 R16, R4 ;  /* 0x0000000400107245 */ /* 0x004fe20000201000 */
[----:B------:R-:W-:Y:S06]  /*6c50*/  BRA `(.L_x_5897) ;  /* 0x0000000c00b07947 */ /* 0x000fec0003800000 */
.L_x_5894:
        /* <DEDUP_REMOVED lines=10> */
.L_x_5899:
[----:B------:R-:W2:Y:S01]  /*6d00*/  LDG.E R4, desc[UR36][R4.64] ;  /* 0x0000002404047981 */ /* 0x000ea2000c1e1900 */
[----:B------:R-:W-:Y:S01]  /*6d10*/  IMAD.MOV.U32 R17, RZ, RZ, RZ ;  /* 0x000000ffff117224 */ /* 0x000fe200078e00ff */
[----:B--2---:R-:W-:Y:S01]  /*6d20*/  I2FP.F32.S32 R16, R4 ;  /* 0x0000000400107245 */ /* 0x004fe20000201400 */
[----:B------:R-:W-:Y:S06]  /*6d30*/  BRA `(.L_x_5897) ;  /* 0x0000000c00787947 */ /* 0x000fec0003800000 */
.L_x_5898:
[----:B------:R-:W2:Y:S01]  /*6d40*/  LDG.E.U16 R4, desc[UR36][R4.64] ;  /* 0x0000002404047981 */ /* 0x000ea2000c1e1500 */
[----:B------:R-:W-:Y:S01]  /*6d50*/  IMAD.MOV.U32 R17, RZ, RZ, RZ ;  /* 0x000000ffff117224 */ /* 0x000fe200078e00ff */
[----:B--2---:R0:W1:Y:S01]  /*6d60*/  I2F.S16 R16, R4 ;  /* 0x0000000400107306 */ /* 0x0040620000101400 */
[----:B------:R-:W-:Y:S05]  /*6d70*/  BRA `(.L_x_5897) ;  /* 0x0000000c00687947 */ /* 0x000fea0003800000 */
.L_x_5893:
        /* <DEDUP_REMOVED lines=9> */
.L_x_5901:
[----:B------:R-:W2:Y:S01]  /*6e10*/  LDG.E.U16 R4, desc[UR36][R4.64] ;  /* 0x0000002404047981 */ /* 0x000ea2000c1e1500 */
[----:B------:R-:W-:Y:S02]  /*6e20*/  IMAD.MOV.U32 R17, RZ, RZ, RZ ;  /* 0x000000ffff117224 */ /* 0x000fe400078e00ff */
[----:B--2---:R-:W-:Y:S01]  /*6e30*/  HADD2.F32 R16, -RZ, R4.H0_H0 ;  /* 0x20000004ff107230 */ /* 0x004fe20000004100 */
[----:B------:R-:W-:Y:S06]  /*6e40*/  BRA `(.L_x_5897) ;  /* 0x0000000c00347947 */ /* 0x000fec0003800000 */
.L_x_5900:
        /* <DEDUP_REMOVED lines=8> */
.L_x_5903:
[----:B------:R-:W2:Y:S02]  /*6ed0*/  LDG.E R4, desc[UR36][R4.64] ;  /* 0x0000002404047981 */ /* 0x000ea4000c1e1900 */
[--C-:B--2---:R-:W-:Y:S02]  /*6ee0*/  HADD2.F32 R16, -RZ, R4.reuse.H0_H0 ;  /* 0x20000004ff107230 */ /* 0x104fe40000004100 */
[----:B------:R-:W-:Y:S01]  /*6ef0*/  HADD2.F32 R17, -RZ, R4.H1_H1 ;  /* 0x30000004ff117230 */ /* 0x000fe20000004100 */
[----:B------:R-:W-:Y:S06]  /*6f00*/  BRA `(.L_x_5897) ;  /* 0x0000000c00047947 */ /* 0x000fec0003800000 */
.L_x_5902:
        /* <DEDUP_REMOVED lines=12> */
.L_x_5892:
        /* <DEDUP_REMOVED lines=13> */
.L_x_5906:
        /* <DEDUP_REMOVED lines=22> */
.L_x_5905:
        /* <DEDUP_REMOVED lines=26> */
.L_x_5908:
        /* <DEDUP_REMOVED lines=14> */
.L_x_5907:
[----:B------:R-:W2:Y:S01]  /*7480*/  LDG.E.U16 R4, desc[UR36][R4.64] ;  /* 0x0000002404047981 */ /* 0x000ea2000c1e1500 */
[----:B------:R-:W-:Y:S02]  /*7490*/  IMAD.MOV.U32 R17, RZ, RZ, RZ ;  /* 0x000000ffff117224 */ /* 0x000fe400078e00ff */
[----:B--2---:R-:W-:Y:S01]  /*74a0*/  IMAD.U32 R16, R4, 0x10000, RZ ;  /* 0x0001000004107824 */ /* 0x004fe200078e00ff */
[----:B------:R-:W-:Y:S06]  /*74b0*/  BRA `(.L_x_5897) ;  /* 0x0000000400987947 */ /* 0x000fec0003800000 */
.L_x_5904:
        /* <DEDUP_REMOVED lines=12> */
.L_x_5911:
        /* <DEDUP_REMOVED lines=20> */
.L_x_5913:
[----:B------:R-:W-:Y:S05]  /*76c0*/  BSYNC.RECONVERGENT B0 ;  /* 0x0000000000007941 */ /* 0x000fea0003800200 */
.L_x_5912:
[----:B------:R-:W-:Y:S01]  /*76d0*/  IMAD.SHL.U32 R0, R0, 0x100000, RZ ;  /* 0x0010000000007824 */ /* 0x000fe200078e00ff */
[----:B------:R-:W-:-:S04]  /*76e0*/  LEA R3, R3, 0x3b800000, 0x17 ;  /* 0x3b80000003037811 */ /* 0x000fc800078eb8ff */
[----:B------:R-:W-:Y:S01]  /*76f0*/  LOP3.LUT R16, R3, R0, R7, 0xfe, !PT ;  /* 0x0000000003107212 */ /* 0x000fe200078efe07 */
[----:B------:R-:W-:Y:S06]  /*7700*/  BRA `(.L_x_5897) ;  /* 0x0000000400047947 */ /* 0x000fec0003800000 */
.L_x_5910:
        /* <DEDUP_REMOVED lines=20> */
.L_x_5915:
[----:B------:R-:W-:Y:S05]  /*7850*/  BSYNC.RECONVERGENT B0 ;  /* 0x0000000000007941 */ /* 0x000fea0003800200 */
.L_x_5914:
[----:B------:R-:W-:Y:S01]  /*7860*/  IMAD.SHL.U32 R0, R0, 0x200000, RZ ;  /* 0x0020000000007824 */ /* 0x000fe200078e00ff */
[----:B------:R-:W-:-:S04]  /*7870*/  LEA R3, R3, 0x37800000, 0x17 ;  /* 0x3780000003037811 */ /* 0x000fc800078eb8ff */
[----:B------:R-:W-:Y:S01]  /*7880*/  LOP3.LUT R16, R3, R0, R7, 0xfe, !PT ;  /* 0x0000000003107212 */ /* 0x000fe200078efe07 */
[----:B------:R-:W-:Y:S06]  /*7890*/  BRA `(.L_x_5897) ;  /* 0x0000000000a07947 */ /* 0x000fec0003800000 */
.L_x_5909:
        /* <DEDUP_REMOVED lines=15> */
.L_x_5896:
        /* <DEDUP_REMOVED lines=16> */
.L_x_5918:
[----:B------:R-:W-:Y:S01]  /*7a90*/  CS2R R16, SRZ ;  /* 0x0000000000107805 */ /* 0x000fe2000001ff00 */
[----:B------:R-:W-:Y:S06]  /*7aa0*/  BRA `(.L_x_5897) ;  /* 0x00000000001c7947 */ /* 0x000fec0003800000 */
.L_x_5917:
[----:B------:R-:W2:Y:S01]  /*7ab0*/  LDG.E.64 R4, desc[UR36][R4.64] ;  /* 0x0000002404047981 */ /* 0x000ea2000c1e1b00 */
[----:B------:R-:W-:Y:S01]  /*7ac0*/  IMAD.MOV.U32 R17, RZ, RZ, RZ ;  /* 0x000000ffff117224 */ /* 0x000fe200078e00ff */
[----:B--2---:R0:W1:Y:S02]  /*7ad0*/  I2F.U64 R16, R4 ;  /* 0x0000000400107312 */ /* 0x0040640000301000 */
[----:B01----:R-:W-:Y:S05]  /*7ae0*/  BRA `(.L_x_5897) ;  /* 0x00000000000c7947 */ /* 0x003fea0003800000 */
.L_x_5916:
[----:B------:R-:W2:Y:S01]  /*7af0*/  LDG.E R4, desc[UR36][R4.64] ;  /* 0x0000002404047981 */ /* 0x000ea2000c1e1900 */
[----:B------:R-:W-:Y:S01]  /*7b00*/  IMAD.MOV.U32 R17, RZ, RZ, RZ ;  /* 0x000000ffff117224 */ /* 0x000fe200078e00ff */
[----:B--2---:R-:W-:-:S07]  /*7b10*/  I2FP.F32.U32 R16, R4 ;  /* 0x0000000400107245 */ /* 0x004fce0000201000 */
.L_x_5897:
[----:B------:R-:W-:Y:S05]  /*7b20*/  BSYNC.RECONVERGENT B6 ;  /* 0x0000000000067941 */ /* 0x000fea0003800200 */
.L_x_5891:
[----:B0-2---:R-:W0:Y:S01]  /*7b30*/  LDC.64 R4, c[0x0][0x3b0] ;  /* 0x0000ec00ff047b82 */ /* 0x005e220000000a00 */
[----:B------:R-:W2:Y:S01]  /*7b40*/  LDCU UR5, c[0x0][0x3c8] ;  /* 0x00007900ff0577ac */ /* 0x000ea20008000800 */
        /* <DEDUP_REMOVED lines=15> */
[----:B--2---:R0:W2:Y:S01]  /*7c40*/  I2F.S16 R32, R4 ;  /* 0x0000000400207306 */ /* 0x0040a20000101400 */
[----:B------:R-:W-:Y:S05]  /*7c50*/  BRA `(.L_x_5889) ;  /* 0x0000000c00847947 */ /* 0x000fea0003800000 */
.L_x_5922:
[----:B------:R-:W2:Y:S02]  /*7c60*/  LDG.E.U8 R4, desc[UR36][R4.64] ;  /* 0x0000002404047981 */ /* 0x000ea4000c1e1100 */
[----:B--2---:R-:W-:Y:S01]  /*7c70*/  I2FP.F32.U32 R32, R4 ;  /* 0x0000000400207245 */ /* 0x004fe20000201000 */
[----:B------:R-:W-:Y:S06]  /*7c80*/  BRA `(.L_x_5889) ;  /* 0x0000000c00787947 */ /* 0x000fec0003800000 */
.L_x_5921:
[----:B------:R-:W-:-:S09]  /*7c90*/  UISETP.NE.AND UP0, UPT, UR4, 0x2, UPT ;  /* 0x000000020400788c */ /* 0x000fd2000bf05270 */
[----:B------:R-:W-:Y:S05]  /*7ca0*/  BRA.U !UP0, `(.L_x_5924) ;  /* 0x0000000108287547 */ /* 0x000fea000b800000 */
[----:B------:R-:W-:-:S09]  /*7cb0*/  UISETP.NE.AND UP0, UPT, UR4, 0x3, UPT ;  /* 0x000000030400788c */ /* 0x000fd2000bf05270 */
[----:B------:R-:W-:Y:S05]  /*7cc0*/  BRA.U !UP0, `(.L_x_5925) ;  /* 0x0000000108147547 */ /* 0x000fea000b800000 */
[----:B------:R-:W-:-:S09]  /*7cd0*/  UISETP.NE.AND UP0, UPT, UR4, 0x4, UPT ;  /* 0x000000040400788c */ /* 0x000fd2000bf05270 */
[----:B------:R-:W-:Y:S05]  /*7ce0*/  BRA.U UP0, `(.L_x_5923) ;  /* 0x0000000d00047547 */ /* 0x000fea000b800000 */
[----:B------:R-:W2:Y:S02]  /*7cf0*/  LDG.E.64 R4, desc[UR36][R4.64] ;  /* 0x0000002404047981 */ /* 0x000ea4000c1e1b00 */
[----:B--2---:R0:W2:Y:S02]  /*7d00*/  I2F.S64 R32, R4 ;  /* 0x0000000400207312 */ /* 0x0040a40000301400 */
[----:B0-2---:R-:W-:Y:S05]  /*7d10*/  BRA `(.L_x_5889) ;  /* 0x0000000c00547947 */ /* 0x005fea0003800000 */
.L_x_5925:
[----:B------:R-:W2:Y:S02]  /*7d20*/  LDG.E R4, desc[UR36][R4.64] ;  /* 0x0000002404047981 */ /* 0x000ea4000c1e1900 */
[----:B--2---:R-:W-:Y:S01]  /*7d30*/  I2FP.F32.S32 R32, R4 ;  /* 0x0000000400207245 */ /* 0x004fe20000201400 */
[----:B------:R-:W-:Y:S06]  /*7d40*/  BRA `(.L_x_5889) ;  /* 0x0000000c00487947 */ /* 0x000fec0003800000 */
.L_x_5924:
[----:B------:R-:W2:Y:S02]  /*7d50*/  LDG.E.U16 R4, desc[UR36][R4.64] ;  /* 0x0000002404047981 */ /* 0x000ea4000c1e1500 */
[----:B--2---:R0:W2:Y:S01]  /*7d60*/  I2F.S16 R32, R4 ;  /* 0x0000000400207306 */ /* 0x0040a20000101400 */
[----:B------:R-:W-:Y:S05]  /*7d70*/  BRA `(.L_x_5889) ;  /* 0x0000000c003c7947 */ /* 0x000fea0003800000 */
.L_x_5920:
        /* <DEDUP_REMOVED lines=8> */
.L_x_5927:
[----:B------:R-:W2:Y:S02]  /*7e00*/  LDG.E.U16 R4, desc[UR36][R4.64] ;  /* 0x0000002404047981 */ /* 0x000ea4000c1e1500 */
[----:B--2---:R-:W-:Y:S01]  /*7e10*/  HADD2.F32 R32, -RZ, R4.H0_H0 ;  /* 0x20000004ff207230 */ /* 0x004fe20000004100 */
[----:B------:R-:W-:Y:S06]  /*7e20*/  BRA `(.L_x_5889) ;  /* 0x0000000c00107947 */ /* 0x000fec0003800000 */
.L_x_5926:
        /* <DEDUP_REMOVED lines=8> */
.L_x_5929:
[----:B------:R-:W2:Y:S02]  /*7eb0*/  LDG.E R4, desc[UR36][R4.64] ;  /* 0x0000002404047981 */ /* 0x000ea4000c1e1900 */
[--C-:B--2---:R-:W-:Y:S02]  /*7ec0*/  HADD2.F32 R32, -RZ, R4.reuse.H0_H0 ;  /* 0x20000004ff207230 */ /* 0x104fe40000004100 */
[----:B------:R-:W-:Y:S01]  /*7ed0*/  HADD2.F32 R33, -RZ, R4.H1_H1 ;  /* 0x30000004ff217230 */ /* 0x000fe20000004100 */
[----:B------:R-:W-:Y:S06]  /*7ee0*/  BRA `(.L_x_5889) ;  /* 0x0000000800e07947 */ /* 0x000fec0003800000 */
.L_x_5928:
        /* <DEDUP_REMOVED lines=11> */
.L_x_5919:
        /* <DEDUP_REMOVED lines=12> */
.L_x_5932:
        /* <DEDUP_REMOVED lines=22> */
.L_x_5931:
        /* <DEDUP_REMOVED lines=25> */
.L_x_5934:
        /* <DEDUP_REMOVED lines=13> */
.L_x_5933:
[----:B------:R-:W2:Y:S02]  /*8420*/  LDG.E.U16 R4, desc[UR36][R4.64] ;  /* 0x0000002404047981 */ /* 0x000ea4000c1e1500 */
[----:B--2---:R-:W-:Y:S01]  /*8430*/  IMAD.U32 R32, R4, 0x10000, RZ ;  /* 0x0001000004207824 */ /* 0x004fe200078e00ff */
[----:B------:R-:W-:Y:S06]  /*8440*/  BRA `(.L_x_5889) ;  /* 0x0000000400887947 */ /* 0x000fec0003800000 */
.L_x_5930:
        /* <DEDUP_REMOVED lines=11> */
.L_x_5937:
        /* <DEDUP_REMOVED lines=20> */
.L_x_5939:
[----:B------:R-:W-:Y:S05]  /*8640*/  BSYNC.RECONVERGENT B0 ;  /* 0x0000000000007941 */ /* 0x000fea0003800200 */
.L_x_5938:
[----:B------:R-:W-:Y:S01]  /*8650*/  IMAD.SHL.U32 R0, R0, 0x100000, RZ ;  /* 0x0010000000007824 */ /* 0x000fe200078e00ff */
[----:B------:R-:W-:-:S04]  /*8660*/  LEA R3, R3, 0x3b800000, 0x17 ;  /* 0x3b80000003037811 */ /* 0x000fc800078eb8ff */
[----:B------:R-:W-:Y:S01]  /*8670*/  LOP3.LUT R32, R3, R0, R7, 0xfe, !PT ;  /* 0x0000000003207212 */ /* 0x000fe200078efe07 */
[----:B------:R-:W-:Y:S06]  /*8680*/  BRA `(.L_x_5889) ;  /* 0x0000000000f87947 */ /* 0x000fec0003800000 */
.L_x_5936:
        /* <DEDUP_REMOVED lines=20> */
.L_x_5941:
[----:B------:R-:W-:Y:S05]  /*87d0*/  BSYNC.RECONVERGENT B0 ;  /* 0x0000000000007941 */ /* 0x000fea0003800200 */
.L_x_5940:
[----:B------:R-:W-:Y:S01]  /*87e0*/  IMAD.SHL.U32 R0, R0, 0x200000, RZ ;  /* 0x0020000000007824 */ /* 0x000fe200078e00ff */
[----:B------:R-:W-:-:S04]  /*87f0*/  LEA R3, R3, 0x37800000, 0x17 ;  /* 0x3780000003037811 */ /* 0x000fc800078eb8ff */
[----:B------:R-:W-:Y:S01]  /*8800*/  LOP3.LUT R32, R3, R0, R7, 0xfe, !PT ;  /* 0x0000000003207212 */ /* 0x000fe200078efe07 */
[----:B------:R-:W-:Y:S06]  /*8810*/  BRA `(.L_x_5889) ;  /* 0x0000000000947947 */ /* 0x000fec0003800000 */
.L_x_5935:
        /* <DEDUP_REMOVED lines=14> */
.L_x_5923:
        /* <DEDUP_REMOVED lines=16> */
.L_x_5944:
[----:B------:R-:W-:Y:S01]  /*8a00*/  IMAD.MOV.U32 R32, RZ, RZ, RZ ;  /* 0x000000ffff207224 */ /* 0x000fe200078e00ff */
[----:B------:R-:W-:Y:S06]  /*8a10*/  BRA `(.L_x_5889) ;  /* 0x0000000000147947 */ /* 0x000fec0003800000 */
.L_x_5943:
[----:B------:R-:W2:Y:S02]  /*8a20*/  LDG.E.64 R4, desc[UR36][R4.64] ;  /* 0x0000002404047981 */ /* 0x000ea4000c1e1b00 */
[----:B--2---:R0:W2:Y:S02]  /*8a30*/  I2F.U64 R32, R4 ;  /* 0x0000000400207312 */ /* 0x0040a40000301000 */
[----:B0-2---:R-:W-:Y:S05]  /*8a40*/  BRA `(.L_x_5889) ;  /* 0x0000000000087947 */ /* 0x005fea0003800000 */
.L_x_5942:
[----:B------:R-:W2:Y:S02]  /*8a50*/  LDG.E R4, desc[UR36][R4.64] ;  /* 0x0000002404047981 */ /* 0x000ea4000c1e1900 */
[----:B--2---:R-:W-:-:S07]  /*8a60*/  I2FP.F32.U32 R32, R4 ;  /* 0x0000000400207245 */ /* 0x004fce0000201000 */
.L_x_5889:
[----:B------:R-:W-:Y:S05]  /*8a70*/  BSYNC.RECONVERGENT B7 ;  /* 0x0000000000077941 */ /* 0x000fea0003800200 */
.L_x_5888:
[----:B------:R-:W2:Y:S01]  /*8a80*/  LDC.U8 R36, c[0x0][0x3cc] ;  /* 0x0000f300ff247b82 */ /* 0x000ea20000000000 */
[CC--:B------:R-:W-:Y:S01]  /*8a90*/  ISETP.GE.AND P0, PT, R35.reuse, R34.reuse, PT ;  /* 0x000000222300720c */ /* 0x0c0fe20003f06270 */
[C---:B------:R-:W-:Y:S01]  /*8aa0*/  VIADD R3, R35.reuse, 0x100 ;  /* 0x0000010023037836 */ /* 0x040fe20000000000 */
[----:B------:R-:W-:Y:S01]  /*8ab0*/  BSSY.RECONVERGENT B0, `(.L_x_5945) ;  /* 0x0000011000007945 */ /* 0x000fe20003800200 */
[C---:B01----:R-:W-:Y:S01]  /*8ac0*/  VIADD R5, R35.reuse, 0x180 ;  /* 0x0000018023057836 */ /* 0x043fe20000000000 */
[----:B------:R-:W-:Y:S01]  /*8ad0*/  CS2R R6, SRZ ;  /* 0x0000000000067805 */ /* 0x000fe2000001ff00 */
[----:B------:R-:W-:Y:S01]  /*8ae0*/  VIADD R37, R35, 0x80 ;  /* 0x0000008023257836 */ /* 0x000fe20000000000 */
[-C--:B------:R-:W-:Y:S02]  /*8af0*/  ISETP.GE.AND P2, PT, R3, R34.reuse, PT ;  /* 0x000000220300720c */ /* 0x080fe40003f46270 */
[-C--:B------:R-:W-:Y:S02]  /*8b00*/  ISETP.GE.AND P3, PT, R5, R34.reuse, PT ;  /* 0x000000220500720c */ /* 0x080fe40003f66270 */
[----:B------:R-:W-:-:S03]  /*8b10*/  ISETP.GE.AND P1, PT, R37, R34, PT ;  /* 0x000000222500720c */ /* 0x000fc60003f26270 */
[----:B------:R-:W-:Y:S10]  /*8b20*/  @P0 BRA `(.L_x_5946) ;  /* 0x0000000000240947 */ /* 0x000ff40003800000 */
[----:B------:R-:W0:Y:S02]  /*8b30*/  LDCU.64 UR4, c[0x0][0x388] ;  /* 0x00007100ff0477ac */ /* 0x000e240008000a00 */
[C---:B0----5:R-:W-:Y:S01]  /*8b40*/  FMUL.FTZ R3, R31.reuse, UR4 ;  /* 0x000000041f037c20 */ /* 0x061fe20008410000 */
[----:B------:R-:W-:-:S03]  /*8b50*/  FMUL.FTZ R31, R31, UR5 ;  /* 0x000000051f1f7c20 */ /* 0x000fc60008410000 */
[C---:B---3--:R-:W-:Y:S01]  /*8b60*/  FFMA.FTZ R3, R30.reuse, UR5, R3 ;  /* 0x000000051e037c23 */ /* 0x048fe20008010003 */
[----:B------:R-:W-:-:S03]  /*8b70*/  FFMA.FTZ R31, R30, UR4, -R31 ;  /* 0x000000041e1f7c23 */ /* 0x000fc6000801081f */
[C---:B------:R-:W-:Y:S01]  /*8b80*/  FMUL.FTZ R6, R3.reuse, R29 ;  /* 0x0000001d03067220 */ /* 0x040fe20000410000 */
[----:B----4-:R-:W-:-:S03]  /*8b90*/  FMUL.FTZ R0, R3, R28 ;  /* 0x0000001c03007220 */ /* 0x010fc60000410000 */
[C---:B------:R-:W-:Y:S01]  /*8ba0*/  FFMA.FTZ R6, R31.reuse, R28, -R6 ;  /* 0x0000001c1f067223 */ /* 0x040fe20000010806 */
[----:B------:R-:W-:-:S07]  /*8bb0*/  FFMA.FTZ R7, R31, R29, R0 ;  /* 0x0000001d1f077223 */ /* 0x000fce0000010000 */
.L_x_5946:
[----:B------:R-:W-:Y:S05]  /*8bc0*/  BSYNC.RECONVERGENT B0 ;  /* 0x0000000000007941 */ /* 0x000fea0003800200 */
.L_x_5945:
[----:B------:R-:W-:Y:S01]  /*8bd0*/  BSSY.RECONVERGENT B0, `(.L_x_5947) ;  /* 0x000000c000007945 */ /* 0x000fe20003800200 */
[----:B----45:R-:W-:-:S03]  /*8be0*/  CS2R R28, SRZ ;  /* 0x00000000001c7805 */ /* 0x030fc6000001ff00 */
[----:B------:R-:W-:Y:S05]  /*8bf0*/  @P1 BRA `(.L_x_5948) ;  /* 0x0000000000241947 */ /* 0x000fea0003800000 */
[----:B------:R-:W0:Y:S02]  /*8c00*/  LDCU.64 UR4, c[0x0][0x388] ;  /* 0x00007100ff0477ac */ /* 0x000e240008000a00 */
[C---:B0-----:R-:W-:Y:S01]  /*8c10*/  FMUL.FTZ R3, R27.reuse, UR4 ;  /* 0x000000041b037c20 */ /* 0x041fe20008410000 */
[----:B------:R-:W-:-:S03]  /*8c20*/  FMUL.FTZ R27, R27, UR5 ;  /* 0x000000051b1b7c20 */ /* 0x000fc60008410000 */
[C---:B------:R-:W-:Y:S01]  /*8c30*/  FFMA.FTZ R3, R26.reuse, UR5, R3 ;  /* 0x000000051a037c23 */ /* 0x040fe20008010003 */
[----:B------:R-:W-:-:S03]  /*8c40*/  FFMA.FTZ R27, R26, UR4, -R27 ;  /* 0x000000041a1b7c23 */ /* 0x000fc6000801081b */
[C---:B------:R-:W-:Y:S01]  /*8c50*/  FMUL.FTZ R28, R3.reuse, R25 ;  /* 0x00000019031c7220 */ /* 0x040fe20000410000 */
[----:B------:R-:W-:-:S03]  /*8c60*/  FMUL.FTZ R0, R3, R24 ;  /* 0x0000001803007220 */ /* 0x000fc60000410000 */
[C---:B------:R-:W-:Y:S01]  /*8c70*/  FFMA.FTZ R28, R27.reuse, R24, -R28 ;  /* 0x000000181b1c7223 */ /* 0x040fe2000001081c */
[----:B------:R-:W-:-:S07]  /*8c80*/  FFMA.FTZ R29, R27, R25, R0 ;  /* 0x000000191b1d7223 */ /* 0x000fce0000010000 */
.L_x_5948:
[----:B------:R-:W-:Y:S05]  /*8c90*/  BSYNC.RECONVERGENT B0 ;  /* 0x0000000000007941 */ /* 0x000fea0003800200 */
.L_x_5947:
[----:B------:R-:W-:Y:S01]  /*8ca0*/  BSSY.RECONVERGENT B0, `(.L_x_5949) ;  /* 0x000000c000007945 */ /* 0x000fe20003800200 */
[----:B------:R-:W-:-:S03]  /*8cb0*/  CS2R R24, SRZ ;  /* 0x0000000000187805 */ /* 0x000fc6000001ff00 */
[----:B------:R-:W-:Y:S05]  /*8cc0*/  @P2 BRA `(.L_x_5950) ;  /* 0x0000000000242947 */ /* 0x000fea0003800000 */
[----:B------:R-:W0:Y:S02]  /*8cd0*/  LDCU.64 UR4, c[0x0][0x388] ;  /* 0x00007100ff0477ac */ /* 0x000e240008000a00 */
[C---:B0-----:R-:W-:Y:S01]  /*8ce0*/  FMUL.FTZ R3, R23.reuse, UR4 ;  /* 0x0000000417037c20 */ /* 0x041fe20008410000 */
[----:B------:R-:W-:-:S03]  /*8cf0*/  FMUL.FTZ R23, R23, UR5 ;  /* 0x0000000517177c20 */ /* 0x000fc60008410000 */
[C---:B------:R-:W-:Y:S01]  /*8d00*/  FFMA.FTZ R3, R22.reuse, UR5, R3 ;  /* 0x0000000516037c23 */ /* 0x040fe20008010003 */
[----:B------:R-:W-:-:S03]  /*8d10*/  FFMA.FTZ R23, R22, UR4, -R23 ;  /* 0x0000000416177c23 */ /* 0x000fc60008010817 */
[C---:B------:R-:W-:Y:S01]  /*8d20*/  FMUL.FTZ R24, R3.reuse, R19 ;  /* 0x0000001303187220 */ /* 0x040fe20000410000 */
[----:B--2---:R-:W-:-:S03]  /*8d30*/  FMUL.FTZ R0, R3, R18 ;  /* 0x0000001203007220 */ /* 0x004fc60000410000 */
[C---:B------:R-:W-:Y:S01]  /*8d40*/  FFMA.FTZ R24, R23.reuse, R18, -R24 ;  /* 0x0000001217187223 */ /* 0x040fe20000010818 */
[----:B------:R-:W-:-:S07]  /*8d50*/  FFMA.FTZ R25, R23, R19, R0 ;  /* 0x0000001317197223 */ /* 0x000fce0000010000 */
.L_x_5950:
[----:B------:R-:W-:Y:S05]  /*8d60*/  BSYNC.RECONVERGENT B0 ;  /* 0x0000000000007941 */ /* 0x000fea0003800200 */
.L_x_5949:
[----:B------:R-:W-:Y:S01]  /*8d70*/  BSSY.RECONVERGENT B0, `(.L_x_5951) ;  /* 0x000000c000007945 */ /* 0x000fe20003800200 */
[----:B--2---:R-:W-:-:S03]  /*8d80*/  CS2R R18, SRZ ;  /* 0x0000000000127805 */ /* 0x004fc6000001ff00 */
        /* <DEDUP_REMOVED lines=10> */
.L_x_5952:
[----:B------:R-:W-:Y:S05]  /*8e30*/  BSYNC.RECONVERGENT B0 ;  /* 0x0000000000007941 */ /* 0x000fea0003800200 */
.L_x_5951:
[----:B------:R-:W-:Y:S04]  /*8e40*/  BSSY.RECONVERGENT B6, `(.L_x_5953) ;  /* 0x0000101000067945 */ /* 0x000fe80003800200 */
[----:B------:R-:W-:Y:S05]  /*8e50*/  @P0 BRA `(.L_x_5954) ;  /* 0x0000000c00fc0947 */ /* 0x000fea0003800000 */
[----:B------:R-:W0:Y:S01]  /*8e60*/  LDCU UR4, c[0x0][0x3d0] ;  /* 0x00007a00ff0477ac */ /* 0x000e220008000800 */
[----:B------:R-:W1:Y:S01]  /*8e70*/  LDC.64 R8, c[0x0][0x398] ;  /* 0x0000e600ff087b82 */ /* 0x000e620000000a00 */
[----:B------:R-:W-:Y:S01]  /*8e80*/  IMAD R0, R2, 0x200, R35 ;  /* 0x0000020002007824 */ /* 0x000fe200078e0223 */
        /* <DEDUP_REMOVED lines=19> */
.L_x_5958:
[----:B------:R-:W0:Y:S01]  /*8fc0*/  F2I.S64.TRUNC R6, R6 ;  /* 0x0000000600067311 */ /* 0x000e22000020d900 */
[----:B------:R-:W-:Y:S02]  /*8fd0*/  IMAD.MOV.U32 R35, RZ, RZ, R37 ;  /* 0x000000ffff237224 */ /* 0x000fe400078e0025 */
[----:B0-----:R-:W-:-:S05]  /*8fe0*/  IMAD.MOV.U32 R3, RZ, RZ, R6 ;  /* 0x000000ffff037224 */ /* 0x001fca00078e0006 */
[----:B------:R0:W-:Y:S01]  /*8ff0*/  STG.E.U8 desc[UR36][R8.64], R3 ;  /* 0x0000000308007986 */ /* 0x0001e2000c101124 */
[----:B------:R-:W-:Y:S05]  /*9000*/  BRA `(.L_x_5954) ;  /* 0x0000000c00907947 */ /* 0x000fea0003800000 */
.L_x_5957:
        /* <DEDUP_REMOVED lines=10> */
.L_x_5961:
[----:B------:R-:W0:Y:S01]  /*90b0*/  F2I.FTZ.TRUNC.NTZ R3, R6 ;  /* 0x0000000600037305 */ /* 0x000e22000021f100 */
[----:B------:R-:W-:Y:S01]  /*90c0*/  IMAD.MOV.U32 R35, RZ, RZ, R37 ;  /* 0x000000ffff237224 */ /* 0x000fe200078e0025 */
[----:B0-----:R0:W-:Y:S01]  /*90d0*/  STG.E desc[UR36][R8.64], R3 ;  /* 0x0000000308007986 */ /* 0x0011e2000c101924 */
[----:B------:R-:W-:Y:S05]  /*90e0*/  BRA `(.L_x_5954) ;  /* 0x0000000c00587947 */ /* 0x000fea0003800000 */
.L_x_5960:
[----:B------:R-:W0:Y:S01]  /*90f0*/  F2I.FTZ.TRUNC.NTZ R3, R6 ;  /* 0x0000000600037305 */ /* 0x000e22000021f100 */
[----:B------:R-:W-:Y:S01]  /*9100*/  IMAD.MOV.U32 R35, RZ, RZ, R37 ;  /* 0x000000ffff237224 */ /* 0x000fe200078e0025 */
[----:B0-----:R0:W-:Y:S01]  /*9110*/  STG.E.U16 desc[UR36][R8.64], R3 ;  /* 0x0000000308007986 */ /* 0x0011e2000c101524 */
[----:B------:R-:W-:Y:S05]  /*9120*/  BRA `(.L_x_5954) ;  /* 0x0000000c00487947 */ /* 0x000fea0003800000 */
.L_x_5956:
        /* <DEDUP_REMOVED lines=9> */
.L_x_5963:
[----:B------:R-:W-:Y:S01]  /*91c0*/  F2FP.F16.F32.PACK_AB R6, RZ, R6 ;  /* 0x00000006ff06723e */ /* 0x000fe200000000ff */
[----:B------:R-:W-:-:S04]  /*91d0*/  IMAD.MOV.U32 R35, RZ, RZ, R37 ;  /* 0x000000ffff237224 */ /* 0x000fc800078e0025 */
[----:B------:R0:W-:Y:S01]  /*91e0*/  STG.E.U16 desc[UR36][R8.64], R6 ;  /* 0x0000000608007986 */ /* 0x0001e2000c101524 */
[----:B------:R-:W-:Y:S05]  /*91f0*/  BRA `(.L_x_5954) ;  /* 0x0000000c00147947 */ /* 0x000fea0003800000 */
.L_x_5962:
        /* <DEDUP_REMOVED lines=9> */
.L_x_5965:
[----:B------:R-:W-:Y:S01]  /*9290*/  F2FP.F16.F32.PACK_AB R7, R7, R6 ;  /* 0x000000060707723e */ /* 0x000fe200000000ff */
[----:B------:R-:W-:-:S04]  /*92a0*/  IMAD.MOV.U32 R35, RZ, RZ, R37 ;  /* 0x000000ffff237224 */ /* 0x000fc800078e0025 */
[----:B------:R2:W-:Y:S01]  /*92b0*/  STG.E desc[UR36][R8.64], R7 ;  /* 0x0000000708007986 */ /* 0x0005e2000c101924 */
[----:B------:R-:W-:Y:S05]  /*92c0*/  BRA `(.L_x_5954) ;  /* 0x0000000800e07947 */ /* 0x000fea0003800000 */
.L_x_5964:
[----:B------:R-:W-:Y:S01]  /*92d0*/  FMUL.FTZ R4, R6, 1 ;  /* 0x3f80000006047820 */ /* 0x000fe20000410000 */
[----:B------:R-:W-:-:S05]  /*92e0*/  IMAD.MOV.U32 R35, RZ, RZ, R37 ;  /* 0x000000ffff237224 */ /* 0x000fca00078e0025 */
[----:B------:R-:W0:Y:S02]  /*92f0*/  F2F.F64.F32 R4, R4 ;  /* 0x0000000400047310 */ /* 0x000e240000201800 */
[----:B0-----:R0:W-:Y:S01]  /*9300*/  STG.E.64 desc[UR36][R8.64], R4 ;  /* 0x0000000408007986 */ /* 0x0011e2000c101b24 */
[----:B------:R-:W-:Y:S05]  /*9310*/  BRA `(.L_x_5954) ;  /* 0x0000000800cc7947 */ /* 0x000fea0003800000 */
.L_x_5955:
        /* <DEDUP_REMOVED lines=15> */
.L_x_5968:
        /* <DEDUP_REMOVED lines=11> */
.L_x_5967:
        /* <DEDUP_REMOVED lines=18> */
.L_x_5972:
[----:B------:R-:W-:Y:S05]  /*95e0*/  BSYNC.RECONVERGENT B0 ;  /* 0x0000000000007941 */ /* 0x000fea0003800200 */
.L_x_5971:
[----:B------:R-:W-:Y:S01]  /*95f0*/  LOP3.LUT R5, R0, 0x80, R5, 0xf8, !PT ;  /* 0x0000008000057812 */ /* 0x000fe200078ef805 */
[----:B------:R-:W-:-:S04]  /*9600*/  IMAD.MOV.U32 R35, RZ, RZ, R37 ;  /* 0x000000ffff237224 */ /* 0x000fc800078e0025 */
[----:B------:R0:W-:Y:S01]  /*9610*/  STG.E.U8 desc[UR36][R8.64], R5 ;  /* 0x0000000508007986 */ /* 0x0001e2000c101124 */
[----:B------:R-:W-:Y:S05]  /*9620*/  BRA `(.L_x_5954) ;  /* 0x0000000800087947 */ /* 0x000fea0003800000 */
.L_x_5970:
        /* <DEDUP_REMOVED lines=14> */
.L_x_5974:
[----:B------:R-:W-:Y:S05]  /*9710*/  BSYNC.RECONVERGENT B0 ;  /* 0x0000000000007941 */ /* 0x000fea0003800200 */
.L_x_5973:
[----:B------:R-:W-:Y:S01]  /*9720*/  LOP3.LUT R3, R0, 0x80, R5, 0xf8, !PT ;  /* 0x0000008000037812 */ /* 0x000fe200078ef805 */
[----:B------:R-:W-:-:S04]  /*9730*/  IMAD.MOV.U32 R35, RZ, RZ, R37 ;  /* 0x000000ffff237224 */ /* 0x000fc800078e0025 */
[----:B------:R0:W-:Y:S01]  /*9740*/  STG.E.U8 desc[UR36][R8.64], R3 ;  /* 0x0000000308007986 */ /* 0x0001e2000c101124 */
[----:B------:R-:W-:Y:S05]  /*9750*/  BRA `(.L_x_5954) ;  /* 0x0000000400bc7947 */ /* 0x000fea0003800000 */
.L_x_5969:
[----:B------:R-:W-:Y:S01]  /*9760*/  F2FP.BF16.F32.PACK_AB R6, RZ, R6 ;  /* 0x00000006ff06723e */ /* 0x000fe200000010ff */
[----:B------:R-:W-:-:S04]  /*9770*/  IMAD.MOV.U32 R35, RZ, RZ, R37 ;  /* 0x000000ffff237224 */ /* 0x000fc800078e0025 */
[----:B------:R0:W-:Y:S01]  /*9780*/  STG.E.U16 desc[UR36][R8.64], R6 ;  /* 0x0000000608007986 */ /* 0x0001e2000c101524 */
[----:B------:R-:W-:Y:S05]  /*9790*/  BRA `(.L_x_5954) ;  /* 0x0000000400ac7947 */ /* 0x000fea0003800000 */
.L_x_5966:
        /* <DEDUP_REMOVED lines=12> */
.L_x_5977:
        /* <DEDUP_REMOVED lines=12> */
.L_x_5980:
[----:B------:R-:W-:-:S04]  /*9920*/  SHF.R.U32.HI R0, RZ, 0x14, R6 ;  /* 0x00000014ff007819 */ /* 0x000fc80000011606 */
[----:B------:R-:W-:-:S04]  /*9930*/  LOP3.LUT R3, R0, 0x1, RZ, 0xc0, !PT ;  /* 0x0000000100037812 */ /* 0x000fc800078ec0ff */
[----:B------:R-:W-:-:S04]  /*9940*/  IADD3 R0, PT, PT, R6, 0x487ffff, R3 ;  /* 0x0487ffff06007810 */ /* 0x000fc80007ffe003 */
[----:B------:R-:W-:-:S04]  /*9950*/  SHF.R.U32.HI R0, RZ, 0x14, R0 ;  /* 0x00000014ff007819 */ /* 0x000fc80000011600 */
[----:B------:R-:W-:-:S07]  /*9960*/  LOP3.LUT R0, R0, 0xff, RZ, 0xc0, !PT ;  /* 0x000000ff00007812 */ /* 0x000fce00078ec0ff */
.L_x_5981:
[----:B------:R-:W-:-:S04]  /*9970*/  SHF.R.U32.HI R3, RZ, 0x18, R6 ;  /* 0x00000018ff037819 */ /* 0x000fc80000011606 */
[----:B------:R-:W-:-:S04]  /*9980*/  LOP3.LUT R0, R0, 0x80, R3, 0xf8, !PT ;  /* 0x0000008000007812 */ /* 0x000fc800078ef803 */
[----:B------:R-:W-:-:S07]  /*9990*/  PRMT R4, R0, 0x7610, R4 ;  /* 0x0000761000047816 */ /* 0x000fce0000000004 */
.L_x_5979:
[----:B------:R-:W-:Y:S05]  /*99a0*/  BSYNC.RECONVERGENT B0 ;  /* 0x0000000000007941 */ /* 0x000fea0003800200 */
.L_x_5978:
[----:B------:R0:W-:Y:S01]  /*99b0*/  STG.E.U8 desc[UR36][R8.64], R4 ;  /* 0x0000000408007986 */ /* 0x0001e2000c101124 */
[----:B------:R-:W-:Y:S01]  /*99c0*/  IMAD.MOV.U32 R35, RZ, RZ, R37 ;  /* 0x000000ffff237224 */ /* 0x000fe200078e0025 */
[----:B------:R-:W-:Y:S06]  /*99d0*/  BRA `(.L_x_5954) ;  /* 0x00000004001c7947 */ /* 0x000fec0003800000 */
.L_x_5976:
        /* <DEDUP_REMOVED lines=12> */
.L_x_5984:
[----:B------:R-:W-:-:S04]  /*9aa0*/  SHF.R.U32.HI R0, RZ, 0x15, R6 ;  /* 0x00000015ff007819 */ /* 0x000fc80000011606 */
[----:B------:R-:W-:-:S04]  /*9ab0*/  LOP3.LUT R3, R0, 0x1, RZ, 0xc0, !PT ;  /* 0x0000000100037812 */ /* 0x000fc800078ec0ff */
[----:B------:R-:W-:-:S04]  /*9ac0*/  IADD3 R0, PT, PT, R6, 0x88fffff, R3 ;  /* 0x088fffff06007810 */ /* 0x000fc80007ffe003 */
[----:B------:R-:W-:-:S04]  /*9ad0*/  SHF.R.U32.HI R0, RZ, 0x15, R0 ;  /* 0x00000015ff007819 */ /* 0x000fc80000011600 */
[----:B------:R-:W-:-:S07]  /*9ae0*/  LOP3.LUT R0, R0, 0xff, RZ, 0xc0, !PT ;  /* 0x000000ff00007812 */ /* 0x000fce00078ec0ff */
.L_x_5985:
[----:B------:R-:W-:-:S04]  /*9af0*/  SHF.R.U32.HI R3, RZ, 0x18, R6 ;  /* 0x00000018ff037819 */ /* 0x000fc80000011606 */
[----:B------:R-:W-:-:S04]  /*9b00*/  LOP3.LUT R0, R0, 0x80, R3, 0xf8, !PT ;  /* 0x0000008000007812 */ /* 0x000fc800078ef803 */
[----:B------:R-:W-:-:S07]  /*9b10*/  PRMT R4, R0, 0x7610, R4 ;  /* 0x0000761000047816 */ /* 0x000fce0000000004 */
.L_x_5983:
[----:B------:R-:W-:Y:S05]  /*9b20*/  BSYNC.RECONVERGENT B0 ;  /* 0x0000000000007941 */ /* 0x000fea0003800200 */
.L_x_5982:
[----:B------:R0:W-:Y:S01]  /*9b30*/  STG.E.U8 desc[UR36][R8.64], R4 ;  /* 0x0000000408007986 */ /* 0x0001e2000c101124 */
[----:B------:R-:W-:Y:S01]  /*9b40*/  IMAD.MOV.U32 R35, RZ, RZ, R37 ;  /* 0x000000ffff237224 */ /* 0x000fe200078e0025 */
[----:B------:R-:W-:Y:S06]  /*9b50*/  BRA `(.L_x_5954) ;  /* 0x0000000000bc7947 */ /* 0x000fec0003800000 */
.L_x_5975:
[----:B------:R-:W-:-:S13]  /*9b60*/  ISETP.NE.AND P0, PT, R0, 0x1c, PT ;  /* 0x0000001c0000780c */ /* 0x000fda0003f05270 */
[----:B------:R-:W-:Y:S05]  /*9b70*/  @!P0 BRA `(.L_x_5986) ;  /* 0x0000000000a88947 */ /* 0x000fea0003800000 */
[----:B------:R-:W-:-:S13]  /*9b80*/  ISETP.NE.AND P0, PT, R0, 0x1d, PT ;  /* 0x0000001d0000780c */ /* 0x000fda0003f05270 */
[----:B------:R-:W-:Y:S05]  /*9b90*/  @!P0 BRA `(.L_x_5987) ;  /* 0x0000000000908947 */ /* 0x000fea0003800000 */
[----:B------:R-:W-:-:S13]  /*9ba0*/  ISETP.NE.AND P0, PT, R0, 0x2c, PT ;  /* 0x0000002c0000780c */ /* 0x000fda0003f05270 */
[----:B------:R-:W-:Y:S05]  /*9bb0*/  @!P0 BRA `(.L_x_5988) ;  /* 0x0000000000488947 */ /* 0x000fea0003800000 */
.L_x_5959:
        /* <DEDUP_REMOVED lines=15> */
[----:B--23--:R-:W-:Y:S05]  /*9cb0*/  CALL.ABS.NOINC R14 ;  /* 0x000000000e007343 */ /* 0x00cfea0003c00000 */
.L_x_5989:
[----:B------:R-:W-:Y:S01]  /*9cc0*/  IMAD.MOV.U32 R35, RZ, RZ, R37 ;  /* 0x000000ffff237224 */ /* 0x000fe200078e0025 */
[----:B------:R-:W-:Y:S06]  /*9cd0*/  BRA `(.L_x_5954) ;  /* 0x00000000005c7947 */ /* 0x000fec0003800000 */
.L_x_5988:
        /* <DEDUP_REMOVED lines=16> */
.L_x_5987:
[----:B------:R-:W0:Y:S01]  /*9de0*/  F2I.U64.TRUNC R6, R6 ;  /* 0x0000000600067311 */ /* 0x000e22000020d800 */
[----:B------:R-:W-:Y:S01]  /*9df0*/  IMAD.MOV.U32 R35, RZ, RZ, R37 ;  /* 0x000000ffff237224 */ /* 0x000fe200078e0025 */
[----:B0-----:R0:W-:Y:S01]  /*9e00*/  STG.E.64 desc[UR36][R8.64], R6 ;  /* 0x0000000608007986 */ /* 0x0011e2000c101b24 */
[----:B------:R-:W-:Y:S05]  /*9e10*/  BRA `(.L_x_5954) ;  /* 0x00000000000c7947 */ /* 0x000fea0003800000 */
.L_x_5986:
[----:B------:R-:W0:Y:S01]  /*9e20*/  F2I.FTZ.U32.TRUNC.NTZ R3, R6 ;  /* 0x0000000600037305 */ /* 0x000e22000021f000 */
[----:B------:R-:W-:Y:S01]  /*9e30*/  IMAD.MOV.U32 R35, RZ, RZ, R37 ;  /* 0x000000ffff237224 */ /* 0x000fe200078e0025 */
[----:B0-----:R0:W-:Y:S06]  /*9e40*/  STG.E desc[UR36][R8.64], R3 ;  /* 0x0000000308007986 */ /* 0x0011ec000c101924 */
.L_x_5954:
[----:B------:R-:W-:Y:S05]  /*9e50*/  BSYNC.RECONVERGENT B6 ;  /* 0x0000000000067941 */ /* 0x000fea0003800200 */
.L_x_5953:
[----:B------:R-:W-:Y:S01]  /*9e60*/  ISETP.GE.AND P0, PT, R35, R34, PT ;  /* 0x000000222300720c */ /* 0x000fe20003f06270 */
[----:B------:R-:W-:-:S12]  /*9e70*/  BSSY.RECONVERGENT B6, `(.L_x_5990) ;  /* 0x00001d6000067945 */ /* 0x000fd80003800200 */
        /* <DEDUP_REMOVED lines=22> */
.L_x_5995:
[----:B------:R-:W0:Y:S02]  /*9fe0*/  F2I.S64.TRUNC R28, R28 ;  /* 0x0000001c001c7311 */ /* 0x000e24000020d900 */
[----:B0-----:R-:W-:-:S05]  /*9ff0*/  IMAD.MOV.U32 R3, RZ, RZ, R28 ;  /* 0x000000ffff037224 */ /* 0x001fca00078e001c */
[----:B------:R0:W-:Y:S01]  /*a000*/  STG.E.U8 desc[UR36][R8.64], R3 ;  /* 0x0000000308007986 */ /* 0x0001e2000c101124 */
[----:B------:R-:W-:Y:S05]  /*a010*/  BRA `(.L_x_5997) ;  /* 0x0000000c003c7947 */ /* 0x000fea0003800000 */
.L_x_5994:
        /* <DEDUP_REMOVED lines=9> */
.L_x_5999:
[----:B------:R-:W0:Y:S02]  /*a0b0*/  F2I.FTZ.TRUNC.NTZ R3, R28 ;  /* 0x0000001c00037305 */ /* 0x000e24000021f100 */
[----:B0-----:R0:W-:Y:S01]  /*a0c0*/  STG.E desc[UR36][R8.64], R3 ;  /* 0x0000000308007986 */ /* 0x0011e2000c101924 */
[----:B------:R-:W-:Y:S05]  /*a0d0*/  BRA `(.L_x_5997) ;  /* 0x0000000c000c7947 */ /* 0x000fea0003800000 */
.L_x_5998:
[----:B------:R-:W0:Y:S02]  /*a0e0*/  F2I.FTZ.TRUNC.NTZ R3, R28 ;  /* 0x0000001c00037305 */ /* 0x000e24000021f100 */
[----:B0-----:R0:W-:Y:S01]  /*a0f0*/  STG.E.U16 desc[UR36][R8.64], R3 ;  /* 0x0000000308007986 */ /* 0x0011e2000c101524 */
[----:B------:R-:W-:Y:S05]  /*a100*/  BRA `(.L_x_5997) ;  /* 0x0000000c00007947 */ /* 0x000fea0003800000 */
.L_x_5993:
        /* <DEDUP_REMOVED lines=8> */
.L_x_6001:
[----:B------:R-:W-:-:S05]  /*a190*/  F2FP.F16.F32.PACK_AB R28, RZ, R28 ;  /* 0x0000001cff1c723e */ /* 0x000fca00000000ff */
[----:B------:R0:W-:Y:S01]  /*a1a0*/  STG.E.U16 desc[UR36][R8.64], R28 ;  /* 0x0000001c08007986 */ /* 0x0001e2000c101524 */
[----:B------:R-:W-:Y:S05]  /*a1b0*/  BRA `(.L_x_5997) ;  /* 0x0000000800d47947 */ /* 0x000fea0003800000 */
.L_x_6000:
        /* <DEDUP_REMOVED lines=8> */
.L_x_6003:
[----:B------:R-:W-:-:S05]  /*a240*/  F2FP.F16.F32.PACK_AB R29, R29, R28 ;  /* 0x0000001c1d1d723e */ /* 0x000fca00000000ff */
[----:B------:R0:W-:Y:S01]  /*a250*/  STG.E desc[UR36][R8.64], R29 ;  /* 0x0000001d08007986 */ /* 0x0001e2000c101924 */
[----:B------:R-:W-:Y:S05]  /*a260*/  BRA `(.L_x_5997) ;  /* 0x0000000800a87947 */ /* 0x000fea0003800000 */
.L_x_6002:
[----:B------:R-:W-:-:S06]  /*a270*/  FMUL.FTZ R4, R28, 1 ;  /* 0x3f8000001c047820 */ /* 0x000fcc0000410000 */
[----:B------:R-:W0:Y:S02]  /*a280*/  F2F.F64.F32 R4, R4 ;  /* 0x0000000400047310 */ /* 0x000e240000201800 */
[----:B0-----:R0:W-:Y:S01]  /*a290*/  STG.E.64 desc[UR36][R8.64], R4 ;  /* 0x0000000408007986 */ /* 0x0011e2000c101b24 */
[----:B------:R-:W-:Y:S05]  /*a2a0*/  BRA `(.L_x_5997) ;  /* 0x0000000800987947 */ /* 0x000fea0003800000 */
.L_x_5992:
        /* <DEDUP_REMOVED lines=13> */
.L_x_6007:
        /* <DEDUP_REMOVED lines=16> */
.L_x_6010:
[----:B------:R-:W-:-:S04]  /*a480*/  SHF.R.U32.HI R28, RZ, 0x18, R28 ;  /* 0x00000018ff1c7819 */ /* 0x000fc8000001161c */
[----:B------:R-:W-:-:S04]  /*a490*/  LOP3.LUT R3, R3, 0x80, R28, 0xf8, !PT ;  /* 0x0000008003037812 */ /* 0x000fc800078ef81c */
[----:B------:R-:W-:-:S07]  /*a4a0*/  PRMT R4, R3, 0x7610, R4 ;  /* 0x0000761003047816 */ /* 0x000fce0000000004 */
.L_x_6009:
[----:B------:R-:W-:Y:S05]  /*a4b0*/  BSYNC.RECONVERGENT B0 ;  /* 0x0000000000007941 */ /* 0x000fea0003800200 */
.L_x_6008:
[----:B------:R0:W-:Y:S01]  /*a4c0*/  STG.E.U8 desc[UR36][R8.64], R4 ;  /* 0x0000000408007986 */ /* 0x0001e2000c101124 */
[----:B------:R-:W-:Y:S05]  /*a4d0*/  BRA `(.L_x_5997) ;  /* 0x00000008000c7947 */ /* 0x000fea0003800000 */
.L_x_6006:
        /* <DEDUP_REMOVED lines=16> */
.L_x_6013:
[----:B------:R-:W-:-:S04]  /*a5e0*/  SHF.R.U32.HI R28, RZ, 0x18, R28 ;  /* 0x00000018ff1c7819 */ /* 0x000fc8000001161c */
[----:B------:R-:W-:-:S04]  /*a5f0*/  LOP3.LUT R3, R3, 0x80, R28, 0xf8, !PT ;  /* 0x0000008003037812 */ /* 0x000fc800078ef81c */
[----:B------:R-:W-:-:S07]  /*a600*/  PRMT R4, R3, 0x7610, R4 ;  /* 0x0000761003047816 */ /* 0x000fce0000000004 */
.L_x_6012:
[----:B------:R-:W-:Y:S05]  /*a610*/  BSYNC.RECONVERGENT B0 ;  /* 0x0000000000007941 */ /* 0x000fea0003800200 */
.L_x_6011:
[----:B------:R0:W-:Y:S01]  /*a620*/  STG.E.U8 desc[UR36][R8.64], R4 ;  /* 0x0000000408007986 */ /* 0x0001e2000c101124 */
[----:B------:R-:W-:Y:S05]  /*a630*/  BRA `(.L_x_5997) ;  /* 0x0000000400b47947 */ /* 0x000fea0003800000 */
.L_x_6005:
        /* <DEDUP_REMOVED lines=21> */
.L_x_6015:
[----:B------:R-:W0:Y:S02]  /*a790*/  F2I.U64.TRUNC R28, R28 ;  /* 0x0000001c001c7311 */ /* 0x000e24000020d800 */
[----:B0-----:R0:W-:Y:S01]  /*a7a0*/  STG.E.64 desc[UR36][R8.64], R28 ;  /* 0x0000001c08007986 */ /* 0x0011e2000c101b24 */
[----:B------:R-:W-:Y:S05]  /*a7b0*/  BRA `(.L_x_5997) ;  /* 0x0000000400547947 */ /* 0x000fea0003800000 */
.L_x_6014:
[----:B------:R-:W0:Y:S02]  /*a7c0*/  F2I.FTZ.U32.TRUNC.NTZ R3, R28 ;  /* 0x0000001c00037305 */ /* 0x000e24000021f000 */
[----:B0-----:R0:W-:Y:S01]  /*a7d0*/  STG.E desc[UR36][R8.64], R3 ;  /* 0x0000000308007986 */ /* 0x0011e2000c101924 */
[----:B------:R-:W-:Y:S05]  /*a7e0*/  BRA `(.L_x_5997) ;  /* 0x0000000400487947 */ /* 0x000fea0003800000 */
.L_x_6004:
        /* <DEDUP_REMOVED lines=12> */
.L_x_6017:
        /* <DEDUP_REMOVED lines=10> */
.L_x_6016:
[----:B------:R-:W-:-:S13]  /*a950*/  ISETP.NE.AND P0, PT, R0, 0xf, PT ;  /* 0x0000000f0000780c */ /* 0x000fda0003f05270 */
[----:B------:R-:W-:Y:S05]  /*a960*/  @!P0 BRA `(.L_x_6018) ;  /* 0x0000000000e08947 */ /* 0x000fea0003800000 */
[----:B------:R-:W-:-:S13]  /*a970*/  ISETP.NE.AND P0, PT, R0, 0x17, PT ;  /* 0x000000170000780c */ /* 0x000fda0003f05270 */
[----:B------:R-:W-:Y:S05]  /*a980*/  @!P0 BRA `(.L_x_6019) ;  /* 0x00000000008c8947 */ /* 0x000fea0003800000 */
[----:B------:R-:W-:-:S13]  /*a990*/  ISETP.NE.AND P0, PT, R0, 0x18, PT ;  /* 0x000000180000780c */ /* 0x000fda0003f05270 */
[----:B------:R-:W-:Y:S05]  /*a9a0*/  @!P0 BRA `(.L_x_6020) ;  /* 0x0000000000448947 */ /* 0x000fea0003800000 */
.L_x_5996:
        /* <DEDUP_REMOVED lines=16> */
.L_x_6021:
[----:B------:R-:W-:Y:S05]  /*aab0*/  BRA `(.L_x_5997) ;  /* 0x0000000000947947 */ /* 0x000fea0003800000 */
.L_x_6020:
        /* <DEDUP_REMOVED lines=12> */
.L_x_6023:
[----:B------:R-:W-:Y:S05]  /*ab80*/  BSYNC.RECONVERGENT B0 ;  /* 0x0000000000007941 */ /* 0x000fea0003800200 */
.L_x_6022:
[----:B------:R-:W-:-:S05]  /*ab90*/  LOP3.LUT R3, R0, 0x80, R5, 0xf8, !PT ;  /* 0x0000008000037812 */ /* 0x000fca00078ef805 */
[----:B------:R1:W-:Y:S01]  /*aba0*/  STG.E.U8 desc[UR36][R8.64], R3 ;  /* 0x0000000308007986 */ /* 0x0003e2000c101124 */
[----:B------:R-:W-:Y:S05]  /*abb0*/  BRA `(.L_x_5997) ;  /* 0x0000000000547947 */ /* 0x000fea0003800000 */
.L_x_6019:
        /* <DEDUP_REMOVED lines=11> */
.L_x_6025:
[----:B------:R-:W-:Y:S01]  /*ac70*/  IMAD.MOV.U32 R0, RZ, RZ, 0x7f ;  /* 0x0000007fff007424 */ /* 0x000fe200078e00ff */
[----:B------:R-:W-:-:S04]  /*ac80*/  ISETP.GT.U32.AND P0, PT, R4, 0x7f800000, PT ;  /* 0x7f8000000400780c */ /* 0x000fc80003f04070 */
[----:B------:R-:W-:-:S09]  /*ac90*/  SEL R0, R0, 0x7c, P0 ;  /* 0x0000007c00007807 */ /* 0x000fd20000000000 */
.L_x_6026:
[----:B------:R-:W-:Y:S05]  /*aca0*/  BSYNC.RECONVERGENT B0 ;  /* 0x0000000000007941 */ /* 0x000fea0003800200 */
.L_x_6024:
[----:B------:R-:W-:-:S04]  /*acb0*/  SHF.R.U32.HI R3, RZ, 0x18, R28 ;  /* 0x00000018ff037819 */ /* 0x000fc8000001161c */
[----:B------:R-:W-:-:S05]  /*acc0*/  LOP3.LUT R3, R0, 0x80, R3, 0xf8, !PT ;  /* 0x0000008000037812 */ /* 0x000fca00078ef803 */
[----:B------:R0:W-:Y:S01]  /*acd0*/  STG.E.U8 desc[UR36][R8.64], R3 ;  /* 0x0000000308007986 */ /* 0x0001e2000c101124 */
[----:B------:R-:W-:Y:S05]  /*ace0*/  BRA `(.L_x_5997) ;  /* 0x0000000000087947 */ /* 0x000fea0003800000 */
.L_x_6018:
[----:B------:R-:W-:-:S05]  /*acf0*/  F2FP.BF16.F32.PACK_AB R28, RZ, R28 ;  /* 0x0000001cff1c723e */ /* 0x000fca00000010ff */
[----:B------:R2:W-:Y:S02]  /*ad00*/  STG.E.U16 desc[UR36][R8.64], R28 ;  /* 0x0000001c08007986 */ /* 0x0005e4000c101524 */
.L_x_5997:
[----:B------:R-:W-:-:S05]  /*ad10*/  VIADD R35, R35, 0x80 ;  /* 0x0000008023237836 */ /* 0x000fca0000000000 */
[----:B------:R-:W-:-:S13]  /*ad20*/  ISETP.GE.AND P0, PT, R35, R34, PT ;  /* 0x000000222300720c */ /* 0x000fda0003f06270 */
[----:B------:R-:W-:Y:S05]  /*ad30*/  @P0 BRA `(.L_x_5991) ;  /* 0x0000000c00a40947 */ /* 0x000fea0003800000 */
[----:B------:R-:W1:Y:S01]  /*ad40*/  LDCU UR4, c[0x0][0x3d0] ;  /* 0x00007a00ff0477ac */ /* 0x000e620008000800 */
[----:B0-----:R-:W0:Y:S01]  /*ad50*/  LDC.64 R4, c[0x0][0x398] ;  /* 0x0000e600ff047b82 */ /* 0x001e220000000a00 */
[----:B------:R-:W-:Y:S01]  /*ad60*/  IMAD R0, R2, 0x200, R35 ;  /* 0x0000020002007824 */ /* 0x000fe200078e0223 */
[----:B------:R-:W-:-:S03]  /*ad70*/  PRMT R6, R36, 0x9910, RZ ;  /* 0x0000991024067816 */ /* 0x000fc600000000ff */
[----:B-1--4-:R-:W-:Y:S02]  /*ad80*/  IMAD R3, R0, UR4, RZ ;  /* 0x0000000400037c24 */ /* 0x012fe4000f8e02ff */
        /* <DEDUP_REMOVED lines=16> */
.L_x_6030:
[----:B------:R-:W0:Y:S02]  /*ae90*/  F2I.S64.TRUNC R24, R24 ;  /* 0x0000001800187311 */ /* 0x000e24000020d900 */
[----:B0-----:R-:W-:-:S05]  /*aea0*/  IMAD.MOV.U32 R3, RZ, RZ, R24 ;  /* 0x000000ffff037224 */ /* 0x001fca00078e0018 */
[----:B------:R0:W-:Y:S01]  /*aeb0*/  STG.E.U8 desc[UR36][R4.64], R3 ;  /* 0x0000000304007986 */ /* 0x0001e2000c101124 */
[----:B------:R-:W-:Y:S05]  /*aec0*/  BRA `(.L_x_6032) ;  /* 0x0000000c003c7947 */ /* 0x000fea0003800000 */
.L_x_6029:
        /* <DEDUP_REMOVED lines=9> */
.L_x_6034:
[----:B------:R-:W0:Y:S02]  /*af60*/  F2I.FTZ.TRUNC.NTZ R3, R24 ;  /* 0x0000001800037305 */ /* 0x000e24000021f100 */
[----:B0-----:R0:W-:Y:S01]  /*af70*/  STG.E desc[UR36][R4.64], R3 ;  /* 0x0000000304007986 */ /* 0x0011e2000c101924 */
[----:B------:R-:W-:Y:S05]  /*af80*/  BRA `(.L_x_6032) ;  /* 0x0000000c000c7947 */ /* 0x000fea0003800000 */
.L_x_6033:
[----:B------:R-:W0:Y:S02]  /*af90*/  F2I.FTZ.TRUNC.NTZ R3, R24 ;  /* 0x0000001800037305 */ /* 0x000e24000021f100 */
[----:B0-----:R0:W-:Y:S01]  /*afa0*/  STG.E.U16 desc[UR36][R4.64], R3 ;  /* 0x0000000304007986 */ /* 0x0011e2000c101524 */
[----:B------:R-:W-:Y:S05]  /*afb0*/  BRA `(.L_x_6032) ;  /* 0x0000000c00007947 */ /* 0x000fea0003800000 */
.L_x_6028:
        /* <DEDUP_REMOVED lines=8> */
.L_x_6036:
[----:B------:R-:W-:-:S05]  /*b040*/  F2FP.F16.F32.PACK_AB R24, RZ, R24 ;  /* 0x00000018ff18723e */ /* 0x000fca00000000ff */
[----:B------:R1:W-:Y:S01]  /*b050*/  STG.E.U16 desc[UR36][R4.64], R24 ;  /* 0x0000001804007986 */ /* 0x0003e2000c101524 */
[----:B------:R-:W-:Y:S05]  /*b060*/  BRA `(.L_x_6032) ;  /* 0x0000000800d47947 */ /* 0x000fea0003800000 */
.L_x_6035:
        /* <DEDUP_REMOVED lines=8> */
.L_x_6038:
[----:B------:R-:W-:-:S05]  /*b0f0*/  F2FP.F16.F32.PACK_AB R25, R25, R24 ;  /* 0x000000181919723e */ /* 0x000fca00000000ff */
[----:B------:R0:W-:Y:S01]  /*b100*/  STG.E desc[UR36][R4.64], R25 ;  /* 0x0000001904007986 */ /* 0x0001e2000c101924 */
[----:B------:R-:W-:Y:S05]  /*b110*/  BRA `(.L_x_6032) ;  /* 0x0000000800a87947 */ /* 0x000fea0003800000 */
.L_x_6037:
[----:B------:R-:W-:-:S06]  /*b120*/  FMUL.FTZ R6, R24, 1 ;  /* 0x3f80000018067820 */ /* 0x000fcc0000410000 */
[----:B------:R-:W0:Y:S02]  /*b130*/  F2F.F64.F32 R6, R6 ;  /* 0x0000000600067310 */ /* 0x000e240000201800 */
[----:B0-----:R4:W-:Y:S01]  /*b140*/  STG.E.64 desc[UR36][R4.64], R6 ;  /* 0x0000000604007986 */ /* 0x0019e2000c101b24 */
[----:B------:R-:W-:Y:S05]  /*b150*/  BRA `(.L_x_6032) ;  /* 0x0000000800987947 */ /* 0x000fea0003800000 */
.L_x_6027:
        /* <DEDUP_REMOVED lines=13> */
.L_x_6042:
        /* <DEDUP_REMOVED lines=16> */
.L_x_6045:
[----:B------:R-:W-:-:S04]  /*b330*/  SHF.R.U32.HI R24, RZ, 0x18, R24 ;  /* 0x00000018ff187819 */ /* 0x000fc80000011618 */
[----:B------:R-:W-:-:S04]  /*b340*/  LOP3.LUT R3, R3, 0x80, R24, 0xf8, !PT ;  /* 0x0000008003037812 */ /* 0x000fc800078ef818 */
[----:B------:R-:W-:-:S07]  /*b350*/  PRMT R0, R3, 0x7610, R0 ;  /* 0x0000761003007816 */ /* 0x000fce0000000000 */
.L_x_6044:
[----:B------:R-:W-:Y:S05]  /*b360*/  BSYNC.RECONVERGENT B0 ;  /* 0x0000000000007941 */ /* 0x000fea0003800200 */
.L_x_6043:
[----:B------:R0:W-:Y:S01]  /*b370*/  STG.E.U8 desc[UR36][R4.64], R0 ;  /* 0x0000000004007986 */ /* 0x0001e2000c101124 */
[----:B------:R-:W-:Y:S05]  /*b380*/  BRA `(.L_x_6032) ;  /* 0x00000008000c7947 */ /* 0x000fea0003800000 */
.L_x_6041:
        /* <DEDUP_REMOVED lines=16> */
.L_x_6048:
[----:B------:R-:W-:-:S04]  /*b490*/  SHF.R.U32.HI R24, RZ, 0x18, R24 ;  /* 0x00000018ff187819 */ /* 0x000fc80000011618 */
[----:B------:R-:W-:-:S04]  /*b4a0*/  LOP3.LUT R3, R3, 0x80, R24, 0xf8, !PT ;  /* 0x0000008003037812 */ /* 0x000fc800078ef818 */
[----:B------:R-:W-:-:S07]  /*b4b0*/  PRMT R0, R3, 0x7610, R0 ;  /* 0x0000761003007816 */ /* 0x000fce0000000000 */
.L_x_6047:
[----:B------:R-:W-:Y:S05]  /*b4c0*/  BSYNC.RECONVERGENT B0 ;  /* 0x0000000000007941 */ /* 0x000fea0003800200 */
.L_x_6046:
[----:B------:R0:W-:Y:S01]  /*b4d0*/  STG.E.U8 desc[UR36][R4.64], R0 ;  /* 0x0000000004007986 */ /* 0x0001e2000c101124 */
[----:B------:R-:W-:Y:S05]  /*b4e0*/  BRA `(.L_x_6032) ;  /* 0x0000000400b47947 */ /* 0x000fea0003800000 */
.L_x_6040:
        /* <DEDUP_REMOVED lines=21> */
.L_x_6050:
[----:B------:R-:W0:Y:S02]  /*b640*/  F2I.U64.TRUNC R24, R24 ;  /* 0x0000001800187311 */ /* 0x000e24000020d800 */
[----:B0-----:R0:W-:Y:S01]  /*b650*/  STG.E.64 desc[UR36][R4.64], R24 ;  /* 0x0000001804007986 */ /* 0x0011e2000c101b24 */
[----:B------:R-:W-:Y:S05]  /*b660*/  BRA `(.L_x_6032) ;  /* 0x0000000400547947 */ /* 0x000fea0003800000 */
.L_x_6049:
[----:B------:R-:W0:Y:S02]  /*b670*/  F2I.FTZ.U32.TRUNC.NTZ R3, R24 ;  /* 0x0000001800037305 */ /* 0x000e24000021f000 */
[----:B0-----:R0:W-:Y:S01]  /*b680*/  STG.E desc[UR36][R4.64], R3 ;  /* 0x0000000304007986 */ /* 0x0011e2000c101924 */
[----:B------:R-:W-:Y:S05]  /*b690*/  BRA `(.L_x_6032) ;  /* 0x0000000400487947 */ /* 0x000fea0003800000 */
.L_x_6039:
        /* <DEDUP_REMOVED lines=12> */
.L_x_6052:
[----:B--2---:R-:W-:Y:S01]  /*b760*/  FMUL.FTZ R8, R24, 1 ;  /* 0x3f80000018087820 */ /* 0x004fe20000410000 */
        /* <DEDUP_REMOVED lines=9> */
.L_x_6051:
[----:B------:R-:W-:-:S13]  /*b800*/  ISETP.NE.AND P0, PT, R0, 0xf, PT ;  /* 0x0000000f0000780c */ /* 0x000fda0003f05270 */
[----:B------:R-:W-:Y:S05]  /*b810*/  @!P0 BRA `(.L_x_6053) ;  /* 0x0000000000e08947 */ /* 0x000fea0003800000 */
[----:B------:R-:W-:-:S13]  /*b820*/  ISETP.NE.AND P0, PT, R0, 0x17, PT ;  /* 0x000000170000780c */ /* 0x000fda0003f05270 */
[----:B------:R-:W-:Y:S05]  /*b830*/  @!P0 BRA `(.L_x_6054) ;  /* 0x00000000008c8947 */ /* 0x000fea0003800000 */
[----:B------:R-:W-:-:S13]  /*b840*/  ISETP.NE.AND P0, PT, R0, 0x18, PT ;  /* 0x000000180000780c */ /* 0x000fda0003f05270 */
[----:B------:R-:W-:Y:S05]  /*b850*/  @!P0 BRA `(.L_x_6055) ;  /* 0x0000000000448947 */ /* 0x000fea0003800000 */
.L_x_6031:
[----:B------:R-:W-:Y:S01]  /*b860*/  MOV R0, 0x228 ;  /* 0x0000022800007802 */ /* 0x000fe20000000f00 */
[----:B------:R-:W0:Y:S01]  /*b870*/  LDCU.64 UR4, c[0x4][0x218] ;  /* 0x01004300ff0477ac */ /* 0x000e220008000a00 */
[----:B--2---:R-:W-:Y:S02]  /*b880*/  IMAD.MOV.U32 R8, RZ, RZ, 0x65 ;  /* 0x00000065ff087424 */ /* 0x004fe400078e00ff */
        /* <DEDUP_REMOVED lines=8> */
[----:B------:R-:W-:Y:S02]  /*b910*/  IMAD.U32 R7, RZ, RZ, UR7 ;  /* 0x00000007ff077e24 */ /* 0x000fe4000f8e00ff */
[----:B-----5:R-:W-:Y:S02]  /*b920*/  IMAD.U32 R10, RZ, RZ, UR8 ;  /* 0x00000008ff0a7e24 */ /* 0x020fe4000f8e00ff */
[----:B-1----:R-:W-:-:S07]  /*b930*/  IMAD.U32 R11, RZ, RZ, UR9 ;  /* 0x00000009ff0b7e24 */ /* 0x002fce000f8e00ff */
[----:B------:R-:W-:-:S07]  /*b940*/  LEPC R20, `(.L_x_6056) ;  /* 0x000000001014794e */ /* 0x000fce0000000000 */
[----:B--23--:R-:W-:Y:S05]  /*b950*/  CALL.ABS.NOINC R14 ;  /* 0x000000000e007343 */ /* 0x00cfea0003c00000 */
.L_x_6056:
[----:B------:R-:W-:Y:S05]  /*b960*/  BRA `(.L_x_6032) ;  /* 0x0000000000947947 */ /* 0x000fea0003800000 */
.L_x_6055:
        /* <DEDUP_REMOVED lines=12> */
.L_x_6058:
[----:B------:R-:W-:Y:S05]  /*ba30*/  BSYNC.RECONVERGENT B0 ;  /* 0x0000000000007941 */ /* 0x000fea0003800200 */
.L_x_6057:
[----:B------:R-:W-:-:S05]  /*ba40*/  LOP3.LUT R3, R0, 0x80, R7, 0xf8, !PT ;  /* 0x0000008000037812 */ /* 0x000fca00078ef807 */
[----:B------:R0:W-:Y:S01]  /*ba50*/  STG.E.U8 desc[UR36][R4.64], R3 ;  /* 0x0000000304007986 */ /* 0x0001e2000c101124 */
[----:B------:R-:W-:Y:S05]  /*ba60*/  BRA `(.L_x_6032) ;  /* 0x0000000000547947 */ /* 0x000fea0003800000 */
.L_x_6054:
        /* <DEDUP_REMOVED lines=11> */
.L_x_6060:
[----:B------:R-:W-:Y:S01]  /*bb20*/  IMAD.MOV.U32 R0, RZ, RZ, 0x7f ;  /* 0x0000007fff007424 */ /* 0x000fe200078e00ff */
[----:B------:R-:W-:-:S04]  /*bb30*/  ISETP.GT.U32.AND P0, PT, R6, 0x7f800000, PT ;  /* 0x7f8000000600780c */ /* 0x000fc80003f04070 */
[----:B------:R-:W-:-:S09]  /*bb40*/  SEL R0, R0, 0x7c, P0 ;  /* 0x0000007c00007807 */ /* 0x000fd20000000000 */
.L_x_6061:
[----:B------:R-:W-:Y:S05]  /*bb50*/  BSYNC.RECONVERGENT B0 ;  /* 0x0000000000007941 */ /* 0x000fea0003800200 */
.L_x_6059:
[----:B------:R-:W-:-:S04]  /*bb60*/  SHF.R.U32.HI R3, RZ, 0x18, R24 ;  /* 0x00000018ff037819 */ /* 0x000fc80000011618 */
[----:B------:R-:W-:-:S05]  /*bb70*/  LOP3.LUT R3, R0, 0x80, R3, 0xf8, !PT ;  /* 0x0000008000037812 */ /* 0x000fca00078ef803 */
[----:B------:R0:W-:Y:S01]  /*bb80*/  STG.E.U8 desc[UR36][R4.64], R3 ;  /* 0x0000000304007986 */ /* 0x0001e2000c101124 */
[----:B------:R-:W-:Y:S05]  /*bb90*/  BRA `(.L_x_6032) ;  /* 0x0000000000087947 */ /* 0x000fea0003800000 */
.L_x_6053:
[----:B------:R-:W-:-:S05]  /*bba0*/  F2FP.BF16.F32.PACK_AB R24, RZ, R24 ;  /* 0x00000018ff18723e */ /* 0x000fca00000010ff */
[----:B------:R0:W-:Y:S02]  /*bbb0*/  STG.E.U16 desc[UR36][R4.64], R24 ;  /* 0x0000001804007986 */ /* 0x0001e4000c101524 */
.L_x_6032:
[----:B------:R-:W-:-:S07]  /*bbc0*/  VIADD R35, R35, 0x80 ;  /* 0x0000008023237836 */ /* 0x000fce0000000000 */
.L_x_5991:
[----:B------:R-:W-:Y:S05]  /*bbd0*/  BSYNC.RECONVERGENT B6 ;  /* 0x0000000000067941 */ /* 0x000fea0003800200 */
.L_x_5990:
[----:B------:R-:W-:-:S13]  /*bbe0*/  ISETP.GE.AND P0, PT, R35, R34, PT ;  /* 0x000000222300720c */ /* 0x000fda0003f06270 */
[----:B------:R-:W-:Y:S05]  /*bbf0*/  @P0 EXIT ;  /* 0x000000000000094d */ /* 0x000fea0003800000 */
[----:B01--4-:R-:W0:Y:S01]  /*bc00*/  LDC.64 R4, c[0x0][0x398] ;  /* 0x0000e600ff047b82 */ /* 0x013e220000000a00 */
        /* <DEDUP_REMOVED lines=19> */
.L_x_6065:
[----:B------:R-:W0:Y:S02]  /*bd40*/  F2I.S64.TRUNC R18, R18 ;  /* 0x0000001200127311 */ /* 0x000e24000020d900 */
[----:B0-----:R-:W-:-:S05]  /*bd50*/  IMAD.MOV.U32 R5, RZ, RZ, R18 ;  /* 0x000000ffff057224 */ /* 0x001fca00078e0012 */
[----:B------:R-:W-:Y:S01]  /*bd60*/  STG.E.U8 desc[UR36][R2.64], R5 ;  /* 0x0000000502007986 */ /* 0x000fe2000c101124 */
[----:B------:R-:W-:Y:S05]  /*bd70*/  EXIT ;  /* 0x000000000000794d */ /* 0x000fea0003800000 */
.L_x_6064:
        /* <DEDUP_REMOVED lines=9> */
.L_x_6068:
[----:B------:R-:W0:Y:S02]  /*be10*/  F2I.FTZ.TRUNC.NTZ R5, R18 ;  /* 0x0000001200057305 */ /* 0x000e24000021f100 */
[----:B0-----:R-:W-:Y:S01]  /*be20*/  STG.E desc[UR36][R2.64], R5 ;  /* 0x0000000502007986 */ /* 0x001fe2000c101924 */
[----:B------:R-:W-:Y:S05]  /*be30*/  EXIT ;  /* 0x000000000000794d */ /* 0x000fea0003800000 */
.L_x_6067:
[----:B------:R-:W0:Y:S02]  /*be40*/  F2I.FTZ.TRUNC.NTZ R5, R18 ;  /* 0x0000001200057305 */ /* 0x000e24000021f100 */
[----:B0-----:R-:W-:Y:S01]  /*be50*/  STG.E.U16 desc[UR36][R2.64], R5 ;  /* 0x0000000502007986 */ /* 0x001fe2000c101524 */
[----:B------:R-:W-:Y:S05]  /*be60*/  EXIT ;  /* 0x000000000000794d */ /* 0x000fea0003800000 */
.L_x_6063:
        /* <DEDUP_REMOVED lines=8> */
.L_x_6070:
[----:B------:R-:W-:-:S05]  /*bef0*/  F2FP.F16.F32.PACK_AB R18, RZ, R18 ;  /* 0x00000012ff12723e */ /* 0x000fca00000000ff */
[----:B------:R-:W-:Y:S01]  /*bf00*/  STG.E.U16 desc[UR36][R2.64], R18 ;  /* 0x0000001202007986 */ /* 0x000fe2000c101524 */
[----:B------:R-:W-:Y:S05]  /*bf10*/  EXIT ;  /* 0x000000000000794d */ /* 0x000fea0003800000 */
.L_x_6069:
        /* <DEDUP_REMOVED lines=8> */
.L_x_6072:
[----:B------:R-:W-:-:S05]  /*bfa0*/  F2FP.F16.F32.PACK_AB R19, R19, R18 ;  /* 0x000000121313723e */ /* 0x000fca00000000ff */
[----:B------:R-:W-:Y:S01]  /*bfb0*/  STG.E desc[UR36][R2.64], R19 ;  /* 0x0000001302007986 */ /* 0x000fe2000c101924 */
[----:B------:R-:W-:Y:S05]  /*bfc0*/  EXIT ;  /* 0x000000000000794d */ /* 0x000fea0003800000 */
.L_x_6071:
[----:B------:R-:W-:-:S06]  /*bfd0*/  FMUL.FTZ R4, R18, 1 ;  /* 0x3f80000012047820 */ /* 0x000fcc0000410000 */
[----:B------:R-:W0:Y:S02]  /*bfe0*/  F2F.F64.F32 R4, R4 ;  /* 0x0000000400047310 */ /* 0x000e240000201800 */
[----:B0-----:R-:W-:Y:S01]  /*bff0*/  STG.E.64 desc[UR36][R2.64], R4 ;  /* 0x0000000402007986 */ /* 0x001fe2000c101b24 */
[----:B------:R-:W-:Y:S05]  /*c000*/  EXIT ;  /* 0x000000000000794d */ /* 0x000fea0003800000 */
.L_x_6062:
        /* <DEDUP_REMOVED lines=13> */
.L_x_6076:
        /* <DEDUP_REMOVED lines=16> */
.L_x_6079:
[----:B------:R-:W-:-:S04]  /*c1e0*/  SHF.R.U32.HI R18, RZ, 0x18, R18 ;  /* 0x00000018ff127819 */ /* 0x000fc80000011612 */
[----:B------:R-:W-:-:S04]  /*c1f0*/  LOP3.LUT R5, R5, 0x80, R18, 0xf8, !PT ;  /* 0x0000008005057812 */ /* 0x000fc800078ef812 */
[----:B------:R-:W-:-:S07]  /*c200*/  PRMT R0, R5, 0x7610, R0 ;  /* 0x0000761005007816 */ /* 0x000fce0000000000 */
.L_x_6078:
[----:B------:R-:W-:Y:S05]  /*c210*/  BSYNC.RECONVERGENT B0 ;  /* 0x0000000000007941 */ /* 0x000fea0003800200 */
.L_x_6077:
[----:B------:R-:W-:Y:S01]  /*c220*/  STG.E.U8 desc[UR36][R2.64], R0 ;  /* 0x0000000002007986 */ /* 0x000fe2000c101124 */
[----:B------:R-:W-:Y:S05]  /*c230*/  EXIT ;  /* 0x000000000000794d */ /* 0x000fea0003800000 */
.L_x_6075:
        /* <DEDUP_REMOVED lines=16> */
.L_x_6082:
[----:B------:R-:W-:-:S04]  /*c340*/  SHF.R.U32.HI R18, RZ, 0x18, R18 ;  /* 0x00000018ff127819 */ /* 0x000fc80000011612 */
[----:B------:R-:W-:-:S04]  /*c350*/  LOP3.LUT R5, R5, 0x80, R18, 0xf8, !PT ;  /* 0x0000008005057812 */ /* 0x000fc800078ef812 */
[----:B------:R-:W-:-:S07]  /*c360*/  PRMT R0, R5, 0x7610, R0 ;  /* 0x0000761005007816 */ /* 0x000fce0000000000 */
.L_x_6081:
[----:B------:R-:W-:Y:S05]  /*c370*/  BSYNC.RECONVERGENT B0 ;  /* 0x0000000000007941 */ /* 0x000fea0003800200 */
.L_x_6080:
[----:B------:R-:W-:Y:S01]  /*c380*/  STG.E.U8 desc[UR36][R2.64], R0 ;  /* 0x0000000002007986 */ /* 0x000fe2000c101124 */
[----:B------:R-:W-:Y:S05]  /*c390*/  EXIT ;  /* 0x000000000000794d */ /* 0x000fea0003800000 */
.L_x_6074:
        /* <DEDUP_REMOVED lines=21> */
.L_x_6084:
[----:B------:R-:W0:Y:S02]  /*c4f0*/  F2I.U64.TRUNC R18, R18 ;  /* 0x0000001200127311 */ /* 0x000e24000020d800 */
[----:B0-----:R-:W-:Y:S01]  /*c500*/  STG.E.64 desc[UR36][R2.64], R18 ;  /* 0x0000001202007986 */ /* 0x001fe2000c101b24 */
[----:B------:R-:W-:Y:S05]  /*c510*/  EXIT ;  /* 0x000000000000794d */ /* 0x000fea0003800000 */
.L_x_6083:
[----:B------:R-:W0:Y:S02]  /*c520*/  F2I.FTZ.U32.TRUNC.NTZ R5, R18 ;  /* 0x0000001200057305 */ /* 0x000e24000021f000 */
[----:B0-----:R-:W-:Y:S01]  /*c530*/  STG.E desc[UR36][R2.64], R5 ;  /* 0x0000000502007986 */ /* 0x001fe2000c101924 */
[----:B------:R-:W-:Y:S05]  /*c540*/  EXIT ;  /* 0x000000000000794d */ /* 0x000fea0003800000 */
.L_x_6073:
        /* <DEDUP_REMOVED lines=12> */
.L_x_6086:
[----:B------:R-:W-:Y:S01]  /*c610*/  FMUL.FTZ R4, R18, 1 ;  /* 0x3f80000012047820 */ /* 0x000fe20000410000 */
[----:B------:R-:W-:-:S05]  /*c620*/  FMUL.FTZ R6, R19, 1 ;  /* 0x3f80000013067820 */ /* 0x000fca0000410000 */
[----:B------:R-:W-:-:S15]  /*c630*/  F2F.F64.F32 R4, R4 ;  /* 0x0000000400047310 */ /* 0x000fde0000201800 */
[----:B------:R-:W-:-:S15]  /*c640*/  NOP ;  /* 0x0000000000007918 */ /* 0x000fde0000000000 */
[----:B------:R-:W-:-:S15]  /*c650*/  NOP ;  /* 0x0000000000007918 */ /* 0x000fde0000000000 */
[----:B------:R-:W-:-:S15]  /*c660*/  NOP ;  /* 0x0000000000007918 */ /* 0x000fde0000000000 */
[----:B------:R-:W-:-:S04]  /*c670*/  NOP ;  /* 0x0000000000007918 */ /* 0x000fc80000000000 */
[----:B--2---:R-:W0:Y:S02]  /*c680*/  F2F.F64.F32 R6, R6 ;  /* 0x0000000600067310 */ /* 0x004e240000201800 */
[----:B0-----:R-:W-:Y:S01]  /*c690*/  STG.E.128 desc[UR36][R2.64], R4 ;  /* 0x0000000402007986 */ /* 0x001fe2000c101d24 */
[----:B------:R-:W-:Y:S05]  /*c6a0*/  EXIT ;  /* 0x000000000000794d */ /* 0x000fea0003800000 */
.L_x_6085:
[----:B------:R-:W-:-:S13]  /*c6b0*/  ISETP.NE.AND P0, PT, R0, 0xf, PT ;  /* 0x0000000f0000780c */ /* 0x000fda0003f05270 */
[----:B------:R-:W-:Y:S05]  /*c6c0*/  @!P0 BRA `(.L_x_6087) ;  /* 0x0000000000e08947 */ /* 0x000fea0003800000 */
[----:B------:R-:W-:-:S13]  /*c6d0*/  ISETP.NE.AND P0, PT, R0, 0x17, PT ;  /* 0x000000170000780c */ /* 0x000fda0003f05270 */
[----:B------:R-:W-:Y:S05]  /*c6e0*/  @!P0 BRA `(.L_x_6088) ;  /* 0x00000000008c8947 */ /* 0x000fea0003800000 */
[----:B------:R-:W-:-:S13]  /*c6f0*/  ISETP.NE.AND P0, PT, R0, 0x18, PT ;  /* 0x000000180000780c */ /* 0x000fda0003f05270 */
[----:B------:R-:W-:Y:S05]  /*c700*/  @!P0 BRA `(.L_x_6089) ;  /* 0x0000000000448947 */ /* 0x000fea0003800000 */
.L_x_6066:
        /* <DEDUP_REMOVED lines=16> */
.L_x_6090:
[----:B------:R-:W-:Y:S05]  /*c810*/  EXIT ;  /* 0x000000000000794d */ /* 0x000fea0003800000 */
.L_x_6089:
[----:B------:R-:W-:Y:S01]  /*c820*/  LOP3.LUT R4, R18, 0x7fffffff, RZ, 0xc0, !PT ;  /* 0x7fffffff12047812 */ /* 0x000fe200078ec0ff */
[----:B------:R-:W-:Y:S01]  /*c830*/  BSSY.RECONVERGENT B0, `(.L_x_6091) ;  /* 0x000000b000007945 */ /* 0x000fe20003800200 */
[----:B--2---:R-:W-:Y:S01]  /*c840*/  SHF.R.U32.HI R7, RZ, 0x18, R18 ;  /* 0x00000018ff077819 */ /* 0x004fe20000011612 */
        /* <DEDUP_REMOVED lines=9> */
.L_x_6092:
[----:B------:R-:W-:Y:S05]  /*c8e0*/  BSYNC.RECONVERGENT B0 ;  /* 0x0000000000007941 */ /* 0x000fea0003800200 */
.L_x_6091:
[----:B------:R-:W-:-:S05]  /*c8f0*/  LOP3.LUT R5, R0, 0x80, R7, 0xf8, !PT ;  /* 0x0000008000057812 */ /* 0x000fca00078ef807 */
[----:B------:R-:W-:Y:S01]  /*c900*/  STG.E.U8 desc[UR36][R2.64], R5 ;  /* 0x0000000502007986 */ /* 0x000fe2000c101124 */
[----:B------:R-:W-:Y:S05]  /*c910*/  EXIT ;  /* 0x000000000000794d */ /* 0x000fea0003800000 */
.L_x_6088:
        /* <DEDUP_REMOVED lines=11> */
.L_x_6094:
[----:B------:R-:W-:Y:S01]  /*c9d0*/  IMAD.MOV.U32 R0, RZ, RZ, 0x7f ;  /* 0x0000007fff007424 */ /* 0x000fe200078e00ff */
[----:B------:R-:W-:-:S04]  /*c9e0*/  ISETP.GT.U32.AND P0, PT, R4, 0x7f800000, PT ;  /* 0x7f8000000400780c */ /* 0x000fc80003f04070 */
[----:B------:R-:W-:-:S09]  /*c9f0*/  SEL R0, R0, 0x7c, P0 ;  /* 0x0000007c00007807 */ /* 0x000fd20000000000 */
.L_x_6095:
[----:B------:R-:W-:Y:S05]  /*ca00*/  BSYNC.RECONVERGENT B0 ;  /* 0x0000000000007941 */ /* 0x000fea0003800200 */
.L_x_6093:
[----:B------:R-:W-:-:S04]  /*ca10*/  SHF.R.U32.HI R5, RZ, 0x18, R18 ;  /* 0x00000018ff057819 */ /* 0x000fc80000011612 */
[----:B------:R-:W-:-:S05]  /*ca20*/  LOP3.LUT R5, R0, 0x80, R5, 0xf8, !PT ;  /* 0x0000008000057812 */ /* 0x000fca00078ef805 */
[----:B------:R-:W-:Y:S01]  /*ca30*/  STG.E.U8 desc[UR36][R2.64], R5 ;  /* 0x0000000502007986 */ /* 0x000fe2000c101124 */
[----:B------:R-:W-:Y:S05]  /*ca40*/  EXIT ;  /* 0x000000000000794d */ /* 0x000fea0003800000 */
.L_x_6087:
[----:B------:R-:W-:-:S05]  /*ca50*/  F2FP.BF16.F32.PACK_AB R18, RZ, R18 ;  /* 0x00000012ff12723e */ /* 0x000fca00000010ff */
[----:B------:R-:W-:Y:S01]  /*ca60*/  STG.E.U16 desc[UR36][R2.64], R18 ;  /* 0x0000001202007986 */ /* 0x000fe2000c101524 */
[----:B------:R-:W-:Y:S05]  /*ca70*/  EXIT ;  /* 0x000000000000794d */ /* 0x000fea0003800000 */
.L_x_6096:
        /* <DEDUP_REMOVED lines=16> */
.L_x_23515:


//--------------------- .text._ZN2at6native18elementwise_kernelILi128ELi2EZNS0_22gpu_kernel_impl_nocastIZZZNS0_54_GLOBAL__N__d8c5977b_16_LinearAlgebra_cu_9e10b42f_324316addr_kernel_cudaERNS_14TensorIteratorERKN3c106ScalarES9_ENKUlvE_clEvENKUlvE7_clEvEUlNS6_7complexIfEESD_SD_E_EEvRNS_18TensorIteratorBaseERKT_EUliE_EEviT1_ --------------------------
	.section	.text._ZN2at6native18elementwise_kernelILi128ELi2EZNS0_22gpu_kernel_impl_nocastIZZZNS0_54_GLOBAL__N__d8c5977b_16_LinearAlgebra_cu_9e10b42f_324316addr_kernel_cudaERNS_14TensorIteratorERKN3c106ScalarES9_ENKUlvE_clEvENKUlvE7_clEvEUlNS6_7complexIfEESD_SD_E_EEvRNS_18TensorIteratorBaseERKT_EUliE_EEviT1_,"ax",@progbits
	.align	128
        .global         _ZN2at6native18elementwise_kernelILi128ELi2EZNS0_22gpu_kernel_impl_nocastIZZZNS0_54_GLOBAL__N__d8c5977b_16_LinearAlgebra_cu_9e10b42f_324316addr_kernel_cudaERNS_14TensorIteratorERKN3c106ScalarES9_ENKUlvE_clEvENKUlvE7_clEvEUlNS6_7complexIfEESD_SD_E_EEvRNS_18TensorIteratorBaseERKT_EUliE_EEviT1_
        .type           _ZN2at6native18elementwise_kernelILi128ELi2EZNS0_22gpu_kernel_impl_nocastIZZZNS0_54_GLOBAL__N__d8c5977b_16_LinearAlgebra_cu_9e10b42f_324316addr_kernel_cudaERNS_14TensorIteratorERKN3c106ScalarES9_ENKUlvE_clEvENKUlvE7_clEvEUlNS6_7complexIfEESD_SD_E_EEvRNS_18TensorIteratorBaseERKT_EUliE_EEviT1_,@function
        .size           _ZN2at6native18elementwise_kernelILi128ELi2EZNS0_22gpu_kernel_impl_nocastIZZZNS0_54_GLOBAL__N__d8c5977b_16_LinearAlgebra_cu_9e10b42f_324316addr_kernel_cudaERNS_14TensorIteratorERKN3c106ScalarES9_ENKUlvE_clEvENKUlvE7_clEvEUlNS6_7complexIfEESD_SD_E_EEvRNS_18TensorIteratorBaseERKT_EUliE_EEviT1_,(.L_x_23516 - _ZN2at6native18elementwise_kernelILi128ELi2EZNS0_22gpu_kernel_impl_nocastIZZZNS0_54_GLOBAL__N__d8c5977b_16_LinearAlgebra_cu_9e10b42f_324316addr_kernel_cudaERNS_14TensorIteratorERKN3c106ScalarES9_ENKUlvE_clEvENKUlvE7_clEvEUlNS6_7complexIfEESD_SD_E_EEvRNS_18TensorIteratorBaseERKT_EUliE_EEviT1_)
        .other          _ZN2at6native18elementwise_kernelILi128ELi2EZNS0_22gpu_kernel_impl_nocastIZZZNS0_54_GLOBAL__N__d8c5977b_16_LinearAlgebra_cu_9e10b42f_324316addr_kernel_cudaERNS_14TensorIteratorERKN3c106ScalarES9_ENKUlvE_clEvENKUlvE7_clEvEUlNS6_7complexIfEESD_SD_E_EEvRNS_18TensorIteratorBaseERKT_EUliE_EEviT1_,@"STO_CUDA_ENTRY STV_DEFAULT"
_ZN2at6native18elementwise_kernelILi128ELi2EZNS0_22gpu_kernel_impl_nocastIZZZNS0_54_GLOBAL__N__d8c5977b_16_LinearAlgebra_cu_9e10b42f_324316addr_kernel_cudaERNS_14TensorIteratorERKN3c106ScalarES9_ENKUlvE_clEvENKUlvE7_clEvEUlNS6_7complexIfEESD_SD_E_EEvRNS_18TensorIteratorBaseERKT_EUliE_EEviT1_:
.text._ZN2at6native18elementwise_kernelILi128ELi2EZNS0_22gpu_kernel_impl_nocastIZZZNS0_54_GLOBAL__N__d8c5977b_16_LinearAlgebra_cu_9e10b42f_324316addr_kernel_cudaERNS_14TensorIteratorERKN3c106ScalarES9_ENKUlvE_clEvENKUlvE7_clEvEUlNS6_7complexIfEESD_SD_E_EEvRNS_18TensorIteratorBaseERKT_EUliE_EEviT1_:
        /* <DEDUP_REMOVED lines=14> */
[----:B------:R-:W1:Y:S07]  /*00e0*/  LDCU.64 UR8, c[0x0][0x668] ;  /* 0x0000cd00ff0877ac */ /* 0x000e6e0008000a00 */
[----:B------:R-:W2:Y:S01]  /*00f0*/  LDC.64 R6, c[0x0][0x660] ;  /* 0x00019800ff067b82 */ /* 0x000ea20000000a00 */
[----:B0-----:R-:W1:Y:S04]  /*0100*/  LDG.E.64 R4, desc[UR6][R4.64] ;  /* 0x0000000604047981 */ /* 0x001e68000c1e1b00 */
[----:B--2---:R-:W2:Y:S03]  /*0110*/  LDG.E.64 R6, desc[UR6][R6.64] ;  /* 0x0000000606067981 */ /* 0x004ea6000c1e1b00 */
[----:B------:R-:W0:Y:S01]  /*0120*/  LDC.64 R8, c[0x0][0x648] ;  /* 0x00019200ff087b82 */ /* 0x000e220000000a00 */
[----:B------:R-:W-:Y:S01]  /*0130*/  IADD3 R3, PT, PT, R3, 0x80, RZ ;  /* 0x0000008003037810 */ /* 0x000fe20007ffe0ff */
[----:B-1----:R-:W-:Y:S01]  /*0140*/  FMUL.FTZ R0, R4, UR9 ;  /* 0x0000000904007c20 */ /* 0x002fe20008410000 */
[----:B------:R-:W-:-:S03]  /*0150*/  FMUL.FTZ R11, R5, UR9 ;  /* 0x00000009050b7c20 */ /* 0x000fc60008410000 */
[----:B------:R-:W-:Y:S01]  /*0160*/  FFMA.FTZ R0, R5, UR8, R0 ;  /* 0x0000000805007c23 */ /* 0x000fe20008010000 */
[----:B------:R-:W-:-:S03]  /*0170*/  FFMA.FTZ R11, R4, UR8, -R11 ;  /* 0x00000008040b7c23 */ /* 0x000fc6000801080b */
[-C--:B--2---:R-:W-:Y:S01]  /*0180*/  FMUL.FTZ R13, R7, R0.reuse ;  /* 0x00000000070d7220 */ /* 0x084fe20000410000 */
[----:B------:R-:W-:-:S03]  /*0190*/  FMUL.FTZ R0, R6, R0 ;  /* 0x0000000006007220 */ /* 0x000fc60000410000 */
[-C--:B------:R-:W-:Y:S01]  /*01a0*/  FFMA.FTZ R10, R6, R11.reuse, -R13 ;  /* 0x0000000b060a7223 */ /* 0x080fe2000001080d */
[----:B------:R-:W-:-:S05]  /*01b0*/  FFMA.FTZ R11, R7, R11, R0 ;  /* 0x0000000b070b7223 */ /* 0x000fca0000010000 */
[----:B0-----:R0:W-:Y:S02]  /*01c0*/  STG.E.64 desc[UR6][R8.64], R10 ;  /* 0x0000000a08007986 */ /* 0x0011e4000c101b06 */
.L_x_6099:
[----:B------:R-:W-:Y:S05]  /*01d0*/  BSYNC.RECONVERGENT B0 ;  /* 0x0000000000007941 */ /* 0x000fea0003800200 */
.L_x_6098:
[----:B------:R-:W-:-:S13]  /*01e0*/  ISETP.GE.AND P0, PT, R3, UR4, PT ;  /* 0x0000000403007c0c */ /* 0x000fda000bf06270 */
[----:B------:R-:W-:Y:S05]  /*01f0*/  @P0 EXIT ;  /* 0x000000000000094d */ /* 0x000fea0003800000 */
[----:B------:R-:W1:Y:S01]  /*0200*/  LDC.64 R2, c[0x0][0x658] ;  /* 0x00019600ff027b82 */ /* 0x000e620000000a00 */
[----:B------:R-:W2:Y:S07]  /*0210*/  LDCU.64 UR4, c[0x0][0x668] ;  /* 0x0000cd00ff0477ac */ /* 0x000eae0008000a00 */
[----:B------:R-:W3:Y:S01]  /*0220*/  LDC.64 R4, c[0x0][0x660] ;  /* 0x00019800ff047b82 */ /* 0x000ee20000000a00 */
[----:B-1----:R-:W2:Y:S04]  /*0230*/  LDG.E.64 R2, desc[UR6][R2.64] ;  /* 0x0000000602027981 */ /* 0x002ea8000c1e1b00 */
[----:B---3--:R-:W3:Y:S03]  /*0240*/  LDG.E.64 R4, desc[UR6][R4.64] ;  /* 0x0000000604047981 */ /* 0x008ee6000c1e1b00 */
[----:B------:R-:W1:Y:S01]  /*0250*/  LDC.64 R6, c[0x0][0x648] ;  /* 0x00019200ff067b82 */ /* 0x000e620000000a00 */
[----:B--2---:R-:W-:Y:S01]  /*0260*/  FMUL.FTZ R0, R2, UR5 ;  /* 0x0000000502007c20 */ /* 0x004fe20008410000 */
[----:B0-----:R-:W-:-:S03]  /*0270*/  FMUL.FTZ R9, R3, UR5 ;  /* 0x0000000503097c20 */ /* 0x001fc60008410000 */
[----:B------:R-:W-:Y:S01]  /*0280*/  FFMA.FTZ R0, R3, UR4, R0 ;  /* 0x0000000403007c23 */ /* 0x000fe20008010000 */
[----:B------:R-:W-:-:S03]  /*0290*/  FFMA.FTZ R9, R2, UR4, -R9 ;  /* 0x0000000402097c23 */ /* 0x000fc60008010809 */
[-C--:B---3--:R-:W-:Y:S01]  /*02a0*/  FMUL.FTZ R11, R5, R0.reuse ;  /* 0x00000000050b7220 */ /* 0x088fe20000410000 */
[----:B------:R-:W-:-:S03]  /*02b0*/  FMUL.FTZ R0, R4, R0 ;  /* 0x0000000004007220 */ /* 0x000fc60000410000 */
[-C--:B------:R-:W-:Y:S01]  /*02c0*/  FFMA.FTZ R8, R4, R9.reuse, -R11 ;  /* 0x0000000904087223 */ /* 0x080fe2000001080b */
[----:B------:R-:W-:-:S05]  /*02d0*/  FFMA.FTZ R9, R5, R9, R0 ;  /* 0x0000000905097223 */ /* 0x000fca0000010000 */
[----:B-1----:R-:W-:Y:S01]  /*02e0*/  STG.E.64 desc[UR6][R6.64], R8 ;  /* 0x0000000806007986 */ /* 0x002fe2000c101b06 */
[----:B------:R-:W-:Y:S05]  /*02f0*/  EXIT ;  /* 0x000000000000794d */ /* 0x000fea0003800000 */
.L_x_6097:
        /* <DEDUP_REMOVED lines=355> */
.L_x_6102:
[----:B------:R-:W0:Y:S01]  /*1930*/  LDCU.64 UR8, c[0x0][0x658] ;  /* 0x0000cb00ff0877ac */ /* 0x000e220008000a00 */
[----:B------:R-:W1:Y:S01]  /*1940*/  LDCU.128 UR12, c[0x0][0x660] ;  /* 0x0000cc00ff0c77ac */ /* 0x000e620008000c00 */
[----:B0-----:R-:W-:-:S04]  /*1950*/  IADD3 R8, P0, PT, R5, UR8, RZ ;  /* 0x0000000805087c10 */ /* 0x001fc8000ff1e0ff */
[----:B------:R-:W-:Y:S01]  /*1960*/  IADD3.X R9, PT, PT, RZ, UR9, RZ, P0, !PT ;  /* 0x00000009ff097c10 */ /* 0x000fe200087fe4ff */
[----:B------:R-:W0:Y:S01]  /*1970*/  LDCU.64 UR8, c[0x0][0x648] ;  /* 0x0000c900ff0877ac */ /* 0x000e220008000a00 */
[----:B-1----:R-:W-:-:S04]  /*1980*/  IADD3 R6, P0, PT, R6, UR12, RZ ;  /* 0x0000000c06067c10 */ /* 0x002fc8000ff1e0ff */
[----:B------:R-:W2:Y:S01]  /*1990*/  LDG.E.64 R8, desc[UR6][R8.64] ;  /* 0x0000000608087981 */ /* 0x000ea2000c1e1b00 */
[----:B------:R-:W-:-:S06]  /*19a0*/  IADD3.X R7, PT, PT, RZ, UR13, RZ, P0, !PT ;  /* 0x0000000dff077c10 */ /* 0x000fcc00087fe4ff */
[----:B------:R-:W3:Y:S01]  /*19b0*/  LDG.E.64 R6, desc[UR6][R6.64] ;  /* 0x0000000606067981 */ /* 0x000ee2000c1e1b00 */
[----:B------:R-:W-:Y:S02]  /*19c0*/  IADD3 R3, PT, PT, R3, 0x80, RZ ;  /* 0x0000008003037810 */ /* 0x000fe40007ffe0ff */
[----:B0-----:R-:W-:Y:S01]  /*19d0*/  IADD3 R4, P0, PT, R4, UR8, RZ ;  /* 0x0000000804047c10 */ /* 0x001fe2000ff1e0ff */
[----:B--2---:R-:W-:Y:S01]  /*19e0*/  FMUL.FTZ R10, R8, UR15 ;  /* 0x0000000f080a7c20 */ /* 0x004fe20008410000 */
[----:B------:R-:W-:-:S03]  /*19f0*/  FMUL.FTZ R5, R9, UR15 ;  /* 0x0000000f09057c20 */ /* 0x000fc60008410000 */
[----:B------:R-:W-:Y:S01]  /*1a00*/  FFMA.FTZ R11, R9, UR14, R10 ;  /* 0x0000000e090b7c23 */ /* 0x000fe2000801000a */
[----:B------:R-:W-:Y:S01]  /*1a10*/  FFMA.FTZ R10, R8, UR14, -R5 ;  /* 0x0000000e080a7c23 */ /* 0x000fe20008010805 */
[----:B------:R-:W-:Y:S02]  /*1a20*/  IADD3.X R5, PT, PT, RZ, UR9, RZ, P0, !PT ;  /* 0x00000009ff057c10 */ /* 0x000fe400087fe4ff */
[-C--:B---3--:R-:W-:Y:S01]  /*1a30*/  FMUL.FTZ R13, R7, R11.reuse ;  /* 0x0000000b070d7220 */ /* 0x088fe20000410000 */
[----:B------:R-:W-:-:S03]  /*1a40*/  FMUL.FTZ R12, R6, R11 ;  /* 0x0000000b060c7220 */ /* 0x000fc60000410000 */
[-C--:B------:R-:W-:Y:S01]  /*1a50*/  FFMA.FTZ R8, R6, R10.reuse, -R13 ;  /* 0x0000000a06087223 */ /* 0x080fe2000001080d */
[----:B------:R-:W-:-:S05]  /*1a60*/  FFMA.FTZ R9, R7, R10, R12 ;  /* 0x0000000a07097223 */ /* 0x000fca000001000c */
[----:B------:R0:W-:Y:S02]  /*1a70*/  STG.E.64 desc[UR6][R4.64], R8 ;  /* 0x0000000804007986 */ /* 0x0001e4000c101b06 */
.L_x_6101:
[----:B------:R-:W-:Y:S05]  /*1a80*/  BSYNC.RECONVERGENT B0 ;  /* 0x0000000000007941 */ /* 0x000fea0003800200 */
.L_x_6100:
        /* <DEDUP_REMOVED lines=350> */
.L_x_6103:
        /* <DEDUP_REMOVED lines=19> */
[----:B------:R-:W-:Y:S01]  /*31a0*/  STG.E.64 desc[UR6][R2.64], R6 ;  /* 0x0000000602007986 */ /* 0x000fe2000c101b06 */
[----:B------:R-:W-:Y:S05]  /*31b0*/  EXIT ;  /* 0x000000000000794d */ /* 0x000fea0003800000 */
.L_x_6104:
        /* <DEDUP_REMOVED lines=12> */
.L_x_23516:


//--------------------- .text._ZN2at6native27unrolled_elementwise_kernelIZZZNS0_54_GLOBAL__N__d8c5977b_16_LinearAlgebra_cu_9e10b42f_324316addr_kernel_cudaERNS_14TensorIteratorERKN3c106ScalarES8_ENKUlvE_clEvENKUlvE7_clEvEUlNS5_7complexIfEESC_SC_E_St5arrayIPcLm4EELi4E23TrivialOffsetCalculatorILi3EjESH_ILi1EjENS0_6memory15LoadWithoutCastENSK_16StoreWithoutCastEEEviT_T0_T2_T3_T4_T5_ --------------------------
	.section	.text._ZN2at6native27unrolled_elementwise_kernelIZZZNS0_54_GLOBAL__N__d8c5977b_16_LinearAlgebra_cu_9e10b42f_324316addr_kernel_cudaERNS_14TensorIteratorERKN3c106ScalarES8_ENKUlvE_clEvENKUlvE7_clEvEUlNS5_7complexIfEESC_SC_E_St5arrayIPcLm4EELi4E23TrivialOffsetCalculatorILi3EjESH_ILi1EjENS0_6memory15LoadWithoutCastENSK_16StoreWithoutCastEEEviT_T0_T2_T3_T4_T5_,"ax",@progbits
	.align	128
        .global         _ZN2at6native27unrolled_elementwise_kernelIZZZNS0_54_GLOBAL__N__d8c5977b_16_LinearAlgebra_cu_9e10b42f_324316addr_kernel_cudaERNS_14TensorIteratorERKN3c106ScalarES8_ENKUlvE_clEvENKUlvE7_clEvEUlNS5_7complexIfEESC_SC_E_St5arrayIPcLm4EELi4E23TrivialOffsetCalculatorILi3EjESH_ILi1EjENS0_6memory15LoadWithoutCastENSK_16StoreWithoutCastEEEviT_T0_T2_T3_T4_T5_
        .type           _ZN2at6native27unrolled_elementwise_kernelIZZZNS0_54_GLOBAL__N__d8c5977b_16_LinearAlgebra_cu_9e10b42f_324316addr_kernel_cudaERNS_14TensorIteratorERKN3c106ScalarES8_ENKUlvE_clEvENKUlvE7_clEvEUlNS5_7complexIfEESC_SC_E_St5arrayIPcLm4EELi4E23TrivialOffsetCalculatorILi3EjESH_ILi1EjENS0_6memory15LoadWithoutCastENSK_16StoreWithoutCastEEEviT_T0_T2_T3_T4_T5_,@function
        .size           _ZN2at6native27unrolled_elementwise_kernelIZZZNS0_54_GLOBAL__N__d8c5977b_16_LinearAlgebra_cu_9e10b42f_324316addr_kernel_cudaERNS_14TensorIteratorERKN3c106ScalarES8_ENKUlvE_clEvENKUlvE7_clEvEUlNS5_7complexIfEESC_SC_E_St5arrayIPcLm4EELi4E23TrivialOffsetCalculatorILi3EjESH_ILi1EjENS0_6memory15LoadWithoutCastENSK_16StoreWithoutCastEEEviT_T0_T2_T3_T4_T5_,(.L_x_23517 - _ZN2at6native27unrolled_elementwise_kernelIZZZNS0_54_GLOBAL__N__d8c5977b_16_LinearAlgebra_cu_9e10b42f_324316addr_kernel_cudaERNS_14TensorIteratorERKN3c106ScalarES8_ENKUlvE_clEvENKUlvE7_clEvEUlNS5_7complexIfEESC_SC_E_St5arrayIPcLm4EELi4E23TrivialOffsetCalculatorILi3EjESH_ILi1EjENS0_6memory15LoadWithoutCastENSK_16StoreWithoutCastEEEviT_T0_T2_T3_T4_T5_)
        .other          _ZN2at6native27unrolled_elementwise_kernelIZZZNS0_54_GLOBAL__N__d8c5977b_16_LinearAlgebra_cu_9e10b42f_324316addr_kernel_cudaERNS_14TensorIteratorERKN3c106ScalarES8_ENKUlvE_clEvENKUlvE7_clEvEUlNS5_7complexIfEESC_SC_E_St5arrayIPcLm4EELi4E23TrivialOffsetCalculatorILi3EjESH_ILi1EjENS0_6memory15LoadWithoutCastENSK_16StoreWithoutCastEEEviT_T0_T2_T3_T4_T5_,@"STO_CUDA_ENTRY STV_DEFAULT"
_ZN2at6native27unrolled_elementwise_kernelIZZZNS0_54_GLOBAL__N__d8c5977b_16_LinearAlgebra_cu_9e10b42f_324316addr_kernel_cudaERNS_14TensorIteratorERKN3c106ScalarES8_ENKUlvE_clEvENKUlvE7_clEvEUlNS5_7complexIfEESC_SC_E_St5arrayIPcLm4EELi4E23TrivialOffsetCalculatorILi3EjESH_ILi1EjENS0_6memory15LoadWithoutCastENSK_16StoreWithoutCastEEEviT_T0_T2_T3_T4_T5_:
.text._ZN2at6native27unrolled_elementwise_kernelIZZZNS0_54_GLOBAL__N__d8c5977b_16_LinearAlgebra_cu_9e10b42f_324316addr_kernel_cudaERNS_14TensorIteratorERKN3c106ScalarES8_ENKUlvE_clEvENKUlvE7_clEvEUlNS5_7complexIfEESC_SC_E_St5arrayIPcLm4EELi4E23TrivialOffsetCalculatorILi3EjESH_ILi1EjENS0_6memory15LoadWithoutCastENSK_16StoreWithoutCastEEEviT_T0_T2_T3_T4_T5_:
[----:B------:R-:W-:Y:S01]  /*0000*/  LDC R1, c[0x0][0x37c] ;  /* 0x0000df00ff017b82 */ /* 0x000fe20000000800 */
[----:B------:R-:W0:Y:S07]  /*0010*/  S2R R0, SR_CTAID.X ;  /* 0x0000000000007919 */ /* 0x000e2e0000002500 */
[----:B------:R-:W0:Y:S01]  /*0020*/  LDC R5, c[0x0][0x380] ;  /* 0x0000e000ff057b82 */ /* 0x000e220000000800 */
[----:B------:R-:W1:Y:S01]  /*0030*/  LDCU.64 UR4, c[0x0][0x358] ;  /* 0x00006b00ff0477ac */ /* 0x000e620008000a00 */
[----:B------:R-:W-:Y:S01]  /*0040*/  CS2R R8, SRZ ;  /* 0x0000000000087805 */ /* 0x000fe2000001ff00 */
[----:B------:R-:W2:Y:S01]  /*0050*/  S2R R3, SR_TID.X ;  /* 0x0000000000037919 */ /* 0x000ea20000002100 */
[----:B0-----:R-:W-:Y:S01]  /*0060*/  IMAD R22, R0, -0x200, R5 ;  /* 0xfffffe0000167824 */ /* 0x001fe200078e0205 */
[----:B--2---:R-:W-:-:S04]  /*0070*/  MOV R23, R3 ;  /* 0x0000000300177202 */ /* 0x004fc80000000f00 */
[----:B------:R-:W-:-:S13]  /*0080*/  ISETP.GE.AND P0, PT, R3, R22, PT ;  /* 0x000000160300720c */ /* 0x000fda0003f06270 */
[----:B------:R-:W0:Y:S01]  /*0090*/  @!P0 LDC.64 R4, c[0x0][0x3a8] ;  /* 0x0000ea00ff048b82 */ /* 0x000e220000000a00 */
[----:B------:R-:W-:-:S07]  /*00a0*/  @!P0 LEA R11, R0, R23, 0x9 ;  /* 0x00000017000b8211 */ /* 0x000fce00078e48ff */
[----:B------:R-:W2:Y:S01]  /*00b0*/  @!P0 LDC.64 R6, c[0x0][0x3b0] ;  /* 0x0000ec00ff068b82 */ /* 0x000ea20000000a00 */
[----:B------:R-:W-:Y:S01]  /*00c0*/  CS2R R16, SRZ ;  /* 0x0000000000107805 */ /* 0x000fe2000001ff00 */
[----:B0-----:R-:W-:-:S05]  /*00d0*/  @!P0 IMAD.WIDE.U32 R4, R11, 0x8, R4 ;  /* 0x000000080b048825 */ /* 0x001fca00078e0004 */
[----:B-1----:R0:W3:Y:S01]  /*00e0*/  @!P0 LDG.E.64 R8, desc[UR4][R4.64] ;  /* 0x0000000404088981 */ /* 0x0020e2000c1e1b00 */
[----:B--2---:R-:W-:-:S05]  /*00f0*/  @!P0 IMAD.WIDE.U32 R6, R11, 0x8, R6 ;  /* 0x000000080b068825 */ /* 0x004fca00078e0006 */
[----:B------:R1:W2:Y:S01]  /*0100*/  @!P0 LDG.E.64 R16, desc[UR4][R6.64] ;  /* 0x0000000406108981 */ /* 0x0002a2000c1e1b00 */
[----:B------:R-:W-:Y:S02]  /*0110*/  @!P0 IADD3 R3, PT, PT, R23, 0x80, RZ ;  /* 0x0000008017038810 */ /* 0x000fe40007ffe0ff */
[----:B0-----:R-:W-:Y:S02]  /*0120*/  CS2R R4, SRZ ;  /* 0x0000000000047805 */ /* 0x001fe4000001ff00 */
[----:B------:R-:W-:-:S13]  /*0130*/  ISETP.GE.AND P0, PT, R3, R22, PT ;  /* 0x000000160300720c */ /* 0x000fda0003f06270 */
[----:B------:R-:W-:Y:S01]  /*0140*/  @!P0 LEA R25, R0, R3, 0x9 ;  /* 0x0000000300198211 */ /* 0x000fe200078e48ff */
[----:B------:R-:W0:Y:S01]  /*0150*/  @!P0 LDC.64 R28, c[0x0][0x3a8] ;  /* 0x0000ea00ff1c8b82 */ /* 0x000e220000000a00 */
[----:B------:R-:W-:-:S04]  /*0160*/  @!P0 IADD3 R3, PT, PT, R3, 0x80, RZ ;  /* 0x0000008003038810 */ /* 0x000fc80007ffe0ff */
[----:B------:R-:W-:-:S03]  /*0170*/  ISETP.GE.AND P2, PT, R3, R22, PT ;  /* 0x000000160300720c */ /* 0x000fc60003f46270 */
[----:B------:R-:W4:Y:S10]  /*0180*/  @!P0 LDC.64 R10, c[0x0][0x3b0] ;  /* 0x0000ec00ff0a8b82 */ /* 0x000f340000000a00 */
[----:B------:R-:W4:Y:S01]  /*0190*/  @!P2 LDC.64 R18, c[0x0][0x3a8] ;  /* 0x0000ea00ff12ab82 */ /* 0x000f220000000a00 */
[----:B------:R-:W-:-:S02]  /*01a0*/  @!P2 LEA R27, R0, R3, 0x9 ;  /* 0x00000003001ba211 */ /* 0x000fc400078e48ff */
[----:B------:R-:W-:Y:S02]  /*01b0*/  @!P2 IADD3 R3, PT, PT, R3, 0x80, RZ ;  /* 0x000000800303a810 */ /* 0x000fe40007ffe0ff */
[----:B-1----:R-:W-:Y:S01]  /*01c0*/  CS2R R6, SRZ ;  /* 0x0000000000067805 */ /* 0x002fe2000001ff00 */
[----:B0-----:R-:W-:Y:S01]  /*01d0*/  @!P0 IMAD.WIDE.U32 R28, R25, 0x8, R28 ;  /* 0x00000008191c8825 */ /* 0x001fe200078e001c */
[----:B------:R-:W-:Y:S01]  /*01e0*/  ISETP.GE.AND P1, PT, R3, R22, PT ;  /* 0x000000160300720c */ /* 0x000fe20003f26270 */
[----:B------:R-:W0:Y:S03]  /*01f0*/  @!P2 LDC.64 R20, c[0x0][0x3b0] ;  /* 0x0000ec00ff14ab82 */ /* 0x000e260000000a00 */
[----:B------:R-:W5:Y:S01]  /*0200*/  @!P0 LDG.E.64 R4, desc[UR4][R28.64] ;  /* 0x000000041c048981 */ /* 0x000f62000c1e1b00 */
[----:B----4-:R-:W-:-:S05]  /*0210*/  @!P0 IMAD.WIDE.U32 R10, R25, 0x8, R10 ;  /* 0x00000008190a8825 */ /* 0x010fca00078e000a */
[----:B------:R1:W5:Y:S01]  /*0220*/  @!P0 LDG.E.64 R6, desc[UR4][R10.64] ;  /* 0x000000040a068981 */ /* 0x000362000c1e1b00 */
[----:B------:R-:W-:Y:S02]  /*0230*/  ISETP.GE.AND P0, PT, R23, R22, PT ;  /* 0x000000161700720c */ /* 0x000fe40003f06270 */
[----:B------:R-:W4:Y:S01]  /*0240*/  @!P1 LDC.64 R14, c[0x0][0x3a8] ;  /* 0x0000ea00ff0e9b82 */ /* 0x000f220000000a00 */
[----:B------:R-:W-:Y:S02]  /*0250*/  @!P1 LEA R25, R0, R3, 0x9 ;  /* 0x0000000300199211 */ /* 0x000fe400078e48ff */
[----:B------:R-:W-:Y:S01]  /*0260*/  CS2R R2, SRZ ;  /* 0x0000000000027805 */ /* 0x000fe2000001ff00 */
[----:B------:R-:W-:-:S04]  /*0270*/  @!P2 IMAD.WIDE.U32 R18, R27, 0x8, R18 ;  /* 0x000000081b12a825 */ /* 0x000fc800078e0012 */
[----:B------:R-:W0:Y:S01]  /*0280*/  @!P1 LDC.64 R12, c[0x0][0x3b0] ;  /* 0x0000ec00ff0c9b82 */ /* 0x000e220000000a00 */
[----:B------:R1:W5:Y:S07]  /*0290*/  @!P2 LDG.E.64 R2, desc[UR4][R18.64] ;  /* 0x000000041202a981 */ /* 0x00036e000c1e1b00 */
[----:B-1----:R-:W1:Y:S08]  /*02a0*/  @!P0 LDC.64 R10, c[0x0][0x398] ;  /* 0x0000e600ff0a8b82 */ /* 0x002e700000000a00 */
[----:B------:R-:W3:Y:S01]  /*02b0*/  @!P0 LDC.64 R18, c[0x0][0x388] ;  /* 0x0000e200ff128b82 */ /* 0x000ee20000000a00 */
[----:B----4-:R-:W-:-:S04]  /*02c0*/  @!P1 IMAD.WIDE.U32 R14, R25, 0x8, R14 ;  /* 0x00000008190e9825 */ /* 0x010fc800078e000e */
[----:B0-----:R-:W-:Y:S01]  /*02d0*/  @!P1 IMAD.WIDE.U32 R12, R25, 0x8, R12 ;  /* 0x00000008190c9825 */ /* 0x001fe200078e000c */
[----:B------:R-:W-:-:S06]  /*02e0*/  CS2R R24, SRZ ;  /* 0x0000000000187805 */ /* 0x000fcc000001ff00 */
[----:B------:R-:W5:Y:S01]  /*02f0*/  @!P1 LDG.E.64 R24, desc[UR4][R12.64] ;  /* 0x000000040c189981 */ /* 0x000f62000c1e1b00 */
[----:B------:R-:W-:Y:S01]  /*0300*/  @!P2 IMAD.WIDE.U32 R20, R27, 0x8, R20 ;  /* 0x000000081b14a825 */ /* 0x000fe200078e0014 */
[----:B------:R-:W-:Y:S02]  /*0310*/  CS2R R26, SRZ ;  /* 0x00000000001a7805 */ /* 0x000fe4000001ff00 */
[----:B------:R-:W-:-:S04]  /*0320*/  CS2R R28, SRZ ;  /* 0x00000000001c7805 */ /* 0x000fc8000001ff00 */
[----:B------:R0:W5:Y:S04]  /*0330*/  @!P1 LDG.E.64 R26, desc[UR4][R14.64] ;  /* 0x000000040e1a9981 */ /* 0x000168000c1e1b00 */
[----:B------:R4:W5:Y:S01]  /*0340*/  @!P2 LDG.E.64 R28, desc[UR4][R20.64] ;  /* 0x00000004141ca981 */ /* 0x000962000c1e1b00 */
[----:B0-----:R-:W-:Y:S01]  /*0350*/  IADD3 R15, PT, PT, R23, 0x80, RZ ;  /* 0x00000080170f7810 */ /* 0x001fe20007ffe0ff */
[----:B------:R-:W-:Y:S01]  /*0360*/  BSSY.RECONVERGENT B0, `(.L_x_6105) ;  /* 0x000001f000007945 */ /* 0x000fe20003800200 */
[C---:B---3--:R-:W-:Y:S01]  /*0370*/  @!P0 FMUL.FTZ R13, R9.reuse, R18 ;  /* 0x00000012090d8220 */ /* 0x048fe20000410000 */
[----:B------:R-:W-:-:S03]  /*0380*/  @!P0 FMUL.FTZ R9, R9, R19 ;  /* 0x0000001309098220 */ /* 0x000fc60000410000 */
[C---:B------:R-:W-:Y:S01]  /*0390*/  @!P0 FFMA.FTZ R13, R8.reuse, R19, R13 ;  /* 0x00000013080d8223 */ /* 0x040fe2000001000d */
[----:B------:R-:W-:-:S03]  /*03a0*/  @!P0 FFMA.FTZ R9, R8, R18, -R9 ;  /* 0x0000001208098223 */ /* 0x000fc60000010809 */
[C---:B--2---:R-:W-:Y:S01]  /*03b0*/  @!P0 FMUL.FTZ R8, R13.reuse, R17 ;  /* 0x000000110d088220 */ /* 0x044fe20000410000 */
[-C--:B------:R-:W-:Y:S01]  /*03c0*/  @!P0 FMUL.FTZ R12, R13, R16.reuse ;  /* 0x000000100d0c8220 */ /* 0x080fe20000410000 */
[----:B------:R-:W-:Y:S02]  /*03d0*/  @!P0 LEA R13, R0, R23, 0x9 ;  /* 0x00000017000d8211 */ /* 0x000fe400078e48ff */
[----:B------:R-:W-:Y:S02]  /*03e0*/  CS2R R18, SRZ ;  /* 0x0000000000127805 */ /* 0x000fe4000001ff00 */
[C---:B------:R-:W-:Y:S01]  /*03f0*/  @!P0 FFMA.FTZ R18, R9.reuse, R16, -R8 ;  /* 0x0000001009128223 */ /* 0x040fe20000010808 */
[----:B------:R-:W-:Y:S01]  /*0400*/  @!P0 FFMA.FTZ R19, R9, R17, R12 ;  /* 0x0000001109138223 */ /* 0x000fe2000001000c */
[----:B-1----:R-:W-:Y:S01]  /*0410*/  @!P0 IMAD.WIDE.U32 R10, R13, 0x8, R10 ;  /* 0x000000080d0a8825 */ /* 0x002fe200078e000a */
[C---:B------:R-:W-:Y:S02]  /*0420*/  IADD3 R9, PT, PT, R23.reuse, 0x100, RZ ;  /* 0x0000010017097810 */ /* 0x040fe40007ffe0ff */
[----:B------:R-:W-:-:S02]  /*0430*/  IADD3 R13, PT, PT, R23, 0x180, RZ ;  /* 0x00000180170d7810 */ /* 0x000fc40007ffe0ff */
[----:B------:R4:W-:Y:S01]  /*0440*/  @!P0 STG.E.64 desc[UR4][R10.64], R18 ;  /* 0x000000120a008986 */ /* 0x0009e2000c101b04 */
[----:B------:R-:W-:Y:S02]  /*0450*/  @!P0 MOV R23, R15 ;  /* 0x0000000f00178202 */ /* 0x000fe40000000f00 */
[-C--:B------:R-:W-:Y:S02]  /*0460*/  ISETP.GE.AND P0, PT, R15, R22.reuse, PT ;  /* 0x000000160f00720c */ /* 0x080fe40003f06270 */
[-C--:B------:R-:W-:Y:S02]  /*0470*/  ISETP.GE.AND P1, PT, R9, R22.reuse, PT ;  /* 0x000000160900720c */ /* 0x080fe40003f26270 */
[----:B------:R-:W-:Y:S02]  /*0480*/  CS2R R8, SRZ ;  /* 0x0000000000087805 */ /* 0x000fe4000001ff00 */
[-C--:B------:R-:W-:Y:S02]  /*0490*/  ISETP.GE.AND P2, PT, R13, R22.reuse, PT ;  /* 0x000000160d00720c */ /* 0x080fe40003f46270 */
[----:B------:R-:W-:-:S05]  /*04a0*/  ISETP.GE.AND P3, PT, R23, R22, PT ;  /* 0x000000161700720c */ /* 0x000fca0003f66270 */
[----:B----4-:R-:W-:Y:S08]  /*04b0*/  @P0 BRA `(.L_x_6106) ;  /* 0x0000000000240947 */ /* 0x010ff00003800000 */
[----:B------:R-:W0:Y:S02]  /*04c0*/  LDCU.64 UR6, c[0x0][0x388] ;  /* 0x00007100ff0677ac */ /* 0x000e240008000a00 */
[C---:B0----5:R-:W-:Y:S01]  /*04d0*/  FMUL.FTZ R9, R5.reuse, UR6 ;  /* 0x0000000605097c20 */ /* 0x061fe20008410000 */
[----:B------:R-:W-:-:S03]  /*04e0*/  FMUL.FTZ R5, R5, UR7 ;  /* 0x0000000705057c20 */ /* 0x000fc60008410000 */
[C---:B------:R-:W-:Y:S01]  /*04f0*/  FFMA.FTZ R9, R4.reuse, UR7, R9 ;  /* 0x0000000704097c23 */ /* 0x040fe20008010009 */
[----:B------:R-:W-:-:S03]  /*0500*/  FFMA.FTZ R5, R4, UR6, -R5 ;  /* 0x0000000604057c23 */ /* 0x000fc60008010805 */
[C---:B------:R-:W-:Y:S01]  /*0510*/  FMUL.FTZ R8, R9.reuse, R7 ;  /* 0x0000000709087220 */ /* 0x040fe20000410000 */
[----:B------:R-:W-:-:S03]  /*0520*/  FMUL.FTZ R4, R9, R6 ;  /* 0x0000000609047220 */ /* 0x000fc60000410000 */
[C---:B------:R-:W-:Y:S01]  /*0530*/  FFMA.FTZ R8, R5.reuse, R6, -R8 ;  /* 0x0000000605087223 */ /* 0x040fe20000010808 */
[----:B------:R-:W-:-:S07]  /*0540*/  FFMA.FTZ R9, R5, R7, R4 ;  /* 0x0000000705097223 */ /* 0x000fce0000010004 */
.L_x_6106:
[----:B------:R-:W-:Y:S05]  /*0550*/  BSYNC.RECONVERGENT B0 ;  /* 0x0000000000007941 */ /* 0x000fea0003800200 */
.L_x_6105:
[----:B------:R-:W-:Y:S01]  /*0560*/  BSSY.RECONVERGENT B0, `(.L_x_6107) ;  /* 0x000000c000007945 */ /* 0x000fe20003800200 */
[----:B-----5:R-:W-:-:S03]  /*0570*/  CS2R R4, SRZ ;  /* 0x0000000000047805 */ /* 0x020fc6000001ff00 */
        /* <DEDUP_REMOVED lines=10> */
.L_x_6108:
[----:B------:R-:W-:Y:S05]  /*0620*/  BSYNC.RECONVERGENT B0 ;  /* 0x0000000000007941 */ /* 0x000fea0003800200 */
.L_x_6107:
        /* <DEDUP_REMOVED lines=12> */
.L_x_6110:
[----:B------:R-:W-:Y:S05]  /*06f0*/  BSYNC.RECONVERGENT B0 ;  /* 0x0000000000007941 */ /* 0x000fea0003800200 */
.L_x_6109:
[----:B------:R-:W-:Y:S04]  /*0700*/  BSSY.RECONVERGENT B0, `(.L_x_6111) ;  /* 0x000000c000007945 */ /* 0x000fe80003800200 */
[----:B------:R-:W-:Y:S05]  /*0710*/  @P3 BRA `(.L_x_6112) ;  /* 0x0000000000283947 */ /* 0x000fea0003800000 */
[----:B------:R-:W0:Y:S01]  /*0720*/  LDC.64 R6, c[0x0][0x398] ;  /* 0x0000e600ff067b82 */ /* 0x000e220000000a00 */
        /* <DEDUP_REMOVED lines=9> */
.L_x_6112:
[----:B------:R-:W-:Y:S05]  /*07c0*/  BSYNC.RECONVERGENT B0 ;  /* 0x0000000000007941 */ /* 0x000fea0003800200 */
.L_x_6111:
[----:B------:R-:W-:-:S13]  /*07d0*/  ISETP.GE.AND P0, PT, R23, R22, PT ;  /* 0x000000161700720c */ /* 0x000fda0003f06270 */
[----:B------:R-:W-:Y:S05]  /*07e0*/  @P0 EXIT ;  /* 0x000000000000094d */ /* 0x000fea0003800000 */
[----:B0-----:R-:W0:Y:S01]  /*07f0*/  LDC.64 R4, c[0x0][0x398] ;  /* 0x0000e600ff047b82 */ /* 0x001e220000000a00 */
[----:B------:R-:W-:-:S05]  /*0800*/  LEA R23, R0, R23, 0x9 ;  /* 0x0000001700177211 */ /* 0x000fca00078e48ff */
[----:B0-----:R-:W-:-:S05]  /*0810*/  IMAD.WIDE.U32 R4, R23, 0x8, R4 ;  /* 0x0000000817047825 */ /* 0x001fca00078e0004 */
[----:B------:R-:W-:Y:S01]  /*0820*/  STG.E.64 desc[UR4][R4.64], R2 ;  /* 0x0000000204007986 */ /* 0x000fe2000c101b04 */
[----:B------:R-:W-:Y:S05]  /*0830*/  EXIT ;  /* 0x000000000000794d */ /* 0x000fea0003800000 */
.L_x_6113:
        /* <DEDUP_REMOVED lines=12> */
.L_x_23517:


//--------------------- .text._ZN2at6native29vectorized_elementwise_kernelILi2EZZZNS0_54_GLOBAL__N__d8c5977b_16_LinearAlgebra_cu_9e10b42f_324316addr_kernel_cudaERNS_14TensorIteratorERKN3c106ScalarES8_ENKUlvE_clEvENKUlvE7_clEvEUlNS5_7complexIfEESC_SC_E_St5arrayIPcLm4EEEEviT0_T1_ --------------------------
	.section	.text._ZN2at6native29vectorized_elementwise_kernelILi2EZZZNS0_54_GLOBAL__N__d8c5977b_16_LinearAlgebra_cu_9e10b42f_324316addr_kernel_cudaERNS_14TensorIteratorERKN3c106ScalarES8_ENKUlvE_clEvENKUlvE7_clEvEUlNS5_7complexIfEESC_SC_E_St5arrayIPcLm4EEEEviT0_T1_,"ax",@progbits
	.align	128
        .global         _ZN2at6native29vectorized_elementwise_kernelILi2EZZZNS0_54_GLOBAL__N__d8c5977b_16_LinearAlgebra_cu_9e10b42f_324316addr_kernel_cudaERNS_14TensorIteratorERKN3c106ScalarES8_ENKUlvE_clEvENKUlvE7_clEvEUlNS5_7complexIfEESC_SC_E_St5arrayIPcLm4EEEEviT0_T1_
        .type           _ZN2at6native29vectorized_elementwise_kernelILi2EZZZNS0_54_GLOBAL__N__d8c5977b_16_LinearAlgebra_cu_9e10b42f_324316addr_kernel_cudaERNS_14TensorIteratorERKN3c106ScalarES8_ENKUlvE_clEvENKUlvE7_clEvEUlNS5_7complexIfEESC_SC_E_St5arrayIPcLm4EEEEviT0_T1_,@function
        .size           _ZN2at6native29vectorized_elementwise_kernelILi2EZZZNS0_54_GLOBAL__N__d8c5977b_16_LinearAlgebra_cu_9e10b42f_324316addr_kernel_cudaERNS_14TensorIteratorERKN3c106ScalarES8_ENKUlvE_clEvENKUlvE7_clEvEUlNS5_7complexIfEESC_SC_E_St5arrayIPcLm4EEEEviT0_T1_,(.L_x_23518 - _ZN2at6native29vectorized_elementwise_kernelILi2EZZZNS0_54_GLOBAL__N__d8c5977b_16_LinearAlgebra_cu_9e10b42f_324316addr_kernel_cudaERNS_14TensorIteratorERKN3c106ScalarES8_ENKUlvE_clEvENKUlvE7_clEvEUlNS5_7complexIfEESC_SC_E_St5arrayIPcLm4EEEEviT0_T1_)
        .other          _ZN2at6native29vectorized_elementwise_kernelILi2EZZZNS0_54_GLOBAL__N__d8c5977b_16_LinearAlgebra_cu_9e10b42f_324316addr_kernel_cudaERNS_14TensorIteratorERKN3c106ScalarES8_ENKUlvE_clEvENKUlvE7_clEvEUlNS5_7complexIfEESC_SC_E_St5arrayIPcLm4EEEEviT0_T1_,@"STO_CUDA_ENTRY STV_DEFAULT"
_ZN2at6native29vectorized_elementwise_kernelILi2EZZZNS0_54_GLOBAL__N__d8c5977b_16_LinearAlgebra_cu_9e10b42f_324316addr_kernel_cudaERNS_14TensorIteratorERKN3c106ScalarES8_ENKUlvE_clEvENKUlvE7_clEvEUlNS5_7complexIfEESC_SC_E_St5arrayIPcLm4EEEEviT0_T1_:
.text._ZN2at6native29vectorized_elementwise_kernelILi2EZZZNS0_54_GLOBAL__N__d8c5977b_16_LinearAlgebra_cu_9e10b42f_324316addr_kernel_cudaERNS_14TensorIteratorERKN3c106ScalarES8_ENKUlvE_clEvENKUlvE7_clEvEUlNS5_7complexIfEESC_SC_E_St5arrayIPcLm4EEEEviT0_T1_:
        /* <DEDUP_REMOVED lines=8> */
[----:B------:R-:W-:Y:S02]  /*0080*/  CS2R R10, SRZ ;  /* 0x00000000000a7805 */ /* 0x000fe4000001ff00 */
[----:B0-----:R-:W-:-:S13]  /*0090*/  ISETP.GE.U32.AND P0, PT, R13, R36, PT ;  /* 0x000000240d00720c */ /* 0x001fda0003f06070 */
[----:B------:R-:W0:Y:S01]  /*00a0*/  @!P0 LDC.64 R4, c[0x0][0x3a8] ;  /* 0x0000ea00ff048b82 */ /* 0x000e220000000a00 */
[----:B------:R-:W-:-:S07]  /*00b0*/  @!P0 LEA R3, R2, R13, 0xa ;  /* 0x0000000d02038211 */ /* 0x000fce00078e50ff */
[----:B------:R-:W1:Y:S01]  /*00c0*/  @!P0 LDC.64 R8, c[0x0][0x3b0] ;  /* 0x0000ec00ff088b82 */ /* 0x000e620000000a00 */
[----:B------:R-:W-:-:S07]  /*00d0*/  CS2R R6, SRZ ;  /* 0x0000000000067805 */ /* 0x000fce000001ff00 */
[----:B------:R-:W2:Y:S01]  /*00e0*/  @!P0 LDC.64 R26, c[0x0][0x388] ;  /* 0x0000e200ff1a8b82 */ /* 0x000ea20000000a00 */
[----:B0-----:R-:W-:-:S05]  /*00f0*/  @!P0 IMAD.WIDE.U32 R4, R3, 0x8, R4 ;  /* 0x0000000803048825 */ /* 0x001fca00078e0004 */
[----:B------:R-:W2:Y:S01]  /*0100*/  @!P0 LDG.E.64 R10, desc[UR4][R4.64] ;  /* 0x00000004040a8981 */ /* 0x000ea2000c1e1b00 */
[----:B-1----:R-:W-:-:S05]  /*0110*/  @!P0 IMAD.WIDE.U32 R8, R3, 0x8, R8 ;  /* 0x0000000803088825 */ /* 0x002fca00078e0008 */
[----:B------:R0:W3:Y:S01]  /*0120*/  @!P0 LDG.E.64 R6, desc[UR4][R8.64] ;  /* 0x0000000408068981 */ /* 0x0000e2000c1e1b00 */
[----:B------:R-:W-:Y:S02]  /*0130*/  MOV R3, R13 ;  /* 0x0000000d00037202 */ /* 0x000fe40000000f00 */
[----:B------:R-:W-:Y:S02]  /*0140*/  CS2R R32, SRZ ;  /* 0x0000000000207805 */ /* 0x000fe4000001ff00 */
[----:B------:R-:W-:Y:S02]  /*0150*/  @!P0 IADD3 R3, PT, PT, R13, 0x80, RZ ;  /* 0x000000800d038810 */ /* 0x000fe40007ffe0ff */
[----:B------:R-:W-:Y:S02]  /*0160*/  CS2R R30, SRZ ;  /* 0x00000000001e7805 */ /* 0x000fe4000001ff00 */
[----:B------:R-:W-:-:S13]  /*0170*/  ISETP.GE.U32.AND P3, PT, R3, R36, PT ;  /* 0x000000240300720c */ /* 0x000fda0003f66070 */
[----:B------:R-:W-:Y:S01]  /*0180*/  @!P3 LEA R25, R2, R3, 0xa ;  /* 0x000000030219b211 */ /* 0x000fe200078e50ff */
[----:B------:R-:W1:Y:S01]  /*0190*/  @!P3 LDC.64 R12, c[0x0][0x3a8] ;  /* 0x0000ea00ff0cbb82 */ /* 0x000e620000000a00 */
[----:B------:R-:W-:-:S04]  /*01a0*/  @!P3 IADD3 R3, PT, PT, R3, 0x80, RZ ;  /* 0x000000800303b810 */ /* 0x000fc80007ffe0ff */
[----:B------:R-:W-:-:S03]  /*01b0*/  ISETP.GE.U32.AND P4, PT, R3, R36, PT ;  /* 0x000000240300720c */ /* 0x000fc60003f86070 */
[----:B------:R-:W4:Y:S10]  /*01c0*/  @!P3 LDC.64 R18, c[0x0][0x3b0] ;  /* 0x0000ec00ff12bb82 */ /* 0x000f340000000a00 */
[----:B------:R-:W-:Y:S01]  /*01d0*/  @!P4 LEA R23, R2, R3, 0xa ;  /* 0x000000030217c211 */ /* 0x000fe200078e50ff */
[----:B------:R-:W3:Y:S01]  /*01e0*/  @!P4 LDC.64 R14, c[0x0][0x3a8] ;  /* 0x0000ea00ff0ecb82 */ /* 0x000ee20000000a00 */
[----:B------:R-:W-:-:S04]  /*01f0*/  @!P4 IADD3 R3, PT, PT, R3, 0x80, RZ ;  /* 0x000000800303c810 */ /* 0x000fc80007ffe0ff */
[----:B------:R-:W-:Y:S01]  /*0200*/  ISETP.GE.U32.AND P2, PT, R3, R36, PT ;  /* 0x000000240300720c */ /* 0x000fe20003f46070 */
[C---:B-1----:R-:W-:Y:S02]  /*0210*/  @!P3 IMAD.WIDE.U32 R12, R25.reuse, 0x8, R12 ;  /* 0x00000008190cb825 */ /* 0x042fe400078e000c */
[----:B0-----:R-:W0:Y:S01]  /*0220*/  @!P4 LDC.64 R8, c[0x0][0x3b0] ;  /* 0x0000ec00ff08cb82 */ /* 0x001e220000000a00 */
[----:B------:R-:W-:Y:S02]  /*0230*/  CS2R R28, SRZ ;  /* 0x00000000001c7805 */ /* 0x000fe4000001ff00 */
[----:B------:R-:W5:Y:S01]  /*0240*/  @!P3 LDG.E.64 R30, desc[UR4][R12.64] ;  /* 0x000000040c1eb981 */ /* 0x000f62000c1e1b00 */
[----:B----4-:R-:W-:-:S06]  /*0250*/  @!P3 IMAD.WIDE.U32 R18, R25, 0x8, R18 ;  /* 0x000000081912b825 */ /* 0x010fcc00078e0012 */
[----:B------:R-:W1:Y:S08]  /*0260*/  @!P2 LDC.64 R16, c[0x0][0x3a8] ;  /* 0x0000ea00ff10ab82 */ /* 0x000e700000000a00 */
[----:B------:R-:W4:Y:S01]  /*0270*/  @!P2 LDC.64 R4, c[0x0][0x3b0] ;  /* 0x0000ec00ff04ab82 */ /* 0x000f220000000a00 */
[----:B------:R-:W-:Y:S01]  /*0280*/  CS2R R24, SRZ ;  /* 0x0000000000187805 */ /* 0x000fe2000001ff00 */
[----:B------:R0:W5:Y:S02]  /*0290*/  @!P3 LDG.E.64 R28, desc[UR4][R18.64] ;  /* 0x00000004121cb981 */ /* 0x000164000c1e1b00 */
[----:B0-----:R-:W-:Y:S01]  /*02a0*/  CS2R R18, SRZ ;  /* 0x0000000000127805 */ /* 0x001fe2000001ff00 */
[----:B------:R-:W-:Y:S01]  /*02b0*/  BSSY.RECONVERGENT B0, `(.L_x_6115) ;  /* 0x000004e000007945 */ /* 0x000fe20003800200 */
[C---:B--2---:R-:W-:Y:S01]  /*02c0*/  @!P0 FMUL.FTZ R21, R11.reuse, R27 ;  /* 0x0000001b0b158220 */ /* 0x044fe20000410000 */
[----:B------:R-:W-:-:S03]  /*02d0*/  @!P0 FMUL.FTZ R20, R11, R26 ;  /* 0x0000001a0b148220 */ /* 0x000fc60000410000 */
[----:B------:R-:W-:Y:S01]  /*02e0*/  @!P0 FFMA.FTZ R0, R10, R26, -R21 ;  /* 0x0000001a0a008223 */ /* 0x000fe20000010815 */
[----:B------:R-:W-:Y:S01]  /*02f0*/  @!P2 LEA R21, R2, R3, 0xa ;  /* 0x000000030215a211 */ /* 0x000fe200078e50ff */
[----:B------:R-:W-:Y:S01]  /*0300*/  @!P0 FFMA.FTZ R20, R10, R27, R20 ;  /* 0x0000001b0a148223 */ /* 0x000fe20000010014 */
[----:B------:R-:W-:-:S03]  /*0310*/  @!P2 IADD3 R3, PT, PT, R3, 0x80, RZ ;  /* 0x000000800303a810 */ /* 0x000fc60007ffe0ff */
[C---:B---3--:R-:W-:Y:S01]  /*0320*/  @!P0 FMUL.FTZ R11, R20.reuse, R7 ;  /* 0x00000007140b8220 */ /* 0x048fe20000410000 */
[----:B------:R-:W-:Y:S01]  /*0330*/  ISETP.GE.U32.AND P1, PT, R3, R36, PT ;  /* 0x000000240300720c */ /* 0x000fe20003f26070 */
[----:B------:R-:W-:Y:S01]  /*0340*/  @!P0 FMUL.FTZ R20, R20, R6 ;  /* 0x0000000614148220 */ /* 0x000fe20000410000 */
[----:B-1----:R-:W-:-:S04]  /*0350*/  @!P2 IMAD.WIDE.U32 R16, R21, 0x8, R16 ;  /* 0x000000081510a825 */ /* 0x002fc800078e0010 */
[C---:B------:R-:W-:Y:S01]  /*0360*/  @!P0 FFMA.FTZ R32, R0.reuse, R6, -R11 ;  /* 0x0000000600208223 */ /* 0x040fe2000001080b */
[----:B------:R-:W-:Y:S01]  /*0370*/  @!P0 FFMA.FTZ R33, R0, R7, R20 ;  /* 0x0000000700218223 */ /* 0x000fe20000010014 */
[----:B------:R-:W-:-:S04]  /*0380*/  @!P4 IMAD.WIDE.U32 R10, R23, 0x8, R14 ;  /* 0x00000008170ac825 */ /* 0x000fc800078e000e */
[----:B------:R-:W-:Y:S01]  /*0390*/  @!P4 IMAD.WIDE.U32 R6, R23, 0x8, R8 ;  /* 0x000000081706c825 */ /* 0x000fe200078e0008 */
[C---:B------:R-:W-:Y:S01]  /*03a0*/  @!P1 LEA R15, R2.reuse, R3, 0xa ;  /* 0x00000003020f9211 */ /* 0x040fe200078e50ff */
[----:B------:R-:W0:Y:S01]  /*03b0*/  @!P1 LDC.64 R34, c[0x0][0x3a8] ;  /* 0x0000ea00ff229b82 */ /* 0x000e220000000a00 */
[----:B------:R-:W-:Y:S02]  /*03c0*/  @!P1 IADD3 R3, PT, PT, R3, 0x80, RZ ;  /* 0x0000008003039810 */ /* 0x000fe40007ffe0ff */
[----:B------:R-:W-:Y:S01]  /*03d0*/  CS2R R26, SRZ ;  /* 0x00000000001a7805 */ /* 0x000fe2000001ff00 */
[----:B------:R1:W5:Y:S01]  /*03e0*/  @!P4 LDG.E.64 R24, desc[UR4][R6.64] ;  /* 0x000000040618c981 */ /* 0x000362000c1e1b00 */
[----:B----4-:R-:W-:Y:S01]  /*03f0*/  @!P2 IMAD.WIDE.U32 R4, R21, 0x8, R4 ;  /* 0x000000081504a825 */ /* 0x010fe200078e0004 */
[C---:B------:R-:W-:Y:S02]  /*0400*/  ISETP.GE.U32.AND P0, PT, R3.reuse, R36, PT ;  /* 0x000000240300720c */ /* 0x040fe40003f06070 */
[----:B------:R-:W2:Y:S01]  /*0410*/  @!P1 LDC.64 R8, c[0x0][0x3b0] ;  /* 0x0000ec00ff089b82 */ /* 0x000ea20000000a00 */
[----:B------:R3:W5:Y:S10]  /*0420*/  @!P4 LDG.E.64 R26, desc[UR4][R10.64] ;  /* 0x000000040a1ac981 */ /* 0x000774000c1e1b00 */
[----:B------:R-:W-:Y:S01]  /*0430*/  @!P0 LEA R13, R2, R3, 0xa ;  /* 0x00000003020d8211 */ /* 0x000fe200078e50ff */
[----:B-1----:R-:W1:Y:S01]  /*0440*/  @!P0 LDC.64 R6, c[0x0][0x3a8] ;  /* 0x0000ea00ff068b82 */ /* 0x002e620000000a00 */
[----:B------:R-:W-:-:S04]  /*0450*/  @!P0 IADD3 R3, PT, PT, R3, 0x80, RZ ;  /* 0x0000008003038810 */ /* 0x000fc80007ffe0ff */
[----:B------:R-:W-:Y:S02]  /*0460*/  ISETP.GE.U32.AND P3, PT, R3, R36, PT ;  /* 0x000000240300720c */ /* 0x000fe40003f66070 */
[----:B------:R-:W-:Y:S01]  /*0470*/  CS2R R20, SRZ ;  /* 0x0000000000147805 */ /* 0x000fe2000001ff00 */
[----:B---3--:R-:W3:Y:S01]  /*0480*/  @!P0 LDC.64 R10, c[0x0][0x3b0] ;  /* 0x0000ec00ff0a8b82 */ /* 0x008ee20000000a00 */
[----:B------:R-:W-:Y:S01]  /*0490*/  CS2R R22, SRZ ;  /* 0x0000000000167805 */ /* 0x000fe2000001ff00 */
[----:B0-----:R-:W-:-:S03]  /*04a0*/  @!P1 IMAD.WIDE.U32 R34, R15, 0x8, R34 ;  /* 0x000000080f229825 */ /* 0x001fc600078e0022 */
[----:B------:R0:W5:Y:S01]  /*04b0*/  @!P2 LDG.E.64 R20, desc[UR4][R4.64] ;  /* 0x000000040414a981 */ /* 0x000162000c1e1b00 */
[----:B--2---:R-:W-:-:S03]  /*04c0*/  @!P1 IMAD.WIDE.U32 R8, R15, 0x8, R8 ;  /* 0x000000080f089825 */ /* 0x004fc600078e0008 */
[----:B------:R2:W5:Y:S04]  /*04d0*/  @!P2 LDG.E.64 R22, desc[UR4][R16.64] ;  /* 0x000000041016a981 */ /* 0x000568000c1e1b00 */
[----:B------:R4:W5:Y:S01]  /*04e0*/  @!P1 LDG.E.64 R18, desc[UR4][R34.64] ;  /* 0x0000000422129981 */ /* 0x000962000c1e1b00 */
[----:B0-----:R-:W0:Y:S01]  /*04f0*/  @!P3 LDC.64 R4, c[0x0][0x3a8] ;  /* 0x0000ea00ff04bb82 */ /* 0x001e220000000a00 */
[----:B--2---:R-:W-:Y:S02]  /*0500*/  CS2R R16, SRZ ;  /* 0x0000000000107805 */ /* 0x004fe4000001ff00 */
[----:B----4-:R-:W-:Y:S02]  /*0510*/  @!P3 LEA R35, R2, R3, 0xa ;  /* 0x000000030223b211 */ /* 0x010fe400078e50ff */
[----:B------:R-:W-:-:S02]  /*0520*/  @!P3 IADD3 R3, PT, PT, R3, 0x80, RZ ;  /* 0x000000800303b810 */ /* 0x000fc40007ffe0ff */
[----:B------:R2:W5:Y:S02]  /*0530*/  @!P1 LDG.E.64 R16, desc[UR4][R8.64] ;  /* 0x0000000408109981 */ /* 0x000564000c1e1b00 */
[----:B------:R-:W-:Y:S02]  /*0540*/  ISETP.GE.U32.AND P1, PT, R3, R36, PT ;  /* 0x000000240300720c */ /* 0x000fe40003f26070 */
[----:B------:R-:W-:Y:S01]  /*0550*/  CS2R R14, SRZ ;  /* 0x00000000000e7805 */ /* 0x000fe2000001ff00 */
[----:B-1----:R-:W-:-:S04]  /*0560*/  @!P0 IMAD.WIDE.U32 R6, R13, 0x8, R6 ;  /* 0x000000080d068825 */ /* 0x002fc800078e0006 */
[----:B---3--:R-:W-:Y:S01]  /*0570*/  @!P0 IMAD.WIDE.U32 R10, R13, 0x8, R10 ;  /* 0x000000080d0a8825 */ /* 0x008fe200078e000a */
[----:B--2---:R-:W1:Y:S01]  /*0580*/  @!P3 LDC.64 R8, c[0x0][0x3b0] ;  /* 0x0000ec00ff08bb82 */ /* 0x004e620000000a00 */
[----:B------:R-:W-:Y:S01]  /*0590*/  CS2R R12, SRZ ;  /* 0x00000000000c7805 */ /* 0x000fe2000001ff00 */
[----:B------:R2:W5:Y:S01]  /*05a0*/  @!P0 LDG.E.64 R14, desc[UR4][R6.64] ;  /* 0x00000004060e8981 */ /* 0x000562000c1e1b00 */
[----:B0-----:R-:W-:-:S04]  /*05b0*/  @!P3 IMAD.WIDE.U32 R4, R35, 0x8, R4 ;  /* 0x000000082304b825 */ /* 0x001fc800078e0004 */
[----:B------:R0:W5:Y:S01]  /*05c0*/  @!P0 LDG.E.64 R12, desc[UR4][R10.64] ;  /* 0x000000040a0c8981 */ /* 0x000162000c1e1b00 */
[----:B--2---:R-:W2:Y:S01]  /*05d0*/  @!P1 LDC.64 R6, c[0x0][0x3a8] ;  /* 0x0000ea00ff069b82 */ /* 0x004ea20000000a00 */
[----:B0-----:R-:W-:-:S06]  /*05e0*/  CS2R R10, SRZ ;  /* 0x00000000000a7805 */ /* 0x001fcc000001ff00 */
[----:B------:R0:W5:Y:S01]  /*05f0*/  @!P3 LDG.E.64 R10, desc[UR4][R4.64] ;  /* 0x00000004040ab981 */ /* 0x000162000c1e1b00 */
[----:B-1----:R-:W-:Y:S01]  /*0600*/  @!P3 IMAD.WIDE.U32 R34, R35, 0x8, R8 ;  /* 0x000000082322b825 */ /* 0x002fe200078e0008 */
[----:B0-----:R-:W0:Y:S01]  /*0610*/  @!P1 LDC.64 R4, c[0x0][0x3b0] ;  /* 0x0000ec00ff049b82 */ /* 0x001e220000000a00 */
[----:B------:R-:W-:Y:S02]  /*0620*/  CS2R R8, SRZ ;  /* 0x0000000000087805 */ /* 0x000fe4000001ff00 */
[----:B------:R-:W-:-:S04]  /*0630*/  @!P1 LEA R3, R2, R3, 0xa ;  /* 0x0000000302039211 */ /* 0x000fc800078e50ff */
[----:B------:R2:W5:Y:S02]  /*0640*/  @!P3 LDG.E.64 R8, desc[UR4][R34.64] ;  /* 0x000000042208b981 */ /* 0x000564000c1e1b00 */
[----:B--2---:R-:W-:Y:S01]  /*0650*/  @!P1 IMAD.WIDE.U32 R34, R3, 0x8, R6 ;  /* 0x0000000803229825 */ /* 0x004fe200078e0006 */
[----:B------:R-:W-:-:S06]  /*0660*/  CS2R R6, SRZ ;  /* 0x0000000000067805 */ /* 0x000fcc000001ff00 */
[----:B------:R0:W5:Y:S02]  /*0670*/  @!P1 LDG.E.64 R6, desc[UR4][R34.64] ;  /* 0x0000000422069981 */ /* 0x000164000c1e1b00 */
[----:B0-----:R-:W-:Y:S02]  /*0680*/  @!P1 IMAD.WIDE.U32 R34, R3, 0x8, R4 ;  /* 0x0000000803229825 */ /* 0x001fe400078e0004 */
[----:B------:R-:W0:Y:S01]  /*0690*/  S2R R3, SR_TID.X ;  /* 0x0000000000037919 */ /* 0x000e220000002100 */
[----:B------:R-:W-:-:S06]  /*06a0*/  CS2R R4, SRZ ;  /* 0x0000000000047805 */ /* 0x000fcc000001ff00 */
[----:B------:R1:W5:Y:S01]  /*06b0*/  @!P1 LDG.E.64 R4, desc[UR4][R34.64] ;  /* 0x0000000422049981 */ /* 0x000362000c1e1b00 */
[----:B0-----:R-:W-:-:S04]  /*06c0*/  IADD3 R0, PT, PT, R3, 0x80, RZ ;  /* 0x0000008003007810 */ /* 0x001fc80007ffe0ff */
[----:B------:R-:W-:Y:S02]  /*06d0*/  ISETP.GE.U32.AND P0, PT, R0, R36, PT ;  /* 0x000000240000720c */ /* 0x000fe40003f06070 */
[----:B-1----:R-:W-:-:S11]  /*06e0*/  CS2R R34, SRZ ;  /* 0x0000000000227805 */ /* 0x002fd6000001ff00 */
[----:B------:R-:W-:Y:S05]  /*06f0*/  @P0 BRA `(.L_x_6116) ;  /* 0x0000000000240947 */ /* 0x000fea0003800000 */
[----:B------:R-:W0:Y:S02]  /*0700*/  LDCU.64 UR6, c[0x0][0x388] ;  /* 0x00007100ff0677ac */ /* 0x000e240008000a00 */
[C---:B0----5:R-:W-:Y:S01]  /*0710*/  FMUL.FTZ R35, R31.reuse, UR7 ;  /* 0x000000071f237c20 */ /* 0x061fe20008410000 */
[----:B------:R-:W-:-:S03]  /*0720*/  FMUL.FTZ R31, R31, UR6 ;  /* 0x000000061f1f7c20 */ /* 0x000fc60008410000 */
[C---:B------:R-:W-:Y:S01]  /*0730*/  FFMA.FTZ R35, R30.reuse, UR6, -R35 ;  /* 0x000000061e237c23 */ /* 0x040fe20008010823 */
[----:B------:R-:W-:-:S04]  /*0740*/  FFMA.FTZ R31, R30, UR7, R31 ;  /* 0x000000071e1f7c23 */ /* 0x000fc8000801001f */
[----:B------:R-:W-:-:S04]  /*0750*/  FMUL.FTZ R34, R31, R29 ;  /* 0x0000001d1f227220 */ /* 0x000fc80000410000 */
[-C--:B------:R-:W-:Y:S01]  /*0760*/  FFMA.FTZ R34, R35, R28.reuse, -R34 ;  /* 0x0000001c23227223 */ /* 0x080fe20000010822 */
[----:B------:R-:W-:-:S04]  /*0770*/  FMUL.FTZ R28, R31, R28 ;  /* 0x0000001c1f1c7220 */ /* 0x000fc80000410000 */
[----:B------:R-:W-:-:S07]  /*0780*/  FFMA.FTZ R35, R35, R29, R28 ;  /* 0x0000001d23237223 */ /* 0x000fce000001001c */
.L_x_6116:
[----:B------:R-:W-:Y:S05]  /*0790*/  BSYNC.RECONVERGENT B0 ;  /* 0x0000000000007941 */ /* 0x000fea0003800200 */
.L_x_6115:
[----:B-----5:R-:W-:Y:S01]  /*07a0*/  IADD3 R29, PT, PT, R3, 0x100, RZ ;  /* 0x00000100031d7810 */ /* 0x020fe20007ffe0ff */
[----:B------:R-:W-:Y:S03]  /*07b0*/  BSSY.RECONVERGENT B0, `(.L_x_6117) ;  /* 0x000000d000007945 */ /* 0x000fe60003800200 */
[----:B------:R-:W-:Y:S02]  /*07c0*/  ISETP.GE.U32.AND P0, PT, R29, R36, PT ;  /* 0x000000241d00720c */ /* 0x000fe40003f06070 */
[----:B------:R-:W-:-:S11]  /*07d0*/  CS2R R28, SRZ ;  /* 0x00000000001c7805 */ /* 0x000fd6000001ff00 */
        /* <DEDUP_REMOVED lines=10> */
.L_x_6118:
[----:B------:R-:W-:Y:S05]  /*0880*/  BSYNC.RECONVERGENT B0 ;  /* 0x0000000000007941 */ /* 0x000fea0003800200 */
.L_x_6117:
[C---:B------:R-:W-:Y:S01]  /*0890*/  IADD3 R25, PT, PT, R3.reuse, 0x180, RZ ;  /* 0x0000018003197810 */ /* 0x040fe20007ffe0ff */
[----:B------:R-:W-:Y:S01]  /*08a0*/  BSSY.RECONVERGENT B0, `(.L_x_6119) ;  /* 0x0000016000007945 */ /* 0x000fe20003800200 */
[----:B------:R-:W-:Y:S02]  /*08b0*/  IADD3 R27, PT, PT, R3, 0x280, RZ ;  /* 0x00000280031b7810 */ /* 0x000fe40007ffe0ff */
[-C--:B------:R-:W-:Y:S02]  /*08c0*/  ISETP.GE.U32.AND P0, PT, R25, R36.reuse, PT ;  /* 0x000000241900720c */ /* 0x080fe40003f06070 */
[----:B------:R-:W-:Y:S02]  /*08d0*/  IADD3 R25, PT, PT, R3, 0x200, RZ ;  /* 0x0000020003197810 */ /* 0x000fe40007ffe0ff */
[-C--:B------:R-:W-:Y:S02]  /*08e0*/  ISETP.GE.U32.AND P2, PT, R27, R36.reuse, PT ;  /* 0x000000241b00720c */ /* 0x080fe40003f46070 */
[----:B------:R-:W-:-:S02]  /*08f0*/  ISETP.GE.U32.AND P1, PT, R25, R36, PT ;  /* 0x000000241900720c */ /* 0x000fc40003f26070 */
[C---:B------:R-:W-:Y:S02]  /*0900*/  IADD3 R25, PT, PT, R3.reuse, 0x300, RZ ;  /* 0x0000030003197810 */ /* 0x040fe40007ffe0ff */
[----:B------:R-:W-:Y:S02]  /*0910*/  IADD3 R27, PT, PT, R3, 0x380, RZ ;  /* 0x00000380031b7810 */ /* 0x000fe40007ffe0ff */
[-C--:B------:R-:W-:Y:S02]  /*0920*/  ISETP.GE.U32.AND P3, PT, R25, R36.reuse, PT ;  /* 0x000000241900720c */ /* 0x080fe40003f66070 */
[----:B------:R-:W-:Y:S02]  /*0930*/  CS2R R24, SRZ ;  /* 0x0000000000187805 */ /* 0x000fe4000001ff00 */
[-C--:B------:R-:W-:Y:S02]  /*0940*/  ISETP.GE.U32.AND P4, PT, R27, R36.reuse, PT ;  /* 0x000000241b00720c */ /* 0x080fe40003f86070 */
[----:B------:R-:W-:Y:S01]  /*0950*/  ISETP.GE.U32.AND P5, PT, R3, R36, PT ;  /* 0x000000240300720c */ /* 0x000fe20003fa6070 */
[----:B------:R-:W-:-:S12]  /*0960*/  @P0 BRA `(.L_x_6120) ;  /* 0x0000000000240947 */ /* 0x000fd80003800000 */
        /* <DEDUP_REMOVED lines=9> */
.L_x_6120:
[----:B------:R-:W-:Y:S05]  /*0a00*/  BSYNC.RECONVERGENT B0 ;  /* 0x0000000000007941 */ /* 0x000fea0003800200 */
.L_x_6119:
        /* <DEDUP_REMOVED lines=12> */
.L_x_6122:
[----:B------:R-:W-:Y:S05]  /*0ad0*/  BSYNC.RECONVERGENT B0 ;  /* 0x0000000000007941 */ /* 0x000fea0003800200 */
.L_x_6121:
        /* <DEDUP_REMOVED lines=12> */
.L_x_6124:
[----:B------:R-:W-:Y:S05]  /*0ba0*/  BSYNC.RECONVERGENT B0 ;  /* 0x0000000000007941 */ /* 0x000fea0003800200 */
.L_x_6123:
        /* <DEDUP_REMOVED lines=12> */
.L_x_6126:
[----:B------:R-:W-:Y:S05]  /*0c70*/  BSYNC.RECONVERGENT B0 ;  /* 0x0000000000007941 */ /* 0x000fea0003800200 */
.L_x_6125:
        /* <DEDUP_REMOVED lines=12> */
.L_x_6128:
[----:B------:R-:W-:Y:S05]  /*0d40*/  BSYNC.RECONVERGENT B0 ;  /* 0x0000000000007941 */ /* 0x000fea0003800200 */
.L_x_6127:
[----:B------:R-:W-:Y:S04]  /*0d50*/  BSSY.RECONVERGENT B0, `(.L_x_6129) ;  /* 0x0000033000007945 */ /* 0x000fe80003800200 */
[----:B------:R-:W-:Y:S04]  /*0d60*/  BSSY.RELIABLE B1, `(.L_x_6130) ;  /* 0x000002b000017945 */ /* 0x000fe80003800100 */
[----:B------:R-:W-:Y:S05]  /*0d70*/  @P5 BRA `(.L_x_6131) ;  /* 0x0000000000305947 */ /* 0x000fea0003800000 */
[----:B------:R-:W0:Y:S01]  /*0d80*/  LDC.64 R4, c[0x0][0x398] ;  /* 0x0000e600ff047b82 */ /* 0x000e220000000a00 */
[----:B------:R-:W-:-:S05]  /*0d90*/  LEA R3, R2, R3, 0xa ;  /* 0x0000000302037211 */ /* 0x000fca00078e50ff */
[----:B0-----:R-:W-:Y:S01]  /*0da0*/  IMAD.WIDE.U32 R4, R3, 0x8, R4 ;  /* 0x0000000803047825 */ /* 0x001fe200078e0004 */
[----:B------:R-:W-:-:S04]  /*0db0*/  MOV R3, R0 ;  /* 0x0000000000037202 */ /* 0x000fc80000000f00 */
[----:B------:R0:W-:Y:S01]  /*0dc0*/  STG.E.64 desc[UR4][R4.64], R32 ;  /* 0x0000002004007986 */ /* 0x0001e2000c101b04 */
[----:B------:R-:W-:-:S13]  /*0dd0*/  ISETP.GE.U32.AND P0, PT, R3, R36, PT ;  /* 0x000000240300720c */ /* 0x000fda0003f06070 */
[----:B0-----:R-:W-:Y:S05]  /*0de0*/  @P0 BRA `(.L_x_6132) ;  /* 0x0000000000300947 */ /* 0x001fea0003800000 */
[----:B------:R-:W0:Y:S01]  /*0df0*/  LDC.64 R4, c[0x0][0x398] ;  /* 0x0000e600ff047b82 */ /* 0x000e220000000a00 */
[----:B------:R-:W-:Y:S02]  /*0e00*/  LEA R7, R2, R3, 0xa ;  /* 0x0000000302077211 */ /* 0x000fe400078e50ff */
[----:B------:R-:W-:-:S03]  /*0e10*/  IADD3 R3, PT, PT, R3, 0x80, RZ ;  /* 0x0000008003037810 */ /* 0x000fc60007ffe0ff */
[----:B0-----:R-:W-:-:S05]  /*0e20*/  IMAD.WIDE.U32 R4, R7, 0x8, R4 ;  /* 0x0000000807047825 */ /* 0x001fca00078e0004 */
[----:B------:R0:W-:Y:S02]  /*0e30*/  STG.E.64 desc[UR4][R4.64], R34 ;  /* 0x0000002204007986 */ /* 0x0001e4000c101b04 */
.L_x_6131:
[----:B------:R-:W-:-:S13]  /*0e40*/  ISETP.GE.U32.AND P0, PT, R3, R36, PT ;  /* 0x000000240300720c */ /* 0x000fda0003f06070 */
[----:B------:R-:W-:Y:S05]  /*0e50*/  @P0 BRA `(.L_x_6133) ;  /* 0x0000000000300947 */ /* 0x000fea0003800000 */
[----:B0-----:R-:W0:Y:S01]  /*0e60*/  LDC.64 R4, c[0x0][0x398] ;  /* 0x0000e600ff047b82 */ /* 0x001e220000000a00 */
[----:B------:R-:W-:Y:S02]  /*0e70*/  LEA R7, R2, R3, 0xa ;  /* 0x0000000302077211 */ /* 0x000fe400078e50ff */
[----:B------:R-:W-:-:S03]  /*0e80*/  IADD3 R3, PT, PT, R3, 0x80, RZ ;  /* 0x0000008003037810 */ /* 0x000fc60007ffe0ff */
[----:B0-----:R-:W-:-:S05]  /*0e90*/  IMAD.WIDE.U32 R4, R7, 0x8, R4 ;  /* 0x0000000807047825 */ /* 0x001fca00078e0004 */
[----:B------:R0:W-:Y:S02]  /*0ea0*/  STG.E.64 desc[UR4][R4.64], R28 ;  /* 0x0000001c04007986 */ /* 0x0001e4000c101b04 */
.L_x_6132:
[----:B------:R-:W-:-:S13]  /*0eb0*/  ISETP.GE.U32.AND P0, PT, R3, R36, PT ;  /* 0x000000240300720c */ /* 0x000fda0003f06070 */
[----:B------:R-:W-:Y:S05]  /*0ec0*/  @P0 BRA `(.L_x_6134) ;  /* 0x0000000000300947 */ /* 0x000fea0003800000 */
[----:B0-----:R-:W0:Y:S01]  /*0ed0*/  LDC.64 R4, c[0x0][0x398] ;  /* 0x0000e600ff047b82 */ /* 0x001e220000000a00 */
[----:B------:R-:W-:Y:S02]  /*0ee0*/  LEA R7, R2, R3, 0xa ;  /* 0x0000000302077211 */ /* 0x000fe400078e50ff */
[----:B------:R-:W-:-:S03]  /*0ef0*/  IADD3 R3, PT, PT, R3, 0x80, RZ ;  /* 0x0000008003037810 */ /* 0x000fc60007ffe0ff */
[----:B0-----:R-:W-:-:S05]  /*0f00*/  IMAD.WIDE.U32 R4, R7, 0x8, R4 ;  /* 0x0000000807047825 */ /* 0x001fca00078e0004 */
[----:B------:R1:W-:Y:S02]  /*0f10*/  STG.E.64 desc[UR4][R4.64], R24 ;  /* 0x0000001804007986 */ /* 0x0003e4000c101b04 */
.L_x_6133:
[----:B------:R-:W-:-:S13]  /*0f20*/  ISETP.GE.U32.AND P0, PT, R3, R36, PT ;  /* 0x000000240300720c */ /* 0x000fda0003f06070 */
[----:B------:R-:W-:Y:S05]  /*0f30*/  @P0 BRA `(.L_x_6135) ;  /* 0x0000000000340947 */ /* 0x000fea0003800000 */
[----:B01----:R-:W0:Y:S01]  /*0f40*/  LDC.64 R4, c[0x0][0x398] ;  /* 0x0000e600ff047b82 */ /* 0x003e220000000a00 */
[----:B------:R-:W-:Y:S02]  /*0f50*/  LEA R7, R2, R3, 0xa ;  /* 0x0000000302077211 */ /* 0x000fe400078e50ff */
[----:B------:R-:W-:-:S03]  /*0f60*/  IADD3 R3, PT, PT, R3, 0x80, RZ ;  /* 0x0000008003037810 */ /* 0x000fc60007ffe0ff */
[----:B0-----:R-:W-:-:S05]  /*0f70*/  IMAD.WIDE.U32 R4, R7, 0x8, R4 ;  /* 0x0000000807047825 */ /* 0x001fca00078e0004 */
[----:B------:R1:W-:Y:S02]  /*0f80*/  STG.E.64 desc[UR4][R4.64], R20 ;  /* 0x0000001404007986 */ /* 0x0003e4000c101b04 */
.L_x_6134:
[----:B------:R-:W-:-:S13]  /*0f90*/  ISETP.GE.U32.AND P0, PT, R3, R36, PT ;  /* 0x000000240300720c */ /* 0x000fda0003f06070 */
[----:B------:R-:W-:Y:S05]  /*0fa0*/  @P0 BREAK.RELIABLE B1 ;  /* 0x0000000000010942 */ /* 0x000fea0003800100 */
[----:B------:R-:W-:Y:S05]  /*0fb0*/  @P0 BRA `(.L_x_6136) ;  /* 0x0000000000300947 */ /* 0x000fea0003800000 */
[----:B01----:R-:W0:Y:S01]  /*0fc0*/  LDC.64 R4, c[0x0][0x398] ;  /* 0x0000e600ff047b82 */ /* 0x003e220000000a00 */
[----:B------:R-:W-:Y:S02]  /*0fd0*/  LEA R7, R2, R3, 0xa ;  /* 0x0000000302077211 */ /* 0x000fe400078e50ff */
[----:B------:R-:W-:-:S03]  /*0fe0*/  IADD3 R3, PT, PT, R3, 0x80, RZ ;  /* 0x0000008003037810 */ /* 0x000fc60007ffe0ff */
[----:B0-----:R-:W-:-:S05]  /*0ff0*/  IMAD.WIDE.U32 R4, R7, 0x8, R4 ;  /* 0x0000000807047825 */ /* 0x001fca00078e0004 */
[----:B------:R2:W-:Y:S02]  /*1000*/  STG.E.64 desc[UR4][R4.64], R16 ;  /* 0x0000001004007986 */ /* 0x0005e4000c101b04 */
.L_x_6135:
[----:B------:R-:W-:Y:S05]  /*1010*/  BSYNC.RELIABLE B1 ;  /* 0x0000000000017941 */ /* 0x000fea0003800100 */
.L_x_6130:
[----:B------:R-:W-:-:S13]  /*1020*/  ISETP.GE.U32.AND P0, PT, R3, R36, PT ;  /* 0x000000240300720c */ /* 0x000fda0003f06070 */
[----:B012---:R-:W0:Y:S01]  /*1030*/  @!P0 LDC.64 R4, c[0x0][0x398] ;  /* 0x0000e600ff048b82 */ /* 0x007e220000000a00 */
[----:B------:R-:W-:Y:S02]  /*1040*/  @!P0 LEA R7, R2, R3, 0xa ;  /* 0x0000000302078211 */ /* 0x000fe400078e50ff */
[----:B------:R-:W-:-:S03]  /*1050*/  @!P0 IADD3 R3, PT, PT, R3, 0x80, RZ ;  /* 0x0000008003038810 */ /* 0x000fc60007ffe0ff */
[----:B0-----:R-:W-:-:S05]  /*1060*/  @!P0 IMAD.WIDE.U32 R4, R7, 0x8, R4 ;  /* 0x0000000807048825 */ /* 0x001fca00078e0004 */
[----:B------:R2:W-:Y:S02]  /*1070*/  @!P0 STG.E.64 desc[UR4][R4.64], R12 ;  /* 0x0000000c04008986 */ /* 0x0005e4000c101b04 */
.L_x_6136:
[----:B------:R-:W-:Y:S05]  /*1080*/  BSYNC.RECONVERGENT B0 ;  /* 0x0000000000007941 */ /* 0x000fea0003800200 */
.L_x_6129:
[----:B------:R-:W-:Y:S05]  /*1090*/  WARPSYNC.ALL ;  /* 0x0000000000007948 */ /* 0x000fea0003800000 */
[----:B------:R-:W-:-:S13]  /*10a0*/  ISETP.GE.U32.AND P0, PT, R3, R36, PT ;  /* 0x000000240300720c */ /* 0x000fda0003f06070 */
[----:B------:R-:W-:Y:S05]  /*10b0*/  @P0 EXIT ;  /* 0x000000000000094d */ /* 0x000fea0003800000 */
[----:B012---:R-:W0:Y:S01]  /*10c0*/  LDC.64 R4, c[0x0][0x398] ;  /* 0x0000e600ff047b82 */ /* 0x007e220000000a00 */
[----:B------:R-:W-:-:S05]  /*10d0*/  LEA R3, R2, R3, 0xa ;  /* 0x0000000302037211 */ /* 0x000fca00078e50ff */
[----:B0-----:R-:W-:-:S05]  /*10e0*/  IMAD.WIDE.U32 R2, R3, 0x8, R4 ;  /* 0x0000000803027825 */ /* 0x001fca00078e0004 */
[----:B------:R-:W-:Y:S01]  /*10f0*/  STG.E.64 desc[UR4][R2.64], R8 ;  /* 0x0000000802007986 */ /* 0x000fe2000c101b04 */
[----:B------:R-:W-:Y:S05]  /*1100*/  EXIT ;  /* 0x000000000000794d */ /* 0x000fea0003800000 */
.L_x_6114:
[----:B------:R-:W0:Y:S01]  /*1110*/  S2R R0, SR_TID.X ;  /* 0x0000000000007919 */ /* 0x000e220000002100 */
[----:B------:R-:W1:Y:S01]  /*1120*/  LDC.64 R4, c[0x0][0x3a8] ;  /* 0x0000ea00ff047b82 */ /* 0x000e620000000a00 */
[----:B------:R-:W-:Y:S01]  /*1130*/  SHF.L.U32 R2, R2, 0xa, RZ ;  /* 0x0000000a02027819 */ /* 0x000fe200000006ff */
[----:B------:R-:W2:Y:S06]  /*1140*/  LDCU.64 UR6, c[0x0][0x388] ;  /* 0x00007100ff0677ac */ /* 0x000eac0008000a00 */
[----:B------:R-:W3:Y:S01]  /*1150*/  LDC.64 R36, c[0x0][0x3b0] ;  /* 0x0000ec00ff247b82 */ /* 0x000ee20000000a00 */
[----:B-1----:R-:W-:-:S04]  /*1160*/  IMAD.WIDE.U32 R4, R2, 0x8, R4 ;  /* 0x0000000802047825 */ /* 0x002fc800078e0004 */
[----:B0-----:R-:W-:-:S04]  /*1170*/  IMAD.WIDE.U32 R32, R0, 0x10, R4 ;  /* 0x0000001000207825 */ /* 0x001fc800078e0004 */
[----:B---3--:R-:W-:Y:S01]  /*1180*/  IMAD.WIDE.U32 R36, R2, 0x8, R36 ;  /* 0x0000000802247825 */ /* 0x008fe200078e0024 */
[----:B------:R-:W2:Y:S04]  /*1190*/  LDG.E.128 R4, desc[UR4][R32.64] ;  /* 0x0000000420047981 */ /* 0x000ea8000c1e1d00 */
[----:B------:R-:W3:Y:S01]  /*11a0*/  LDG.E.128 R12, desc[UR4][R32.64+0x800] ;  /* 0x00080004200c7981 */ /* 0x000ee2000c1e1d00 */
[----:B------:R-:W-:-:S03]  /*11b0*/  IMAD.WIDE.U32 R36, R0, 0x10, R36 ;  /* 0x0000001000247825 */ /* 0x000fc600078e0024 */
[----:B------:R-:W4:Y:S04]  /*11c0*/  LDG.E.128 R20, desc[UR4][R32.64+0x1000] ;  /* 0x0010000420147981 */ /* 0x000f28000c1e1d00 */
[----:B------:R-:W5:Y:S04]  /*11d0*/  LDG.E.128 R8, desc[UR4][R36.64] ;  /* 0x0000000424087981 */ /* 0x000f68000c1e1d00 */
[----:B------:R-:W4:Y:S04]  /*11e0*/  LDG.E.128 R16, desc[UR4][R36.64+0x800] ;  /* 0x0008000424107981 */ /* 0x000f28000c1e1d00 */
[----:B------:R-:W4:Y:S04]  /*11f0*/  LDG.E.128 R24, desc[UR4][R32.64+0x1800] ;  /* 0x0018000420187981 */ /* 0x000f28000c1e1d00 */
[----:B------:R-:W4:Y:S04]  /*1200*/  LDG.E.128 R28, desc[UR4][R36.64+0x1000] ;  /* 0x00100004241c7981 */ /* 0x000f28000c1e1d00 */
[----:B------:R-:W4:Y:S01]  /*1210*/  LDG.E.128 R32, desc[UR4][R36.64+0x1800] ;  /* 0x0018000424207981 */ /* 0x000f22000c1e1d00 */
[C---:B--2---:R-:W-:Y:S01]  /*1220*/  FMUL.FTZ R3, R5.reuse, UR7 ;  /* 0x0000000705037c20 */ /* 0x044fe20008410000 */
[----:B------:R-:W-:-:S03]  /*1230*/  FMUL.FTZ R5, R5, UR6 ;  /* 0x0000000605057c20 */ /* 0x000fc60008410000 */
[C---:B------:R-:W-:Y:S01]  /*1240*/  FFMA.FTZ R3, R4.reuse, UR6, -R3 ;  /* 0x0000000604037c23 */ /* 0x040fe20008010803 */
[----:B------:R-:W-:-:S04]  /*1250*/  FFMA.FTZ R4, R4, UR7, R5 ;  /* 0x0000000704047c23 */ /* 0x000fc80008010005 */
[-C--:B-----5:R-:W-:Y:S01]  /*1260*/  FMUL.FTZ R5, R9, R4.reuse ;  /* 0x0000000409057220 */ /* 0x0a0fe20000410000 */
[----:B------:R-:W-:-:S03]  /*1270*/  FMUL.FTZ R4, R8, R4 ;  /* 0x0000000408047220 */ /* 0x000fc60000410000 */
[-C--:B------:R-:W-:Y:S01]  /*1280*/  FFMA.FTZ R8, R8, R3.reuse, -R5 ;  /* 0x0000000308087223 */ /* 0x080fe20000010805 */
[----:B------:R-:W-:Y:S01]  /*1290*/  FFMA.FTZ R9, R9, R3, R4 ;  /* 0x0000000309097223 */ /* 0x000fe20000010004 */
[C---:B------:R-:W-:Y:S01]  /*12a0*/  FMUL.FTZ R3, R7.reuse, UR6 ;  /* 0x0000000607037c20 */ /* 0x040fe20008410000 */
[----:B------:R-:W-:-:S03]  /*12b0*/  FMUL.FTZ R7, R7, UR7 ;  /* 0x0000000707077c20 */ /* 0x000fc60008410000 */
[C---:B------:R-:W-:Y:S01]  /*12c0*/  FFMA.FTZ R3, R6.reuse, UR7, R3 ;  /* 0x0000000706037c23 */ /* 0x040fe20008010003 */
[----:B------:R-:W-:-:S03]  /*12d0*/  FFMA.FTZ R7, R6, UR6, -R7 ;  /* 0x0000000606077c23 */ /* 0x000fc60008010807 */
[-C--:B------:R-:W-:Y:S01]  /*12e0*/  FMUL.FTZ R5, R11, R3.reuse ;  /* 0x000000030b057220 */ /* 0x080fe20000410000 */
[----:B------:R-:W-:-:S03]  /*12f0*/  FMUL.FTZ R6, R10, R3 ;  /* 0x000000030a067220 */ /* 0x000fc60000410000 */
[-C--:B------:R-:W-:Y:S02]  /*1300*/  FFMA.FTZ R10, R10, R7.reuse, -R5 ;  /* 0x000000070a0a7223 */ /* 0x080fe40000010805 */
[----:B------:R-:W0:Y:S01]  /*1310*/  LDC.64 R4, c[0x0][0x398] ;  /* 0x0000e600ff047b82 */ /* 0x000e220000000a00 */
[C---:B---3--:R-:W-:Y:S01]  /*1320*/  FMUL.FTZ R3, R13.reuse, UR7 ;  /* 0x000000070d037c20 */ /* 0x048fe20008410000 */
[----:B------:R-:W-:Y:S01]  /*1330*/  FMUL.FTZ R13, R13, UR6 ;  /* 0x000000060d0d7c20 */ /* 0x000fe20008410000 */
[----:B------:R-:W-:Y:S01]  /*1340*/  FFMA.FTZ R11, R11, R7, R6 ;  /* 0x000000070b0b7223 */ /* 0x000fe20000010006 */
[C---:B------:R-:W-:Y:S01]  /*1350*/  FMUL.FTZ R7, R15.reuse, UR7 ;  /* 0x000000070f077c20 */ /* 0x040fe20008410000 */
[C---:B------:R-:W-:Y:S01]  /*1360*/  FFMA.FTZ R3, R12.reuse, UR6, -R3 ;  /* 0x000000060c037c23 */ /* 0x040fe20008010803 */
[----:B------:R-:W-:Y:S01]  /*1370*/  FFMA.FTZ R12, R12, UR7, R13 ;  /* 0x000000070c0c7c23 */ /* 0x000fe2000801000d */
[----:B------:R-:W-:Y:S01]  /*1380*/  FMUL.FTZ R15, R15, UR6 ;  /* 0x000000060f0f7c20 */ /* 0x000fe20008410000 */
[----:B------:R-:W-:-:S02]  /*1390*/  FFMA.FTZ R6, R14, UR6, -R7 ;  /* 0x000000060e067c23 */ /* 0x000fc40008010807 */
[-C--:B----4-:R-:W-:Y:S01]  /*13a0*/  FMUL.FTZ R7, R17, R12.reuse ;  /* 0x0000000c11077220 */ /* 0x090fe20000410000 */
[----:B------:R-:W-:Y:S01]  /*13b0*/  FFMA.FTZ R14, R14, UR7, R15 ;  /* 0x000000070e0e7c23 */ /* 0x000fe2000801000f */
[C---:B------:R-:W-:Y:S02]  /*13c0*/  FMUL.FTZ R12, R16.reuse, R12 ;  /* 0x0000000c100c7220 */ /* 0x040fe40000410000 */
[-C--:B------:R-:W-:Y:S01]  /*13d0*/  FFMA.FTZ R16, R16, R3.reuse, -R7 ;  /* 0x0000000310107223 */ /* 0x080fe20000010807 */
[-C--:B------:R-:W-:Y:S01]  /*13e0*/  FMUL.FTZ R7, R19, R14.reuse ;  /* 0x0000000e13077220 */ /* 0x080fe20000410000 */
[C---:B------:R-:W-:Y:S01]  /*13f0*/  FMUL.FTZ R14, R18.reuse, R14 ;  /* 0x0000000e120e7220 */ /* 0x040fe20000410000 */
[----:B------:R-:W-:Y:S01]  /*1400*/  FFMA.FTZ R17, R17, R3, R12 ;  /* 0x0000000311117223 */ /* 0x000fe2000001000c */
[----:B------:R-:W-:Y:S01]  /*1410*/  FMUL.FTZ R3, R21, UR7 ;  /* 0x0000000715037c20 */ /* 0x000fe20008410000 */
[----:B------:R-:W-:Y:S01]  /*1420*/  FFMA.FTZ R18, R18, R6, -R7 ;  /* 0x0000000612127223 */ /* 0x000fe20000010807 */
[----:B------:R-:W-:Y:S01]  /*1430*/  FMUL.FTZ R7, R23, UR7 ;  /* 0x0000000717077c20 */ /* 0x000fe20008410000 */
[----:B0-----:R-:W-:-:S04]  /*1440*/  IMAD.WIDE.U32 R4, R2, 0x8, R4 ;  /* 0x0000000802047825 */ /* 0x001fc800078e0004 */
[----:B------:R-:W-:Y:S01]  /*1450*/  FMUL.FTZ R21, R21, UR6 ;  /* 0x0000000615157c20 */ /* 0x000fe20008410000 */
[----:B------:R-:W-:Y:S01]  /*1460*/  FMUL.FTZ R23, R23, UR6 ;  /* 0x0000000617177c20 */ /* 0x000fe20008410000 */
[----:B------:R-:W-:Y:S01]  /*1470*/  FFMA.FTZ R2, R22, UR6, -R7 ;  /* 0x0000000616027c23 */ /* 0x000fe20008010807 */
[----:B------:R-:W-:-:S04]  /*1480*/  IMAD.WIDE.U32 R4, R0, 0x10, R4 ;  /* 0x0000001000047825 */ /* 0x000fc800078e0004 */
[C---:B------:R-:W-:Y:S01]  /*1490*/  FFMA.FTZ R0, R20.reuse, UR6, -R3 ;  /* 0x0000000614007c23 */ /* 0x040fe20008010803 */
[----:B------:R-:W-:Y:S01]  /*14a0*/  FMUL.FTZ R3, R25, UR7 ;  /* 0x0000000719037c20 */ /* 0x000fe20008410000 */
[----:B------:R-:W-:Y:S01]  /*14b0*/  FMUL.FTZ R7, R27, UR7 ;  /* 0x000000071b077c20 */ /* 0x000fe20008410000 */
[----:B------:R-:W-:Y:S01]  /*14c0*/  FFMA.FTZ R20, R20, UR7, R21 ;  /* 0x0000000714147c23 */ /* 0x000fe20008010015 */
[----:B------:R-:W-:Y:S01]  /*14d0*/  FFMA.FTZ R19, R19, R6, R14 ;  /* 0x0000000613137223 */ /* 0x000fe2000001000e */
[----:B------:R-:W-:Y:S01]  /*14e0*/  FFMA.FTZ R23, R22, UR7, R23 ;  /* 0x0000000716177c23 */ /* 0x000fe20008010017 */
[----:B------:R-:W-:Y:S01]  /*14f0*/  FMUL.FTZ R25, R25, UR6 ;  /* 0x0000000619197c20 */ /* 0x000fe20008410000 */
[----:B------:R-:W-:Y:S01]  /*1500*/  FMUL.FTZ R27, R27, UR6 ;  /* 0x000000061b1b7c20 */ /* 0x000fe20008410000 */
[----:B------:R-:W-:Y:S01]  /*1510*/  FFMA.FTZ R6, R24, UR6, -R3 ;  /* 0x0000000618067c23 */ /* 0x000fe20008010803 */
[----:B------:R-:W-:Y:S01]  /*1520*/  FFMA.FTZ R3, R26, UR6, -R7 ;  /* 0x000000061a037c23 */ /* 0x000fe20008010807 */
[-C--:B------:R-:W-:Y:S01]  /*1530*/  FMUL.FTZ R7, R29, R20.reuse ;  /* 0x000000141d077220 */ /* 0x080fe20000410000 */
[----:B------:R-:W-:Y:S01]  /*1540*/  FFMA.FTZ R24, R24, UR7, R25 ;  /* 0x0000000718187c23 */ /* 0x000fe20008010019 */
[----:B------:R-:W-:Y:S01]  /*1550*/  FMUL.FTZ R20, R28, R20 ;  /* 0x000000141c147220 */ /* 0x000fe20000410000 */
[-C--:B------:R-:W-:Y:S01]  /*1560*/  FMUL.FTZ R13, R31, R23.reuse ;  /* 0x000000171f0d7220 */ /* 0x080fe20000410000 */
[----:B------:R-:W-:Y:S01]  /*1570*/  FFMA.FTZ R27, R26, UR7, R27 ;  /* 0x000000071a1b7c23 */ /* 0x000fe2000801001b */
[----:B------:R-:W-:Y:S01]  /*1580*/  FMUL.FTZ R12, R30, R23 ;  /* 0x000000171e0c7220 */ /* 0x000fe20000410000 */
[-C--:B------:R-:W-:Y:S01]  /*1590*/  FFMA.FTZ R28, R28, R0.reuse, -R7 ;  /* 0x000000001c1c7223 */ /* 0x080fe20000010807 */
[----:B------:R-:W-:Y:S01]  /*15a0*/  FFMA.FTZ R29, R29, R0, R20 ;  /* 0x000000001d1d7223 */ /* 0x000fe20000010014 */
[----:B------:R-:W-:Y:S01]  /*15b0*/  FFMA.FTZ R30, R30, R2, -R13 ;  /* 0x000000021e1e7223 */ /* 0x000fe2000001080d */
[-C--:B------:R-:W-:Y:S01]  /*15c0*/  FMUL.FTZ R7, R33, R24.reuse ;  /* 0x0000001821077220 */ /* 0x080fe20000410000 */
[----:B------:R-:W-:Y:S01]  /*15d0*/  FMUL.FTZ R24, R32, R24 ;  /* 0x0000001820187220 */ /* 0x000fe20000410000 */
[-C--:B------:R-:W-:Y:S01]  /*15e0*/  FMUL.FTZ R13, R35, R27.reuse ;  /* 0x0000001b230d7220 */ /* 0x080fe20000410000 */
[----:B------:R-:W-:Y:S01]  /*15f0*/  FMUL.FTZ R0, R34, R27 ;  /* 0x0000001b22007220 */ /* 0x000fe20000410000 */
[----:B------:R-:W-:Y:S01]  /*1600*/  FFMA.FTZ R31, R31, R2, R12 ;  /* 0x000000021f1f7223 */ /* 0x000fe2000001000c */
[-C--:B------:R-:W-:Y:S01]  /*1610*/  FFMA.FTZ R32, R32, R6.reuse, -R7 ;  /* 0x0000000620207223 */ /* 0x080fe20000010807 */
[----:B------:R-:W-:Y:S01]  /*1620*/  FFMA.FTZ R33, R33, R6, R24 ;  /* 0x0000000621217223 */ /* 0x000fe20000010018 */
[-C--:B------:R-:W-:Y:S01]  /*1630*/  FFMA.FTZ R34, R34, R3.reuse, -R13 ;  /* 0x0000000322227223 */ /* 0x080fe2000001080d */
[----:B------:R-:W-:Y:S01]  /*1640*/  FFMA.FTZ R35, R35, R3, R0 ;  /* 0x0000000323237223 */ /* 0x000fe20000010000 */
[----:B------:R-:W-:Y:S04]  /*1650*/  STG.E.128 desc[UR4][R4.64], R8 ;  /* 0x0000000804007986 */ /* 0x000fe8000c101d04 */
[----:B------:R-:W-:Y:S04]  /*1660*/  STG.E.128 desc[UR4][R4.64+0x800], R16 ;  /* 0x0008001004007986 */ /* 0x000fe8000c101d04 */
[----:B------:R-:W-:Y:S04]  /*1670*/  STG.E.128 desc[UR4][R4.64+0x1000], R28 ;  /* 0x0010001c04007986 */ /* 0x000fe8000c101d04 */
[----:B------:R-:W-:Y:S01]  /*1680*/  STG.E.128 desc[UR4][R4.64+0x1800], R32 ;  /* 0x0018002004007986 */ /* 0x000fe2000c101d04 */
[----:B------:R-:W-:Y:S05]  /*1690*/  EXIT ;  /* 0x000000000000794d */ /* 0x000fea0003800000 */
.L_x_6137:
        /* <DEDUP_REMOVED lines=14> */
.L_x_23518:


//--------------------- .text._ZN2at6native29vectorized_elementwise_kernelILi4EZZZNS0_54_GLOBAL__N__d8c5977b_16_LinearAlgebra_cu_9e10b42f_324316addr_kernel_cudaERNS_14TensorIteratorERKN3c106ScalarES8_ENKUlvE_clEvENKUlvE7_clEvEUlNS5_7complexIfEESC_SC_E_St5arrayIPcLm4EEEEviT0_T1_ --------------------------
	.section	.text._ZN2at6native29vectorized_elementwise_kernelILi4EZZZNS0_54_GLOBAL__N__d8c5977b_16_LinearAlgebra_cu_9e10b42f_324316addr_kernel_cudaERNS_14TensorIteratorERKN3c106ScalarES8_ENKUlvE_clEvENKUlvE7_clEvEUlNS5_7complexIfEESC_SC_E_St5arrayIPcLm4EEEEviT0_T1_,"ax",@progbits
	.align	128
        .global         _ZN2at6native29vectorized_elementwise_kernelILi4EZZZNS0_54_GLOBAL__N__d8c5977b_16_LinearAlgebra_cu_9e10b42f_324316addr_kernel_cudaERNS_14TensorIteratorERKN3c106ScalarES8_ENKUlvE_clEvENKUlvE7_clEvEUlNS5_7complexIfEESC_SC_E_St5arrayIPcLm4EEEEviT0_T1_
        .type           _ZN2at6native29vectorized_elementwise_kernelILi4EZZZNS0_54_GLOBAL__N__d8c5977b_16_LinearAlgebra_cu_9e10b42f_324316addr_kernel_cudaERNS_14TensorIteratorERKN3c106ScalarES8_ENKUlvE_clEvENKUlvE7_clEvEUlNS5_7complexIfEESC_SC_E_St5arrayIPcLm4EEEEviT0_T1_,@function
        .size           _ZN2at6native29vectorized_elementwise_kernelILi4EZZZNS0_54_GLOBAL__N__d8c5977b_16_LinearAlgebra_cu_9e10b42f_324316addr_kernel_cudaERNS_14TensorIteratorERKN3c106ScalarES8_ENKUlvE_clEvENKUlvE7_clEvEUlNS5_7complexIfEESC_SC_E_St5arrayIPcLm4EEEEviT0_T1_,(.L_x_23519 - _ZN2at6native29vectorized_elementwise_kernelILi4EZZZNS0_54_GLOBAL__N__d8c5977b_16_LinearAlgebra_cu_9e10b42f_324316addr_kernel_cudaERNS_14TensorIteratorERKN3c106ScalarES8_ENKUlvE_clEvENKUlvE7_clEvEUlNS5_7complexIfEESC_SC_E_St5arrayIPcLm4EEEEviT0_T1_)
        .other          _ZN2at6native29vectorized_elementwise_kernelILi4EZZZNS0_54_GLOBAL__N__d8c5977b_16_LinearAlgebra_cu_9e10b42f_324316addr_kernel_cudaERNS_14TensorIteratorERKN3c106ScalarES8_ENKUlvE_clEvENKUlvE7_clEvEUlNS5_7complexIfEESC_SC_E_St5arrayIPcLm4EEEEviT0_T1_,@"STO_CUDA_ENTRY STV_DEFAULT"
_ZN2at6native29vectorized_elementwise_kernelILi4EZZZNS0_54_GLOBAL__N__d8c5977b_16_LinearAlgebra_cu_9e10b42f_324316addr_kernel_cudaERNS_14TensorIteratorERKN3c106ScalarES8_ENKUlvE_clEvENKUlvE7_clEvEUlNS5_7complexIfEESC_SC_E_St5arrayIPcLm4EEEEviT0_T1_:
.text._ZN2at6native29vectorized_elementwise_kernelILi4EZZZNS0_54_GLOBAL__N__d8c5977b_16_LinearAlgebra_cu_9e10b42f_324316addr_kernel_cudaERNS_14TensorIteratorERKN3c106ScalarES8_ENKUlvE_clEvENKUlvE7_clEvEUlNS5_7complexIfEESC_SC_E_St5arrayIPcLm4EEEEviT0_T1_:
        /* <DEDUP_REMOVED lines=121> */
.L_x_6140:
[----:B------:R-:W-:Y:S05]  /*0790*/  BSYNC.RECONVERGENT B0 ;  /* 0x0000000000007941 */ /* 0x000fea0003800200 */
.L_x_6139:
        /* <DEDUP_REMOVED lines=14> */
.L_x_6142:
[----:B------:R-:W-:Y:S05]  /*0880*/  BSYNC.RECONVERGENT B0 ;  /* 0x0000000000007941 */ /* 0x000fea0003800200 */
.L_x_6141:
        /* <DEDUP_REMOVED lines=23> */
.L_x_6144:
[----:B------:R-:W-:Y:S05]  /*0a00*/  BSYNC.RECONVERGENT B0 ;  /* 0x0000000000007941 */ /* 0x000fea0003800200 */
.L_x_6143:
        /* <DEDUP_REMOVED lines=12> */
.L_x_6146:
[----:B------:R-:W-:Y:S05]  /*0ad0*/  BSYNC.RECONVERGENT B0 ;  /* 0x0000000000007941 */ /* 0x000fea0003800200 */
.L_x_6145:
        /* <DEDUP_REMOVED lines=12> */
.L_x_6148:
[----:B------:R-:W-:Y:S05]  /*0ba0*/  BSYNC.RECONVERGENT B0 ;  /* 0x0000000000007941 */ /* 0x000fea0003800200 */
.L_x_6147:
        /* <DEDUP_REMOVED lines=12> */
.L_x_6150:
[----:B------:R-:W-:Y:S05]  /*0c70*/  BSYNC.RECONVERGENT B0 ;  /* 0x0000000000007941 */ /* 0x000fea0003800200 */
.L_x_6149:
        /* <DEDUP_REMOVED lines=12> */
.L_x_6152:
[----:B------:R-:W-:Y:S05]  /*0d40*/  BSYNC.RECONVERGENT B0 ;  /* 0x0000000000007941 */ /* 0x000fea0003800200 */
.L_x_6151:
        /* <DEDUP_REMOVED lines=15> */
.L_x_6155:
[----:B------:R-:W-:-:S13]  /*0e40*/  ISETP.GE.U32.AND P0, PT, R3, R36, PT ;  /* 0x000000240300720c */ /* 0x000fda0003f06070 */
[----:B------:R-:W-:Y:S05]  /*0e50*/  @P0 BRA `(.L_x_6157) ;  /* 0x0000000000300947 */ /* 0x000fea0003800000 */
[----:B0-----:R-:W0:Y:S01]  /*0e60*/  LDC.64 R4, c[0x0][0x398] ;  /* 0x0000e600ff047b82 */ /* 0x001e220000000a00 */
[----:B------:R-:W-:Y:S02]  /*0e70*/  LEA R7, R2, R3, 0xa ;  /* 0x0000000302077211 */ /* 0x000fe400078e50ff */
[----:B------:R-:W-:-:S03]  /*0e80*/  IADD3 R3, PT, PT, R3, 0x80, RZ ;  /* 0x0000008003037810 */ /* 0x000fc60007ffe0ff */
[----:B0-----:R-:W-:-:S05]  /*0e90*/  IMAD.WIDE.U32 R4, R7, 0x8, R4 ;  /* 0x0000000807047825 */ /* 0x001fca00078e0004 */
[----:B------:R0:W-:Y:S02]  /*0ea0*/  STG.E.64 desc[UR4][R4.64], R28 ;  /* 0x0000001c04007986 */ /* 0x0001e4000c101b04 */
.L_x_6156:
[----:B------:R-:W-:-:S13]  /*0eb0*/  ISETP.GE.U32.AND P0, PT, R3, R36, PT ;  /* 0x000000240300720c */ /* 0x000fda0003f06070 */
[----:B------:R-:W-:Y:S05]  /*0ec0*/  @P0 BRA `(.L_x_6158) ;  /* 0x0000000000300947 */ /* 0x000fea0003800000 */
[----:B0-----:R-:W0:Y:S01]  /*0ed0*/  LDC.64 R4, c[0x0][0x398] ;  /* 0x0000e600ff047b82 */ /* 0x001e220000000a00 */
[----:B------:R-:W-:Y:S02]  /*0ee0*/  LEA R7, R2, R3, 0xa ;  /* 0x0000000302077211 */ /* 0x000fe400078e50ff */
[----:B------:R-:W-:-:S03]  /*0ef0*/  IADD3 R3, PT, PT, R3, 0x80, RZ ;  /* 0x0000008003037810 */ /* 0x000fc60007ffe0ff */
[----:B0-----:R-:W-:-:S05]  /*0f00*/  IMAD.WIDE.U32 R4, R7, 0x8, R4 ;  /* 0x0000000807047825 */ /* 0x001fca00078e0004 */
[----:B------:R1:W-:Y:S02]  /*0f10*/  STG.E.64 desc[UR4][R4.64], R24 ;  /* 0x0000001804007986 */ /* 0x0003e4000c101b04 */
.L_x_6157:
[----:B------:R-:W-:-:S13]  /*0f20*/  ISETP.GE.U32.AND P0, PT, R3, R36, PT ;  /* 0x000000240300720c */ /* 0x000fda0003f06070 */
[----:B------:R-:W-:Y:S05]  /*0f30*/  @P0 BRA `(.L_x_6159) ;  /* 0x0000000000340947 */ /* 0x000fea0003800000 */
[----:B01----:R-:W0:Y:S01]  /*0f40*/  LDC.64 R4, c[0x0][0x398] ;  /* 0x0000e600ff047b82 */ /* 0x003e220000000a00 */
[----:B------:R-:W-:Y:S02]  /*0f50*/  LEA R7, R2, R3, 0xa ;  /* 0x0000000302077211 */ /* 0x000fe400078e50ff */
[----:B------:R-:W-:-:S03]  /*0f60*/  IADD3 R3, PT, PT, R3, 0x80, RZ ;  /* 0x0000008003037810 */ /* 0x000fc60007ffe0ff */
[----:B0-----:R-:W-:-:S05]  /*0f70*/  IMAD.WIDE.U32 R4, R7, 0x8, R4 ;  /* 0x0000000807047825 */ /* 0x001fca00078e0004 */
[----:B------:R1:W-:Y:S02]  /*0f80*/  STG.E.64 desc[UR4][R4.64], R20 ;  /* 0x0000001404007986 */ /* 0x0003e4000c101b04 */
.L_x_6158:
        /* <DEDUP_REMOVED lines=8> */
.L_x_6159:
[----:B------:R-:W-:Y:S05]  /*1010*/  BSYNC.RELIABLE B1 ;  /* 0x0000000000017941 */ /* 0x000fea0003800100 */
.L_x_6154:
[----:B------:R-:W-:-:S13]  /*1020*/  ISETP.GE.U32.AND P0, PT, R3, R36, PT ;  /* 0x000000240300720c */ /* 0x000fda0003f06070 */
[----:B012---:R-:W0:Y:S01]  /*1030*/  @!P0 LDC.64 R4, c[0x0][0x398] ;  /* 0x0000e600ff048b82 */ /* 0x007e220000000a00 */
[----:B------:R-:W-:Y:S02]  /*1040*/  @!P0 LEA R7, R2, R3, 0xa ;  /* 0x0000000302078211 */ /* 0x000fe400078e50ff */
[----:B------:R-:W-:-:S03]  /*1050*/  @!P0 IADD3 R3, PT, PT, R3, 0x80, RZ ;  /* 0x0000008003038810 */ /* 0x000fc60007ffe0ff */
[----:B0-----:R-:W-:-:S05]  /*1060*/  @!P0 IMAD.WIDE.U32 R4, R7, 0x8, R4 ;  /* 0x0000000807048825 */ /* 0x001fca00078e0004 */
[----:B------:R2:W-:Y:S02]  /*1070*/  @!P0 STG.E.64 desc[UR4][R4.64], R12 ;  /* 0x0000000c04008986 */ /* 0x0005e4000c101b04 */
.L_x_6160:
[----:B------:R-:W-:Y:S05]  /*1080*/  BSYNC.RECONVERGENT B0 ;  /* 0x0000000000007941 */ /* 0x000fea0003800200 */
.L_x_6153:
        /* <DEDUP_REMOVED lines=8> */
.L_x_6138:
        /* <DEDUP_REMOVED lines=8> */
[----:B------:R-:W2:Y:S03]  /*1190*/  LDG.E.ENL2.256 R8, R4, desc[UR4][R20.64] ;  /* 0xfe0000041404797e */ /* 0x000ea60008121908 */
[----:B------:R-:W-:-:S05]  /*11a0*/  IMAD.WIDE.U32 R36, R0, 0x20, R36 ;  /* 0x0000002000247825 */ /* 0x000fca00078e0024 */
[----:B------:R-:W3:Y:S04]  /*11b0*/  LDG.E.ENL2.256 R16, R12, desc[UR4][R36.64] ;  /* 0xfe000004240c797e */ /* 0x000ee80008121910 */
[----:B------:R-:W4:Y:S04]  /*11c0*/  LDG.E.ENL2.256 R24, R20, desc[UR4][R20.64+0x1000] ;  /* 0xfe0080041414797e */ /* 0x000f280008121918 */
[----:B------:R-:W5:Y:S01]  /*11d0*/  LDG.E.ENL2.256 R32, R28, desc[UR4][R36.64+0x1000] ;  /* 0xfe008004241c797e */ /* 0x000f620008121920 */
[C---:B--2---:R-:W-:Y:S01]  /*11e0*/  FMUL.FTZ R3, R5.reuse, UR7 ;  /* 0x0000000705037c20 */ /* 0x044fe20008410000 */
[----:B------:R-:W-:-:S03]  /*11f0*/  FMUL.FTZ R5, R5, UR6 ;  /* 0x0000000605057c20 */ /* 0x000fc60008410000 */
[C---:B------:R-:W-:Y:S01]  /*1200*/  FFMA.FTZ R3, R4.reuse, UR6, -R3 ;  /* 0x0000000604037c23 */ /* 0x040fe20008010803 */
[----:B------:R-:W-:-:S04]  /*1210*/  FFMA.FTZ R5, R4, UR7, R5 ;  /* 0x0000000704057c23 */ /* 0x000fc80008010005 */
[-C--:B---3--:R-:W-:Y:S01]  /*1220*/  FMUL.FTZ R4, R13, R5.reuse ;  /* 0x000000050d047220 */ /* 0x088fe20000410000 */
        /* <DEDUP_REMOVED lines=11> */
[C---:B------:R-:W-:Y:S01]  /*12e0*/  FMUL.FTZ R3, R9.reuse, UR7 ;  /* 0x0000000709037c20 */ /* 0x040fe20008410000 */
[----:B------:R-:W-:Y:S01]  /*12f0*/  FMUL.FTZ R9, R9, UR6 ;  /* 0x0000000609097c20 */ /* 0x000fe20008410000 */
[----:B------:R-:W-:Y:S01]  /*1300*/  FFMA.FTZ R15, R15, R7, R6 ;  /* 0x000000070f0f7223 */ /* 0x000fe20000010006 */
[C---:B------:R-:W-:Y:S01]  /*1310*/  FMUL.FTZ R7, R11.reuse, UR7 ;  /* 0x000000070b077c20 */ /* 0x040fe20008410000 */
[C---:B------:R-:W-:Y:S01]  /*1320*/  FFMA.FTZ R3, R8.reuse, UR6, -R3 ;  /* 0x0000000608037c23 */ /* 0x040fe20008010803 */
[----:B------:R-:W-:Y:S01]  /*1330*/  FFMA.FTZ R8, R8, UR7, R9 ;  /* 0x0000000708087c23 */ /* 0x000fe20008010009 */
[----:B------:R-:W-:Y:S01]  /*1340*/  FMUL.FTZ R11, R11, UR6 ;  /* 0x000000060b0b7c20 */ /* 0x000fe20008410000 */
[----:B------:R-:W-:-:S02]  /*1350*/  FFMA.FTZ R6, R10, UR6, -R7 ;  /* 0x000000060a067c23 */ /* 0x000fc40008010807 */
[-C--:B------:R-:W-:Y:S01]  /*1360*/  FMUL.FTZ R7, R17, R8.reuse ;  /* 0x0000000811077220 */ /* 0x080fe20000410000 */
[----:B------:R-:W-:Y:S01]  /*1370*/  FFMA.FTZ R10, R10, UR7, R11 ;  /* 0x000000070a0a7c23 */ /* 0x000fe2000801000b */
[C---:B------:R-:W-:Y:S02]  /*1380*/  FMUL.FTZ R8, R16.reuse, R8 ;  /* 0x0000000810087220 */ /* 0x040fe40000410000 */
[-C--:B------:R-:W-:Y:S01]  /*1390*/  FFMA.FTZ R16, R16, R3.reuse, -R7 ;  /* 0x0000000310107223 */ /* 0x080fe20000010807 */
[-C--:B------:R-:W-:Y:S01]  /*13a0*/  FMUL.FTZ R7, R19, R10.reuse ;  /* 0x0000000a13077220 */ /* 0x080fe20000410000 */
[C---:B------:R-:W-:Y:S01]  /*13b0*/  FMUL.FTZ R10, R18.reuse, R10 ;  /* 0x0000000a120a7220 */ /* 0x040fe20000410000 */
[----:B------:R-:W-:Y:S01]  /*13c0*/  FFMA.FTZ R17, R17, R3, R8 ;  /* 0x0000000311117223 */ /* 0x000fe20000010008 */
[----:B----4-:R-:W-:Y:S01]  /*13d0*/  FMUL.FTZ R3, R21, UR7 ;  /* 0x0000000715037c20 */ /* 0x010fe20008410000 */
        /* <DEDUP_REMOVED lines=17> */
[-C--:B-----5:R-:W-:Y:S01]  /*14f0*/  FMUL.FTZ R7, R29, R20.reuse ;  /* 0x000000141d077220 */ /* 0x0a0fe20000410000 */
        /* <DEDUP_REMOVED lines=17> */
[----:B------:R-:W-:Y:S04]  /*1610*/  STG.E.ENL2.256 desc[UR4][R4.64], R12, R16 ;  /* 0xf800000c0410797f */ /* 0x000fe8000f121804 */
[----:B------:R-:W-:Y:S01]  /*1620*/  STG.E.ENL2.256 desc[UR4][R4.64+0x1000], R28, R32 ;  /* 0xf800801c0420797f */ /* 0x000fe2000f121804 */
[----:B------:R-:W-:Y:S05]  /*1630*/  EXIT ;  /* 0x000000000000794d */ /* 0x000fea0003800000 */
.L_x_6161:
        /* <DEDUP_REMOVED lines=12> */
.L_x_23519:


//--------------------- .text._ZN2at6native29vectorized_elementwise_kernelILi8EZZZNS0_54_GLOBAL__N__d8c5977b_16_LinearAlgebra_cu_9e10b42f_324316addr_kernel_cudaERNS_14TensorIteratorERKN3c106ScalarES8_ENKUlvE_clEvENKUlvE7_clEvEUlNS5_7complexIfEESC_SC_E_St5arrayIPcLm4EEEEviT0_T1_ --------------------------
	.section	.text._ZN2at6native29vectorized_elementwise_kernelILi8EZZZNS0_54_GLOBAL__N__d8c5977b_16_LinearAlgebra_cu_9e10b42f_324316addr_kernel_cudaERNS_14TensorIteratorERKN3c106ScalarES8_ENKUlvE_clEvENKUlvE7_clEvEUlNS5_7complexIfEESC_SC_E_St5arrayIPcLm4EEEEviT0_T1_,"ax",@progbits
	.align	128
        .global         _ZN2at6native29vectorized_elementwise_kernelILi8EZZZNS0_54_GLOBAL__N__d8c5977b_16_LinearAlgebra_cu_9e10b42f_324316addr_kernel_cudaERNS_14TensorIteratorERKN3c106ScalarES8_ENKUlvE_clEvENKUlvE7_clEvEUlNS5_7complexIfEESC_SC_E_St5arrayIPcLm4EEEEviT0_T1_
        .type           _ZN2at6native29vectorized_elementwise_kernelILi8EZZZNS0_54_GLOBAL__N__d8c5977b_16_LinearAlgebra_cu_9e10b42f_324316addr_kernel_cudaERNS_14TensorIteratorERKN3c106ScalarES8_ENKUlvE_clEvENKUlvE7_clEvEUlNS5_7complexIfEESC_SC_E_St5arrayIPcLm4EEEEviT0_T1_,@function
        .size           _ZN2at6native29vectorized_elementwise_kernelILi8EZZZNS0_54_GLOBAL__N__d8c5977b_16_LinearAlgebra_cu_9e10b42f_324316addr_kernel_cudaERNS_14TensorIteratorERKN3c106ScalarES8_ENKUlvE_clEvENKUlvE7_clEvEUlNS5_7complexIfEESC_SC_E_St5arrayIPcLm4EEEEviT0_T1_,(.L_x_23520 - _ZN2at6native29vectorized_elementwise_kernelILi8EZZZNS0_54_GLOBAL__N__d8c5977b_16_LinearAlgebra_cu_9e10b42f_324316addr_kernel_cudaERNS_14TensorIteratorERKN3c106ScalarES8_ENKUlvE_clEvENKUlvE7_clEvEUlNS5_7complexIfEESC_SC_E_St5arrayIPcLm4EEEEviT0_T1_)
        .other          _ZN2at6native29vectorized_elementwise_kernelILi8EZZZNS0_54_GLOBAL__N__d8c5977b_16_LinearAlgebra_cu_9e10b42f_324316addr_kernel_cudaERNS_14TensorIteratorERKN3c106ScalarES8_ENKUlvE_clEvENKUlvE7_clEvEUlNS5_7complexIfEESC_SC_E_St5arrayIPcLm4EEEEviT0_T1_,@"STO_CUDA_ENTRY STV_DEFAULT"
_ZN2at6native29vectorized_elementwise_kernelILi8EZZZNS0_54_GLOBAL__N__d8c5977b_16_LinearAlgebra_cu_9e10b42f_324316addr_kernel_cudaERNS_14TensorIteratorERKN3c106ScalarES8_ENKUlvE_clEvENKUlvE7_clEvEUlNS5_7complexIfEESC_SC_E_St5arrayIPcLm4EEEEviT0_T1_:
.text._ZN2at6native29vectorized_elementwise_kernelILi8EZZZNS0_54_GLOBAL__N__d8c5977b_16_LinearAlgebra_cu_9e10b42f_324316addr_kernel_cudaERNS_14TensorIteratorERKN3c106ScalarES8_ENKUlvE_clEvENKUlvE7_clEvEUlNS5_7complexIfEESC_SC_E_St5arrayIPcLm4EEEEviT0_T1_:
[----:B------:R-:W-:Y:S01]  /*0000*/  LDC R1, c[0x0][0x37c] ;  /* 0x0000df00ff017b82 */ /* 0x000fe20000000800 */
[----:B------:R-:W-:Y:S05]  /*0010*/  EXIT ;  /* 0x000000000000794d */ /* 0x000fea0003800000 */
.L_x_6162:
        /* <DEDUP_REMOVED lines=14> */
.L_x_23520:


//--------------------- .text._ZN2at6native18elementwise_kernelILi128ELi4EZNS0_15gpu_kernel_implIZZZNS0_54_GLOBAL__N__d8c5977b_16_LinearAlgebra_cu_9e10b42f_324316addr_kernel_cudaERNS_14TensorIteratorERKN3c106ScalarES9_ENKUlvE_clEvENKUlvE6_clEvEUlNS6_7complexIdEESD_SD_E0_EEvRNS_18TensorIteratorBaseERKT_EUliE_EEviT1_ --------------------------
	.section	.text._ZN2at6native18elementwise_kernelILi128ELi4EZNS0_15gpu_kernel_implIZZZNS0_54_GLOBAL__N__d8c5977b_16_LinearAlgebra_cu_9e10b42f_324316addr_kernel_cudaERNS_14TensorIteratorERKN3c106ScalarES9_ENKUlvE_clEvENKUlvE6_clEvEUlNS6_7complexIdEESD_SD_E0_EEvRNS_18TensorIteratorBaseERKT_EUliE_EEviT1_,"ax",@progbits
	.align	128
        .global         _ZN2at6native18elementwise_kernelILi128ELi4EZNS0_15gpu_kernel_implIZZZNS0_54_GLOBAL__N__d8c5977b_16_LinearAlgebra_cu_9e10b42f_324316addr_kernel_cudaERNS_14TensorIteratorERKN3c106ScalarES9_ENKUlvE_clEvENKUlvE6_clEvEUlNS6_7complexIdEESD_SD_E0_EEvRNS_18TensorIteratorBaseERKT_EUliE_EEviT1_
        .type           _ZN2at6native18elementwise_kernelILi128ELi4EZNS0_15gpu_kernel_implIZZZNS0_54_GLOBAL__N__d8c5977b_16_LinearAlgebra_cu_9e10b42f_324316addr_kernel_cudaERNS_14TensorIteratorERKN3c106ScalarES9_ENKUlvE_clEvENKUlvE6_clEvEUlNS6_7complexIdEESD_SD_E0_EEvRNS_18TensorIteratorBaseERKT_EUliE_EEviT1_,@function
        .size           _ZN2at6native18elementwise_kernelILi128ELi4EZNS0_15gpu_kernel_implIZZZNS0_54_GLOBAL__N__d8c5977b_16_LinearAlgebra_cu_9e10b42f_324316addr_kernel_cudaERNS_14TensorIteratorERKN3c106ScalarES9_ENKUlvE_clEvENKUlvE6_clEvEUlNS6_7complexIdEESD_SD_E0_EEvRNS_18TensorIteratorBaseERKT_EUliE_EEviT1_,(.L_x_23521 - _ZN2at6native18elementwise_kernelILi128ELi4EZNS0_15gpu_kernel_implIZZZNS0_54_GLOBAL__N__d8c5977b_16_LinearAlgebra_cu_9e10b42f_324316addr_kernel_cudaERNS_14TensorIteratorERKN3c106ScalarES9_ENKUlvE_clEvENKUlvE6_clEvEUlNS6_7complexIdEESD_SD_E0_EEvRNS_18TensorIteratorBaseERKT_EUliE_EEviT1_)
        .other          _ZN2at6native18elementwise_kernelILi128ELi4EZNS0_15gpu_kernel_implIZZZNS0_54_GLOBAL__N__d8c5977b_16_LinearAlgebra_cu_9e10b42f_324316addr_kernel_cudaERNS_14TensorIteratorERKN3c106ScalarES9_ENKUlvE_clEvENKUlvE6_clEvEUlNS6_7complexIdEESD_SD_E0_EEvRNS_18TensorIteratorBaseERKT_EUliE_EEviT1_,@"STO_CUDA_ENTRY STV_DEFAULT"
_ZN2at6native18elementwise_kernelILi128ELi4EZNS0_15gpu_kernel_implIZZZNS0_54_GLOBAL__N__d8c5977b_16_LinearAlgebra_cu_9e10b42f_324316addr_kernel_cudaERNS_14TensorIteratorERKN3c106ScalarES9_ENKUlvE_clEvENKUlvE6_clEvEUlNS6_7complexIdEESD_SD_E0_EEvRNS_18TensorIteratorBaseERKT_EUliE_EEviT1_:
.text._ZN2at6native18elementwise_kernelILi128ELi4EZNS0_15gpu_kernel_implIZZZNS0_54_GLOBAL__N__d8c5977b_16_LinearAlgebra_cu_9e10b42f_324316addr_kernel_cudaERNS_14TensorIteratorERKN3c106ScalarES9_ENKUlvE_clEvENKUlvE6_clEvEUlNS6_7complexIdEESD_SD_E0_EEvRNS_18TensorIteratorBaseERKT_EUliE_EEviT1_:
        /* <DEDUP_REMOVED lines=29> */
[----:B------:R-:W2:Y:S01]  /*01d0*/  LDCU.128 UR8, c[0x0][0x4c0] ;  /* 0x00009800ff0877ac */ /* 0x000ea20008000c00 */
[----:B------:R-:W-:Y:S01]  /*01e0*/  UISETP.NE.AND UP0, UPT, UR44, URZ, UPT ;  /* 0x000000ff2c00728c */ /* 0x000fe2000bf05270 */
[----:B0-----:R-:W-:-:S05]  /*01f0*/  IMAD.HI.U32 R4, R23, UR4, R22 ;  /* 0x0000000417047c27 */ /* 0x001fca000f8e0016 */
[----:B------:R-:W-:-:S05]  /*0200*/  SHF.R.U32.HI R5, RZ, UR5, R4 ;  /* 0x00000005ff057c19 */ /* 0x000fca0008011604 */
[----:B------:R-:W-:-:S04]  /*0210*/  IMAD.MOV R22, RZ, RZ, -R5 ;  /* 0x000000ffff167224 */ /* 0x000fc800078e0a05 */
[----:B-1----:R-:W-:-:S04]  /*0220*/  IMAD R22, R22, UR6, R23 ;  /* 0x0000000616167c24 */ /* 0x002fc8000f8e0217 */
[C---:B--2---:R-:W-:Y:S02]  /*0230*/  IMAD R2, R22.reuse, UR8, RZ ;  /* 0x0000000816027c24 */ /* 0x044fe4000f8e02ff */
[C---:B------:R-:W-:Y:S02]  /*0240*/  IMAD R0, R22.reuse, UR9, RZ ;  /* 0x0000000916007c24 */ /* 0x040fe4000f8e02ff */
[C---:B------:R-:W-:Y:S02]  /*0250*/  IMAD R16, R22.reuse, UR10, RZ ;  /* 0x0000000a16107c24 */ /* 0x040fe4000f8e02ff */
[----:B------:R-:W-:Y:S01]  /*0260*/  IMAD R22, R22, UR11, RZ ;  /* 0x0000000b16167c24 */ /* 0x000fe2000f8e02ff */
[----:B------:R-:W-:Y:S06]  /*0270*/  BRA.U !UP0, `(.L_x_6165) ;  /* 0x0000001508387547 */ /* 0x000fec000b800000 */
[----:B------:R-:W0:Y:S01]  /*0280*/  LDCU.64 UR6, c[0x0][0x3a0] ;  /* 0x00007400ff0677ac */ /* 0x000e220008000a00 */
[----:B------:R-:W-:Y:S01]  /*0290*/  IMAD.MOV.U32 R4, RZ, RZ, RZ ;  /* 0x000000ffff047224 */ /* 0x000fe200078e00ff */
[----:B------:R-:W1:Y:S01]  /*02a0*/  LDCU UR4, c[0x0][0x3a8] ;  /* 0x00007500ff0477ac */ /* 0x000e620008000800 */
[----:B------:R-:W2:Y:S01]  /*02b0*/  LDCU.128 UR8, c[0x0][0x4d0] ;  /* 0x00009a00ff0877ac */ /* 0x000ea20008000c00 */
[----:B------:R-:W-:Y:S01]  /*02c0*/  UISETP.NE.AND UP0, UPT, UR38, 0x2, UPT ;  /* 0x000000022600788c */ /* 0x000fe2000bf05270 */
[----:B0-----:R-:W-:-:S05]  /*02d0*/  IMAD.HI.U32 R6, R5, UR7, R4 ;  /* 0x0000000705067c27 */ /* 0x001fca000f8e0004 */
[----:B-1----:R-:W-:-:S04]  /*02e0*/  SHF.R.U32.HI R7, RZ, UR4, R6 ;  /* 0x00000004ff077c19 */ /* 0x002fc80008011606 */
[----:B------:R-:W-:-:S05]  /*02f0*/  IADD3 R3, PT, PT, -R7, RZ, RZ ;  /* 0x000000ff07037210 */ /* 0x000fca0007ffe1ff */
[----:B------:R-:W-:-:S04]  /*0300*/  IMAD R5, R3, UR6, R5 ;  /* 0x0000000603057c24 */ /* 0x000fc8000f8e0205 */
[C---:B--2---:R-:W-:Y:S02]  /*0310*/  IMAD R2, R5.reuse, UR8, R2 ;  /* 0x0000000805027c24 */ /* 0x044fe4000f8e0202 */
[C---:B------:R-:W-:Y:S02]  /*0320*/  IMAD R0, R5.reuse, UR9, R0 ;  /* 0x0000000905007c24 */ /* 0x040fe4000f8e0200 */
[C---:B------:R-:W-:Y:S02]  /*0330*/  IMAD R16, R5.reuse, UR10, R16 ;  /* 0x0000000a05107c24 */ /* 0x040fe4000f8e0210 */
[----:B------:R-:W-:Y:S01]  /*0340*/  IMAD R22, R5, UR11, R22 ;  /* 0x0000000b05167c24 */ /* 0x000fe2000f8e0216 */
[----:B------:R-:W-:Y:S06]  /*0350*/  BRA.U !UP0, `(.L_x_6165) ;  /* 0x0000001508007547 */ /* 0x000fec000b800000 */
[----:B------:R-:W0:Y:S01]  /*0360*/  LDCU.64 UR4, c[0x0][0x3b0] ;  /* 0x00007600ff0477ac */ /* 0x000e220008000a00 */
[----:B------:R-:W-:Y:S01]  /*0370*/  IMAD.MOV.U32 R6, RZ, RZ, RZ ;  /* 0x000000ffff067224 */ /* 0x000fe200078e00ff */
[----:B------:R-:W1:Y:S01]  /*0380*/  LDCU UR6, c[0x0][0x3ac] ;  /* 0x00007580ff0677ac */ /* 0x000e620008000800 */
[----:B------:R-:W2:Y:S01]  /*0390*/  LDCU.128 UR8, c[0x0][0x4e0] ;  /* 0x00009c00ff0877ac */ /* 0x000ea20008000c00 */
[----:B------:R-:W-:Y:S01]  /*03a0*/  UISETP.NE.AND UP0, UPT, UR38, 0x3, UPT ;  /* 0x000000032600788c */ /* 0x000fe2000bf05270 */
[----:B0-----:R-:W-:-:S05]  /*03b0*/  IMAD.HI.U32 R4, R7, UR4, R6 ;  /* 0x0000000407047c27 */ /* 0x001fca000f8e0006 */
[----:B------:R-:W-:-:S05]  /*03c0*/  SHF.R.U32.HI R5, RZ, UR5, R4 ;  /* 0x00000005ff057c19 */ /* 0x000fca0008011604 */
[----:B------:R-:W-:-:S04]  /*03d0*/  IMAD.MOV R3, RZ, RZ, -R5 ;  /* 0x000000ffff037224 */ /* 0x000fc800078e0a05 */
[----:B-1----:R-:W-:-:S04]  /*03e0*/  IMAD R7, R3, UR6, R7 ;  /* 0x0000000603077c24 */ /* 0x002fc8000f8e0207 */
        /* <DEDUP_REMOVED lines=302> */
[----:B------:R-:W2:Y:S02]  /*16d0*/  LDCU.128 UR8, c[0x0][0x640] ;  /* 0x0000c800ff0877ac */ /* 0x000ea40008000c00 */
[----:B0-----:R-:W-:-:S05]  /*16e0*/  IMAD.HI.U32 R3, R7, UR4, R6 ;  /* 0x0000000407037c27 */ /* 0x001fca000f8e0006 */
[----:B------:R-:W-:-:S05]  /*16f0*/  SHF.R.U32.HI R3, RZ, UR5, R3 ;  /* 0x00000005ff037c19 */ /* 0x000fca0008011603 */
[----:B------:R-:W-:-:S04]  /*1700*/  IMAD.MOV R3, RZ, RZ, -R3 ;  /* 0x000000ffff037224 */ /* 0x000fc800078e0a03 */
[----:B-1----:R-:W-:-:S04]  /*1710*/  IMAD R7, R3, UR6, R7 ;  /* 0x0000000603077c24 */ /* 0x002fc8000f8e0207 */
[C---:B--2---:R-:W-:Y:S02]  /*1720*/  IMAD R2, R7.reuse, UR8, R2 ;  /* 0x0000000807027c24 */ /* 0x044fe4000f8e0202 */
[C---:B------:R-:W-:Y:S02]  /*1730*/  IMAD R0, R7.reuse, UR9, R0 ;  /* 0x0000000907007c24 */ /* 0x040fe4000f8e0200 */
[C---:B------:R-:W-:Y:S02]  /*1740*/  IMAD R16, R7.reuse, UR10, R16 ;  /* 0x0000000a07107c24 */ /* 0x040fe4000f8e0210 */
[----:B------:R-:W-:-:S07]  /*1750*/  IMAD R22, R7, UR11, R22 ;  /* 0x0000000b07167c24 */ /* 0x000fce000f8e0216 */
.L_x_6165:
        /* <DEDUP_REMOVED lines=16> */
[----:B------:R-:W-:Y:S01]  /*1860*/  CS2R R26, SRZ ;  /* 0x00000000001a7805 */ /* 0x000fe2000001ff00 */
[----:B--2---:R4:W0:Y:S02]  /*1870*/  I2F.F64.S16 R24, R4 ;  /* 0x0000000400187312 */ /* 0x0048240000101c00 */
[----:B0---4-:R-:W-:Y:S05]  /*1880*/  BRA `(.L_x_6172) ;  /* 0x0000000c00ec7947 */ /* 0x011fea0003800000 */
.L_x_6170:
[----:B------:R-:W2:Y:S01]  /*1890*/  LDG.E.U8 R4, desc[UR36][R4.64] ;  /* 0x0000002404047981 */ /* 0x000ea2000c1e1100 */
[----:B------:R-:W-:Y:S01]  /*18a0*/  CS2R R26, SRZ ;  /* 0x00000000001a7805 */ /* 0x000fe2000001ff00 */
[----:B--2---:R4:W0:Y:S02]  /*18b0*/  I2F.F64.U16 R24, R4 ;  /* 0x0000000400187312 */ /* 0x0048240000101800 */
[----:B0---4-:R-:W-:Y:S05]  /*18c0*/  BRA `(.L_x_6172) ;  /* 0x0000000c00dc7947 */ /* 0x011fea0003800000 */
.L_x_6169:
[----:B------:R-:W-:-:S09]  /*18d0*/  UISETP.NE.AND UP0, UPT, UR4, 0x2, UPT ;  /* 0x000000020400788c */ /* 0x000fd2000bf05270 */
[----:B------:R-:W-:Y:S05]  /*18e0*/  BRA.U !UP0, `(.L_x_6173) ;  /* 0x0000000108307547 */ /* 0x000fea000b800000 */
[----:B------:R-:W-:-:S09]  /*18f0*/  UISETP.NE.AND UP0, UPT, UR4, 0x3, UPT ;  /* 0x000000030400788c */ /* 0x000fd2000bf05270 */
[----:B------:R-:W-:Y:S05]  /*1900*/  BRA.U !UP0, `(.L_x_6174) ;  /* 0x0000000108187547 */ /* 0x000fea000b800000 */
[----:B------:R-:W-:-:S09]  /*1910*/  UISETP.NE.AND UP0, UPT, UR4, 0x4, UPT ;  /* 0x000000040400788c */ /* 0x000fd2000bf05270 */
[----:B------:R-:W-:Y:S05]  /*1920*/  BRA.U UP0, `(.L_x_6171) ;  /* 0x0000000d00287547 */ /* 0x000fea000b800000 */
[----:B------:R-:W2:Y:S01]  /*1930*/  LDG.E.64 R24, desc[UR36][R4.64] ;  /* 0x0000002404187981 */ /* 0x000ea2000c1e1b00 */
[----:B------:R-:W-:Y:S01]  /*1940*/  CS2R R26, SRZ ;  /* 0x00000000001a7805 */ /* 0x000fe2000001ff00 */
[----:B--2---:R-:W4:Y:S02]  /*1950*/  I2F.F64.S64 R24, R24 ;  /* 0x0000001800187312 */ /* 0x004f240000301c00 */
[----:B----4-:R-:W-:Y:S05]  /*1960*/  BRA `(.L_x_6172) ;  /* 0x0000000c00b47947 */ /* 0x010fea0003800000 */
.L_x_6174:
[----:B------:R-:W2:Y:S01]  /*1970*/  LDG.E R4, desc[UR36][R4.64] ;  /* 0x0000002404047981 */ /* 0x000ea2000c1e1900 */
[----:B------:R-:W-:Y:S01]  /*1980*/  CS2R R26, SRZ ;  /* 0x00000000001a7805 */ /* 0x000fe2000001ff00 */
[----:B--2---:R4:W0:Y:S02]  /*1990*/  I2F.F64 R24, R4 ;  /* 0x0000000400187312 */ /* 0x0048240000201c00 */
[----:B0---4-:R-:W-:Y:S05]  /*19a0*/  BRA `(.L_x_6172) ;  /* 0x0000000c00a47947 */ /* 0x011fea0003800000 */
.L_x_6173:
[----:B------:R-:W2:Y:S01]  /*19b0*/  LDG.E.U16 R4, desc[UR36][R4.64] ;  /* 0x0000002404047981 */ /* 0x000ea2000c1e1500 */
[----:B------:R-:W-:Y:S01]  /*19c0*/  CS2R R26, SRZ ;  /* 0x00000000001a7805 */ /* 0x000fe2000001ff00 */
[----:B--2---:R4:W0:Y:S02]  /*19d0*/  I2F.F64.S16 R24, R4 ;  /* 0x0000000400187312 */ /* 0x0048240000101c00 */
[----:B0---4-:R-:W-:Y:S05]  /*19e0*/  BRA `(.L_x_6172) ;  /* 0x0000000c00947947 */ /* 0x011fea0003800000 */
.L_x_6168:
[----:B------:R-:W-:-:S09]  /*19f0*/  UISETP.GT.AND UP0, UPT, UR4, 0x6, UPT ;  /* 0x000000060400788c */ /* 0x000fd2000bf04270 */
[----:B------:R-:W-:Y:S05]  /*1a00*/  BRA.U UP0, `(.L_x_6175) ;  /* 0x00000001003c7547 */ /* 0x000fea000b800000 */
[----:B------:R-:W-:-:S09]  /*1a10*/  UISETP.NE.AND UP0, UPT, UR4, 0x5, UPT ;  /* 0x000000050400788c */ /* 0x000fd2000bf05270 */
[----:B------:R-:W-:Y:S05]  /*1a20*/  BRA.U !UP0, `(.L_x_6176) ;  /* 0x00000001081c7547 */ /* 0x000fea000b800000 */
[----:B------:R-:W-:-:S09]  /*1a30*/  UISETP.NE.AND UP0, UPT, UR4, 0x6, UPT ;  /* 0x000000060400788c */ /* 0x000fd2000bf05270 */
[----:B------:R-:W-:Y:S05]  /*1a40*/  BRA.U UP0, `(.L_x_6171) ;  /* 0x0000000900e07547 */ /* 0x000fea000b800000 */
[----:B------:R-:W2:Y:S01]  /*1a50*/  LDG.E R24, desc[UR36][R4.64] ;  /* 0x0000002404187981 */ /* 0x000ea2000c1e1900 */
[----:B------:R-:W-:Y:S01]  /*1a60*/  CS2R R26, SRZ ;  /* 0x00000000001a7805 */ /* 0x000fe2000001ff00 */
[----:B--2---:R-:W-:-:S06]  /*1a70*/  FMUL.FTZ R24, R24, 1 ;  /* 0x3f80000018187820 */ /* 0x004fcc0000410000 */
[----:B------:R-:W3:Y:S02]  /*1a80*/  F2F.F64.F32 R24, R24 ;  /* 0x0000001800187310 */ /* 0x000ee40000201800 */
[----:B---3--:R-:W-:Y:S05]  /*1a90*/  BRA `(.L_x_6172) ;  /* 0x0000000c00687947 */ /* 0x008fea0003800000 */
.L_x_6176:
[----:B------:R-:W2:Y:S01]  /*1aa0*/  LDG.E.U16 R0, desc[UR36][R4.64] ;  /* 0x0000002404007981 */ /* 0x000ea2000c1e1500 */
[----:B------:R-:W-:Y:S01]  /*1ab0*/  CS2R R26, SRZ ;  /* 0x00000000001a7805 */ /* 0x000fe2000001ff00 */
[----:B--2---:R-:W-:-:S05]  /*1ac0*/  HADD2.F32 R0, -RZ, R0.H0_H0 ;  /* 0x20000000ff007230 */ /* 0x004fca0000004100 */
[----:B------:R-:W-:-:S04]  /*1ad0*/  FMUL.FTZ R0, R0, 1 ;  /* 0x3f80000000007820 */ /* 0x000fc80000410000 */
[----:B------:R3:W4:Y:S02]  /*1ae0*/  F2F.F64.F32 R24, R0 ;  /* 0x0000000000187310 */ /* 0x0007240000201800 */
[----:B---34-:R-:W-:Y:S05]  /*1af0*/  BRA `(.L_x_6172) ;  /* 0x0000000c00507947 */ /* 0x018fea0003800000 */
.L_x_6175:
[----:B------:R-:W-:-:S09]  /*1b00*/  UISETP.NE.AND UP0, UPT, UR4, 0x7, UPT ;  /* 0x000000070400788c */ /* 0x000fd2000bf05270 */
[----:B------:R-:W-:Y:S05]  /*1b10*/  BRA.U !UP0, `(.L_x_6177) ;  /* 0x0000000108687547 */ /* 0x000fea000b800000 */
[----:B------:R-:W-:-:S09]  /*1b20*/  UISETP.NE.AND UP0, UPT, UR4, 0x8, UPT ;  /* 0x000000080400788c */ /* 0x000fd2000bf05270 */
[----:B------:R-:W-:Y:S05]  /*1b30*/  BRA.U !UP0, `(.L_x_6178) ;  /* 0x0000000108307547 */ /* 0x000fea000b800000 */
[----:B------:R-:W-:-:S09]  /*1b40*/  UISETP.NE.AND UP0, UPT, UR4, 0x9, UPT ;  /* 0x000000090400788c */ /* 0x000fd2000bf05270 */
[----:B------:R-:W-:Y:S05]  /*1b50*/  BRA.U UP0, `(.L_x_6171) ;  /* 0x00000009009c7547 */ /* 0x000fea000b800000 */
[----:B------:R-:W2:Y:S02]  /*1b60*/  LDG.E.64 R4, desc[UR36][R4.64] ;  /* 0x0000002404047981 */ /* 0x000ea4000c1e1b00 */
[----:B--2---:R-:W-:Y:S01]  /*1b70*/  FMUL.FTZ R24, R4, 1 ;  /* 0x3f80000004187820 */ /* 0x004fe20000410000 */
[----:B------:R-:W-:-:S05]  /*1b80*/  FMUL.FTZ R26, R5, 1 ;  /* 0x3f800000051a7820 */ /* 0x000fca0000410000 */
[----:B------:R-:W4:-:S15]  /*1b90*/  F2F.F64.F32 R24, R24 ;  /* 0x0000001800187310 */ /* 0x000f1e0000201800 */
[----:B------:R-:W-:-:S15]  /*1ba0*/  NOP ;  /* 0x0000000000007918 */ /* 0x000fde0000000000 */
[----:B------:R-:W-:-:S15]  /*1bb0*/  NOP ;  /* 0x0000000000007918 */ /* 0x000fde0000000000 */
[----:B------:R-:W-:-:S15]  /*1bc0*/  NOP ;  /* 0x0000000000007918 */ /* 0x000fde0000000000 */
[----:B------:R-:W-:-:S04]  /*1bd0*/  NOP ;  /* 0x0000000000007918 */ /* 0x000fc80000000000 */
[----:B------:R-:W0:Y:S02]  /*1be0*/  F2F.F64.F32 R26, R26 ;  /* 0x0000001a001a7310 */ /* 0x000e240000201800 */
[----:B0---4-:R-:W-:Y:S05]  /*1bf0*/  BRA `(.L_x_6172) ;  /* 0x0000000c00107947 */ /* 0x011fea0003800000 */
.L_x_6178:
[----:B------:R-:W2:Y:S02]  /*1c00*/  LDG.E R4, desc[UR36][R4.64] ;  /* 0x0000002404047981 */ /* 0x000ea4000c1e1900 */
[----:B--2---:R-:W-:-:S05]  /*1c10*/  HADD2.F32 R0, -RZ, R4.H0_H0 ;  /* 0x20000004ff007230 */ /* 0x004fca0000004100 */
[----:B------:R-:W-:Y:S01]  /*1c20*/  FMUL.FTZ R24, R0, 1 ;  /* 0x3f80000000187820 */ /* 0x000fe20000410000 */
[----:B------:R-:W-:-:S05]  /*1c30*/  HADD2.F32 R0, -RZ, R4.H1_H1 ;  /* 0x30000004ff007230 */ /* 0x000fca0000004100 */
[----:B------:R-:W-:Y:S01]  /*1c40*/  FMUL.FTZ R0, R0, 1 ;  /* 0x3f80000000007820 */ /* 0x000fe20000410000 */
[----:B------:R-:W4:-:S15]  /*1c50*/  F2F.F64.F32 R24, R24 ;  /* 0x0000001800187310 */ /* 0x000f1e0000201800 */
[----:B------:R-:W-:-:S15]  /*1c60*/  NOP ;  /* 0x0000000000007918 */ /* 0x000fde0000000000 */
[----:B------:R-:W-:-:S15]  /*1c70*/  NOP ;  /* 0x0000000000007918 */ /* 0x000fde0000000000 */
[----:B------:R-:W-:-:S15]  /*1c80*/  NOP ;  /* 0x0000000000007918 */ /* 0x000fde0000000000 */
[----:B------:R-:W-:-:S04]  /*1c90*/  NOP ;  /* 0x0000000000007918 */ /* 0x000fc80000000000 */
[----:B------:R0:W1:Y:S02]  /*1ca0*/  F2F.F64.F32 R26, R0 ;  /* 0x00000000001a7310 */ /* 0x0000640000201800 */
[----:B01--4-:R-:W-:Y:S05]  /*1cb0*/  BRA `(.L_x_6172) ;  /* 0x0000000800e07947 */ /* 0x013fea0003800000 */
.L_x_6177:
[----:B------:R3:W5:Y:S01]  /*1cc0*/  LDG.E.64 R24, desc[UR36][R4.64] ;  /* 0x0000002404187981 */ /* 0x000762000c1e1b00 */
[----:B------:R-:W-:Y:S01]  /*1cd0*/  CS2R R26, SRZ ;  /* 0x00000000001a7805 */ /* 0x000fe2000001ff00 */
[----:B------:R-:W-:Y:S06]  /*1ce0*/  BRA `(.L_x_6172) ;  /* 0x0000000800d47947 */ /* 0x000fec0003800000 */
.L_x_6167:
        /* <DEDUP_REMOVED lines=9> */
[----:B------:R-:W-:Y:S02]  /*1d80*/  CS2R R26, SRZ ;  /* 0x00000000001a7805 */ /* 0x000fe4000001ff00 */
[----:B------:R-:W-:Y:S02]  /*1d90*/  MOV R24, RZ ;  /* 0x000000ff00187202 */ /* 0x000fe40000000f00 */
[----:B--2---:R-:W-:-:S04]  /*1da0*/  ISETP.NE.AND P0, PT, R4, RZ, PT ;  /* 0x000000ff0400720c */ /* 0x004fc80003f05270 */
[----:B------:R-:W-:Y:S01]  /*1db0*/  FSEL R25, RZ, 1.875, !P0 ;  /* 0x3ff00000ff197808 */ /* 0x000fe20004000000 */
[----:B------:R-:W-:Y:S08]  /*1dc0*/  BRA `(.L_x_6172) ;  /* 0x00000008009c7947 */ /* 0x000ff00003800000 */
.L_x_6181:
[----:B------:R2:W5:Y:S01]  /*1dd0*/  LDG.E.128 R24, desc[UR36][R4.64] ;  /* 0x0000002404187981 */ /* 0x000562000c1e1d00 */
[----:B------:R-:W-:Y:S05]  /*1de0*/  BRA `(.L_x_6172) ;  /* 0x0000000800947947 */ /* 0x000fea0003800000 */
.L_x_6180:
        /* <DEDUP_REMOVED lines=8> */
[----:B------:R-:W-:Y:S01]  /*1e70*/  CS2R R26, SRZ ;  /* 0x00000000001a7805 */ /* 0x000fe2000001ff00 */
        /* <DEDUP_REMOVED lines=15> */
[----:B------:R-:W-:-:S05]  /*1f70*/  LOP3.LUT R3, R3, 0x80000000, R0, 0xf8, !PT ;  /* 0x8000000003037812 */ /* 0x000fca00078ef800 */
[----:B------:R-:W-:-:S04]  /*1f80*/  FMUL.FTZ R3, R3, 1 ;  /* 0x3f80000003037820 */ /* 0x000fc80000410000 */
[----:B------:R2:W3:Y:S02]  /*1f90*/  F2F.F64.F32 R24, R3 ;  /* 0x0000000300187310 */ /* 0x0004e40000201800 */
[----:B--23--:R-:W-:Y:S05]  /*1fa0*/  BRA `(.L_x_6172) ;  /* 0x0000000800247947 */ /* 0x00cfea0003800000 */
.L_x_6183:
[----:B------:R-:W2:Y:S01]  /*1fb0*/  LDG.E.U8 R4, desc[UR36][R4.64] ;  /* 0x0000002404047981 */ /* 0x000ea2000c1e1100 */
[----:B------:R-:W-:Y:S02]  /*1fc0*/  CS2R R26, SRZ ;  /* 0x00000000001a7805 */ /* 0x000fe4000001ff00 */
[C---:B--2---:R-:W-:Y:S01]  /*1fd0*/  SHF.L.U32 R3, R4.reuse, 0x19, RZ ;  /* 0x0000001904037819 */ /* 0x044fe200000006ff */
        /* <DEDUP_REMOVED lines=9> */
[----:B------:R-:W-:-:S05]  /*2070*/  LOP3.LUT R0, R0, 0x80000000, R3, 0xf8, !PT ;  /* 0x8000000000007812 */ /* 0x000fca00078ef803 */
[----:B------:R-:W-:-:S04]  /*2080*/  FMUL.FTZ R0, R0, 1 ;  /* 0x3f80000000007820 */ /* 0x000fc80000410000 */
[----:B------:R2:W3:Y:S02]  /*2090*/  F2F.F64.F32 R24, R0 ;  /* 0x0000000000187310 */ /* 0x0004e40000201800 */
[----:B--23--:R-:W-:Y:S05]  /*20a0*/  BRA `(.L_x_6172) ;  /* 0x0000000400e47947 */ /* 0x00cfea0003800000 */
.L_x_6182:
[----:B------:R-:W2:Y:S01]  /*20b0*/  LDG.E.U16 R0, desc[UR36][R4.64] ;  /* 0x0000002404007981 */ /* 0x000ea2000c1e1500 */
[----:B------:R-:W-:Y:S01]  /*20c0*/  CS2R R26, SRZ ;  /* 0x00000000001a7805 */ /* 0x000fe2000001ff00 */
[----:B--2---:R-:W-:-:S04]  /*20d0*/  IMAD.U32 R0, R0, 0x10000, RZ ;  /* 0x0001000000007824 */ /* 0x004fc800078e00ff */
[----:B------:R-:W-:-:S04]  /*20e0*/  FMUL.FTZ R0, R0, 1 ;  /* 0x3f80000000007820 */ /* 0x000fc80000410000 */
[----:B------:R2:W3:Y:S02]  /*20f0*/  F2F.F64.F32 R24, R0 ;  /* 0x0000000000187310 */ /* 0x0004e40000201800 */
[----:B--23--:R-:W-:Y:S05]  /*2100*/  BRA `(.L_x_6172) ;  /* 0x0000000400cc7947 */ /* 0x00cfea0003800000 */
.L_x_6179:
        /* <DEDUP_REMOVED lines=9> */
[----:B------:R-:W-:Y:S01]  /*21a0*/  CS2R R26, SRZ ;  /* 0x00000000001a7805 */ /* 0x000fe2000001ff00 */
[----:B--2---:R2:W3:Y:S02]  /*21b0*/  I2F.F64.U16 R24, R4 ;  /* 0x0000000400187312 */ /* 0x0044e40000101800 */
[----:B--23--:R-:W-:Y:S05]  /*21c0*/  BRA `(.L_x_6172) ;  /* 0x00000004009c7947 */ /* 0x00cfea0003800000 */
.L_x_6186:
[----:B------:R-:W2:Y:S01]  /*21d0*/  LDG.E.U8 R4, desc[UR36][R4.64] ;  /* 0x0000002404047981 */ /* 0x000ea2000c1e1100 */
[----:B------:R-:W-:Y:S02]  /*21e0*/  CS2R R26, SRZ ;  /* 0x00000000001a7805 */ /* 0x000fe4000001ff00 */
[----:B------:R-:W-:Y:S02]  /*21f0*/  CS2R R24, SRZ ;  /* 0x0000000000187805 */ /* 0x000fe4000001ff00 */
[----:B--2---:R-:W-:-:S13]  /*2200*/  ISETP.NE.AND P0, PT, R4, RZ, PT ;  /* 0x000000ff0400720c */ /* 0x004fda0003f05270 */
[----:B------:R-:W-:Y:S05]  /*2210*/  @!P0 BRA `(.L_x_6172) ;  /* 0x0000000400888947 */ /* 0x000fea0003800000 */
[----:B------:R-:W-:-:S13]  /*2220*/  ISETP.NE.AND P0, PT, R4, 0x80, PT ;  /* 0x000000800400780c */ /* 0x000fda0003f05270 */
[----:B------:R-:W-:Y:S01]  /*2230*/  @!P0 MOV R24, 0x20000000 ;  /* 0x2000000000188802 */ /* 0x000fe20000000f00 */
        /* <DEDUP_REMOVED lines=15> */
.L_x_6188:
[----:B------:R-:W-:Y:S05]  /*2330*/  BSYNC.RECONVERGENT B0 ;  /* 0x0000000000007941 */ /* 0x000fea0003800200 */
.L_x_6187:
[----:B------:R-:W-:Y:S02]  /*2340*/  SHF.L.U32 R0, R0, 0x14, RZ ;  /* 0x0000001400007819 */ /* 0x000fe400000006ff */
[----:B------:R-:W-:-:S04]  /*2350*/  LEA R3, R3, 0x3b800000, 0x17 ;  /* 0x3b80000003037811 */ /* 0x000fc800078eb8ff */
[----:B------:R-:W-:-:S05]  /*2360*/  LOP3.LUT R0, R3, R0, R7, 0xfe, !PT ;  /* 0x0000000003007212 */ /* 0x000fca00078efe07 */
[----:B------:R-:W-:-:S04]  /*2370*/  FMUL.FTZ R0, R0, 1 ;  /* 0x3f80000000007820 */ /* 0x000fc80000410000 */
[----:B------:R2:W3:Y:S02]  /*2380*/  F2F.F64.F32 R24, R0 ;  /* 0x0000000000187310 */ /* 0x0004e40000201800 */
[----:B--23--:R-:W-:Y:S05]  /*2390*/  BRA `(.L_x_6172) ;  /* 0x0000000400287947 */ /* 0x00cfea0003800000 */
.L_x_6185:
[----:B------:R-:W2:Y:S01]  /*23a0*/  LDG.E.U8 R4, desc[UR36][R4.64] ;  /* 0x0000002404047981 */ /* 0x000ea2000c1e1100 */
[----:B------:R-:W-:Y:S02]  /*23b0*/  CS2R R26, SRZ ;  /* 0x00000000001a7805 */ /* 0x000fe4000001ff00 */
[----:B------:R-:W-:Y:S02]  /*23c0*/  CS2R R24, SRZ ;  /* 0x0000000000187805 */ /* 0x000fe4000001ff00 */
[----:B--2---:R-:W-:-:S13]  /*23d0*/  ISETP.NE.AND P0, PT, R4, RZ, PT ;  /* 0x000000ff0400720c */ /* 0x004fda0003f05270 */
[----:B------:R-:W-:Y:S05]  /*23e0*/  @!P0 BRA `(.L_x_6172) ;  /* 0x0000000400148947 */ /* 0x000fea0003800000 */
[----:B------:R-:W-:-:S13]  /*23f0*/  ISETP.NE.AND P0, PT, R4, 0x80, PT ;  /* 0x000000800400780c */ /* 0x000fda0003f05270 */
[----:B------:R-:W-:Y:S02]  /*2400*/  @!P0 IMAD.MOV.U32 R24, RZ, RZ, 0x20000000 ;  /* 0x20000000ff188424 */ /* 0x000fe400078e00ff */
        /* <DEDUP_REMOVED lines=15> */
.L_x_6190:
[----:B------:R-:W-:Y:S05]  /*2500*/  BSYNC.RECONVERGENT B0 ;  /* 0x0000000000007941 */ /* 0x000fea0003800200 */
.L_x_6189:
[----:B------:R-:W-:Y:S01]  /*2510*/  IMAD.SHL.U32 R0, R0, 0x200000, RZ ;  /* 0x0020000000007824 */ /* 0x000fe200078e00ff */
[----:B------:R-:W-:-:S04]  /*2520*/  LEA R3, R3, 0x37800000, 0x17 ;  /* 0x3780000003037811 */ /* 0x000fc800078eb8ff */
[----:B------:R-:W-:-:S05]  /*2530*/  LOP3.LUT R0, R3, R0, R7, 0xfe, !PT ;  /* 0x0000000003007212 */ /* 0x000fca00078efe07 */
[----:B------:R-:W-:-:S04]  /*2540*/  FMUL.FTZ R0, R0, 1 ;  /* 0x3f80000000007820 */ /* 0x000fc80000410000 */
[----:B------:R2:W3:Y:S02]  /*2550*/  F2F.F64.F32 R24, R0 ;  /* 0x0000000000187310 */ /* 0x0004e40000201800 */
[----:B--23--:R-:W-:Y:S05]  /*2560*/  BRA `(.L_x_6172) ;  /* 0x0000000000b47947 */ /* 0x00cfea0003800000 */
.L_x_6184:
[----:B------:R-:W-:-:S09]  /*2570*/  UISETP.NE.AND UP0, UPT, UR4, 0x1c, UPT ;  /* 0x0000001c0400788c */ /* 0x000fd2000bf05270 */
[----:B------:R-:W-:Y:S05]  /*2580*/  BRA.U !UP0, `(.L_x_6191) ;  /* 0x0000000108a07547 */ /* 0x000fea000b800000 */
[----:B------:R-:W-:-:S09]  /*2590*/  UISETP.NE.AND UP0, UPT, UR4, 0x1d, UPT ;  /* 0x0000001d0400788c */ /* 0x000fd2000bf05270 */
[----:B------:R-:W-:Y:S05]  /*25a0*/  BRA.U !UP0, `(.L_x_6192) ;  /* 0x0000000108887547 */ /* 0x000fea000b800000 */
[----:B------:R-:W-:-:S09]  /*25b0*/  UISETP.NE.AND UP0, UPT, UR4, 0x2c, UPT ;  /* 0x0000002c0400788c */ /* 0x000fd2000bf05270 */
[----:B------:R-:W-:Y:S05]  /*25c0*/  BRA.U !UP0, `(.L_x_6193) ;  /* 0x00000001084c7547 */ /* 0x000fea000b800000 */
.L_x_6171:
        /* <DEDUP_REMOVED lines=16> */
.L_x_6194:
[----:B------:R-:W-:Y:S02]  /*26d0*/  CS2R R26, SRZ ;  /* 0x00000000001a7805 */ /* 0x000fe4000001ff00 */
[----:B------:R-:W-:Y:S01]  /*26e0*/  CS2R R24, SRZ ;  /* 0x0000000000187805 */ /* 0x000fe2000001ff00 */
[----:B------:R-:W-:Y:S06]  /*26f0*/  BRA `(.L_x_6172) ;  /* 0x0000000000507947 */ /* 0x000fec0003800000 */
.L_x_6193:
[----:B------:R-:W2:Y:S01]  /*2700*/  LDG.E.U8 R0, desc[UR36][R4.64] ;  /* 0x0000002404007981 */ /* 0x000ea2000c1e1100 */
[----:B------:R-:W-:Y:S01]  /*2710*/  IMAD.MOV.U32 R24, RZ, RZ, 0x0 ;  /* 0x00000000ff187424 */ /* 0x000fe200078e00ff */
[----:B------:R-:W-:Y:S02]  /*2720*/  MOV R25, 0x38000000 ;  /* 0x3800000000197802 */ /* 0x000fe40000000f00 */
[----:B------:R-:W-:Y:S02]  /*2730*/  CS2R R26, SRZ ;  /* 0x00000000001a7805 */ /* 0x000fe4000001ff00 */
[----:B--2---:R-:W-:-:S13]  /*2740*/  ISETP.NE.AND P0, PT, R0, RZ, PT ;  /* 0x000000ff0000720c */ /* 0x004fda0003f05270 */
[----:B------:R-:W-:Y:S05]  /*2750*/  @!P0 BRA `(.L_x_6172) ;  /* 0x0000000000388947 */ /* 0x000fea0003800000 */
[----:B------:R-:W-:-:S13]  /*2760*/  ISETP.NE.AND P0, PT, R0, 0xff, PT ;  /* 0x000000ff0000780c */ /* 0x000fda0003f05270 */
[----:B------:R-:W-:Y:S02]  /*2770*/  @P0 IMAD.SHL.U32 R0, R0, 0x800000, RZ ;  /* 0x0080000000000824 */ /* 0x000fe400078e00ff */
[----:B------:R-:W-:Y:S02]  /*2780*/  @!P0 IMAD.MOV.U32 R24, RZ, RZ, 0x20000000 ;  /* 0x20000000ff188424 */ /* 0x000fe400078e00ff */
[----:B------:R-:W-:Y:S02]  /*2790*/  @!P0 IMAD.MOV.U32 R25, RZ, RZ, 0x7ff80000 ;  /* 0x7ff80000ff198424 */ /* 0x000fe400078e00ff */
[----:B------:R-:W-:-:S04]  /*27a0*/  @P0 FMUL.FTZ R0, R0, 1 ;  /* 0x3f80000000000820 */ /* 0x000fc80000410000 */
[----:B------:R2:W3:Y:S02]  /*27b0*/  @P0 F2F.F64.F32 R24, R0 ;  /* 0x0000000000180310 */ /* 0x0004e40000201800 */
[----:B--23--:R-:W-:Y:S05]  /*27c0*/  BRA `(.L_x_6172) ;  /* 0x00000000001c7947 */ /* 0x00cfea0003800000 */
.L_x_6192:
[----:B------:R-:W2:Y:S01]  /*27d0*/  LDG.E.64 R24, desc[UR36][R4.64] ;  /* 0x0000002404187981 */ /* 0x000ea2000c1e1b00 */
[----:B------:R-:W-:Y:S01]  /*27e0*/  CS2R R26, SRZ ;  /* 0x00000000001a7805 */ /* 0x000fe2000001ff00 */
[----:B--2---:R-:W2:Y:S02]  /*27f0*/  I2F.F64.U64 R24, R24 ;  /* 0x0000001800187312 */ /* 0x004ea40000301800 */
[----:B--2---:R-:W-:Y:S05]  /*2800*/  BRA `(.L_x_6172) ;  /* 0x00000000000c7947 */ /* 0x004fea0003800000 */
.L_x_6191:
[----:B------:R-:W2:Y:S01]  /*2810*/  LDG.E R4, desc[UR36][R4.64] ;  /* 0x0000002404047981 */ /* 0x000ea2000c1e1900 */
[----:B------:R-:W-:Y:S01]  /*2820*/  CS2R R26, SRZ ;  /* 0x00000000001a7805 */ /* 0x000fe2000001ff00 */
[----:B--2---:R0:W1:Y:S06]  /*2830*/  I2F.F64.U32 R24, R4 ;  /* 0x0000000400187312 */ /* 0x00406c0000201800 */
.L_x_6172:
[----:B------:R-:W-:Y:S05]  /*2840*/  BSYNC.RECONVERGENT B6 ;  /* 0x0000000000067941 */ /* 0x000fea0003800200 */
.L_x_6166:
[----:B------:R-:W0:Y:S01]  /*2850*/  LDCU.64 UR6, c[0x0][0x660] ;  /* 0x0000cc00ff0677ac */ /* 0x000e220008000a00 */
[----:B------:R-:W-:Y:S01]  /*2860*/  BSSY.RECONVERGENT B6, `(.L_x_6195) ;  /* 0x000010d000067945 */ /* 0x000fe20003800200 */
[----:B------:R-:W-:-:S04]  /*2870*/  UPRMT UR4, UR39, 0x7772, URZ ;  /* 0x0000777227047896 */ /* 0x000fc800080000ff */
[----:B------:R-:W-:Y:S01]  /*2880*/  UISETP.GT.AND UP0, UPT, UR4, 0x9, UPT ;  /* 0x000000090400788c */ /* 0x000fe2000bf04270 */
[----:B0-23--:R-:W-:-:S04]  /*2890*/  IADD3 R4, P0, PT, R16, UR6, RZ ;  /* 0x0000000610047c10 */ /* 0x00dfc8000ff1e0ff */
        /* <DEDUP_REMOVED lines=12> */
[----:B--2---:R0:W2:Y:S02]  /*2960*/  I2F.F64.S16 R16, R4 ;  /* 0x0000000400107312 */ /* 0x0040a40000101c00 */
[----:B0-2---:R-:W-:Y:S05]  /*2970*/  BRA `(.L_x_6201) ;  /* 0x0000000c00ec7947 */ /* 0x005fea0003800000 */
.L_x_6199:
[----:B------:R-:W2:Y:S01]  /*2980*/  LDG.E.U8 R4, desc[UR36][R4.64] ;  /* 0x0000002404047981 */ /* 0x000ea2000c1e1100 */
[----:B------:R-:W-:Y:S01]  /*2990*/  CS2R R18, SRZ ;  /* 0x0000000000127805 */ /* 0x000fe2000001ff00 */
[----:B--2---:R0:W2:Y:S02]  /*29a0*/  I2F.F64.U16 R16, R4 ;  /* 0x0000000400107312 */ /* 0x0040a40000101800 */
[----:B0-2---:R-:W-:Y:S05]  /*29b0*/  BRA `(.L_x_6201) ;  /* 0x0000000c00dc7947 */ /* 0x005fea0003800000 */
.L_x_6198:
        /* <DEDUP_REMOVED lines=8> */
[----:B--2---:R-:W0:Y:S02]  /*2a40*/  I2F.F64.S64 R16, R16 ;  /* 0x0000001000107312 */ /* 0x004e240000301c00 */
[----:B0-----:R-:W-:Y:S05]  /*2a50*/  BRA `(.L_x_6201) ;  /* 0x0000000c00b47947 */ /* 0x001fea0003800000 */
.L_x_6203:
[----:B------:R-:W2:Y:S01]  /*2a60*/  LDG.E R4, desc[UR36][R4.64] ;  /* 0x0000002404047981 */ /* 0x000ea2000c1e1900 */
[----:B------:R-:W-:Y:S01]  /*2a70*/  CS2R R18, SRZ ;  /* 0x0000000000127805 */ /* 0x000fe2000001ff00 */
[----:B--2---:R0:W2:Y:S02]  /*2a80*/  I2F.F64 R16, R4 ;  /* 0x0000000400107312 */ /* 0x0040a40000201c00 */
[----:B0-2---:R-:W-:Y:S05]  /*2a90*/  BRA `(.L_x_6201) ;  /* 0x0000000c00a47947 */ /* 0x005fea0003800000 */
.L_x_6202:
[----:B------:R-:W2:Y:S01]  /*2aa0*/  LDG.E.U16 R4, desc[UR36][R4.64] ;  /* 0x0000002404047981 */ /* 0x000ea2000c1e1500 */
[----:B------:R-:W-:Y:S01]  /*2ab0*/  CS2R R18, SRZ ;  /* 0x0000000000127805 */ /* 0x000fe2000001ff00 */
[----:B--2---:R0:W2:Y:S02]  /*2ac0*/  I2F.F64.S16 R16, R4 ;  /* 0x0000000400107312 */ /* 0x0040a40000101c00 */
[----:B0-2---:R-:W-:Y:S05]  /*2ad0*/  BRA `(.L_x_6201) ;  /* 0x0000000c00947947 */ /* 0x005fea0003800000 */
.L_x_6197:
        /* <DEDUP_REMOVED lines=9> */
[----:B------:R-:W4:Y:S02]  /*2b70*/  F2F.F64.F32 R16, R16 ;  /* 0x0000001000107310 */ /* 0x000f240000201800 */
[----:B----4-:R-:W-:Y:S05]  /*2b80*/  BRA `(.L_x_6201) ;  /* 0x0000000c00687947 */ /* 0x010fea0003800000 */
.L_x_6205:
[----:B------:R-:W2:Y:S01]  /*2b90*/  LDG.E.U16 R0, desc[UR36][R4.64] ;  /* 0x0000002404007981 */ /* 0x000ea2000c1e1500 */
[----:B------:R-:W-:Y:S01]  /*2ba0*/  CS2R R18, SRZ ;  /* 0x0000000000127805 */ /* 0x000fe2000001ff00 */
[----:B--2---:R-:W-:-:S05]  /*2bb0*/  HADD2.F32 R0, -RZ, R0.H0_H0 ;  /* 0x20000000ff007230 */ /* 0x004fca0000004100 */
[----:B------:R-:W-:-:S04]  /*2bc0*/  FMUL.FTZ R0, R0, 1 ;  /* 0x3f80000000007820 */ /* 0x000fc80000410000 */
[----:B------:R4:W0:Y:S02]  /*2bd0*/  F2F.F64.F32 R16, R0 ;  /* 0x0000000000107310 */ /* 0x0008240000201800 */
[----:B0---4-:R-:W-:Y:S05]  /*2be0*/  BRA `(.L_x_6201) ;  /* 0x0000000c00507947 */ /* 0x011fea0003800000 */
.L_x_6204:
        /* <DEDUP_REMOVED lines=9> */
[----:B------:R-:W0:-:S15]  /*2c80*/  F2F.F64.F32 R16, R16 ;  /* 0x0000001000107310 */ /* 0x000e1e0000201800 */
[----:B------:R-:W-:-:S15]  /*2c90*/  NOP ;  /* 0x0000000000007918 */ /* 0x000fde0000000000 */
[----:B------:R-:W-:-:S15]  /*2ca0*/  NOP ;  /* 0x0000000000007918 */ /* 0x000fde0000000000 */
[----:B------:R-:W-:-:S15]  /*2cb0*/  NOP ;  /* 0x0000000000007918 */ /* 0x000fde0000000000 */
[----:B------:R-:W-:-:S04]  /*2cc0*/  NOP ;  /* 0x0000000000007918 */ /* 0x000fc80000000000 */
[----:B------:R-:W2:Y:S02]  /*2cd0*/  F2F.F64.F32 R18, R18 ;  /* 0x0000001200127310 */ /* 0x000ea40000201800 */
[----:B0-2---:R-:W-:Y:S05]  /*2ce0*/  BRA `(.L_x_6201) ;  /* 0x0000000c00107947 */ /* 0x005fea0003800000 */
.L_x_6207:
[----:B------:R-:W2:Y:S02]  /*2cf0*/  LDG.E R4, desc[UR36][R4.64] ;  /* 0x0000002404047981 */ /* 0x000ea4000c1e1900 */
[----:B--2---:R-:W-:-:S05]  /*2d00*/  HADD2.F32 R0, -RZ, R4.H0_H0 ;  /* 0x20000004ff007230 */ /* 0x004fca0000004100 */
[----:B------:R-:W-:Y:S01]  /*2d10*/  FMUL.FTZ R16, R0, 1 ;  /* 0x3f80000000107820 */ /* 0x000fe20000410000 */
[----:B------:R-:W-:-:S05]  /*2d20*/  HADD2.F32 R0, -RZ, R4.H1_H1 ;  /* 0x30000004ff007230 */ /* 0x000fca0000004100 */
[----:B------:R-:W-:Y:S01]  /*2d30*/  FMUL.FTZ R0, R0, 1 ;  /* 0x3f80000000007820 */ /* 0x000fe20000410000 */
[----:B------:R-:W0:-:S15]  /*2d40*/  F2F.F64.F32 R16, R16 ;  /* 0x0000001000107310 */ /* 0x000e1e0000201800 */
[----:B------:R-:W-:-:S15]  /*2d50*/  NOP ;  /* 0x0000000000007918 */ /* 0x000fde0000000000 */
[----:B------:R-:W-:-:S15]  /*2d60*/  NOP ;  /* 0x0000000000007918 */ /* 0x000fde0000000000 */
[----:B------:R-:W-:-:S15]  /*2d70*/  NOP ;  /* 0x0000000000007918 */ /* 0x000fde0000000000 */
[----:B------:R-:W-:-:S04]  /*2d80*/  NOP ;  /* 0x0000000000007918 */ /* 0x000fc80000000000 */
[----:B------:R2:W3:Y:S02]  /*2d90*/  F2F.F64.F32 R18, R0 ;  /* 0x0000000000127310 */ /* 0x0004e40000201800 */
[----:B0-23--:R-:W-:Y:S05]  /*2da0*/  BRA `(.L_x_6201) ;  /* 0x0000000800e07947 */ /* 0x00dfea0003800000 */
.L_x_6206:
[----:B------:R4:W5:Y:S01]  /*2db0*/  LDG.E.64 R16, desc[UR36][R4.64] ;  /* 0x0000002404107981 */ /* 0x000962000c1e1b00 */
[----:B------:R-:W-:Y:S01]  /*2dc0*/  CS2R R18, SRZ ;  /* 0x0000000000127805 */ /* 0x000fe2000001ff00 */
[----:B------:R-:W-:Y:S06]  /*2dd0*/  BRA `(.L_x_6201) ;  /* 0x0000000800d47947 */ /* 0x000fec0003800000 */
.L_x_6196:
        /* <DEDUP_REMOVED lines=9> */
[----:B------:R-:W-:Y:S01]  /*2e70*/  CS2R R18, SRZ ;  /* 0x0000000000127805 */ /* 0x000fe2000001ff00 */
[----:B------:R-:W-:Y:S01]  /*2e80*/  IMAD.MOV.U32 R16, RZ, RZ, RZ ;  /* 0x000000ffff107224 */ /* 0x000fe200078e00ff */
[----:B--2---:R-:W-:-:S04]  /*2e90*/  ISETP.NE.AND P0, PT, R4, RZ, PT ;  /* 0x000000ff0400720c */ /* 0x004fc80003f05270 */
[----:B------:R-:W-:Y:S01]  /*2ea0*/  FSEL R17, RZ, 1.875, !P0 ;  /* 0x3ff00000ff117808 */ /* 0x000fe20004000000 */
[----:B------:R-:W-:Y:S08]  /*2eb0*/  BRA `(.L_x_6201) ;  /* 0x00000008009c7947 */ /* 0x000ff00003800000 */
.L_x_6210:
[----:B------:R3:W5:Y:S01]  /*2ec0*/  LDG.E.128 R16, desc[UR36][R4.64] ;  /* 0x0000002404107981 */ /* 0x000762000c1e1d00 */
[----:B------:R-:W-:Y:S05]  /*2ed0*/  BRA `(.L_x_6201) ;  /* 0x0000000800947947 */ /* 0x000fea0003800000 */
.L_x_6209:
        /* <DEDUP_REMOVED lines=24> */
[----:B------:R-:W-:-:S05]  /*3060*/  LOP3.LUT R3, R3, 0x80000000, R0, 0xf8, !PT ;  /* 0x8000000003037812 */ /* 0x000fca00078ef800 */
[----:B------:R-:W-:-:S04]  /*3070*/  FMUL.FTZ R3, R3, 1 ;  /* 0x3f80000003037820 */ /* 0x000fc80000410000 */
[----:B------:R3:W4:Y:S02]  /*3080*/  F2F.F64.F32 R16, R3 ;  /* 0x0000000300107310 */ /* 0x0007240000201800 */
[----:B---34-:R-:W-:Y:S05]  /*3090*/  BRA `(.L_x_6201) ;  /* 0x0000000800247947 */ /* 0x018fea0003800000 */
.L_x_6212:
[----:B------:R-:W2:Y:S01]  /*30a0*/  LDG.E.U8 R4, desc[UR36][R4.64] ;  /* 0x0000002404047981 */ /* 0x000ea2000c1e1100 */
[----:B------:R-:W-:Y:S01]  /*30b0*/  CS2R R18, SRZ ;  /* 0x0000000000127805 */ /* 0x000fe2000001ff00 */
        /* <DEDUP_REMOVED lines=12> */
[----:B------:R3:W4:Y:S02]  /*3180*/  F2F.F64.F32 R16, R0 ;  /* 0x0000000000107310 */ /* 0x0007240000201800 */
[----:B---34-:R-:W-:Y:S05]  /*3190*/  BRA `(.L_x_6201) ;  /* 0x0000000400e47947 */ /* 0x018fea0003800000 */
.L_x_6211:
[----:B------:R-:W2:Y:S01]  /*31a0*/  LDG.E.U16 R0, desc[UR36][R4.64] ;  /* 0x0000002404007981 */ /* 0x000ea2000c1e1500 */
[----:B------:R-:W-:Y:S02]  /*31b0*/  CS2R R18, SRZ ;  /* 0x0000000000127805 */ /* 0x000fe4000001ff00 */
[----:B--2---:R-:W-:-:S05]  /*31c0*/  SHF.L.U32 R0, R0, 0x10, RZ ;  /* 0x0000001000007819 */ /* 0x004fca00000006ff */
[----:B------:R-:W-:-:S04]  /*31d0*/  FMUL.FTZ R0, R0, 1 ;  /* 0x3f80000000007820 */ /* 0x000fc80000410000 */
[----:B------:R3:W4:Y:S02]  /*31e0*/  F2F.F64.F32 R16, R0 ;  /* 0x0000000000107310 */ /* 0x0007240000201800 */
[----:B---34-:R-:W-:Y:S05]  /*31f0*/  BRA `(.L_x_6201) ;  /* 0x0000000400cc7947 */ /* 0x018fea0003800000 */
.L_x_6208:
        /* <DEDUP_REMOVED lines=10> */
[----:B--2---:R3:W4:Y:S02]  /*32a0*/  I2F.F64.U16 R16, R4 ;  /* 0x0000000400107312 */ /* 0x0047240000101800 */
[----:B---34-:R-:W-:Y:S05]  /*32b0*/  BRA `(.L_x_6201) ;  /* 0x00000004009c7947 */ /* 0x018fea0003800000 */
.L_x_6215:
        /* <DEDUP_REMOVED lines=22> */
.L_x_6217:
[----:B------:R-:W-:Y:S05]  /*3420*/  BSYNC.RECONVERGENT B0 ;  /* 0x0000000000007941 */ /* 0x000fea0003800200 */
.L_x_6216:
[----:B------:R-:W-:Y:S01]  /*3430*/  IMAD.SHL.U32 R0, R0, 0x100000, RZ ;  /* 0x0010000000007824 */ /* 0x000fe200078e00ff */
[----:B------:R-:W-:-:S04]  /*3440*/  LEA R3, R3, 0x3b800000, 0x17 ;  /* 0x3b80000003037811 */ /* 0x000fc800078eb8ff */
[----:B------:R-:W-:-:S05]  /*3450*/  LOP3.LUT R0, R3, R0, R7, 0xfe, !PT ;  /* 0x0000000003007212 */ /* 0x000fca00078efe07 */
[----:B------:R-:W-:-:S04]  /*3460*/  FMUL.FTZ R0, R0, 1 ;  /* 0x3f80000000007820 */ /* 0x000fc80000410000 */
[----:B------:R3:W4:Y:S02]  /*3470*/  F2F.F64.F32 R16, R0 ;  /* 0x0000000000107310 */ /* 0x0007240000201800 */
[----:B---34-:R-:W-:Y:S05]  /*3480*/  BRA `(.L_x_6201) ;  /* 0x0000000400287947 */ /* 0x018fea0003800000 */
.L_x_6214:
        /* <DEDUP_REMOVED lines=22> */
.L_x_6219:
[----:B------:R-:W-:Y:S05]  /*35f0*/  BSYNC.RECONVERGENT B0 ;  /* 0x0000000000007941 */ /* 0x000fea0003800200 */
.L_x_6218:
[----:B------:R-:W-:Y:S01]  /*3600*/  IMAD.SHL.U32 R0, R0, 0x200000, RZ ;  /* 0x0020000000007824 */ /* 0x000fe200078e00ff */
[----:B------:R-:W-:-:S04]  /*3610*/  LEA R3, R3, 0x37800000, 0x17 ;  /* 0x3780000003037811 */ /* 0x000fc800078eb8ff */
[----:B------:R-:W-:-:S05]  /*3620*/  LOP3.LUT R0, R3, R0, R7, 0xfe, !PT ;  /* 0x0000000003007212 */ /* 0x000fca00078efe07 */
[----:B------:R-:W-:-:S04]  /*3630*/  FMUL.FTZ R0, R0, 1 ;  /* 0x3f80000000007820 */ /* 0x000fc80000410000 */
[----:B------:R3:W4:Y:S02]  /*3640*/  F2F.F64.F32 R16, R0 ;  /* 0x0000000000107310 */ /* 0x0007240000201800 */
[----:B---34-:R-:W-:Y:S05]  /*3650*/  BRA `(.L_x_6201) ;  /* 0x0000000000b47947 */ /* 0x018fea0003800000 */
.L_x_6213:
[----:B------:R-:W-:-:S09]  /*3660*/  UISETP.NE.AND UP0, UPT, UR4, 0x1c, UPT ;  /* 0x0000001c0400788c */ /* 0x000fd2000bf05270 */
[----:B------:R-:W-:Y:S05]  /*3670*/  BRA.U !UP0, `(.L_x_6220) ;  /* 0x0000000108a07547 */ /* 0x000fea000b800000 */
[----:B------:R-:W-:-:S09]  /*3680*/  UISETP.NE.AND UP0, UPT, UR4, 0x1d, UPT ;  /* 0x0000001d0400788c */ /* 0x000fd2000bf05270 */
[----:B------:R-:W-:Y:S05]  /*3690*/  BRA.U !UP0, `(.L_x_6221) ;  /* 0x0000000108887547 */ /* 0x000fea000b800000 */
[----:B------:R-:W-:-:S09]  /*36a0*/  UISETP.NE.AND UP0, UPT, UR4, 0x2c, UPT ;  /* 0x0000002c0400788c */ /* 0x000fd2000bf05270 */
[----:B------:R-:W-:Y:S05]  /*36b0*/  BRA.U !UP0, `(.L_x_6222) ;  /* 0x00000001084c7547 */ /* 0x000fea000b800000 */
.L_x_6200:
        /* <DEDUP_REMOVED lines=8> */
[----:B0-----:R-:W-:Y:S01]  /*3740*/  IMAD.U32 R4, RZ, RZ, UR4 ;  /* 0x00000004ff047e24 */ /* 0x001fe2000f8e00ff */
[----:B------:R-:W-:Y:S01]  /*3750*/  MOV R5, UR5 ;  /* 0x0000000500057c02 */ /* 0x000fe20008000f00 */
[----:B--2---:R-:W-:-:S02]  /*3760*/  IMAD.U32 R6, RZ, RZ, UR6 ;  /* 0x00000006ff067e24 */ /* 0x004fc4000f8e00ff */
[----:B------:R-:W-:Y:S02]  /*3770*/  IMAD.U32 R7, RZ, RZ, UR7 ;  /* 0x00000007ff077e24 */ /* 0x000fe4000f8e00ff */
[----:B----4-:R-:W-:Y:S01]  /*3780*/  IMAD.U32 R10, RZ, RZ, UR8 ;  /* 0x00000008ff0a7e24 */ /* 0x010fe2000f8e00ff */
[----:B------:R-:W-:-:S07]  /*3790*/  MOV R11, UR9 ;  /* 0x00000009000b7c02 */ /* 0x000fce0008000f00 */
[----:B------:R-:W-:-:S07]  /*37a0*/  LEPC R20, `(.L_x_6223) ;  /* 0x000000001014794e */ /* 0x000fce0000000000 */
[----:B-1-3-5:R-:W-:Y:S05]  /*37b0*/  CALL.ABS.NOINC R14 ;  /* 0x000000000e007343 */ /* 0x02afea0003c00000 */
.L_x_6223:
[----:B------:R-:W-:Y:S02]  /*37c0*/  CS2R R16, SRZ ;  /* 0x0000000000107805 */ /* 0x000fe4000001ff00 */
[----:B------:R-:W-:Y:S01]  /*37d0*/  CS2R R18, SRZ ;  /* 0x0000000000127805 */ /* 0x000fe2000001ff00 */
[----:B------:R-:W-:Y:S06]  /*37e0*/  BRA `(.L_x_6201) ;  /* 0x0000000000507947 */ /* 0x000fec0003800000 */
.L_x_6222:
[----:B------:R-:W2:Y:S01]  /*37f0*/  LDG.E.U8 R0, desc[UR36][R4.64] ;  /* 0x0000002404007981 */ /* 0x000ea2000c1e1100 */
[----:B------:R-:W-:Y:S01]  /*3800*/  HFMA2 R16, -RZ, RZ, 0, 0 ;  /* 0x00000000ff107431 */ /* 0x000fe200000001ff */
[----:B------:R-:W-:Y:S01]  /*3810*/  CS2R R18, SRZ ;  /* 0x0000000000127805 */ /* 0x000fe2000001ff00 */
[----:B------:R-:W-:Y:S01]  /*3820*/  IMAD.MOV.U32 R17, RZ, RZ, 0x38000000 ;  /* 0x38000000ff117424 */ /* 0x000fe200078e00ff */
[----:B--2---:R-:W-:-:S13]  /*3830*/  ISETP.NE.AND P0, PT, R0, RZ, PT ;  /* 0x000000ff0000720c */ /* 0x004fda0003f05270 */
[----:B------:R-:W-:Y:S05]  /*3840*/  @!P0 BRA `(.L_x_6201) ;  /* 0x0000000000388947 */ /* 0x000fea0003800000 */
[----:B------:R-:W-:-:S13]  /*3850*/  ISETP.NE.AND P0, PT, R0, 0xff, PT ;  /* 0x000000ff0000780c */ /* 0x000fda0003f05270 */
[----:B------:R-:W-:Y:S01]  /*3860*/  @P0 IMAD.SHL.U32 R0, R0, 0x800000, RZ ;  /* 0x0080000000000824 */ /* 0x000fe200078e00ff */
[----:B------:R-:W-:Y:S01]  /*3870*/  @!P0 MOV R17, 0x7ff80000 ;  /* 0x7ff8000000118802 */ /* 0x000fe20000000f00 */
[----:B------:R-:W-:Y:S02]  /*3880*/  @!P0 IMAD.MOV.U32 R16, RZ, RZ, 0x20000000 ;  /* 0x20000000ff108424 */ /* 0x000fe400078e00ff */
[----:B------:R-:W-:-:S04]  /*3890*/  @P0 FMUL.FTZ R0, R0, 1 ;  /* 0x3f80000000000820 */ /* 0x000fc80000410000 */
[----:B------:R0:W2:Y:S02]  /*38a0*/  @P0 F2F.F64.F32 R16, R0 ;  /* 0x0000000000100310 */ /* 0x0000a40000201800 */
[----:B0-2---:R-:W-:Y:S05]  /*38b0*/  BRA `(.L_x_6201) ;  /* 0x00000000001c7947 */ /* 0x005fea0003800000 */
.L_x_6221:
[----:B------:R-:W2:Y:S01]  /*38c0*/  LDG.E.64 R16, desc[UR36][R4.64] ;  /* 0x0000002404107981 */ /* 0x000ea2000c1e1b00 */
[----:B------:R-:W-:Y:S01]  /*38d0*/  CS2R R18, SRZ ;  /* 0x0000000000127805 */ /* 0x000fe2000001ff00 */
[----:B--2---:R-:W0:Y:S02]  /*38e0*/  I2F.F64.U64 R16, R16 ;  /* 0x0000001000107312 */ /* 0x004e240000301800 */
[----:B0-----:R-:W-:Y:S05]  /*38f0*/  BRA `(.L_x_6201) ;  /* 0x00000000000c7947 */ /* 0x001fea0003800000 */
.L_x_6220:
[----:B------:R-:W2:Y:S01]  /*3900*/  LDG.E R4, desc[UR36][R4.64] ;  /* 0x0000002404047981 */ /* 0x000ea2000c1e1900 */
[----:B------:R-:W-:Y:S01]  /*3910*/  CS2R R18, SRZ ;  /* 0x0000000000127805 */ /* 0x000fe2000001ff00 */
[----:B--2---:R0:W2:Y:S06]  /*3920*/  I2F.F64.U32 R16, R4 ;  /* 0x0000000400107312 */ /* 0x0040ac0000201800 */
.L_x_6201:
[----:B------:R-:W-:Y:S05]  /*3930*/  BSYNC.RECONVERGENT B6 ;  /* 0x0000000000067941 */ /* 0x000fea0003800200 */
.L_x_6195:
        /* <DEDUP_REMOVED lines=15> */
[----:B---34-:R-:W3:Y:S01]  /*3a30*/  LDG.E.S8 R4, desc[UR36][R8.64] ;  /* 0x0000002408047981 */ /* 0x018ee2000c1e1300 */
[----:B------:R-:W-:Y:S01]  /*3a40*/  CS2R R6, SRZ ;  /* 0x0000000000067805 */ /* 0x000fe2000001ff00 */
[----:B---3--:R-:W3:Y:S02]  /*3a50*/  I2F.F64.S16 R4, R4 ;  /* 0x0000000400047312 */ /* 0x008ee40000101c00 */
[----:B---3--:R-:W-:Y:S05]  /*3a60*/  BRA `(.L_x_6230) ;  /* 0x0000000c00ec7947 */ /* 0x008fea0003800000 */
.L_x_6228:
[----:B---34-:R-:W3:Y:S01]  /*3a70*/  LDG.E.U8 R4, desc[UR36][R8.64] ;  /* 0x0000002408047981 */ /* 0x018ee2000c1e1100 */
[----:B------:R-:W-:Y:S01]  /*3a80*/  CS2R R6, SRZ ;  /* 0x0000000000067805 */ /* 0x000fe2000001ff00 */
[----:B---3--:R-:W3:Y:S02]  /*3a90*/  I2F.F64.U16 R4, R4 ;  /* 0x0000000400047312 */ /* 0x008ee40000101800 */
[----:B---3--:R-:W-:Y:S05]  /*3aa0*/  BRA `(.L_x_6230) ;  /* 0x0000000c00dc7947 */ /* 0x008fea0003800000 */
.L_x_6227:
[----:B------:R-:W-:-:S09]  /*3ab0*/  UISETP.NE.AND UP0, UPT, UR4, 0x2, UPT ;  /* 0x000000020400788c */ /* 0x000fd2000bf05270 */
[----:B------:R-:W-:Y:S05]  /*3ac0*/  BRA.U !UP0, `(.L_x_6231) ;  /* 0x0000000108307547 */ /* 0x000fea000b800000 */
[----:B------:R-:W-:-:S09]  /*3ad0*/  UISETP.NE.AND UP0, UPT, UR4, 0x3, UPT ;  /* 0x000000030400788c */ /* 0x000fd2000bf05270 */
[----:B------:R-:W-:Y:S05]  /*3ae0*/  BRA.U !UP0, `(.L_x_6232) ;  /* 0x0000000108187547 */ /* 0x000fea000b800000 */
[----:B------:R-:W-:-:S09]  /*3af0*/  UISETP.NE.AND UP0, UPT, UR4, 0x4, UPT ;  /* 0x000000040400788c */ /* 0x000fd2000bf05270 */
[----:B------:R-:W-:Y:S05]  /*3b00*/  BRA.U UP0, `(.L_x_6229) ;  /* 0x0000000d00287547 */ /* 0x000fea000b800000 */
[----:B---34-:R-:W3:Y:S01]  /*3b10*/  LDG.E.64 R4, desc[UR36][R8.64] ;  /* 0x0000002408047981 */ /* 0x018ee2000c1e1b00 */
[----:B------:R-:W-:Y:S01]  /*3b20*/  CS2R R6, SRZ ;  /* 0x0000000000067805 */ /* 0x000fe2000001ff00 */
[----:B---3--:R-:W3:Y:S02]  /*3b30*/  I2F.F64.S64 R4, R4 ;  /* 0x0000000400047312 */ /* 0x008ee40000301c00 */
[----:B---3--:R-:W-:Y:S05]  /*3b40*/  BRA `(.L_x_6230) ;  /* 0x0000000c00b47947 */ /* 0x008fea0003800000 */
.L_x_6232:
[----:B---34-:R-:W3:Y:S01]  /*3b50*/  LDG.E R4, desc[UR36][R8.64] ;  /* 0x0000002408047981 */ /* 0x018ee2000c1e1900 */
[----:B------:R-:W-:Y:S01]  /*3b60*/  CS2R R6, SRZ ;  /* 0x0000000000067805 */ /* 0x000fe2000001ff00 */
[----:B---3--:R-:W3:Y:S02]  /*3b70*/  I2F.F64 R4, R4 ;  /* 0x0000000400047312 */ /* 0x008ee40000201c00 */
[----:B---3--:R-:W-:Y:S05]  /*3b80*/  BRA `(.L_x_6230) ;  /* 0x0000000c00a47947 */ /* 0x008fea0003800000 */
.L_x_6231:
[----:B---34-:R-:W3:Y:S01]  /*3b90*/  LDG.E.U16 R4, desc[UR36][R8.64] ;  /* 0x0000002408047981 */ /* 0x018ee2000c1e1500 */
[----:B------:R-:W-:Y:S01]  /*3ba0*/  CS2R R6, SRZ ;  /* 0x0000000000067805 */ /* 0x000fe2000001ff00 */
[----:B---3--:R-:W3:Y:S02]  /*3bb0*/  I2F.F64.S16 R4, R4 ;  /* 0x0000000400047312 */ /* 0x008ee40000101c00 */
[----:B---3--:R-:W-:Y:S05]  /*3bc0*/  BRA `(.L_x_6230) ;  /* 0x0000000c00947947 */ /* 0x008fea0003800000 */
.L_x_6226:
[----:B------:R-:W-:-:S09]  /*3bd0*/  UISETP.GT.AND UP0, UPT, UR4, 0x6, UPT ;  /* 0x000000060400788c */ /* 0x000fd2000bf04270 */
[----:B------:R-:W-:Y:S05]  /*3be0*/  BRA.U UP0, `(.L_x_6233) ;  /* 0x00000001003c7547 */ /* 0x000fea000b800000 */
[----:B------:R-:W-:-:S09]  /*3bf0*/  UISETP.NE.AND UP0, UPT, UR4, 0x5, UPT ;  /* 0x000000050400788c */ /* 0x000fd2000bf05270 */
[----:B------:R-:W-:Y:S05]  /*3c00*/  BRA.U !UP0, `(.L_x_6234) ;  /* 0x00000001081c7547 */ /* 0x000fea000b800000 */
[----:B------:R-:W-:-:S09]  /*3c10*/  UISETP.NE.AND UP0, UPT, UR4, 0x6, UPT ;  /* 0x000000060400788c */ /* 0x000fd2000bf05270 */
[----:B------:R-:W-:Y:S05]  /*3c20*/  BRA.U UP0, `(.L_x_6229) ;  /* 0x0000000900e07547 */ /* 0x000fea000b800000 */
[----:B---34-:R-:W3:Y:S01]  /*3c30*/  LDG.E R4, desc[UR36][R8.64] ;  /* 0x0000002408047981 */ /* 0x018ee2000c1e1900 */
[----:B------:R-:W-:Y:S01]  /*3c40*/  CS2R R6, SRZ ;  /* 0x0000000000067805 */ /* 0x000fe2000001ff00 */
[----:B---3--:R-:W-:-:S06]  /*3c50*/  FMUL.FTZ R4, R4, 1 ;  /* 0x3f80000004047820 */ /* 0x008fcc0000410000 */
[----:B------:R-:W0:Y:S02]  /*3c60*/  F2F.F64.F32 R4, R4 ;  /* 0x0000000400047310 */ /* 0x000e240000201800 */
[----:B0-----:R-:W-:Y:S05]  /*3c70*/  BRA `(.L_x_6230) ;  /* 0x0000000c00687947 */ /* 0x001fea0003800000 */
.L_x_6234:
[----:B------:R-:W2:Y:S01]  /*3c80*/  LDG.E.U16 R0, desc[UR36][R8.64] ;  /* 0x0000002408007981 */ /* 0x000ea2000c1e1500 */
[----:B------:R-:W-:Y:S01]  /*3c90*/  CS2R R6, SRZ ;  /* 0x0000000000067805 */ /* 0x000fe2000001ff00 */
[----:B--2---:R-:W-:-:S05]  /*3ca0*/  HADD2.F32 R0, -RZ, R0.H0_H0 ;  /* 0x20000000ff007230 */ /* 0x004fca0000004100 */
[----:B------:R-:W-:-:S04]  /*3cb0*/  FMUL.FTZ R0, R0, 1 ;  /* 0x3f80000000007820 */ /* 0x000fc80000410000 */
[----:B---34-:R0:W2:Y:S02]  /*3cc0*/  F2F.F64.F32 R4, R0 ;  /* 0x0000000000047310 */ /* 0x0180a40000201800 */
[----:B0-2---:R-:W-:Y:S05]  /*3cd0*/  BRA `(.L_x_6230) ;  /* 0x0000000c00507947 */ /* 0x005fea0003800000 */
.L_x_6233:
[----:B------:R-:W-:-:S09]  /*3ce0*/  UISETP.NE.AND UP0, UPT, UR4, 0x7, UPT ;  /* 0x000000070400788c */ /* 0x000fd2000bf05270 */
[----:B------:R-:W-:Y:S05]  /*3cf0*/  BRA.U !UP0, `(.L_x_6235) ;  /* 0x0000000108687547 */ /* 0x000fea000b800000 */
[----:B------:R-:W-:-:S09]  /*3d00*/  UISETP.NE.AND UP0, UPT, UR4, 0x8, UPT ;  /* 0x000000080400788c */ /* 0x000fd2000bf05270 */
[----:B------:R-:W-:Y:S05]  /*3d10*/  BRA.U !UP0, `(.L_x_6236) ;  /* 0x0000000108307547 */ /* 0x000fea000b800000 */
[----:B------:R-:W-:-:S09]  /*3d20*/  UISETP.NE.AND UP0, UPT, UR4, 0x9, UPT ;  /* 0x000000090400788c */ /* 0x000fd2000bf05270 */
[----:B------:R-:W-:Y:S05]  /*3d30*/  BRA.U UP0, `(.L_x_6229) ;  /* 0x00000009009c7547 */ /* 0x000fea000b800000 */
[----:B------:R-:W3:Y:S02]  /*3d40*/  LDG.E.64 R8, desc[UR36][R8.64] ;  /* 0x0000002408087981 */ /* 0x000ee4000c1e1b00 */
[----:B---34-:R-:W-:Y:S01]  /*3d50*/  FMUL.FTZ R4, R8, 1 ;  /* 0x3f80000008047820 */ /* 0x018fe20000410000 */
[----:B------:R-:W-:-:S05]  /*3d60*/  FMUL.FTZ R6, R9, 1 ;  /* 0x3f80000009067820 */ /* 0x000fca0000410000 */
[----:B------:R-:W0:-:S15]  /*3d70*/  F2F.F64.F32 R4, R4 ;  /* 0x0000000400047310 */ /* 0x000e1e0000201800 */
[----:B------:R-:W-:-:S15]  /*3d80*/  NOP ;  /* 0x0000000000007918 */ /* 0x000fde0000000000 */
[----:B------:R-:W-:-:S15]  /*3d90*/  NOP ;  /* 0x0000000000007918 */ /* 0x000fde0000000000 */
[----:B------:R-:W-:-:S15]  /*3da0*/  NOP ;  /* 0x0000000000007918 */ /* 0x000fde0000000000 */
[----:B------:R-:W-:-:S04]  /*3db0*/  NOP ;  /* 0x0000000000007918 */ /* 0x000fc80000000000 */
[----:B------:R-:W3:Y:S02]  /*3dc0*/  F2F.F64.F32 R6, R6 ;  /* 0x0000000600067310 */ /* 0x000ee40000201800 */
[----:B0--3--:R-:W-:Y:S05]  /*3dd0*/  BRA `(.L_x_6230) ;  /* 0x0000000c00107947 */ /* 0x009fea0003800000 */
.L_x_6236:
[----:B------:R-:W2:Y:S02]  /*3de0*/  LDG.E R8, desc[UR36][R8.64] ;  /* 0x0000002408087981 */ /* 0x000ea4000c1e1900 */
[----:B--2---:R-:W-:-:S05]  /*3df0*/  HADD2.F32 R0, -RZ, R8.H0_H0 ;  /* 0x20000008ff007230 */ /* 0x004fca0000004100 */
[----:B---34-:R-:W-:Y:S01]  /*3e00*/  FMUL.FTZ R4, R0, 1 ;  /* 0x3f80000000047820 */ /* 0x018fe20000410000 */
[----:B------:R-:W-:-:S05]  /*3e10*/  HADD2.F32 R0, -RZ, R8.H1_H1 ;  /* 0x30000008ff007230 */ /* 0x000fca0000004100 */
[----:B------:R-:W-:Y:S01]  /*3e20*/  FMUL.FTZ R0, R0, 1 ;  /* 0x3f80000000007820 */ /* 0x000fe20000410000 */
[----:B------:R-:W0:-:S15]  /*3e30*/  F2F.F64.F32 R4, R4 ;  /* 0x0000000400047310 */ /* 0x000e1e0000201800 */
[----:B------:R-:W-:-:S15]  /*3e40*/  NOP ;  /* 0x0000000000007918 */ /* 0x000fde0000000000 */
[----:B------:R-:W-:-:S15]  /*3e50*/  NOP ;  /* 0x0000000000007918 */ /* 0x000fde0000000000 */
[----:B------:R-:W-:-:S15]  /*3e60*/  NOP ;  /* 0x0000000000007918 */ /* 0x000fde0000000000 */
[----:B------:R-:W-:-:S04]  /*3e70*/  NOP ;  /* 0x0000000000007918 */ /* 0x000fc80000000000 */
[----:B------:R3:W4:Y:S02]  /*3e80*/  F2F.F64.F32 R6, R0 ;  /* 0x0000000000067310 */ /* 0x0007240000201800 */
[----:B0--34-:R-:W-:Y:S05]  /*3e90*/  BRA `(.L_x_6230) ;  /* 0x0000000800e07947 */ /* 0x019fea0003800000 */
.L_x_6235:
[----:B---34-:R0:W5:Y:S01]  /*3ea0*/  LDG.E.64 R4, desc[UR36][R8.64] ;  /* 0x0000002408047981 */ /* 0x018162000c1e1b00 */
[----:B------:R-:W-:Y:S01]  /*3eb0*/  CS2R R6, SRZ ;  /* 0x0000000000067805 */ /* 0x000fe2000001ff00 */
[----:B------:R-:W-:Y:S06]  /*3ec0*/  BRA `(.L_x_6230) ;  /* 0x0000000800d47947 */ /* 0x000fec0003800000 */
.L_x_6225:
        /* <DEDUP_REMOVED lines=10> */
[----:B---34-:R-:W-:Y:S01]  /*3f70*/  IMAD.MOV.U32 R4, RZ, RZ, RZ ;  /* 0x000000ffff047224 */ /* 0x018fe200078e00ff */
[----:B--2---:R-:W-:-:S04]  /*3f80*/  ISETP.NE.AND P0, PT, R8, RZ, PT ;  /* 0x000000ff0800720c */ /* 0x004fc80003f05270 */
[----:B------:R-:W-:Y:S01]  /*3f90*/  FSEL R5, RZ, 1.875, !P0 ;  /* 0x3ff00000ff057808 */ /* 0x000fe20004000000 */
[----:B------:R-:W-:Y:S08]  /*3fa0*/  BRA `(.L_x_6230) ;  /* 0x00000008009c7947 */ /* 0x000ff00003800000 */
.L_x_6239:
[----:B---34-:R4:W5:Y:S01]  /*3fb0*/  LDG.E.128 R4, desc[UR36][R8.64] ;  /* 0x0000002408047981 */ /* 0x018962000c1e1d00 */
[----:B------:R-:W-:Y:S05]  /*3fc0*/  BRA `(.L_x_6230) ;  /* 0x0000000800947947 */ /* 0x000fea0003800000 */
.L_x_6238:
[----:B------:R-:W-:-:S09]  /*3fd0*/  UISETP.NE.AND UP0, UPT, UR4, 0xf, UPT ;  /* 0x0000000f0400788c */ /* 0x000fd2000bf05270 */
[----:B------:R-:W-:Y:S05]  /*3fe0*/  BRA.U !UP0, `(.L_x_6240) ;  /* 0x0000000108a87547 */ /* 0x000fea000b800000 */
[----:B------:R-:W-:-:S09]  /*3ff0*/  UISETP.NE.AND UP0, UPT, UR4, 0x17, UPT ;  /* 0x000000170400788c */ /* 0x000fd2000bf05270 */
[----:B------:R-:W-:Y:S05]  /*4000*/  BRA.U !UP0, `(.L_x_6241) ;  /* 0x0000000108607547 */ /* 0x000fea000b800000 */
[----:B------:R-:W-:-:S09]  /*4010*/  UISETP.NE.AND UP0, UPT, UR4, 0x18, UPT ;  /* 0x000000180400788c */ /* 0x000fd2000bf05270 */
[----:B------:R-:W-:Y:S05]  /*4020*/  BRA.U UP0, `(.L_x_6229) ;  /* 0x0000000500e07547 */ /* 0x000fea000b800000 */
[----:B------:R-:W2:Y:S01]  /*4030*/  LDG.E.U8 R0, desc[UR36][R8.64] ;  /* 0x0000002408007981 */ /* 0x000ea2000c1e1100 */
[----:B---34-:R-:W-:Y:S01]  /*4040*/  MOV R5, 0x1f ;  /* 0x0000001f00057802 */ /* 0x018fe20000000f00 */
        /* <DEDUP_REMOVED lines=11> */
[----:B------:R-:W-:Y:S02]  /*4100*/  CS2R R6, SRZ ;  /* 0x0000000000067805 */ /* 0x000fe4000001ff00 */
[----:B------:R-:W-:Y:S01]  /*4110*/  SHF.R.S32.HI R4, RZ, 0x8, R4 ;  /* 0x00000008ff047819 */ /* 0x000fe20000011404 */
[----:B------:R-:W-:-:S05]  /*4120*/  VIADD R5, R5, 0x3c000000 ;  /* 0x3c00000005057836 */ /* 0x000fca0000000000 */
[----:B------:R-:W-:-:S04]  /*4130*/  LOP3.LUT R4, R5, 0x7f800000, R4, 0xf8, !PT ;  /* 0x7f80000005047812 */ /* 0x000fc800078ef804 */
[----:B------:R-:W-:-:S04]  /*4140*/  SEL R3, R4, RZ, P0 ;  /* 0x000000ff04037207 */ /* 0x000fc80000000000 */
[----:B------:R-:W-:-:S05]  /*4150*/  LOP3.LUT R3, R3, 0x80000000, R0, 0xf8, !PT ;  /* 0x8000000003037812 */ /* 0x000fca00078ef800 */
[----:B------:R-:W-:-:S04]  /*4160*/  FMUL.FTZ R3, R3, 1 ;  /* 0x3f80000003037820 */ /* 0x000fc80000410000 */
[----:B------:R4:W0:Y:S02]  /*4170*/  F2F.F64.F32 R4, R3 ;  /* 0x0000000300047310 */ /* 0x0008240000201800 */
[----:B0---4-:R-:W-:Y:S05]  /*4180*/  BRA `(.L_x_6230) ;  /* 0x0000000800247947 */ /* 0x011fea0003800000 */
.L_x_6241:
[----:B---34-:R-:W3:Y:S01]  /*4190*/  LDG.E.U8 R4, desc[UR36][R8.64] ;  /* 0x0000002408047981 */ /* 0x018ee2000c1e1100 */
[----:B------:R-:W-:Y:S01]  /*41a0*/  CS2R R6, SRZ ;  /* 0x0000000000067805 */ /* 0x000fe2000001ff00 */
[C---:B---3--:R-:W-:Y:S02]  /*41b0*/  IMAD.SHL.U32 R3, R4.reuse, 0x2000000, RZ ;  /* 0x0200000004037824 */ /* 0x048fe400078e00ff */
        /* <DEDUP_REMOVED lines=8> */
[----:B------:R-:W-:-:S04]  /*4240*/  MOV R3, R4 ;  /* 0x0000000400037202 */ /* 0x000fc80000000f00 */
[----:B------:R-:W-:-:S05]  /*4250*/  LOP3.LUT R0, R0, 0x80000000, R3, 0xf8, !PT ;  /* 0x8000000000007812 */ /* 0x000fca00078ef803 */
[----:B------:R-:W-:-:S04]  /*4260*/  FMUL.FTZ R0, R0, 1 ;  /* 0x3f80000000007820 */ /* 0x000fc80000410000 */
[----:B------:R4:W0:Y:S02]  /*4270*/  F2F.F64.F32 R4, R0 ;  /* 0x0000000000047310 */ /* 0x0008240000201800 */
[----:B0---4-:R-:W-:Y:S05]  /*4280*/  BRA `(.L_x_6230) ;  /* 0x0000000400e47947 */ /* 0x011fea0003800000 */
.L_x_6240:
[----:B------:R-:W2:Y:S01]  /*4290*/  LDG.E.U16 R0, desc[UR36][R8.64] ;  /* 0x0000002408007981 */ /* 0x000ea2000c1e1500 */
[----:B------:R-:W-:Y:S01]  /*42a0*/  CS2R R6, SRZ ;  /* 0x0000000000067805 */ /* 0x000fe2000001ff00 */
[----:B--2---:R-:W-:-:S04]  /*42b0*/  IMAD.U32 R0, R0, 0x10000, RZ ;  /* 0x0001000000007824 */ /* 0x004fc800078e00ff */
[----:B------:R-:W-:-:S04]  /*42c0*/  FMUL.FTZ R0, R0, 1 ;  /* 0x3f80000000007820 */ /* 0x000fc80000410000 */
[----:B---34-:R4:W0:Y:S02]  /*42d0*/  F2F.F64.F32 R4, R0 ;  /* 0x0000000000047310 */ /* 0x0188240000201800 */
[----:B0---4-:R-:W-:Y:S05]  /*42e0*/  BRA `(.L_x_6230) ;  /* 0x0000000400cc7947 */ /* 0x011fea0003800000 */
.L_x_6237:
        /* <DEDUP_REMOVED lines=8> */
[----:B---34-:R-:W3:Y:S01]  /*4370*/  LDG.E.U16 R4, desc[UR36][R8.64] ;  /* 0x0000002408047981 */ /* 0x018ee2000c1e1500 */
[----:B------:R-:W-:Y:S01]  /*4380*/  CS2R R6, SRZ ;  /* 0x0000000000067805 */ /* 0x000fe2000001ff00 */
[----:B---3--:R-:W4:Y:S02]  /*4390*/  I2F.F64.U16 R4, R4 ;  /* 0x0000000400047312 */ /* 0x008f240000101800 */
[----:B----4-:R-:W-:Y:S05]  /*43a0*/  BRA `(.L_x_6230) ;  /* 0x00000004009c7947 */ /* 0x010fea0003800000 */
.L_x_6244:
[----:B------:R-:W2:Y:S01]  /*43b0*/  LDG.E.U8 R8, desc[UR36][R8.64] ;  /* 0x0000002408087981 */ /* 0x000ea2000c1e1100 */
[----:B------:R-:W-:Y:S02]  /*43c0*/  CS2R R6, SRZ ;  /* 0x0000000000067805 */ /* 0x000fe4000001ff00 */
[----:B---34-:R-:W-:Y:S02]  /*43d0*/  CS2R R4, SRZ ;  /* 0x0000000000047805 */ /* 0x018fe4000001ff00 */
        /* <DEDUP_REMOVED lines=19> */
.L_x_6246:
[----:B------:R-:W-:Y:S05]  /*4510*/  BSYNC.RECONVERGENT B0 ;  /* 0x0000000000007941 */ /* 0x000fea0003800200 */
.L_x_6245:
[----:B------:R-:W-:Y:S01]  /*4520*/  IMAD.SHL.U32 R0, R0, 0x100000, RZ ;  /* 0x0010000000007824 */ /* 0x000fe200078e00ff */
[----:B------:R-:W-:-:S04]  /*4530*/  LEA R3, R3, 0x3b800000, 0x17 ;  /* 0x3b80000003037811 */ /* 0x000fc800078eb8ff */
[----:B------:R-:W-:-:S05]  /*4540*/  LOP3.LUT R0, R3, R0, R9, 0xfe, !PT ;  /* 0x0000000003007212 */ /* 0x000fca00078efe09 */
[----:B------:R-:W-:-:S04]  /*4550*/  FMUL.FTZ R0, R0, 1 ;  /* 0x3f80000000007820 */ /* 0x000fc80000410000 */
[----:B------:R4:W0:Y:S02]  /*4560*/  F2F.F64.F32 R4, R0 ;  /* 0x0000000000047310 */ /* 0x0008240000201800 */
[----:B0---4-:R-:W-:Y:S05]  /*4570*/  BRA `(.L_x_6230) ;  /* 0x0000000400287947 */ /* 0x011fea0003800000 */
.L_x_6243:
[----:B------:R-:W2:Y:S01]  /*4580*/  LDG.E.U8 R8, desc[UR36][R8.64] ;  /* 0x0000002408087981 */ /* 0x000ea2000c1e1100 */
[----:B------:R-:W-:Y:S02]  /*4590*/  CS2R R6, SRZ ;  /* 0x0000000000067805 */ /* 0x000fe4000001ff00 */
[----:B---34-:R-:W-:Y:S02]  /*45a0*/  CS2R R4, SRZ ;  /* 0x0000000000047805 */ /* 0x018fe4000001ff00 */
[----:B--2---:R-:W-:-:S13]  /*45b0*/  ISETP.NE.AND P0, PT, R8, RZ, PT ;  /* 0x000000ff0800720c */ /* 0x004fda0003f05270 */
[----:B------:R-:W-:Y:S05]  /*45c0*/  @!P0 BRA `(.L_x_6230) ;  /* 0x0000000400148947 */ /* 0x000fea0003800000 */
[----:B------:R-:W-:-:S13]  /*45d0*/  ISETP.NE.AND P0, PT, R8, 0x80, PT ;  /* 0x000000800800780c */ /* 0x000fda0003f05270 */
[----:B------:R-:W-:Y:S01]  /*45e0*/  @!P0 IMAD.MOV.U32 R4, RZ, RZ, 0x20000000 ;  /* 0x20000000ff048424 */ /* 0x000fe200078e00ff */
        /* <DEDUP_REMOVED lines=15> */
.L_x_6248:
[----:B------:R-:W-:Y:S05]  /*46e0*/  BSYNC.RECONVERGENT B0 ;  /* 0x0000000000007941 */ /* 0x000fea0003800200 */
.L_x_6247:
[----:B------:R-:W-:Y:S01]  /*46f0*/  IMAD.SHL.U32 R0, R0, 0x200000, RZ ;  /* 0x0020000000007824 */ /* 0x000fe200078e00ff */
[----:B------:R-:W-:-:S04]  /*4700*/  LEA R3, R3, 0x37800000, 0x17 ;  /* 0x3780000003037811 */ /* 0x000fc800078eb8ff */
[----:B------:R-:W-:-:S05]  /*4710*/  LOP3.LUT R0, R3, R0, R9, 0xfe, !PT ;  /* 0x0000000003007212 */ /* 0x000fca00078efe09 */
[----:B------:R-:W-:-:S04]  /*4720*/  FMUL.FTZ R0, R0, 1 ;  /* 0x3f80000000007820 */ /* 0x000fc80000410000 */
[----:B------:R4:W0:Y:S02]  /*4730*/  F2F.F64.F32 R4, R0 ;  /* 0x0000000000047310 */ /* 0x0008240000201800 */
[----:B0---4-:R-:W-:Y:S05]  /*4740*/  BRA `(.L_x_6230) ;  /* 0x0000000000b47947 */ /* 0x011fea0003800000 */
.L_x_6242:
[----:B------:R-:W-:-:S09]  /*4750*/  UISETP.NE.AND UP0, UPT, UR4, 0x1c, UPT ;  /* 0x0000001c0400788c */ /* 0x000fd2000bf05270 */
[----:B------:R-:W-:Y:S05]  /*4760*/  BRA.U !UP0, `(.L_x_6249) ;  /* 0x0000000108a07547 */ /* 0x000fea000b800000 */
[----:B------:R-:W-:-:S09]  /*4770*/  UISETP.NE.AND UP0, UPT, UR4, 0x1d, UPT ;  /* 0x0000001d0400788c */ /* 0x000fd2000bf05270 */
[----:B------:R-:W-:Y:S05]  /*4780*/  BRA.U !UP0, `(.L_x_6250) ;  /* 0x0000000108887547 */ /* 0x000fea000b800000 */
[----:B------:R-:W-:-:S09]  /*4790*/  UISETP.NE.AND UP0, UPT, UR4, 0x2c, UPT ;  /* 0x0000002c0400788c */ /* 0x000fd2000bf05270 */
[----:B------:R-:W-:Y:S05]  /*47a0*/  BRA.U !UP0, `(.L_x_6251) ;  /* 0x00000001084c7547 */ /* 0x000fea000b800000 */
.L_x_6229:
[----:B------:R-:W-:Y:S01]  /*47b0*/  MOV R14, 0x228 ;  /* 0x00000228000e7802 */ /* 0x000fe20000000f00 */
[----:B------:R-:W3:Y:S01]  /*47c0*/  LDCU.64 UR4, c[0x4][0x218] ;  /* 0x01004300ff0477ac */ /* 0x000ee20008000a00 */
[----:B------:R-:W-:Y:S02]  /*47d0*/  HFMA2 R13, -RZ, RZ, 0, 0 ;  /* 0x00000000ff0d7431 */ /* 0x000fe400000001ff */
[----:B------:R-:W-:Y:S01]  /*47e0*/  IMAD.MOV.U32 R8, RZ, RZ, 0x4e ;  /* 0x0000004eff087424 */ /* 0x000fe200078e00ff */
[----:B------:R-:W0:Y:S01]  /*47f0*/  LDCU.64 UR6, c[0x4][0x220] ;  /* 0x01004400ff0677ac */ /* 0x000e220008000a00 */
[----:B------:R-:W1:Y:S01]  /*4800*/  LDC.64 R14, c[0x4][R14] ;  /* 0x010000000e0e7b82 */ /* 0x000e620000000a00 */
[----:B------:R-:W-:Y:S01]  /*4810*/  IMAD.MOV.U32 R12, RZ, RZ, 0x1 ;  /* 0x00000001ff0c7424 */ /* 0x000fe200078e00ff */
[----:B------:R-:W2:Y:S01]  /*4820*/  LDCU.64 UR8, c[0x4][0x80] ;  /* 0x01001000ff0877ac */ /* 0x000ea20008000a00 */
[----:B---34-:R-:W-:Y:S01]  /*4830*/  MOV R4, UR4 ;  /* 0x0000000400047c02 */ /* 0x018fe20008000f00 */
[----:B------:R-:W-:-:S02]  /*4840*/  IMAD.U32 R5, RZ, RZ, UR5 ;  /* 0x00000005ff057e24 */ /* 0x000fc4000f8e00ff */
[----:B0-----:R-:W-:Y:S02]  /*4850*/  IMAD.U32 R6, RZ, RZ, UR6 ;  /* 0x00000006ff067e24 */ /* 0x001fe4000f8e00ff */
[----:B------:R-:W-:Y:S01]  /*4860*/  IMAD.U32 R7, RZ, RZ, UR7 ;  /* 0x00000007ff077e24 */ /* 0x000fe2000f8e00ff */
[----:B--2---:R-:W-:Y:S01]  /*4870*/  MOV R10, UR8 ;  /* 0x00000008000a7c02 */ /* 0x004fe20008000f00 */
[----:B------:R-:W-:-:S07]  /*4880*/  IMAD.U32 R11, RZ, RZ, UR9 ;  /* 0x00000009ff0b7e24 */ /* 0x000fce000f8e00ff */
[----:B------:R-:W-:-:S07]  /*4890*/  LEPC R20, `(.L_x_6252) ;  /* 0x000000001014794e */ /* 0x000fce0000000000 */
[----:B-1---5:R-:W-:Y:S05]  /*48a0*/  CALL.ABS.NOINC R14 ;  /* 0x000000000e007343 */ /* 0x022fea0003c00000 */
.L_x_6252:
[----:B------:R-:W-:Y:S02]  /*48b0*/  CS2R R4, SRZ ;  /* 0x0000000000047805 */ /* 0x000fe4000001ff00 */
[----:B------:R-:W-:Y:S01]  /*48c0*/  CS2R R6, SRZ ;  /* 0x0000000000067805 */ /* 0x000fe2000001ff00 */
[----:B------:R-:W-:Y:S06]  /*48d0*/  BRA `(.L_x_6230) ;  /* 0x0000000000507947 */ /* 0x000fec0003800000 */
.L_x_6251:
[----:B------:R-:W2:Y:S01]  /*48e0*/  LDG.E.U8 R0, desc[UR36][R8.64] ;  /* 0x0000002408007981 */ /* 0x000ea2000c1e1100 */
[----:B------:R-:W-:Y:S01]  /*48f0*/  CS2R R6, SRZ ;  /* 0x0000000000067805 */ /* 0x000fe2000001ff00 */
[----:B---34-:R-:W-:Y:S02]  /*4900*/  IMAD.MOV.U32 R4, RZ, RZ, 0x0 ;  /* 0x00000000ff047424 */ /* 0x018fe400078e00ff */
        /* <DEDUP_REMOVED lines=8> */
[----:B------:R3:W4:Y:S02]  /*4990*/  @P0 F2F.F64.F32 R4, R0 ;  /* 0x0000000000040310 */ /* 0x0007240000201800 */
[----:B---34-:R-:W-:Y:S05]  /*49a0*/  BRA `(.L_x_6230) ;  /* 0x00000000001c7947 */ /* 0x018fea0003800000 */
.L_x_6250:
[----:B---34-:R-:W3:Y:S01]  /*49b0*/  LDG.E.64 R4, desc[UR36][R8.64] ;  /* 0x0000002408047981 */ /* 0x018ee2000c1e1b00 */
[----:B------:R-:W-:Y:S01]  /*49c0*/  CS2R R6, SRZ ;  /* 0x0000000000067805 */ /* 0x000fe2000001ff00 */
[----:B---3--:R-:W3:Y:S02]  /*49d0*/  I2F.F64.U64 R4, R4 ;  /* 0x0000000400047312 */ /* 0x008ee40000301800 */
[----:B---3--:R-:W-:Y:S05]  /*49e0*/  BRA `(.L_x_6230) ;  /* 0x00000000000c7947 */ /* 0x008fea0003800000 */
.L_x_6249:
[----:B---34-:R-:W3:Y:S01]  /*49f0*/  LDG.E R4, desc[UR36][R8.64] ;  /* 0x0000002408047981 */ /* 0x018ee2000c1e1900 */
[----:B------:R-:W-:Y:S01]  /*4a00*/  CS2R R6, SRZ ;  /* 0x0000000000067805 */ /* 0x000fe2000001ff00 */
[----:B---3--:R-:W3:Y:S06]  /*4a10*/  I2F.F64.U32 R4, R4 ;  /* 0x0000000400047312 */ /* 0x008eec0000201800 */
.L_x_6230:
[----:B------:R-:W-:Y:S05]  /*4a20*/  BSYNC.RECONVERGENT B6 ;  /* 0x0000000000067941 */ /* 0x000fea0003800200 */
.L_x_6224:
[----:B------:R-:W0:Y:S01]  /*4a30*/  LDCU.128 UR4, c[0x0][0x670] ;  /* 0x0000ce00ff0477ac */ /* 0x000e220008000c00 */
[----:B------:R-:W2:Y:S01]  /*4a40*/  LDCU.128 UR8, c[0x0][0x680] ;  /* 0x0000d000ff0877ac */ /* 0x000ea20008000c00 */
[----:B0---45:R-:W1:-:S15]  /*4a50*/  DMUL R8, R26, UR6 ;  /* 0x000000061a087c28 */ /* 0x031e5e0008000000 */
[----:B------:R-:W-:-:S15]  /*4a60*/  NOP ;  /* 0x0000000000007918 */ /* 0x000fde0000000000 */
[----:B------:R-:W-:-:S15]  /*4a70*/  NOP ;  /* 0x0000000000007918 */ /* 0x000fde0000000000 */
[----:B------:R-:W-:-:S15]  /*4a80*/  NOP ;  /* 0x0000000000007918 */ /* 0x000fde0000000000 */
[----:B------:R-:W-:-:S04]  /*4a90*/  NOP ;  /* 0x0000000000007918 */ /* 0x000fc80000000000 */
[----:B-1----:R-:W-:-:S15]  /*4aa0*/  DFMA R8, R24, UR4, -R8 ;  /* 0x0000000418087c2b */ /* 0x002fde0008000808 */
[----:B------:R-:W-:-:S15]  /*4ab0*/  NOP ;  /* 0x0000000000007918 */ /* 0x000fde0000000000 */
[----:B------:R-:W-:-:S15]  /*4ac0*/  NOP ;  /* 0x0000000000007918 */ /* 0x000fde0000000000 */
[----:B------:R-:W-:-:S15]  /*4ad0*/  NOP ;  /* 0x0000000000007918 */ /* 0x000fde0000000000 */
[----:B------:R-:W-:-:S04]  /*4ae0*/  NOP ;  /* 0x0000000000007918 */ /* 0x000fc80000000000 */
[----:B------:R-:W-:Y:S01]  /*4af0*/  DMUL R24, R24, UR6 ;  /* 0x0000000618187c28 */ /* 0x000fe20008000000 */
[----:B------:R-:W0:Y:S02]  /*4b00*/  LDCU.64 UR6, c[0x0][0x650] ;  /* 0x0000ca00ff0677ac */ /* 0x000e240008000a00 */
[----:B0-----:R-:W-:-:S05]  /*4b10*/  IADD3 R2, P0, PT, R2, UR6, RZ ;  /* 0x0000000602027c10 */ /* 0x001fca000ff1e0ff */
[----:B------:R-:W-:-:S15]  /*4b20*/  IMAD.X R3, RZ, RZ, UR7, P0 ;  /* 0x00000007ff037e24 */ /* 0x000fde00080e06ff */
[----:B------:R-:W-:-:S15]  /*4b30*/  NOP ;  /* 0x0000000000007918 */ /* 0x000fde0000000000 */
[----:B------:R-:W-:-:S15]  /*4b40*/  NOP ;  /* 0x0000000000007918 */ /* 0x000fde0000000000 */
[----:B------:R-:W-:-:S11]  /*4b50*/  NOP ;  /* 0x0000000000007918 */ /* 0x000fd60000000000 */
[----:B--2---:R-:W0:-:S15]  /*4b60*/  DMUL R10, R18, UR10 ;  /* 0x0000000a120a7c28 */ /* 0x004e1e0008000000 */
[----:B------:R-:W-:-:S15]  /*4b70*/  NOP ;  /* 0x0000000000007918 */ /* 0x000fde0000000000 */
[----:B------:R-:W-:-:S15]  /*4b80*/  NOP ;  /* 0x0000000000007918 */ /* 0x000fde0000000000 */
[----:B------:R-:W-:-:S15]  /*4b90*/  NOP ;  /* 0x0000000000007918 */ /* 0x000fde0000000000 */
[----:B------:R-:W-:-:S04]  /*4ba0*/  NOP ;  /* 0x0000000000007918 */ /* 0x000fc80000000000 */
[----:B------:R-:W1:-:S15]  /*4bb0*/  DMUL R12, R16, UR10 ;  /* 0x0000000a100c7c28 */ /* 0x000e5e0008000000 */
[----:B------:R-:W-:-:S15]  /*4bc0*/  NOP ;  /* 0x0000000000007918 */ /* 0x000fde0000000000 */
[----:B------:R-:W-:-:S15]  /*4bd0*/  NOP ;  /* 0x0000000000007918 */ /* 0x000fde0000000000 */
[----:B------:R-:W-:-:S15]  /*4be0*/  NOP ;  /* 0x0000000000007918 */ /* 0x000fde0000000000 */
[----:B------:R-:W-:-:S04]  /*4bf0*/  NOP ;  /* 0x0000000000007918 */ /* 0x000fc80000000000 */
[----:B0-----:R-:W-:-:S15]  /*4c00*/  DFMA R16, R16, UR8, -R10 ;  /* 0x0000000810107c2b */ /* 0x001fde000800080a */
[----:B------:R-:W-:-:S15]  /*4c10*/  NOP ;  /* 0x0000000000007918 */ /* 0x000fde0000000000 */
[----:B------:R-:W-:-:S15]  /*4c20*/  NOP ;  /* 0x0000000000007918 */ /* 0x000fde0000000000 */
[----:B------:R-:W-:-:S15]  /*4c30*/  NOP ;  /* 0x0000000000007918 */ /* 0x000fde0000000000 */
[----:B------:R-:W-:-:S04]  /*4c40*/  NOP ;  /* 0x0000000000007918 */ /* 0x000fc80000000000 */
[----:B------:R-:W-:Y:S01]  /*4c50*/  DFMA R10, R26, UR4, R24 ;  /* 0x000000041a0a7c2b */ /* 0x000fe20008000018 */
[----:B------:R-:W-:-:S04]  /*4c60*/  ULOP3.LUT UR4, UR39, 0xff, URZ, 0xc0, !UPT ;  /* 0x000000ff27047892 */ /* 0x000fc8000f8ec0ff */
[----:B------:R-:W-:-:S15]  /*4c70*/  UISETP.GT.AND UP0, UPT, UR4, 0x9, UPT ;  /* 0x000000090400788c */ /* 0x000fde000bf04270 */
[----:B------:R-:W-:-:S15]  /*4c80*/  NOP ;  /* 0x0000000000007918 */ /* 0x000fde0000000000 */
[----:B------:R-:W-:-:S15]  /*4c90*/  NOP ;  /* 0x0000000000007918 */ /* 0x000fde0000000000 */
[----:B------:R-:W-:-:S14]  /*4ca0*/  NOP ;  /* 0x0000000000007918 */ /* 0x000fdc0000000000 */
[----:B-1----:R-:W0:-:S15]  /*4cb0*/  DFMA R12, R18, UR8, R12 ;  /* 0x00000008120c7c2b */ /* 0x002e1e000800000c */
[----:B------:R-:W-:-:S15]  /*4cc0*/  NOP ;  /* 0x0000000000007918 */ /* 0x000fde0000000000 */
[----:B------:R-:W-:-:S15]  /*4cd0*/  NOP ;  /* 0x0000000000007918 */ /* 0x000fde0000000000 */
[----:B------:R-:W-:-:S15]  /*4ce0*/  NOP ;  /* 0x0000000000007918 */ /* 0x000fde0000000000 */
[----:B------:R-:W-:-:S04]  /*4cf0*/  NOP ;  /* 0x0000000000007918 */ /* 0x000fc80000000000 */
[----:B0-----:R-:W0:-:S15]  /*4d00*/  DMUL R14, R12, R6 ;  /* 0x000000060c0e7228 */ /* 0x001e1e0000000000 */
[----:B------:R-:W-:-:S15]  /*4d10*/  NOP ;  /* 0x0000000000007918 */ /* 0x000fde0000000000 */
[----:B------:R-:W-:-:S15]  /*4d20*/  NOP ;  /* 0x0000000000007918 */ /* 0x000fde0000000000 */
[----:B------:R-:W-:-:S15]  /*4d30*/  NOP ;  /* 0x0000000000007918 */ /* 0x000fde0000000000 */
[----:B------:R-:W-:-:S04]  /*4d40*/  NOP ;  /* 0x0000000000007918 */ /* 0x000fc80000000000 */
[----:B---3--:R-:W1:-:S15]  /*4d50*/  DMUL R12, R12, R4 ;  /* 0x000000040c0c7228 */ /* 0x008e5e0000000000 */
[----:B------:R-:W-:-:S15]  /*4d60*/  NOP ;  /* 0x0000000000007918 */ /* 0x000fde0000000000 */
[----:B------:R-:W-:-:S15]  /*4d70*/  NOP ;  /* 0x0000000000007918 */ /* 0x000fde0000000000 */
[----:B------:R-:W-:-:S15]  /*4d80*/  NOP ;  /* 0x0000000000007918 */ /* 0x000fde0000000000 */
[----:B------:R-:W-:-:S04]  /*4d90*/  NOP ;  /* 0x0000000000007918 */ /* 0x000fc80000000000 */
[----:B0-----:R-:W0:-:S15]  /*4da0*/  DFMA R14, R16, R4, -R14 ;  /* 0x00000004100e722b */ /* 0x001e1e000000080e */
[----:B------:R-:W-:-:S15]  /*4db0*/  NOP ;  /* 0x0000000000007918 */ /* 0x000fde0000000000 */
[----:B------:R-:W-:-:S15]  /*4dc0*/  NOP ;  /* 0x0000000000007918 */ /* 0x000fde0000000000 */
[----:B------:R-:W-:-:S15]  /*4dd0*/  NOP ;  /* 0x0000000000007918 */ /* 0x000fde0000000000 */
[----:B------:R-:W-:-:S04]  /*4de0*/  NOP ;  /* 0x0000000000007918 */ /* 0x000fc80000000000 */
[----:B-1----:R-:W1:-:S15]  /*4df0*/  DFMA R12, R16, R6, R12 ;  /* 0x00000006100c722b */ /* 0x002e5e000000000c */
[----:B------:R-:W-:-:S15]  /*4e00*/  NOP ;  /* 0x0000000000007918 */ /* 0x000fde0000000000 */
[----:B------:R-:W-:-:S15]  /*4e10*/  NOP ;  /* 0x0000000000007918 */ /* 0x000fde0000000000 */
[----:B------:R-:W-:-:S15]  /*4e20*/  NOP ;  /* 0x0000000000007918 */ /* 0x000fde0000000000 */
[----:B------:R-:W-:-:S04]  /*4e30*/  NOP ;  /* 0x0000000000007918 */ /* 0x000fc80000000000 */
[----:B0-----:R0:W2:-:S15]  /*4e40*/  DADD R8, R8, R14 ;  /* 0x0000000008087229 */ /* 0x00109e000000000e */
[----:B------:R-:W-:-:S15]  /*4e50*/  NOP ;  /* 0x0000000000007918 */ /* 0x000fde0000000000 */
[----:B------:R-:W-:-:S15]  /*4e60*/  NOP ;  /* 0x0000000000007918 */ /* 0x000fde0000000000 */
[----:B------:R-:W-:-:S15]  /*4e70*/  NOP ;  /* 0x0000000000007918 */ /* 0x000fde0000000000 */
[----:B------:R-:W-:-:S04]  /*4e80*/  NOP ;  /* 0x0000000000007918 */ /* 0x000fc80000000000 */
[----:B-1----:R0:W1:Y:S02]  /*4e90*/  DADD R10, R10, R12 ;  /* 0x000000000a0a7229 */ /* 0x002064000000000c */
[----:B012---:R-:W-:Y:S05]  /*4ea0*/  BRA.U UP0, `(.L_x_6253) ;  /* 0x0000000500c07547 */ /* 0x007fea000b800000 */
        /* <DEDUP_REMOVED lines=8> */
[----:B------:R-:W0:Y:S02]  /*4f30*/  F2I.F64.TRUNC R9, R8 ;  /* 0x0000000800097311 */ /* 0x000e24000030d100 */
[----:B0-----:R0:W-:Y:S01]  /*4f40*/  STG.E.U8 desc[UR36][R2.64], R9 ;  /* 0x0000000902007986 */ /* 0x0011e2000c101124 */
[----:B------:R-:W-:Y:S05]  /*4f50*/  BRA `(.L_x_6258) ;  /* 0x0000001000f47947 */ /* 0x000fea0003800000 */
.L_x_6256:
[----:B------:R-:W0:Y:S02]  /*4f60*/  F2I.S64.F64.TRUNC R8, R8 ;  /* 0x0000000800087311 */ /* 0x000e24000030d900 */
[----:B0-----:R-:W-:-:S05]  /*4f70*/  IMAD.MOV.U32 R5, RZ, RZ, R8 ;  /* 0x000000ffff057224 */ /* 0x001fca00078e0008 */
[----:B------:R0:W-:Y:S01]  /*4f80*/  STG.E.U8 desc[UR36][R2.64], R5 ;  /* 0x0000000502007986 */ /* 0x0001e2000c101124 */
[----:B------:R-:W-:Y:S05]  /*4f90*/  BRA `(.L_x_6258) ;  /* 0x0000001000e47947 */ /* 0x000fea0003800000 */
.L_x_6255:
[----:B------:R-:W-:-:S09]  /*4fa0*/  UISETP.NE.AND UP0, UPT, UR4, 0x2, UPT ;  /* 0x000000020400788c */ /* 0x000fd2000bf05270 */
[----:B------:R-:W-:Y:S05]  /*4fb0*/  BRA.U !UP0, `(.L_x_6259) ;  /* 0x0000000108287547 */ /* 0x000fea000b800000 */
[----:B------:R-:W-:-:S09]  /*4fc0*/  UISETP.NE.AND UP0, UPT, UR4, 0x3, UPT ;  /* 0x000000030400788c */ /* 0x000fd2000bf05270 */
[----:B------:R-:W-:Y:S05]  /*4fd0*/  BRA.U !UP0, `(.L_x_6260) ;  /* 0x0000000108147547 */ /* 0x000fea000b800000 */
[----:B------:R-:W-:-:S09]  /*4fe0*/  UISETP.NE.AND UP0, UPT, UR4, 0x4, UPT ;  /* 0x000000040400788c */ /* 0x000fd2000bf05270 */
[----:B------:R-:W-:Y:S05]  /*4ff0*/  BRA.U UP0, `(.L_x_6257) ;  /* 0x0000001100147547 */ /* 0x000fea000b800000 */
[----:B------:R-:W0:Y:S02]  /*5000*/  F2I.S64.F64.TRUNC R8, R8 ;  /* 0x0000000800087311 */ /* 0x000e24000030d900 */
[----:B0-----:R0:W-:Y:S01]  /*5010*/  STG.E.64 desc[UR36][R2.64], R8 ;  /* 0x0000000802007986 */ /* 0x0011e2000c101b24 */
[----:B------:R-:W-:Y:S05]  /*5020*/  BRA `(.L_x_6258) ;  /* 0x0000001000c07947 */ /* 0x000fea0003800000 */
.L_x_6260:
[----:B------:R-:W0:Y:S02]  /*5030*/  F2I.F64.TRUNC R9, R8 ;  /* 0x0000000800097311 */ /* 0x000e24000030d100 */
[----:B0-----:R0:W-:Y:S01]  /*5040*/  STG.E desc[UR36][R2.64], R9 ;  /* 0x0000000902007986 */ /* 0x0011e2000c101924 */
[----:B------:R-:W-:Y:S05]  /*5050*/  BRA `(.L_x_6258) ;  /* 0x0000001000b47947 */ /* 0x000fea0003800000 */
.L_x_6259:
[----:B------:R-:W0:Y:S02]  /*5060*/  F2I.F64.TRUNC R9, R8 ;  /* 0x0000000800097311 */ /* 0x000e24000030d100 */
[----:B0-----:R0:W-:Y:S01]  /*5070*/  STG.E.U16 desc[UR36][R2.64], R9 ;  /* 0x0000000902007986 */ /* 0x0011e2000c101524 */
[----:B------:R-:W-:Y:S05]  /*5080*/  BRA `(.L_x_6258) ;  /* 0x0000001000a87947 */ /* 0x000fea0003800000 */
.L_x_6254:
[----:B------:R-:W-:-:S09]  /*5090*/  UISETP.GT.AND UP0, UPT, UR4, 0x6, UPT ;  /* 0x000000060400788c */ /* 0x000fd2000bf04270 */
[----:B------:R-:W-:Y:S05]  /*50a0*/  BRA.U UP0, `(.L_x_6261) ;  /* 0x00000001006c7547 */ /* 0x000fea000b800000 */
[----:B------:R-:W-:-:S09]  /*50b0*/  UISETP.NE.AND UP0, UPT, UR4, 0x5, UPT ;  /* 0x000000050400788c */ /* 0x000fd2000bf05270 */
[----:B------:R-:W-:Y:S05]  /*50c0*/  BRA.U !UP0, `(.L_x_6262) ;  /* 0x0000000108347547 */ /* 0x000fea000b800000 */
[----:B------:R-:W-:-:S09]  /*50d0*/  UISETP.NE.AND UP0, UPT, UR4, 0x6, UPT ;  /* 0x000000060400788c */ /* 0x000fd2000bf05270 */
[----:B------:R-:W-:Y:S05]  /*50e0*/  BRA.U UP0, `(.L_x_6257) ;  /* 0x0000000d00d87547 */ /* 0x000fea000b800000 */
[----:B------:R-:W-:Y:S01]  /*50f0*/  UMOV UR4, 0xf0000000 ;  /* 0xf000000000047882 */ /* 0x000fe20000000000 */
[----:B------:R-:W-:Y:S01]  /*5100*/  UMOV UR5, 0x380fffff ;  /* 0x380fffff00057882 */ /* 0x000fe20000000000 */
[----:B------:R-:W0:-:S15]  /*5110*/  F2F.F32.F64 R5, R8 ;  /* 0x0000000800057310 */ /* 0x000e1e0000301000 */
[----:B------:R-:W-:-:S15]  /*5120*/  NOP ;  /* 0x0000000000007918 */ /* 0x000fde0000000000 */
[----:B------:R-:W-:-:S15]  /*5130*/  NOP ;  /* 0x0000000000007918 */ /* 0x000fde0000000000 */
[----:B------:R-:W-:-:S15]  /*5140*/  NOP ;  /* 0x0000000000007918 */ /* 0x000fde0000000000 */
[----:B------:R-:W-:-:S04]  /*5150*/  NOP ;  /* 0x0000000000007918 */ /* 0x000fc80000000000 */
[----:B------:R-:W0:Y:S02]  /*5160*/  DSETP.GEU.AND P0, PT, |R8|, UR4, PT ;  /* 0x0000000408007e2a */ /* 0x000e24000bf0e200 */
[----:B0-----:R-:W-:-:S05]  /*5170*/  @!P0 FMUL R5, R5, 1.175494350822287508e-38 ;  /* 0x0080000005058820 */ /* 0x001fca0000400000 */
[----:B------:R0:W-:Y:S01]  /*5180*/  STG.E desc[UR36][R2.64], R5 ;  /* 0x0000000502007986 */ /* 0x0001e2000c101924 */
[----:B------:R-:W-:Y:S05]  /*5190*/  BRA `(.L_x_6258) ;  /* 0x0000001000647947 */ /* 0x000fea0003800000 */
.L_x_6262:
        /* <DEDUP_REMOVED lines=9> */
[----:B------:R-:W-:-:S05]  /*5230*/  F2FP.F16.F32.PACK_AB R0, RZ, R0 ;  /* 0x00000000ff00723e */ /* 0x000fca00000000ff */
[----:B------:R0:W-:Y:S01]  /*5240*/  STG.E.U16 desc[UR36][R2.64], R0 ;  /* 0x0000000002007986 */ /* 0x0001e2000c101524 */
[----:B------:R-:W-:Y:S05]  /*5250*/  BRA `(.L_x_6258) ;  /* 0x0000001000347947 */ /* 0x000fea0003800000 */
.L_x_6261:
[----:B------:R-:W-:-:S09]  /*5260*/  UISETP.NE.AND UP0, UPT, UR4, 0x7, UPT ;  /* 0x000000070400788c */ /* 0x000fd2000bf05270 */
[----:B------:R-:W-:Y:S05]  /*5270*/  BRA.U !UP0, `(.L_x_6263) ;  /* 0x0000000108c47547 */ /* 0x000fea000b800000 */
        /* <DEDUP_REMOVED lines=12> */
[----:B0-----:R-:W-:-:S15]  /*5340*/  @!P1 FMUL R4, R4, 1.175494350822287508e-38 ;  /* 0x0080000004049820 */ /* 0x001fde0000400000 */
[----:B------:R-:W-:-:S15]  /*5350*/  NOP ;  /* 0x0000000000007918 */ /* 0x000fde0000000000 */
[----:B------:R-:W-:-:S15]  /*5360*/  NOP ;  /* 0x0000000000007918 */ /* 0x000fde0000000000 */
[----:B------:R-:W-:-:S15]  /*5370*/  NOP ;  /* 0x0000000000007918 */ /* 0x000fde0000000000 */
[----:B------:R-:W-:-:S02]  /*5380*/  NOP ;  /* 0x0000000000007918 */ /* 0x000fc40000000000 */
[----:B------:R-:W0:-:S15]  /*5390*/  F2F.F32.F64 R5, R10 ;  /* 0x0000000a00057310 */ /* 0x000e1e0000301000 */
[----:B------:R-:W-:-:S15]  /*53a0*/  NOP ;  /* 0x0000000000007918 */ /* 0x000fde0000000000 */
[----:B------:R-:W-:-:S15]  /*53b0*/  NOP ;  /* 0x0000000000007918 */ /* 0x000fde0000000000 */
[----:B------:R-:W-:-:S15]  /*53c0*/  NOP ;  /* 0x0000000000007918 */ /* 0x000fde0000000000 */
[----:B------:R-:W-:-:S04]  /*53d0*/  NOP ;  /* 0x0000000000007918 */ /* 0x000fc80000000000 */
[----:B------:R-:W0:Y:S02]  /*53e0*/  DSETP.GEU.AND P0, PT, |R10|, UR4, PT ;  /* 0x000000040a007e2a */ /* 0x000e24000bf0e200 */
[----:B0-----:R-:W-:-:S05]  /*53f0*/  @!P0 FMUL R5, R5, 1.175494350822287508e-38 ;  /* 0x0080000005058820 */ /* 0x001fca0000400000 */
[----:B------:R0:W-:Y:S01]  /*5400*/  STG.E.64 desc[UR36][R2.64], R4 ;  /* 0x0000000402007986 */ /* 0x0001e2000c101b24 */
[----:B------:R-:W-:Y:S05]  /*5410*/  BRA `(.L_x_6258) ;  /* 0x0000000c00c47947 */ /* 0x000fea0003800000 */
.L_x_6264:
        /* <DEDUP_REMOVED lines=20> */
[----:B------:R-:W-:-:S05]  /*5560*/  F2FP.F16.F32.PACK_AB R5, R0, R5 ;  /* 0x000000050005723e */ /* 0x000fca00000000ff */
[----:B------:R0:W-:Y:S01]  /*5570*/  STG.E desc[UR36][R2.64], R5 ;  /* 0x0000000502007986 */ /* 0x0001e2000c101924 */
[----:B------:R-:W-:Y:S05]  /*5580*/  BRA `(.L_x_6258) ;  /* 0x0000000c00687947 */ /* 0x000fea0003800000 */
.L_x_6263:
[----:B------:R0:W-:Y:S01]  /*5590*/  STG.E.64 desc[UR36][R2.64], R8 ;  /* 0x0000000802007986 */ /* 0x0001e2000c101b24 */
[----:B------:R-:W-:Y:S05]  /*55a0*/  BRA `(.L_x_6258) ;  /* 0x0000000c00607947 */ /* 0x000fea0003800000 */
.L_x_6253:
        /* <DEDUP_REMOVED lines=8> */
[----:B------:R-:W0:-:S15]  /*5630*/  DSETP.NEU.AND P0, PT, R10, RZ, PT ;  /* 0x000000ff0a00722a */ /* 0x000e1e0003f0d000 */
[----:B------:R-:W-:-:S15]  /*5640*/  NOP ;  /* 0x0000000000007918 */ /* 0x000fde0000000000 */
[----:B------:R-:W-:-:S15]  /*5650*/  NOP ;  /* 0x0000000000007918 */ /* 0x000fde0000000000 */
[----:B------:R-:W-:-:S15]  /*5660*/  NOP ;  /* 0x0000000000007918 */ /* 0x000fde0000000000 */
[----:B------:R-:W-:-:S04]  /*5670*/  NOP ;  /* 0x0000000000007918 */ /* 0x000fc80000000000 */
[----:B0-----:R-:W0:Y:S02]  /*5680*/  DSETP.NEU.OR P0, PT, R8, RZ, P0 ;  /* 0x000000ff0800722a */ /* 0x001e24000070d400 */
[----:B0-----:R-:W-:-:S05]  /*5690*/  SEL R5, RZ, 0x1, !P0 ;  /* 0x00000001ff057807 */ /* 0x001fca0004000000 */
[----:B------:R0:W-:Y:S01]  /*56a0*/  STG.E.U8 desc[UR36][R2.64], R5 ;  /* 0x0000000502007986 */ /* 0x0001e2000c101124 */
[----:B------:R-:W-:Y:S05]  /*56b0*/  BRA `(.L_x_6258) ;  /* 0x0000000c001c7947 */ /* 0x000fea0003800000 */
.L_x_6267:
[----:B------:R0:W-:Y:S01]  /*56c0*/  STG.E.128 desc[UR36][R2.64], R8 ;  /* 0x0000000802007986 */ /* 0x0001e2000c101d24 */
[----:B------:R-:W-:Y:S05]  /*56d0*/  BRA `(.L_x_6258) ;  /* 0x0000000c00147947 */ /* 0x000fea0003800000 */
.L_x_6266:
        /* <DEDUP_REMOVED lines=13> */
[----:B------:R-:W0:Y:S01]  /*57b0*/  DSETP.GEU.AND P0, PT, |R8|, UR4, PT ;  /* 0x0000000408007e2a */ /* 0x000e22000bf0e200 */
[----:B------:R-:W-:Y:S01]  /*57c0*/  BSSY.RECONVERGENT B0, `(.L_x_6270) ;  /* 0x000000d000007945 */ /* 0x000fe20003800200 */
[----:B0-----:R-:W-:Y:S01]  /*57d0*/  @!P0 FMUL R7, R7, 1.175494350822287508e-38 ;  /* 0x0080000007078820 */ /* 0x001fe20000400000 */
[----:B------:R-:W-:-:S04]  /*57e0*/  MOV R0, 0x7f ;  /* 0x0000007f00007802 */ /* 0x000fc80000000f00 */
        /* <DEDUP_REMOVED lines=10> */
.L_x_6271:
[----:B------:R-:W-:Y:S05]  /*5890*/  BSYNC.RECONVERGENT B0 ;  /* 0x0000000000007941 */ /* 0x000fea0003800200 */
.L_x_6270:
[----:B------:R-:W-:-:S05]  /*58a0*/  LOP3.LUT R5, R0, 0x80, R5, 0xf8, !PT ;  /* 0x0000008000057812 */ /* 0x000fca00078ef805 */
[----:B------:R0:W-:Y:S01]  /*58b0*/  STG.E.U8 desc[UR36][R2.64], R5 ;  /* 0x0000000502007986 */ /* 0x0001e2000c101124 */
[----:B------:R-:W-:Y:S05]  /*58c0*/  BRA `(.L_x_6258) ;  /* 0x0000000800987947 */ /* 0x000fea0003800000 */
.L_x_6269:
        /* <DEDUP_REMOVED lines=9> */
[----:B0-----:R-:W-:-:S05]  /*5960*/  @!P0 FMUL R7, R7, 1.175494350822287508e-38 ;  /* 0x0080000007078820 */ /* 0x001fca0000400000 */
        /* <DEDUP_REMOVED lines=13> */
.L_x_6273:
[----:B------:R-:W-:Y:S05]  /*5a40*/  BSYNC.RECONVERGENT B0 ;  /* 0x0000000000007941 */ /* 0x000fea0003800200 */
.L_x_6272:
[----:B------:R-:W-:-:S05]  /*5a50*/  LOP3.LUT R5, R0, 0x80, R5, 0xf8, !PT ;  /* 0x0000008000057812 */ /* 0x000fca00078ef805 */
[----:B------:R0:W-:Y:S01]  /*5a60*/  STG.E.U8 desc[UR36][R2.64], R5 ;  /* 0x0000000502007986 */ /* 0x0001e2000c101124 */
[----:B------:R-:W-:Y:S05]  /*5a70*/  BRA `(.L_x_6258) ;  /* 0x00000008002c7947 */ /* 0x000fea0003800000 */
.L_x_6268:
        /* <DEDUP_REMOVED lines=9> */
[----:B------:R-:W-:-:S05]  /*5b10*/  F2FP.BF16.F32.PACK_AB R0, RZ, R0 ;  /* 0x00000000ff00723e */ /* 0x000fca00000010ff */
[----:B------:R0:W-:Y:S01]  /*5b20*/  STG.E.U16 desc[UR36][R2.64], R0 ;  /* 0x0000000002007986 */ /* 0x0001e2000c101524 */
[----:B------:R-:W-:Y:S05]  /*5b30*/  BRA `(.L_x_6258) ;  /* 0x0000000400fc7947 */ /* 0x000fea0003800000 */
.L_x_6265:
        /* <DEDUP_REMOVED lines=8> */
[----:B------:R-:W0:Y:S02]  /*5bc0*/  F2I.U32.F64.TRUNC R9, R8 ;  /* 0x0000000800097311 */ /* 0x000e24000030d000 */
[----:B0-----:R1:W-:Y:S01]  /*5bd0*/  STG.E.U16 desc[UR36][R2.64], R9 ;  /* 0x0000000902007986 */ /* 0x0013e2000c101524 */
[----:B------:R-:W-:Y:S05]  /*5be0*/  BRA `(.L_x_6258) ;  /* 0x0000000400d07947 */ /* 0x000fea0003800000 */
.L_x_6276:
        /* <DEDUP_REMOVED lines=10> */
[----:B------:R-:W-:-:S04]  /*5c90*/  IMAD.MOV.U32 R0, RZ, RZ, 0x80 ;  /* 0x00000080ff007424 */ /* 0x000fc800078e00ff */
        /* <DEDUP_REMOVED lines=10> */
.L_x_6279:
[----:B------:R-:W-:-:S04]  /*5d40*/  SHF.R.U32.HI R0, RZ, 0x14, R5 ;  /* 0x00000014ff007819 */ /* 0x000fc80000011605 */
[----:B------:R-:W-:-:S04]  /*5d50*/  LOP3.LUT R0, R0, 0x1, RZ, 0xc0, !PT ;  /* 0x0000000100007812 */ /* 0x000fc800078ec0ff */
[----:B------:R-:W-:-:S04]  /*5d60*/  IADD3 R0, PT, PT, R5, 0x487ffff, R0 ;  /* 0x0487ffff05007810 */ /* 0x000fc80007ffe000 */
[----:B------:R-:W-:-:S04]  /*5d70*/  SHF.R.U32.HI R0, RZ, 0x14, R0 ;  /* 0x00000014ff007819 */ /* 0x000fc80000011600 */
[----:B------:R-:W-:-:S07]  /*5d80*/  LOP3.LUT R4, R0, 0xff, RZ, 0xc0, !PT ;  /* 0x000000ff00047812 */ /* 0x000fce00078ec0ff */
.L_x_6280:
[----:B------:R-:W-:-:S04]  /*5d90*/  SHF.R.U32.HI R5, RZ, 0x18, R5 ;  /* 0x00000018ff057819 */ /* 0x000fc80000011605 */
[----:B------:R-:W-:-:S04]  /*5da0*/  LOP3.LUT R4, R4, 0x80, R5, 0xf8, !PT ;  /* 0x0000008004047812 */ /* 0x000fc800078ef805 */
[----:B------:R-:W-:-:S07]  /*5db0*/  PRMT R0, R4, 0x7610, R0 ;  /* 0x0000761004007816 */ /* 0x000fce0000000000 */
.L_x_6278:
[----:B------:R-:W-:Y:S05]  /*5dc0*/  BSYNC.RECONVERGENT B0 ;  /* 0x0000000000007941 */ /* 0x000fea0003800200 */
.L_x_6277:
[----:B------:R0:W-:Y:S01]  /*5dd0*/  STG.E.U8 desc[UR36][R2.64], R0 ;  /* 0x0000000002007986 */ /* 0x0001e2000c101124 */
[----:B------:R-:W-:Y:S05]  /*5de0*/  BRA `(.L_x_6258) ;  /* 0x0000000400507947 */ /* 0x000fea0003800000 */
.L_x_6275:
        /* <DEDUP_REMOVED lines=21> */
.L_x_6283:
[----:B------:R-:W-:-:S04]  /*5f40*/  SHF.R.U32.HI R0, RZ, 0x15, R5 ;  /* 0x00000015ff007819 */ /* 0x000fc80000011605 */
[----:B------:R-:W-:-:S04]  /*5f50*/  LOP3.LUT R0, R0, 0x1, RZ, 0xc0, !PT ;  /* 0x0000000100007812 */ /* 0x000fc800078ec0ff */
[----:B------:R-:W-:-:S04]  /*5f60*/  IADD3 R0, PT, PT, R5, 0x88fffff, R0 ;  /* 0x088fffff05007810 */ /* 0x000fc80007ffe000 */
[----:B------:R-:W-:-:S04]  /*5f70*/  SHF.R.U32.HI R0, RZ, 0x15, R0 ;  /* 0x00000015ff007819 */ /* 0x000fc80000011600 */
[----:B------:R-:W-:-:S07]  /*5f80*/  LOP3.LUT R4, R0, 0xff, RZ, 0xc0, !PT ;  /* 0x000000ff00047812 */ /* 0x000fce00078ec0ff */
.L_x_6284:
[----:B------:R-:W-:-:S04]  /*5f90*/  SHF.R.U32.HI R5, RZ, 0x18, R5 ;  /* 0x00000018ff057819 */ /* 0x000fc80000011605 */
[----:B------:R-:W-:-:S04]  /*5fa0*/  LOP3.LUT R4, R4, 0x80, R5, 0xf8, !PT ;  /* 0x0000008004047812 */ /* 0x000fc800078ef805 */
[----:B------:R-:W-:-:S07]  /*5fb0*/  PRMT R0, R4, 0x7610, R0 ;  /* 0x0000761004007816 */ /* 0x000fce0000000000 */
.L_x_6282:
[----:B------:R-:W-:Y:S05]  /*5fc0*/  BSYNC.RECONVERGENT B0 ;  /* 0x0000000000007941 */ /* 0x000fea0003800200 */
.L_x_6281:
[----:B------:R2:W-:Y:S01]  /*5fd0*/  STG.E.U8 desc[UR36][R2.64], R0 ;  /* 0x0000000002007986 */ /* 0x0005e2000c101124 */
[----:B------:R-:W-:Y:S05]  /*5fe0*/  BRA `(.L_x_6258) ;  /* 0x0000000000d07947 */ /* 0x000fea0003800000 */
.L_x_6274:
[----:B------:R-:W-:-:S09]  /*5ff0*/  UISETP.NE.AND UP0, UPT, UR4, 0x1c, UPT ;  /* 0x0000001c0400788c */ /* 0x000fd2000bf05270 */
[----:B------:R-:W-:Y:S05]  /*6000*/  BRA.U !UP0, `(.L_x_6285) ;  /* 0x0000000108c07547 */ /* 0x000fea000b800000 */
[----:B------:R-:W-:-:S09]  /*6010*/  UISETP.NE.AND UP0, UPT, UR4, 0x1d, UPT ;  /* 0x0000001d0400788c */ /* 0x000fd2000bf05270 */
[----:B------:R-:W-:Y:S05]  /*6020*/  BRA.U !UP0, `(.L_x_6286) ;  /* 0x0000000108ac7547 */ /* 0x000fea000b800000 */
[----:B------:R-:W-:-:S09]  /*6030*/  UISETP.NE.AND UP0, UPT, UR4, 0x2c, UPT ;  /* 0x0000002c0400788c */ /* 0x000fd2000bf05270 */
[----:B------:R-:W-:Y:S05]  /*6040*/  BRA.U !UP0, `(.L_x_6287) ;  /* 0x0000000108447547 */ /* 0x000fea000b800000 */
.L_x_6257:
        /* <DEDUP_REMOVED lines=8> */
[----:B0-----:R-:W-:Y:S01]  /*60d0*/  MOV R4, UR6 ;  /* 0x0000000600047c02 */ /* 0x001fe20008000f00 */
[----:B------:R-:W-:-:S02]  /*60e0*/  IMAD.U32 R5, RZ, RZ, UR7 ;  /* 0x00000007ff057e24 */ /* 0x000fc4000f8e00ff */
[----:B---3--:R-:W-:Y:S02]  /*60f0*/  IMAD.U32 R6, RZ, RZ, UR8 ;  /* 0x00000008ff067e24 */ /* 0x008fe4000f8e00ff */
[----:B------:R-:W-:Y:S01]  /*6100*/  IMAD.U32 R7, RZ, RZ, UR9 ;  /* 0x00000009ff077e24 */ /* 0x000fe2000f8e00ff */
[----:B----4-:R-:W-:Y:S01]  /*6110*/  MOV R10, UR4 ;  /* 0x00000004000a7c02 */ /* 0x010fe20008000f00 */
[----:B-1----:R-:W-:-:S07]  /*6120*/  IMAD.U32 R11, RZ, RZ, UR5 ;  /* 0x00000005ff0b7e24 */ /* 0x002fce000f8e00ff */
[----:B------:R-:W-:-:S07]  /*6130*/  LEPC R20, `(.L_x_6288) ;  /* 0x000000001014794e */ /* 0x000fce0000000000 */
[----:B--2---:R-:W-:Y:S05]  /*6140*/  CALL.ABS.NOINC R2 ;  /* 0x0000000002007343 */ /* 0x004fea0003c00000 */
.L_x_6288:
[----:B------:R-:W-:Y:S05]  /*6150*/  BRA `(.L_x_6258) ;  /* 0x0000000000747947 */ /* 0x000fea0003800000 */
.L_x_6287:
        /* <DEDUP_REMOVED lines=24> */
.L_x_6286:
[----:B------:R-:W0:Y:S02]  /*62e0*/  F2I.U64.F64.TRUNC R8, R8 ;  /* 0x0000000800087311 */ /* 0x000e24000030d800 */
[----:B0-----:R0:W-:Y:S01]  /*62f0*/  STG.E.64 desc[UR36][R2.64], R8 ;  /* 0x0000000802007986 */ /* 0x0011e2000c101b24 */
[----:B------:R-:W-:Y:S05]  /*6300*/  BRA `(.L_x_6258) ;  /* 0x0000000000087947 */ /* 0x000fea0003800000 */
.L_x_6285:
[----:B------:R-:W0:Y:S02]  /*6310*/  F2I.U32.F64.TRUNC R9, R8 ;  /* 0x0000000800097311 */ /* 0x000e24000030d000 */
[----:B0-----:R3:W-:Y:S02]  /*6320*/  STG.E desc[UR36][R2.64], R9 ;  /* 0x0000000902007986 */ /* 0x0017e4000c101924 */
.L_x_6258:
[----:B------:R-:W-:-:S07]  /*6330*/  VIADD R23, R23, 0x80 ;  /* 0x0000008017177836 */ /* 0x000fce0000000000 */
.L_x_6164:
[----:B------:R-:W-:Y:S05]  /*6340*/  BSYNC.RECONVERGENT B7 ;  /* 0x0000000000077941 */ /* 0x000fea0003800200 */
.L_x_6163:
[----:B------:R-:W5:Y:S01]  /*6350*/  LDCU UR4, c[0x0][0x380] ;  /* 0x00007000ff0477ac */ /* 0x000f620008000800 */
[----:B------:R-:W-:Y:S01]  /*6360*/  BSSY.RECONVERGENT B7, `(.L_x_6289) ;  /* 0x0000623000077945 */ /* 0x000fe20003800200 */
[----:B-----5:R-:W-:-:S13]  /*6370*/  ISETP.GE.AND P0, PT, R23, UR4, PT ;  /* 0x0000000417007c0c */ /* 0x020fda000bf06270 */
[----:B------:R-:W-:Y:S05]  /*6380*/  @P0 BRA `(.L_x_6290) ;  /* 0x0000006000800947 */ /* 0x000fea0003800000 */
[----:B------:R-:W5:Y:S01]  /*6390*/  LDCU UR4, c[0x0][0x390] ;  /* 0x00007200ff0477ac */ /* 0x000f620008000800 */
[----:B0-2---:R-:W-:Y:S02]  /*63a0*/  HFMA2 R0, -RZ, RZ, 0, 0 ;  /* 0x00000000ff007431 */ /* 0x005fe400000001ff */
[----:B------:R-:W-:Y:S02]  /*63b0*/  IMAD.MOV.U32 R22, RZ, RZ, RZ ;  /* 0x000000ffff167224 */ /* 0x000fe400078e00ff */
[----:B------:R-:W-:Y:S02]  /*63c0*/  IMAD.MOV.U32 R16, RZ, RZ, RZ ;  /* 0x000000ffff107224 */ /* 0x000fe400078e00ff */
[----:B-1-34-:R-:W-:Y:S01]  /*63d0*/  IMAD.MOV.U32 R2, RZ, RZ, RZ ;  /* 0x000000ffff027224 */ /* 0x01afe200078e00ff */
[----:B-----5:R-:W-:-:S09]  /*63e0*/  UISETP.NE.AND UP0, UPT, UR4, URZ, UPT ;  /* 0x000000ff0400728c */ /* 0x020fd2000bf05270 */
        /* <DEDUP_REMOVED lines=16> */
[----:B------:R-:W-:Y:S01]  /*64f0*/  MOV R4, RZ ;  /* 0x000000ff00047202 */ /* 0x000fe20000000f00 */
[----:B------:R-:W1:Y:S01]  /*6500*/  LDCU UR4, c[0x0][0x3a8] ;  /* 0x00007500ff0477ac */ /* 0x000e620008000800 */
[----:B------:R-:W2:Y:S01]  /*6510*/  LDCU.128 UR8, c[0x0][0x4d0] ;  /* 0x00009a00ff0877ac */ /* 0x000ea20008000c00 */
[----:B------:R-:W-:Y:S02]  /*6520*/  UISETP.NE.AND UP0, UPT, UR38, 0x2, UPT ;  /* 0x000000022600788c */ /* 0x000fe4000bf05270 */
[----:B0-----:R-:W-:-:S05]  /*6530*/  IMAD.HI.U32 R6, R5, UR7, R4 ;  /* 0x0000000705067c27 */ /* 0x001fca000f8e0004 */
[----:B-1----:R-:W-:-:S05]  /*6540*/  SHF.R.U32.HI R7, RZ, UR4, R6 ;  /* 0x00000004ff077c19 */ /* 0x002fca0008011606 */
[----:B------:R-:W-:-:S04]  /*6550*/  IMAD.MOV R3, RZ, RZ, -R7 ;  /* 0x000000ffff037224 */ /* 0x000fc800078e0a07 */
        /* <DEDUP_REMOVED lines=21> */
[----:B------:R-:W-:Y:S01]  /*66b0*/  HFMA2 R4, -RZ, RZ, 0, 0 ;  /* 0x00000000ff047431 */ /* 0x000fe200000001ff */
        /* <DEDUP_REMOVED lines=304> */
.L_x_6291:
        /* <DEDUP_REMOVED lines=19> */
.L_x_6296:
[----:B------:R-:W2:Y:S01]  /*7af0*/  LDG.E.U8 R4, desc[UR36][R4.64] ;  /* 0x0000002404047981 */ /* 0x000ea2000c1e1100 */
[----:B------:R-:W-:Y:S01]  /*7b00*/  CS2R R26, SRZ ;  /* 0x00000000001a7805 */ /* 0x000fe2000001ff00 */
[----:B--2---:R4:W0:Y:S02]  /*7b10*/  I2F.F64.U16 R24, R4 ;  /* 0x0000000400187312 */ /* 0x0048240000101800 */
[----:B0---4-:R-:W-:Y:S05]  /*7b20*/  BRA `(.L_x_6298) ;  /* 0x0000000c00dc7947 */ /* 0x011fea0003800000 */
.L_x_6295:
        /* <DEDUP_REMOVED lines=10> */
.L_x_6300:
[----:B------:R-:W2:Y:S01]  /*7bd0*/  LDG.E R4, desc[UR36][R4.64] ;  /* 0x0000002404047981 */ /* 0x000ea2000c1e1900 */
[----:B------:R-:W-:Y:S01]  /*7be0*/  CS2R R26, SRZ ;  /* 0x00000000001a7805 */ /* 0x000fe2000001ff00 */
[----:B--2---:R4:W0:Y:S02]  /*7bf0*/  I2F.F64 R24, R4 ;  /* 0x0000000400187312 */ /* 0x0048240000201c00 */
[----:B0---4-:R-:W-:Y:S05]  /*7c00*/  BRA `(.L_x_6298) ;  /* 0x0000000c00a47947 */ /* 0x011fea0003800000 */
.L_x_6299:
[----:B------:R-:W2:Y:S01]  /*7c10*/  LDG.E.U16 R4, desc[UR36][R4.64] ;  /* 0x0000002404047981 */ /* 0x000ea2000c1e1500 */
[----:B------:R-:W-:Y:S01]  /*7c20*/  CS2R R26, SRZ ;  /* 0x00000000001a7805 */ /* 0x000fe2000001ff00 */
[----:B--2---:R4:W0:Y:S02]  /*7c30*/  I2F.F64.S16 R24, R4 ;  /* 0x0000000400187312 */ /* 0x0048240000101c00 */
[----:B0---4-:R-:W-:Y:S05]  /*7c40*/  BRA `(.L_x_6298) ;  /* 0x0000000c00947947 */ /* 0x011fea0003800000 */
.L_x_6294:
        /* <DEDUP_REMOVED lines=11> */
.L_x_6302:
[----:B------:R-:W2:Y:S01]  /*7d00*/  LDG.E.U16 R0, desc[UR36][R4.64] ;  /* 0x0000002404007981 */ /* 0x000ea2000c1e1500 */
[----:B------:R-:W-:Y:S01]  /*7d10*/  CS2R R26, SRZ ;  /* 0x00000000001a7805 */ /* 0x000fe2000001ff00 */
[----:B--2---:R-:W-:-:S05]  /*7d20*/  HADD2.F32 R0, -RZ, R0.H0_H0 ;  /* 0x20000000ff007230 */ /* 0x004fca0000004100 */
[----:B------:R-:W-:-:S04]  /*7d30*/  FMUL.FTZ R0, R0, 1 ;  /* 0x3f80000000007820 */ /* 0x000fc80000410000 */
[----:B------:R3:W4:Y:S02]  /*7d40*/  F2F.F64.F32 R24, R0 ;  /* 0x0000000000187310 */ /* 0x0007240000201800 */
[----:B---34-:R-:W-:Y:S05]  /*7d50*/  BRA `(.L_x_6298) ;  /* 0x0000000c00507947 */ /* 0x018fea0003800000 */
.L_x_6301:
        /* <DEDUP_REMOVED lines=9> */
[----:B------:R-:W3:-:S15]  /*7df0*/  F2F.F64.F32 R24, R24 ;  /* 0x0000001800187310 */ /* 0x000ede0000201800 */
[----:B------:R-:W-:-:S15]  /*7e00*/  NOP ;  /* 0x0000000000007918 */ /* 0x000fde0000000000 */
[----:B------:R-:W-:-:S15]  /*7e10*/  NOP ;  /* 0x0000000000007918 */ /* 0x000fde0000000000 */
[----:B------:R-:W-:-:S15]  /*7e20*/  NOP ;  /* 0x0000000000007918 */ /* 0x000fde0000000000 */
[----:B------:R-:W-:-:S04]  /*7e30*/  NOP ;  /* 0x0000000000007918 */ /* 0x000fc80000000000 */
[----:B------:R-:W4:Y:S02]  /*7e40*/  F2F.F64.F32 R26, R26 ;  /* 0x0000001a001a7310 */ /* 0x000f240000201800 */
[----:B---34-:R-:W-:Y:S05]  /*7e50*/  BRA `(.L_x_6298) ;  /* 0x0000000c00107947 */ /* 0x018fea0003800000 */
.L_x_6304:
[----:B------:R-:W2:Y:S02]  /*7e60*/  LDG.E R4, desc[UR36][R4.64] ;  /* 0x0000002404047981 */ /* 0x000ea4000c1e1900 */
[----:B--2---:R-:W-:-:S05]  /*7e70*/  HADD2.F32 R0, -RZ, R4.H0_H0 ;  /* 0x20000004ff007230 */ /* 0x004fca0000004100 */
[----:B------:R-:W-:Y:S01]  /*7e80*/  FMUL.FTZ R24, R0, 1 ;  /* 0x3f80000000187820 */ /* 0x000fe20000410000 */
[----:B------:R-:W-:-:S05]  /*7e90*/  HADD2.F32 R0, -RZ, R4.H1_H1 ;  /* 0x30000004ff007230 */ /* 0x000fca0000004100 */
[----:B------:R-:W-:Y:S01]  /*7ea0*/  FMUL.FTZ R0, R0, 1 ;  /* 0x3f80000000007820 */ /* 0x000fe20000410000 */
[----:B------:R-:W3:-:S15]  /*7eb0*/  F2F.F64.F32 R24, R24 ;  /* 0x0000001800187310 */ /* 0x000ede0000201800 */
[----:B------:R-:W-:-:S15]  /*7ec0*/  NOP ;  /* 0x0000000000007918 */ /* 0x000fde0000000000 */
[----:B------:R-:W-:-:S15]  /*7ed0*/  NOP ;  /* 0x0000000000007918 */ /* 0x000fde0000000000 */
[----:B------:R-:W-:-:S15]  /*7ee0*/  NOP ;  /* 0x0000000000007918 */ /* 0x000fde0000000000 */
[----:B------:R-:W-:-:S04]  /*7ef0*/  NOP ;  /* 0x0000000000007918 */ /* 0x000fc80000000000 */
[----:B------:R4:W0:Y:S02]  /*7f00*/  F2F.F64.F32 R26, R0 ;  /* 0x00000000001a7310 */ /* 0x0008240000201800 */
[----:B0--34-:R-:W-:Y:S05]  /*7f10*/  BRA `(.L_x_6298) ;  /* 0x0000000800e07947 */ /* 0x019fea0003800000 */
.L_x_6303:
[----:B------:R3:W5:Y:S01]  /*7f20*/  LDG.E.64 R24, desc[UR36][R4.64] ;  /* 0x0000002404187981 */ /* 0x000762000c1e1b00 */
[----:B------:R-:W-:Y:S01]  /*7f30*/  CS2R R26, SRZ ;  /* 0x00000000001a7805 */ /* 0x000fe2000001ff00 */
[----:B------:R-:W-:Y:S06]  /*7f40*/  BRA `(.L_x_6298) ;  /* 0x0000000800d47947 */ /* 0x000fec0003800000 */
.L_x_6293:
        /* <DEDUP_REMOVED lines=14> */
.L_x_6307:
[----:B------:R0:W5:Y:S01]  /*8030*/  LDG.E.128 R24, desc[UR36][R4.64] ;  /* 0x0000002404187981 */ /* 0x000162000c1e1d00 */
[----:B------:R-:W-:Y:S05]  /*8040*/  BRA `(.L_x_6298) ;  /* 0x0000000800947947 */ /* 0x000fea0003800000 */
.L_x_6306:
        /* <DEDUP_REMOVED lines=26> */
[----:B------:R0:W1:Y:S02]  /*81f0*/  F2F.F64.F32 R24, R3 ;  /* 0x0000000300187310 */ /* 0x0000640000201800 */
[----:B01----:R-:W-:Y:S05]  /*8200*/  BRA `(.L_x_6298) ;  /* 0x0000000800247947 */ /* 0x003fea0003800000 */
.L_x_6309:
[----:B------:R-:W2:Y:S01]  /*8210*/  LDG.E.U8 R4, desc[UR36][R4.64] ;  /* 0x0000002404047981 */ /* 0x000ea2000c1e1100 */
[----:B------:R-:W-:Y:S01]  /*8220*/  CS2R R26, SRZ ;  /* 0x00000000001a7805 */ /* 0x000fe2000001ff00 */
        /* <DEDUP_REMOVED lines=10> */
[----:B------:R-:W-:-:S05]  /*82d0*/  LOP3.LUT R0, R0, 0x80000000, R3, 0xf8, !PT ;  /* 0x8000000000007812 */ /* 0x000fca00078ef803 */
[----:B------:R-:W-:-:S04]  /*82e0*/  FMUL.FTZ R0, R0, 1 ;  /* 0x3f80000000007820 */ /* 0x000fc80000410000 */
[----:B------:R0:W1:Y:S02]  /*82f0*/  F2F.F64.F32 R24, R0 ;  /* 0x0000000000187310 */ /* 0x0000640000201800 */
[----:B01----:R-:W-:Y:S05]  /*8300*/  BRA `(.L_x_6298) ;  /* 0x0000000400e47947 */ /* 0x003fea0003800000 */
.L_x_6308:
[----:B------:R-:W2:Y:S01]  /*8310*/  LDG.E.U16 R0, desc[UR36][R4.64] ;  /* 0x0000002404007981 */ /* 0x000ea2000c1e1500 */
[----:B------:R-:W-:Y:S02]  /*8320*/  CS2R R26, SRZ ;  /* 0x00000000001a7805 */ /* 0x000fe4000001ff00 */
[----:B--2---:R-:W-:-:S05]  /*8330*/  SHF.L.U32 R0, R0, 0x10, RZ ;  /* 0x0000001000007819 */ /* 0x004fca00000006ff */
[----:B------:R-:W-:-:S04]  /*8340*/  FMUL.FTZ R0, R0, 1 ;  /* 0x3f80000000007820 */ /* 0x000fc80000410000 */
[----:B------:R0:W1:Y:S02]  /*8350*/  F2F.F64.F32 R24, R0 ;  /* 0x0000000000187310 */ /* 0x0000640000201800 */
[----:B01----:R-:W-:Y:S05]  /*8360*/  BRA `(.L_x_6298) ;  /* 0x0000000400cc7947 */ /* 0x003fea0003800000 */
.L_x_6305:
        /* <DEDUP_REMOVED lines=12> */
.L_x_6312:
        /* <DEDUP_REMOVED lines=22> */
.L_x_6314:
[----:B------:R-:W-:Y:S05]  /*8590*/  BSYNC.RECONVERGENT B0 ;  /* 0x0000000000007941 */ /* 0x000fea0003800200 */
.L_x_6313:
[----:B------:R-:W-:Y:S01]  /*85a0*/  IMAD.SHL.U32 R0, R0, 0x100000, RZ ;  /* 0x0010000000007824 */ /* 0x000fe200078e00ff */
[----:B------:R-:W-:-:S04]  /*85b0*/  LEA R3, R3, 0x3b800000, 0x17 ;  /* 0x3b80000003037811 */ /* 0x000fc800078eb8ff */
[----:B------:R-:W-:-:S05]  /*85c0*/  LOP3.LUT R0, R3, R0, R7, 0xfe, !PT ;  /* 0x0000000003007212 */ /* 0x000fca00078efe07 */
[----:B------:R-:W-:-:S04]  /*85d0*/  FMUL.FTZ R0, R0, 1 ;  /* 0x3f80000000007820 */ /* 0x000fc80000410000 */
[----:B------:R3:W4:Y:S02]  /*85e0*/  F2F.F64.F32 R24, R0 ;  /* 0x0000000000187310 */ /* 0x0007240000201800 */
[----:B---34-:R-:W-:Y:S05]  /*85f0*/  BRA `(.L_x_6298) ;  /* 0x0000000400287947 */ /* 0x018fea0003800000 */
.L_x_6311:
        /* <DEDUP_REMOVED lines=22> */
.L_x_6316:
[----:B------:R-:W-:Y:S05]  /*8760*/  BSYNC.RECONVERGENT B0 ;  /* 0x0000000000007941 */ /* 0x000fea0003800200 */
.L_x_6315:
[----:B------:R-:W-:Y:S01]  /*8770*/  IMAD.SHL.U32 R0, R0, 0x200000, RZ ;  /* 0x0020000000007824 */ /* 0x000fe200078e00ff */
[----:B------:R-:W-:-:S04]  /*8780*/  LEA R3, R3, 0x37800000, 0x17 ;  /* 0x3780000003037811 */ /* 0x000fc800078eb8ff */
[----:B------:R-:W-:-:S05]  /*8790*/  LOP3.LUT R0, R3, R0, R7, 0xfe, !PT ;  /* 0x0000000003007212 */ /* 0x000fca00078efe07 */
[----:B------:R-:W-:-:S04]  /*87a0*/  FMUL.FTZ R0, R0, 1 ;  /* 0x3f80000000007820 */ /* 0x000fc80000410000 */
[----:B------:R3:W4:Y:S02]  /*87b0*/  F2F.F64.F32 R24, R0 ;  /* 0x0000000000187310 */ /* 0x0007240000201800 */
[----:B---34-:R-:W-:Y:S05]  /*87c0*/  BRA `(.L_x_6298) ;  /* 0x0000000000b47947 */ /* 0x018fea0003800000 */
.L_x_6310:
        /* <DEDUP_REMOVED lines=17> */
[----:B------:R1:W2:Y:S02]  /*88e0*/  @P0 F2F.F64.F32 R24, R0 ;  /* 0x0000000000180310 */ /* 0x0002a40000201800 */
[----:B-12---:R-:W-:Y:S05]  /*88f0*/  BRA `(.L_x_6298) ;  /* 0x0000000000687947 */ /* 0x006fea0003800000 */
.L_x_6297:
        /* <DEDUP_REMOVED lines=8> */
[----:B0-----:R-:W-:Y:S01]  /*8980*/  MOV R4, UR4 ;  /* 0x0000000400047c02 */ /* 0x001fe20008000f00 */
[----:B------:R-:W-:-:S02]  /*8990*/  IMAD.U32 R5, RZ, RZ, UR5 ;  /* 0x00000005ff057e24 */ /* 0x000fc4000f8e00ff */
[----:B-1----:R-:W-:Y:S02]  /*89a0*/  IMAD.U32 R6, RZ, RZ, UR6 ;  /* 0x00000006ff067e24 */ /* 0x002fe4000f8e00ff */
[----:B------:R-:W-:Y:S01]  /*89b0*/  IMAD.U32 R7, RZ, RZ, UR7 ;  /* 0x00000007ff077e24 */ /* 0x000fe2000f8e00ff */
[----:B---3--:R-:W-:Y:S01]  /*89c0*/  MOV R10, UR8 ;  /* 0x00000008000a7c02 */ /* 0x008fe20008000f00 */
[----:B------:R-:W-:-:S07]  /*89d0*/  IMAD.U32 R11, RZ, RZ, UR9 ;  /* 0x00000009ff0b7e24 */ /* 0x000fce000f8e00ff */
[----:B------:R-:W-:-:S07]  /*89e0*/  LEPC R20, `(.L_x_6319) ;  /* 0x000000001014794e */ /* 0x000fce0000000000 */
[----:B--2---:R-:W-:Y:S05]  /*89f0*/  CALL.ABS.NOINC R14 ;  /* 0x000000000e007343 */ /* 0x004fea0003c00000 */
.L_x_6319:
[----:B------:R-:W-:Y:S02]  /*8a00*/  CS2R R26, SRZ ;  /* 0x00000000001a7805 */ /* 0x000fe4000001ff00 */
[----:B------:R-:W-:Y:S01]  /*8a10*/  CS2R R24, SRZ ;  /* 0x0000000000187805 */ /* 0x000fe2000001ff00 */
[----:B------:R-:W-:Y:S06]  /*8a20*/  BRA `(.L_x_6298) ;  /* 0x00000000001c7947 */ /* 0x000fec0003800000 */
.L_x_6318:
[----:B------:R-:W2:Y:S01]  /*8a30*/  LDG.E.64 R24, desc[UR36][R4.64] ;  /* 0x0000002404187981 */ /* 0x000ea2000c1e1b00 */
[----:B------:R-:W-:Y:S01]  /*8a40*/  CS2R R26, SRZ ;  /* 0x00000000001a7805 */ /* 0x000fe2000001ff00 */
[----:B--2---:R-:W1:Y:S02]  /*8a50*/  I2F.F64.U64 R24, R24 ;  /* 0x0000001800187312 */ /* 0x004e640000301800 */
[----:B-1----:R-:W-:Y:S05]  /*8a60*/  BRA `(.L_x_6298) ;  /* 0x00000000000c7947 */ /* 0x002fea0003800000 */
.L_x_6317:
[----:B------:R-:W2:Y:S01]  /*8a70*/  LDG.E R4, desc[UR36][R4.64] ;  /* 0x0000002404047981 */ /* 0x000ea2000c1e1900 */
[----:B------:R-:W-:Y:S01]  /*8a80*/  CS2R R26, SRZ ;  /* 0x00000000001a7805 */ /* 0x000fe2000001ff00 */
[----:B--2---:R1:W2:Y:S06]  /*8a90*/  I2F.F64.U32 R24, R4 ;  /* 0x0000000400187312 */ /* 0x0042ac0000201800 */
.L_x_6298:
[----:B------:R-:W-:Y:S05]  /*8aa0*/  BSYNC.RECONVERGENT B6 ;  /* 0x0000000000067941 */ /* 0x000fea0003800200 */
.L_x_6292:
[----:B------:R-:W0:Y:S01]  /*8ab0*/  LDCU.64 UR6, c[0x0][0x660] ;  /* 0x0000cc00ff0677ac */ /* 0x000e220008000a00 */
[----:B------:R-:W-:Y:S01]  /*8ac0*/  BSSY.RECONVERGENT B6, `(.L_x_6320) ;  /* 0x000010d000067945 */ /* 0x000fe20003800200 */
[----:B------:R-:W-:-:S04]  /*8ad0*/  UPRMT UR4, UR39, 0x7772, URZ ;  /* 0x0000777227047896 */ /* 0x000fc800080000ff */
[----:B------:R-:W-:Y:S01]  /*8ae0*/  UISETP.GT.AND UP0, UPT, UR4, 0x9, UPT ;  /* 0x000000090400788c */ /* 0x000fe2000bf04270 */
[----:B01-3--:R-:W-:-:S05]  /*8af0*/  IADD3 R4, P0, PT, R16, UR6, RZ ;  /* 0x0000000610047c10 */ /* 0x00bfca000ff1e0ff */
        /* <DEDUP_REMOVED lines=10> */
[----:B------:R-:W3:Y:S01]  /*8ba0*/  LDG.E.S8 R4, desc[UR36][R4.64] ;  /* 0x0000002404047981 */ /* 0x000ee2000c1e1300 */
[----:B------:R-:W-:Y:S01]  /*8bb0*/  CS2R R18, SRZ ;  /* 0x0000000000127805 */ /* 0x000fe2000001ff00 */
[----:B---3--:R4:W0:Y:S02]  /*8bc0*/  I2F.F64.S16 R16, R4 ;  /* 0x0000000400107312 */ /* 0x0088240000101c00 */
[----:B0---4-:R-:W-:Y:S05]  /*8bd0*/  BRA `(.L_x_6326) ;  /* 0x0000000c00ec7947 */ /* 0x011fea0003800000 */
.L_x_6324:
[----:B------:R-:W3:Y:S01]  /*8be0*/  LDG.E.U8 R4, desc[UR36][R4.64] ;  /* 0x0000002404047981 */ /* 0x000ee2000c1e1100 */
[----:B------:R-:W-:Y:S01]  /*8bf0*/  CS2R R18, SRZ ;  /* 0x0000000000127805 */ /* 0x000fe2000001ff00 */
[----:B---3--:R4:W0:Y:S02]  /*8c00*/  I2F.F64.U16 R16, R4 ;  /* 0x0000000400107312 */ /* 0x0088240000101800 */
[----:B0---4-:R-:W-:Y:S05]  /*8c10*/  BRA `(.L_x_6326) ;  /* 0x0000000c00dc7947 */ /* 0x011fea0003800000 */
.L_x_6323:
[----:B------:R-:W-:-:S09]  /*8c20*/  UISETP.NE.AND UP0, UPT, UR4, 0x2, UPT ;  /* 0x000000020400788c */ /* 0x000fd2000bf05270 */
[----:B------:R-:W-:Y:S05]  /*8c30*/  BRA.U !UP0, `(.L_x_6327) ;  /* 0x0000000108307547 */ /* 0x000fea000b800000 */
[----:B------:R-:W-:-:S09]  /*8c40*/  UISETP.NE.AND UP0, UPT, UR4, 0x3, UPT ;  /* 0x000000030400788c */ /* 0x000fd2000bf05270 */
[----:B------:R-:W-:Y:S05]  /*8c50*/  BRA.U !UP0, `(.L_x_6328) ;  /* 0x0000000108187547 */ /* 0x000fea000b800000 */
[----:B------:R-:W-:-:S09]  /*8c60*/  UISETP.NE.AND UP0, UPT, UR4, 0x4, UPT ;  /* 0x000000040400788c */ /* 0x000fd2000bf05270 */
[----:B------:R-:W-:Y:S05]  /*8c70*/  BRA.U UP0, `(.L_x_6325) ;  /* 0x0000000d005c7547 */ /* 0x000fea000b800000 */
[----:B------:R-:W3:Y:S01]  /*8c80*/  LDG.E.64 R16, desc[UR36][R4.64] ;  /* 0x0000002404107981 */ /* 0x000ee2000c1e1b00 */
[----:B------:R-:W-:Y:S01]  /*8c90*/  CS2R R18, SRZ ;  /* 0x0000000000127805 */ /* 0x000fe2000001ff00 */
[----:B---3--:R-:W4:Y:S02]  /*8ca0*/  I2F.F64.S64 R16, R16 ;  /* 0x0000001000107312 */ /* 0x008f240000301c00 */
[----:B----4-:R-:W-:Y:S05]  /*8cb0*/  BRA `(.L_x_6326) ;  /* 0x0000000c00b47947 */ /* 0x010fea0003800000 */
.L_x_6328:
[----:B------:R-:W3:Y:S01]  /*8cc0*/  LDG.E R4, desc[UR36][R4.64] ;  /* 0x0000002404047981 */ /* 0x000ee2000c1e1900 */
[----:B------:R-:W-:Y:S01]  /*8cd0*/  CS2R R18, SRZ ;  /* 0x0000000000127805 */ /* 0x000fe2000001ff00 */
[----:B---3--:R4:W0:Y:S02]  /*8ce0*/  I2F.F64 R16, R4 ;  /* 0x0000000400107312 */ /* 0x0088240000201c00 */
[----:B0---4-:R-:W-:Y:S05]  /*8cf0*/  BRA `(.L_x_6326) ;  /* 0x0000000c00a47947 */ /* 0x011fea0003800000 */
.L_x_6327:
[----:B------:R-:W3:Y:S01]  /*8d00*/  LDG.E.U16 R4, desc[UR36][R4.64] ;  /* 0x0000002404047981 */ /* 0x000ee2000c1e1500 */
[----:B------:R-:W-:Y:S01]  /*8d10*/  CS2R R18, SRZ ;  /* 0x0000000000127805 */ /* 0x000fe2000001ff00 */
[----:B---3--:R4:W0:Y:S02]  /*8d20*/  I2F.F64.S16 R16, R4 ;  /* 0x0000000400107312 */ /* 0x0088240000101c00 */
[----:B0---4-:R-:W-:Y:S05]  /*8d30*/  BRA `(.L_x_6326) ;  /* 0x0000000c00947947 */ /* 0x011fea0003800000 */
.L_x_6322:
[----:B------:R-:W-:-:S09]  /*8d40*/  UISETP.GT.AND UP0, UPT, UR4, 0x6, UPT ;  /* 0x000000060400788c */ /* 0x000fd2000bf04270 */
[----:B------:R-:W-:Y:S05]  /*8d50*/  BRA.U UP0, `(.L_x_6329) ;  /* 0x00000001003c7547 */ /* 0x000fea000b800000 */
[----:B------:R-:W-:-:S09]  /*8d60*/  UISETP.NE.AND UP0, UPT, UR4, 0x5, UPT ;  /* 0x000000050400788c */ /* 0x000fd2000bf05270 */
[----:B------:R-:W-:Y:S05]  /*8d70*/  BRA.U !UP0, `(.L_x_6330) ;  /* 0x00000001081c7547 */ /* 0x000fea000b800000 */
[----:B------:R-:W-:-:S09]  /*8d80*/  UISETP.NE.AND UP0, UPT, UR4, 0x6, UPT ;  /* 0x000000060400788c */ /* 0x000fd2000bf05270 */
[----:B------:R-:W-:Y:S05]  /*8d90*/  BRA.U UP0, `(.L_x_6325) ;  /* 0x0000000d00147547 */ /* 0x000fea000b800000 */
[----:B------:R-:W3:Y:S01]  /*8da0*/  LDG.E R16, desc[UR36][R4.64] ;  /* 0x0000002404107981 */ /* 0x000ee2000c1e1900 */
[----:B------:R-:W-:Y:S01]  /*8db0*/  CS2R R18, SRZ ;  /* 0x0000000000127805 */ /* 0x000fe2000001ff00 */
[----:B---3--:R-:W-:-:S06]  /*8dc0*/  FMUL.FTZ R16, R16, 1 ;  /* 0x3f80000010107820 */ /* 0x008fcc0000410000 */
[----:B------:R-:W0:Y:S02]  /*8dd0*/  F2F.F64.F32 R16, R16 ;  /* 0x0000001000107310 */ /* 0x000e240000201800 */
[----:B0-----:R-:W-:Y:S05]  /*8de0*/  BRA `(.L_x_6326) ;  /* 0x0000000c00687947 */ /* 0x001fea0003800000 */
.L_x_6330:
[----:B------:R-:W3:Y:S01]  /*8df0*/  LDG.E.U16 R0, desc[UR36][R4.64] ;  /* 0x0000002404007981 */ /* 0x000ee2000c1e1500 */
[----:B------:R-:W-:Y:S01]  /*8e00*/  CS2R R18, SRZ ;  /* 0x0000000000127805 */ /* 0x000fe2000001ff00 */
[----:B---3--:R-:W-:-:S05]  /*8e10*/  HADD2.F32 R0, -RZ, R0.H0_H0 ;  /* 0x20000000ff007230 */ /* 0x008fca0000004100 */
[----:B------:R-:W-:-:S04]  /*8e20*/  FMUL.FTZ R0, R0, 1 ;  /* 0x3f80000000007820 */ /* 0x000fc80000410000 */
[----:B------:R0:W1:Y:S02]  /*8e30*/  F2F.F64.F32 R16, R0 ;  /* 0x0000000000107310 */ /* 0x0000640000201800 */
[----:B01----:R-:W-:Y:S05]  /*8e40*/  BRA `(.L_x_6326) ;  /* 0x0000000c00507947 */ /* 0x003fea0003800000 */
.L_x_6329:
[----:B------:R-:W-:-:S09]  /*8e50*/  UISETP.NE.AND UP0, UPT, UR4, 0x7, UPT ;  /* 0x000000070400788c */ /* 0x000fd2000bf05270 */
[----:B------:R-:W-:Y:S05]  /*8e60*/  BRA.U !UP0, `(.L_x_6331) ;  /* 0x0000000108687547 */ /* 0x000fea000b800000 */
[----:B------:R-:W-:-:S09]  /*8e70*/  UISETP.NE.AND UP0, UPT, UR4, 0x8, UPT ;  /* 0x000000080400788c */ /* 0x000fd2000bf05270 */
[----:B------:R-:W-:Y:S05]  /*8e80*/  BRA.U !UP0, `(.L_x_6332) ;  /* 0x0000000108307547 */ /* 0x000fea000b800000 */
[----:B------:R-:W-:-:S09]  /*8e90*/  UISETP.NE.AND UP0, UPT, UR4, 0x9, UPT ;  /* 0x000000090400788c */ /* 0x000fd2000bf05270 */
[----:B------:R-:W-:Y:S05]  /*8ea0*/  BRA.U UP0, `(.L_x_6325) ;  /* 0x0000000900d07547 */ /* 0x000fea000b800000 */
[----:B------:R-:W3:Y:S02]  /*8eb0*/  LDG.E.64 R4, desc[UR36][R4.64] ;  /* 0x0000002404047981 */ /* 0x000ee4000c1e1b00 */
[----:B---3--:R-:W-:Y:S01]  /*8ec0*/  FMUL.FTZ R16, R4, 1 ;  /* 0x3f80000004107820 */ /* 0x008fe20000410000 */
[----:B------:R-:W-:-:S05]  /*8ed0*/  FMUL.FTZ R18, R5, 1 ;  /* 0x3f80000005127820 */ /* 0x000fca0000410000 */
[----:B------:R-:W0:-:S15]  /*8ee0*/  F2F.F64.F32 R16, R16 ;  /* 0x0000001000107310 */ /* 0x000e1e0000201800 */
[----:B------:R-:W-:-:S15]  /*8ef0*/  NOP ;  /* 0x0000000000007918 */ /* 0x000fde0000000000 */
[----:B------:R-:W-:-:S15]  /*8f00*/  NOP ;  /* 0x0000000000007918 */ /* 0x000fde0000000000 */
[----:B------:R-:W-:-:S15]  /*8f10*/  NOP ;  /* 0x0000000000007918 */ /* 0x000fde0000000000 */
[----:B------:R-:W-:-:S04]  /*8f20*/  NOP ;  /* 0x0000000000007918 */ /* 0x000fc80000000000 */
[----:B------:R-:W1:Y:S02]  /*8f30*/  F2F.F64.F32 R18, R18 ;  /* 0x0000001200127310 */ /* 0x000e640000201800 */
[----:B01----:R-:W-:Y:S05]  /*8f40*/  BRA `(.L_x_6326) ;  /* 0x0000000c00107947 */ /* 0x003fea0003800000 */
.L_x_6332:
[----:B------:R-:W3:Y:S02]  /*8f50*/  LDG.E R4, desc[UR36][R4.64] ;  /* 0x0000002404047981 */ /* 0x000ee4000c1e1900 */
[----:B---3--:R-:W-:-:S05]  /*8f60*/  HADD2.F32 R0, -RZ, R4.H0_H0 ;  /* 0x20000004ff007230 */ /* 0x008fca0000004100 */
        /* <DEDUP_REMOVED lines=10> */
.L_x_6331:
[----:B------:R4:W5:Y:S01]  /*9010*/  LDG.E.64 R16, desc[UR36][R4.64] ;  /* 0x0000002404107981 */ /* 0x000962000c1e1b00 */
[----:B------:R-:W-:Y:S01]  /*9020*/  CS2R R18, SRZ ;  /* 0x0000000000127805 */ /* 0x000fe2000001ff00 */
[----:B------:R-:W-:Y:S06]  /*9030*/  BRA `(.L_x_6326) ;  /* 0x0000000800d47947 */ /* 0x000fec0003800000 */
.L_x_6321:
        /* <DEDUP_REMOVED lines=9> */
[----:B------:R-:W-:Y:S01]  /*90d0*/  CS2R R18, SRZ ;  /* 0x0000000000127805 */ /* 0x000fe2000001ff00 */
[----:B------:R-:W-:Y:S01]  /*90e0*/  IMAD.MOV.U32 R16, RZ, RZ, RZ ;  /* 0x000000ffff107224 */ /* 0x000fe200078e00ff */
[----:B---3--:R-:W-:-:S04]  /*90f0*/  ISETP.NE.AND P0, PT, R4, RZ, PT ;  /* 0x000000ff0400720c */ /* 0x008fc80003f05270 */
[----:B------:R-:W-:Y:S01]  /*9100*/  FSEL R17, RZ, 1.875, !P0 ;  /* 0x3ff00000ff117808 */ /* 0x000fe20004000000 */
[----:B------:R-:W-:Y:S08]  /*9110*/  BRA `(.L_x_6326) ;  /* 0x00000008009c7947 */ /* 0x000ff00003800000 */
.L_x_6335:
[----:B------:R3:W5:Y:S01]  /*9120*/  LDG.E.128 R16, desc[UR36][R4.64] ;  /* 0x0000002404107981 */ /* 0x000762000c1e1d00 */
[----:B------:R-:W-:Y:S05]  /*9130*/  BRA `(.L_x_6326) ;  /* 0x0000000800947947 */ /* 0x000fea0003800000 */
.L_x_6334:
[----:B------:R-:W-:-:S09]  /*9140*/  UISETP.NE.AND UP0, UPT, UR4, 0xf, UPT ;  /* 0x0000000f0400788c */ /* 0x000fd2000bf05270 */
[----:B------:R-:W-:Y:S05]  /*9150*/  BRA.U !UP0, `(.L_x_6336) ;  /* 0x0000000108a87547 */ /* 0x000fea000b800000 */
[----:B------:R-:W-:-:S09]  /*9160*/  UISETP.NE.AND UP0, UPT, UR4, 0x17, UPT ;  /* 0x000000170400788c */ /* 0x000fd2000bf05270 */
[----:B------:R-:W-:Y:S05]  /*9170*/  BRA.U !UP0, `(.L_x_6337) ;  /* 0x0000000108607547 */ /* 0x000fea000b800000 */
[----:B------:R-:W-:-:S09]  /*9180*/  UISETP.NE.AND UP0, UPT, UR4, 0x18, UPT ;  /* 0x000000180400788c */ /* 0x000fd2000bf05270 */
[----:B------:R-:W-:Y:S05]  /*9190*/  BRA.U UP0, `(.L_x_6325) ;  /* 0x0000000900147547 */ /* 0x000fea000b800000 */
[----:B------:R-:W3:Y:S01]  /*91a0*/  LDG.E.U8 R0, desc[UR36][R4.64] ;  /* 0x0000002404007981 */ /* 0x000ee2000c1e1100 */
[----:B------:R-:W-:Y:S01]  /*91b0*/  IMAD.MOV.U32 R7, RZ, RZ, 0x1f ;  /* 0x0000001fff077424 */ /* 0x000fe200078e00ff */
[----:B------:R-:W-:Y:S02]  /*91c0*/  CS2R R18, SRZ ;  /* 0x0000000000127805 */ /* 0x000fe4000001ff00 */
[----:B---3--:R-:W-:-:S04]  /*91d0*/  SHF.L.U32 R0, R0, 0x18, RZ ;  /* 0x0000001800007819 */ /* 0x008fc800000006ff */
        /* <DEDUP_REMOVED lines=16> */
[----:B------:R4:W0:Y:S02]  /*92e0*/  F2F.F64.F32 R16, R3 ;  /* 0x0000000300107310 */ /* 0x0008240000201800 */
[----:B0---4-:R-:W-:Y:S05]  /*92f0*/  BRA `(.L_x_6326) ;  /* 0x0000000800247947 */ /* 0x011fea0003800000 */
.L_x_6337:
[----:B------:R-:W3:Y:S01]  /*9300*/  LDG.E.U8 R4, desc[UR36][R4.64] ;  /* 0x0000002404047981 */ /* 0x000ee2000c1e1100 */
[----:B------:R-:W-:Y:S01]  /*9310*/  CS2R R18, SRZ ;  /* 0x0000000000127805 */ /* 0x000fe2000001ff00 */
[C---:B---3--:R-:W-:Y:S02]  /*9320*/  IMAD.SHL.U32 R0, R4.reuse, 0x2000000, RZ ;  /* 0x0200000004007824 */ /* 0x048fe400078e00ff */
[----:B------:R-:W-:-:S03]  /*9330*/  IMAD.SHL.U32 R6, R4, 0x100, RZ ;  /* 0x0000010004067824 */ /* 0x000fc600078e00ff */
[----:B------:R-:W-:-:S13]  /*9340*/  ISETP.GE.U32.AND P0, PT, R0, 0x8000000, PT ;  /* 0x080000000000780c */ /* 0x000fda0003f06070 */
[----:B------:R-:W-:Y:S02]  /*9350*/  @!P0 LOP3.LUT R3, R6, 0x7f00, RZ, 0xc0, !PT ;  /* 0x00007f0006038812 */ /* 0x000fe400078ec0ff */
[----:B------:R-:W-:Y:S02]  /*9360*/  @P0 LEA.HI R0, R0, 0x70000000, RZ, 0x1c ;  /* 0x7000000000000811 */ /* 0x000fe400078fe0ff */
[----:B------:R-:W-:Y:S02]  /*9370*/  @!P0 LOP3.LUT R3, R3, 0x3f000000, RZ, 0xfc, !PT ;  /* 0x3f00000003038812 */ /* 0x000fe400078efcff */
[----:B------:R-:W-:Y:S01]  /*9380*/  PRMT R6, R6, 0x9910, RZ ;  /* 0x0000991006067816 */ /* 0x000fe200000000ff */
[----:B------:R-:W-:Y:S02]  /*9390*/  @P0 FMUL.FTZ R0, R0, 1.9259299443872358531e-34 ;  /* 0x0780000000000820 */ /* 0x000fe40000410000 */
[----:B------:R-:W-:Y:S01]  /*93a0*/  @!P0 FADD.FTZ R0, R3, -0.5 ;  /* 0xbf00000003008421 */ /* 0x000fe20000010000 */
[----:B------:R-:W-:-:S04]  /*93b0*/  MOV R3, R6 ;  /* 0x0000000600037202 */ /* 0x000fc80000000f00 */
[----:B------:R-:W-:-:S05]  /*93c0*/  LOP3.LUT R0, R0, 0x80000000, R3, 0xf8, !PT ;  /* 0x8000000000007812 */ /* 0x000fca00078ef803 */
[----:B------:R-:W-:-:S04]  /*93d0*/  FMUL.FTZ R0, R0, 1 ;  /* 0x3f80000000007820 */ /* 0x000fc80000410000 */
[----:B------:R4:W0:Y:S02]  /*93e0*/  F2F.F64.F32 R16, R0 ;  /* 0x0000000000107310 */ /* 0x0008240000201800 */
[----:B0---4-:R-:W-:Y:S05]  /*93f0*/  BRA `(.L_x_6326) ;  /* 0x0000000400e47947 */ /* 0x011fea0003800000 */
.L_x_6336:
[----:B------:R-:W3:Y:S01]  /*9400*/  LDG.E.U16 R0, desc[UR36][R4.64] ;  /* 0x0000002404007981 */ /* 0x000ee2000c1e1500 */
[----:B------:R-:W-:Y:S01]  /*9410*/  CS2R R18, SRZ ;  /* 0x0000000000127805 */ /* 0x000fe2000001ff00 */
[----:B---3--:R-:W-:-:S04]  /*9420*/  IMAD.U32 R0, R0, 0x10000, RZ ;  /* 0x0001000000007824 */ /* 0x008fc800078e00ff */
[----:B------:R-:W-:-:S04]  /*9430*/  FMUL.FTZ R0, R0, 1 ;  /* 0x3f80000000007820 */ /* 0x000fc80000410000 */
[----:B------:R4:W0:Y:S02]  /*9440*/  F2F.F64.F32 R16, R0 ;  /* 0x0000000000107310 */ /* 0x0008240000201800 */
[----:B0---4-:R-:W-:Y:S05]  /*9450*/  BRA `(.L_x_6326) ;  /* 0x0000000400cc7947 */ /* 0x011fea0003800000 */
.L_x_6333:
        /* <DEDUP_REMOVED lines=8> */
[----:B------:R-:W3:Y:S01]  /*94e0*/  LDG.E.U16 R4, desc[UR36][R4.64] ;  /* 0x0000002404047981 */ /* 0x000ee2000c1e1500 */
[----:B------:R-:W-:Y:S01]  /*94f0*/  CS2R R18, SRZ ;  /* 0x0000000000127805 */ /* 0x000fe2000001ff00 */
[----:B---3--:R3:W4:Y:S02]  /*9500*/  I2F.F64.U16 R16, R4 ;  /* 0x0000000400107312 */ /* 0x0087240000101800 */
[----:B---34-:R-:W-:Y:S05]  /*9510*/  BRA `(.L_x_6326) ;  /* 0x00000004009c7947 */ /* 0x018fea0003800000 */
.L_x_6340:
[----:B------:R-:W3:Y:S01]  /*9520*/  LDG.E.U8 R4, desc[UR36][R4.64] ;  /* 0x0000002404047981 */ /* 0x000ee2000c1e1100 */
[----:B------:R-:W-:Y:S02]  /*9530*/  CS2R R18, SRZ ;  /* 0x0000000000127805 */ /* 0x000fe4000001ff00 */
[----:B------:R-:W-:Y:S02]  /*9540*/  CS2R R16, SRZ ;  /* 0x0000000000107805 */ /* 0x000fe4000001ff00 */
[----:B---3--:R-:W-:-:S13]  /*9550*/  ISETP.NE.AND P0, PT, R4, RZ, PT ;  /* 0x000000ff0400720c */ /* 0x008fda0003f05270 */
        /* <DEDUP_REMOVED lines=18> */
.L_x_6342:
[----:B------:R-:W-:Y:S05]  /*9680*/  BSYNC.RECONVERGENT B0 ;  /* 0x0000000000007941 */ /* 0x000fea0003800200 */
.L_x_6341:
[----:B------:R-:W-:Y:S02]  /*9690*/  SHF.L.U32 R0, R0, 0x14, RZ ;  /* 0x0000001400007819 */ /* 0x000fe400000006ff */
[----:B------:R-:W-:-:S04]  /*96a0*/  LEA R3, R3, 0x3b800000, 0x17 ;  /* 0x3b80000003037811 */ /* 0x000fc800078eb8ff */
[----:B------:R-:W-:-:S05]  /*96b0*/  LOP3.LUT R0, R3, R0, R7, 0xfe, !PT ;  /* 0x0000000003007212 */ /* 0x000fca00078efe07 */
[----:B------:R-:W-:-:S04]  /*96c0*/  FMUL.FTZ R0, R0, 1 ;  /* 0x3f80000000007820 */ /* 0x000fc80000410000 */
[----:B------:R3:W4:Y:S02]  /*96d0*/  F2F.F64.F32 R16, R0 ;  /* 0x0000000000107310 */ /* 0x0007240000201800 */
[----:B---34-:R-:W-:Y:S05]  /*96e0*/  BRA `(.L_x_6326) ;  /* 0x0000000400287947 */ /* 0x018fea0003800000 */
.L_x_6339:
[----:B------:R-:W3:Y:S01]  /*96f0*/  LDG.E.U8 R4, desc[UR36][R4.64] ;  /* 0x0000002404047981 */ /* 0x000ee2000c1e1100 */
[----:B------:R-:W-:Y:S02]  /*9700*/  CS2R R18, SRZ ;  /* 0x0000000000127805 */ /* 0x000fe4000001ff00 */
[----:B------:R-:W-:Y:S02]  /*9710*/  CS2R R16, SRZ ;  /* 0x0000000000107805 */ /* 0x000fe4000001ff00 */
[----:B---3--:R-:W-:-:S13]  /*9720*/  ISETP.NE.AND P0, PT, R4, RZ, PT ;  /* 0x000000ff0400720c */ /* 0x008fda0003f05270 */
        /* <DEDUP_REMOVED lines=18> */
.L_x_6344:
[----:B------:R-:W-:Y:S05]  /*9850*/  BSYNC.RECONVERGENT B0 ;  /* 0x0000000000007941 */ /* 0x000fea0003800200 */
.L_x_6343:
[----:B------:R-:W-:Y:S01]  /*9860*/  IMAD.SHL.U32 R0, R0, 0x200000, RZ ;  /* 0x0020000000007824 */ /* 0x000fe200078e00ff */
[----:B------:R-:W-:-:S04]  /*9870*/  LEA R3, R3, 0x37800000, 0x17 ;  /* 0x3780000003037811 */ /* 0x000fc800078eb8ff */
[----:B------:R-:W-:-:S05]  /*9880*/  LOP3.LUT R0, R3, R0, R7, 0xfe, !PT ;  /* 0x0000000003007212 */ /* 0x000fca00078efe07 */
[----:B------:R-:W-:-:S04]  /*9890*/  FMUL.FTZ R0, R0, 1 ;  /* 0x3f80000000007820 */ /* 0x000fc80000410000 */
[----:B------:R3:W4:Y:S02]  /*98a0*/  F2F.F64.F32 R16, R0 ;  /* 0x0000000000107310 */ /* 0x0007240000201800 */
[----:B---34-:R-:W-:Y:S05]  /*98b0*/  BRA `(.L_x_6326) ;  /* 0x0000000000b47947 */ /* 0x018fea0003800000 */
.L_x_6338:
[----:B------:R-:W-:-:S09]  /*98c0*/  UISETP.NE.AND UP0, UPT, UR4, 0x1c, UPT ;  /* 0x0000001c0400788c */ /* 0x000fd2000bf05270 */
[----:B------:R-:W-:Y:S05]  /*98d0*/  BRA.U !UP0, `(.L_x_6345) ;  /* 0x0000000108a07547 */ /* 0x000fea000b800000 */
[----:B------:R-:W-:-:S09]  /*98e0*/  UISETP.NE.AND UP0, UPT, UR4, 0x1d, UPT ;  /* 0x0000001d0400788c */ /* 0x000fd2000bf05270 */
[----:B------:R-:W-:Y:S05]  /*98f0*/  BRA.U !UP0, `(.L_x_6346) ;  /* 0x0000000108887547 */ /* 0x000fea000b800000 */
[----:B------:R-:W-:-:S09]  /*9900*/  UISETP.NE.AND UP0, UPT, UR4, 0x2c, UPT ;  /* 0x0000002c0400788c */ /* 0x000fd2000bf05270 */
[----:B------:R-:W-:Y:S05]  /*9910*/  BRA.U UP0, `(.L_x_6325) ;  /* 0x0000000100347547 */ /* 0x000fea000b800000 */
[----:B------:R-:W3:Y:S01]  /*9920*/  LDG.E.U8 R0, desc[UR36][R4.64] ;  /* 0x0000002404007981 */ /* 0x000ee2000c1e1100 */
[----:B------:R-:W-:Y:S01]  /*9930*/  HFMA2 R16, -RZ, RZ, 0, 0 ;  /* 0x00000000ff107431 */ /* 0x000fe200000001ff */
[----:B------:R-:W-:Y:S01]  /*9940*/  CS2R R18, SRZ ;  /* 0x0000000000127805 */ /* 0x000fe2000001ff00 */
[----:B------:R-:W-:Y:S01]  /*9950*/  IMAD.MOV.U32 R17, RZ, RZ, 0x38000000 ;  /* 0x38000000ff117424 */ /* 0x000fe200078e00ff */
[----:B---3--:R-:W-:-:S13]  /*9960*/  ISETP.NE.AND P0, PT, R0, RZ, PT ;  /* 0x000000ff0000720c */ /* 0x008fda0003f05270 */
        /* <DEDUP_REMOVED lines=8> */
.L_x_6325:
[----:B------:R-:W-:Y:S01]  /*99f0*/  MOV R14, 0x228 ;  /* 0x00000228000e7802 */ /* 0x000fe20000000f00 */
[----:B------:R-:W0:Y:S01]  /*9a00*/  LDCU.64 UR4, c[0x4][0x218] ;  /* 0x01004300ff0477ac */ /* 0x000e220008000a00 */
[----:B------:R-:W-:Y:S02]  /*9a10*/  HFMA2 R12, -RZ, RZ, 0, 5.9604644775390625e-08 ;  /* 0x00000001ff0c7431 */ /* 0x000fe400000001ff */
[----:B------:R-:W-:Y:S01]  /*9a20*/  IMAD.MOV.U32 R8, RZ, RZ, 0x4e ;  /* 0x0000004eff087424 */ /* 0x000fe200078e00ff */
[----:B------:R-:W1:Y:S01]  /*9a30*/  LDCU.64 UR6, c[0x4][0x220] ;  /* 0x01004400ff0677ac */ /* 0x000e620008000a00 */
[----:B------:R-:W3:Y:S01]  /*9a40*/  LDC.64 R14, c[0x4][R14] ;  /* 0x010000000e0e7b82 */ /* 0x000ee20000000a00 */
        /* <DEDUP_REMOVED lines=10> */
.L_x_6347:
[----:B------:R-:W-:Y:S02]  /*9af0*/  CS2R R16, SRZ ;  /* 0x0000000000107805 */ /* 0x000fe4000001ff00 */
[----:B------:R-:W-:Y:S01]  /*9b00*/  CS2R R18, SRZ ;  /* 0x0000000000127805 */ /* 0x000fe2000001ff00 */
[----:B------:R-:W-:Y:S06]  /*9b10*/  BRA `(.L_x_6326) ;  /* 0x00000000001c7947 */ /* 0x000fec0003800000 */
.L_x_6346:
[----:B------:R-:W3:Y:S01]  /*9b20*/  LDG.E.64 R16, desc[UR36][R4.64] ;  /* 0x0000002404107981 */ /* 0x000ee2000c1e1b00 */
[----:B------:R-:W-:Y:S01]  /*9b30*/  CS2R R18, SRZ ;  /* 0x0000000000127805 */ /* 0x000fe2000001ff00 */
[----:B---3--:R-:W3:Y:S02]  /*9b40*/  I2F.F64.U64 R16, R16 ;  /* 0x0000001000107312 */ /* 0x008ee40000301800 */
[----:B---3--:R-:W-:Y:S05]  /*9b50*/  BRA `(.L_x_6326) ;  /* 0x00000000000c7947 */ /* 0x008fea0003800000 */
.L_x_6345:
[----:B------:R-:W3:Y:S01]  /*9b60*/  LDG.E R4, desc[UR36][R4.64] ;  /* 0x0000002404047981 */ /* 0x000ee2000c1e1900 */
[----:B------:R-:W-:Y:S01]  /*9b70*/  CS2R R18, SRZ ;  /* 0x0000000000127805 */ /* 0x000fe2000001ff00 */
[----:B---3--:R0:W1:Y:S06]  /*9b80*/  I2F.F64.U32 R16, R4 ;  /* 0x0000000400107312 */ /* 0x00806c0000201800 */
.L_x_6326:
[----:B------:R-:W-:Y:S05]  /*9b90*/  BSYNC.RECONVERGENT B6 ;  /* 0x0000000000067941 */ /* 0x000fea0003800200 */
.L_x_6320:
        /* <DEDUP_REMOVED lines=17> */
[----:B---3--:R-:W0:Y:S02]  /*9cb0*/  I2F.F64.S16 R4, R4 ;  /* 0x0000000400047312 */ /* 0x008e240000101c00 */
[----:B0-----:R-:W-:Y:S05]  /*9cc0*/  BRA `(.L_x_6354) ;  /* 0x0000000c00ec7947 */ /* 0x001fea0003800000 */
.L_x_6352:
[----:B---34-:R-:W3:Y:S01]  /*9cd0*/  LDG.E.U8 R4, desc[UR36][R8.64] ;  /* 0x0000002408047981 */ /* 0x018ee2000c1e1100 */
[----:B------:R-:W-:Y:S01]  /*9ce0*/  CS2R R6, SRZ ;  /* 0x0000000000067805 */ /* 0x000fe2000001ff00 */
[----:B---3--:R-:W0:Y:S02]  /*9cf0*/  I2F.F64.U16 R4, R4 ;  /* 0x0000000400047312 */ /* 0x008e240000101800 */
[----:B0-----:R-:W-:Y:S05]  /*9d00*/  BRA `(.L_x_6354) ;  /* 0x0000000c00dc7947 */ /* 0x001fea0003800000 */
.L_x_6351:
        /* <DEDUP_REMOVED lines=8> */
[----:B---3--:R-:W0:Y:S02]  /*9d90*/  I2F.F64.S64 R4, R4 ;  /* 0x0000000400047312 */ /* 0x008e240000301c00 */
[----:B0-----:R-:W-:Y:S05]  /*9da0*/  BRA `(.L_x_6354) ;  /* 0x0000000c00b47947 */ /* 0x001fea0003800000 */
.L_x_6356:
[----:B---34-:R-:W3:Y:S01]  /*9db0*/  LDG.E R4, desc[UR36][R8.64] ;  /* 0x0000002408047981 */ /* 0x018ee2000c1e1900 */
[----:B------:R-:W-:Y:S01]  /*9dc0*/  CS2R R6, SRZ ;  /* 0x0000000000067805 */ /* 0x000fe2000001ff00 */
[----:B---3--:R-:W0:Y:S02]  /*9dd0*/  I2F.F64 R4, R4 ;  /* 0x0000000400047312 */ /* 0x008e240000201c00 */
[----:B0-----:R-:W-:Y:S05]  /*9de0*/  BRA `(.L_x_6354) ;  /* 0x0000000c00a47947 */ /* 0x001fea0003800000 */
.L_x_6355:
[----:B---34-:R-:W3:Y:S01]  /*9df0*/  LDG.E.U16 R4, desc[UR36][R8.64] ;  /* 0x0000002408047981 */ /* 0x018ee2000c1e1500 */
[----:B------:R-:W-:Y:S01]  /*9e00*/  CS2R R6, SRZ ;  /* 0x0000000000067805 */ /* 0x000fe2000001ff00 */
[----:B---3--:R-:W0:Y:S02]  /*9e10*/  I2F.F64.S16 R4, R4 ;  /* 0x0000000400047312 */ /* 0x008e240000101c00 */
[----:B0-----:R-:W-:Y:S05]  /*9e20*/  BRA `(.L_x_6354) ;  /* 0x0000000c00947947 */ /* 0x001fea0003800000 */
.L_x_6350:
        /* <DEDUP_REMOVED lines=11> */
.L_x_6358:
[----:B------:R-:W2:Y:S01]  /*9ee0*/  LDG.E.U16 R0, desc[UR36][R8.64] ;  /* 0x0000002408007981 */ /* 0x000ea2000c1e1500 */
[----:B------:R-:W-:Y:S01]  /*9ef0*/  CS2R R6, SRZ ;  /* 0x0000000000067805 */ /* 0x000fe2000001ff00 */
[----:B--2---:R-:W-:-:S05]  /*9f00*/  HADD2.F32 R0, -RZ, R0.H0_H0 ;  /* 0x20000000ff007230 */ /* 0x004fca0000004100 */
[----:B------:R-:W-:-:S04]  /*9f10*/  FMUL.FTZ R0, R0, 1 ;  /* 0x3f80000000007820 */ /* 0x000fc80000410000 */
[----:B---34-:R0:W3:Y:S02]  /*9f20*/  F2F.F64.F32 R4, R0 ;  /* 0x0000000000047310 */ /* 0x0180e40000201800 */
[----:B0--3--:R-:W-:Y:S05]  /*9f30*/  BRA `(.L_x_6354) ;  /* 0x0000000c00507947 */ /* 0x009fea0003800000 */
.L_x_6357:
        /* <DEDUP_REMOVED lines=16> */
.L_x_6360:
        /* <DEDUP_REMOVED lines=12> */
.L_x_6359:
[----:B---34-:R0:W5:Y:S01]  /*a100*/  LDG.E.64 R4, desc[UR36][R8.64] ;  /* 0x0000002408047981 */ /* 0x018162000c1e1b00 */
[----:B------:R-:W-:Y:S01]  /*a110*/  CS2R R6, SRZ ;  /* 0x0000000000067805 */ /* 0x000fe2000001ff00 */
[----:B------:R-:W-:Y:S06]  /*a120*/  BRA `(.L_x_6354) ;  /* 0x0000000800d47947 */ /* 0x000fec0003800000 */
.L_x_6349:
        /* <DEDUP_REMOVED lines=10> */
[----:B---34-:R-:W-:Y:S02]  /*a1d0*/  MOV R4, RZ ;  /* 0x000000ff00047202 */ /* 0x018fe40000000f00 */
[----:B--2---:R-:W-:-:S04]  /*a1e0*/  ISETP.NE.AND P0, PT, R8, RZ, PT ;  /* 0x000000ff0800720c */ /* 0x004fc80003f05270 */
[----:B------:R-:W-:Y:S01]  /*a1f0*/  FSEL R5, RZ, 1.875, !P0 ;  /* 0x3ff00000ff057808 */ /* 0x000fe20004000000 */
[----:B------:R-:W-:Y:S08]  /*a200*/  BRA `(.L_x_6354) ;  /* 0x00000008009c7947 */ /* 0x000ff00003800000 */
.L_x_6363:
[----:B---34-:R3:W5:Y:S01]  /*a210*/  LDG.E.128 R4, desc[UR36][R8.64] ;  /* 0x0000002408047981 */ /* 0x018762000c1e1d00 */
[----:B------:R-:W-:Y:S05]  /*a220*/  BRA `(.L_x_6354) ;  /* 0x0000000800947947 */ /* 0x000fea0003800000 */
.L_x_6362:
[----:B------:R-:W-:-:S09]  /*a230*/  UISETP.NE.AND UP0, UPT, UR4, 0xf, UPT ;  /* 0x0000000f0400788c */ /* 0x000fd2000bf05270 */
[----:B------:R-:W-:Y:S05]  /*a240*/  BRA.U !UP0, `(.L_x_6364) ;  /* 0x0000000108a87547 */ /* 0x000fea000b800000 */
[----:B------:R-:W-:-:S09]  /*a250*/  UISETP.NE.AND UP0, UPT, UR4, 0x17, UPT ;  /* 0x000000170400788c */ /* 0x000fd2000bf05270 */
[----:B------:R-:W-:Y:S05]  /*a260*/  BRA.U !UP0, `(.L_x_6365) ;  /* 0x0000000108607547 */ /* 0x000fea000b800000 */
[----:B------:R-:W-:-:S09]  /*a270*/  UISETP.NE.AND UP0, UPT, UR4, 0x18, UPT ;  /* 0x000000180400788c */ /* 0x000fd2000bf05270 */
[----:B------:R-:W-:Y:S05]  /*a280*/  BRA.U UP0, `(.L_x_6353) ;  /* 0x0000000900147547 */ /* 0x000fea000b800000 */
[----:B------:R-:W2:Y:S01]  /*a290*/  LDG.E.U8 R0, desc[UR36][R8.64] ;  /* 0x0000002408007981 */ /* 0x000ea2000c1e1100 */
[----:B---34-:R-:W-:Y:S02]  /*a2a0*/  IMAD.MOV.U32 R5, RZ, RZ, 0x1f ;  /* 0x0000001fff057424 */ /* 0x018fe400078e00ff */
        /* <DEDUP_REMOVED lines=18> */
[----:B------:R3:W4:Y:S02]  /*a3d0*/  F2F.F64.F32 R4, R3 ;  /* 0x0000000300047310 */ /* 0x0007240000201800 */
[----:B---34-:R-:W-:Y:S05]  /*a3e0*/  BRA `(.L_x_6354) ;  /* 0x0000000800247947 */ /* 0x018fea0003800000 */
.L_x_6365:
[----:B---34-:R-:W3:Y:S01]  /*a3f0*/  LDG.E.U8 R4, desc[UR36][R8.64] ;  /* 0x0000002408047981 */ /* 0x018ee2000c1e1100 */
[----:B------:R-:W-:Y:S01]  /*a400*/  CS2R R6, SRZ ;  /* 0x0000000000067805 */ /* 0x000fe2000001ff00 */
[C---:B---3--:R-:W-:Y:S01]  /*a410*/  IMAD.SHL.U32 R0, R4.reuse, 0x2000000, RZ ;  /* 0x0200000004007824 */ /* 0x048fe200078e00ff */
        /* <DEDUP_REMOVED lines=11> */
[----:B------:R3:W4:Y:S02]  /*a4d0*/  F2F.F64.F32 R4, R0 ;  /* 0x0000000000047310 */ /* 0x0007240000201800 */
[----:B---34-:R-:W-:Y:S05]  /*a4e0*/  BRA `(.L_x_6354) ;  /* 0x0000000400e47947 */ /* 0x018fea0003800000 */
.L_x_6364:
[----:B------:R-:W2:Y:S01]  /*a4f0*/  LDG.E.U16 R0, desc[UR36][R8.64] ;  /* 0x0000002408007981 */ /* 0x000ea2000c1e1500 */
[----:B------:R-:W-:Y:S01]  /*a500*/  CS2R R6, SRZ ;  /* 0x0000000000067805 */ /* 0x000fe2000001ff00 */
[----:B--2---:R-:W-:-:S04]  /*a510*/  IMAD.U32 R0, R0, 0x10000, RZ ;  /* 0x0001000000007824 */ /* 0x004fc800078e00ff */
[----:B------:R-:W-:-:S04]  /*a520*/  FMUL.FTZ R0, R0, 1 ;  /* 0x3f80000000007820 */ /* 0x000fc80000410000 */
[----:B---34-:R3:W4:Y:S02]  /*a530*/  F2F.F64.F32 R4, R0 ;  /* 0x0000000000047310 */ /* 0x0187240000201800 */
[----:B---34-:R-:W-:Y:S05]  /*a540*/  BRA `(.L_x_6354) ;  /* 0x0000000400cc7947 */ /* 0x018fea0003800000 */
.L_x_6361:
        /* <DEDUP_REMOVED lines=10> */
[----:B---3--:R-:W0:Y:S02]  /*a5f0*/  I2F.F64.U16 R4, R4 ;  /* 0x0000000400047312 */ /* 0x008e240000101800 */
[----:B0-----:R-:W-:Y:S05]  /*a600*/  BRA `(.L_x_6354) ;  /* 0x00000004009c7947 */ /* 0x001fea0003800000 */
.L_x_6368:
[----:B------:R-:W2:Y:S01]  /*a610*/  LDG.E.U8 R8, desc[UR36][R8.64] ;  /* 0x0000002408087981 */ /* 0x000ea2000c1e1100 */
[----:B------:R-:W-:Y:S02]  /*a620*/  CS2R R6, SRZ ;  /* 0x0000000000067805 */ /* 0x000fe4000001ff00 */
[----:B---34-:R-:W-:Y:S02]  /*a630*/  CS2R R4, SRZ ;  /* 0x0000000000047805 */ /* 0x018fe4000001ff00 */
        /* <DEDUP_REMOVED lines=19> */
.L_x_6370:
[----:B------:R-:W-:Y:S05]  /*a770*/  BSYNC.RECONVERGENT B0 ;  /* 0x0000000000007941 */ /* 0x000fea0003800200 */
.L_x_6369:
[----:B------:R-:W-:Y:S01]  /*a780*/  IMAD.SHL.U32 R0, R0, 0x100000, RZ ;  /* 0x0010000000007824 */ /* 0x000fe200078e00ff */
[----:B------:R-:W-:-:S04]  /*a790*/  LEA R3, R3, 0x3b800000, 0x17 ;  /* 0x3b80000003037811 */ /* 0x000fc800078eb8ff */
[----:B------:R-:W-:-:S05]  /*a7a0*/  LOP3.LUT R0, R3, R0, R9, 0xfe, !PT ;  /* 0x0000000003007212 */ /* 0x000fca00078efe09 */
[----:B------:R-:W-:-:S04]  /*a7b0*/  FMUL.FTZ R0, R0, 1 ;  /* 0x3f80000000007820 */ /* 0x000fc80000410000 */
[----:B------:R0:W2:Y:S02]  /*a7c0*/  F2F.F64.F32 R4, R0 ;  /* 0x0000000000047310 */ /* 0x0000a40000201800 */
[----:B0-2---:R-:W-:Y:S05]  /*a7d0*/  BRA `(.L_x_6354) ;  /* 0x0000000400287947 */ /* 0x005fea0003800000 */
.L_x_6367:
        /* <DEDUP_REMOVED lines=22> */
.L_x_6372:
[----:B------:R-:W-:Y:S05]  /*a940*/  BSYNC.RECONVERGENT B0 ;  /* 0x0000000000007941 */ /* 0x000fea0003800200 */
.L_x_6371:
[----:B------:R-:W-:Y:S02]  /*a950*/  SHF.L.U32 R0, R0, 0x15, RZ ;  /* 0x0000001500007819 */ /* 0x000fe400000006ff */
[----:B------:R-:W-:-:S04]  /*a960*/  LEA R3, R3, 0x37800000, 0x17 ;  /* 0x3780000003037811 */ /* 0x000fc800078eb8ff */
[----:B------:R-:W-:-:S05]  /*a970*/  LOP3.LUT R0, R3, R0, R9, 0xfe, !PT ;  /* 0x0000000003007212 */ /* 0x000fca00078efe09 */
[----:B------:R-:W-:-:S04]  /*a980*/  FMUL.FTZ R0, R0, 1 ;  /* 0x3f80000000007820 */ /* 0x000fc80000410000 */
[----:B------:R0:W2:Y:S02]  /*a990*/  F2F.F64.F32 R4, R0 ;  /* 0x0000000000047310 */ /* 0x0000a40000201800 */
[----:B0-2---:R-:W-:Y:S05]  /*a9a0*/  BRA `(.L_x_6354) ;  /* 0x0000000000b47947 */ /* 0x005fea0003800000 */
.L_x_6366:
[----:B------:R-:W-:-:S09]  /*a9b0*/  UISETP.NE.AND UP0, UPT, UR4, 0x1c, UPT ;  /* 0x0000001c0400788c */ /* 0x000fd2000bf05270 */
[----:B------:R-:W-:Y:S05]  /*a9c0*/  BRA.U !UP0, `(.L_x_6373) ;  /* 0x0000000108a07547 */ /* 0x000fea000b800000 */
[----:B------:R-:W-:-:S09]  /*a9d0*/  UISETP.NE.AND UP0, UPT, UR4, 0x1d, UPT ;  /* 0x0000001d0400788c */ /* 0x000fd2000bf05270 */
[----:B------:R-:W-:Y:S05]  /*a9e0*/  BRA.U !UP0, `(.L_x_6374) ;  /* 0x0000000108887547 */ /* 0x000fea000b800000 */
[----:B------:R-:W-:-:S09]  /*a9f0*/  UISETP.NE.AND UP0, UPT, UR4, 0x2c, UPT ;  /* 0x0000002c0400788c */ /* 0x000fd2000bf05270 */
[----:B------:R-:W-:Y:S05]  /*aa00*/  BRA.U UP0, `(.L_x_6353) ;  /* 0x0000000100347547 */ /* 0x000fea000b800000 */
[----:B------:R-:W2:Y:S01]  /*aa10*/  LDG.E.U8 R0, desc[UR36][R8.64] ;  /* 0x0000002408007981 */ /* 0x000ea2000c1e1100 */
[----:B------:R-:W-:Y:S01]  /*aa20*/  CS2R R6, SRZ ;  /* 0x0000000000067805 */ /* 0x000fe2000001ff00 */
[----:B---34-:R-:W-:Y:S02]  /*aa30*/  IMAD.MOV.U32 R4, RZ, RZ, 0x0 ;  /* 0x00000000ff047424 */ /* 0x018fe400078e00ff */
[----:B------:R-:W-:Y:S01]  /*aa40*/  IMAD.MOV.U32 R5, RZ, RZ, 0x38000000 ;  /* 0x38000000ff057424 */ /* 0x000fe200078e00ff */
[----:B--2---:R-:W-:-:S13]  /*aa50*/  ISETP.NE.AND P0, PT, R0, RZ, PT ;  /* 0x000000ff0000720c */ /* 0x004fda0003f05270 */
[----:B------:R-:W-:Y:S05]  /*aa60*/  @!P0 BRA `(.L_x_6354) ;  /* 0x0000000000848947 */ /* 0x000fea0003800000 */
[----:B------:R-:W-:-:S13]  /*aa70*/  ISETP.NE.AND P0, PT, R0, 0xff, PT ;  /* 0x000000ff0000780c */ /* 0x000fda0003f05270 */
[----:B------:R-:W-:Y:S01]  /*aa80*/  @P0 SHF.L.U32 R0, R0, 0x17, RZ ;  /* 0x0000001700000819 */ /* 0x000fe200000006ff */
[----:B------:R-:W-:Y:S02]  /*aa90*/  @!P0 IMAD.MOV.U32 R4, RZ, RZ, 0x20000000 ;  /* 0x20000000ff048424 */ /* 0x000fe400078e00ff */
[----:B------:R-:W-:Y:S02]  /*aaa0*/  @!P0 IMAD.MOV.U32 R5, RZ, RZ, 0x7ff80000 ;  /* 0x7ff80000ff058424 */ /* 0x000fe400078e00ff */
[----:B------:R-:W-:-:S04]  /*aab0*/  @P0 FMUL.FTZ R0, R0, 1 ;  /* 0x3f80000000000820 */ /* 0x000fc80000410000 */
[----:B------:R0:W2:Y:S02]  /*aac0*/  @P0 F2F.F64.F32 R4, R0 ;  /* 0x0000000000040310 */ /* 0x0000a40000201800 */
[----:B0-2---:R-:W-:Y:S05]  /*aad0*/  BRA `(.L_x_6354) ;  /* 0x0000000000687947 */ /* 0x005fea0003800000 */
.L_x_6353:
[----:B------:R-:W-:Y:S01]  /*aae0*/  MOV R14, 0x228 ;  /* 0x00000228000e7802 */ /* 0x000fe20000000f00 */
[----:B------:R-:W3:Y:S01]  /*aaf0*/  LDCU.64 UR4, c[0x4][0x218] ;  /* 0x01004300ff0477ac */ /* 0x000ee20008000a00 */
[----:B------:R-:W-:Y:S02]  /*ab00*/  HFMA2 R8, -RZ, RZ, 0, 4.64916229248046875e-06 ;  /* 0x0000004eff087431 */ /* 0x000fe400000001ff */
[----:B------:R-:W-:Y:S01]  /*ab10*/  IMAD.MOV.U32 R12, RZ, RZ, 0x1 ;  /* 0x00000001ff0c7424 */ /* 0x000fe200078e00ff */
[----:B------:R-:W0:Y:S01]  /*ab20*/  LDCU.64 UR6, c[0x4][0x220] ;  /* 0x01004400ff0677ac */ /* 0x000e220008000a00 */
[----:B------:R-:W1:Y:S01]  /*ab30*/  LDC.64 R14, c[0x4][R14] ;  /* 0x010000000e0e7b82 */ /* 0x000e620000000a00 */
[----:B------:R-:W-:Y:S01]  /*ab40*/  IMAD.MOV.U32 R13, RZ, RZ, RZ ;  /* 0x000000ffff0d7224 */ /* 0x000fe200078e00ff */
[----:B------:R-:W2:Y:S01]  /*ab50*/  LDCU.64 UR8, c[0x4][0x80] ;  /* 0x01001000ff0877ac */ /* 0x000ea20008000a00 */
[----:B---34-:R-:W-:Y:S01]  /*ab60*/  MOV R4, UR4 ;  /* 0x0000000400047c02 */ /* 0x018fe20008000f00 */
[----:B------:R-:W-:-:S02]  /*ab70*/  IMAD.U32 R5, RZ, RZ, UR5 ;  /* 0x00000005ff057e24 */ /* 0x000fc4000f8e00ff */
[----:B0-----:R-:W-:Y:S01]  /*ab80*/  IMAD.U32 R6, RZ, RZ, UR6 ;  /* 0x00000006ff067e24 */ /* 0x001fe2000f8e00ff */
[----:B------:R-:W-:Y:S01]  /*ab90*/  MOV R7, UR7 ;  /* 0x0000000700077c02 */ /* 0x000fe20008000f00 */
[----:B--2---:R-:W-:Y:S02]  /*aba0*/  IMAD.U32 R10, RZ, RZ, UR8 ;  /* 0x00000008ff0a7e24 */ /* 0x004fe4000f8e00ff */
[----:B------:R-:W-:-:S07]  /*abb0*/  IMAD.U32 R11, RZ, RZ, UR9 ;  /* 0x00000009ff0b7e24 */ /* 0x000fce000f8e00ff */
[----:B------:R-:W-:-:S07]  /*abc0*/  LEPC R20, `(.L_x_6375) ;  /* 0x000000001014794e */ /* 0x000fce0000000000 */
[----:B-1---5:R-:W-:Y:S05]  /*abd0*/  CALL.ABS.NOINC R14 ;  /* 0x000000000e007343 */ /* 0x022fea0003c00000 */
.L_x_6375:
[----:B------:R-:W-:Y:S02]  /*abe0*/  CS2R R4, SRZ ;  /* 0x0000000000047805 */ /* 0x000fe4000001ff00 */
[----:B------:R-:W-:Y:S01]  /*abf0*/  CS2R R6, SRZ ;  /* 0x0000000000067805 */ /* 0x000fe2000001ff00 */
[----:B------:R-:W-:Y:S06]  /*ac00*/  BRA `(.L_x_6354) ;  /* 0x00000000001c7947 */ /* 0x000fec0003800000 */
.L_x_6374:
[----:B---34-:R-:W3:Y:S01]  /*ac10*/  LDG.E.64 R4, desc[UR36][R8.64] ;  /* 0x0000002408047981 */ /* 0x018ee2000c1e1b00 */
[----:B------:R-:W-:Y:S01]  /*ac20*/  CS2R R6, SRZ ;  /* 0x0000000000067805 */ /* 0x000fe2000001ff00 */
[----:B---3--:R-:W0:Y:S02]  /*ac30*/  I2F.F64.U64 R4, R4 ;  /* 0x0000000400047312 */ /* 0x008e240000301800 */
[----:B0-----:R-:W-:Y:S05]  /*ac40*/  BRA `(.L_x_6354) ;  /* 0x00000000000c7947 */ /* 0x001fea0003800000 */
.L_x_6373:
[----:B---34-:R-:W3:Y:S01]  /*ac50*/  LDG.E R4, desc[UR36][R8.64] ;  /* 0x0000002408047981 */ /* 0x018ee2000c1e1900 */
[----:B------:R-:W-:Y:S01]  /*ac60*/  CS2R R6, SRZ ;  /* 0x0000000000067805 */ /* 0x000fe2000001ff00 */
[----:B---3--:R-:W4:Y:S06]  /*ac70*/  I2F.F64.U32 R4, R4 ;  /* 0x0000000400047312 */ /* 0x008f2c0000201800 */
.L_x_6354:
[----:B------:R-:W-:Y:S05]  /*ac80*/  BSYNC.RECONVERGENT B6 ;  /* 0x0000000000067941 */ /* 0x000fea0003800200 */
.L_x_6348:
[----:B------:R-:W0:Y:S01]  /*ac90*/  LDCU.128 UR4, c[0x0][0x670] ;  /* 0x0000ce00ff0477ac */ /* 0x000e220008000c00 */
[----:B------:R-:W1:Y:S01]  /*aca0*/  LDCU.128 UR8, c[0x0][0x680] ;  /* 0x0000d000ff0877ac */ /* 0x000e620008000c00 */
[----:B0--3-5:R-:W2:-:S15]  /*acb0*/  DMUL R8, R26, UR6 ;  /* 0x000000061a087c28 */ /* 0x029e9e0008000000 */
[----:B------:R-:W-:-:S15]  /*acc0*/  NOP ;  /* 0x0000000000007918 */ /* 0x000fde0000000000 */
[----:B------:R-:W-:-:S15]  /*acd0*/  NOP ;  /* 0x0000000000007918 */ /* 0x000fde0000000000 */
[----:B------:R-:W-:-:S15]  /*ace0*/  NOP ;  /* 0x0000000000007918 */ /* 0x000fde0000000000 */
[----:B------:R-:W-:-:S04]  /*acf0*/  NOP ;  /* 0x0000000000007918 */ /* 0x000fc80000000000 */
[----:B-1----:R-:W0:-:S15]  /*ad00*/  DMUL R10, R18, UR10 ;  /* 0x0000000a120a7c28 */ /* 0x002e1e0008000000 */
[----:B------:R-:W-:-:S15]  /*ad10*/  NOP ;  /* 0x0000000000007918 */ /* 0x000fde0000000000 */
[----:B------:R-:W-:-:S15]  /*ad20*/  NOP ;  /* 0x0000000000007918 */ /* 0x000fde0000000000 */
[----:B------:R-:W-:-:S15]  /*ad30*/  NOP ;  /* 0x0000000000007918 */ /* 0x000fde0000000000 */
[----:B------:R-:W-:-:S04]  /*ad40*/  NOP ;  /* 0x0000000000007918 */ /* 0x000fc80000000000 */
[----:B------:R-:W-:-:S15]  /*ad50*/  DMUL R12, R16, UR10 ;  /* 0x0000000a100c7c28 */ /* 0x000fde0008000000 */
[----:B------:R-:W-:-:S15]  /*ad60*/  NOP ;  /* 0x0000000000007918 */ /* 0x000fde0000000000 */
[----:B------:R-:W-:-:S15]  /*ad70*/  NOP ;  /* 0x0000000000007918 */ /* 0x000fde0000000000 */
[----:B------:R-:W-:-:S15]  /*ad80*/  NOP ;  /* 0x0000000000007918 */ /* 0x000fde0000000000 */
[----:B------:R-:W-:-:S04]  /*ad90*/  NOP ;  /* 0x0000000000007918 */ /* 0x000fc80000000000 */
[----:B--2---:R-:W-:-:S15]  /*ada0*/  DFMA R8, R24, UR4, -R8 ;  /* 0x0000000418087c2b */ /* 0x004fde0008000808 */
        /* <DEDUP_REMOVED lines=9> */
[----:B------:R-:W0:Y:S01]  /*ae40*/  DMUL R24, R24, UR6 ;  /* 0x0000000618187c28 */ /* 0x000e220008000000 */
[----:B------:R-:W-:-:S04]  /*ae50*/  ULOP3.LUT UR6, UR39, 0xff, URZ, 0xc0, !UPT ;  /* 0x000000ff27067892 */ /* 0x000fc8000f8ec0ff */
[----:B------:R-:W-:-:S15]  /*ae60*/  UISETP.GT.AND UP0, UPT, UR6, 0x9, UPT ;  /* 0x000000090600788c */ /* 0x000fde000bf04270 */
[----:B------:R-:W-:-:S15]  /*ae70*/  NOP ;  /* 0x0000000000007918 */ /* 0x000fde0000000000 */
[----:B------:R-:W-:-:S15]  /*ae80*/  NOP ;  /* 0x0000000000007918 */ /* 0x000fde0000000000 */
[----:B------:R-:W-:-:S14]  /*ae90*/  NOP ;  /* 0x0000000000007918 */ /* 0x000fdc0000000000 */
[----:B0-----:R-:W-:Y:S01]  /*aea0*/  DFMA R10, R26, UR4, R24 ;  /* 0x000000041a0a7c2b */ /* 0x001fe20008000018 */
[----:B------:R-:W0:Y:S02]  /*aeb0*/  LDCU.64 UR4, c[0x0][0x650] ;  /* 0x0000ca00ff0477ac */ /* 0x000e240008000a00 */
[----:B0-----:R-:W-:-:S04]  /*aec0*/  IADD3 R2, P0, PT, R2, UR4, RZ ;  /* 0x0000000402027c10 */ /* 0x001fc8000ff1e0ff */
[----:B------:R-:W-:-:S15]  /*aed0*/  IADD3.X R3, PT, PT, RZ, UR5, RZ, P0, !PT ;  /* 0x00000005ff037c10 */ /* 0x000fde00087fe4ff */
[----:B------:R-:W-:-:S15]  /*aee0*/  NOP ;  /* 0x0000000000007918 */ /* 0x000fde0000000000 */
[----:B------:R-:W-:-:S15]  /*aef0*/  NOP ;  /* 0x0000000000007918 */ /* 0x000fde0000000000 */
[----:B------:R-:W-:-:S12]  /*af00*/  NOP ;  /* 0x0000000000007918 */ /* 0x000fd80000000000 */
[----:B------:R-:W0:-:S15]  /*af10*/  DFMA R12, R18, UR8, R12 ;  /* 0x00000008120c7c2b */ /* 0x000e1e000800000c */
        /* <DEDUP_REMOVED lines=9> */
[----:B----4-:R-:W1:-:S15]  /*afb0*/  DMUL R12, R12, R4 ;  /* 0x000000040c0c7228 */ /* 0x010e5e0000000000 */
        /* <DEDUP_REMOVED lines=32> */
.L_x_6379:
[----:B------:R-:W0:Y:S02]  /*b1c0*/  F2I.S64.F64.TRUNC R8, R8 ;  /* 0x0000000800087311 */ /* 0x000e24000030d900 */
[----:B0-----:R-:W-:-:S05]  /*b1d0*/  IMAD.MOV.U32 R5, RZ, RZ, R8 ;  /* 0x000000ffff057224 */ /* 0x001fca00078e0008 */
[----:B------:R0:W-:Y:S01]  /*b1e0*/  STG.E.U8 desc[UR36][R2.64], R5 ;  /* 0x0000000502007986 */ /* 0x0001e2000c101124 */
[----:B------:R-:W-:Y:S05]  /*b1f0*/  BRA `(.L_x_6381) ;  /* 0x0000001000e07947 */ /* 0x000fea0003800000 */
.L_x_6378:
        /* <DEDUP_REMOVED lines=9> */
.L_x_6383:
[----:B------:R-:W0:Y:S02]  /*b290*/  F2I.F64.TRUNC R9, R8 ;  /* 0x0000000800097311 */ /* 0x000e24000030d100 */
[----:B0-----:R0:W-:Y:S01]  /*b2a0*/  STG.E desc[UR36][R2.64], R9 ;  /* 0x0000000902007986 */ /* 0x0011e2000c101924 */
[----:B------:R-:W-:Y:S05]  /*b2b0*/  BRA `(.L_x_6381) ;  /* 0x0000001000b07947 */ /* 0x000fea0003800000 */
.L_x_6382:
[----:B------:R-:W0:Y:S02]  /*b2c0*/  F2I.F64.TRUNC R9, R8 ;  /* 0x0000000800097311 */ /* 0x000e24000030d100 */
[----:B0-----:R0:W-:Y:S01]  /*b2d0*/  STG.E.U16 desc[UR36][R2.64], R9 ;  /* 0x0000000902007986 */ /* 0x0011e2000c101524 */
[----:B------:R-:W-:Y:S05]  /*b2e0*/  BRA `(.L_x_6381) ;  /* 0x0000001000a47947 */ /* 0x000fea0003800000 */
.L_x_6377:
        /* <DEDUP_REMOVED lines=17> */
.L_x_6385:
        /* <DEDUP_REMOVED lines=12> */
.L_x_6384:
        /* <DEDUP_REMOVED lines=28> */
.L_x_6387:
        /* <DEDUP_REMOVED lines=23> */
.L_x_6386:
[----:B------:R4:W-:Y:S01]  /*b7f0*/  STG.E.64 desc[UR36][R2.64], R8 ;  /* 0x0000000802007986 */ /* 0x0009e2000c101b24 */
[----:B------:R-:W-:Y:S05]  /*b800*/  BRA `(.L_x_6381) ;  /* 0x0000000c005c7947 */ /* 0x000fea0003800000 */
.L_x_6376:
        /* <DEDUP_REMOVED lines=13> */
.L_x_6391:
        /* <DEDUP_REMOVED lines=25> */
[----:B------:R-:W-:-:S07]  /*ba70*/  MOV R0, R4 ;  /* 0x0000000400007202 */ /* 0x000fce0000000f00 */
.L_x_6394:
[----:B------:R-:W-:-:S04]  /*ba80*/  SHF.R.U32.HI R5, RZ, 0x18, R5 ;  /* 0x00000018ff057819 */ /* 0x000fc80000011605 */
[----:B------:R-:W-:-:S07]  /*ba90*/  LOP3.LUT R0, R0, 0x80, R5, 0xf8, !PT ;  /* 0x0000008000007812 */ /* 0x000fce00078ef805 */
.L_x_6393:
[----:B------:R-:W-:Y:S05]  /*baa0*/  BSYNC.RECONVERGENT B0 ;  /* 0x0000000000007941 */ /* 0x000fea0003800200 */
.L_x_6392:
[----:B------:R0:W-:Y:S01]  /*bab0*/  STG.E.U8 desc[UR36][R2.64], R0 ;  /* 0x0000000002007986 */ /* 0x0001e2000c101124 */
[----:B------:R-:W-:Y:S05]  /*bac0*/  BRA `(.L_x_6381) ;  /* 0x0000000800ac7947 */ /* 0x000fea0003800000 */
.L_x_6390:
        /* <DEDUP_REMOVED lines=26> */
.L_x_6397:
[----:B------:R-:W-:-:S04]  /*bc70*/  SHF.R.U32.HI R5, RZ, 0x18, R5 ;  /* 0x00000018ff057819 */ /* 0x000fc80000011605 */
[----:B------:R-:W-:-:S07]  /*bc80*/  LOP3.LUT R0, R0, 0x80, R5, 0xf8, !PT ;  /* 0x0000008000007812 */ /* 0x000fce00078ef805 */
.L_x_6396:
[----:B------:R-:W-:Y:S05]  /*bc90*/  BSYNC.RECONVERGENT B0 ;  /* 0x0000000000007941 */ /* 0x000fea0003800200 */
.L_x_6395:
[----:B------:R0:W-:Y:S01]  /*bca0*/  STG.E.U8 desc[UR36][R2.64], R0 ;  /* 0x0000000002007986 */ /* 0x0001e2000c101124 */
[----:B------:R-:W-:Y:S05]  /*bcb0*/  BRA `(.L_x_6381) ;  /* 0x0000000800307947 */ /* 0x000fea0003800000 */
.L_x_6389:
        /* <DEDUP_REMOVED lines=30> */
.L_x_6399:
[----:B------:R-:W0:Y:S02]  /*bea0*/  F2I.U64.F64.TRUNC R8, R8 ;  /* 0x0000000800087311 */ /* 0x000e24000030d800 */
[----:B0-----:R0:W-:Y:S01]  /*beb0*/  STG.E.64 desc[UR36][R2.64], R8 ;  /* 0x0000000802007986 */ /* 0x0011e2000c101b24 */
[----:B------:R-:W-:Y:S05]  /*bec0*/  BRA `(.L_x_6381) ;  /* 0x0000000400ac7947 */ /* 0x000fea0003800000 */
.L_x_6398:
[----:B------:R-:W0:Y:S02]  /*bed0*/  F2I.U32.F64.TRUNC R9, R8 ;  /* 0x0000000800097311 */ /* 0x000e24000030d000 */
[----:B0-----:R0:W-:Y:S01]  /*bee0*/  STG.E desc[UR36][R2.64], R9 ;  /* 0x0000000902007986 */ /* 0x0011e2000c101924 */
[----:B------:R-:W-:Y:S05]  /*bef0*/  BRA `(.L_x_6381) ;  /* 0x0000000400a07947 */ /* 0x000fea0003800000 */
.L_x_6388:
        /* <DEDUP_REMOVED lines=15> */
.L_x_6401:
[----:B------:R0:W-:Y:S01]  /*bff0*/  STG.E.128 desc[UR36][R2.64], R8 ;  /* 0x0000000802007986 */ /* 0x0001e2000c101d24 */
[----:B------:R-:W-:Y:S05]  /*c000*/  BRA `(.L_x_6381) ;  /* 0x00000004005c7947 */ /* 0x000fea0003800000 */
.L_x_6400:
[----:B------:R-:W-:-:S09]  /*c010*/  UISETP.NE.AND UP0, UPT, UR6, 0xf, UPT ;  /* 0x0000000f0600788c */ /* 0x000fd2000bf05270 */
[----:B------:R-:W-:Y:S05]  /*c020*/  BRA.U !UP0, `(.L_x_6402) ;  /* 0x0000000508287547 */ /* 0x000fea000b800000 */
[----:B------:R-:W-:-:S09]  /*c030*/  UISETP.NE.AND UP0, UPT, UR6, 0x17, UPT ;  /* 0x000000170600788c */ /* 0x000fd2000bf05270 */
[----:B------:R-:W-:Y:S05]  /*c040*/  BRA.U !UP0, `(.L_x_6403) ;  /* 0x0000000108b07547 */ /* 0x000fea000b800000 */
[----:B------:R-:W-:-:S09]  /*c050*/  UISETP.NE.AND UP0, UPT, UR6, 0x18, UPT ;  /* 0x000000180600788c */ /* 0x000fd2000bf05270 */
[----:B------:R-:W-:Y:S05]  /*c060*/  BRA.U !UP0, `(.L_x_6404) ;  /* 0x0000000108447547 */ /* 0x000fea000b800000 */
.L_x_6380:
        /* <DEDUP_REMOVED lines=16> */
.L_x_6405:
[----:B------:R-:W-:Y:S05]  /*c170*/  BRA `(.L_x_6381) ;  /* 0x0000000400007947 */ /* 0x000fea0003800000 */
.L_x_6404:
        /* <DEDUP_REMOVED lines=21> */
.L_x_6407:
[----:B------:R-:W-:Y:S05]  /*c2d0*/  BSYNC.RECONVERGENT B0 ;  /* 0x0000000000007941 */ /* 0x000fea0003800200 */
.L_x_6406:
[----:B------:R-:W-:-:S05]  /*c2e0*/  LOP3.LUT R5, R0, 0x80, R5, 0xf8, !PT ;  /* 0x0000008000057812 */ /* 0x000fca00078ef805 */
[----:B------:R0:W-:Y:S01]  /*c2f0*/  STG.E.U8 desc[UR36][R2.64], R5 ;  /* 0x0000000502007986 */ /* 0x0001e2000c101124 */
[----:B------:R-:W-:Y:S05]  /*c300*/  BRA `(.L_x_6381) ;  /* 0x00000000009c7947 */ /* 0x000fea0003800000 */
.L_x_6403:
        /* <DEDUP_REMOVED lines=20> */
.L_x_6409:
[----:B------:R-:W-:Y:S01]  /*c450*/  IMAD.MOV.U32 R0, RZ, RZ, 0x7f ;  /* 0x0000007fff007424 */ /* 0x000fe200078e00ff */
[----:B------:R-:W-:-:S04]  /*c460*/  ISETP.GT.U32.AND P0, PT, R4, 0x7f800000, PT ;  /* 0x7f8000000400780c */ /* 0x000fc80003f04070 */
[----:B------:R-:W-:-:S09]  /*c470*/  SEL R0, R0, 0x7c, P0 ;  /* 0x0000007c00007807 */ /* 0x000fd20000000000 */
.L_x_6410:
[----:B------:R-:W-:Y:S05]  /*c480*/  BSYNC.RECONVERGENT B0 ;  /* 0x0000000000007941 */ /* 0x000fea0003800200 */
.L_x_6408:
[----:B------:R-:W-:-:S04]  /*c490*/  SHF.R.U32.HI R5, RZ, 0x18, R5 ;  /* 0x00000018ff057819 */ /* 0x000fc80000011605 */
[----:B------:R-:W-:-:S05]  /*c4a0*/  LOP3.LUT R5, R0, 0x80, R5, 0xf8, !PT ;  /* 0x0000008000057812 */ /* 0x000fca00078ef805 */
[----:B------:R0:W-:Y:S01]  /*c4b0*/  STG.E.U8 desc[UR36][R2.64], R5 ;  /* 0x0000000502007986 */ /* 0x0001e2000c101124 */
[----:B------:R-:W-:Y:S05]  /*c4c0*/  BRA `(.L_x_6381) ;  /* 0x00000000002c7947 */ /* 0x000fea0003800000 */
.L_x_6402:
        /* <DEDUP_REMOVED lines=10> */
[----:B------:R0:W-:Y:S02]  /*c570*/  STG.E.U16 desc[UR36][R2.64], R0 ;  /* 0x0000000002007986 */ /* 0x0001e4000c101524 */
.L_x_6381:
[----:B------:R-:W-:-:S07]  /*c580*/  IADD3 R23, PT, PT, R23, 0x80, RZ ;  /* 0x0000008017177810 */ /* 0x000fce0007ffe0ff */
.L_x_6290:
[----:B------:R-:W-:Y:S05]  /*c590*/  BSYNC.RECONVERGENT B7 ;  /* 0x0000000000077941 */ /* 0x000fea0003800200 */
.L_x_6289:
[----:B------:R-:W5:Y:S01]  /*c5a0*/  LDCU UR4, c[0x0][0x380] ;  /* 0x00007000ff0477ac */ /* 0x000f620008000800 */
[----:B------:R-:W-:Y:S01]  /*c5b0*/  BSSY.RECONVERGENT B7, `(.L_x_6411) ;  /* 0x0000623000077945 */ /* 0x000fe20003800200 */
[----:B-----5:R-:W-:-:S13]  /*c5c0*/  ISETP.GE.AND P0, PT, R23, UR4, PT ;  /* 0x0000000417007c0c */ /* 0x020fda000bf06270 */
[----:B------:R-:W-:Y:S05]  /*c5d0*/  @P0 BRA `(.L_x_6412) ;  /* 0x0000006000800947 */ /* 0x000fea0003800000 */
[----:B------:R-:W5:Y:S01]  /*c5e0*/  LDCU UR4, c[0x0][0x390] ;  /* 0x00007200ff0477ac */ /* 0x000f620008000800 */
[----:B------:R-:W-:Y:S01]  /*c5f0*/  IMAD.MOV.U32 R22, RZ, RZ, RZ ;  /* 0x000000ffff167224 */ /* 0x000fe200078e00ff */
[----:B0-2---:R-:W-:Y:S01]  /*c600*/  MOV R0, RZ ;  /* 0x000000ff00007202 */ /* 0x005fe20000000f00 */
        /* <DEDUP_REMOVED lines=10> */
[----:B------:R-:W-:-:S04]  /*c6b0*/  SHF.R.U32.HI R5, RZ, UR5, R4 ;  /* 0x00000005ff057c19 */ /* 0x000fc80008011604 */
[----:B------:R-:W-:-:S05]  /*c6c0*/  IADD3 R22, PT, PT, -R5, RZ, RZ ;  /* 0x000000ff05167210 */ /* 0x000fca0007ffe1ff */
        /* <DEDUP_REMOVED lines=82> */
[----:B------:R-:W-:-:S04]  /*cbf0*/  SHF.R.U32.HI R5, RZ, UR5, R4 ;  /* 0x00000005ff057c19 */ /* 0x000fc80008011604 */
[----:B------:R-:W-:-:S05]  /*cc00*/  IADD3 R3, PT, PT, -R5, RZ, RZ ;  /* 0x000000ff05037210 */ /* 0x000fca0007ffe1ff */
        /* <DEDUP_REMOVED lines=249> */
[----:B------:R-:W-:-:S04]  /*dba0*/  SHF.R.U32.HI R3, RZ, UR5, R3 ;  /* 0x00000005ff037c19 */ /* 0x000fc80008011603 */
[----:B------:R-:W-:-:S05]  /*dbb0*/  IADD3 R3, PT, PT, -R3, RZ, RZ ;  /* 0x000000ff03037210 */ /* 0x000fca0007ffe1ff */
[----:B-1----:R-:W-:-:S04]  /*dbc0*/  IMAD R7, R3, UR6, R7 ;  /* 0x0000000603077c24 */ /* 0x002fc8000f8e0207 */
[C---:B--2---:R-:W-:Y:S02]  /*dbd0*/  IMAD R2, R7.reuse, UR8, R2 ;  /* 0x0000000807027c24 */ /* 0x044fe4000f8e0202 */
[C---:B------:R-:W-:Y:S02]  /*dbe0*/  IMAD R0, R7.reuse, UR9, R0 ;  /* 0x0000000907007c24 */ /* 0x040fe4000f8e0200 */
[C---:B------:R-:W-:Y:S02]  /*dbf0*/  IMAD R16, R7.reuse, UR10, R16 ;  /* 0x0000000a07107c24 */ /* 0x040fe4000f8e0210 */
[----:B------:R-:W-:-:S07]  /*dc00*/  IMAD R22, R7, UR11, R22 ;  /* 0x0000000b07167c24 */ /* 0x000fce000f8e0216 */
.L_x_6413:
        /* <DEDUP_REMOVED lines=18> */
[----:B-12---:R-:W-:Y:S05]  /*dd30*/  BRA `(.L_x_6420) ;  /* 0x0000000c00ec7947 */ /* 0x006fea0003800000 */
.L_x_6418:
[----:B------:R-:W2:Y:S01]  /*dd40*/  LDG.E.U8 R4, desc[UR36][R4.64] ;  /* 0x0000002404047981 */ /* 0x000ea2000c1e1100 */
[----:B------:R-:W-:Y:S01]  /*dd50*/  CS2R R26, SRZ ;  /* 0x00000000001a7805 */ /* 0x000fe2000001ff00 */
[----:B--2---:R1:W2:Y:S02]  /*dd60*/  I2F.F64.U16 R24, R4 ;  /* 0x0000000400187312 */ /* 0x0042a40000101800 */
[----:B-12---:R-:W-:Y:S05]  /*dd70*/  BRA `(.L_x_6420) ;  /* 0x0000000c00dc7947 */ /* 0x006fea0003800000 */
.L_x_6417:
        /* <DEDUP_REMOVED lines=8> */
[----:B--2---:R-:W1:Y:S02]  /*de00*/  I2F.F64.S64 R24, R24 ;  /* 0x0000001800187312 */ /* 0x004e640000301c00 */
[----:B-1----:R-:W-:Y:S05]  /*de10*/  BRA `(.L_x_6420) ;  /* 0x0000000c00b47947 */ /* 0x002fea0003800000 */
.L_x_6422:
[----:B------:R-:W2:Y:S01]  /*de20*/  LDG.E R4, desc[UR36][R4.64] ;  /* 0x0000002404047981 */ /* 0x000ea2000c1e1900 */
[----:B------:R-:W-:Y:S01]  /*de30*/  CS2R R26, SRZ ;  /* 0x00000000001a7805 */ /* 0x000fe2000001ff00 */
[----:B--2---:R1:W2:Y:S02]  /*de40*/  I2F.F64 R24, R4 ;  /* 0x0000000400187312 */ /* 0x0042a40000201c00 */
[----:B-12---:R-:W-:Y:S05]  /*de50*/  BRA `(.L_x_6420) ;  /* 0x0000000c00a47947 */ /* 0x006fea0003800000 */
.L_x_6421:
[----:B------:R-:W2:Y:S01]  /*de60*/  LDG.E.U16 R4, desc[UR36][R4.64] ;  /* 0x0000002404047981 */ /* 0x000ea2000c1e1500 */
[----:B------:R-:W-:Y:S01]  /*de70*/  CS2R R26, SRZ ;  /* 0x00000000001a7805 */ /* 0x000fe2000001ff00 */
[----:B--2---:R1:W2:Y:S02]  /*de80*/  I2F.F64.S16 R24, R4 ;  /* 0x0000000400187312 */ /* 0x0042a40000101c00 */
[----:B-12---:R-:W-:Y:S05]  /*de90*/  BRA `(.L_x_6420) ;  /* 0x0000000c00947947 */ /* 0x006fea0003800000 */
.L_x_6416:
        /* <DEDUP_REMOVED lines=9> */
[----:B------:R-:W0:Y:S02]  /*df30*/  F2F.F64.F32 R24, R24 ;  /* 0x0000001800187310 */ /* 0x000e240000201800 */
[----:B0-----:R-:W-:Y:S05]  /*df40*/  BRA `(.L_x_6420) ;  /* 0x0000000c00687947 */ /* 0x001fea0003800000 */
.L_x_6424:
[----:B------:R-:W2:Y:S01]  /*df50*/  LDG.E.U16 R0, desc[UR36][R4.64] ;  /* 0x0000002404007981 */ /* 0x000ea2000c1e1500 */
[----:B------:R-:W-:Y:S01]  /*df60*/  CS2R R26, SRZ ;  /* 0x00000000001a7805 */ /* 0x000fe2000001ff00 */
[----:B--2---:R-:W-:-:S05]  /*df70*/  HADD2.F32 R0, -RZ, R0.H0_H0 ;  /* 0x20000000ff007230 */ /* 0x004fca0000004100 */
[----:B------:R-:W-:-:S04]  /*df80*/  FMUL.FTZ R0, R0, 1 ;  /* 0x3f80000000007820 */ /* 0x000fc80000410000 */
[----:B------:R0:W1:Y:S02]  /*df90*/  F2F.F64.F32 R24, R0 ;  /* 0x0000000000187310 */ /* 0x0000640000201800 */
[----:B01----:R-:W-:Y:S05]  /*dfa0*/  BRA `(.L_x_6420) ;  /* 0x0000000c00507947 */ /* 0x003fea0003800000 */
.L_x_6423:
        /* <DEDUP_REMOVED lines=16> */
.L_x_6426:
        /* <DEDUP_REMOVED lines=10> */
[----:B------:R1:W2:Y:S02]  /*e150*/  F2F.F64.F32 R26, R0 ;  /* 0x00000000001a7310 */ /* 0x0002a40000201800 */
[----:B012---:R-:W-:Y:S05]  /*e160*/  BRA `(.L_x_6420) ;  /* 0x0000000800e07947 */ /* 0x007fea0003800000 */
.L_x_6425:
[----:B------:R0:W5:Y:S01]  /*e170*/  LDG.E.64 R24, desc[UR36][R4.64] ;  /* 0x0000002404187981 */ /* 0x000162000c1e1b00 */
[----:B------:R-:W-:Y:S01]  /*e180*/  CS2R R26, SRZ ;  /* 0x00000000001a7805 */ /* 0x000fe2000001ff00 */
[----:B------:R-:W-:Y:S06]  /*e190*/  BRA `(.L_x_6420) ;  /* 0x0000000800d47947 */ /* 0x000fec0003800000 */
.L_x_6415:
        /* <DEDUP_REMOVED lines=14> */
.L_x_6429:
[----:B------:R3:W5:Y:S01]  /*e280*/  LDG.E.128 R24, desc[UR36][R4.64] ;  /* 0x0000002404187981 */ /* 0x000762000c1e1d00 */
[----:B------:R-:W-:Y:S05]  /*e290*/  BRA `(.L_x_6420) ;  /* 0x0000000800947947 */ /* 0x000fea0003800000 */
.L_x_6428:
        /* <DEDUP_REMOVED lines=8> */
[----:B------:R-:W-:Y:S02]  /*e320*/  CS2R R26, SRZ ;  /* 0x00000000001a7805 */ /* 0x000fe4000001ff00 */
        /* <DEDUP_REMOVED lines=19> */
.L_x_6431:
        /* <DEDUP_REMOVED lines=14> */
[----:B------:R3:W4:Y:S02]  /*e540*/  F2F.F64.F32 R24, R0 ;  /* 0x0000000000187310 */ /* 0x0007240000201800 */
[----:B---34-:R-:W-:Y:S05]  /*e550*/  BRA `(.L_x_6420) ;  /* 0x0000000400e47947 */ /* 0x018fea0003800000 */
.L_x_6430:
[----:B------:R-:W2:Y:S01]  /*e560*/  LDG.E.U16 R0, desc[UR36][R4.64] ;  /* 0x0000002404007981 */ /* 0x000ea2000c1e1500 */
[----:B------:R-:W-:Y:S01]  /*e570*/  CS2R R26, SRZ ;  /* 0x00000000001a7805 */ /* 0x000fe2000001ff00 */
[----:B--2---:R-:W-:-:S04]  /*e580*/  IMAD.U32 R0, R0, 0x10000, RZ ;  /* 0x0001000000007824 */ /* 0x004fc800078e00ff */
[----:B------:R-:W-:-:S04]  /*e590*/  FMUL.FTZ R0, R0, 1 ;  /* 0x3f80000000007820 */ /* 0x000fc80000410000 */
[----:B------:R3:W4:Y:S02]  /*e5a0*/  F2F.F64.F32 R24, R0 ;  /* 0x0000000000187310 */ /* 0x0007240000201800 */
[----:B---34-:R-:W-:Y:S05]  /*e5b0*/  BRA `(.L_x_6420) ;  /* 0x0000000400cc7947 */ /* 0x018fea0003800000 */
.L_x_6427:
        /* <DEDUP_REMOVED lines=12> */
.L_x_6434:
[----:B------:R-:W2:Y:S01]  /*e680*/  LDG.E.U8 R4, desc[UR36][R4.64] ;  /* 0x0000002404047981 */ /* 0x000ea2000c1e1100 */
[----:B------:R-:W-:Y:S02]  /*e690*/  CS2R R26, SRZ ;  /* 0x00000000001a7805 */ /* 0x000fe4000001ff00 */
[----:B------:R-:W-:Y:S02]  /*e6a0*/  CS2R R24, SRZ ;  /* 0x0000000000187805 */ /* 0x000fe4000001ff00 */
        /* <DEDUP_REMOVED lines=19> */
.L_x_6436:
[----:B------:R-:W-:Y:S05]  /*e7e0*/  BSYNC.RECONVERGENT B0 ;  /* 0x0000000000007941 */ /* 0x000fea0003800200 */
.L_x_6435:
[----:B------:R-:W-:Y:S02]  /*e7f0*/  SHF.L.U32 R0, R0, 0x14, RZ ;  /* 0x0000001400007819 */ /* 0x000fe400000006ff */
[----:B------:R-:W-:-:S04]  /*e800*/  LEA R3, R3, 0x3b800000, 0x17 ;  /* 0x3b80000003037811 */ /* 0x000fc800078eb8ff */
[----:B------:R-:W-:-:S05]  /*e810*/  LOP3.LUT R0, R3, R0, R7, 0xfe, !PT ;  /* 0x0000000003007212 */ /* 0x000fca00078efe07 */
[----:B------:R-:W-:-:S04]  /*e820*/  FMUL.FTZ R0, R0, 1 ;  /* 0x3f80000000007820 */ /* 0x000fc80000410000 */
[----:B------:R3:W4:Y:S02]  /*e830*/  F2F.F64.F32 R24, R0 ;  /* 0x0000000000187310 */ /* 0x0007240000201800 */
[----:B---34-:R-:W-:Y:S05]  /*e840*/  BRA `(.L_x_6420) ;  /* 0x0000000400287947 */ /* 0x018fea0003800000 */
.L_x_6433:
        /* <DEDUP_REMOVED lines=22> */
.L_x_6438:
[----:B------:R-:W-:Y:S05]  /*e9b0*/  BSYNC.RECONVERGENT B0 ;  /* 0x0000000000007941 */ /* 0x000fea0003800200 */
.L_x_6437:
[----:B------:R-:W-:Y:S01]  /*e9c0*/  IMAD.SHL.U32 R0, R0, 0x200000, RZ ;  /* 0x0020000000007824 */ /* 0x000fe200078e00ff */
[----:B------:R-:W-:-:S04]  /*e9d0*/  LEA R3, R3, 0x37800000, 0x17 ;  /* 0x3780000003037811 */ /* 0x000fc800078eb8ff */
[----:B------:R-:W-:-:S05]  /*e9e0*/  LOP3.LUT R0, R3, R0, R7, 0xfe, !PT ;  /* 0x0000000003007212 */ /* 0x000fca00078efe07 */
[----:B------:R-:W-:-:S04]  /*e9f0*/  FMUL.FTZ R0, R0, 1 ;  /* 0x3f80000000007820 */ /* 0x000fc80000410000 */
[----:B------:R3:W4:Y:S02]  /*ea00*/  F2F.F64.F32 R24, R0 ;  /* 0x0000000000187310 */ /* 0x0007240000201800 */
[----:B---34-:R-:W-:Y:S05]  /*ea10*/  BRA `(.L_x_6420) ;  /* 0x0000000000b47947 */ /* 0x018fea0003800000 */
.L_x_6432:
        /* <DEDUP_REMOVED lines=9> */
[----:B------:R-:W-:Y:S02]  /*eab0*/  CS2R R26, SRZ ;  /* 0x00000000001a7805 */ /* 0x000fe4000001ff00 */
        /* <DEDUP_REMOVED lines=8> */
[----:B-12---:R-:W-:Y:S05]  /*eb40*/  BRA `(.L_x_6420) ;  /* 0x0000000000687947 */ /* 0x006fea0003800000 */
.L_x_6419:
        /* <DEDUP_REMOVED lines=16> */
.L_x_6441:
[----:B------:R-:W-:Y:S02]  /*ec50*/  CS2R R26, SRZ ;  /* 0x00000000001a7805 */ /* 0x000fe4000001ff00 */
[----:B------:R-:W-:Y:S01]  /*ec60*/  CS2R R24, SRZ ;  /* 0x0000000000187805 */ /* 0x000fe2000001ff00 */
[----:B------:R-:W-:Y:S06]  /*ec70*/  BRA `(.L_x_6420) ;  /* 0x00000000001c7947 */ /* 0x000fec0003800000 */
.L_x_6440:
[----:B------:R-:W2:Y:S01]  /*ec80*/  LDG.E.64 R24, desc[UR36][R4.64] ;  /* 0x0000002404187981 */ /* 0x000ea2000c1e1b00 */
[----:B------:R-:W-:Y:S01]  /*ec90*/  CS2R R26, SRZ ;  /* 0x00000000001a7805 */ /* 0x000fe2000001ff00 */
[----:B--2---:R-:W1:Y:S02]  /*eca0*/  I2F.F64.U64 R24, R24 ;  /* 0x0000001800187312 */ /* 0x004e640000301800 */
[----:B-1----:R-:W-:Y:S05]  /*ecb0*/  BRA `(.L_x_6420) ;  /* 0x00000000000c7947 */ /* 0x002fea0003800000 */
.L_x_6439:
[----:B------:R-:W2:Y:S01]  /*ecc0*/  LDG.E R4, desc[UR36][R4.64] ;  /* 0x0000002404047981 */ /* 0x000ea2000c1e1900 */
[----:B------:R-:W-:Y:S01]  /*ecd0*/  CS2R R26, SRZ ;  /* 0x00000000001a7805 */ /* 0x000fe2000001ff00 */
[----:B--2---:R1:W2:Y:S06]  /*ece0*/  I2F.F64.U32 R24, R4 ;  /* 0x0000000400187312 */ /* 0x0042ac0000201800 */
.L_x_6420:
[----:B------:R-:W-:Y:S05]  /*ecf0*/  BSYNC.RECONVERGENT B6 ;  /* 0x0000000000067941 */ /* 0x000fea0003800200 */
.L_x_6414:
        /* <DEDUP_REMOVED lines=17> */
[----:B---3--:R0:W1:Y:S02]  /*ee10*/  I2F.F64.S16 R16, R4 ;  /* 0x0000000400107312 */ /* 0x0080640000101c00 */
[----:B01----:R-:W-:Y:S05]  /*ee20*/  BRA `(.L_x_6448) ;  /* 0x0000000c00ec7947 */ /* 0x003fea0003800000 */
.L_x_6446:
[----:B------:R-:W3:Y:S01]  /*ee30*/  LDG.E.U8 R4, desc[UR36][R4.64] ;  /* 0x0000002404047981 */ /* 0x000ee2000c1e1100 */
[----:B------:R-:W-:Y:S01]  /*ee40*/  CS2R R18, SRZ ;  /* 0x0000000000127805 */ /* 0x000fe2000001ff00 */
[----:B---3--:R0:W1:Y:S02]  /*ee50*/  I2F.F64.U16 R16, R4 ;  /* 0x0000000400107312 */ /* 0x0080640000101800 */
[----:B01----:R-:W-:Y:S05]  /*ee60*/  BRA `(.L_x_6448) ;  /* 0x0000000c00dc7947 */ /* 0x003fea0003800000 */
.L_x_6445:
        /* <DEDUP_REMOVED lines=8> */
[----:B---3--:R-:W0:Y:S02]  /*eef0*/  I2F.F64.S64 R16, R16 ;  /* 0x0000001000107312 */ /* 0x008e240000301c00 */
[----:B0-----:R-:W-:Y:S05]  /*ef00*/  BRA `(.L_x_6448) ;  /* 0x0000000c00b47947 */ /* 0x001fea0003800000 */
.L_x_6450:
[----:B------:R-:W3:Y:S01]  /*ef10*/  LDG.E R4, desc[UR36][R4.64] ;  /* 0x0000002404047981 */ /* 0x000ee2000c1e1900 */
[----:B------:R-:W-:Y:S01]  /*ef20*/  CS2R R18, SRZ ;  /* 0x0000000000127805 */ /* 0x000fe2000001ff00 */
[----:B---3--:R0:W1:Y:S02]  /*ef30*/  I2F.F64 R16, R4 ;  /* 0x0000000400107312 */ /* 0x0080640000201c00 */
[----:B01----:R-:W-:Y:S05]  /*ef40*/  BRA `(.L_x_6448) ;  /* 0x0000000c00a47947 */ /* 0x003fea0003800000 */
.L_x_6449:
[----:B------:R-:W3:Y:S01]  /*ef50*/  LDG.E.U16 R4, desc[UR36][R4.64] ;  /* 0x0000002404047981 */ /* 0x000ee2000c1e1500 */
[----:B------:R-:W-:Y:S01]  /*ef60*/  CS2R R18, SRZ ;  /* 0x0000000000127805 */ /* 0x000fe2000001ff00 */
[----:B---3--:R0:W1:Y:S02]  /*ef70*/  I2F.F64.S16 R16, R4 ;  /* 0x0000000400107312 */ /* 0x0080640000101c00 */
[----:B01----:R-:W-:Y:S05]  /*ef80*/  BRA `(.L_x_6448) ;  /* 0x0000000c00947947 */ /* 0x003fea0003800000 */
.L_x_6444:
        /* <DEDUP_REMOVED lines=11> */
.L_x_6452:
[----:B------:R-:W3:Y:S01]  /*f040*/  LDG.E.U16 R0, desc[UR36][R4.64] ;  /* 0x0000002404007981 */ /* 0x000ee2000c1e1500 */
[----:B------:R-:W-:Y:S01]  /*f050*/  CS2R R18, SRZ ;  /* 0x0000000000127805 */ /* 0x000fe2000001ff00 */
[----:B---3--:R-:W-:-:S05]  /*f060*/  HADD2.F32 R0, -RZ, R0.H0_H0 ;  /* 0x20000000ff007230 */ /* 0x008fca0000004100 */
[----:B------:R-:W-:-:S04]  /*f070*/  FMUL.FTZ R0, R0, 1 ;  /* 0x3f80000000007820 */ /* 0x000fc80000410000 */
[----:B------:R0:W1:Y:S02]  /*f080*/  F2F.F64.F32 R16, R0 ;  /* 0x0000000000107310 */ /* 0x0000640000201800 */
[----:B01----:R-:W-:Y:S05]  /*f090*/  BRA `(.L_x_6448) ;  /* 0x0000000c00507947 */ /* 0x003fea0003800000 */
.L_x_6451:
        /* <DEDUP_REMOVED lines=16> */
.L_x_6454:
[----:B------:R-:W3:Y:S02]  /*f1a0*/  LDG.E R4, desc[UR36][R4.64] ;  /* 0x0000002404047981 */ /* 0x000ee4000c1e1900 */
[----:B---3--:R-:W-:-:S05]  /*f1b0*/  HADD2.F32 R0, -RZ, R4.H0_H0 ;  /* 0x20000004ff007230 */ /* 0x008fca0000004100 */
        /* <DEDUP_REMOVED lines=10> */
.L_x_6453:
[----:B------:R4:W5:Y:S01]  /*f260*/  LDG.E.64 R16, desc[UR36][R4.64] ;  /* 0x0000002404107981 */ /* 0x000962000c1e1b00 */
[----:B------:R-:W-:Y:S01]  /*f270*/  CS2R R18, SRZ ;  /* 0x0000000000127805 */ /* 0x000fe2000001ff00 */
[----:B------:R-:W-:Y:S06]  /*f280*/  BRA `(.L_x_6448) ;  /* 0x0000000800d47947 */ /* 0x000fec0003800000 */
.L_x_6443:
        /* <DEDUP_REMOVED lines=9> */
[----:B------:R-:W-:Y:S02]  /*f320*/  CS2R R18, SRZ ;  /* 0x0000000000127805 */ /* 0x000fe4000001ff00 */
[----:B------:R-:W-:Y:S02]  /*f330*/  MOV R16, RZ ;  /* 0x000000ff00107202 */ /* 0x000fe40000000f00 */
[----:B---3--:R-:W-:-:S04]  /*f340*/  ISETP.NE.AND P0, PT, R4, RZ, PT ;  /* 0x000000ff0400720c */ /* 0x008fc80003f05270 */
[----:B------:R-:W-:Y:S01]  /*f350*/  FSEL R17, RZ, 1.875, !P0 ;  /* 0x3ff00000ff117808 */ /* 0x000fe20004000000 */
[----:B------:R-:W-:Y:S08]  /*f360*/  BRA `(.L_x_6448) ;  /* 0x00000008009c7947 */ /* 0x000ff00003800000 */
.L_x_6457:
[----:B------:R3:W5:Y:S01]  /*f370*/  LDG.E.128 R16, desc[UR36][R4.64] ;  /* 0x0000002404107981 */ /* 0x000762000c1e1d00 */
[----:B------:R-:W-:Y:S05]  /*f380*/  BRA `(.L_x_6448) ;  /* 0x0000000800947947 */ /* 0x000fea0003800000 */
.L_x_6456:
        /* <DEDUP_REMOVED lines=8> */
[----:B------:R-:W-:Y:S01]  /*f410*/  CS2R R18, SRZ ;  /* 0x0000000000127805 */ /* 0x000fe2000001ff00 */
[----:B---3--:R-:W-:-:S05]  /*f420*/  IMAD.SHL.U32 R0, R0, 0x1000000, RZ ;  /* 0x0100000000007824 */ /* 0x008fca00078e00ff */
        /* <DEDUP_REMOVED lines=14> */
[----:B------:R-:W-:-:S05]  /*f510*/  LOP3.LUT R3, R3, 0x80000000, R0, 0xf8, !PT ;  /* 0x8000000003037812 */ /* 0x000fca00078ef800 */
[----:B------:R-:W-:-:S04]  /*f520*/  FMUL.FTZ R3, R3, 1 ;  /* 0x3f80000003037820 */ /* 0x000fc80000410000 */
[----:B------:R4:W0:Y:S02]  /*f530*/  F2F.F64.F32 R16, R3 ;  /* 0x0000000300107310 */ /* 0x0008240000201800 */
[----:B0---4-:R-:W-:Y:S05]  /*f540*/  BRA `(.L_x_6448) ;  /* 0x0000000800247947 */ /* 0x011fea0003800000 */
.L_x_6459:
[----:B------:R-:W3:Y:S01]  /*f550*/  LDG.E.U8 R4, desc[UR36][R4.64] ;  /* 0x0000002404047981 */ /* 0x000ee2000c1e1100 */
        /* <DEDUP_REMOVED lines=13> */
[----:B------:R4:W0:Y:S02]  /*f630*/  F2F.F64.F32 R16, R0 ;  /* 0x0000000000107310 */ /* 0x0008240000201800 */
[----:B0---4-:R-:W-:Y:S05]  /*f640*/  BRA `(.L_x_6448) ;  /* 0x0000000400e47947 */ /* 0x011fea0003800000 */
.L_x_6458:
[----:B------:R-:W3:Y:S01]  /*f650*/  LDG.E.U16 R0, desc[UR36][R4.64] ;  /* 0x0000002404007981 */ /* 0x000ee2000c1e1500 */
[----:B------:R-:W-:Y:S01]  /*f660*/  CS2R R18, SRZ ;  /* 0x0000000000127805 */ /* 0x000fe2000001ff00 */
[----:B---3--:R-:W-:-:S04]  /*f670*/  IMAD.U32 R0, R0, 0x10000, RZ ;  /* 0x0001000000007824 */ /* 0x008fc800078e00ff */
[----:B------:R-:W-:-:S04]  /*f680*/  FMUL.FTZ R0, R0, 1 ;  /* 0x3f80000000007820 */ /* 0x000fc80000410000 */
[----:B------:R4:W0:Y:S02]  /*f690*/  F2F.F64.F32 R16, R0 ;  /* 0x0000000000107310 */ /* 0x0008240000201800 */
[----:B0---4-:R-:W-:Y:S05]  /*f6a0*/  BRA `(.L_x_6448) ;  /* 0x0000000400cc7947 */ /* 0x011fea0003800000 */
.L_x_6455:
        /* <DEDUP_REMOVED lines=12> */
.L_x_6462:
[----:B------:R-:W3:Y:S01]  /*f770*/  LDG.E.U8 R4, desc[UR36][R4.64] ;  /* 0x0000002404047981 */ /* 0x000ee2000c1e1100 */
[----:B------:R-:W-:Y:S02]  /*f780*/  CS2R R18, SRZ ;  /* 0x0000000000127805 */ /* 0x000fe4000001ff00 */
[----:B------:R-:W-:Y:S02]  /*f790*/  CS2R R16, SRZ ;  /* 0x0000000000107805 */ /* 0x000fe4000001ff00 */
[----:B---3--:R-:W-:-:S13]  /*f7a0*/  ISETP.NE.AND P0, PT, R4, RZ, PT ;  /* 0x000000ff0400720c */ /* 0x008fda0003f05270 */
        /* <DEDUP_REMOVED lines=18> */
.L_x_6464:
[----:B------:R-:W-:Y:S05]  /*f8d0*/  BSYNC.RECONVERGENT B0 ;  /* 0x0000000000007941 */ /* 0x000fea0003800200 */
.L_x_6463:
[----:B------:R-:W-:Y:S01]  /*f8e0*/  IMAD.SHL.U32 R0, R0, 0x100000, RZ ;  /* 0x0010000000007824 */ /* 0x000fe200078e00ff */
[----:B------:R-:W-:-:S04]  /*f8f0*/  LEA R3, R3, 0x3b800000, 0x17 ;  /* 0x3b80000003037811 */ /* 0x000fc800078eb8ff */
[----:B------:R-:W-:-:S05]  /*f900*/  LOP3.LUT R0, R3, R0, R7, 0xfe, !PT ;  /* 0x0000000003007212 */ /* 0x000fca00078efe07 */
[----:B------:R-:W-:-:S04]  /*f910*/  FMUL.FTZ R0, R0, 1 ;  /* 0x3f80000000007820 */ /* 0x000fc80000410000 */
[----:B------:R3:W4:Y:S02]  /*f920*/  F2F.F64.F32 R16, R0 ;  /* 0x0000000000107310 */ /* 0x0007240000201800 */
[----:B---34-:R-:W-:Y:S05]  /*f930*/  BRA `(.L_x_6448) ;  /* 0x0000000400287947 */ /* 0x018fea0003800000 */
.L_x_6461:
        /* <DEDUP_REMOVED lines=22> */
.L_x_6466:
[----:B------:R-:W-:Y:S05]  /*faa0*/  BSYNC.RECONVERGENT B0 ;  /* 0x0000000000007941 */ /* 0x000fea0003800200 */
.L_x_6465:
[----:B------:R-:W-:Y:S02]  /*fab0*/  SHF.L.U32 R0, R0, 0x15, RZ ;  /* 0x0000001500007819 */ /* 0x000fe400000006ff */
[----:B------:R-:W-:-:S04]  /*fac0*/  LEA R3, R3, 0x37800000, 0x17 ;  /* 0x3780000003037811 */ /* 0x000fc800078eb8ff */
[----:B------:R-:W-:-:S05]  /*fad0*/  LOP3.LUT R0, R3, R0, R7, 0xfe, !PT ;  /* 0x0000000003007212 */ /* 0x000fca00078efe07 */
[----:B------:R-:W-:-:S04]  /*fae0*/  FMUL.FTZ R0, R0, 1 ;  /* 0x3f80000000007820 */ /* 0x000fc80000410000 */
[----:B------:R3:W4:Y:S02]  /*faf0*/  F2F.F64.F32 R16, R0 ;  /* 0x0000000000107310 */ /* 0x0007240000201800 */
[----:B---34-:R-:W-:Y:S05]  /*fb00*/  BRA `(.L_x_6448) ;  /* 0x0000000000b47947 */ /* 0x018fea0003800000 */
.L_x_6460:
[----:B------:R-:W-:-:S09]  /*fb10*/  UISETP.NE.AND UP0, UPT, UR4, 0x1c, UPT ;  /* 0x0000001c0400788c */ /* 0x000fd2000bf05270 */
[----:B------:R-:W-:Y:S05]  /*fb20*/  BRA.U !UP0, `(.L_x_6467) ;  /* 0x0000000108a07547 */ /* 0x000fea000b800000 */
[----:B------:R-:W-:-:S09]  /*fb30*/  UISETP.NE.AND UP0, UPT, UR4, 0x1d, UPT ;  /* 0x0000001d0400788c */ /* 0x000fd2000bf05270 */
[----:B------:R-:W-:Y:S05]  /*fb40*/  BRA.U !UP0, `(.L_x_6468) ;  /* 0x0000000108887547 */ /* 0x000fea000b800000 */
[----:B------:R-:W-:-:S09]  /*fb50*/  UISETP.NE.AND UP0, UPT, UR4, 0x2c, UPT ;  /* 0x0000002c0400788c */ /* 0x000fd2000bf05270 */
[----:B------:R-:W-:Y:S05]  /*fb60*/  BRA.U UP0, `(.L_x_6447) ;  /* 0x0000000100347547 */ /* 0x000fea000b800000 */
[----:B------:R-:W3:Y:S01]  /*fb70*/  LDG.E.U8 R0, desc[UR36][R4.64] ;  /* 0x0000002404007981 */ /* 0x000ee2000c1e1100 */
[----:B------:R-:W-:Y:S01]  /*fb80*/  CS2R R18, SRZ ;  /* 0x0000000000127805 */ /* 0x000fe2000001ff00 */
[----:B------:R-:W-:Y:S02]  /*fb90*/  IMAD.MOV.U32 R16, RZ, RZ, 0x0 ;  /* 0x00000000ff107424 */ /* 0x000fe400078e00ff */
[----:B------:R-:W-:Y:S01]  /*fba0*/  IMAD.MOV.U32 R17, RZ, RZ, 0x38000000 ;  /* 0x38000000ff117424 */ /* 0x000fe200078e00ff */
[----:B---3--:R-:W-:-:S13]  /*fbb0*/  ISETP.NE.AND P0, PT, R0, RZ, PT ;  /* 0x000000ff0000720c */ /* 0x008fda0003f05270 */
[----:B------:R-:W-:Y:S05]  /*fbc0*/  @!P0 BRA `(.L_x_6448) ;  /* 0x0000000000848947 */ /* 0x000fea0003800000 */
[----:B------:R-:W-:-:S13]  /*fbd0*/  ISETP.NE.AND P0, PT, R0, 0xff, PT ;  /* 0x000000ff0000780c */ /* 0x000fda0003f05270 */
[----:B------:R-:W-:Y:S01]  /*fbe0*/  @P0 SHF.L.U32 R0, R0, 0x17, RZ ;  /* 0x0000001700000819 */ /* 0x000fe200000006ff */
[----:B------:R-:W-:Y:S02]  /*fbf0*/  @!P0 IMAD.MOV.U32 R16, RZ, RZ, 0x20000000 ;  /* 0x20000000ff108424 */ /* 0x000fe400078e00ff */
[----:B------:R-:W-:Y:S02]  /*fc00*/  @!P0 IMAD.MOV.U32 R17, RZ, RZ, 0x7ff80000 ;  /* 0x7ff80000ff118424 */ /* 0x000fe400078e00ff */
[----:B------:R-:W-:-:S04]  /*fc10*/  @P0 FMUL.FTZ R0, R0, 1 ;  /* 0x3f80000000000820 */ /* 0x000fc80000410000 */
[----:B------:R3:W4:Y:S02]  /*fc20*/  @P0 F2F.F64.F32 R16, R0 ;  /* 0x0000000000100310 */ /* 0x0007240000201800 */
[----:B---34-:R-:W-:Y:S05]  /*fc30*/  BRA `(.L_x_6448) ;  /* 0x0000000000687947 */ /* 0x018fea0003800000 */
.L_x_6447:
[----:B------:R-:W-:Y:S01]  /*fc40*/  MOV R14, 0x228 ;  /* 0x00000228000e7802 */ /* 0x000fe20000000f00 */
[----:B------:R-:W0:Y:S01]  /*fc50*/  LDCU.64 UR4, c[0x4][0x218] ;  /* 0x01004300ff0477ac */ /* 0x000e220008000a00 */
[----:B------:R-:W-:Y:S02]  /*fc60*/  HFMA2 R8, -RZ, RZ, 0, 4.64916229248046875e-06 ;  /* 0x0000004eff087431 */ /* 0x000fe400000001ff */
[----:B------:R-:W-:Y:S01]  /*fc70*/  IMAD.MOV.U32 R12, RZ, RZ, 0x1 ;  /* 0x00000001ff0c7424 */ /* 0x000fe200078e00ff */
[----:B------:R-:W1:Y:S01]  /*fc80*/  LDCU.64 UR6, c[0x4][0x220] ;  /* 0x01004400ff0677ac */ /* 0x000e620008000a00 */
[----:B------:R-:W3:Y:S01]  /*fc90*/  LDC.64 R14, c[0x4][R14] ;  /* 0x010000000e0e7b82 */ /* 0x000ee20000000a00 */
[----:B------:R-:W-:Y:S01]  /*fca0*/  IMAD.MOV.U32 R13, RZ, RZ, RZ ;  /* 0x000000ffff0d7224 */ /* 0x000fe200078e00ff */
[----:B------:R-:W4:Y:S01]  /*fcb0*/  LDCU.64 UR8, c[0x4][0x80] ;  /* 0x01001000ff0877ac */ /* 0x000f220008000a00 */
[----:B0-----:R-:W-:Y:S01]  /*fcc0*/  MOV R4, UR4 ;  /* 0x0000000400047c02 */ /* 0x001fe20008000f00 */
[----:B------:R-:W-:-:S02]  /*fcd0*/  IMAD.U32 R5, RZ, RZ, UR5 ;  /* 0x00000005ff057e24 */ /* 0x000fc4000f8e00ff */
[----:B-1----:R-:W-:Y:S01]  /*fce0*/  IMAD.U32 R6, RZ, RZ, UR6 ;  /* 0x00000006ff067e24 */ /* 0x002fe2000f8e00ff */
[----:B------:R-:W-:Y:S01]  /*fcf0*/  MOV R7, UR7 ;  /* 0x0000000700077c02 */ /* 0x000fe20008000f00 */
[----:B----4-:R-:W-:Y:S02]  /*fd00*/  IMAD.U32 R10, RZ, RZ, UR8 ;  /* 0x00000008ff0a7e24 */ /* 0x010fe4000f8e00ff */
[----:B------:R-:W-:-:S07]  /*fd10*/  IMAD.U32 R11, RZ, RZ, UR9 ;  /* 0x00000009ff0b7e24 */ /* 0x000fce000f8e00ff */
[----:B------:R-:W-:-:S07]  /*fd20*/  LEPC R20, `(.L_x_6469) ;  /* 0x000000001014794e */ /* 0x000fce0000000000 */
[----:B--23-5:R-:W-:Y:S05]  /*fd30*/  CALL.ABS.NOINC R14 ;  /* 0x000000000e007343 */ /* 0x02cfea0003c00000 */
.L_x_6469:
[----:B------:R-:W-:Y:S02]  /*fd40*/  CS2R R16, SRZ ;  /* 0x0000000000107805 */ /* 0x000fe4000001ff00 */
[----:B------:R-:W-:Y:S01]  /*fd50*/  CS2R R18, SRZ ;  /* 0x0000000000127805 */ /* 0x000fe2000001ff00 */
[----:B------:R-:W-:Y:S06]  /*fd60*/  BRA `(.L_x_6448) ;  /* 0x00000000001c7947 */ /* 0x000fec0003800000 */
.L_x_6468:
[----:B------:R-:W3:Y:S01]  /*fd70*/  LDG.E.64 R16, desc[UR36][R4.64] ;  /* 0x0000002404107981 */ /* 0x000ee2000c1e1b00 */
[----:B------:R-:W-:Y:S01]  /*fd80*/  CS2R R18, SRZ ;  /* 0x0000000000127805 */ /* 0x000fe2000001ff00 */
[----:B---3--:R-:W3:Y:S02]  /*fd90*/  I2F.F64.U64 R16, R16 ;  /* 0x0000001000107312 */ /* 0x008ee40000301800 */
[----:B---3--:R-:W-:Y:S05]  /*fda0*/  BRA `(.L_x_6448) ;  /* 0x00000000000c7947 */ /* 0x008fea0003800000 */
.L_x_6467:
[----:B------:R-:W3:Y:S01]  /*fdb0*/  LDG.E R4, desc[UR36][R4.64] ;  /* 0x0000002404047981 */ /* 0x000ee2000c1e1900 */
[----:B------:R-:W-:Y:S01]  /*fdc0*/  CS2R R18, SRZ ;  /* 0x0000000000127805 */ /* 0x000fe2000001ff00 */
[----:B---3--:R0:W1:Y:S06]  /*fdd0*/  I2F.F64.U32 R16, R4 ;  /* 0x0000000400107312 */ /* 0x00806c0000201800 */
.L_x_6448:
[----:B------:R-:W-:Y:S05]  /*fde0*/  BSYNC.RECONVERGENT B6 ;  /* 0x0000000000067941 */ /* 0x000fea0003800200 */
.L_x_6442:
        /* <DEDUP_REMOVED lines=17> */
[----:B---3--:R-:W4:Y:S02]  /*ff00*/  I2F.F64.S16 R4, R4 ;  /* 0x0000000400047312 */ /* 0x008f240000101c00 */
[----:B----4-:R-:W-:Y:S05]  /*ff10*/  BRA `(.L_x_6476) ;  /* 0x0000000c00ec7947 */ /* 0x010fea0003800000 */
.L_x_6474:
[----:B---34-:R-:W3:Y:S01]  /*ff20*/  LDG.E.U8 R4, desc[UR36][R8.64] ;  /* 0x0000002408047981 */ /* 0x018ee2000c1e1100 */
[----:B------:R-:W-:Y:S01]  /*ff30*/  CS2R R6, SRZ ;  /* 0x0000000000067805 */ /* 0x000fe2000001ff00 */
[----:B---3--:R-:W4:Y:S02]  /*ff40*/  I2F.F64.U16 R4, R4 ;  /* 0x0000000400047312 */ /* 0x008f240000101800 */
[----:B----4-:R-:W-:Y:S05]  /*ff50*/  BRA `(.L_x_6476) ;  /* 0x0000000c00dc7947 */ /* 0x010fea0003800000 */
.L_x_6473:
        /* <DEDUP_REMOVED lines=8> */
[----:B---3--:R-:W4:Y:S02]  /*ffe0*/  I2F.F64.S64 R4, R4 ;  /* 0x0000000400047312 */ /* 0x008f240000301c00 */
[----:B----4-:R-:W-:Y:S05]  /*fff0*/  BRA `(.L_x_6476) ;  /* 0x0000000c00b47947 */ /* 0x010fea0003800000 */
.L_x_6478:
[----:B---34-:R-:W3:Y:S01]  /*10000*/  LDG.E R4, desc[UR36][R8.64] ;  /* 0x0000002408047981 */ /* 0x018ee2000c1e1900 */
[----:B------:R-:W-:Y:S01]  /*10010*/  CS2R R6, SRZ ;  /* 0x0000000000067805 */ /* 0x000fe2000001ff00 */
[----:B---3--:R-:W4:Y:S02]  /*10020*/  I2F.F64 R4, R4 ;  /* 0x0000000400047312 */ /* 0x008f240000201c00 */
[----:B----4-:R-:W-:Y:S05]  /*10030*/  BRA `(.L_x_6476) ;  /* 0x0000000c00a47947 */ /* 0x010fea0003800000 */
.L_x_6477:
[----:B---34-:R-:W3:Y:S01]  /*10040*/  LDG.E.U16 R4, desc[UR36][R8.64] ;  /* 0x0000002408047981 */ /* 0x018ee2000c1e1500 */
[----:B------:R-:W-:Y:S01]  /*10050*/  CS2R R6, SRZ ;  /* 0x0000000000067805 */ /* 0x000fe2000001ff00 */
[----:B---3--:R-:W4:Y:S02]  /*10060*/  I2F.F64.S16 R4, R4 ;  /* 0x0000000400047312 */ /* 0x008f240000101c00 */
[----:B----4-:R-:W-:Y:S05]  /*10070*/  BRA `(.L_x_6476) ;  /* 0x0000000c00947947 */ /* 0x010fea0003800000 */
.L_x_6472:
        /* <DEDUP_REMOVED lines=11> */
.L_x_6480:
[----:B------:R-:W2:Y:S01]  /*10130*/  LDG.E.U16 R0, desc[UR36][R8.64] ;  /* 0x0000002408007981 */ /* 0x000ea2000c1e1500 */
[----:B------:R-:W-:Y:S01]  /*10140*/  CS2R R6, SRZ ;  /* 0x0000000000067805 */ /* 0x000fe2000001ff00 */
[----:B--2---:R-:W-:-:S05]  /*10150*/  HADD2.F32 R0, -RZ, R0.H0_H0 ;  /* 0x20000000ff007230 */ /* 0x004fca0000004100 */
[----:B------:R-:W-:-:S04]  /*10160*/  FMUL.FTZ R0, R0, 1 ;  /* 0x3f80000000007820 */ /* 0x000fc80000410000 */
[----:B---34-:R0:W2:Y:S02]  /*10170*/  F2F.F64.F32 R4, R0 ;  /* 0x0000000000047310 */ /* 0x0180a40000201800 */
[----:B0-2---:R-:W-:Y:S05]  /*10180*/  BRA `(.L_x_6476) ;  /* 0x0000000c00507947 */ /* 0x005fea0003800000 */
.L_x_6479:
        /* <DEDUP_REMOVED lines=16> */
.L_x_6482:
[----:B------:R-:W2:Y:S02]  /*10290*/  LDG.E R8, desc[UR36][R8.64] ;  /* 0x0000002408087981 */ /* 0x000ea4000c1e1900 */
[----:B--2---:R-:W-:-:S05]  /*102a0*/  HADD2.F32 R0, -RZ, R8.H0_H0 ;  /* 0x20000008ff007230 */ /* 0x004fca0000004100 */
[----:B---34-:R-:W-:Y:S01]  /*102b0*/  FMUL.FTZ R4, R0, 1 ;  /* 0x3f80000000047820 */ /* 0x018fe20000410000 */
[----:B------:R-:W-:-:S05]  /*102c0*/  HADD2.F32 R0, -RZ, R8.H1_H1 ;  /* 0x30000008ff007230 */ /* 0x000fca0000004100 */
[----:B------:R-:W-:Y:S01]  /*102d0*/  FMUL.FTZ R0, R0, 1 ;  /* 0x3f80000000007820 */ /* 0x000fe20000410000 */
[----:B------:R-:W4:-:S15]  /*102e0*/  F2F.F64.F32 R4, R4 ;  /* 0x0000000400047310 */ /* 0x000f1e0000201800 */
[----:B------:R-:W-:-:S15]  /*102f0*/  NOP ;  /* 0x0000000000007918 */ /* 0x000fde0000000000 */
[----:B------:R-:W-:-:S15]  /*10300*/  NOP ;  /* 0x0000000000007918 */ /* 0x000fde0000000000 */
[----:B------:R-:W-:-:S15]  /*10310*/  NOP ;  /* 0x0000000000007918 */ /* 0x000fde0000000000 */
[----:B------:R-:W-:-:S04]  /*10320*/  NOP ;  /* 0x0000000000007918 */ /* 0x000fc80000000000 */
[----:B------:R0:W2:Y:S02]  /*10330*/  F2F.F64.F32 R6, R0 ;  /* 0x0000000000067310 */ /* 0x0000a40000201800 */
[----:B0-2-4-:R-:W-:Y:S05]  /*10340*/  BRA `(.L_x_6476) ;  /* 0x0000000800e07947 */ /* 0x015fea0003800000 */
.L_x_6481:
[----:B---34-:R4:W5:Y:S01]  /*10350*/  LDG.E.64 R4, desc[UR36][R8.64] ;  /* 0x0000002408047981 */ /* 0x018962000c1e1b00 */
[----:B------:R-:W-:Y:S01]  /*10360*/  CS2R R6, SRZ ;  /* 0x0000000000067805 */ /* 0x000fe2000001ff00 */
[----:B------:R-:W-:Y:S06]  /*10370*/  BRA `(.L_x_6476) ;  /* 0x0000000800d47947 */ /* 0x000fec0003800000 */
.L_x_6471:
        /* <DEDUP_REMOVED lines=14> */
.L_x_6485:
[----:B---34-:R0:W5:Y:S01]  /*10460*/  LDG.E.128 R4, desc[UR36][R8.64] ;  /* 0x0000002408047981 */ /* 0x018162000c1e1d00 */
[----:B------:R-:W-:Y:S05]  /*10470*/  BRA `(.L_x_6476) ;  /* 0x0000000800947947 */ /* 0x000fea0003800000 */
.L_x_6484:
        /* <DEDUP_REMOVED lines=28> */
.L_x_6487:
[----:B---34-:R-:W3:Y:S01]  /*10640*/  LDG.E.U8 R4, desc[UR36][R8.64] ;  /* 0x0000002408047981 */ /* 0x018ee2000c1e1100 */
[----:B------:R-:W-:Y:S02]  /*10650*/  CS2R R6, SRZ ;  /* 0x0000000000067805 */ /* 0x000fe4000001ff00 */
[C---:B---3--:R-:W-:Y:S01]  /*10660*/  SHF.L.U32 R0, R4.reuse, 0x19, RZ ;  /* 0x0000001904007819 */ /* 0x048fe200000006ff */
        /* <DEDUP_REMOVED lines=13> */
.L_x_6486:
[----:B------:R-:W2:Y:S01]  /*10740*/  LDG.E.U16 R0, desc[UR36][R8.64] ;  /* 0x0000002408007981 */ /* 0x000ea2000c1e1500 */
[----:B------:R-:W-:Y:S02]  /*10750*/  CS2R R6, SRZ ;  /* 0x0000000000067805 */ /* 0x000fe4000001ff00 */
[----:B--2---:R-:W-:-:S05]  /*10760*/  SHF.L.U32 R0, R0, 0x10, RZ ;  /* 0x0000001000007819 */ /* 0x004fca00000006ff */
[----:B------:R-:W-:-:S04]  /*10770*/  FMUL.FTZ R0, R0, 1 ;  /* 0x3f80000000007820 */ /* 0x000fc80000410000 */
[----:B---34-:R3:W4:Y:S02]  /*10780*/  F2F.F64.F32 R4, R0 ;  /* 0x0000000000047310 */ /* 0x0187240000201800 */
[----:B---34-:R-:W-:Y:S05]  /*10790*/  BRA `(.L_x_6476) ;  /* 0x0000000400cc7947 */ /* 0x018fea0003800000 */
.L_x_6483:
        /* <DEDUP_REMOVED lines=12> */
.L_x_6490:
        /* <DEDUP_REMOVED lines=22> */
.L_x_6492:
[----:B------:R-:W-:Y:S05]  /*109c0*/  BSYNC.RECONVERGENT B0 ;  /* 0x0000000000007941 */ /* 0x000fea0003800200 */
.L_x_6491:
[----:B------:R-:W-:Y:S01]  /*109d0*/  IMAD.SHL.U32 R0, R0, 0x100000, RZ ;  /* 0x0010000000007824 */ /* 0x000fe200078e00ff */
[----:B------:R-:W-:-:S04]  /*109e0*/  LEA R3, R3, 0x3b800000, 0x17 ;  /* 0x3b80000003037811 */ /* 0x000fc800078eb8ff */
[----:B------:R-:W-:-:S05]  /*109f0*/  LOP3.LUT R0, R3, R0, R9, 0xfe, !PT ;  /* 0x0000000003007212 */ /* 0x000fca00078efe09 */
[----:B------:R-:W-:-:S04]  /*10a00*/  FMUL.FTZ R0, R0, 1 ;  /* 0x3f80000000007820 */ /* 0x000fc80000410000 */
[----:B------:R4:W0:Y:S02]  /*10a10*/  F2F.F64.F32 R4, R0 ;  /* 0x0000000000047310 */ /* 0x0008240000201800 */
[----:B0---4-:R-:W-:Y:S05]  /*10a20*/  BRA `(.L_x_6476) ;  /* 0x0000000400287947 */ /* 0x011fea0003800000 */
.L_x_6489:
        /* <DEDUP_REMOVED lines=22> */
.L_x_6494:
[----:B------:R-:W-:Y:S05]  /*10b90*/  BSYNC.RECONVERGENT B0 ;  /* 0x0000000000007941 */ /* 0x000fea0003800200 */
.L_x_6493:
[----:B------:R-:W-:Y:S01]  /*10ba0*/  IMAD.SHL.U32 R0, R0, 0x200000, RZ ;  /* 0x0020000000007824 */ /* 0x000fe200078e00ff */
[----:B------:R-:W-:-:S04]  /*10bb0*/  LEA R3, R3, 0x37800000, 0x17 ;  /* 0x3780000003037811 */ /* 0x000fc800078eb8ff */
[----:B------:R-:W-:-:S05]  /*10bc0*/  LOP3.LUT R0, R3, R0, R9, 0xfe, !PT ;  /* 0x0000000003007212 */ /* 0x000fca00078efe09 */
[----:B------:R-:W-:-:S04]  /*10bd0*/  FMUL.FTZ R0, R0, 1 ;  /* 0x3f80000000007820 */ /* 0x000fc80000410000 */
[----:B------:R4:W0:Y:S02]  /*10be0*/  F2F.F64.F32 R4, R0 ;  /* 0x0000000000047310 */ /* 0x0008240000201800 */
[----:B0---4-:R-:W-:Y:S05]  /*10bf0*/  BRA `(.L_x_6476) ;  /* 0x0000000000b47947 */ /* 0x011fea0003800000 */
.L_x_6488:
[----:B------:R-:W-:-:S09]  /*10c00*/  UISETP.NE.AND UP0, UPT, UR4, 0x1c, UPT ;  /* 0x0000001c0400788c */ /* 0x000fd2000bf05270 */
[----:B------:R-:W-:Y:S05]  /*10c10*/  BRA.U !UP0, `(.L_x_6495) ;  /* 0x0000000108a07547 */ /* 0x000fea000b800000 */
[----:B------:R-:W-:-:S09]  /*10c20*/  UISETP.NE.AND UP0, UPT, UR4, 0x1d, UPT ;  /* 0x0000001d0400788c */ /* 0x000fd2000bf05270 */
[----:B------:R-:W-:Y:S05]  /*10c30*/  BRA.U !UP0, `(.L_x_6496) ;  /* 0x0000000108887547 */ /* 0x000fea000b800000 */
[----:B------:R-:W-:-:S09]  /*10c40*/  UISETP.NE.AND UP0, UPT, UR4, 0x2c, UPT ;  /* 0x0000002c0400788c */ /* 0x000fd2000bf05270 */
[----:B------:R-:W-:Y:S05]  /*10c50*/  BRA.U UP0, `(.L_x_6475) ;  /* 0x0000000100347547 */ /* 0x000fea000b800000 */
[----:B------:R-:W2:Y:S01]  /*10c60*/  LDG.E.U8 R0, desc[UR36][R8.64] ;  /* 0x0000002408007981 */ /* 0x000ea2000c1e1100 */
[----:B---34-:R-:W-:Y:S01]  /*10c70*/  HFMA2 R5, -RZ, RZ, 0.5, 0 ;  /* 0x38000000ff057431 */ /* 0x018fe200000001ff */
        /* <DEDUP_REMOVED lines=9> */
[----:B------:R4:W0:Y:S02]  /*10d10*/  @P0 F2F.F64.F32 R4, R0 ;  /* 0x0000000000040310 */ /* 0x0008240000201800 */
[----:B0---4-:R-:W-:Y:S05]  /*10d20*/  BRA `(.L_x_6476) ;  /* 0x0000000000687947 */ /* 0x011fea0003800000 */
.L_x_6475:
        /* <DEDUP_REMOVED lines=8> */
[----:B---34-:R-:W-:Y:S02]  /*10db0*/  IMAD.U32 R4, RZ, RZ, UR4 ;  /* 0x00000004ff047e24 */ /* 0x018fe4000f8e00ff */
[----:B------:R-:W-:Y:S01]  /*10dc0*/  IMAD.U32 R5, RZ, RZ, UR5 ;  /* 0x00000005ff057e24 */ /* 0x000fe2000f8e00ff */
[----:B0-----:R-:W-:Y:S01]  /*10dd0*/  MOV R6, UR6 ;  /* 0x0000000600067c02 */ /* 0x001fe20008000f00 */
[----:B------:R-:W-:-:S02]  /*10de0*/  IMAD.U32 R7, RZ, RZ, UR7 ;  /* 0x00000007ff077e24 */ /* 0x000fc4000f8e00ff */
[----:B--2---:R-:W-:Y:S01]  /*10df0*/  IMAD.U32 R10, RZ, RZ, UR8 ;  /* 0x00000008ff0a7e24 */ /* 0x004fe2000f8e00ff */
[----:B------:R-:W-:-:S07]  /*10e00*/  MOV R11, UR9 ;  /* 0x00000009000b7c02 */ /* 0x000fce0008000f00 */
[----:B------:R-:W-:-:S07]  /*10e10*/  LEPC R20, `(.L_x_6497) ;  /* 0x000000001014794e */ /* 0x000fce0000000000 */
[----:B-1---5:R-:W-:Y:S05]  /*10e20*/  CALL.ABS.NOINC R14 ;  /* 0x000000000e007343 */ /* 0x022fea0003c00000 */
.L_x_6497:
[----:B------:R-:W-:Y:S02]  /*10e30*/  CS2R R4, SRZ ;  /* 0x0000000000047805 */ /* 0x000fe4000001ff00 */
[----:B------:R-:W-:Y:S01]  /*10e40*/  CS2R R6, SRZ ;  /* 0x0000000000067805 */ /* 0x000fe2000001ff00 */
[----:B------:R-:W-:Y:S06]  /*10e50*/  BRA `(.L_x_6476) ;  /* 0x00000000001c7947 */ /* 0x000fec0003800000 */
.L_x_6496:
[----:B---34-:R-:W3:Y:S01]  /*10e60*/  LDG.E.64 R4, desc[UR36][R8.64] ;  /* 0x0000002408047981 */ /* 0x018ee2000c1e1b00 */
[----:B------:R-:W-:Y:S01]  /*10e70*/  CS2R R6, SRZ ;  /* 0x0000000000067805 */ /* 0x000fe2000001ff00 */
[----:B---3--:R-:W4:Y:S02]  /*10e80*/  I2F.F64.U64 R4, R4 ;  /* 0x0000000400047312 */ /* 0x008f240000301800 */
[----:B----4-:R-:W-:Y:S05]  /*10e90*/  BRA `(.L_x_6476) ;  /* 0x00000000000c7947 */ /* 0x010fea0003800000 */
.L_x_6495:
[----:B---34-:R-:W3:Y:S01]  /*10ea0*/  LDG.E R4, desc[UR36][R8.64] ;  /* 0x0000002408047981 */ /* 0x018ee2000c1e1900 */
[----:B------:R-:W-:Y:S01]  /*10eb0*/  CS2R R6, SRZ ;  /* 0x0000000000067805 */ /* 0x000fe2000001ff00 */
[----:B---3--:R-:W3:Y:S06]  /*10ec0*/  I2F.F64.U32 R4, R4 ;  /* 0x0000000400047312 */ /* 0x008eec0000201800 */
.L_x_6476:
[----:B------:R-:W-:Y:S05]  /*10ed0*/  BSYNC.RECONVERGENT B6 ;  /* 0x0000000000067941 */ /* 0x000fea0003800200 */
.L_x_6470:
[----:B------:R-:W0:Y:S01]  /*10ee0*/  LDCU.128 UR4, c[0x0][0x670] ;  /* 0x0000ce00ff0477ac */ /* 0x000e220008000c00 */
[----:B------:R-:W1:Y:S01]  /*10ef0*/  LDCU.128 UR8, c[0x0][0x680] ;  /* 0x0000d000ff0877ac */ /* 0x000e620008000c00 */
[----:B0---45:R-:W2:-:S15]  /*10f00*/  DMUL R8, R26, UR6 ;  /* 0x000000061a087c28 */ /* 0x031e9e0008000000 */
        /* <DEDUP_REMOVED lines=32> */
[----:B0-----:R-:W-:-:S05]  /*11110*/  IADD3 R2, P0, PT, R2, UR4, RZ ;  /* 0x0000000402027c10 */ /* 0x001fca000ff1e0ff */
[----:B------:R-:W-:-:S15]  /*11120*/  IMAD.X R3, RZ, RZ, UR5, P0 ;  /* 0x00000005ff037e24 */ /* 0x000fde00080e06ff */
[----:B------:R-:W-:-:S15]  /*11130*/  NOP ;  /* 0x0000000000007918 */ /* 0x000fde0000000000 */
[----:B------:R-:W-:-:S15]  /*11140*/  NOP ;  /* 0x0000000000007918 */ /* 0x000fde0000000000 */
[----:B------:R-:W-:-:S11]  /*11150*/  NOP ;  /* 0x0000000000007918 */ /* 0x000fd60000000000 */
        /* <DEDUP_REMOVED lines=43> */
.L_x_6501:
[----:B------:R-:W0:Y:S02]  /*11410*/  F2I.S64.F64.TRUNC R8, R8 ;  /* 0x0000000800087311 */ /* 0x000e24000030d900 */
[----:B0-----:R-:W-:-:S05]  /*11420*/  IMAD.MOV.U32 R5, RZ, RZ, R8 ;  /* 0x000000ffff057224 */ /* 0x001fca00078e0008 */
[----:B------:R0:W-:Y:S01]  /*11430*/  STG.E.U8 desc[UR36][R2.64], R5 ;  /* 0x0000000502007986 */ /* 0x0001e2000c101124 */
[----:B------:R-:W-:Y:S05]  /*11440*/  BRA `(.L_x_6503) ;  /* 0x0000001000e07947 */ /* 0x000fea0003800000 */
.L_x_6500:
        /* <DEDUP_REMOVED lines=9> */
.L_x_6505:
[----:B------:R-:W0:Y:S02]  /*114e0*/  F2I.F64.TRUNC R9, R8 ;  /* 0x0000000800097311 */ /* 0x000e24000030d100 */
[----:B0-----:R0:W-:Y:S01]  /*114f0*/  STG.E desc[UR36][R2.64], R9 ;  /* 0x0000000902007986 */ /* 0x0011e2000c101924 */
[----:B------:R-:W-:Y:S05]  /*11500*/  BRA `(.L_x_6503) ;  /* 0x0000001000b07947 */ /* 0x000fea0003800000 */
.L_x_6504:
[----:B------:R-:W0:Y:S02]  /*11510*/  F2I.F64.TRUNC R9, R8 ;  /* 0x0000000800097311 */ /* 0x000e24000030d100 */
[----:B0-----:R0:W-:Y:S01]  /*11520*/  STG.E.U16 desc[UR36][R2.64], R9 ;  /* 0x0000000902007986 */ /* 0x0011e2000c101524 */
[----:B------:R-:W-:Y:S05]  /*11530*/  BRA `(.L_x_6503) ;  /* 0x0000001000a47947 */ /* 0x000fea0003800000 */
.L_x_6499:
        /* <DEDUP_REMOVED lines=17> */
.L_x_6507:
        /* <DEDUP_REMOVED lines=12> */
.L_x_6506:
        /* <DEDUP_REMOVED lines=28> */
.L_x_6509:
        /* <DEDUP_REMOVED lines=23> */
.L_x_6508:
[----:B------:R0:W-:Y:S01]  /*11a40*/  STG.E.64 desc[UR36][R2.64], R8 ;  /* 0x0000000802007986 */ /* 0x0001e2000c101b24 */
[----:B------:R-:W-:Y:S05]  /*11a50*/  BRA `(.L_x_6503) ;  /* 0x0000000c005c7947 */ /* 0x000fea0003800000 */
.L_x_6498:
        /* <DEDUP_REMOVED lines=13> */
.L_x_6513:
        /* <DEDUP_REMOVED lines=26> */
.L_x_6516:
[----:B------:R-:W-:-:S04]  /*11cd0*/  SHF.R.U32.HI R5, RZ, 0x18, R5 ;  /* 0x00000018ff057819 */ /* 0x000fc80000011605 */
[----:B------:R-:W-:-:S07]  /*11ce0*/  LOP3.LUT R0, R0, 0x80, R5, 0xf8, !PT ;  /* 0x0000008000007812 */ /* 0x000fce00078ef805 */
.L_x_6515:
[----:B------:R-:W-:Y:S05]  /*11cf0*/  BSYNC.RECONVERGENT B0 ;  /* 0x0000000000007941 */ /* 0x000fea0003800200 */
.L_x_6514:
[----:B------:R0:W-:Y:S01]  /*11d00*/  STG.E.U8 desc[UR36][R2.64], R0 ;  /* 0x0000000002007986 */ /* 0x0001e2000c101124 */
[----:B------:R-:W-:Y:S05]  /*11d10*/  BRA `(.L_x_6503) ;  /* 0x0000000800ac7947 */ /* 0x000fea0003800000 */
.L_x_6512:
        /* <DEDUP_REMOVED lines=26> */
.L_x_6519:
[----:B------:R-:W-:-:S04]  /*11ec0*/  SHF.R.U32.HI R5, RZ, 0x18, R5 ;  /* 0x00000018ff057819 */ /* 0x000fc80000011605 */
[----:B------:R-:W-:-:S07]  /*11ed0*/  LOP3.LUT R0, R0, 0x80, R5, 0xf8, !PT ;  /* 0x0000008000007812 */ /* 0x000fce00078ef805 */
.L_x_6518:
[----:B------:R-:W-:Y:S05]  /*11ee0*/  BSYNC.RECONVERGENT B0 ;  /* 0x0000000000007941 */ /* 0x000fea0003800200 */
.L_x_6517:
[----:B------:R0:W-:Y:S01]  /*11ef0*/  STG.E.U8 desc[UR36][R2.64], R0 ;  /* 0x0000000002007986 */ /* 0x0001e2000c101124 */
[----:B------:R-:W-:Y:S05]  /*11f00*/  BRA `(.L_x_6503) ;  /* 0x0000000800307947 */ /* 0x000fea0003800000 */
.L_x_6511:
        /* <DEDUP_REMOVED lines=30> */
.L_x_6521:
[----:B------:R-:W0:Y:S02]  /*120f0*/  F2I.U64.F64.TRUNC R8, R8 ;  /* 0x0000000800087311 */ /* 0x000e24000030d800 */
[----:B0-----:R0:W-:Y:S01]  /*12100*/  STG.E.64 desc[UR36][R2.64], R8 ;  /* 0x0000000802007986 */ /* 0x0011e2000c101b24 */
[----:B------:R-:W-:Y:S05]  /*12110*/  BRA `(.L_x_6503) ;  /* 0x0000000400ac7947 */ /* 0x000fea0003800000 */
.L_x_6520:
[----:B------:R-:W0:Y:S02]  /*12120*/  F2I.U32.F64.TRUNC R9, R8 ;  /* 0x0000000800097311 */ /* 0x000e24000030d000 */
[----:B0-----:R0:W-:Y:S01]  /*12130*/  STG.E desc[UR36][R2.64], R9 ;  /* 0x0000000902007986 */ /* 0x0011e2000c101924 */
[----:B------:R-:W-:Y:S05]  /*12140*/  BRA `(.L_x_6503) ;  /* 0x0000000400a07947 */ /* 0x000fea0003800000 */
.L_x_6510:
        /* <DEDUP_REMOVED lines=15> */
.L_x_6523:
[----:B------:R4:W-:Y:S01]  /*12240*/  STG.E.128 desc[UR36][R2.64], R8 ;  /* 0x0000000802007986 */ /* 0x0009e2000c101d24 */
[----:B------:R-:W-:Y:S05]  /*12250*/  BRA `(.L_x_6503) ;  /* 0x00000004005c7947 */ /* 0x000fea0003800000 */
.L_x_6522:
[----:B------:R-:W-:-:S09]  /*12260*/  UISETP.NE.AND UP0, UPT, UR6, 0xf, UPT ;  /* 0x0000000f0600788c */ /* 0x000fd2000bf05270 */
[----:B------:R-:W-:Y:S05]  /*12270*/  BRA.U !UP0, `(.L_x_6524) ;  /* 0x0000000508287547 */ /* 0x000fea000b800000 */
[----:B------:R-:W-:-:S09]  /*12280*/  UISETP.NE.AND UP0, UPT, UR6, 0x17, UPT ;  /* 0x000000170600788c */ /* 0x000fd2000bf05270 */
[----:B------:R-:W-:Y:S05]  /*12290*/  BRA.U !UP0, `(.L_x_6525) ;  /* 0x0000000108b07547 */ /* 0x000fea000b800000 */
[----:B------:R-:W-:-:S09]  /*122a0*/  UISETP.NE.AND UP0, UPT, UR6, 0x18, UPT ;  /* 0x000000180600788c */ /* 0x000fd2000bf05270 */
[----:B------:R-:W-:Y:S05]  /*122b0*/  BRA.U !UP0, `(.L_x_6526) ;  /* 0x0000000108447547 */ /* 0x000fea000b800000 */
.L_x_6502:
        /* <DEDUP_REMOVED lines=16> */
.L_x_6527:
[----:B------:R-:W-:Y:S05]  /*123c0*/  BRA `(.L_x_6503) ;  /* 0x0000000400007947 */ /* 0x000fea0003800000 */
.L_x_6526:
        /* <DEDUP_REMOVED lines=21> */
.L_x_6529:
[----:B------:R-:W-:Y:S05]  /*12520*/  BSYNC.RECONVERGENT B0 ;  /* 0x0000000000007941 */ /* 0x000fea0003800200 */
.L_x_6528:
[----:B------:R-:W-:-:S05]  /*12530*/  LOP3.LUT R5, R0, 0x80, R5, 0xf8, !PT ;  /* 0x0000008000057812 */ /* 0x000fca00078ef805 */
[----:B------:R1:W-:Y:S01]  /*12540*/  STG.E.U8 desc[UR36][R2.64], R5 ;  /* 0x0000000502007986 */ /* 0x0003e2000c101124 */
[----:B------:R-:W-:Y:S05]  /*12550*/  BRA `(.L_x_6503) ;  /* 0x00000000009c7947 */ /* 0x000fea0003800000 */
.L_x_6525:
        /* <DEDUP_REMOVED lines=20> */
.L_x_6531:
[----:B------:R-:W-:Y:S02]  /*126a0*/  ISETP.GT.U32.AND P0, PT, R4, 0x7f800000, PT ;  /* 0x7f8000000400780c */ /* 0x000fe40003f04070 */
[----:B------:R-:W-:-:S04]  /*126b0*/  MOV R0, 0x7f ;  /* 0x0000007f00007802 */ /* 0x000fc80000000f00 */
[----:B------:R-:W-:-:S07]  /*126c0*/  SEL R0, R0, 0x7c, P0 ;  /* 0x0000007c00007807 */ /* 0x000fce0000000000 */
.L_x_6532:
[----:B------:R-:W-:Y:S05]  /*126d0*/  BSYNC.RECONVERGENT B0 ;  /* 0x0000000000007941 */ /* 0x000fea0003800200 */
.L_x_6530:
[----:B------:R-:W-:-:S04]  /*126e0*/  SHF.R.U32.HI R5, RZ, 0x18, R5 ;  /* 0x00000018ff057819 */ /* 0x000fc80000011605 */
[----:B------:R-:W-:-:S05]  /*126f0*/  LOP3.LUT R5, R0, 0x80, R5, 0xf8, !PT ;  /* 0x0000008000057812 */ /* 0x000fca00078ef805 */
[----:B------:R0:W-:Y:S01]  /*12700*/  STG.E.U8 desc[UR36][R2.64], R5 ;  /* 0x0000000502007986 */ /* 0x0001e2000c101124 */
[----:B------:R-:W-:Y:S05]  /*12710*/  BRA `(.L_x_6503) ;  /* 0x00000000002c7947 */ /* 0x000fea0003800000 */
.L_x_6524:
        /* <DEDUP_REMOVED lines=11> */
.L_x_6503:
[----:B------:R-:W-:-:S07]  /*127d0*/  VIADD R23, R23, 0x80 ;  /* 0x0000008017177836 */ /* 0x000fce0000000000 */
.L_x_6412:
[----:B------:R-:W-:Y:S05]  /*127e0*/  BSYNC.RECONVERGENT B7 ;  /* 0x0000000000077941 */ /* 0x000fea0003800200 */
.L_x_6411:
[----:B------:R-:W5:Y:S02]  /*127f0*/  LDCU UR4, c[0x0][0x380] ;  /* 0x00007000ff0477ac */ /* 0x000f640008000800 */
[----:B-----5:R-:W-:-:S13]  /*12800*/  ISETP.GE.AND P0, PT, R23, UR4, PT ;  /* 0x0000000417007c0c */ /* 0x020fda000bf06270 */
[----:B------:R-:W-:Y:S05]  /*12810*/  @P0 EXIT ;  /* 0x000000000000094d */ /* 0x000fea0003800000 */
[----:B------:R-:W5:Y:S01]  /*12820*/  LDCU UR4, c[0x0][0x390] ;  /* 0x00007200ff0477ac */ /* 0x000f620008000800 */
[----:B01234-:R-:W-:Y:S01]  /*12830*/  IMAD.MOV.U32 R2, RZ, RZ, RZ ;  /* 0x000000ffff027224 */ /* 0x01ffe200078e00ff */
[----:B------:R-:W-:Y:S01]  /*12840*/  MOV R16, RZ ;  /* 0x000000ff00107202 */ /* 0x000fe20000000f00 */
[----:B------:R-:W-:Y:S02]  /*12850*/  IMAD.MOV.U32 R0, RZ, RZ, RZ ;  /* 0x000000ffff007224 */ /* 0x000fe400078e00ff */
[----:B------:R-:W-:Y:S01]  /*12860*/  IMAD.MOV.U32 R22, RZ, RZ, RZ ;  /* 0x000000ffff167224 */ /* 0x000fe200078e00ff */
[----:B-----5:R-:W-:-:S09]  /*12870*/  UISETP.NE.AND UP0, UPT, UR4, URZ, UPT ;  /* 0x000000ff0400728c */ /* 0x020fd2000bf05270 */
[----:B------:R-:W-:Y:S05]  /*12880*/  BRA.U !UP0, `(.L_x_6533) ;  /* 0x0000001508707547 */ /* 0x000fea000b800000 */
[----:B------:R-:W0:Y:S01]  /*12890*/  LDCU.64 UR4, c[0x0][0x398] ;  /* 0x00007300ff0477ac */ /* 0x000e220008000a00 */
[----:B------:R-:W-:Y:S01]  /*128a0*/  HFMA2 R22, -RZ, RZ, 0, 0 ;  /* 0x00000000ff167431 */ /* 0x000fe200000001ff */
[----:B------:R-:W1:Y:S01]  /*128b0*/  LDCU UR6, c[0x0][0x394] ;  /* 0x00007280ff0677ac */ /* 0x000e620008000800 */
[----:B------:R-:W2:Y:S01]  /*128c0*/  LDCU.128 UR8, c[0x0][0x4c0] ;  /* 0x00009800ff0877ac */ /* 0x000ea20008000c00 */
[----:B------:R-:W-:Y:S02]  /*128d0*/  UISETP.NE.AND UP0, UPT, UR44, URZ, UPT ;  /* 0x000000ff2c00728c */ /* 0x000fe4000bf05270 */
        /* <DEDUP_REMOVED lines=334> */
[----:B------:R-:W2:Y:S03]  /*13dc0*/  LDCU.128 UR8, c[0x0][0x640] ;  /* 0x0000c800ff0877ac */ /* 0x000ea60008000c00 */
        /* <DEDUP_REMOVED lines=8> */
.L_x_6533:
[----:B------:R-:W0:Y:S01]  /*13e50*/  LDCU.128 UR8, c[0x0][0x650] ;  /* 0x0000ca00ff0877ac */ /* 0x000e220008000c00 */
[----:B------:R-:W-:Y:S01]  /*13e60*/  BSSY.RECONVERGENT B6, `(.L_x_6534) ;  /* 0x000010f000067945 */ /* 0x000fe20003800200 */
[----:B------:R-:W-:-:S04]  /*13e70*/  UPRMT UR4, UR39, 0x7771, URZ ;  /* 0x0000777127047896 */ /* 0x000fc800080000ff */
[----:B------:R-:W-:Y:S01]  /*13e80*/  UISETP.GT.AND UP0, UPT, UR4, 0x9, UPT ;  /* 0x000000090400788c */ /* 0x000fe2000bf04270 */
[----:B0-----:R-:W-:Y:S02]  /*13e90*/  IADD3 R22, P0, PT, R22, UR8, RZ ;  /* 0x0000000816167c10 */ /* 0x001fe4000ff1e0ff */
[----:B------:R-:W-:-:S03]  /*13ea0*/  IADD3 R4, P1, PT, R0, UR10, RZ ;  /* 0x0000000a00047c10 */ /* 0x000fc6000ff3e0ff */
        /* <DEDUP_REMOVED lines=13> */
[----:B--2---:R0:W1:Y:S02]  /*13f80*/  I2F.F64.S16 R24, R4 ;  /* 0x0000000400187312 */ /* 0x0040640000101c00 */
[----:B01----:R-:W-:Y:S05]  /*13f90*/  BRA `(.L_x_6540) ;  /* 0x0000000c00ec7947 */ /* 0x003fea0003800000 */
.L_x_6538:
[----:B------:R-:W2:Y:S01]  /*13fa0*/  LDG.E.U8 R4, desc[UR36][R4.64] ;  /* 0x0000002404047981 */ /* 0x000ea2000c1e1100 */
[----:B------:R-:W-:Y:S01]  /*13fb0*/  CS2R R26, SRZ ;  /* 0x00000000001a7805 */ /* 0x000fe2000001ff00 */
[----:B--2---:R0:W1:Y:S02]  /*13fc0*/  I2F.F64.U16 R24, R4 ;  /* 0x0000000400187312 */ /* 0x0040640000101800 */
[----:B01----:R-:W-:Y:S05]  /*13fd0*/  BRA `(.L_x_6540) ;  /* 0x0000000c00dc7947 */ /* 0x003fea0003800000 */
.L_x_6537:
        /* <DEDUP_REMOVED lines=10> */
.L_x_6542:
[----:B------:R-:W2:Y:S01]  /*14080*/  LDG.E R4, desc[UR36][R4.64] ;  /* 0x0000002404047981 */ /* 0x000ea2000c1e1900 */
[----:B------:R-:W-:Y:S01]  /*14090*/  CS2R R26, SRZ ;  /* 0x00000000001a7805 */ /* 0x000fe2000001ff00 */
[----:B--2---:R0:W1:Y:S02]  /*140a0*/  I2F.F64 R24, R4 ;  /* 0x0000000400187312 */ /* 0x0040640000201c00 */
[----:B01----:R-:W-:Y:S05]  /*140b0*/  BRA `(.L_x_6540) ;  /* 0x0000000c00a47947 */ /* 0x003fea0003800000 */
.L_x_6541:
[----:B------:R-:W2:Y:S01]  /*140c0*/  LDG.E.U16 R4, desc[UR36][R4.64] ;  /* 0x0000002404047981 */ /* 0x000ea2000c1e1500 */
[----:B------:R-:W-:Y:S01]  /*140d0*/  CS2R R26, SRZ ;  /* 0x00000000001a7805 */ /* 0x000fe2000001ff00 */
[----:B--2---:R0:W1:Y:S02]  /*140e0*/  I2F.F64.S16 R24, R4 ;  /* 0x0000000400187312 */ /* 0x0040640000101c00 */
[----:B01----:R-:W-:Y:S05]  /*140f0*/  BRA `(.L_x_6540) ;  /* 0x0000000c00947947 */ /* 0x003fea0003800000 */
.L_x_6536:
        /* <DEDUP_REMOVED lines=9> */
[----:B------:R-:W1:Y:S02]  /*14190*/  F2F.F64.F32 R24, R24 ;  /* 0x0000001800187310 */ /* 0x000e640000201800 */
[----:B-1----:R-:W-:Y:S05]  /*141a0*/  BRA `(.L_x_6540) ;  /* 0x0000000c00687947 */ /* 0x002fea0003800000 */
.L_x_6544:
[----:B------:R-:W2:Y:S01]  /*141b0*/  LDG.E.U16 R0, desc[UR36][R4.64] ;  /* 0x0000002404007981 */ /* 0x000ea2000c1e1500 */
[----:B------:R-:W-:Y:S01]  /*141c0*/  CS2R R26, SRZ ;  /* 0x00000000001a7805 */ /* 0x000fe2000001ff00 */
[----:B--2---:R-:W-:-:S05]  /*141d0*/  HADD2.F32 R0, -RZ, R0.H0_H0 ;  /* 0x20000000ff007230 */ /* 0x004fca0000004100 */
[----:B------:R-:W-:-:S04]  /*141e0*/  FMUL.FTZ R0, R0, 1 ;  /* 0x3f80000000007820 */ /* 0x000fc80000410000 */
[----:B------:R1:W2:Y:S02]  /*141f0*/  F2F.F64.F32 R24, R0 ;  /* 0x0000000000187310 */ /* 0x0002a40000201800 */
[----:B-12---:R-:W-:Y:S05]  /*14200*/  BRA `(.L_x_6540) ;  /* 0x0000000c00507947 */ /* 0x006fea0003800000 */
.L_x_6543:
        /* <DEDUP_REMOVED lines=16> */
.L_x_6546:
        /* <DEDUP_REMOVED lines=12> */
.L_x_6545:
[----:B------:R0:W5:Y:S01]  /*143d0*/  LDG.E.64 R24, desc[UR36][R4.64] ;  /* 0x0000002404187981 */ /* 0x000162000c1e1b00 */
[----:B------:R-:W-:Y:S01]  /*143e0*/  CS2R R26, SRZ ;  /* 0x00000000001a7805 */ /* 0x000fe2000001ff00 */
[----:B------:R-:W-:Y:S06]  /*143f0*/  BRA `(.L_x_6540) ;  /* 0x0000000800d47947 */ /* 0x000fec0003800000 */
.L_x_6535:
        /* <DEDUP_REMOVED lines=14> */
.L_x_6549:
[----:B------:R3:W5:Y:S01]  /*144e0*/  LDG.E.128 R24, desc[UR36][R4.64] ;  /* 0x0000002404187981 */ /* 0x000762000c1e1d00 */
[----:B------:R-:W-:Y:S05]  /*144f0*/  BRA `(.L_x_6540) ;  /* 0x0000000800947947 */ /* 0x000fea0003800000 */
.L_x_6548:
[----:B------:R-:W-:-:S09]  /*14500*/  UISETP.NE.AND UP0, UPT, UR4, 0xf, UPT ;  /* 0x0000000f0400788c */ /* 0x000fd2000bf05270 */
[----:B------:R-:W-:Y:S05]  /*14510*/  BRA.U !UP0, `(.L_x_6550) ;  /* 0x0000000108a87547 */ /* 0x000fea000b800000 */
[----:B------:R-:W-:-:S09]  /*14520*/  UISETP.NE.AND UP0, UPT, UR4, 0x17, UPT ;  /* 0x000000170400788c */ /* 0x000fd2000bf05270 */
[----:B------:R-:W-:Y:S05]  /*14530*/  BRA.U !UP0, `(.L_x_6551) ;  /* 0x0000000108607547 */ /* 0x000fea000b800000 */
[----:B------:R-:W-:-:S09]  /*14540*/  UISETP.NE.AND UP0, UPT, UR4, 0x18, UPT ;  /* 0x000000180400788c */ /* 0x000fd2000bf05270 */
[----:B------:R-:W-:Y:S05]  /*14550*/  BRA.U UP0, `(.L_x_6539) ;  /* 0x0000000900147547 */ /* 0x000fea000b800000 */
[----:B------:R-:W2:Y:S01]  /*14560*/  LDG.E.U8 R0, desc[UR36][R4.64] ;  /* 0x0000002404007981 */ /* 0x000ea2000c1e1100 */
[----:B------:R-:W-:Y:S02]  /*14570*/  MOV R7, 0x1f ;  /* 0x0000001f00077802 */ /* 0x000fe40000000f00 */
[----:B------:R-:W-:Y:S01]  /*14580*/  CS2R R26, SRZ ;  /* 0x00000000001a7805 */ /* 0x000fe2000001ff00 */
        /* <DEDUP_REMOVED lines=19> */
.L_x_6551:
[----:B------:R-:W2:Y:S01]  /*146c0*/  LDG.E.U8 R4, desc[UR36][R4.64] ;  /* 0x0000002404047981 */ /* 0x000ea2000c1e1100 */
[----:B------:R-:W-:Y:S02]  /*146d0*/  CS2R R26, SRZ ;  /* 0x00000000001a7805 */ /* 0x000fe4000001ff00 */
        /* <DEDUP_REMOVED lines=14> */
.L_x_6550:
[----:B------:R-:W2:Y:S01]  /*147c0*/  LDG.E.U16 R0, desc[UR36][R4.64] ;  /* 0x0000002404007981 */ /* 0x000ea2000c1e1500 */
[----:B------:R-:W-:Y:S02]  /*147d0*/  CS2R R26, SRZ ;  /* 0x00000000001a7805 */ /* 0x000fe4000001ff00 */
[----:B--2---:R-:W-:-:S05]  /*147e0*/  SHF.L.U32 R0, R0, 0x10, RZ ;  /* 0x0000001000007819 */ /* 0x004fca00000006ff */
[----:B------:R-:W-:-:S04]  /*147f0*/  FMUL.FTZ R0, R0, 1 ;  /* 0x3f80000000007820 */ /* 0x000fc80000410000 */
[----:B------:R4:W0:Y:S02]  /*14800*/  F2F.F64.F32 R24, R0 ;  /* 0x0000000000187310 */ /* 0x0008240000201800 */
[----:B0---4-:R-:W-:Y:S05]  /*14810*/  BRA `(.L_x_6540) ;  /* 0x0000000400cc7947 */ /* 0x011fea0003800000 */
.L_x_6547:
        /* <DEDUP_REMOVED lines=12> */
.L_x_6554:
        /* <DEDUP_REMOVED lines=22> */
.L_x_6556:
[----:B------:R-:W-:Y:S05]  /*14a40*/  BSYNC.RECONVERGENT B0 ;  /* 0x0000000000007941 */ /* 0x000fea0003800200 */
.L_x_6555:
[----:B------:R-:W-:Y:S01]  /*14a50*/  IMAD.SHL.U32 R0, R0, 0x100000, RZ ;  /* 0x0010000000007824 */ /* 0x000fe200078e00ff */
[----:B------:R-:W-:-:S04]  /*14a60*/  LEA R3, R3, 0x3b800000, 0x17 ;  /* 0x3b80000003037811 */ /* 0x000fc800078eb8ff */
[----:B------:R-:W-:-:S05]  /*14a70*/  LOP3.LUT R0, R3, R0, R7, 0xfe, !PT ;  /* 0x0000000003007212 */ /* 0x000fca00078efe07 */
[----:B------:R-:W-:-:S04]  /*14a80*/  FMUL.FTZ R0, R0, 1 ;  /* 0x3f80000000007820 */ /* 0x000fc80000410000 */
[----:B------:R3:W4:Y:S02]  /*14a90*/  F2F.F64.F32 R24, R0 ;  /* 0x0000000000187310 */ /* 0x0007240000201800 */
[----:B---34-:R-:W-:Y:S05]  /*14aa0*/  BRA `(.L_x_6540) ;  /* 0x0000000400287947 */ /* 0x018fea0003800000 */
.L_x_6553:
        /* <DEDUP_REMOVED lines=22> */
.L_x_6558:
[----:B------:R-:W-:Y:S05]  /*14c10*/  BSYNC.RECONVERGENT B0 ;  /* 0x0000000000007941 */ /* 0x000fea0003800200 */
.L_x_6557:
[----:B------:R-:W-:Y:S01]  /*14c20*/  IMAD.SHL.U32 R0, R0, 0x200000, RZ ;  /* 0x0020000000007824 */ /* 0x000fe200078e00ff */
[----:B------:R-:W-:-:S04]  /*14c30*/  LEA R3, R3, 0x37800000, 0x17 ;  /* 0x3780000003037811 */ /* 0x000fc800078eb8ff */
[----:B------:R-:W-:-:S05]  /*14c40*/  LOP3.LUT R0, R3, R0, R7, 0xfe, !PT ;  /* 0x0000000003007212 */ /* 0x000fca00078efe07 */
[----:B------:R-:W-:-:S04]  /*14c50*/  FMUL.FTZ R0, R0, 1 ;  /* 0x3f80000000007820 */ /* 0x000fc80000410000 */
[----:B------:R3:W4:Y:S02]  /*14c60*/  F2F.F64.F32 R24, R0 ;  /* 0x0000000000187310 */ /* 0x0007240000201800 */
[----:B---34-:R-:W-:Y:S05]  /*14c70*/  BRA `(.L_x_6540) ;  /* 0x0000000000b47947 */ /* 0x018fea0003800000 */
.L_x_6552:
[----:B------:R-:W-:-:S09]  /*14c80*/  UISETP.NE.AND UP0, UPT, UR4, 0x1c, UPT ;  /* 0x0000001c0400788c */ /* 0x000fd2000bf05270 */
[----:B------:R-:W-:Y:S05]  /*14c90*/  BRA.U !UP0, `(.L_x_6559) ;  /* 0x0000000108a07547 */ /* 0x000fea000b800000 */
[----:B------:R-:W-:-:S09]  /*14ca0*/  UISETP.NE.AND UP0, UPT, UR4, 0x1d, UPT ;  /* 0x0000001d0400788c */ /* 0x000fd2000bf05270 */
[----:B------:R-:W-:Y:S05]  /*14cb0*/  BRA.U !UP0, `(.L_x_6560) ;  /* 0x0000000108887547 */ /* 0x000fea000b800000 */
[----:B------:R-:W-:-:S09]  /*14cc0*/  UISETP.NE.AND UP0, UPT, UR4, 0x2c, UPT ;  /* 0x0000002c0400788c */ /* 0x000fd2000bf05270 */
[----:B------:R-:W-:Y:S05]  /*14cd0*/  BRA.U UP0, `(.L_x_6539) ;  /* 0x0000000100347547 */ /* 0x000fea000b800000 */
[----:B------:R-:W2:Y:S01]  /*14ce0*/  LDG.E.U8 R0, desc[UR36][R4.64] ;  /* 0x0000002404007981 */ /* 0x000ea2000c1e1100 */
[----:B------:R-:W-:Y:S02]  /*14cf0*/  HFMA2 R25, -RZ, RZ, 0.5, 0 ;  /* 0x38000000ff197431 */ /* 0x000fe400000001ff */
        /* <DEDUP_REMOVED lines=11> */
.L_x_6539:
        /* <DEDUP_REMOVED lines=15> */
[----:B--2---:R-:W-:Y:S05]  /*14ea0*/  CALL.ABS.NOINC R14 ;  /* 0x000000000e007343 */ /* 0x004fea0003c00000 */
.L_x_6561:
[----:B------:R-:W-:Y:S02]  /*14eb0*/  CS2R R26, SRZ ;  /* 0x00000000001a7805 */ /* 0x000fe4000001ff00 */
[----:B------:R-:W-:Y:S01]  /*14ec0*/  CS2R R24, SRZ ;  /* 0x0000000000187805 */ /* 0x000fe2000001ff00 */
[----:B------:R-:W-:Y:S06]  /*14ed0*/  BRA `(.L_x_6540) ;  /* 0x00000000001c7947 */ /* 0x000fec0003800000 */
.L_x_6560:
[----:B------:R-:W2:Y:S01]  /*14ee0*/  LDG.E.64 R24, desc[UR36][R4.64] ;  /* 0x0000002404187981 */ /* 0x000ea2000c1e1b00 */
[----:B------:R-:W-:Y:S01]  /*14ef0*/  CS2R R26, SRZ ;  /* 0x00000000001a7805 */ /* 0x000fe2000001ff00 */
[----:B--2---:R-:W3:Y:S02]  /*14f00*/  I2F.F64.U64 R24, R24 ;  /* 0x0000001800187312 */ /* 0x004ee40000301800 */
[----:B---3--:R-:W-:Y:S05]  /*14f10*/  BRA `(.L_x_6540) ;  /* 0x00000000000c7947 */ /* 0x008fea0003800000 */
.L_x_6559:
[----:B------:R-:W2:Y:S01]  /*14f20*/  LDG.E R4, desc[UR36][R4.64] ;  /* 0x0000002404047981 */ /* 0x000ea2000c1e1900 */
[----:B------:R-:W-:Y:S01]  /*14f30*/  CS2R R26, SRZ ;  /* 0x00000000001a7805 */ /* 0x000fe2000001ff00 */
[----:B--2---:R1:W2:Y:S06]  /*14f40*/  I2F.F64.U32 R24, R4 ;  /* 0x0000000400187312 */ /* 0x0042ac0000201800 */
.L_x_6540:
[----:B------:R-:W-:Y:S05]  /*14f50*/  BSYNC.RECONVERGENT B6 ;  /* 0x0000000000067941 */ /* 0x000fea0003800200 */
.L_x_6534:
        /* <DEDUP_REMOVED lines=19> */
.L_x_6566:
[----:B------:R-:W3:Y:S01]  /*15090*/  LDG.E.U8 R4, desc[UR36][R4.64] ;  /* 0x0000002404047981 */ /* 0x000ee2000c1e1100 */
[----:B------:R-:W-:Y:S01]  /*150a0*/  CS2R R18, SRZ ;  /* 0x0000000000127805 */ /* 0x000fe2000001ff00 */
[----:B---3--:R0:W1:Y:S02]  /*150b0*/  I2F.F64.U16 R16, R4 ;  /* 0x0000000400107312 */ /* 0x0080640000101800 */
[----:B01----:R-:W-:Y:S05]  /*150c0*/  BRA `(.L_x_6568) ;  /* 0x0000000c00dc7947 */ /* 0x003fea0003800000 */
.L_x_6565:
        /* <DEDUP_REMOVED lines=10> */
.L_x_6570:
[----:B------:R-:W3:Y:S01]  /*15170*/  LDG.E R4, desc[UR36][R4.64] ;  /* 0x0000002404047981 */ /* 0x000ee2000c1e1900 */
[----:B------:R-:W-:Y:S01]  /*15180*/  CS2R R18, SRZ ;  /* 0x0000000000127805 */ /* 0x000fe2000001ff00 */
[----:B---3--:R0:W1:Y:S02]  /*15190*/  I2F.F64 R16, R4 ;  /* 0x0000000400107312 */ /* 0x0080640000201c00 */
[----:B01----:R-:W-:Y:S05]  /*151a0*/  BRA `(.L_x_6568) ;  /* 0x0000000c00a47947 */ /* 0x003fea0003800000 */
.L_x_6569:
[----:B------:R-:W3:Y:S01]  /*151b0*/  LDG.E.U16 R4, desc[UR36][R4.64] ;  /* 0x0000002404047981 */ /* 0x000ee2000c1e1500 */
[----:B------:R-:W-:Y:S01]  /*151c0*/  CS2R R18, SRZ ;  /* 0x0000000000127805 */ /* 0x000fe2000001ff00 */
[----:B---3--:R0:W1:Y:S02]  /*151d0*/  I2F.F64.S16 R16, R4 ;  /* 0x0000000400107312 */ /* 0x0080640000101c00 */
[----:B01----:R-:W-:Y:S05]  /*151e0*/  BRA `(.L_x_6568) ;  /* 0x0000000c00947947 */ /* 0x003fea0003800000 */
.L_x_6564:
        /* <DEDUP_REMOVED lines=9> */
[----:B------:R-:W1:Y:S02]  /*15280*/  F2F.F64.F32 R16, R16 ;  /* 0x0000001000107310 */ /* 0x000e640000201800 */
[----:B-1----:R-:W-:Y:S05]  /*15290*/  BRA `(.L_x_6568) ;  /* 0x0000000c00687947 */ /* 0x002fea0003800000 */
.L_x_6572:
[----:B------:R-:W3:Y:S01]  /*152a0*/  LDG.E.U16 R0, desc[UR36][R4.64] ;  /* 0x0000002404007981 */ /* 0x000ee2000c1e1500 */
[----:B------:R-:W-:Y:S01]  /*152b0*/  CS2R R18, SRZ ;  /* 0x0000000000127805 */ /* 0x000fe2000001ff00 */
[----:B---3--:R-:W-:-:S05]  /*152c0*/  HADD2.F32 R0, -RZ, R0.H0_H0 ;  /* 0x20000000ff007230 */ /* 0x008fca0000004100 */
[----:B------:R-:W-:-:S04]  /*152d0*/  FMUL.FTZ R0, R0, 1 ;  /* 0x3f80000000007820 */ /* 0x000fc80000410000 */
[----:B------:R1:W3:Y:S02]  /*152e0*/  F2F.F64.F32 R16, R0 ;  /* 0x0000000000107310 */ /* 0x0002e40000201800 */
[----:B-1-3--:R-:W-:Y:S05]  /*152f0*/  BRA `(.L_x_6568) ;  /* 0x0000000c00507947 */ /* 0x00afea0003800000 */
.L_x_6571:
        /* <DEDUP_REMOVED lines=16> */
.L_x_6574:
        /* <DEDUP_REMOVED lines=12> */
.L_x_6573:
[----:B------:R0:W5:Y:S01]  /*154c0*/  LDG.E.64 R16, desc[UR36][R4.64] ;  /* 0x0000002404107981 */ /* 0x000162000c1e1b00 */
[----:B------:R-:W-:Y:S01]  /*154d0*/  CS2R R18, SRZ ;  /* 0x0000000000127805 */ /* 0x000fe2000001ff00 */
[----:B------:R-:W-:Y:S06]  /*154e0*/  BRA `(.L_x_6568) ;  /* 0x0000000800d47947 */ /* 0x000fec0003800000 */
.L_x_6563:
        /* <DEDUP_REMOVED lines=14> */
.L_x_6577:
[----:B------:R1:W5:Y:S01]  /*155d0*/  LDG.E.128 R16, desc[UR36][R4.64] ;  /* 0x0000002404107981 */ /* 0x000362000c1e1d00 */
[----:B------:R-:W-:Y:S05]  /*155e0*/  BRA `(.L_x_6568) ;  /* 0x0000000800947947 */ /* 0x000fea0003800000 */
.L_x_6576:
        /* <DEDUP_REMOVED lines=28> */
.L_x_6579:
        /* <DEDUP_REMOVED lines=16> */
.L_x_6578:
[----:B------:R-:W3:Y:S01]  /*158b0*/  LDG.E.U16 R0, desc[UR36][R4.64] ;  /* 0x0000002404007981 */ /* 0x000ee2000c1e1500 */
[----:B------:R-:W-:Y:S01]  /*158c0*/  CS2R R18, SRZ ;  /* 0x0000000000127805 */ /* 0x000fe2000001ff00 */
[----:B---3--:R-:W-:-:S04]  /*158d0*/  IMAD.U32 R0, R0, 0x10000, RZ ;  /* 0x0001000000007824 */ /* 0x008fc800078e00ff */
[----:B------:R-:W-:-:S04]  /*158e0*/  FMUL.FTZ R0, R0, 1 ;  /* 0x3f80000000007820 */ /* 0x000fc80000410000 */
[----:B------:R3:W4:Y:S02]  /*158f0*/  F2F.F64.F32 R16, R0 ;  /* 0x0000000000107310 */ /* 0x0007240000201800 */
[----:B---34-:R-:W-:Y:S05]  /*15900*/  BRA `(.L_x_6568) ;  /* 0x0000000400cc7947 */ /* 0x018fea0003800000 */
.L_x_6575:
        /* <DEDUP_REMOVED lines=10> */
[----:B---3--:R0:W1:Y:S02]  /*159b0*/  I2F.F64.U16 R16, R4 ;  /* 0x0000000400107312 */ /* 0x0080640000101800 */
[----:B01----:R-:W-:Y:S05]  /*159c0*/  BRA `(.L_x_6568) ;  /* 0x00000004009c7947 */ /* 0x003fea0003800000 */
.L_x_6582:
        /* <DEDUP_REMOVED lines=22> */
.L_x_6584:
[----:B------:R-:W-:Y:S05]  /*15b30*/  BSYNC.RECONVERGENT B0 ;  /* 0x0000000000007941 */ /* 0x000fea0003800200 */
.L_x_6583:
[----:B------:R-:W-:Y:S02]  /*15b40*/  SHF.L.U32 R0, R0, 0x14, RZ ;  /* 0x0000001400007819 */ /* 0x000fe400000006ff */
[----:B------:R-:W-:-:S04]  /*15b50*/  LEA R3, R3, 0x3b800000, 0x17 ;  /* 0x3b80000003037811 */ /* 0x000fc800078eb8ff */
[----:B------:R-:W-:-:S05]  /*15b60*/  LOP3.LUT R0, R3, R0, R7, 0xfe, !PT ;  /* 0x0000000003007212 */ /* 0x000fca00078efe07 */
[----:B------:R-:W-:-:S04]  /*15b70*/  FMUL.FTZ R0, R0, 1 ;  /* 0x3f80000000007820 */ /* 0x000fc80000410000 */
[----:B------:R0:W1:Y:S02]  /*15b80*/  F2F.F64.F32 R16, R0 ;  /* 0x0000000000107310 */ /* 0x0000640000201800 */
[----:B01----:R-:W-:Y:S05]  /*15b90*/  BRA `(.L_x_6568) ;  /* 0x0000000400287947 */ /* 0x003fea0003800000 */
.L_x_6581:
        /* <DEDUP_REMOVED lines=22> */
.L_x_6586:
[----:B------:R-:W-:Y:S05]  /*15d00*/  BSYNC.RECONVERGENT B0 ;  /* 0x0000000000007941 */ /* 0x000fea0003800200 */
.L_x_6585:
[----:B------:R-:W-:Y:S01]  /*15d10*/  IMAD.SHL.U32 R0, R0, 0x200000, RZ ;  /* 0x0020000000007824 */ /* 0x000fe200078e00ff */
[----:B------:R-:W-:-:S04]  /*15d20*/  LEA R3, R3, 0x37800000, 0x17 ;  /* 0x3780000003037811 */ /* 0x000fc800078eb8ff */
[----:B------:R-:W-:-:S05]  /*15d30*/  LOP3.LUT R0, R3, R0, R7, 0xfe, !PT ;  /* 0x0000000003007212 */ /* 0x000fca00078efe07 */
[----:B------:R-:W-:-:S04]  /*15d40*/  FMUL.FTZ R0, R0, 1 ;  /* 0x3f80000000007820 */ /* 0x000fc80000410000 */
[----:B------:R0:W1:Y:S02]  /*15d50*/  F2F.F64.F32 R16, R0 ;  /* 0x0000000000107310 */ /* 0x0000640000201800 */
[----:B01----:R-:W-:Y:S05]  /*15d60*/  BRA `(.L_x_6568) ;  /* 0x0000000000b47947 */ /* 0x003fea0003800000 */
.L_x_6580:
        /* <DEDUP_REMOVED lines=17> */
[----:B------:R0:W1:Y:S02]  /*15e80*/  @P0 F2F.F64.F32 R16, R0 ;  /* 0x0000000000100310 */ /* 0x0000640000201800 */
[----:B01----:R-:W-:Y:S05]  /*15e90*/  BRA `(.L_x_6568) ;  /* 0x0000000000687947 */ /* 0x003fea0003800000 */
.L_x_6567:
        /* <DEDUP_REMOVED lines=16> */
.L_x_6589:
[----:B------:R-:W-:Y:S02]  /*15fa0*/  CS2R R16, SRZ ;  /* 0x0000000000107805 */ /* 0x000fe4000001ff00 */
[----:B------:R-:W-:Y:S01]  /*15fb0*/  CS2R R18, SRZ ;  /* 0x0000000000127805 */ /* 0x000fe2000001ff00 */
[----:B------:R-:W-:Y:S06]  /*15fc0*/  BRA `(.L_x_6568) ;  /* 0x00000000001c7947 */ /* 0x000fec0003800000 */
.L_x_6588:
[----:B------:R-:W3:Y:S01]  /*15fd0*/  LDG.E.64 R16, desc[UR36][R4.64] ;  /* 0x0000002404107981 */ /* 0x000ee2000c1e1b00 */
[----:B------:R-:W-:Y:S01]  /*15fe0*/  CS2R R18, SRZ ;  /* 0x0000000000127805 */ /* 0x000fe2000001ff00 */
[----:B---3--:R-:W0:Y:S02]  /*15ff0*/  I2F.F64.U64 R16, R16 ;  /* 0x0000001000107312 */ /* 0x008e240000301800 */
[----:B0-----:R-:W-:Y:S05]  /*16000*/  BRA `(.L_x_6568) ;  /* 0x00000000000c7947 */ /* 0x001fea0003800000 */
.L_x_6587:
[----:B------:R-:W3:Y:S01]  /*16010*/  LDG.E R4, desc[UR36][R4.64] ;  /* 0x0000002404047981 */ /* 0x000ee2000c1e1900 */
[----:B------:R-:W-:Y:S01]  /*16020*/  CS2R R18, SRZ ;  /* 0x0000000000127805 */ /* 0x000fe2000001ff00 */
[----:B---3--:R3:W4:Y:S06]  /*16030*/  I2F.F64.U32 R16, R4 ;  /* 0x0000000400107312 */ /* 0x00872c0000201800 */
.L_x_6568:
[----:B------:R-:W-:Y:S05]  /*16040*/  BSYNC.RECONVERGENT B6 ;  /* 0x0000000000067941 */ /* 0x000fea0003800200 */
.L_x_6562:
        /* <DEDUP_REMOVED lines=15> */
[----:B------:R-:W1:Y:S01]  /*16140*/  LDG.E.S8 R2, desc[UR36][R2.64] ;  /* 0x0000002402027981 */ /* 0x000e62000c1e1300 */
[----:B------:R-:W-:Y:S01]  /*16150*/  CS2R R6, SRZ ;  /* 0x0000000000067805 */ /* 0x000fe2000001ff00 */
[----:B-1-3--:R0:W1:Y:S02]  /*16160*/  I2F.F64.S16 R4, R2 ;  /* 0x0000000200047312 */ /* 0x00a0640000101c00 */
[----:B01----:R-:W-:Y:S05]  /*16170*/  BRA `(.L_x_6596) ;  /* 0x0000000c00e87947 */ /* 0x003fea0003800000 */
.L_x_6594:
[----:B------:R-:W1:Y:S01]  /*16180*/  LDG.E.U8 R2, desc[UR36][R2.64] ;  /* 0x0000002402027981 */ /* 0x000e62000c1e1100 */
[----:B------:R-:W-:Y:S01]  /*16190*/  CS2R R6, SRZ ;  /* 0x0000000000067805 */ /* 0x000fe2000001ff00 */
[----:B-1-3--:R0:W1:Y:S02]  /*161a0*/  I2F.F64.U16 R4, R2 ;  /* 0x0000000200047312 */ /* 0x00a0640000101800 */
[----:B01----:R-:W-:Y:S05]  /*161b0*/  BRA `(.L_x_6596) ;  /* 0x0000000c00d87947 */ /* 0x003fea0003800000 */
.L_x_6593:
[----:B------:R-:W-:-:S09]  /*161c0*/  UISETP.NE.AND UP0, UPT, UR4, 0x2, UPT ;  /* 0x000000020400788c */ /* 0x000fd2000bf05270 */
[----:B------:R-:W-:Y:S05]  /*161d0*/  BRA.U !UP0, `(.L_x_6597) ;  /* 0x0000000108307547 */ /* 0x000fea000b800000 */
[----:B------:R-:W-:-:S09]  /*161e0*/  UISETP.NE.AND UP0, UPT, UR4, 0x3, UPT ;  /* 0x000000030400788c */ /* 0x000fd2000bf05270 */
[----:B------:R-:W-:Y:S05]  /*161f0*/  BRA.U !UP0, `(.L_x_6598) ;  /* 0x0000000108187547 */ /* 0x000fea000b800000 */
[----:B------:R-:W-:-:S09]  /*16200*/  UISETP.NE.AND UP0, UPT, UR4, 0x4, UPT ;  /* 0x000000040400788c */ /* 0x000fd2000bf05270 */
[----:B------:R-:W-:Y:S05]  /*16210*/  BRA.U UP0, `(.L_x_6595) ;  /* 0x0000000d00587547 */ /* 0x000fea000b800000 */
[----:B-1-3--:R-:W3:Y:S01]  /*16220*/  LDG.E.64 R4, desc[UR36][R2.64] ;  /* 0x0000002402047981 */ /* 0x00aee2000c1e1b00 */
[----:B------:R-:W-:Y:S01]  /*16230*/  CS2R R6, SRZ ;  /* 0x0000000000067805 */ /* 0x000fe2000001ff00 */
[----:B---3--:R-:W0:Y:S02]  /*16240*/  I2F.F64.S64 R4, R4 ;  /* 0x0000000400047312 */ /* 0x008e240000301c00 */
[----:B0-----:R-:W-:Y:S05]  /*16250*/  BRA `(.L_x_6596) ;  /* 0x0000000c00b07947 */ /* 0x001fea0003800000 */
.L_x_6598:
[----:B------:R-:W1:Y:S01]  /*16260*/  LDG.E R2, desc[UR36][R2.64] ;  /* 0x0000002402027981 */ /* 0x000e62000c1e1900 */
[----:B------:R-:W-:Y:S01]  /*16270*/  CS2R R6, SRZ ;  /* 0x0000000000067805 */ /* 0x000fe2000001ff00 */
[----:B-1-3--:R0:W1:Y:S02]  /*16280*/  I2F.F64 R4, R2 ;  /* 0x0000000200047312 */ /* 0x00a0640000201c00 */
[----:B01----:R-:W-:Y:S05]  /*16290*/  BRA `(.L_x_6596) ;  /* 0x0000000c00a07947 */ /* 0x003fea0003800000 */
.L_x_6597:
[----:B------:R-:W1:Y:S01]  /*162a0*/  LDG.E.U16 R2, desc[UR36][R2.64] ;  /* 0x0000002402027981 */ /* 0x000e62000c1e1500 */
[----:B------:R-:W-:Y:S01]  /*162b0*/  CS2R R6, SRZ ;  /* 0x0000000000067805 */ /* 0x000fe2000001ff00 */
[----:B-1-3--:R0:W1:Y:S02]  /*162c0*/  I2F.F64.S16 R4, R2 ;  /* 0x0000000200047312 */ /* 0x00a0640000101c00 */
[----:B01----:R-:W-:Y:S05]  /*162d0*/  BRA `(.L_x_6596) ;  /* 0x0000000c00907947 */ /* 0x003fea0003800000 */
.L_x_6592:
[----:B------:R-:W-:-:S09]  /*162e0*/  UISETP.GT.AND UP0, UPT, UR4, 0x6, UPT ;  /* 0x000000060400788c */ /* 0x000fd2000bf04270 */
[----:B------:R-:W-:Y:S05]  /*162f0*/  BRA.U UP0, `(.L_x_6599) ;  /* 0x00000001003c7547 */ /* 0x000fea000b800000 */
[----:B------:R-:W-:-:S09]  /*16300*/  UISETP.NE.AND UP0, UPT, UR4, 0x5, UPT ;  /* 0x000000050400788c */ /* 0x000fd2000bf05270 */
[----:B------:R-:W-:Y:S05]  /*16310*/  BRA.U !UP0, `(.L_x_6600) ;  /* 0x00000001081c7547 */ /* 0x000fea000b800000 */
[----:B------:R-:W-:-:S09]  /*16320*/  UISETP.NE.AND UP0, UPT, UR4, 0x6, UPT ;  /* 0x000000060400788c */ /* 0x000fd2000bf05270 */
[----:B------:R-:W-:Y:S05]  /*16330*/  BRA.U UP0, `(.L_x_6595) ;  /* 0x0000000d00107547 */ /* 0x000fea000b800000 */
[----:B-1-3--:R-:W3:Y:S01]  /*16340*/  LDG.E R4, desc[UR36][R2.64] ;  /* 0x0000002402047981 */ /* 0x00aee2000c1e1900 */
[----:B------:R-:W-:Y:S01]  /*16350*/  CS2R R6, SRZ ;  /* 0x0000000000067805 */ /* 0x000fe2000001ff00 */
[----:B---3--:R-:W-:-:S06]  /*16360*/  FMUL.FTZ R4, R4, 1 ;  /* 0x3f80000004047820 */ /* 0x008fcc0000410000 */
[----:B------:R-:W0:Y:S02]  /*16370*/  F2F.F64.F32 R4, R4 ;  /* 0x0000000400047310 */ /* 0x000e240000201800 */
[----:B0-----:R-:W-:Y:S05]  /*16380*/  BRA `(.L_x_6596) ;  /* 0x0000000c00647947 */ /* 0x001fea0003800000 */
.L_x_6600:
[----:B------:R-:W2:Y:S01]  /*16390*/  LDG.E.U16 R0, desc[UR36][R2.64] ;  /* 0x0000002402007981 */ /* 0x000ea2000c1e1500 */
[----:B------:R-:W-:Y:S01]  /*163a0*/  CS2R R6, SRZ ;  /* 0x0000000000067805 */ /* 0x000fe2000001ff00 */
[----:B--2---:R-:W-:-:S05]  /*163b0*/  HADD2.F32 R0, -RZ, R0.H0_H0 ;  /* 0x20000000ff007230 */ /* 0x004fca0000004100 */
[----:B------:R-:W-:-:S04]  /*163c0*/  FMUL.FTZ R0, R0, 1 ;  /* 0x3f80000000007820 */ /* 0x000fc80000410000 */
[----:B-1-3--:R0:W1:Y:S02]  /*163d0*/  F2F.F64.F32 R4, R0 ;  /* 0x0000000000047310 */ /* 0x00a0640000201800 */
[----:B01----:R-:W-:Y:S05]  /*163e0*/  BRA `(.L_x_6596) ;  /* 0x0000000c004c7947 */ /* 0x003fea0003800000 */
.L_x_6599:
[----:B------:R-:W-:-:S09]  /*163f0*/  UISETP.NE.AND UP0, UPT, UR4, 0x7, UPT ;  /* 0x000000070400788c */ /* 0x000fd2000bf05270 */
[----:B------:R-:W-:Y:S05]  /*16400*/  BRA.U !UP0, `(.L_x_6601) ;  /* 0x0000000108687547 */ /* 0x000fea000b800000 */
[----:B------:R-:W-:-:S09]  /*16410*/  UISETP.NE.AND UP0, UPT, UR4, 0x8, UPT ;  /* 0x000000080400788c */ /* 0x000fd2000bf05270 */
[----:B------:R-:W-:Y:S05]  /*16420*/  BRA.U !UP0, `(.L_x_6602) ;  /* 0x0000000108307547 */ /* 0x000fea000b800000 */
[----:B------:R-:W-:-:S09]  /*16430*/  UISETP.NE.AND UP0, UPT, UR4, 0x9, UPT ;  /* 0x000000090400788c */ /* 0x000fd2000bf05270 */
[----:B------:R-:W-:Y:S05]  /*16440*/  BRA.U UP0, `(.L_x_6595) ;  /* 0x0000000900cc7547 */ /* 0x000fea000b800000 */
[----:B------:R-:W1:Y:S02]  /*16450*/  LDG.E.64 R2, desc[UR36][R2.64] ;  /* 0x0000002402027981 */ /* 0x000e64000c1e1b00 */
[----:B-1-3--:R-:W-:Y:S01]  /*16460*/  FMUL.FTZ R4, R2, 1 ;  /* 0x3f80000002047820 */ /* 0x00afe20000410000 */
        /* <DEDUP_REMOVED lines=8> */
.L_x_6602:
[----:B------:R-:W2:Y:S02]  /*164f0*/  LDG.E R2, desc[UR36][R2.64] ;  /* 0x0000002402027981 */ /* 0x000ea4000c1e1900 */
[----:B--2---:R-:W-:-:S05]  /*16500*/  HADD2.F32 R0, -RZ, R2.H0_H0 ;  /* 0x20000002ff007230 */ /* 0x004fca0000004100 */
[----:B-1-3--:R-:W-:Y:S01]  /*16510*/  FMUL.FTZ R4, R0, 1 ;  /* 0x3f80000000047820 */ /* 0x00afe20000410000 */
        /* <DEDUP_REMOVED lines=9> */
.L_x_6601:
[----:B-1-3--:R0:W5:Y:S01]  /*165b0*/  LDG.E.64 R4, desc[UR36][R2.64] ;  /* 0x0000002402047981 */ /* 0x00a162000c1e1b00 */
[----:B------:R-:W-:Y:S01]  /*165c0*/  CS2R R6, SRZ ;  /* 0x0000000000067805 */ /* 0x000fe2000001ff00 */
[----:B------:R-:W-:Y:S06]  /*165d0*/  BRA `(.L_x_6596) ;  /* 0x0000000800d07947 */ /* 0x000fec0003800000 */
.L_x_6591:
        /* <DEDUP_REMOVED lines=10> */
[----:B-1-3--:R-:W-:Y:S02]  /*16680*/  MOV R4, RZ ;  /* 0x000000ff00047202 */ /* 0x00afe40000000f00 */
[----:B--2---:R-:W-:-:S04]  /*16690*/  ISETP.NE.AND P0, PT, R2, RZ, PT ;  /* 0x000000ff0200720c */ /* 0x004fc80003f05270 */
[----:B------:R-:W-:Y:S01]  /*166a0*/  FSEL R5, RZ, 1.875, !P0 ;  /* 0x3ff00000ff057808 */ /* 0x000fe20004000000 */
[----:B------:R-:W-:Y:S08]  /*166b0*/  BRA `(.L_x_6596) ;  /* 0x0000000800987947 */ /* 0x000ff00003800000 */
.L_x_6605:
[----:B-1-3--:R0:W5:Y:S01]  /*166c0*/  LDG.E.128 R4, desc[UR36][R2.64] ;  /* 0x0000002402047981 */ /* 0x00a162000c1e1d00 */
[----:B------:R-:W-:Y:S05]  /*166d0*/  BRA `(.L_x_6596) ;  /* 0x0000000800907947 */ /* 0x000fea0003800000 */
.L_x_6604:
        /* <DEDUP_REMOVED lines=9> */
[C---:B-1-3--:R-:W-:Y:S02]  /*16770*/  LOP3.LUT R4, R0.reuse, 0x7f000000, RZ, 0xc0, !PT ;  /* 0x7f00000000047812 */ /* 0x04afe400078ec0ff */
        /* <DEDUP_REMOVED lines=11> */
[----:B------:R-:W-:Y:S02]  /*16830*/  LOP3.LUT R5, R6, 0x7f800000, R5, 0xf8, !PT ;  /* 0x7f80000006057812 */ /* 0x000fe400078ef805 */
[----:B------:R-:W-:Y:S02]  /*16840*/  CS2R R6, SRZ ;  /* 0x0000000000067805 */ /* 0x000fe4000001ff00 */
[----:B------:R-:W-:-:S04]  /*16850*/  SEL R5, R5, RZ, P0 ;  /* 0x000000ff05057207 */ /* 0x000fc80000000000 */
[----:B------:R-:W-:-:S05]  /*16860*/  LOP3.LUT R5, R5, 0x80000000, R0, 0xf8, !PT ;  /* 0x8000000005057812 */ /* 0x000fca00078ef800 */
[----:B------:R-:W-:-:S06]  /*16870*/  FMUL.FTZ R5, R5, 1 ;  /* 0x3f80000005057820 */ /* 0x000fcc0000410000 */
[----:B------:R-:W0:Y:S02]  /*16880*/  F2F.F64.F32 R4, R5 ;  /* 0x0000000500047310 */ /* 0x000e240000201800 */
[----:B0-----:R-:W-:Y:S05]  /*16890*/  BRA `(.L_x_6596) ;  /* 0x0000000800207947 */ /* 0x001fea0003800000 */
.L_x_6607:
[----:B------:R-:W2:Y:S01]  /*168a0*/  LDG.E.U8 R2, desc[UR36][R2.64] ;  /* 0x0000002402027981 */ /* 0x000ea2000c1e1100 */
[----:B------:R-:W-:Y:S01]  /*168b0*/  CS2R R6, SRZ ;  /* 0x0000000000067805 */ /* 0x000fe2000001ff00 */
[C---:B--2---:R-:W-:Y:S01]  /*168c0*/  IMAD.SHL.U32 R0, R2.reuse, 0x2000000, RZ ;  /* 0x0200000002007824 */ /* 0x044fe200078e00ff */
[----:B-1----:R-:W-:-:S04]  /*168d0*/  SHF.L.U32 R5, R2, 0x8, RZ ;  /* 0x0000000802057819 */ /* 0x002fc800000006ff */
[----:B------:R-:W-:-:S13]  /*168e0*/  ISETP.GE.U32.AND P0, PT, R0, 0x8000000, PT ;  /* 0x080000000000780c */ /* 0x000fda0003f06070 */
[C---:B---3--:R-:W-:Y:S02]  /*168f0*/  @!P0 LOP3.LUT R4, R5.reuse, 0x7f00, RZ, 0xc0, !PT ;  /* 0x00007f0005048812 */ /* 0x048fe400078ec0ff */
[----:B------:R-:W-:Y:S02]  /*16900*/  @P0 LEA.HI R0, R0, 0x70000000, RZ, 0x1c ;  /* 0x7000000000000811 */ /* 0x000fe400078fe0ff */
[----:B------:R-:W-:Y:S02]  /*16910*/  @!P0 LOP3.LUT R4, R4, 0x3f000000, RZ, 0xfc, !PT ;  /* 0x3f00000004048812 */ /* 0x000fe400078efcff */
[----:B------:R-:W-:Y:S01]  /*16920*/  PRMT R5, R5, 0x9910, RZ ;  /* 0x0000991005057816 */ /* 0x000fe200000000ff */
[----:B------:R-:W-:Y:S02]  /*16930*/  @P0 FMUL.FTZ R0, R0, 1.9259299443872358531e-34 ;  /* 0x0780000000000820 */ /* 0x000fe40000410000 */
[----:B------:R-:W-:-:S05]  /*16940*/  @!P0 FADD.FTZ R0, R4, -0.5 ;  /* 0xbf00000004008421 */ /* 0x000fca0000010000 */
[----:B------:R-:W-:-:S05]  /*16950*/  LOP3.LUT R0, R0, 0x80000000, R5, 0xf8, !PT ;  /* 0x8000000000007812 */ /* 0x000fca00078ef805 */
[----:B------:R-:W-:-:S04]  /*16960*/  FMUL.FTZ R0, R0, 1 ;  /* 0x3f80000000007820 */ /* 0x000fc80000410000 */
[----:B------:R0:W1:Y:S02]  /*16970*/  F2F.F64.F32 R4, R0 ;  /* 0x0000000000047310 */ /* 0x0000640000201800 */
[----:B01----:R-:W-:Y:S05]  /*16980*/  BRA `(.L_x_6596) ;  /* 0x0000000400e47947 */ /* 0x003fea0003800000 */
.L_x_6606:
[----:B------:R-:W2:Y:S01]  /*16990*/  LDG.E.U16 R0, desc[UR36][R2.64] ;  /* 0x0000002402007981 */ /* 0x000ea2000c1e1500 */
[----:B------:R-:W-:Y:S01]  /*169a0*/  CS2R R6, SRZ ;  /* 0x0000000000067805 */ /* 0x000fe2000001ff00 */
[----:B--2---:R-:W-:-:S04]  /*169b0*/  IMAD.U32 R0, R0, 0x10000, RZ ;  /* 0x0001000000007824 */ /* 0x004fc800078e00ff */
[----:B------:R-:W-:-:S04]  /*169c0*/  FMUL.FTZ R0, R0, 1 ;  /* 0x3f80000000007820 */ /* 0x000fc80000410000 */
[----:B-1-3--:R0:W1:Y:S02]  /*169d0*/  F2F.F64.F32 R4, R0 ;  /* 0x0000000000047310 */ /* 0x00a0640000201800 */
[----:B01----:R-:W-:Y:S05]  /*169e0*/  BRA `(.L_x_6596) ;  /* 0x0000000400cc7947 */ /* 0x003fea0003800000 */
.L_x_6603:
        /* <DEDUP_REMOVED lines=8> */
[----:B------:R-:W1:Y:S01]  /*16a70*/  LDG.E.U16 R2, desc[UR36][R2.64] ;  /* 0x0000002402027981 */ /* 0x000e62000c1e1500 */
[----:B------:R-:W-:Y:S01]  /*16a80*/  CS2R R6, SRZ ;  /* 0x0000000000067805 */ /* 0x000fe2000001ff00 */
[----:B-1-3--:R0:W1:Y:S02]  /*16a90*/  I2F.F64.U16 R4, R2 ;  /* 0x0000000200047312 */ /* 0x00a0640000101800 */
[----:B01----:R-:W-:Y:S05]  /*16aa0*/  BRA `(.L_x_6596) ;  /* 0x00000004009c7947 */ /* 0x003fea0003800000 */
.L_x_6610:
[----:B------:R-:W2:Y:S01]  /*16ab0*/  LDG.E.U8 R3, desc[UR36][R2.64] ;  /* 0x0000002402037981 */ /* 0x000ea2000c1e1100 */
[----:B------:R-:W-:Y:S02]  /*16ac0*/  CS2R R6, SRZ ;  /* 0x0000000000067805 */ /* 0x000fe4000001ff00 */
[----:B-1-3--:R-:W-:Y:S02]  /*16ad0*/  CS2R R4, SRZ ;  /* 0x0000000000047805 */ /* 0x00afe4000001ff00 */
        /* <DEDUP_REMOVED lines=19> */
.L_x_6612:
[----:B------:R-:W-:Y:S05]  /*16c10*/  BSYNC.RECONVERGENT B0 ;  /* 0x0000000000007941 */ /* 0x000fea0003800200 */
.L_x_6611:
[----:B------:R-:W-:Y:S02]  /*16c20*/  SHF.L.U32 R0, R0, 0x14, RZ ;  /* 0x0000001400007819 */ /* 0x000fe400000006ff */
[----:B------:R-:W-:-:S04]  /*16c30*/  LEA R2, R2, 0x3b800000, 0x17 ;  /* 0x3b80000002027811 */ /* 0x000fc800078eb8ff */
[----:B------:R-:W-:-:S05]  /*16c40*/  LOP3.LUT R0, R2, R0, R9, 0xfe, !PT ;  /* 0x0000000002007212 */ /* 0x000fca00078efe09 */
[----:B------:R-:W-:-:S04]  /*16c50*/  FMUL.FTZ R0, R0, 1 ;  /* 0x3f80000000007820 */ /* 0x000fc80000410000 */
[----:B------:R0:W1:Y:S02]  /*16c60*/  F2F.F64.F32 R4, R0 ;  /* 0x0000000000047310 */ /* 0x0000640000201800 */
[----:B01----:R-:W-:Y:S05]  /*16c70*/  BRA `(.L_x_6596) ;  /* 0x0000000400287947 */ /* 0x003fea0003800000 */
.L_x_6609:
[----:B------:R-:W2:Y:S01]  /*16c80*/  LDG.E.U8 R3, desc[UR36][R2.64] ;  /* 0x0000002402037981 */ /* 0x000ea2000c1e1100 */
[----:B------:R-:W-:Y:S02]  /*16c90*/  CS2R R6, SRZ ;  /* 0x0000000000067805 */ /* 0x000fe4000001ff00 */
[----:B-1-3--:R-:W-:Y:S02]  /*16ca0*/  CS2R R4, SRZ ;  /* 0x0000000000047805 */ /* 0x00afe4000001ff00 */
        /* <DEDUP_REMOVED lines=19> */
.L_x_6614:
[----:B------:R-:W-:Y:S05]  /*16de0*/  BSYNC.RECONVERGENT B0 ;  /* 0x0000000000007941 */ /* 0x000fea0003800200 */
.L_x_6613:
[----:B------:R-:W-:Y:S01]  /*16df0*/  IMAD.SHL.U32 R0, R0, 0x200000, RZ ;  /* 0x0020000000007824 */ /* 0x000fe200078e00ff */
[----:B------:R-:W-:-:S04]  /*16e00*/  LEA R2, R2, 0x37800000, 0x17 ;  /* 0x3780000002027811 */ /* 0x000fc800078eb8ff */
[----:B------:R-:W-:-:S05]  /*16e10*/  LOP3.LUT R0, R2, R0, R9, 0xfe, !PT ;  /* 0x0000000002007212 */ /* 0x000fca00078efe09 */
[----:B------:R-:W-:-:S04]  /*16e20*/  FMUL.FTZ R0, R0, 1 ;  /* 0x3f80000000007820 */ /* 0x000fc80000410000 */
[----:B------:R0:W1:Y:S02]  /*16e30*/  F2F.F64.F32 R4, R0 ;  /* 0x0000000000047310 */ /* 0x0000640000201800 */
[----:B01----:R-:W-:Y:S05]  /*16e40*/  BRA `(.L_x_6596) ;  /* 0x0000000000b47947 */ /* 0x003fea0003800000 */
.L_x_6608:
[----:B------:R-:W-:-:S09]  /*16e50*/  UISETP.NE.AND UP0, UPT, UR4, 0x1c, UPT ;  /* 0x0000001c0400788c */ /* 0x000fd2000bf05270 */
[----:B------:R-:W-:Y:S05]  /*16e60*/  BRA.U !UP0, `(.L_x_6615) ;  /* 0x0000000108a07547 */ /* 0x000fea000b800000 */
[----:B------:R-:W-:-:S09]  /*16e70*/  UISETP.NE.AND UP0, UPT, UR4, 0x1d, UPT ;  /* 0x0000001d0400788c */ /* 0x000fd2000bf05270 */
[----:B------:R-:W-:Y:S05]  /*16e80*/  BRA.U !UP0, `(.L_x_6616) ;  /* 0x0000000108887547 */ /* 0x000fea000b800000 */
[----:B------:R-:W-:-:S09]  /*16e90*/  UISETP.NE.AND UP0, UPT, UR4, 0x2c, UPT ;  /* 0x0000002c0400788c */ /* 0x000fd2000bf05270 */
[----:B------:R-:W-:Y:S05]  /*16ea0*/  BRA.U UP0, `(.L_x_6595) ;  /* 0x0000000100347547 */ /* 0x000fea000b800000 */
[----:B------:R-:W2:Y:S01]  /*16eb0*/  LDG.E.U8 R0, desc[UR36][R2.64] ;  /* 0x0000002402007981 */ /* 0x000ea2000c1e1100 */
[----:B-1-3--:R-:W-:Y:S01]  /*16ec0*/  HFMA2 R4, -RZ, RZ, 0, 0 ;  /* 0x00000000ff047431 */ /* 0x00afe200000001ff */
        /* <DEDUP_REMOVED lines=9> */
[----:B------:R1:W3:Y:S02]  /*16f60*/  @P0 F2F.F64.F32 R4, R0 ;  /* 0x0000000000040310 */ /* 0x0002e40000201800 */
[----:B-1-3--:R-:W-:Y:S05]  /*16f70*/  BRA `(.L_x_6596) ;  /* 0x0000000000687947 */ /* 0x00afea0003800000 */
.L_x_6595:
[----:B------:R-:W-:Y:S01]  /*16f80*/  MOV R2, 0x228 ;  /* 0x0000022800027802 */ /* 0x000fe20000000f00 */
[----:B------:R-:W1:Y:S01]  /*16f90*/  LDCU.64 UR4, c[0x4][0x218] ;  /* 0x01004300ff0477ac */ /* 0x000e620008000a00 */
[----:B------:R-:W-:Y:S02]  /*16fa0*/  HFMA2 R12, -RZ, RZ, 0, 5.9604644775390625e-08 ;  /* 0x00000001ff0c7431 */ /* 0x000fe400000001ff */
[----:B------:R-:W-:Y:S01]  /*16fb0*/  IMAD.MOV.U32 R8, RZ, RZ, 0x4e ;  /* 0x0000004eff087424 */ /* 0x000fe200078e00ff */
[----:B------:R-:W0:Y:S01]  /*16fc0*/  LDCU.64 UR6, c[0x4][0x220] ;  /* 0x01004400ff0677ac */ /* 0x000e220008000a00 */
[----:B------:R-:W2:Y:S01]  /*16fd0*/  LDC.64 R2, c[0x4][R2] ;  /* 0x0100000002027b82 */ /* 0x000ea20000000a00 */
[----:B------:R-:W-:Y:S01]  /*16fe0*/  IMAD.MOV.U32 R13, RZ, RZ, RZ ;  /* 0x000000ffff0d7224 */ /* 0x000fe200078e00ff */
[----:B------:R-:W4:Y:S01]  /*16ff0*/  LDCU.64 UR8, c[0x4][0x80] ;  /* 0x01001000ff0877ac */ /* 0x000f220008000a00 */
[----:B-1-3--:R-:W-:Y:S01]  /*17000*/  IMAD.U32 R4, RZ, RZ, UR4 ;  /* 0x00000004ff047e24 */ /* 0x00afe2000f8e00ff */
[----:B------:R-:W-:Y:S01]  /*17010*/  MOV R5, UR5 ;  /* 0x0000000500057c02 */ /* 0x000fe20008000f00 */
[----:B0-----:R-:W-:-:S02]  /*17020*/  IMAD.U32 R6, RZ, RZ, UR6 ;  /* 0x00000006ff067e24 */ /* 0x001fc4000f8e00ff */
[----:B------:R-:W-:Y:S01]  /*17030*/  IMAD.U32 R7, RZ, RZ, UR7 ;  /* 0x00000007ff077e24 */ /* 0x000fe2000f8e00ff */
[----:B----4-:R-:W-:Y:S01]  /*17040*/  MOV R10, UR8 ;  /* 0x00000008000a7c02 */ /* 0x010fe20008000f00 */
[----:B------:R-:W-:-:S07]  /*17050*/  IMAD.U32 R11, RZ, RZ, UR9 ;  /* 0x00000009ff0b7e24 */ /* 0x000fce000f8e00ff */
[----:B------:R-:W-:-:S07]  /*17060*/  LEPC R20, `(.L_x_6617) ;  /* 0x000000001014794e */ /* 0x000fce0000000000 */
[----:B--2--5:R-:W-:Y:S05]  /*17070*/  CALL.ABS.NOINC R2 ;  /* 0x0000000002007343 */ /* 0x024fea0003c00000 */
.L_x_6617:
[----:B------:R-:W-:Y:S02]  /*17080*/  CS2R R4, SRZ ;  /* 0x0000000000047805 */ /* 0x000fe4000001ff00 */
[----:B------:R-:W-:Y:S01]  /*17090*/  CS2R R6, SRZ ;  /* 0x0000000000067805 */ /* 0x000fe2000001ff00 */
[----:B------:R-:W-:Y:S06]  /*170a0*/  BRA `(.L_x_6596) ;  /* 0x00000000001c7947 */ /* 0x000fec0003800000 */
.L_x_6616:
[----:B-1-3--:R-:W3:Y:S01]  /*170b0*/  LDG.E.64 R4, desc[UR36][R2.64] ;  /* 0x0000002402047981 */ /* 0x00aee2000c1e1b00 */
[----:B------:R-:W-:Y:S01]  /*170c0*/  CS2R R6, SRZ ;  /* 0x0000000000067805 */ /* 0x000fe2000001ff00 */
[----:B---3--:R-:W1:Y:S02]  /*170d0*/  I2F.F64.U64 R4, R4 ;  /* 0x0000000400047312 */ /* 0x008e640000301800 */
[----:B-1----:R-:W-:Y:S05]  /*170e0*/  BRA `(.L_x_6596) ;  /* 0x00000000000c7947 */ /* 0x002fea0003800000 */
.L_x_6615:
[----:B------:R-:W1:Y:S01]  /*170f0*/  LDG.E R2, desc[UR36][R2.64] ;  /* 0x0000002402027981 */ /* 0x000e62000c1e1900 */
[----:B------:R-:W-:Y:S01]  /*17100*/  CS2R R6, SRZ ;  /* 0x0000000000067805 */ /* 0x000fe2000001ff00 */
[----:B-1-3--:R1:W3:Y:S06]  /*17110*/  I2F.F64.U32 R4, R2 ;  /* 0x0000000200047312 */ /* 0x00a2ec0000201800 */
.L_x_6596:
[----:B------:R-:W-:Y:S05]  /*17120*/  BSYNC.RECONVERGENT B6 ;  /* 0x0000000000067941 */ /* 0x000fea0003800200 */
.L_x_6590:
[----:B------:R-:W0:Y:S01]  /*17130*/  LDCU.128 UR4, c[0x0][0x670] ;  /* 0x0000ce00ff0477ac */ /* 0x000e220008000c00 */
[----:B------:R-:W3:Y:S01]  /*17140*/  LDCU.128 UR8, c[0x0][0x680] ;  /* 0x0000d000ff0877ac */ /* 0x000ee20008000c00 */
[----:B01---5:R-:W2:-:S15]  /*17150*/  DMUL R2, R26, UR6 ;  /* 0x000000061a027c28 */ /* 0x023e9e0008000000 */
        /* <DEDUP_REMOVED lines=9> */
[----:B------:R-:W0:-:S15]  /*171f0*/  DMUL R24, R24, UR6 ;  /* 0x0000000618187c28 */ /* 0x000e1e0008000000 */
[----:B------:R-:W-:-:S15]  /*17200*/  NOP ;  /* 0x0000000000007918 */ /* 0x000fde0000000000 */
[----:B------:R-:W-:-:S15]  /*17210*/  NOP ;  /* 0x0000000000007918 */ /* 0x000fde0000000000 */
[----:B------:R-:W-:-:S15]  /*17220*/  NOP ;  /* 0x0000000000007918 */ /* 0x000fde0000000000 */
[----:B------:R-:W-:-:S04]  /*17230*/  NOP ;  /* 0x0000000000007918 */ /* 0x000fc80000000000 */
[----:B0-----:R-:W-:Y:S01]  /*17240*/  DFMA R24, R26, UR4, R24 ;  /* 0x000000041a187c2b */ /* 0x001fe20008000018 */
[----:B------:R-:W-:-:S04]  /*17250*/  ULOP3.LUT UR4, UR39, 0xff, URZ, 0xc0, !UPT ;  /* 0x000000ff27047892 */ /* 0x000fc8000f8ec0ff */
[----:B------:R-:W-:-:S15]  /*17260*/  UISETP.GT.AND UP0, UPT, UR4, 0x9, UPT ;  /* 0x000000090400788c */ /* 0x000fde000bf04270 */
[----:B------:R-:W-:-:S15]  /*17270*/  NOP ;  /* 0x0000000000007918 */ /* 0x000fde0000000000 */
[----:B------:R-:W-:-:S15]  /*17280*/  NOP ;  /* 0x0000000000007918 */ /* 0x000fde0000000000 */
[----:B------:R-:W-:-:S14]  /*17290*/  NOP ;  /* 0x0000000000007918 */ /* 0x000fdc0000000000 */
[----:B---3--:R-:W0:-:S15]  /*172a0*/  DMUL R8, R18, UR10 ;  /* 0x0000000a12087c28 */ /* 0x008e1e0008000000 */
[----:B------:R-:W-:-:S15]  /*172b0*/  NOP ;  /* 0x0000000000007918 */ /* 0x000fde0000000000 */
[----:B------:R-:W-:-:S15]  /*172c0*/  NOP ;  /* 0x0000000000007918 */ /* 0x000fde0000000000 */
[----:B------:R-:W-:-:S15]  /*172d0*/  NOP ;  /* 0x0000000000007918 */ /* 0x000fde0000000000 */
[----:B------:R-:W-:-:S04]  /*172e0*/  NOP ;  /* 0x0000000000007918 */ /* 0x000fc80000000000 */
[----:B----4-:R-:W1:-:S15]  /*172f0*/  DMUL R10, R16, UR10 ;  /* 0x0000000a100a7c28 */ /* 0x010e5e0008000000 */
        /* <DEDUP_REMOVED lines=19> */
[----:B------:R-:W1:-:S15]  /*17430*/  DMUL R10, R10, R4 ;  /* 0x000000040a0a7228 */ /* 0x000e5e0000000000 */
        /* <DEDUP_REMOVED lines=30> */
[----:B0-----:R-:W-:Y:S01]  /*17620*/  STG.E.U8 desc[UR36][R22.64], R5 ;  /* 0x0000000516007986 */ /* 0x001fe2000c101124 */
[----:B------:R-:W-:Y:S05]  /*17630*/  EXIT ;  /* 0x000000000000794d */ /* 0x000fea0003800000 */
.L_x_6621:
[----:B------:R-:W0:Y:S02]  /*17640*/  F2I.S64.F64.TRUNC R4, R4 ;  /* 0x0000000400047311 */ /* 0x000e24000030d900 */
[----:B0-----:R-:W-:-:S05]  /*17650*/  IMAD.MOV.U32 R3, RZ, RZ, R4 ;  /* 0x000000ffff037224 */ /* 0x001fca00078e0004 */
[----:B------:R-:W-:Y:S01]  /*17660*/  STG.E.U8 desc[UR36][R22.64], R3 ;  /* 0x0000000316007986 */ /* 0x000fe2000c101124 */
[----:B------:R-:W-:Y:S05]  /*17670*/  EXIT ;  /* 0x000000000000794d */ /* 0x000fea0003800000 */
.L_x_6620:
[----:B------:R-:W-:-:S09]  /*17680*/  UISETP.NE.AND UP0, UPT, UR4, 0x2, UPT ;  /* 0x000000020400788c */ /* 0x000fd2000bf05270 */
[----:B------:R-:W-:Y:S05]  /*17690*/  BRA.U !UP0, `(.L_x_6623) ;  /* 0x0000000108287547 */ /* 0x000fea000b800000 */
[----:B------:R-:W-:-:S09]  /*176a0*/  UISETP.NE.AND UP0, UPT, UR4, 0x3, UPT ;  /* 0x000000030400788c */ /* 0x000fd2000bf05270 */
[----:B------:R-:W-:Y:S05]  /*176b0*/  BRA.U !UP0, `(.L_x_6624) ;  /* 0x0000000108147547 */ /* 0x000fea000b800000 */
[----:B------:R-:W-:-:S09]  /*176c0*/  UISETP.NE.AND UP0, UPT, UR4, 0x4, UPT ;  /* 0x000000040400788c */ /* 0x000fd2000bf05270 */
[----:B------:R-:W-:Y:S05]  /*176d0*/  BRA.U UP0, `(.L_x_6622) ;  /* 0x0000000d00847547 */ /* 0x000fea000b800000 */
[----:B------:R-:W0:Y:S02]  /*176e0*/  F2I.S64.F64.TRUNC R4, R4 ;  /* 0x0000000400047311 */ /* 0x000e24000030d900 */
[----:B0-----:R-:W-:Y:S01]  /*176f0*/  STG.E.64 desc[UR36][R22.64], R4 ;  /* 0x0000000416007986 */ /* 0x001fe2000c101b24 */
[----:B------:R-:W-:Y:S05]  /*17700*/  EXIT ;  /* 0x000000000000794d */ /* 0x000fea0003800000 */
.L_x_6624:
[----:B------:R-:W0:Y:S02]  /*17710*/  F2I.F64.TRUNC R5, R4 ;  /* 0x0000000400057311 */ /* 0x000e24000030d100 */
[----:B0-----:R-:W-:Y:S01]  /*17720*/  STG.E desc[UR36][R22.64], R5 ;  /* 0x0000000516007986 */ /* 0x001fe2000c101924 */
[----:B------:R-:W-:Y:S05]  /*17730*/  EXIT ;  /* 0x000000000000794d */ /* 0x000fea0003800000 */
.L_x_6623:
[----:B------:R-:W0:Y:S02]  /*17740*/  F2I.F64.TRUNC R5, R4 ;  /* 0x0000000400057311 */ /* 0x000e24000030d100 */
[----:B0-----:R-:W-:Y:S01]  /*17750*/  STG.E.U16 desc[UR36][R22.64], R5 ;  /* 0x0000000516007986 */ /* 0x001fe2000c101524 */
[----:B------:R-:W-:Y:S05]  /*17760*/  EXIT ;  /* 0x000000000000794d */ /* 0x000fea0003800000 */
.L_x_6619:
        /* <DEDUP_REMOVED lines=15> */
[----:B------:R-:W-:Y:S01]  /*17860*/  STG.E desc[UR36][R22.64], R3 ;  /* 0x0000000316007986 */ /* 0x000fe2000c101924 */
[----:B------:R-:W-:Y:S05]  /*17870*/  EXIT ;  /* 0x000000000000794d */ /* 0x000fea0003800000 */
.L_x_6626:
        /* <DEDUP_REMOVED lines=10> */
[----:B------:R-:W-:Y:S01]  /*17920*/  STG.E.U16 desc[UR36][R22.64], R0 ;  /* 0x0000000016007986 */ /* 0x000fe2000c101524 */
[----:B------:R-:W-:Y:S05]  /*17930*/  EXIT ;  /* 0x000000000000794d */ /* 0x000fea0003800000 */
.L_x_6625:
        /* <DEDUP_REMOVED lines=26> */
[----:B------:R-:W-:Y:S01]  /*17ae0*/  STG.E.64 desc[UR36][R22.64], R2 ;  /* 0x0000000216007986 */ /* 0x000fe2000c101b24 */
[----:B------:R-:W-:Y:S05]  /*17af0*/  EXIT ;  /* 0x000000000000794d */ /* 0x000fea0003800000 */
.L_x_6628:
        /* <DEDUP_REMOVED lines=21> */
[----:B------:R-:W-:Y:S01]  /*17c50*/  STG.E desc[UR36][R22.64], R3 ;  /* 0x0000000316007986 */ /* 0x000fe2000c101924 */
[----:B------:R-:W-:Y:S05]  /*17c60*/  EXIT ;  /* 0x000000000000794d */ /* 0x000fea0003800000 */
.L_x_6627:
[----:B------:R-:W-:Y:S01]  /*17c70*/  STG.E.64 desc[UR36][R22.64], R4 ;  /* 0x0000000416007986 */ /* 0x000fe2000c101b24 */
[----:B------:R-:W-:Y:S05]  /*17c80*/  EXIT ;  /* 0x000000000000794d */ /* 0x000fea0003800000 */
.L_x_6618:
        /* <DEDUP_REMOVED lines=11> */
[----:B0-----:R-:W-:Y:S01]  /*17d40*/  STG.E.U16 desc[UR36][R22.64], R5 ;  /* 0x0000000516007986 */ /* 0x001fe2000c101524 */
[----:B------:R-:W-:Y:S05]  /*17d50*/  EXIT ;  /* 0x000000000000794d */ /* 0x000fea0003800000 */
.L_x_6632:
        /* <DEDUP_REMOVED lines=25> */
.L_x_6635:
[----:B------:R-:W-:-:S04]  /*17ef0*/  SHF.R.U32.HI R3, RZ, 0x18, R3 ;  /* 0x00000018ff037819 */ /* 0x000fc80000011603 */
[----:B------:R-:W-:-:S04]  /*17f00*/  LOP3.LUT R0, R0, 0x80, R3, 0xf8, !PT ;  /* 0x0000008000007812 */ /* 0x000fc800078ef803 */
[----:B------:R-:W-:-:S07]  /*17f10*/  PRMT R11, R0, 0x7610, R11 ;  /* 0x00007610000b7816 */ /* 0x000fce000000000b */
.L_x_6634:
[----:B------:R-:W-:Y:S05]  /*17f20*/  BSYNC.RECONVERGENT B0 ;  /* 0x0000000000007941 */ /* 0x000fea0003800200 */
.L_x_6633:
[----:B------:R-:W-:Y:S01]  /*17f30*/  STG.E.U8 desc[UR36][R22.64], R11 ;  /* 0x0000000b16007986 */ /* 0x000fe2000c101124 */
[----:B------:R-:W-:Y:S05]  /*17f40*/  EXIT ;  /* 0x000000000000794d */ /* 0x000fea0003800000 */
.L_x_6631:
        /* <DEDUP_REMOVED lines=25> */
.L_x_6638:
[----:B------:R-:W-:-:S04]  /*180e0*/  SHF.R.U32.HI R3, RZ, 0x18, R3 ;  /* 0x00000018ff037819 */ /* 0x000fc80000011603 */
[----:B------:R-:W-:-:S04]  /*180f0*/  LOP3.LUT R0, R0, 0x80, R3, 0xf8, !PT ;  /* 0x0000008000007812 */ /* 0x000fc800078ef803 */
[----:B------:R-:W-:-:S07]  /*18100*/  PRMT R11, R0, 0x7610, R11 ;  /* 0x00007610000b7816 */ /* 0x000fce000000000b */
.L_x_6637:
[----:B------:R-:W-:Y:S05]  /*18110*/  BSYNC.RECONVERGENT B0 ;  /* 0x0000000000007941 */ /* 0x000fea0003800200 */
.L_x_6636:
[----:B------:R-:W-:Y:S01]  /*18120*/  STG.E.U8 desc[UR36][R22.64], R11 ;  /* 0x0000000b16007986 */ /* 0x000fe2000c101124 */
[----:B------:R-:W-:Y:S05]  /*18130*/  EXIT ;  /* 0x000000000000794d */ /* 0x000fea0003800000 */
.L_x_6630:
        /* <DEDUP_REMOVED lines=28> */
[----:B------:R-:W-:Y:S01]  /*18300*/  STG.E.U8 desc[UR36][R22.64], R3 ;  /* 0x0000000316007986 */ /* 0x000fe2000c101124 */
[----:B------:R-:W-:Y:S05]  /*18310*/  EXIT ;  /* 0x000000000000794d */ /* 0x000fea0003800000 */
.L_x_6640:
[----:B------:R-:W0:Y:S02]  /*18320*/  F2I.U64.F64.TRUNC R4, R4 ;  /* 0x0000000400047311 */ /* 0x000e24000030d800 */
[----:B0-----:R-:W-:Y:S01]  /*18330*/  STG.E.64 desc[UR36][R22.64], R4 ;  /* 0x0000000416007986 */ /* 0x001fe2000c101b24 */
[----:B------:R-:W-:Y:S05]  /*18340*/  EXIT ;  /* 0x000000000000794d */ /* 0x000fea0003800000 */
.L_x_6639:
[----:B------:R-:W0:Y:S02]  /*18350*/  F2I.U32.F64.TRUNC R5, R4 ;  /* 0x0000000400057311 */ /* 0x000e24000030d000 */
[----:B0-----:R-:W-:Y:S01]  /*18360*/  STG.E desc[UR36][R22.64], R5 ;  /* 0x0000000516007986 */ /* 0x001fe2000c101924 */
[----:B------:R-:W-:Y:S05]  /*18370*/  EXIT ;  /* 0x000000000000794d */ /* 0x000fea0003800000 */
.L_x_6629:
        /* <DEDUP_REMOVED lines=13> */
[----:B------:R-:W-:Y:S01]  /*18450*/  STG.E.U8 desc[UR36][R22.64], R3 ;  /* 0x0000000316007986 */ /* 0x000fe2000c101124 */
[----:B------:R-:W-:Y:S05]  /*18460*/  EXIT ;  /* 0x000000000000794d */ /* 0x000fea0003800000 */
.L_x_6642:
[----:B------:R-:W-:Y:S01]  /*18470*/  STG.E.128 desc[UR36][R22.64], R4 ;  /* 0x0000000416007986 */ /* 0x000fe2000c101d24 */
[----:B------:R-:W-:Y:S05]  /*18480*/  EXIT ;  /* 0x000000000000794d */ /* 0x000fea0003800000 */
.L_x_6641:
[----:B------:R-:W-:-:S09]  /*18490*/  UISETP.NE.AND UP0, UPT, UR4, 0xf, UPT ;  /* 0x0000000f0400788c */ /* 0x000fd2000bf05270 */
[----:B------:R-:W-:Y:S05]  /*184a0*/  BRA.U !UP0, `(.L_x_6643) ;  /* 0x0000000508287547 */ /* 0x000fea000b800000 */
[----:B------:R-:W-:-:S09]  /*184b0*/  UISETP.NE.AND UP0, UPT, UR4, 0x17, UPT ;  /* 0x000000170400788c */ /* 0x000fd2000bf05270 */
[----:B------:R-:W-:Y:S05]  /*184c0*/  BRA.U !UP0, `(.L_x_6644) ;  /* 0x0000000108b07547 */ /* 0x000fea000b800000 */
[----:B------:R-:W-:-:S09]  /*184d0*/  UISETP.NE.AND UP0, UPT, UR4, 0x18, UPT ;  /* 0x000000180400788c */ /* 0x000fd2000bf05270 */
[----:B------:R-:W-:Y:S05]  /*184e0*/  BRA.U !UP0, `(.L_x_6645) ;  /* 0x0000000108447547 */ /* 0x000fea000b800000 */
.L_x_6622:
[----:B------:R-:W-:Y:S01]  /*184f0*/  MOV R0, 0x228 ;  /* 0x0000022800007802 */ /* 0x000fe20000000f00 */
[----:B------:R-:W0:Y:S01]  /*18500*/  LDCU.64 UR4, c[0x4][0x218] ;  /* 0x01004300ff0477ac */ /* 0x000e220008000a00 */
[----:B------:R-:W-:Y:S02]  /*18510*/  HFMA2 R8, -RZ, RZ, 0, 6.020069122314453125e-06 ;  /* 0x00000065ff087431 */ /* 0x000fe400000001ff */
[----:B------:R-:W-:Y:S01]  /*18520*/  IMAD.MOV.U32 R12, RZ, RZ, 0x1 ;  /* 0x00000001ff0c7424 */ /* 0x000fe200078e00ff */
[----:B------:R1:W2:Y:S01]  /*18530*/  LDC.64 R2, c[0x4][R0] ;  /* 0x0100000000027b82 */ /* 0x0002a20000000a00 */
[----:B------:R-:W3:Y:S01]  /*18540*/  LDCU.64 UR6, c[0x4][0x220] ;  /* 0x01004400ff0677ac */ /* 0x000ee20008000a00 */
[----:B------:R-:W-:Y:S01]  /*18550*/  IMAD.MOV.U32 R13, RZ, RZ, RZ ;  /* 0x000000ffff0d7224 */ /* 0x000fe200078e00ff */
[----:B------:R-:W4:Y:S01]  /*18560*/  LDCU.64 UR8, c[0x4][0x88] ;  /* 0x01001100ff0877ac */ /* 0x000f220008000a00 */
[----:B0-----:R-:W-:Y:S01]  /*18570*/  MOV R4, UR4 ;  /* 0x0000000400047c02 */ /* 0x001fe20008000f00 */
[----:B------:R-:W-:-:S02]  /*18580*/  IMAD.U32 R5, RZ, RZ, UR5 ;  /* 0x00000005ff057e24 */ /* 0x000fc4000f8e00ff */
[----:B---3--:R-:W-:Y:S01]  /*18590*/  IMAD.U32 R6, RZ, RZ, UR6 ;  /* 0x00000006ff067e24 */ /* 0x008fe2000f8e00ff */
[----:B------:R-:W-:Y:S01]  /*185a0*/  MOV R7, UR7 ;  /* 0x0000000700077c02 */ /* 0x000fe20008000f00 */
[----:B----4-:R-:W-:Y:S02]  /*185b0*/  IMAD.U32 R10, RZ, RZ, UR8 ;  /* 0x00000008ff0a7e24 */ /* 0x010fe4000f8e00ff */
[----:B-1----:R-:W-:-:S07]  /*185c0*/  IMAD.U32 R11, RZ, RZ, UR9 ;  /* 0x00000009ff0b7e24 */ /* 0x002fce000f8e00ff */
[----:B------:R-:W-:-:S07]  /*185d0*/  LEPC R20, `(.L_x_6646) ;  /* 0x000000001014794e */ /* 0x000fce0000000000 */
[----:B--2---:R-:W-:Y:S05]  /*185e0*/  CALL.ABS.NOINC R2 ;  /* 0x0000000002007343 */ /* 0x004fea0003c00000 */
.L_x_6646:
[----:B------:R-:W-:Y:S05]  /*185f0*/  EXIT ;  /* 0x000000000000794d */ /* 0x000fea0003800000 */
.L_x_6645:
        /* <DEDUP_REMOVED lines=21> */
.L_x_6648:
[----:B------:R-:W-:Y:S05]  /*18750*/  BSYNC.RECONVERGENT B0 ;  /* 0x0000000000007941 */ /* 0x000fea0003800200 */
.L_x_6647:
[----:B------:R-:W-:-:S05]  /*18760*/  LOP3.LUT R3, R0, 0x80, R3, 0xf8, !PT ;  /* 0x0000008000037812 */ /* 0x000fca00078ef803 */
[----:B------:R-:W-:Y:S01]  /*18770*/  STG.E.U8 desc[UR36][R22.64], R3 ;  /* 0x0000000316007986 */ /* 0x000fe2000c101124 */
[----:B------:R-:W-:Y:S05]  /*18780*/  EXIT ;  /* 0x000000000000794d */ /* 0x000fea0003800000 */
.L_x_6644:
        /* <DEDUP_REMOVED lines=20> */
.L_x_6650:
[----:B------:R-:W-:Y:S01]  /*188d0*/  IMAD.MOV.U32 R0, RZ, RZ, 0x7f ;  /* 0x0000007fff007424 */ /* 0x000fe200078e00ff */
[----:B------:R-:W-:-:S04]  /*188e0*/  ISETP.GT.U32.AND P0, PT, R2, 0x7f800000, PT ;  /* 0x7f8000000200780c */ /* 0x000fc80003f04070 */
[----:B------:R-:W-:-:S09]  /*188f0*/  SEL R0, R0, 0x7c, P0 ;  /* 0x0000007c00007807 */ /* 0x000fd20000000000 */
.L_x_6651:
[----:B------:R-:W-:Y:S05]  /*18900*/  BSYNC.RECONVERGENT B0 ;  /* 0x0000000000007941 */ /* 0x000fea0003800200 */
.L_x_6649:
[----:B------:R-:W-:-:S04]  /*18910*/  SHF.R.U32.HI R3, RZ, 0x18, R3 ;  /* 0x00000018ff037819 */ /* 0x000fc80000011603 */
[----:B------:R-:W-:-:S05]  /*18920*/  LOP3.LUT R3, R0, 0x80, R3, 0xf8, !PT ;  /* 0x0000008000037812 */ /* 0x000fca00078ef803 */
[----:B------:R-:W-:Y:S01]  /*18930*/  STG.E.U8 desc[UR36][R22.64], R3 ;  /* 0x0000000316007986 */ /* 0x000fe2000c101124 */
[----:B------:R-:W-:Y:S05]  /*18940*/  EXIT ;  /* 0x000000000000794d */ /* 0x000fea0003800000 */
.L_x_6643:
        /* <DEDUP_REMOVED lines=10> */
[----:B------:R-:W-:Y:S01]  /*189f0*/  STG.E.U16 desc[UR36][R22.64], R0 ;  /* 0x0000000016007986 */ /* 0x000fe2000c101524 */
[----:B------:R-:W-:Y:S05]  /*18a00*/  EXIT ;  /* 0x000000000000794d */ /* 0x000fea0003800000 */
.L_x_6652:
        /* <DEDUP_REMOVED lines=15> */
.L_x_23521:


//--------------------- .text._ZN2at6native27unrolled_elementwise_kernelIZZZNS0_54_GLOBAL__N__d8c5977b_16_LinearAlgebra_cu_9e10b42f_324316addr_kernel_cudaERNS_14TensorIteratorERKN3c106ScalarES8_ENKUlvE_clEvENKUlvE6_clEvEUlNS5_7complexIdEESC_SC_E0_St5arrayIPcLm4EELi4E23TrivialOffsetCalculatorILi3EjESH_ILi1EjENS0_6memory12LoadWithCastILi3EEENSK_13StoreWithCastILi1EEEEEviT_T0_T2_T3_T4_T5_ --------------------------
	.section	.text._ZN2at6native27unrolled_elementwise_kernelIZZZNS0_54_GLOBAL__N__d8c5977b_16_LinearAlgebra_cu_9e10b42f_324316addr_kernel_cudaERNS_14TensorIteratorERKN3c106ScalarES8_ENKUlvE_clEvENKUlvE6_clEvEUlNS5_7complexIdEESC_SC_E0_St5arrayIPcLm4EELi4E23TrivialOffsetCalculatorILi3EjESH_ILi1EjENS0_6memory12LoadWithCastILi3EEENSK_13StoreWithCastILi1EEEEEviT_T0_T2_T3_T4_T5_,"ax",@progbits
	.align	128
        .global         _ZN2at6native27unrolled_elementwise_kernelIZZZNS0_54_GLOBAL__N__d8c5977b_16_LinearAlgebra_cu_9e10b42f_324316addr_kernel_cudaERNS_14TensorIteratorERKN3c106ScalarES8_ENKUlvE_clEvENKUlvE6_clEvEUlNS5_7complexIdEESC_SC_E0_St5arrayIPcLm4EELi4E23TrivialOffsetCalculatorILi3EjESH_ILi1EjENS0_6memory12LoadWithCastILi3EEENSK_13StoreWithCastILi1EEEEEviT_T0_T2_T3_T4_T5_
        .type           _ZN2at6native27unrolled_elementwise_kernelIZZZNS0_54_GLOBAL__N__d8c5977b_16_LinearAlgebra_cu_9e10b42f_324316addr_kernel_cudaERNS_14TensorIteratorERKN3c106ScalarES8_ENKUlvE_clEvENKUlvE6_clEvEUlNS5_7complexIdEESC_SC_E0_St5arrayIPcLm4EELi4E23TrivialOffsetCalculatorILi3EjESH_ILi1EjENS0_6memory12LoadWithCastILi3EEENSK_13StoreWithCastILi1EEEEEviT_T0_T2_T3_T4_T5_,@function
        .size           _ZN2at6native27unrolled_elementwise_kernelIZZZNS0_54_GLOBAL__N__d8c5977b_16_LinearAlgebra_cu_9e10b42f_324316addr_kernel_cudaERNS_14TensorIteratorERKN3c106ScalarES8_ENKUlvE_clEvENKUlvE6_clEvEUlNS5_7complexIdEESC_SC_E0_St5arrayIPcLm4EELi4E23TrivialOffsetCalculatorILi3EjESH_ILi1EjENS0_6memory12LoadWithCastILi3EEENSK_13StoreWithCastILi1EEEEEviT_T0_T2_T3_T4_T5_,(.L_x_23522 - _ZN2at6native27unrolled_elementwise_kernelIZZZNS0_54_GLOBAL__N__d8c5977b_16_LinearAlgebra_cu_9e10b42f_324316addr_kernel_cudaERNS_14TensorIteratorERKN3c106ScalarES8_ENKUlvE_clEvENKUlvE6_clEvEUlNS5_7complexIdEESC_SC_E0_St5arrayIPcLm4EELi4E23TrivialOffsetCalculatorILi3EjESH_ILi1EjENS0_6memory12LoadWithCastILi3EEENSK_13StoreWithCastILi1EEEEEviT_T0_T2_T3_T4_T5_)
        .other          _ZN2at6native27unrolled_elementwise_kernelIZZZNS0_54_GLOBAL__N__d8c5977b_16_LinearAlgebra_cu_9e10b42f_324316addr_kernel_cudaERNS_14TensorIteratorERKN3c106ScalarES8_ENKUlvE_clEvENKUlvE6_clEvEUlNS5_7complexIdEESC_SC_E0_St5arrayIPcLm4EELi4E23TrivialOffsetCalculatorILi3EjESH_ILi1EjENS0_6memory12LoadWithCastILi3EEENSK_13StoreWithCastILi1EEEEEviT_T0_T2_T3_T4_T5_,@"STO_CUDA_ENTRY STV_DEFAULT"
_ZN2at6native27unrolled_elementwise_kernelIZZZNS0_54_GLOBAL__N__d8c5977b_16_LinearAlgebra_cu_9e10b42f_324316addr_kernel_cudaERNS_14TensorIteratorERKN3c106ScalarES8_ENKUlvE_clEvENKUlvE6_clEvEUlNS5_7complexIdEESC_SC_E0_St5arrayIPcLm4EELi4E23TrivialOffsetCalculatorILi3EjESH_ILi1EjENS0_6memory12LoadWithCastILi3EEENSK_13StoreWithCastILi1EEEEEviT_T0_T2_T3_T4_T5_:
.text._ZN2at6native27unrolled_elementwise_kernelIZZZNS0_54_GLOBAL__N__d8c5977b_16_LinearAlgebra_cu_9e10b42f_324316addr_kernel_cudaERNS_14TensorIteratorERKN3c106ScalarES8_ENKUlvE_clEvENKUlvE6_clEvEUlNS5_7complexIdEESC_SC_E0_St5arrayIPcLm4EELi4E23TrivialOffsetCalculatorILi3EjESH_ILi1EjENS0_6memory12LoadWithCastILi3EEENSK_13StoreWithCastILi1EEEEEviT_T0_T2_T3_T4_T5_:
        /* <DEDUP_REMOVED lines=9> */
[----:B------:R-:W-:Y:S02]  /*0090*/  CS2R R58, SRZ ;  /* 0x00000000003a7805 */ /* 0x000fe4000001ff00 */
[----:B------:R-:W-:Y:S01]  /*00a0*/  CS2R R56, SRZ ;  /* 0x0000000000387805 */ /* 0x000fe2000001ff00 */
[----:B------:R-:W0:Y:S01]  /*00b0*/  LDCU.U8 UR39, c[0x0][0x3e5] ;  /* 0x00007ca0ff2777ac */ /* 0x000e220008000000 */
[----:B------:R-:W-:Y:S02]  /*00c0*/  CS2R R54, SRZ ;  /* 0x0000000000367805 */ /* 0x000fe4000001ff00 */
[----:B------:R-:W-:Y:S01]  /*00d0*/  CS2R R52, SRZ ;  /* 0x0000000000347805 */ /* 0x000fe2000001ff00 */
        /* <DEDUP_REMOVED lines=27> */
.L_x_6659:
[----:B------:R-:W2:Y:S01]  /*0290*/  LDG.E.U8 R2, desc[UR36][R2.64] ;  /* 0x0000002402027981 */ /* 0x000ea2000c1e1100 */
[----:B------:R-:W-:Y:S01]  /*02a0*/  CS2R R62, SRZ ;  /* 0x00000000003e7805 */ /* 0x000fe2000001ff00 */
[----:B--2---:R0:W1:Y:S02]  /*02b0*/  I2F.F64.U16 R60, R2 ;  /* 0x00000002003c7312 */ /* 0x0040640000101800 */
[----:B01----:R-:W-:Y:S05]  /*02c0*/  BRA `(.L_x_6661) ;  /* 0x0000000c00d87947 */ /* 0x003fea0003800000 */
.L_x_6658:
        /* <DEDUP_REMOVED lines=10> */
.L_x_6663:
[----:B------:R-:W2:Y:S01]  /*0370*/  LDG.E R2, desc[UR36][R2.64] ;  /* 0x0000002402027981 */ /* 0x000ea2000c1e1900 */
[----:B------:R-:W-:Y:S01]  /*0380*/  CS2R R62, SRZ ;  /* 0x00000000003e7805 */ /* 0x000fe2000001ff00 */
[----:B--2---:R0:W1:Y:S02]  /*0390*/  I2F.F64 R60, R2 ;  /* 0x00000002003c7312 */ /* 0x0040640000201c00 */
[----:B01----:R-:W-:Y:S05]  /*03a0*/  BRA `(.L_x_6661) ;  /* 0x0000000c00a07947 */ /* 0x003fea0003800000 */
.L_x_6662:
[----:B------:R-:W2:Y:S01]  /*03b0*/  LDG.E.U16 R2, desc[UR36][R2.64] ;  /* 0x0000002402027981 */ /* 0x000ea2000c1e1500 */
[----:B------:R-:W-:Y:S01]  /*03c0*/  CS2R R62, SRZ ;  /* 0x00000000003e7805 */ /* 0x000fe2000001ff00 */
[----:B--2---:R0:W1:Y:S02]  /*03d0*/  I2F.F64.S16 R60, R2 ;  /* 0x00000002003c7312 */ /* 0x0040640000101c00 */
[----:B01----:R-:W-:Y:S05]  /*03e0*/  BRA `(.L_x_6661) ;  /* 0x0000000c00907947 */ /* 0x003fea0003800000 */
.L_x_6657:
        /* <DEDUP_REMOVED lines=11> */
.L_x_6665:
[----:B------:R-:W2:Y:S01]  /*04a0*/  LDG.E.U16 R0, desc[UR36][R2.64] ;  /* 0x0000002402007981 */ /* 0x000ea2000c1e1500 */
[----:B------:R-:W-:Y:S01]  /*04b0*/  CS2R R62, SRZ ;  /* 0x00000000003e7805 */ /* 0x000fe2000001ff00 */
[----:B--2---:R-:W-:-:S05]  /*04c0*/  HADD2.F32 R0, -RZ, R0.H0_H0 ;  /* 0x20000000ff007230 */ /* 0x004fca0000004100 */
[----:B------:R-:W-:-:S04]  /*04d0*/  FMUL.FTZ R0, R0, 1 ;  /* 0x3f80000000007820 */ /* 0x000fc80000410000 */
[----:B------:R1:W2:Y:S02]  /*04e0*/  F2F.F64.F32 R60, R0 ;  /* 0x00000000003c7310 */ /* 0x0002a40000201800 */
[----:B-12---:R-:W-:Y:S05]  /*04f0*/  BRA `(.L_x_6661) ;  /* 0x0000000c004c7947 */ /* 0x006fea0003800000 */
.L_x_6664:
        /* <DEDUP_REMOVED lines=9> */
[----:B------:R-:W1:-:S15]  /*0590*/  F2F.F64.F32 R60, R60 ;  /* 0x0000003c003c7310 */ /* 0x000e5e0000201800 */
[----:B------:R-:W-:-:S15]  /*05a0*/  NOP ;  /* 0x0000000000007918 */ /* 0x000fde0000000000 */
[----:B------:R-:W-:-:S15]  /*05b0*/  NOP ;  /* 0x0000000000007918 */ /* 0x000fde0000000000 */
[----:B------:R-:W-:-:S15]  /*05c0*/  NOP ;  /* 0x0000000000007918 */ /* 0x000fde0000000000 */
[----:B------:R-:W-:-:S04]  /*05d0*/  NOP ;  /* 0x0000000000007918 */ /* 0x000fc80000000000 */
[----:B------:R-:W2:Y:S02]  /*05e0*/  F2F.F64.F32 R62, R62 ;  /* 0x0000003e003e7310 */ /* 0x000ea40000201800 */
[----:B-12---:R-:W-:Y:S05]  /*05f0*/  BRA `(.L_x_6661) ;  /* 0x0000000c000c7947 */ /* 0x006fea0003800000 */
.L_x_6667:
[----:B------:R-:W2:Y:S02]  /*0600*/  LDG.E R2, desc[UR36][R2.64] ;  /* 0x0000002402027981 */ /* 0x000ea4000c1e1900 */
[----:B--2---:R-:W-:-:S05]  /*0610*/  HADD2.F32 R0, -RZ, R2.H0_H0 ;  /* 0x20000002ff007230 */ /* 0x004fca0000004100 */
[----:B------:R-:W-:Y:S01]  /*0620*/  FMUL.FTZ R60, R0, 1 ;  /* 0x3f800000003c7820 */ /* 0x000fe20000410000 */
[----:B------:R-:W-:-:S05]  /*0630*/  HADD2.F32 R0, -RZ, R2.H1_H1 ;  /* 0x30000002ff007230 */ /* 0x000fca0000004100 */
[----:B------:R-:W-:Y:S01]  /*0640*/  FMUL.FTZ R0, R0, 1 ;  /* 0x3f80000000007820 */ /* 0x000fe20000410000 */
[----:B------:R-:W1:-:S15]  /*0650*/  F2F.F64.F32 R60, R60 ;  /* 0x0000003c003c7310 */ /* 0x000e5e0000201800 */
[----:B------:R-:W-:-:S15]  /*0660*/  NOP ;  /* 0x0000000000007918 */ /* 0x000fde0000000000 */
[----:B------:R-:W-:-:S15]  /*0670*/  NOP ;  /* 0x0000000000007918 */ /* 0x000fde0000000000 */
[----:B------:R-:W-:-:S15]  /*0680*/  NOP ;  /* 0x0000000000007918 */ /* 0x000fde0000000000 */
[----:B------:R-:W-:-:S04]  /*0690*/  NOP ;  /* 0x0000000000007918 */ /* 0x000fc80000000000 */
[----:B------:R2:W3:Y:S02]  /*06a0*/  F2F.F64.F32 R62, R0 ;  /* 0x00000000003e7310 */ /* 0x0004e40000201800 */
[----:B-123--:R-:W-:Y:S05]  /*06b0*/  BRA `(.L_x_6661) ;  /* 0x0000000800dc7947 */ /* 0x00efea0003800000 */
.L_x_6666:
[----:B------:R0:W5:Y:S01]  /*06c0*/  LDG.E.64 R60, desc[UR36][R2.64] ;  /* 0x00000024023c7981 */ /* 0x000162000c1e1b00 */
[----:B------:R-:W-:Y:S01]  /*06d0*/  CS2R R62, SRZ ;  /* 0x00000000003e7805 */ /* 0x000fe2000001ff00 */
[----:B------:R-:W-:Y:S06]  /*06e0*/  BRA `(.L_x_6661) ;  /* 0x0000000800d07947 */ /* 0x000fec0003800000 */
.L_x_6656:
        /* <DEDUP_REMOVED lines=14> */
.L_x_6670:
[----:B------:R1:W5:Y:S01]  /*07d0*/  LDG.E.128 R60, desc[UR36][R2.64] ;  /* 0x00000024023c7981 */ /* 0x000362000c1e1d00 */
[----:B------:R-:W-:Y:S05]  /*07e0*/  BRA `(.L_x_6661) ;  /* 0x0000000800907947 */ /* 0x000fea0003800000 */
.L_x_6669:
        /* <DEDUP_REMOVED lines=28> */
.L_x_6672:
[----:B------:R-:W2:Y:S01]  /*09b0*/  LDG.E.U8 R2, desc[UR36][R2.64] ;  /* 0x0000002402027981 */ /* 0x000ea2000c1e1100 */
[----:B------:R-:W-:Y:S01]  /*09c0*/  CS2R R62, SRZ ;  /* 0x00000000003e7805 */ /* 0x000fe2000001ff00 */
        /* <DEDUP_REMOVED lines=9> */
[----:B------:R-:W-:-:S05]  /*0a60*/  LOP3.LUT R0, R0, 0x80000000, R5, 0xf8, !PT ;  /* 0x8000000000007812 */ /* 0x000fca00078ef805 */
[----:B------:R-:W-:-:S04]  /*0a70*/  FMUL.FTZ R0, R0, 1 ;  /* 0x3f80000000007820 */ /* 0x000fc80000410000 */
[----:B------:R2:W3:Y:S02]  /*0a80*/  F2F.F64.F32 R60, R0 ;  /* 0x00000000003c7310 */ /* 0x0004e40000201800 */
[----:B--23--:R-:W-:Y:S05]  /*0a90*/  BRA `(.L_x_6661) ;  /* 0x0000000400e47947 */ /* 0x00cfea0003800000 */
.L_x_6671:
[----:B------:R-:W2:Y:S01]  /*0aa0*/  LDG.E.U16 R0, desc[UR36][R2.64] ;  /* 0x0000002402007981 */ /* 0x000ea2000c1e1500 */
[----:B------:R-:W-:Y:S01]  /*0ab0*/  CS2R R62, SRZ ;  /* 0x00000000003e7805 */ /* 0x000fe2000001ff00 */
[----:B--2---:R-:W-:-:S04]  /*0ac0*/  IMAD.U32 R0, R0, 0x10000, RZ ;  /* 0x0001000000007824 */ /* 0x004fc800078e00ff */
[----:B------:R-:W-:-:S04]  /*0ad0*/  FMUL.FTZ R0, R0, 1 ;  /* 0x3f80000000007820 */ /* 0x000fc80000410000 */
[----:B------:R2:W3:Y:S02]  /*0ae0*/  F2F.F64.F32 R60, R0 ;  /* 0x00000000003c7310 */ /* 0x0004e40000201800 */
[----:B--23--:R-:W-:Y:S05]  /*0af0*/  BRA `(.L_x_6661) ;  /* 0x0000000400cc7947 */ /* 0x00cfea0003800000 */
.L_x_6668:
        /* <DEDUP_REMOVED lines=10> */
[----:B--2---:R4:W0:Y:S02]  /*0ba0*/  I2F.F64.U16 R60, R2 ;  /* 0x00000002003c7312 */ /* 0x0048240000101800 */
[----:B0---4-:R-:W-:Y:S05]  /*0bb0*/  BRA `(.L_x_6661) ;  /* 0x00000004009c7947 */ /* 0x011fea0003800000 */
.L_x_6675:
        /* <DEDUP_REMOVED lines=22> */
.L_x_6677:
[----:B------:R-:W-:Y:S05]  /*0d20*/  BSYNC.RECONVERGENT B0 ;  /* 0x0000000000007941 */ /* 0x000fea0003800200 */
.L_x_6676:
[----:B------:R-:W-:Y:S01]  /*0d30*/  IMAD.SHL.U32 R0, R0, 0x100000, RZ ;  /* 0x0010000000007824 */ /* 0x000fe200078e00ff */
[----:B------:R-:W-:-:S04]  /*0d40*/  LEA R2, R2, 0x3b800000, 0x17 ;  /* 0x3b80000002027811 */ /* 0x000fc800078eb8ff */
[----:B------:R-:W-:-:S05]  /*0d50*/  LOP3.LUT R0, R2, R0, R7, 0xfe, !PT ;  /* 0x0000000002007212 */ /* 0x000fca00078efe07 */
[----:B------:R-:W-:-:S04]  /*0d60*/  FMUL.FTZ R0, R0, 1 ;  /* 0x3f80000000007820 */ /* 0x000fc80000410000 */
[----:B------:R4:W0:Y:S02]  /*0d70*/  F2F.F64.F32 R60, R0 ;  /* 0x00000000003c7310 */ /* 0x0008240000201800 */
[----:B0---4-:R-:W-:Y:S05]  /*0d80*/  BRA `(.L_x_6661) ;  /* 0x0000000400287947 */ /* 0x011fea0003800000 */
.L_x_6674:
        /* <DEDUP_REMOVED lines=22> */
.L_x_6679:
[----:B------:R-:W-:Y:S05]  /*0ef0*/  BSYNC.RECONVERGENT B0 ;  /* 0x0000000000007941 */ /* 0x000fea0003800200 */
.L_x_6678:
[----:B------:R-:W-:Y:S01]  /*0f00*/  IMAD.SHL.U32 R0, R0, 0x200000, RZ ;  /* 0x0020000000007824 */ /* 0x000fe200078e00ff */
[----:B------:R-:W-:-:S04]  /*0f10*/  LEA R2, R2, 0x37800000, 0x17 ;  /* 0x3780000002027811 */ /* 0x000fc800078eb8ff */
[----:B------:R-:W-:-:S05]  /*0f20*/  LOP3.LUT R0, R2, R0, R7, 0xfe, !PT ;  /* 0x0000000002007212 */ /* 0x000fca00078efe07 */
[----:B------:R-:W-:-:S04]  /*0f30*/  FMUL.FTZ R0, R0, 1 ;  /* 0x3f80000000007820 */ /* 0x000fc80000410000 */
[----:B------:R4:W0:Y:S02]  /*0f40*/  F2F.F64.F32 R60, R0 ;  /* 0x00000000003c7310 */ /* 0x0008240000201800 */
[----:B0---4-:R-:W-:Y:S05]  /*0f50*/  BRA `(.L_x_6661) ;  /* 0x0000000000b47947 */ /* 0x011fea0003800000 */
.L_x_6673:
[----:B------:R-:W-:-:S09]  /*0f60*/  UISETP.NE.AND UP0, UPT, UR4, 0x1c, UPT ;  /* 0x0000001c0400788c */ /* 0x000fd2000bf05270 */
[----:B------:R-:W-:Y:S05]  /*0f70*/  BRA.U !UP0, `(.L_x_6680) ;  /* 0x0000000108a07547 */ /* 0x000fea000b800000 */
[----:B------:R-:W-:-:S09]  /*0f80*/  UISETP.NE.AND UP0, UPT, UR4, 0x1d, UPT ;  /* 0x0000001d0400788c */ /* 0x000fd2000bf05270 */
[----:B------:R-:W-:Y:S05]  /*0f90*/  BRA.U !UP0, `(.L_x_6681) ;  /* 0x0000000108887547 */ /* 0x000fea000b800000 */
[----:B------:R-:W-:-:S09]  /*0fa0*/  UISETP.NE.AND UP0, UPT, UR4, 0x2c, UPT ;  /* 0x0000002c0400788c */ /* 0x000fd2000bf05270 */
[----:B------:R-:W-:Y:S05]  /*0fb0*/  BRA.U !UP0, `(.L_x_6682) ;  /* 0x00000001084c7547 */ /* 0x000fea000b800000 */
.L_x_6660:
        /* <DEDUP_REMOVED lines=16> */
.L_x_6683:
[----:B------:R-:W-:Y:S02]  /*10c0*/  CS2R R60, SRZ ;  /* 0x00000000003c7805 */ /* 0x000fe4000001ff00 */
[----:B------:R-:W-:Y:S01]  /*10d0*/  CS2R R62, SRZ ;  /* 0x00000000003e7805 */ /* 0x000fe2000001ff00 */
[----:B------:R-:W-:Y:S06]  /*10e0*/  BRA `(.L_x_6661) ;  /* 0x0000000000507947 */ /* 0x000fec0003800000 */
.L_x_6682:
[----:B------:R-:W2:Y:S01]  /*10f0*/  LDG.E.U8 R0, desc[UR36][R2.64] ;  /* 0x0000002402007981 */ /* 0x000ea2000c1e1100 */
[----:B------:R-:W-:Y:S01]  /*1100*/  CS2R R62, SRZ ;  /* 0x00000000003e7805 */ /* 0x000fe2000001ff00 */
[----:B------:R-:W-:Y:S02]  /*1110*/  IMAD.MOV.U32 R60, RZ, RZ, 0x0 ;  /* 0x00000000ff3c7424 */ /* 0x000fe400078e00ff */
[----:B------:R-:W-:Y:S01]  /*1120*/  IMAD.MOV.U32 R61, RZ, RZ, 0x38000000 ;  /* 0x38000000ff3d7424 */ /* 0x000fe200078e00ff */
[----:B--2---:R-:W-:-:S13]  /*1130*/  ISETP.NE.AND P0, PT, R0, RZ, PT ;  /* 0x000000ff0000720c */ /* 0x004fda0003f05270 */
[----:B------:R-:W-:Y:S05]  /*1140*/  @!P0 BRA `(.L_x_6661) ;  /* 0x0000000000388947 */ /* 0x000fea0003800000 */
[----:B------:R-:W-:-:S13]  /*1150*/  ISETP.NE.AND P0, PT, R0, 0xff, PT ;  /* 0x000000ff0000780c */ /* 0x000fda0003f05270 */
[----:B------:R-:W-:Y:S02]  /*1160*/  @P0 IMAD.SHL.U32 R0, R0, 0x800000, RZ ;  /* 0x0080000000000824 */ /* 0x000fe400078e00ff */
[----:B------:R-:W-:Y:S02]  /*1170*/  @!P0 IMAD.MOV.U32 R60, RZ, RZ, 0x20000000 ;  /* 0x20000000ff3c8424 */ /* 0x000fe400078e00ff */
[----:B------:R-:W-:Y:S02]  /*1180*/  @!P0 IMAD.MOV.U32 R61, RZ, RZ, 0x7ff80000 ;  /* 0x7ff80000ff3d8424 */ /* 0x000fe400078e00ff */
[----:B------:R-:W-:-:S04]  /*1190*/  @P0 FMUL.FTZ R0, R0, 1 ;  /* 0x3f80000000000820 */ /* 0x000fc80000410000 */
[----:B------:R4:W0:Y:S02]  /*11a0*/  @P0 F2F.F64.F32 R60, R0 ;  /* 0x00000000003c0310 */ /* 0x0008240000201800 */
[----:B0---4-:R-:W-:Y:S05]  /*11b0*/  BRA `(.L_x_6661) ;  /* 0x00000000001c7947 */ /* 0x011fea0003800000 */
.L_x_6681:
[----:B------:R-:W2:Y:S01]  /*11c0*/  LDG.E.64 R60, desc[UR36][R2.64] ;  /* 0x00000024023c7981 */ /* 0x000ea2000c1e1b00 */
[----:B------:R-:W-:Y:S01]  /*11d0*/  CS2R R62, SRZ ;  /* 0x00000000003e7805 */ /* 0x000fe2000001ff00 */
[----:B--2---:R-:W4:Y:S02]  /*11e0*/  I2F.F64.U64 R60, R60 ;  /* 0x0000003c003c7312 */ /* 0x004f240000301800 */
[----:B----4-:R-:W-:Y:S05]  /*11f0*/  BRA `(.L_x_6661) ;  /* 0x00000000000c7947 */ /* 0x010fea0003800000 */
.L_x_6680:
[----:B------:R-:W2:Y:S01]  /*1200*/  LDG.E R2, desc[UR36][R2.64] ;  /* 0x0000002402027981 */ /* 0x000ea2000c1e1900 */
[----:B------:R-:W-:Y:S01]  /*1210*/  CS2R R62, SRZ ;  /* 0x00000000003e7805 */ /* 0x000fe2000001ff00 */
[----:B--2---:R2:W3:Y:S06]  /*1220*/  I2F.F64.U32 R60, R2 ;  /* 0x00000002003c7312 */ /* 0x0044ec0000201800 */
.L_x_6661:
[----:B------:R-:W-:Y:S05]  /*1230*/  BSYNC.RECONVERGENT B6 ;  /* 0x0000000000067941 */ /* 0x000fea0003800200 */
.L_x_6655:
        /* <DEDUP_REMOVED lines=21> */
.L_x_6688:
[----:B------:R-:W2:Y:S01]  /*1390*/  LDG.E.U8 R2, desc[UR36][R2.64] ;  /* 0x0000002402027981 */ /* 0x000ea2000c1e1100 */
[----:B------:R-:W-:Y:S01]  /*13a0*/  CS2R R58, SRZ ;  /* 0x00000000003a7805 */ /* 0x000fe2000001ff00 */
[----:B--2---:R0:W1:Y:S02]  /*13b0*/  I2F.F64.U16 R56, R2 ;  /* 0x0000000200387312 */ /* 0x0040640000101800 */
[----:B01----:R-:W-:Y:S05]  /*13c0*/  BRA `(.L_x_6690) ;  /* 0x0000000c00d87947 */ /* 0x003fea0003800000 */
.L_x_6687:
        /* <DEDUP_REMOVED lines=10> */
.L_x_6692:
[----:B------:R-:W2:Y:S01]  /*1470*/  LDG.E R2, desc[UR36][R2.64] ;  /* 0x0000002402027981 */ /* 0x000ea2000c1e1900 */
[----:B------:R-:W-:Y:S01]  /*1480*/  CS2R R58, SRZ ;  /* 0x00000000003a7805 */ /* 0x000fe2000001ff00 */
[----:B--2---:R0:W1:Y:S02]  /*1490*/  I2F.F64 R56, R2 ;  /* 0x0000000200387312 */ /* 0x0040640000201c00 */
[----:B01----:R-:W-:Y:S05]  /*14a0*/  BRA `(.L_x_6690) ;  /* 0x0000000c00a07947 */ /* 0x003fea0003800000 */
.L_x_6691:
[----:B------:R-:W2:Y:S01]  /*14b0*/  LDG.E.U16 R2, desc[UR36][R2.64] ;  /* 0x0000002402027981 */ /* 0x000ea2000c1e1500 */
[----:B------:R-:W-:Y:S01]  /*14c0*/  CS2R R58, SRZ ;  /* 0x00000000003a7805 */ /* 0x000fe2000001ff00 */
[----:B--2---:R0:W1:Y:S02]  /*14d0*/  I2F.F64.S16 R56, R2 ;  /* 0x0000000200387312 */ /* 0x0040640000101c00 */
[----:B01----:R-:W-:Y:S05]  /*14e0*/  BRA `(.L_x_6690) ;  /* 0x0000000c00907947 */ /* 0x003fea0003800000 */
.L_x_6686:
        /* <DEDUP_REMOVED lines=11> */
.L_x_6694:
[----:B------:R-:W2:Y:S01]  /*15a0*/  LDG.E.U16 R0, desc[UR36][R2.64] ;  /* 0x0000002402007981 */ /* 0x000ea2000c1e1500 */
[----:B------:R-:W-:Y:S01]  /*15b0*/  CS2R R58, SRZ ;  /* 0x00000000003a7805 */ /* 0x000fe2000001ff00 */
[----:B--2---:R-:W-:-:S05]  /*15c0*/  HADD2.F32 R0, -RZ, R0.H0_H0 ;  /* 0x20000000ff007230 */ /* 0x004fca0000004100 */
[----:B------:R-:W-:-:S04]  /*15d0*/  FMUL.FTZ R0, R0, 1 ;  /* 0x3f80000000007820 */ /* 0x000fc80000410000 */
[----:B------:R4:W0:Y:S02]  /*15e0*/  F2F.F64.F32 R56, R0 ;  /* 0x0000000000387310 */ /* 0x0008240000201800 */
[----:B0---4-:R-:W-:Y:S05]  /*15f0*/  BRA `(.L_x_6690) ;  /* 0x0000000c004c7947 */ /* 0x011fea0003800000 */
.L_x_6693:
        /* <DEDUP_REMOVED lines=16> */
.L_x_6696:
        /* <DEDUP_REMOVED lines=12> */
.L_x_6695:
[----:B------:R4:W5:Y:S01]  /*17c0*/  LDG.E.64 R56, desc[UR36][R2.64] ;  /* 0x0000002402387981 */ /* 0x000962000c1e1b00 */
[----:B------:R-:W-:Y:S01]  /*17d0*/  CS2R R58, SRZ ;  /* 0x00000000003a7805 */ /* 0x000fe2000001ff00 */
[----:B------:R-:W-:Y:S06]  /*17e0*/  BRA `(.L_x_6690) ;  /* 0x0000000800d07947 */ /* 0x000fec0003800000 */
.L_x_6685:
        /* <DEDUP_REMOVED lines=14> */
.L_x_6699:
[----:B------:R0:W5:Y:S01]  /*18d0*/  LDG.E.128 R56, desc[UR36][R2.64] ;  /* 0x0000002402387981 */ /* 0x000162000c1e1d00 */
[----:B------:R-:W-:Y:S05]  /*18e0*/  BRA `(.L_x_6690) ;  /* 0x0000000800907947 */ /* 0x000fea0003800000 */
.L_x_6698:
        /* <DEDUP_REMOVED lines=26> */
[----:B------:R0:W1:Y:S02]  /*1a90*/  F2F.F64.F32 R56, R5 ;  /* 0x0000000500387310 */ /* 0x0000640000201800 */
[----:B01----:R-:W-:Y:S05]  /*1aa0*/  BRA `(.L_x_6690) ;  /* 0x0000000800207947 */ /* 0x003fea0003800000 */
.L_x_6701:
        /* <DEDUP_REMOVED lines=13> */
[----:B------:R0:W1:Y:S02]  /*1b80*/  F2F.F64.F32 R56, R0 ;  /* 0x0000000000387310 */ /* 0x0000640000201800 */
[----:B01----:R-:W-:Y:S05]  /*1b90*/  BRA `(.L_x_6690) ;  /* 0x0000000400e47947 */ /* 0x003fea0003800000 */
.L_x_6700:
[----:B------:R-:W2:Y:S01]  /*1ba0*/  LDG.E.U16 R0, desc[UR36][R2.64] ;  /* 0x0000002402007981 */ /* 0x000ea2000c1e1500 */
[----:B------:R-:W-:Y:S01]  /*1bb0*/  CS2R R58, SRZ ;  /* 0x00000000003a7805 */ /* 0x000fe2000001ff00 */
[----:B--2---:R-:W-:-:S04]  /*1bc0*/  IMAD.U32 R0, R0, 0x10000, RZ ;  /* 0x0001000000007824 */ /* 0x004fc800078e00ff */
[----:B------:R-:W-:-:S04]  /*1bd0*/  FMUL.FTZ R0, R0, 1 ;  /* 0x3f80000000007820 */ /* 0x000fc80000410000 */
[----:B------:R0:W1:Y:S02]  /*1be0*/  F2F.F64.F32 R56, R0 ;  /* 0x0000000000387310 */ /* 0x0000640000201800 */
[----:B01----:R-:W-:Y:S05]  /*1bf0*/  BRA `(.L_x_6690) ;  /* 0x0000000400cc7947 */ /* 0x003fea0003800000 */
.L_x_6697:
        /* <DEDUP_REMOVED lines=12> */
.L_x_6704:
        /* <DEDUP_REMOVED lines=22> */
.L_x_6706:
[----:B------:R-:W-:Y:S05]  /*1e20*/  BSYNC.RECONVERGENT B0 ;  /* 0x0000000000007941 */ /* 0x000fea0003800200 */
.L_x_6705:
[----:B------:R-:W-:Y:S01]  /*1e30*/  IMAD.SHL.U32 R0, R0, 0x100000, RZ ;  /* 0x0010000000007824 */ /* 0x000fe200078e00ff */
[----:B------:R-:W-:-:S04]  /*1e40*/  LEA R2, R2, 0x3b800000, 0x17 ;  /* 0x3b80000002027811 */ /* 0x000fc800078eb8ff */
[----:B------:R-:W-:-:S05]  /*1e50*/  LOP3.LUT R0, R2, R0, R7, 0xfe, !PT ;  /* 0x0000000002007212 */ /* 0x000fca00078efe07 */
[----:B------:R-:W-:-:S04]  /*1e60*/  FMUL.FTZ R0, R0, 1 ;  /* 0x3f80000000007820 */ /* 0x000fc80000410000 */
[----:B------:R4:W0:Y:S02]  /*1e70*/  F2F.F64.F32 R56, R0 ;  /* 0x0000000000387310 */ /* 0x0008240000201800 */
[----:B0---4-:R-:W-:Y:S05]  /*1e80*/  BRA `(.L_x_6690) ;  /* 0x0000000400287947 */ /* 0x011fea0003800000 */
.L_x_6703:
        /* <DEDUP_REMOVED lines=22> */
.L_x_6708:
[----:B------:R-:W-:Y:S05]  /*1ff0*/  BSYNC.RECONVERGENT B0 ;  /* 0x0000000000007941 */ /* 0x000fea0003800200 */
.L_x_6707:
[----:B------:R-:W-:Y:S01]  /*2000*/  IMAD.SHL.U32 R0, R0, 0x200000, RZ ;  /* 0x0020000000007824 */ /* 0x000fe200078e00ff */
[----:B------:R-:W-:-:S04]  /*2010*/  LEA R2, R2, 0x37800000, 0x17 ;  /* 0x3780000002027811 */ /* 0x000fc800078eb8ff */
[----:B------:R-:W-:-:S05]  /*2020*/  LOP3.LUT R0, R2, R0, R7, 0xfe, !PT ;  /* 0x0000000002007212 */ /* 0x000fca00078efe07 */
[----:B------:R-:W-:-:S04]  /*2030*/  FMUL.FTZ R0, R0, 1 ;  /* 0x3f80000000007820 */ /* 0x000fc80000410000 */
[----:B------:R4:W0:Y:S02]  /*2040*/  F2F.F64.F32 R56, R0 ;  /* 0x0000000000387310 */ /* 0x0008240000201800 */
[----:B0---4-:R-:W-:Y:S05]  /*2050*/  BRA `(.L_x_6690) ;  /* 0x0000000000b47947 */ /* 0x011fea0003800000 */
.L_x_6702:
[----:B------:R-:W-:-:S09]  /*2060*/  UISETP.NE.AND UP0, UPT, UR4, 0x1c, UPT ;  /* 0x0000001c0400788c */ /* 0x000fd2000bf05270 */
[----:B------:R-:W-:Y:S05]  /*2070*/  BRA.U !UP0, `(.L_x_6709) ;  /* 0x0000000108a07547 */ /* 0x000fea000b800000 */
[----:B------:R-:W-:-:S09]  /*2080*/  UISETP.NE.AND UP0, UPT, UR4, 0x1d, UPT ;  /* 0x0000001d0400788c */ /* 0x000fd2000bf05270 */
[----:B------:R-:W-:Y:S05]  /*2090*/  BRA.U !UP0, `(.L_x_6710) ;  /* 0x0000000108887547 */ /* 0x000fea000b800000 */
[----:B------:R-:W-:-:S09]  /*20a0*/  UISETP.NE.AND UP0, UPT, UR4, 0x2c, UPT ;  /* 0x0000002c0400788c */ /* 0x000fd2000bf05270 */
[----:B------:R-:W-:Y:S05]  /*20b0*/  BRA.U !UP0, `(.L_x_6711) ;  /* 0x00000001084c7547 */ /* 0x000fea000b800000 */
.L_x_6689:
        /* <DEDUP_REMOVED lines=16> */
.L_x_6712:
[----:B------:R-:W-:Y:S02]  /*21c0*/  CS2R R56, SRZ ;  /* 0x0000000000387805 */ /* 0x000fe4000001ff00 */
[----:B------:R-:W-:Y:S01]  /*21d0*/  CS2R R58, SRZ ;  /* 0x00000000003a7805 */ /* 0x000fe2000001ff00 */
[----:B------:R-:W-:Y:S06]  /*21e0*/  BRA `(.L_x_6690) ;  /* 0x0000000000507947 */ /* 0x000fec0003800000 */
.L_x_6711:
        /* <DEDUP_REMOVED lines=13> */
.L_x_6710:
[----:B------:R-:W2:Y:S01]  /*22c0*/  LDG.E.64 R56, desc[UR36][R2.64] ;  /* 0x0000002402387981 */ /* 0x000ea2000c1e1b00 */
[----:B------:R-:W-:Y:S01]  /*22d0*/  CS2R R58, SRZ ;  /* 0x00000000003a7805 */ /* 0x000fe2000001ff00 */
[----:B--2---:R-:W1:Y:S02]  /*22e0*/  I2F.F64.U64 R56, R56 ;  /* 0x0000003800387312 */ /* 0x004e640000301800 */
[----:B-1----:R-:W-:Y:S05]  /*22f0*/  BRA `(.L_x_6690) ;  /* 0x00000000000c7947 */ /* 0x002fea0003800000 */
.L_x_6709:
[----:B------:R-:W2:Y:S01]  /*2300*/  LDG.E R2, desc[UR36][R2.64] ;  /* 0x0000002402027981 */ /* 0x000ea2000c1e1900 */
[----:B------:R-:W-:Y:S01]  /*2310*/  CS2R R58, SRZ ;  /* 0x00000000003a7805 */ /* 0x000fe2000001ff00 */
[----:B--2---:R1:W2:Y:S06]  /*2320*/  I2F.F64.U32 R56, R2 ;  /* 0x0000000200387312 */ /* 0x0042ac0000201800 */
.L_x_6690:
[----:B------:R-:W-:Y:S05]  /*2330*/  BSYNC.RECONVERGENT B6 ;  /* 0x0000000000067941 */ /* 0x000fea0003800200 */
.L_x_6684:
[----:B01--4-:R-:W0:Y:S01]  /*2340*/  LDC.64 R2, c[0x0][0x3d8] ;  /* 0x0000f600ff027b82 */ /* 0x013e220000000a00 */
        /* <DEDUP_REMOVED lines=17> */
[----:B------:R-:W-:Y:S01]  /*2460*/  CS2R R54, SRZ ;  /* 0x0000000000367805 */ /* 0x000fe2000001ff00 */
[----:B----4-:R0:W1:Y:S02]  /*2470*/  I2F.F64.S16 R52, R2 ;  /* 0x0000000200347312 */ /* 0x0100640000101c00 */
[----:B01----:R-:W-:Y:S05]  /*2480*/  BRA `(.L_x_6719) ;  /* 0x0000000c00e87947 */ /* 0x003fea0003800000 */
.L_x_6717:
[----:B------:R-:W4:Y:S01]  /*2490*/  LDG.E.U8 R2, desc[UR36][R2.64] ;  /* 0x0000002402027981 */ /* 0x000f22000c1e1100 */
[----:B------:R-:W-:Y:S01]  /*24a0*/  CS2R R54, SRZ ;  /* 0x0000000000367805 */ /* 0x000fe2000001ff00 */
[----:B----4-:R0:W1:Y:S02]  /*24b0*/  I2F.F64.U16 R52, R2 ;  /* 0x0000000200347312 */ /* 0x0100640000101800 */
[----:B01----:R-:W-:Y:S05]  /*24c0*/  BRA `(.L_x_6719) ;  /* 0x0000000c00d87947 */ /* 0x003fea0003800000 */
.L_x_6716:
[----:B------:R-:W-:-:S09]  /*24d0*/  UISETP.NE.AND UP0, UPT, UR4, 0x2, UPT ;  /* 0x000000020400788c */ /* 0x000fd2000bf05270 */
[----:B------:R-:W-:Y:S05]  /*24e0*/  BRA.U !UP0, `(.L_x_6720) ;  /* 0x0000000108307547 */ /* 0x000fea000b800000 */
[----:B------:R-:W-:-:S09]  /*24f0*/  UISETP.NE.AND UP0, UPT, UR4, 0x3, UPT ;  /* 0x000000030400788c */ /* 0x000fd2000bf05270 */
[----:B------:R-:W-:Y:S05]  /*2500*/  BRA.U !UP0, `(.L_x_6721) ;  /* 0x0000000108187547 */ /* 0x000fea000b800000 */
[----:B------:R-:W-:-:S09]  /*2510*/  UISETP.NE.AND UP0, UPT, UR4, 0x4, UPT ;  /* 0x000000040400788c */ /* 0x000fd2000bf05270 */
[----:B------:R-:W-:Y:S05]  /*2520*/  BRA.U UP0, `(.L_x_6718) ;  /* 0x0000000d00247547 */ /* 0x000fea000b800000 */
[----:B------:R-:W4:Y:S01]  /*2530*/  LDG.E.64 R52, desc[UR36][R2.64] ;  /* 0x0000002402347981 */ /* 0x000f22000c1e1b00 */
[----:B------:R-:W-:Y:S01]  /*2540*/  CS2R R54, SRZ ;  /* 0x0000000000367805 */ /* 0x000fe2000001ff00 */
[----:B----4-:R-:W0:Y:S02]  /*2550*/  I2F.F64.S64 R52, R52 ;  /* 0x0000003400347312 */ /* 0x010e240000301c00 */
[----:B0-----:R-:W-:Y:S05]  /*2560*/  BRA `(.L_x_6719) ;  /* 0x0000000c00b07947 */ /* 0x001fea0003800000 */
.L_x_6721:
[----:B------:R-:W4:Y:S01]  /*2570*/  LDG.E R2, desc[UR36][R2.64] ;  /* 0x0000002402027981 */ /* 0x000f22000c1e1900 */
[----:B------:R-:W-:Y:S01]  /*2580*/  CS2R R54, SRZ ;  /* 0x0000000000367805 */ /* 0x000fe2000001ff00 */
[----:B----4-:R0:W1:Y:S02]  /*2590*/  I2F.F64 R52, R2 ;  /* 0x0000000200347312 */ /* 0x0100640000201c00 */
[----:B01----:R-:W-:Y:S05]  /*25a0*/  BRA `(.L_x_6719) ;  /* 0x0000000c00a07947 */ /* 0x003fea0003800000 */
.L_x_6720:
[----:B------:R-:W4:Y:S01]  /*25b0*/  LDG.E.U16 R2, desc[UR36][R2.64] ;  /* 0x0000002402027981 */ /* 0x000f22000c1e1500 */
[----:B------:R-:W-:Y:S01]  /*25c0*/  CS2R R54, SRZ ;  /* 0x0000000000367805 */ /* 0x000fe2000001ff00 */
[----:B----4-:R0:W1:Y:S02]  /*25d0*/  I2F.F64.S16 R52, R2 ;  /* 0x0000000200347312 */ /* 0x0100640000101c00 */
[----:B01----:R-:W-:Y:S05]  /*25e0*/  BRA `(.L_x_6719) ;  /* 0x0000000c00907947 */ /* 0x003fea0003800000 */
.L_x_6715:
[----:B------:R-:W-:-:S09]  /*25f0*/  UISETP.GT.AND UP0, UPT, UR4, 0x6, UPT ;  /* 0x000000060400788c */ /* 0x000fd2000bf04270 */
[----:B------:R-:W-:Y:S05]  /*2600*/  BRA.U UP0, `(.L_x_6722) ;  /* 0x00000001003c7547 */ /* 0x000fea000b800000 */
[----:B------:R-:W-:-:S09]  /*2610*/  UISETP.NE.AND UP0, UPT, UR4, 0x5, UPT ;  /* 0x000000050400788c */ /* 0x000fd2000bf05270 */
[----:B------:R-:W-:Y:S05]  /*2620*/  BRA.U !UP0, `(.L_x_6723) ;  /* 0x00000001081c7547 */ /* 0x000fea000b800000 */
[----:B------:R-:W-:-:S09]  /*2630*/  UISETP.NE.AND UP0, UPT, UR4, 0x6, UPT ;  /* 0x000000060400788c */ /* 0x000fd2000bf05270 */
[----:B------:R-:W-:Y:S05]  /*2640*/  BRA.U UP0, `(.L_x_6718) ;  /* 0x0000000900dc7547 */ /* 0x000fea000b800000 */
[----:B------:R-:W4:Y:S01]  /*2650*/  LDG.E R52, desc[UR36][R2.64] ;  /* 0x0000002402347981 */ /* 0x000f22000c1e1900 */
[----:B------:R-:W-:Y:S01]  /*2660*/  CS2R R54, SRZ ;  /* 0x0000000000367805 */ /* 0x000fe2000001ff00 */
[----:B----4-:R-:W-:-:S06]  /*2670*/  FMUL.FTZ R52, R52, 1 ;  /* 0x3f80000034347820 */ /* 0x010fcc0000410000 */
[----:B------:R-:W0:Y:S02]  /*2680*/  F2F.F64.F32 R52, R52 ;  /* 0x0000003400347310 */ /* 0x000e240000201800 */
[----:B0-----:R-:W-:Y:S05]  /*2690*/  BRA `(.L_x_6719) ;  /* 0x0000000c00647947 */ /* 0x001fea0003800000 */
.L_x_6723:
[----:B------:R-:W4:Y:S01]  /*26a0*/  LDG.E.U16 R0, desc[UR36][R2.64] ;  /* 0x0000002402007981 */ /* 0x000f22000c1e1500 */
[----:B------:R-:W-:Y:S01]  /*26b0*/  CS2R R54, SRZ ;  /* 0x0000000000367805 */ /* 0x000fe2000001ff00 */
[----:B----4-:R-:W-:-:S05]  /*26c0*/  HADD2.F32 R0, -RZ, R0.H0_H0 ;  /* 0x20000000ff007230 */ /* 0x010fca0000004100 */
[----:B------:R-:W-:-:S04]  /*26d0*/  FMUL.FTZ R0, R0, 1 ;  /* 0x3f80000000007820 */ /* 0x000fc80000410000 */
[----:B------:R0:W1:Y:S02]  /*26e0*/  F2F.F64.F32 R52, R0 ;  /* 0x0000000000347310 */ /* 0x0000640000201800 */
[----:B01----:R-:W-:Y:S05]  /*26f0*/  BRA `(.L_x_6719) ;  /* 0x0000000c004c7947 */ /* 0x003fea0003800000 */
.L_x_6722:
[----:B------:R-:W-:-:S09]  /*2700*/  UISETP.NE.AND UP0, UPT, UR4, 0x7, UPT ;  /* 0x000000070400788c */ /* 0x000fd2000bf05270 */
[----:B------:R-:W-:Y:S05]  /*2710*/  BRA.U !UP0, `(.L_x_6724) ;  /* 0x0000000108687547 */ /* 0x000fea000b800000 */
[----:B------:R-:W-:-:S09]  /*2720*/  UISETP.NE.AND UP0, UPT, UR4, 0x8, UPT ;  /* 0x000000080400788c */ /* 0x000fd2000bf05270 */
[----:B------:R-:W-:Y:S05]  /*2730*/  BRA.U !UP0, `(.L_x_6725) ;  /* 0x0000000108307547 */ /* 0x000fea000b800000 */
[----:B------:R-:W-:-:S09]  /*2740*/  UISETP.NE.AND UP0, UPT, UR4, 0x9, UPT ;  /* 0x000000090400788c */ /* 0x000fd2000bf05270 */
[----:B------:R-:W-:Y:S05]  /*2750*/  BRA.U UP0, `(.L_x_6718) ;  /* 0x0000000900987547 */ /* 0x000fea000b800000 */
[----:B------:R-:W4:Y:S02]  /*2760*/  LDG.E.64 R2, desc[UR36][R2.64] ;  /* 0x0000002402027981 */ /* 0x000f24000c1e1b00 */
[----:B----4-:R-:W-:Y:S01]  /*2770*/  FMUL.FTZ R52, R2, 1 ;  /* 0x3f80000002347820 */ /* 0x010fe20000410000 */
        /* <DEDUP_REMOVED lines=8> */
.L_x_6725:
[----:B------:R-:W4:Y:S02]  /*2800*/  LDG.E R2, desc[UR36][R2.64] ;  /* 0x0000002402027981 */ /* 0x000f24000c1e1900 */
[----:B----4-:R-:W-:-:S05]  /*2810*/  HADD2.F32 R0, -RZ, R2.H0_H0 ;  /* 0x20000002ff007230 */ /* 0x010fca0000004100 */
        /* <DEDUP_REMOVED lines=10> */
.L_x_6724:
[----:B------:R0:W5:Y:S01]  /*28c0*/  LDG.E.64 R52, desc[UR36][R2.64] ;  /* 0x0000002402347981 */ /* 0x000162000c1e1b00 */
[----:B------:R-:W-:Y:S01]  /*28d0*/  CS2R R54, SRZ ;  /* 0x0000000000367805 */ /* 0x000fe2000001ff00 */
[----:B------:R-:W-:Y:S06]  /*28e0*/  BRA `(.L_x_6719) ;  /* 0x0000000800d07947 */ /* 0x000fec0003800000 */
.L_x_6714:
        /* <DEDUP_REMOVED lines=9> */
[----:B------:R-:W-:Y:S01]  /*2980*/  CS2R R54, SRZ ;  /* 0x0000000000367805 */ /* 0x000fe2000001ff00 */
[----:B------:R-:W-:Y:S01]  /*2990*/  IMAD.MOV.U32 R52, RZ, RZ, RZ ;  /* 0x000000ffff347224 */ /* 0x000fe200078e00ff */
[----:B----4-:R-:W-:-:S04]  /*29a0*/  ISETP.NE.AND P0, PT, R2, RZ, PT ;  /* 0x000000ff0200720c */ /* 0x010fc80003f05270 */
[----:B------:R-:W-:Y:S01]  /*29b0*/  FSEL R53, RZ, 1.875, !P0 ;  /* 0x3ff00000ff357808 */ /* 0x000fe20004000000 */
[----:B------:R-:W-:Y:S08]  /*29c0*/  BRA `(.L_x_6719) ;  /* 0x0000000800987947 */ /* 0x000ff00003800000 */
.L_x_6728:
[----:B------:R4:W5:Y:S01]  /*29d0*/  LDG.E.128 R52, desc[UR36][R2.64] ;  /* 0x0000002402347981 */ /* 0x000962000c1e1d00 */
[----:B------:R-:W-:Y:S05]  /*29e0*/  BRA `(.L_x_6719) ;  /* 0x0000000800907947 */ /* 0x000fea0003800000 */
.L_x_6727:
[----:B------:R-:W-:-:S09]  /*29f0*/  UISETP.NE.AND UP0, UPT, UR4, 0xf, UPT ;  /* 0x0000000f0400788c */ /* 0x000fd2000bf05270 */
[----:B------:R-:W-:Y:S05]  /*2a00*/  BRA.U !UP0, `(.L_x_6729) ;  /* 0x0000000108a47547 */ /* 0x000fea000b800000 */
[----:B------:R-:W-:-:S09]  /*2a10*/  UISETP.NE.AND UP0, UPT, UR4, 0x17, UPT ;  /* 0x000000170400788c */ /* 0x000fd2000bf05270 */
[----:B------:R-:W-:Y:S05]  /*2a20*/  BRA.U !UP0, `(.L_x_6730) ;  /* 0x0000000108607547 */ /* 0x000fea000b800000 */
[----:B------:R-:W-:-:S09]  /*2a30*/  UISETP.NE.AND UP0, UPT, UR4, 0x18, UPT ;  /* 0x000000180400788c */ /* 0x000fd2000bf05270 */
[----:B------:R-:W-:Y:S05]  /*2a40*/  BRA.U UP0, `(.L_x_6718) ;  /* 0x0000000500dc7547 */ /* 0x000fea000b800000 */
[----:B------:R-:W4:Y:S01]  /*2a50*/  LDG.E.U8 R0, desc[UR36][R2.64] ;  /* 0x0000002402007981 */ /* 0x000f22000c1e1100 */
[----:B------:R-:W-:Y:S01]  /*2a60*/  IMAD.MOV.U32 R6, RZ, RZ, 0x1f ;  /* 0x0000001fff067424 */ /* 0x000fe200078e00ff */
[----:B------:R-:W-:Y:S01]  /*2a70*/  CS2R R54, SRZ ;  /* 0x0000000000367805 */ /* 0x000fe2000001ff00 */
        /* <DEDUP_REMOVED lines=19> */
.L_x_6730:
[----:B------:R-:W4:Y:S01]  /*2bb0*/  LDG.E.U8 R2, desc[UR36][R2.64] ;  /* 0x0000002402027981 */ /* 0x000f22000c1e1100 */
[----:B------:R-:W-:Y:S01]  /*2bc0*/  CS2R R54, SRZ ;  /* 0x0000000000367805 */ /* 0x000fe2000001ff00 */
[C---:B----4-:R-:W-:Y:S02]  /*2bd0*/  IMAD.SHL.U32 R4, R2.reuse, 0x2000000, RZ ;  /* 0x0200000002047824 */ /* 0x050fe400078e00ff */
        /* <DEDUP_REMOVED lines=10> */
[----:B------:R4:W0:Y:S02]  /*2c80*/  F2F.F64.F32 R52, R0 ;  /* 0x0000000000347310 */ /* 0x0008240000201800 */
[----:B0---4-:R-:W-:Y:S05]  /*2c90*/  BRA `(.L_x_6719) ;  /* 0x0000000400e47947 */ /* 0x011fea0003800000 */
.L_x_6729:
[----:B------:R-:W4:Y:S01]  /*2ca0*/  LDG.E.U16 R0, desc[UR36][R2.64] ;  /* 0x0000002402007981 */ /* 0x000f22000c1e1500 */
[----:B------:R-:W-:Y:S01]  /*2cb0*/  CS2R R54, SRZ ;  /* 0x0000000000367805 */ /* 0x000fe2000001ff00 */
[----:B----4-:R-:W-:-:S04]  /*2cc0*/  IMAD.U32 R0, R0, 0x10000, RZ ;  /* 0x0001000000007824 */ /* 0x010fc800078e00ff */
[----:B------:R-:W-:-:S04]  /*2cd0*/  FMUL.FTZ R0, R0, 1 ;  /* 0x3f80000000007820 */ /* 0x000fc80000410000 */
[----:B------:R4:W0:Y:S02]  /*2ce0*/  F2F.F64.F32 R52, R0 ;  /* 0x0000000000347310 */ /* 0x0008240000201800 */
[----:B0---4-:R-:W-:Y:S05]  /*2cf0*/  BRA `(.L_x_6719) ;  /* 0x0000000400cc7947 */ /* 0x011fea0003800000 */
.L_x_6726:
        /* <DEDUP_REMOVED lines=9> */
[----:B------:R-:W-:Y:S01]  /*2d90*/  CS2R R54, SRZ ;  /* 0x0000000000367805 */ /* 0x000fe2000001ff00 */
[----:B----4-:R4:W0:Y:S02]  /*2da0*/  I2F.F64.U16 R52, R2 ;  /* 0x0000000200347312 */ /* 0x0108240000101800 */
[----:B0---4-:R-:W-:Y:S05]  /*2db0*/  BRA `(.L_x_6719) ;  /* 0x00000004009c7947 */ /* 0x011fea0003800000 */
.L_x_6733:
[----:B------:R-:W4:Y:S01]  /*2dc0*/  LDG.E.U8 R3, desc[UR36][R2.64] ;  /* 0x0000002402037981 */ /* 0x000f22000c1e1100 */
[----:B------:R-:W-:Y:S02]  /*2dd0*/  CS2R R54, SRZ ;  /* 0x0000000000367805 */ /* 0x000fe4000001ff00 */
[----:B------:R-:W-:Y:S02]  /*2de0*/  CS2R R52, SRZ ;  /* 0x0000000000347805 */ /* 0x000fe4000001ff00 */
[----:B----4-:R-:W-:-:S13]  /*2df0*/  ISETP.NE.AND P0, PT, R3, RZ, PT ;  /* 0x000000ff0300720c */ /* 0x010fda0003f05270 */
        /* <DEDUP_REMOVED lines=18> */
.L_x_6735:
[----:B------:R-:W-:Y:S05]  /*2f20*/  BSYNC.RECONVERGENT B0 ;  /* 0x0000000000007941 */ /* 0x000fea0003800200 */
.L_x_6734:
[----:B------:R-:W-:Y:S01]  /*2f30*/  IMAD.SHL.U32 R0, R0, 0x100000, RZ ;  /* 0x0010000000007824 */ /* 0x000fe200078e00ff */
[----:B------:R-:W-:-:S04]  /*2f40*/  LEA R2, R2, 0x3b800000, 0x17 ;  /* 0x3b80000002027811 */ /* 0x000fc800078eb8ff */
[----:B------:R-:W-:-:S05]  /*2f50*/  LOP3.LUT R0, R2, R0, R7, 0xfe, !PT ;  /* 0x0000000002007212 */ /* 0x000fca00078efe07 */
[----:B------:R-:W-:-:S04]  /*2f60*/  FMUL.FTZ R0, R0, 1 ;  /* 0x3f80000000007820 */ /* 0x000fc80000410000 */
[----:B------:R4:W0:Y:S02]  /*2f70*/  F2F.F64.F32 R52, R0 ;  /* 0x0000000000347310 */ /* 0x0008240000201800 */
[----:B0---4-:R-:W-:Y:S05]  /*2f80*/  BRA `(.L_x_6719) ;  /* 0x0000000400287947 */ /* 0x011fea0003800000 */
.L_x_6732:
        /* <DEDUP_REMOVED lines=22> */
.L_x_6737:
[----:B------:R-:W-:Y:S05]  /*30f0*/  BSYNC.RECONVERGENT B0 ;  /* 0x0000000000007941 */ /* 0x000fea0003800200 */
.L_x_6736:
[----:B------:R-:W-:Y:S01]  /*3100*/  IMAD.SHL.U32 R0, R0, 0x200000, RZ ;  /* 0x0020000000007824 */ /* 0x000fe200078e00ff */
[----:B------:R-:W-:-:S04]  /*3110*/  LEA R2, R2, 0x37800000, 0x17 ;  /* 0x3780000002027811 */ /* 0x000fc800078eb8ff */
[----:B------:R-:W-:-:S05]  /*3120*/  LOP3.LUT R0, R2, R0, R7, 0xfe, !PT ;  /* 0x0000000002007212 */ /* 0x000fca00078efe07 */
[----:B------:R-:W-:-:S04]  /*3130*/  FMUL.FTZ R0, R0, 1 ;  /* 0x3f80000000007820 */ /* 0x000fc80000410000 */
[----:B------:R4:W0:Y:S02]  /*3140*/  F2F.F64.F32 R52, R0 ;  /* 0x0000000000347310 */ /* 0x0008240000201800 */
[----:B0---4-:R-:W-:Y:S05]  /*3150*/  BRA `(.L_x_6719) ;  /* 0x0000000000b47947 */ /* 0x011fea0003800000 */
.L_x_6731:
[----:B------:R-:W-:-:S09]  /*3160*/  UISETP.NE.AND UP0, UPT, UR4, 0x1c, UPT ;  /* 0x0000001c0400788c */ /* 0x000fd2000bf05270 */
[----:B------:R-:W-:Y:S05]  /*3170*/  BRA.U !UP0, `(.L_x_6738) ;  /* 0x0000000108a07547 */ /* 0x000fea000b800000 */
[----:B------:R-:W-:-:S09]  /*3180*/  UISETP.NE.AND UP0, UPT, UR4, 0x1d, UPT ;  /* 0x0000001d0400788c */ /* 0x000fd2000bf05270 */
[----:B------:R-:W-:Y:S05]  /*3190*/  BRA.U !UP0, `(.L_x_6739) ;  /* 0x0000000108887547 */ /* 0x000fea000b800000 */
[----:B------:R-:W-:-:S09]  /*31a0*/  UISETP.NE.AND UP0, UPT, UR4, 0x2c, UPT ;  /* 0x0000002c0400788c */ /* 0x000fd2000bf05270 */
[----:B------:R-:W-:Y:S05]  /*31b0*/  BRA.U !UP0, `(.L_x_6740) ;  /* 0x00000001084c7547 */ /* 0x000fea000b800000 */
.L_x_6718:
[----:B------:R-:W-:Y:S01]  /*31c0*/  MOV R0, 0x228 ;  /* 0x0000022800007802 */ /* 0x000fe20000000f00 */
[----:B------:R-:W0:Y:S01]  /*31d0*/  LDCU.64 UR4, c[0x4][0x218] ;  /* 0x01004300ff0477ac */ /* 0x000e220008000a00 */
[----:B------:R-:W-:Y:S02]  /*31e0*/  IMAD.MOV.U32 R8, RZ, RZ, 0x4e ;  /* 0x0000004eff087424 */ /* 0x000fe400078e00ff */
[----:B------:R1:W4:Y:S01]  /*31f0*/  LDC.64 R2, c[0x4][R0] ;  /* 0x0100000000027b82 */ /* 0x0003220000000a00 */
        /* <DEDUP_REMOVED lines=9> */
[----:B-1----:R-:W-:-:S07]  /*3290*/  IMAD.U32 R11, RZ, RZ, UR9 ;  /* 0x00000009ff0b7e24 */ /* 0x002fce000f8e00ff */
[----:B------:R-:W-:-:S07]  /*32a0*/  LEPC R20, `(.L_x_6741) ;  /* 0x000000001014794e */ /* 0x000fce0000000000 */
[----:B----45:R-:W-:Y:S05]  /*32b0*/  CALL.ABS.NOINC R2 ;  /* 0x0000000002007343 */ /* 0x030fea0003c00000 */
.L_x_6741:
[----:B------:R-:W-:Y:S02]  /*32c0*/  CS2R R52, SRZ ;  /* 0x0000000000347805 */ /* 0x000fe4000001ff00 */
[----:B------:R-:W-:Y:S01]  /*32d0*/  CS2R R54, SRZ ;  /* 0x0000000000367805 */ /* 0x000fe2000001ff00 */
[----:B------:R-:W-:Y:S06]  /*32e0*/  BRA `(.L_x_6719) ;  /* 0x0000000000507947 */ /* 0x000fec0003800000 */
.L_x_6740:
[----:B------:R-:W4:Y:S01]  /*32f0*/  LDG.E.U8 R0, desc[UR36][R2.64] ;  /* 0x0000002402007981 */ /* 0x000f22000c1e1100 */
[----:B------:R-:W-:Y:S01]  /*3300*/  CS2R R54, SRZ ;  /* 0x0000000000367805 */ /* 0x000fe2000001ff00 */
[----:B------:R-:W-:Y:S02]  /*3310*/  IMAD.MOV.U32 R52, RZ, RZ, 0x0 ;  /* 0x00000000ff347424 */ /* 0x000fe400078e00ff */
[----:B------:R-:W-:Y:S01]  /*3320*/  IMAD.MOV.U32 R53, RZ, RZ, 0x38000000 ;  /* 0x38000000ff357424 */ /* 0x000fe200078e00ff */
[----:B----4-:R-:W-:-:S13]  /*3330*/  ISETP.NE.AND P0, PT, R0, RZ, PT ;  /* 0x000000ff0000720c */ /* 0x010fda0003f05270 */
        /* <DEDUP_REMOVED lines=8> */
.L_x_6739:
[----:B------:R-:W4:Y:S01]  /*33c0*/  LDG.E.64 R52, desc[UR36][R2.64] ;  /* 0x0000002402347981 */ /* 0x000f22000c1e1b00 */
[----:B------:R-:W-:Y:S01]  /*33d0*/  CS2R R54, SRZ ;  /* 0x0000000000367805 */ /* 0x000fe2000001ff00 */
[----:B----4-:R-:W4:Y:S02]  /*33e0*/  I2F.F64.U64 R52, R52 ;  /* 0x0000003400347312 */ /* 0x010f240000301800 */
[----:B----4-:R-:W-:Y:S05]  /*33f0*/  BRA `(.L_x_6719) ;  /* 0x00000000000c7947 */ /* 0x010fea0003800000 */
.L_x_6738:
[----:B------:R-:W4:Y:S01]  /*3400*/  LDG.E R2, desc[UR36][R2.64] ;  /* 0x0000002402027981 */ /* 0x000f22000c1e1900 */
[----:B------:R-:W-:Y:S01]  /*3410*/  CS2R R54, SRZ ;  /* 0x0000000000367805 */ /* 0x000fe2000001ff00 */
[----:B----4-:R0:W1:Y:S06]  /*3420*/  I2F.F64.U32 R52, R2 ;  /* 0x0000000200347312 */ /* 0x01006c0000201800 */
.L_x_6719:
[----:B------:R-:W-:Y:S05]  /*3430*/  BSYNC.RECONVERGENT B6 ;  /* 0x0000000000067941 */ /* 0x000fea0003800200 */
.L_x_6713:
[----:B0---4-:R-:W-:-:S07]  /*3440*/  VIADD R2, R66, 0x80 ;  /* 0x0000008042027836 */ /* 0x011fce0000000000 */
.L_x_6654:
[----:B------:R-:W-:Y:S05]  /*3450*/  BSYNC.RECONVERGENT B7 ;  /* 0x0000000000077941 */ /* 0x000fea0003800200 */
.L_x_6653:
[----:B------:R-:W-:Y:S01]  /*3460*/  ISETP.GE.AND P0, PT, R2, R23, PT ;  /* 0x000000170200720c */ /* 0x000fe20003f06270 */
[----:B------:R-:W-:Y:S01]  /*3470*/  BSSY.RECONVERGENT B7, `(.L_x_6742) ;  /* 0x000033d000077945 */ /* 0x000fe20003800200 */
[----:B------:R-:W-:Y:S02]  /*3480*/  CS2R R50, SRZ ;  /* 0x0000000000327805 */ /* 0x000fe4000001ff00 */
[----:B------:R-:W-:Y:S02]  /*3490*/  CS2R R48, SRZ ;  /* 0x0000000000307805 */ /* 0x000fe4000001ff00 */
[----:B------:R-:W-:Y:S02]  /*34a0*/  CS2R R46, SRZ ;  /* 0x00000000002e7805 */ /* 0x000fe4000001ff00 */
[----:B------:R-:W-:Y:S02]  /*34b0*/  CS2R R44, SRZ ;  /* 0x00000000002c7805 */ /* 0x000fe4000001ff00 */
[----:B------:R-:W-:-:S02]  /*34c0*/  CS2R R18, SRZ ;  /* 0x0000000000127805 */ /* 0x000fc4000001ff00 */
[----:B------:R-:W-:Y:S01]  /*34d0*/  CS2R R16, SRZ ;  /* 0x0000000000107805 */ /* 0x000fe2000001ff00 */
[----:B------:R-:W-:Y:S06]  /*34e0*/  @P0 BRA `(.L_x_6743) ;  /* 0x0000003000d40947 */ /* 0x000fec0003800000 */
[----:B------:R-:W0:Y:S01]  /*34f0*/  LDC.64 R4, c[0x0][0x3c8] ;  /* 0x0000f200ff047b82 */ /* 0x000e220000000a00 */
[----:B------:R-:W4:Y:S01]  /*3500*/  LDCU UR5, c[0x0][0x3e8] ;  /* 0x00007d00ff0577ac */ /* 0x000f220008000800 */
[----:B------:R-:W-:Y:S01]  /*3510*/  IMAD R16, R65, 0x200, R2 ;  /* 0x0000020041107824 */ /* 0x000fe200078e0202 */
        /* <DEDUP_REMOVED lines=17> */
[----:B----4-:R0:W4:Y:S02]  /*3630*/  I2F.F64.S16 R48, R4 ;  /* 0x0000000400307312 */ /* 0x0101240000101c00 */
[----:B0---4-:R-:W-:Y:S05]  /*3640*/  BRA `(.L_x_6750) ;  /* 0x0000000c00ec7947 */ /* 0x011fea0003800000 */
.L_x_6748:
[----:B------:R-:W4:Y:S01]  /*3650*/  LDG.E.U8 R4, desc[UR36][R4.64] ;  /* 0x0000002404047981 */ /* 0x000f22000c1e1100 */
[----:B------:R-:W-:Y:S01]  /*3660*/  CS2R R50, SRZ ;  /* 0x0000000000327805 */ /* 0x000fe2000001ff00 */
[----:B----4-:R0:W4:Y:S02]  /*3670*/  I2F.F64.U16 R48, R4 ;  /* 0x0000000400307312 */ /* 0x0101240000101800 */
[----:B0---4-:R-:W-:Y:S05]  /*3680*/  BRA `(.L_x_6750) ;  /* 0x0000000c00dc7947 */ /* 0x011fea0003800000 */
.L_x_6747:
        /* <DEDUP_REMOVED lines=10> */
.L_x_6752:
[----:B------:R-:W4:Y:S01]  /*3730*/  LDG.E R4, desc[UR36][R4.64] ;  /* 0x0000002404047981 */ /* 0x000f22000c1e1900 */
[----:B------:R-:W-:Y:S01]  /*3740*/  CS2R R50, SRZ ;  /* 0x0000000000327805 */ /* 0x000fe2000001ff00 */
[----:B----4-:R0:W4:Y:S02]  /*3750*/  I2F.F64 R48, R4 ;  /* 0x0000000400307312 */ /* 0x0101240000201c00 */
[----:B0---4-:R-:W-:Y:S05]  /*3760*/  BRA `(.L_x_6750) ;  /* 0x0000000c00a47947 */ /* 0x011fea0003800000 */
.L_x_6751:
[----:B------:R-:W4:Y:S01]  /*3770*/  LDG.E.U16 R4, desc[UR36][R4.64] ;  /* 0x0000002404047981 */ /* 0x000f22000c1e1500 */
[----:B------:R-:W-:Y:S01]  /*3780*/  CS2R R50, SRZ ;  /* 0x0000000000327805 */ /* 0x000fe2000001ff00 */
[----:B----4-:R0:W4:Y:S02]  /*3790*/  I2F.F64.S16 R48, R4 ;  /* 0x0000000400307312 */ /* 0x0101240000101c00 */
[----:B0---4-:R-:W-:Y:S05]  /*37a0*/  BRA `(.L_x_6750) ;  /* 0x0000000c00947947 */ /* 0x011fea0003800000 */
.L_x_6746:
        /* <DEDUP_REMOVED lines=9> */
[----:B------:R-:W4:Y:S02]  /*3840*/  F2F.F64.F32 R48, R48 ;  /* 0x0000003000307310 */ /* 0x000f240000201800 */
[----:B----4-:R-:W-:Y:S05]  /*3850*/  BRA `(.L_x_6750) ;  /* 0x0000000c00687947 */ /* 0x010fea0003800000 */
.L_x_6754:
[----:B------:R-:W4:Y:S01]  /*3860*/  LDG.E.U16 R0, desc[UR36][R4.64] ;  /* 0x0000002404007981 */ /* 0x000f22000c1e1500 */
[----:B------:R-:W-:Y:S01]  /*3870*/  CS2R R50, SRZ ;  /* 0x0000000000327805 */ /* 0x000fe2000001ff00 */
[----:B----4-:R-:W-:-:S05]  /*3880*/  HADD2.F32 R0, -RZ, R0.H0_H0 ;  /* 0x20000000ff007230 */ /* 0x010fca0000004100 */
[----:B------:R-:W-:-:S04]  /*3890*/  FMUL.FTZ R0, R0, 1 ;  /* 0x3f80000000007820 */ /* 0x000fc80000410000 */
[----:B------:R4:W0:Y:S02]  /*38a0*/  F2F.F64.F32 R48, R0 ;  /* 0x0000000000307310 */ /* 0x0008240000201800 */
[----:B0---4-:R-:W-:Y:S05]  /*38b0*/  BRA `(.L_x_6750) ;  /* 0x0000000c00507947 */ /* 0x011fea0003800000 */
.L_x_6753:
        /* <DEDUP_REMOVED lines=14> */
[----:B------:R-:W4:Y:S02]  /*39a0*/  F2F.F64.F32 R50, R50 ;  /* 0x0000003200327310 */ /* 0x000f240000201800 */
[----:B0---4-:R-:W-:Y:S05]  /*39b0*/  BRA `(.L_x_6750) ;  /* 0x0000000c00107947 */ /* 0x011fea0003800000 */
.L_x_6756:
        /* <DEDUP_REMOVED lines=10> */
[----:B------:R4:W0:Y:S02]  /*3a60*/  F2F.F64.F32 R50, R0 ;  /* 0x0000000000327310 */ /* 0x0008240000201800 */
[----:B0---4-:R-:W-:Y:S05]  /*3a70*/  BRA `(.L_x_6750) ;  /* 0x0000000800e07947 */ /* 0x011fea0003800000 */
.L_x_6755:
[----:B------:R0:W5:Y:S01]  /*3a80*/  LDG.E.64 R48, desc[UR36][R4.64] ;  /* 0x0000002404307981 */ /* 0x000162000c1e1b00 */
[----:B------:R-:W-:Y:S01]  /*3a90*/  CS2R R50, SRZ ;  /* 0x0000000000327805 */ /* 0x000fe2000001ff00 */
[----:B------:R-:W-:Y:S06]  /*3aa0*/  BRA `(.L_x_6750) ;  /* 0x0000000800d47947 */ /* 0x000fec0003800000 */
.L_x_6745:
        /* <DEDUP_REMOVED lines=14> */
.L_x_6759:
[----:B------:R0:W5:Y:S01]  /*3b90*/  LDG.E.128 R48, desc[UR36][R4.64] ;  /* 0x0000002404307981 */ /* 0x000162000c1e1d00 */
[----:B------:R-:W-:Y:S05]  /*3ba0*/  BRA `(.L_x_6750) ;  /* 0x0000000800947947 */ /* 0x000fea0003800000 */
.L_x_6758:
        /* <DEDUP_REMOVED lines=26> */
[----:B------:R0:W4:Y:S02]  /*3d50*/  F2F.F64.F32 R48, R3 ;  /* 0x0000000300307310 */ /* 0x0001240000201800 */
[----:B0---4-:R-:W-:Y:S05]  /*3d60*/  BRA `(.L_x_6750) ;  /* 0x0000000800247947 */ /* 0x011fea0003800000 */
.L_x_6761:
[----:B------:R-:W4:Y:S01]  /*3d70*/  LDG.E.U8 R4, desc[UR36][R4.64] ;  /* 0x0000002404047981 */ /* 0x000f22000c1e1100 */
[----:B------:R-:W-:Y:S01]  /*3d80*/  CS2R R50, SRZ ;  /* 0x0000000000327805 */ /* 0x000fe2000001ff00 */
        /* <DEDUP_REMOVED lines=13> */
[----:B0---4-:R-:W-:Y:S05]  /*3e60*/  BRA `(.L_x_6750) ;  /* 0x0000000400e47947 */ /* 0x011fea0003800000 */
.L_x_6760:
[----:B------:R-:W4:Y:S01]  /*3e70*/  LDG.E.U16 R0, desc[UR36][R4.64] ;  /* 0x0000002404007981 */ /* 0x000f22000c1e1500 */
[----:B------:R-:W-:Y:S01]  /*3e80*/  CS2R R50, SRZ ;  /* 0x0000000000327805 */ /* 0x000fe2000001ff00 */
[----:B----4-:R-:W-:-:S04]  /*3e90*/  IMAD.U32 R0, R0, 0x10000, RZ ;  /* 0x0001000000007824 */ /* 0x010fc800078e00ff */
[----:B------:R-:W-:-:S04]  /*3ea0*/  FMUL.FTZ R0, R0, 1 ;  /* 0x3f80000000007820 */ /* 0x000fc80000410000 */
[----:B------:R0:W4:Y:S02]  /*3eb0*/  F2F.F64.F32 R48, R0 ;  /* 0x0000000000307310 */ /* 0x0001240000201800 */
[----:B0---4-:R-:W-:Y:S05]  /*3ec0*/  BRA `(.L_x_6750) ;  /* 0x0000000400cc7947 */ /* 0x011fea0003800000 */
.L_x_6757:
        /* <DEDUP_REMOVED lines=10> */
[----:B----4-:R0:W4:Y:S02]  /*3f70*/  I2F.F64.U16 R48, R4 ;  /* 0x0000000400307312 */ /* 0x0101240000101800 */
[----:B0---4-:R-:W-:Y:S05]  /*3f80*/  BRA `(.L_x_6750) ;  /* 0x00000004009c7947 */ /* 0x011fea0003800000 */
.L_x_6764:
        /* <DEDUP_REMOVED lines=22> */
.L_x_6766:
[----:B------:R-:W-:Y:S05]  /*40f0*/  BSYNC.RECONVERGENT B0 ;  /* 0x0000000000007941 */ /* 0x000fea0003800200 */
.L_x_6765:
[----:B------:R-:W-:Y:S01]  /*4100*/  IMAD.SHL.U32 R0, R0, 0x100000, RZ ;  /* 0x0010000000007824 */ /* 0x000fe200078e00ff */
[----:B------:R-:W-:-:S04]  /*4110*/  LEA R3, R3, 0x3b800000, 0x17 ;  /* 0x3b80000003037811 */ /* 0x000fc800078eb8ff */
[----:B------:R-:W-:-:S05]  /*4120*/  LOP3.LUT R0, R3, R0, R7, 0xfe, !PT ;  /* 0x0000000003007212 */ /* 0x000fca00078efe07 */
[----:B------:R-:W-:-:S04]  /*4130*/  FMUL.FTZ R0, R0, 1 ;  /* 0x3f80000000007820 */ /* 0x000fc80000410000 */
[----:B------:R0:W4:Y:S02]  /*4140*/  F2F.F64.F32 R48, R0 ;  /* 0x0000000000307310 */ /* 0x0001240000201800 */
[----:B0---4-:R-:W-:Y:S05]  /*4150*/  BRA `(.L_x_6750) ;  /* 0x0000000400287947 */ /* 0x011fea0003800000 */
.L_x_6763:
        /* <DEDUP_REMOVED lines=22> */
.L_x_6768:
[----:B------:R-:W-:Y:S05]  /*42c0*/  BSYNC.RECONVERGENT B0 ;  /* 0x0000000000007941 */ /* 0x000fea0003800200 */
.L_x_6767:
[----:B------:R-:W-:Y:S01]  /*42d0*/  IMAD.SHL.U32 R0, R0, 0x200000, RZ ;  /* 0x0020000000007824 */ /* 0x000fe200078e00ff */
[----:B------:R-:W-:-:S04]  /*42e0*/  LEA R3, R3, 0x37800000, 0x17 ;  /* 0x3780000003037811 */ /* 0x000fc800078eb8ff */
[----:B------:R-:W-:-:S05]  /*42f0*/  LOP3.LUT R0, R3, R0, R7, 0xfe, !PT ;  /* 0x0000000003007212 */ /* 0x000fca00078efe07 */
[----:B------:R-:W-:-:S04]  /*4300*/  FMUL.FTZ R0, R0, 1 ;  /* 0x3f80000000007820 */ /* 0x000fc80000410000 */
[----:B------:R0:W4:Y:S02]  /*4310*/  F2F.F64.F32 R48, R0 ;  /* 0x0000000000307310 */ /* 0x0001240000201800 */
[----:B0---4-:R-:W-:Y:S05]  /*4320*/  BRA `(.L_x_6750) ;  /* 0x0000000000b47947 */ /* 0x011fea0003800000 */
.L_x_6762:
[----:B------:R-:W-:-:S09]  /*4330*/  UISETP.NE.AND UP0, UPT, UR4, 0x1c, UPT ;  /* 0x0000001c0400788c */ /* 0x000fd2000bf05270 */
[----:B------:R-:W-:Y:S05]  /*4340*/  BRA.U !UP0, `(.L_x_6769) ;  /* 0x0000000108a07547 */ /* 0x000fea000b800000 */
[----:B------:R-:W-:-:S09]  /*4350*/  UISETP.NE.AND UP0, UPT, UR4, 0x1d, UPT ;  /* 0x0000001d0400788c */ /* 0x000fd2000bf05270 */
[----:B------:R-:W-:Y:S05]  /*4360*/  BRA.U !UP0, `(.L_x_6770) ;  /* 0x0000000108887547 */ /* 0x000fea000b800000 */
[----:B------:R-:W-:-:S09]  /*4370*/  UISETP.NE.AND UP0, UPT, UR4, 0x2c, UPT ;  /* 0x0000002c0400788c */ /* 0x000fd2000bf05270 */
[----:B------:R-:W-:Y:S05]  /*4380*/  BRA.U UP0, `(.L_x_6749) ;  /* 0x0000000100347547 */ /* 0x000fea000b800000 */
        /* <DEDUP_REMOVED lines=11> */
[----:B------:R0:W4:Y:S02]  /*4440*/  @P0 F2F.F64.F32 R48, R0 ;  /* 0x0000000000300310 */ /* 0x0001240000201800 */
[----:B0---4-:R-:W-:Y:S05]  /*4450*/  BRA `(.L_x_6750) ;  /* 0x0000000000687947 */ /* 0x011fea0003800000 */
.L_x_6749:
        /* <DEDUP_REMOVED lines=16> */
.L_x_6771:
[----:B------:R-:W-:Y:S02]  /*4560*/  CS2R R48, SRZ ;  /* 0x0000000000307805 */ /* 0x000fe4000001ff00 */
[----:B------:R-:W-:Y:S01]  /*4570*/  CS2R R50, SRZ ;  /* 0x0000000000327805 */ /* 0x000fe2000001ff00 */
[----:B------:R-:W-:Y:S06]  /*4580*/  BRA `(.L_x_6750) ;  /* 0x00000000001c7947 */ /* 0x000fec0003800000 */
.L_x_6770:
[----:B------:R-:W4:Y:S01]  /*4590*/  LDG.E.64 R48, desc[UR36][R4.64] ;  /* 0x0000002404307981 */ /* 0x000f22000c1e1b00 */
[----:B------:R-:W-:Y:S01]  /*45a0*/  CS2R R50, SRZ ;  /* 0x0000000000327805 */ /* 0x000fe2000001ff00 */
[----:B----4-:R-:W0:Y:S02]  /*45b0*/  I2F.F64.U64 R48, R48 ;  /* 0x0000003000307312 */ /* 0x010e240000301800 */
[----:B0-----:R-:W-:Y:S05]  /*45c0*/  BRA `(.L_x_6750) ;  /* 0x00000000000c7947 */ /* 0x001fea0003800000 */
.L_x_6769:
[----:B------:R-:W4:Y:S01]  /*45d0*/  LDG.E R4, desc[UR36][R4.64] ;  /* 0x0000002404047981 */ /* 0x000f22000c1e1900 */
[----:B------:R-:W-:Y:S01]  /*45e0*/  CS2R R50, SRZ ;  /* 0x0000000000327805 */ /* 0x000fe2000001ff00 */
[----:B----4-:R4:W0:Y:S06]  /*45f0*/  I2F.F64.U32 R48, R4 ;  /* 0x0000000400307312 */ /* 0x01082c0000201800 */
.L_x_6750:
[----:B------:R-:W-:Y:S05]  /*4600*/  BSYNC.RECONVERGENT B6 ;  /* 0x0000000000067941 */ /* 0x000fea0003800200 */
.L_x_6744:
        /* <DEDUP_REMOVED lines=21> */
.L_x_6776:
[----:B------:R-:W4:Y:S01]  /*4760*/  LDG.E.U8 R4, desc[UR36][R4.64] ;  /* 0x0000002404047981 */ /* 0x000f22000c1e1100 */
[----:B------:R-:W-:Y:S01]  /*4770*/  CS2R R46, SRZ ;  /* 0x00000000002e7805 */ /* 0x000fe2000001ff00 */
[----:B----4-:R0:W4:Y:S02]  /*4780*/  I2F.F64.U16 R44, R4 ;  /* 0x00000004002c7312 */ /* 0x0101240000101800 */
[----:B0---4-:R-:W-:Y:S05]  /*4790*/  BRA `(.L_x_6778) ;  /* 0x0000000c00dc7947 */ /* 0x011fea0003800000 */
.L_x_6775:
        /* <DEDUP_REMOVED lines=10> */
.L_x_6780:
[----:B------:R-:W4:Y:S01]  /*4840*/  LDG.E R4, desc[UR36][R4.64] ;  /* 0x0000002404047981 */ /* 0x000f22000c1e1900 */
[----:B------:R-:W-:Y:S01]  /*4850*/  CS2R R46, SRZ ;  /* 0x00000000002e7805 */ /* 0x000fe2000001ff00 */
[----:B----4-:R0:W4:Y:S02]  /*4860*/  I2F.F64 R44, R4 ;  /* 0x00000004002c7312 */ /* 0x0101240000201c00 */
[----:B0---4-:R-:W-:Y:S05]  /*4870*/  BRA `(.L_x_6778) ;  /* 0x0000000c00a47947 */ /* 0x011fea0003800000 */
.L_x_6779:
[----:B------:R-:W4:Y:S01]  /*4880*/  LDG.E.U16 R4, desc[UR36][R4.64] ;  /* 0x0000002404047981 */ /* 0x000f22000c1e1500 */
[----:B------:R-:W-:Y:S01]  /*4890*/  CS2R R46, SRZ ;  /* 0x00000000002e7805 */ /* 0x000fe2000001ff00 */
[----:B----4-:R0:W4:Y:S02]  /*48a0*/  I2F.F64.S16 R44, R4 ;  /* 0x00000004002c7312 */ /* 0x0101240000101c00 */
[----:B0---4-:R-:W-:Y:S05]  /*48b0*/  BRA `(.L_x_6778) ;  /* 0x0000000c00947947 */ /* 0x011fea0003800000 */
.L_x_6774:
        /* <DEDUP_REMOVED lines=11> */
.L_x_6782:
[----:B------:R-:W4:Y:S01]  /*4970*/  LDG.E.U16 R0, desc[UR36][R4.64] ;  /* 0x0000002404007981 */ /* 0x000f22000c1e1500 */
[----:B------:R-:W-:Y:S01]  /*4980*/  CS2R R46, SRZ ;  /* 0x00000000002e7805 */ /* 0x000fe2000001ff00 */
[----:B----4-:R-:W-:-:S05]  /*4990*/  HADD2.F32 R0, -RZ, R0.H0_H0 ;  /* 0x20000000ff007230 */ /* 0x010fca0000004100 */
[----:B------:R-:W-:-:S04]  /*49a0*/  FMUL.FTZ R0, R0, 1 ;  /* 0x3f80000000007820 */ /* 0x000fc80000410000 */
[----:B------:R4:W0:Y:S02]  /*49b0*/  F2F.F64.F32 R44, R0 ;  /* 0x00000000002c7310 */ /* 0x0008240000201800 */
[----:B0---4-:R-:W-:Y:S05]  /*49c0*/  BRA `(.L_x_6778) ;  /* 0x0000000c00507947 */ /* 0x011fea0003800000 */
.L_x_6781:
        /* <DEDUP_REMOVED lines=16> */
.L_x_6784:
[----:B------:R-:W4:Y:S02]  /*4ad0*/  LDG.E R4, desc[UR36][R4.64] ;  /* 0x0000002404047981 */ /* 0x000f24000c1e1900 */
[----:B----4-:R-:W-:-:S05]  /*4ae0*/  HADD2.F32 R0, -RZ, R4.H0_H0 ;  /* 0x20000004ff007230 */ /* 0x010fca0000004100 */
        /* <DEDUP_REMOVED lines=8> */
[----:B------:R0:W0:Y:S02]  /*4b70*/  F2F.F64.F32 R46, R0 ;  /* 0x00000000002e7310 */ /* 0x0000240000201800 */
[----:B0---4-:R-:W-:Y:S05]  /*4b80*/  BRA `(.L_x_6778) ;  /* 0x0000000800e07947 */ /* 0x011fea0003800000 */
.L_x_6783:
[----:B------:R0:W5:Y:S01]  /*4b90*/  LDG.E.64 R44, desc[UR36][R4.64] ;  /* 0x00000024042c7981 */ /* 0x000162000c1e1b00 */
[----:B------:R-:W-:Y:S01]  /*4ba0*/  CS2R R46, SRZ ;  /* 0x00000000002e7805 */ /* 0x000fe2000001ff00 */
[----:B------:R-:W-:Y:S06]  /*4bb0*/  BRA `(.L_x_6778) ;  /* 0x0000000800d47947 */ /* 0x000fec0003800000 */
.L_x_6773:
        /* <DEDUP_REMOVED lines=14> */
.L_x_6787:
[----:B------:R4:W5:Y:S01]  /*4ca0*/  LDG.E.128 R44, desc[UR36][R4.64] ;  /* 0x00000024042c7981 */ /* 0x000962000c1e1d00 */
[----:B------:R-:W-:Y:S05]  /*4cb0*/  BRA `(.L_x_6778) ;  /* 0x0000000800947947 */ /* 0x000fea0003800000 */
.L_x_6786:
        /* <DEDUP_REMOVED lines=28> */
.L_x_6789:
        /* <DEDUP_REMOVED lines=16> */
.L_x_6788:
[----:B------:R-:W4:Y:S01]  /*4f80*/  LDG.E.U16 R0, desc[UR36][R4.64] ;  /* 0x0000002404007981 */ /* 0x000f22000c1e1500 */
[----:B------:R-:W-:Y:S01]  /*4f90*/  CS2R R46, SRZ ;  /* 0x00000000002e7805 */ /* 0x000fe2000001ff00 */
[----:B----4-:R-:W-:-:S04]  /*4fa0*/  IMAD.U32 R0, R0, 0x10000, RZ ;  /* 0x0001000000007824 */ /* 0x010fc800078e00ff */
[----:B------:R-:W-:-:S04]  /*4fb0*/  FMUL.FTZ R0, R0, 1 ;  /* 0x3f80000000007820 */ /* 0x000fc80000410000 */
[----:B------:R0:W4:Y:S02]  /*4fc0*/  F2F.F64.F32 R44, R0 ;  /* 0x00000000002c7310 */ /* 0x0001240000201800 */
[----:B0---4-:R-:W-:Y:S05]  /*4fd0*/  BRA `(.L_x_6778) ;  /* 0x0000000400cc7947 */ /* 0x011fea0003800000 */
.L_x_6785:
        /* <DEDUP_REMOVED lines=12> */
.L_x_6792:
        /* <DEDUP_REMOVED lines=22> */
.L_x_6794:
[----:B------:R-:W-:Y:S05]  /*5200*/  BSYNC.RECONVERGENT B0 ;  /* 0x0000000000007941 */ /* 0x000fea0003800200 */
.L_x_6793:
[----:B------:R-:W-:Y:S01]  /*5210*/  IMAD.SHL.U32 R0, R0, 0x100000, RZ ;  /* 0x0010000000007824 */ /* 0x000fe200078e00ff */
[----:B------:R-:W-:-:S04]  /*5220*/  LEA R3, R3, 0x3b800000, 0x17 ;  /* 0x3b80000003037811 */ /* 0x000fc800078eb8ff */
[----:B------:R-:W-:-:S05]  /*5230*/  LOP3.LUT R0, R3, R0, R7, 0xfe, !PT ;  /* 0x0000000003007212 */ /* 0x000fca00078efe07 */
[----:B------:R-:W-:-:S04]  /*5240*/  FMUL.FTZ R0, R0, 1 ;  /* 0x3f80000000007820 */ /* 0x000fc80000410000 */
[----:B------:R0:W4:Y:S02]  /*5250*/  F2F.F64.F32 R44, R0 ;  /* 0x00000000002c7310 */ /* 0x0001240000201800 */
[----:B0---4-:R-:W-:Y:S05]  /*5260*/  BRA `(.L_x_6778) ;  /* 0x0000000400287947 */ /* 0x011fea0003800000 */
.L_x_6791:
        /* <DEDUP_REMOVED lines=22> */
.L_x_6796:
[----:B------:R-:W-:Y:S05]  /*53d0*/  BSYNC.RECONVERGENT B0 ;  /* 0x0000000000007941 */ /* 0x000fea0003800200 */
.L_x_6795:
[----:B------:R-:W-:Y:S01]  /*53e0*/  IMAD.SHL.U32 R0, R0, 0x200000, RZ ;  /* 0x0020000000007824 */ /* 0x000fe200078e00ff */
[----:B------:R-:W-:-:S04]  /*53f0*/  LEA R3, R3, 0x37800000, 0x17 ;  /* 0x3780000003037811 */ /* 0x000fc800078eb8ff */
[----:B------:R-:W-:-:S05]  /*5400*/  LOP3.LUT R0, R3, R0, R7, 0xfe, !PT ;  /* 0x0000000003007212 */ /* 0x000fca00078efe07 */
[----:B------:R-:W-:-:S04]  /*5410*/  FMUL.FTZ R0, R0, 1 ;  /* 0x3f80000000007820 */ /* 0x000fc80000410000 */
[----:B------:R0:W4:Y:S02]  /*5420*/  F2F.F64.F32 R44, R0 ;  /* 0x00000000002c7310 */ /* 0x0001240000201800 */
[----:B0---4-:R-:W-:Y:S05]  /*5430*/  BRA `(.L_x_6778) ;  /* 0x0000000000b47947 */ /* 0x011fea0003800000 */
.L_x_6790:
        /* <DEDUP_REMOVED lines=19> */
.L_x_6777:
        /* <DEDUP_REMOVED lines=16> */
.L_x_6799:
[----:B------:R-:W-:Y:S02]  /*5670*/  CS2R R44, SRZ ;  /* 0x00000000002c7805 */ /* 0x000fe4000001ff00 */
[----:B------:R-:W-:Y:S01]  /*5680*/  CS2R R46, SRZ ;  /* 0x00000000002e7805 */ /* 0x000fe2000001ff00 */
[----:B------:R-:W-:Y:S06]  /*5690*/  BRA `(.L_x_6778) ;  /* 0x00000000001c7947 */ /* 0x000fec0003800000 */
.L_x_6798:
[----:B------:R-:W4:Y:S01]  /*56a0*/  LDG.E.64 R44, desc[UR36][R4.64] ;  /* 0x00000024042c7981 */ /* 0x000f22000c1e1b00 */
[----:B------:R-:W-:Y:S01]  /*56b0*/  CS2R R46, SRZ ;  /* 0x00000000002e7805 */ /* 0x000fe2000001ff00 */
[----:B----4-:R-:W0:Y:S02]  /*56c0*/  I2F.F64.U64 R44, R44 ;  /* 0x0000002c002c7312 */ /* 0x010e240000301800 */
[----:B0-----:R-:W-:Y:S05]  /*56d0*/  BRA `(.L_x_6778) ;  /* 0x00000000000c7947 */ /* 0x001fea0003800000 */
.L_x_6797:
[----:B------:R-:W4:Y:S01]  /*56e0*/  LDG.E R4, desc[UR36][R4.64] ;  /* 0x0000002404047981 */ /* 0x000f22000c1e1900 */
[----:B------:R-:W-:Y:S01]  /*56f0*/  CS2R R46, SRZ ;  /* 0x00000000002e7805 */ /* 0x000fe2000001ff00 */
[----:B----4-:R0:W4:Y:S06]  /*5700*/  I2F.F64.U32 R44, R4 ;  /* 0x00000004002c7312 */ /* 0x01012c0000201800 */
.L_x_6778:
[----:B------:R-:W-:Y:S05]  /*5710*/  BSYNC.RECONVERGENT B6 ;  /* 0x0000000000067941 */ /* 0x000fea0003800200 */
.L_x_6772:
        /* <DEDUP_REMOVED lines=21> */
.L_x_6804:
[----:B------:R-:W4:Y:S01]  /*5870*/  LDG.E.U8 R4, desc[UR36][R4.64] ;  /* 0x0000002404047981 */ /* 0x000f22000c1e1100 */
[----:B------:R-:W-:Y:S01]  /*5880*/  CS2R R18, SRZ ;  /* 0x0000000000127805 */ /* 0x000fe2000001ff00 */
[----:B----4-:R0:W4:Y:S02]  /*5890*/  I2F.F64.U16 R16, R4 ;  /* 0x0000000400107312 */ /* 0x0101240000101800 */
[----:B0---4-:R-:W-:Y:S05]  /*58a0*/  BRA `(.L_x_6806) ;  /* 0x0000000c00dc7947 */ /* 0x011fea0003800000 */
.L_x_6803:
        /* <DEDUP_REMOVED lines=10> */
.L_x_6808:
[----:B------:R-:W4:Y:S01]  /*5950*/  LDG.E R4, desc[UR36][R4.64] ;  /* 0x0000002404047981 */ /* 0x000f22000c1e1900 */
[----:B------:R-:W-:Y:S01]  /*5960*/  CS2R R18, SRZ ;  /* 0x0000000000127805 */ /* 0x000fe2000001ff00 */
[----:B----4-:R0:W4:Y:S02]  /*5970*/  I2F.F64 R16, R4 ;  /* 0x0000000400107312 */ /* 0x0101240000201c00 */
[----:B0---4-:R-:W-:Y:S05]  /*5980*/  BRA `(.L_x_6806) ;  /* 0x0000000c00a47947 */ /* 0x011fea0003800000 */
.L_x_6807:
[----:B------:R-:W4:Y:S01]  /*5990*/  LDG.E.U16 R4, desc[UR36][R4.64] ;  /* 0x0000002404047981 */ /* 0x000f22000c1e1500 */
[----:B------:R-:W-:Y:S01]  /*59a0*/  CS2R R18, SRZ ;  /* 0x0000000000127805 */ /* 0x000fe2000001ff00 */
[----:B----4-:R0:W4:Y:S02]  /*59b0*/  I2F.F64.S16 R16, R4 ;  /* 0x0000000400107312 */ /* 0x0101240000101c00 */
[----:B0---4-:R-:W-:Y:S05]  /*59c0*/  BRA `(.L_x_6806) ;  /* 0x0000000c00947947 */ /* 0x011fea0003800000 */
.L_x_6802:
        /* <DEDUP_REMOVED lines=11> */
.L_x_6810:
[----:B------:R-:W4:Y:S01]  /*5a80*/  LDG.E.U16 R0, desc[UR36][R4.64] ;  /* 0x0000002404007981 */ /* 0x000f22000c1e1500 */
[----:B------:R-:W-:Y:S01]  /*5a90*/  CS2R R18, SRZ ;  /* 0x0000000000127805 */ /* 0x000fe2000001ff00 */
[----:B----4-:R-:W-:-:S05]  /*5aa0*/  HADD2.F32 R0, -RZ, R0.H0_H0 ;  /* 0x20000000ff007230 */ /* 0x010fca0000004100 */
[----:B------:R-:W-:-:S04]  /*5ab0*/  FMUL.FTZ R0, R0, 1 ;  /* 0x3f80000000007820 */ /* 0x000fc80000410000 */
[----:B------:R0:W4:Y:S02]  /*5ac0*/  F2F.F64.F32 R16, R0 ;  /* 0x0000000000107310 */ /* 0x0001240000201800 */
[----:B0---4-:R-:W-:Y:S05]  /*5ad0*/  BRA `(.L_x_6806) ;  /* 0x0000000c00507947 */ /* 0x011fea0003800000 */
.L_x_6809:
        /* <DEDUP_REMOVED lines=16> */
.L_x_6812:
        /* <DEDUP_REMOVED lines=12> */
.L_x_6811:
[----:B------:R0:W5:Y:S01]  /*5ca0*/  LDG.E.64 R16, desc[UR36][R4.64] ;  /* 0x0000002404107981 */ /* 0x000162000c1e1b00 */
[----:B------:R-:W-:Y:S01]  /*5cb0*/  CS2R R18, SRZ ;  /* 0x0000000000127805 */ /* 0x000fe2000001ff00 */
[----:B------:R-:W-:Y:S06]  /*5cc0*/  BRA `(.L_x_6806) ;  /* 0x0000000800d47947 */ /* 0x000fec0003800000 */
.L_x_6801:
        /* <DEDUP_REMOVED lines=14> */
.L_x_6815:
[----:B------:R0:W5:Y:S01]  /*5db0*/  LDG.E.128 R16, desc[UR36][R4.64] ;  /* 0x0000002404107981 */ /* 0x000162000c1e1d00 */
[----:B------:R-:W-:Y:S05]  /*5dc0*/  BRA `(.L_x_6806) ;  /* 0x0000000800947947 */ /* 0x000fea0003800000 */
.L_x_6814:
        /* <DEDUP_REMOVED lines=28> */
.L_x_6817:
        /* <DEDUP_REMOVED lines=16> */
.L_x_6816:
[----:B------:R-:W4:Y:S01]  /*6090*/  LDG.E.U16 R0, desc[UR36][R4.64] ;  /* 0x0000002404007981 */ /* 0x000f22000c1e1500 */
[----:B------:R-:W-:Y:S01]  /*60a0*/  CS2R R18, SRZ ;  /* 0x0000000000127805 */ /* 0x000fe2000001ff00 */
[----:B----4-:R-:W-:-:S04]  /*60b0*/  IMAD.U32 R0, R0, 0x10000, RZ ;  /* 0x0001000000007824 */ /* 0x010fc800078e00ff */
[----:B------:R-:W-:-:S04]  /*60c0*/  FMUL.FTZ R0, R0, 1 ;  /* 0x3f80000000007820 */ /* 0x000fc80000410000 */
[----:B------:R0:W4:Y:S02]  /*60d0*/  F2F.F64.F32 R16, R0 ;  /* 0x0000000000107310 */ /* 0x0001240000201800 */
[----:B0---4-:R-:W-:Y:S05]  /*60e0*/  BRA `(.L_x_6806) ;  /* 0x0000000400cc7947 */ /* 0x011fea0003800000 */
.L_x_6813:
        /* <DEDUP_REMOVED lines=12> */
.L_x_6820:
        /* <DEDUP_REMOVED lines=22> */
.L_x_6822:
[----:B------:R-:W-:Y:S05]  /*6310*/  BSYNC.RECONVERGENT B0 ;  /* 0x0000000000007941 */ /* 0x000fea0003800200 */
.L_x_6821:
[----:B------:R-:W-:Y:S01]  /*6320*/  IMAD.SHL.U32 R0, R0, 0x100000, RZ ;  /* 0x0010000000007824 */ /* 0x000fe200078e00ff */
[----:B------:R-:W-:-:S04]  /*6330*/  LEA R3, R3, 0x3b800000, 0x17 ;  /* 0x3b80000003037811 */ /* 0x000fc800078eb8ff */
[----:B------:R-:W-:-:S05]  /*6340*/  LOP3.LUT R0, R3, R0, R7, 0xfe, !PT ;  /* 0x0000000003007212 */ /* 0x000fca00078efe07 */
[----:B------:R-:W-:-:S04]  /*6350*/  FMUL.FTZ R0, R0, 1 ;  /* 0x3f80000000007820 */ /* 0x000fc80000410000 */
[----:B------:R0:W4:Y:S02]  /*6360*/  F2F.F64.F32 R16, R0 ;  /* 0x0000000000107310 */ /* 0x0001240000201800 */
[----:B0---4-:R-:W-:Y:S05]  /*6370*/  BRA `(.L_x_6806) ;  /* 0x0000000400287947 */ /* 0x011fea0003800000 */
.L_x_6819:
        /* <DEDUP_REMOVED lines=22> */
.L_x_6824:
[----:B------:R-:W-:Y:S05]  /*64e0*/  BSYNC.RECONVERGENT B0 ;  /* 0x0000000000007941 */ /* 0x000fea0003800200 */
.L_x_6823:
[----:B------:R-:W-:Y:S01]  /*64f0*/  IMAD.SHL.U32 R0, R0, 0x200000, RZ ;  /* 0x0020000000007824 */ /* 0x000fe200078e00ff */
[----:B------:R-:W-:-:S04]  /*6500*/  LEA R3, R3, 0x37800000, 0x17 ;  /* 0x3780000003037811 */ /* 0x000fc800078eb8ff */
[----:B------:R-:W-:-:S05]  /*6510*/  LOP3.LUT R0, R3, R0, R7, 0xfe, !PT ;  /* 0x0000000003007212 */ /* 0x000fca00078efe07 */
[----:B------:R-:W-:-:S04]  /*6520*/  FMUL.FTZ R0, R0, 1 ;  /* 0x3f80000000007820 */ /* 0x000fc80000410000 */
[----:B------:R0:W4:Y:S02]  /*6530*/  F2F.F64.F32 R16, R0 ;  /* 0x0000000000107310 */ /* 0x0001240000201800 */
[----:B0---4-:R-:W-:Y:S05]  /*6540*/  BRA `(.L_x_6806) ;  /* 0x0000000000b47947 */ /* 0x011fea0003800000 */
.L_x_6818:
        /* <DEDUP_REMOVED lines=19> */
.L_x_6805:
        /* <DEDUP_REMOVED lines=16> */
.L_x_6827:
[----:B------:R-:W-:Y:S02]  /*6780*/  CS2R R16, SRZ ;  /* 0x0000000000107805 */ /* 0x000fe4000001ff00 */
[----:B------:R-:W-:Y:S01]  /*6790*/  CS2R R18, SRZ ;  /* 0x0000000000127805 */ /* 0x000fe2000001ff00 */
[----:B------:R-:W-:Y:S06]  /*67a0*/  BRA `(.L_x_6806) ;  /* 0x00000000001c7947 */ /* 0x000fec0003800000 */
.L_x_6826:
[----:B------:R-:W4:Y:S01]  /*67b0*/  LDG.E.64 R16, desc[UR36][R4.64] ;  /* 0x0000002404107981 */ /* 0x000f22000c1e1b00 */
[----:B------:R-:W-:Y:S01]  /*67c0*/  CS2R R18, SRZ ;  /* 0x0000000000127805 */ /* 0x000fe2000001ff00 */
[----:B----4-:R-:W4:Y:S02]  /*67d0*/  I2F.F64.U64 R16, R16 ;  /* 0x0000001000107312 */ /* 0x010f240000301800 */
[----:B----4-:R-:W-:Y:S05]  /*67e0*/  BRA `(.L_x_6806) ;  /* 0x00000000000c7947 */ /* 0x010fea0003800000 */
.L_x_6825:
[----:B------:R-:W4:Y:S01]  /*67f0*/  LDG.E R4, desc[UR36][R4.64] ;  /* 0x0000002404047981 */ /* 0x000f22000c1e1900 */
[----:B------:R-:W-:Y:S01]  /*6800*/  CS2R R18, SRZ ;  /* 0x0000000000127805 */ /* 0x000fe2000001ff00 */
[----:B----4-:R4:W0:Y:S06]  /*6810*/  I2F.F64.U32 R16, R4 ;  /* 0x0000000400107312 */ /* 0x01082c0000201800 */
.L_x_6806:
[----:B------:R-:W-:Y:S05]  /*6820*/  BSYNC.RECONVERGENT B6 ;  /* 0x0000000000067941 */ /* 0x000fea0003800200 */
.L_x_6800:
[----:B------:R-:W-:-:S07]  /*6830*/  VIADD R2, R2, 0x80 ;  /* 0x0000008002027836 */ /* 0x000fce0000000000 */
.L_x_6743:
[----:B------:R-:W-:Y:S05]  /*6840*/  BSYNC.RECONVERGENT B7 ;  /* 0x0000000000077941 */ /* 0x000fea0003800200 */
.L_x_6742:
        /* <DEDUP_REMOVED lines=9> */
[----:B0---4-:R-:W0:Y:S01]  /*68e0*/  LDC.64 R4, c[0x0][0x3c8] ;  /* 0x0000f200ff047b82 */ /* 0x011e220000000a00 */
        /* <DEDUP_REMOVED lines=21> */
.L_x_6834:
[----:B------:R-:W4:Y:S01]  /*6a40*/  LDG.E.U8 R4, desc[UR36][R4.64] ;  /* 0x0000002404047981 */ /* 0x000f22000c1e1100 */
[----:B------:R-:W-:Y:S01]  /*6a50*/  CS2R R26, SRZ ;  /* 0x00000000001a7805 */ /* 0x000fe2000001ff00 */
[----:B----4-:R0:W4:Y:S02]  /*6a60*/  I2F.F64.U16 R24, R4 ;  /* 0x0000000400187312 */ /* 0x0101240000101800 */
[----:B0---4-:R-:W-:Y:S05]  /*6a70*/  BRA `(.L_x_6836) ;  /* 0x0000000c00dc7947 */ /* 0x011fea0003800000 */
.L_x_6833:
        /* <DEDUP_REMOVED lines=10> */
.L_x_6838:
[----:B------:R-:W4:Y:S01]  /*6b20*/  LDG.E R4, desc[UR36][R4.64] ;  /* 0x0000002404047981 */ /* 0x000f22000c1e1900 */
[----:B------:R-:W-:Y:S01]  /*6b30*/  CS2R R26, SRZ ;  /* 0x00000000001a7805 */ /* 0x000fe2000001ff00 */
[----:B----4-:R0:W4:Y:S02]  /*6b40*/  I2F.F64 R24, R4 ;  /* 0x0000000400187312 */ /* 0x0101240000201c00 */
[----:B0---4-:R-:W-:Y:S05]  /*6b50*/  BRA `(.L_x_6836) ;  /* 0x0000000c00a47947 */ /* 0x011fea0003800000 */
.L_x_6837:
[----:B------:R-:W4:Y:S01]  /*6b60*/  LDG.E.U16 R4, desc[UR36][R4.64] ;  /* 0x0000002404047981 */ /* 0x000f22000c1e1500 */
[----:B------:R-:W-:Y:S01]  /*6b70*/  CS2R R26, SRZ ;  /* 0x00000000001a7805 */ /* 0x000fe2000001ff00 */
[----:B----4-:R0:W4:Y:S02]  /*6b80*/  I2F.F64.S16 R24, R4 ;  /* 0x0000000400187312 */ /* 0x0101240000101c00 */
[----:B0---4-:R-:W-:Y:S05]  /*6b90*/  BRA `(.L_x_6836) ;  /* 0x0000000c00947947 */ /* 0x011fea0003800000 */
.L_x_6832:
        /* <DEDUP_REMOVED lines=11> */
.L_x_6840:
[----:B------:R-:W4:Y:S01]  /*6c50*/  LDG.E.U16 R0, desc[UR36][R4.64] ;  /* 0x0000002404007981 */ /* 0x000f22000c1e1500 */
[----:B------:R-:W-:Y:S01]  /*6c60*/  CS2R R26, SRZ ;  /* 0x00000000001a7805 */ /* 0x000fe2000001ff00 */
[----:B----4-:R-:W-:-:S05]  /*6c70*/  HADD2.F32 R0, -RZ, R0.H0_H0 ;  /* 0x20000000ff007230 */ /* 0x010fca0000004100 */
[----:B------:R-:W-:-:S04]  /*6c80*/  FMUL.FTZ R0, R0, 1 ;  /* 0x3f80000000007820 */ /* 0x000fc80000410000 */
[----:B------:R0:W4:Y:S02]  /*6c90*/  F2F.F64.F32 R24, R0 ;  /* 0x0000000000187310 */ /* 0x0001240000201800 */
[----:B0---4-:R-:W-:Y:S05]  /*6ca0*/  BRA `(.L_x_6836) ;  /* 0x0000000c00507947 */ /* 0x011fea0003800000 */
.L_x_6839:
        /* <DEDUP_REMOVED lines=16> */
.L_x_6842:
        /* <DEDUP_REMOVED lines=12> */
.L_x_6841:
[----:B------:R0:W5:Y:S01]  /*6e70*/  LDG.E.64 R24, desc[UR36][R4.64] ;  /* 0x0000002404187981 */ /* 0x000162000c1e1b00 */
[----:B------:R-:W-:Y:S01]  /*6e80*/  CS2R R26, SRZ ;  /* 0x00000000001a7805 */ /* 0x000fe2000001ff00 */
[----:B------:R-:W-:Y:S06]  /*6e90*/  BRA `(.L_x_6836) ;  /* 0x0000000800d47947 */ /* 0x000fec0003800000 */
.L_x_6831:
        /* <DEDUP_REMOVED lines=14> */
.L_x_6845:
[----:B------:R0:W5:Y:S01]  /*6f80*/  LDG.E.128 R24, desc[UR36][R4.64] ;  /* 0x0000002404187981 */ /* 0x000162000c1e1d00 */
[----:B------:R-:W-:Y:S05]  /*6f90*/  BRA `(.L_x_6836) ;  /* 0x0000000800947947 */ /* 0x000fea0003800000 */
.L_x_6844:
        /* <DEDUP_REMOVED lines=28> */
.L_x_6847:
        /* <DEDUP_REMOVED lines=16> */
.L_x_6846:
[----:B------:R-:W4:Y:S01]  /*7260*/  LDG.E.U16 R0, desc[UR36][R4.64] ;  /* 0x0000002404007981 */ /* 0x000f22000c1e1500 */
[----:B------:R-:W-:Y:S01]  /*7270*/  CS2R R26, SRZ ;  /* 0x00000000001a7805 */ /* 0x000fe2000001ff00 */
[----:B----4-:R-:W-:-:S04]  /*7280*/  IMAD.U32 R0, R0, 0x10000, RZ ;  /* 0x0001000000007824 */ /* 0x010fc800078e00ff */
[----:B------:R-:W-:-:S04]  /*7290*/  FMUL.FTZ R0, R0, 1 ;  /* 0x3f80000000007820 */ /* 0x000fc80000410000 */
[----:B------:R0:W4:Y:S02]  /*72a0*/  F2F.F64.F32 R24, R0 ;  /* 0x0000000000187310 */ /* 0x0001240000201800 */
[----:B0---4-:R-:W-:Y:S05]  /*72b0*/  BRA `(.L_x_6836) ;  /* 0x0000000400cc7947 */ /* 0x011fea0003800000 */
.L_x_6843:
        /* <DEDUP_REMOVED lines=12> */
.L_x_6850:
        /* <DEDUP_REMOVED lines=22> */
.L_x_6852:
[----:B------:R-:W-:Y:S05]  /*74e0*/  BSYNC.RECONVERGENT B0 ;  /* 0x0000000000007941 */ /* 0x000fea0003800200 */
.L_x_6851:
[----:B------:R-:W-:Y:S01]  /*74f0*/  IMAD.SHL.U32 R0, R0, 0x100000, RZ ;  /* 0x0010000000007824 */ /* 0x000fe200078e00ff */
[----:B------:R-:W-:-:S04]  /*7500*/  LEA R3, R3, 0x3b800000, 0x17 ;  /* 0x3b80000003037811 */ /* 0x000fc800078eb8ff */
[----:B------:R-:W-:-:S05]  /*7510*/  LOP3.LUT R0, R3, R0, R7, 0xfe, !PT ;  /* 0x0000000003007212 */ /* 0x000fca00078efe07 */
[----:B------:R-:W-:-:S04]  /*7520*/  FMUL.FTZ R0, R0, 1 ;  /* 0x3f80000000007820 */ /* 0x000fc80000410000 */
[----:B------:R0:W4:Y:S02]  /*7530*/  F2F.F64.F32 R24, R0 ;  /* 0x0000000000187310 */ /* 0x0001240000201800 */
[----:B0---4-:R-:W-:Y:S05]  /*7540*/  BRA `(.L_x_6836) ;  /* 0x0000000400287947 */ /* 0x011fea0003800000 */
.L_x_6849:
        /* <DEDUP_REMOVED lines=22> */
.L_x_6854:
[----:B------:R-:W-:Y:S05]  /*76b0*/  BSYNC.RECONVERGENT B0 ;  /* 0x0000000000007941 */ /* 0x000fea0003800200 */
.L_x_6853:
[----:B------:R-:W-:Y:S01]  /*76c0*/  IMAD.SHL.U32 R0, R0, 0x200000, RZ ;  /* 0x0020000000007824 */ /* 0x000fe200078e00ff */
[----:B------:R-:W-:-:S04]  /*76d0*/  LEA R3, R3, 0x37800000, 0x17 ;  /* 0x3780000003037811 */ /* 0x000fc800078eb8ff */
[----:B------:R-:W-:-:S05]  /*76e0*/  LOP3.LUT R0, R3, R0, R7, 0xfe, !PT ;  /* 0x0000000003007212 */ /* 0x000fca00078efe07 */
[----:B------:R-:W-:-:S04]  /*76f0*/  FMUL.FTZ R0, R0, 1 ;  /* 0x3f80000000007820 */ /* 0x000fc80000410000 */
[----:B------:R0:W4:Y:S02]  /*7700*/  F2F.F64.F32 R24, R0 ;  /* 0x0000000000187310 */ /* 0x0001240000201800 */
[----:B0---4-:R-:W-:Y:S05]  /*7710*/  BRA `(.L_x_6836) ;  /* 0x0000000000b47947 */ /* 0x011fea0003800000 */
.L_x_6848:
        /* <DEDUP_REMOVED lines=19> */
.L_x_6835:
        /* <DEDUP_REMOVED lines=16> */
.L_x_6857:
[----:B------:R-:W-:Y:S02]  /*7950*/  CS2R R24, SRZ ;  /* 0x0000000000187805 */ /* 0x000fe4000001ff00 */
[----:B------:R-:W-:Y:S01]  /*7960*/  CS2R R26, SRZ ;  /* 0x00000000001a7805 */ /* 0x000fe2000001ff00 */
[----:B------:R-:W-:Y:S06]  /*7970*/  BRA `(.L_x_6836) ;  /* 0x00000000001c7947 */ /* 0x000fec0003800000 */
.L_x_6856:
[----:B------:R-:W4:Y:S01]  /*7980*/  LDG.E.64 R24, desc[UR36][R4.64] ;  /* 0x0000002404187981 */ /* 0x000f22000c1e1b00 */
[----:B------:R-:W-:Y:S01]  /*7990*/  CS2R R26, SRZ ;  /* 0x00000000001a7805 */ /* 0x000fe2000001ff00 */
[----:B----4-:R-:W0:Y:S02]  /*79a0*/  I2F.F64.U64 R24, R24 ;  /* 0x0000001800187312 */ /* 0x010e240000301800 */
[----:B0-----:R-:W-:Y:S05]  /*79b0*/  BRA `(.L_x_6836) ;  /* 0x00000000000c7947 */ /* 0x001fea0003800000 */
.L_x_6855:
[----:B------:R-:W4:Y:S01]  /*79c0*/  LDG.E R4, desc[UR36][R4.64] ;  /* 0x0000002404047981 */ /* 0x000f22000c1e1900 */
[----:B------:R-:W-:Y:S01]  /*79d0*/  CS2R R26, SRZ ;  /* 0x00000000001a7805 */ /* 0x000fe2000001ff00 */
[----:B----4-:R0:W4:Y:S06]  /*79e0*/  I2F.F64.U32 R24, R4 ;  /* 0x0000000400187312 */ /* 0x01012c0000201800 */
.L_x_6836:
[----:B------:R-:W-:Y:S05]  /*79f0*/  BSYNC.RECONVERGENT B6 ;  /* 0x0000000000067941 */ /* 0x000fea0003800200 */
.L_x_6830:
        /* <DEDUP_REMOVED lines=21> */
.L_x_6862:
[----:B------:R-:W2:Y:S01]  /*7b50*/  LDG.E.U8 R4, desc[UR36][R4.64] ;  /* 0x0000002404047981 */ /* 0x000ea2000c1e1100 */
[----:B------:R-:W-:Y:S01]  /*7b60*/  CS2R R30, SRZ ;  /* 0x00000000001e7805 */ /* 0x000fe2000001ff00 */
[----:B--2---:R0:W1:Y:S02]  /*7b70*/  I2F.F64.U16 R28, R4 ;  /* 0x00000004001c7312 */ /* 0x0040640000101800 */
[----:B01----:R-:W-:Y:S05]  /*7b80*/  BRA `(.L_x_6864) ;  /* 0x0000000c00dc7947 */ /* 0x003fea0003800000 */
.L_x_6861:
        /* <DEDUP_REMOVED lines=10> */
.L_x_6866:
[----:B------:R-:W2:Y:S01]  /*7c30*/  LDG.E R4, desc[UR36][R4.64] ;  /* 0x0000002404047981 */ /* 0x000ea2000c1e1900 */
[----:B------:R-:W-:Y:S01]  /*7c40*/  CS2R R30, SRZ ;  /* 0x00000000001e7805 */ /* 0x000fe2000001ff00 */
[----:B--2---:R0:W1:Y:S02]  /*7c50*/  I2F.F64 R28, R4 ;  /* 0x00000004001c7312 */ /* 0x0040640000201c00 */
[----:B01----:R-:W-:Y:S05]  /*7c60*/  BRA `(.L_x_6864) ;  /* 0x0000000c00a47947 */ /* 0x003fea0003800000 */
.L_x_6865:
[----:B------:R-:W2:Y:S01]  /*7c70*/  LDG.E.U16 R4, desc[UR36][R4.64] ;  /* 0x0000002404047981 */ /* 0x000ea2000c1e1500 */
[----:B------:R-:W-:Y:S01]  /*7c80*/  CS2R R30, SRZ ;  /* 0x00000000001e7805 */ /* 0x000fe2000001ff00 */
[----:B--2---:R0:W1:Y:S02]  /*7c90*/  I2F.F64.S16 R28, R4 ;  /* 0x00000004001c7312 */ /* 0x0040640000101c00 */
[----:B01----:R-:W-:Y:S05]  /*7ca0*/  BRA `(.L_x_6864) ;  /* 0x0000000c00947947 */ /* 0x003fea0003800000 */
.L_x_6860:
        /* <DEDUP_REMOVED lines=11> */
.L_x_6868:
[----:B------:R-:W2:Y:S01]  /*7d60*/  LDG.E.U16 R0, desc[UR36][R4.64] ;  /* 0x0000002404007981 */ /* 0x000ea2000c1e1500 */
[----:B------:R-:W-:Y:S01]  /*7d70*/  CS2R R30, SRZ ;  /* 0x00000000001e7805 */ /* 0x000fe2000001ff00 */
[----:B--2---:R-:W-:-:S05]  /*7d80*/  HADD2.F32 R0, -RZ, R0.H0_H0 ;  /* 0x20000000ff007230 */ /* 0x004fca0000004100 */
[----:B------:R-:W-:-:S04]  /*7d90*/  FMUL.FTZ R0, R0, 1 ;  /* 0x3f80000000007820 */ /* 0x000fc80000410000 */
[----:B------:R0:W1:Y:S02]  /*7da0*/  F2F.F64.F32 R28, R0 ;  /* 0x00000000001c7310 */ /* 0x0000640000201800 */
[----:B01----:R-:W-:Y:S05]  /*7db0*/  BRA `(.L_x_6864) ;  /* 0x0000000c00507947 */ /* 0x003fea0003800000 */
.L_x_6867:
        /* <DEDUP_REMOVED lines=16> */
.L_x_6870:
        /* <DEDUP_REMOVED lines=12> */
.L_x_6869:
[----:B------:R0:W5:Y:S01]  /*7f80*/  LDG.E.64 R28, desc[UR36][R4.64] ;  /* 0x00000024041c7981 */ /* 0x000162000c1e1b00 */
[----:B------:R-:W-:Y:S01]  /*7f90*/  CS2R R30, SRZ ;  /* 0x00000000001e7805 */ /* 0x000fe2000001ff00 */
[----:B------:R-:W-:Y:S06]  /*7fa0*/  BRA `(.L_x_6864) ;  /* 0x0000000800d47947 */ /* 0x000fec0003800000 */
.L_x_6859:
        /* <DEDUP_REMOVED lines=14> */
.L_x_6873:
[----:B------:R1:W5:Y:S01]  /*8090*/  LDG.E.128 R28, desc[UR36][R4.64] ;  /* 0x00000024041c7981 */ /* 0x000362000c1e1d00 */
[----:B------:R-:W-:Y:S05]  /*80a0*/  BRA `(.L_x_6864) ;  /* 0x0000000800947947 */ /* 0x000fea0003800000 */
.L_x_6872:
        /* <DEDUP_REMOVED lines=27> */
[----:B01----:R-:W-:Y:S05]  /*8260*/  BRA `(.L_x_6864) ;  /* 0x0000000800247947 */ /* 0x003fea0003800000 */
.L_x_6875:
        /* <DEDUP_REMOVED lines=15> */
[----:B01----:R-:W-:Y:S05]  /*8360*/  BRA `(.L_x_6864) ;  /* 0x0000000400e47947 */ /* 0x003fea0003800000 */
.L_x_6874:
[----:B------:R-:W2:Y:S01]  /*8370*/  LDG.E.U16 R0, desc[UR36][R4.64] ;  /* 0x0000002404007981 */ /* 0x000ea2000c1e1500 */
[----:B------:R-:W-:Y:S01]  /*8380*/  CS2R R30, SRZ ;  /* 0x00000000001e7805 */ /* 0x000fe2000001ff00 */
[----:B--2---:R-:W-:-:S04]  /*8390*/  IMAD.U32 R0, R0, 0x10000, RZ ;  /* 0x0001000000007824 */ /* 0x004fc800078e00ff */
[----:B------:R-:W-:-:S04]  /*83a0*/  FMUL.FTZ R0, R0, 1 ;  /* 0x3f80000000007820 */ /* 0x000fc80000410000 */
[----:B------:R1:W0:Y:S02]  /*83b0*/  F2F.F64.F32 R28, R0 ;  /* 0x00000000001c7310 */ /* 0x0002240000201800 */
[----:B01----:R-:W-:Y:S05]  /*83c0*/  BRA `(.L_x_6864) ;  /* 0x0000000400cc7947 */ /* 0x003fea0003800000 */
.L_x_6871:
        /* <DEDUP_REMOVED lines=10> */
[----:B--2---:R0:W1:Y:S02]  /*8470*/  I2F.F64.U16 R28, R4 ;  /* 0x00000004001c7312 */ /* 0x0040640000101800 */
[----:B01----:R-:W-:Y:S05]  /*8480*/  BRA `(.L_x_6864) ;  /* 0x00000004009c7947 */ /* 0x003fea0003800000 */
.L_x_6878:
        /* <DEDUP_REMOVED lines=22> */
.L_x_6880:
[----:B------:R-:W-:Y:S05]  /*85f0*/  BSYNC.RECONVERGENT B0 ;  /* 0x0000000000007941 */ /* 0x000fea0003800200 */
.L_x_6879:
[----:B------:R-:W-:Y:S01]  /*8600*/  IMAD.SHL.U32 R0, R0, 0x100000, RZ ;  /* 0x0010000000007824 */ /* 0x000fe200078e00ff */
[----:B------:R-:W-:-:S04]  /*8610*/  LEA R3, R3, 0x3b800000, 0x17 ;  /* 0x3b80000003037811 */ /* 0x000fc800078eb8ff */
[----:B------:R-:W-:-:S05]  /*8620*/  LOP3.LUT R0, R3, R0, R7, 0xfe, !PT ;  /* 0x0000000003007212 */ /* 0x000fca00078efe07 */
[----:B------:R-:W-:-:S04]  /*8630*/  FMUL.FTZ R0, R0, 1 ;  /* 0x3f80000000007820 */ /* 0x000fc80000410000 */
[----:B------:R0:W1:Y:S02]  /*8640*/  F2F.F64.F32 R28, R0 ;  /* 0x00000000001c7310 */ /* 0x0000640000201800 */
[----:B01----:R-:W-:Y:S05]  /*8650*/  BRA `(.L_x_6864) ;  /* 0x0000000400287947 */ /* 0x003fea0003800000 */
.L_x_6877:
        /* <DEDUP_REMOVED lines=22> */
.L_x_6882:
[----:B------:R-:W-:Y:S05]  /*87c0*/  BSYNC.RECONVERGENT B0 ;  /* 0x0000000000007941 */ /* 0x000fea0003800200 */
.L_x_6881:
[----:B------:R-:W-:Y:S01]  /*87d0*/  IMAD.SHL.U32 R0, R0, 0x200000, RZ ;  /* 0x0020000000007824 */ /* 0x000fe200078e00ff */
[----:B------:R-:W-:-:S04]  /*87e0*/  LEA R3, R3, 0x37800000, 0x17 ;  /* 0x3780000003037811 */ /* 0x000fc800078eb8ff */
[----:B------:R-:W-:-:S05]  /*87f0*/  LOP3.LUT R0, R3, R0, R7, 0xfe, !PT ;  /* 0x0000000003007212 */ /* 0x000fca00078efe07 */
[----:B------:R-:W-:-:S04]  /*8800*/  FMUL.FTZ R0, R0, 1 ;  /* 0x3f80000000007820 */ /* 0x000fc80000410000 */
[----:B------:R0:W1:Y:S02]  /*8810*/  F2F.F64.F32 R28, R0 ;  /* 0x00000000001c7310 */ /* 0x0000640000201800 */
[----:B01----:R-:W-:Y:S05]  /*8820*/  BRA `(.L_x_6864) ;  /* 0x0000000000b47947 */ /* 0x003fea0003800000 */
.L_x_6876:
        /* <DEDUP_REMOVED lines=17> */
[----:B------:R0:W1:Y:S02]  /*8940*/  @P0 F2F.F64.F32 R28, R0 ;  /* 0x00000000001c0310 */ /* 0x0000640000201800 */
[----:B01----:R-:W-:Y:S05]  /*8950*/  BRA `(.L_x_6864) ;  /* 0x0000000000687947 */ /* 0x003fea0003800000 */
.L_x_6863:
        /* <DEDUP_REMOVED lines=16> */
.L_x_6885:
[----:B------:R-:W-:Y:S02]  /*8a60*/  CS2R R28, SRZ ;  /* 0x00000000001c7805 */ /* 0x000fe4000001ff00 */
[----:B------:R-:W-:Y:S01]  /*8a70*/  CS2R R30, SRZ ;  /* 0x00000000001e7805 */ /* 0x000fe2000001ff00 */
[----:B------:R-:W-:Y:S06]  /*8a80*/  BRA `(.L_x_6864) ;  /* 0x00000000001c7947 */ /* 0x000fec0003800000 */
.L_x_6884:
[----:B------:R-:W2:Y:S01]  /*8a90*/  LDG.E.64 R28, desc[UR36][R4.64] ;  /* 0x00000024041c7981 */ /* 0x000ea2000c1e1b00 */
[----:B------:R-:W-:Y:S01]  /*8aa0*/  CS2R R30, SRZ ;  /* 0x00000000001e7805 */ /* 0x000fe2000001ff00 */
[----:B--2---:R-:W0:Y:S02]  /*8ab0*/  I2F.F64.U64 R28, R28 ;  /* 0x0000001c001c7312 */ /* 0x004e240000301800 */
[----:B0-----:R-:W-:Y:S05]  /*8ac0*/  BRA `(.L_x_6864) ;  /* 0x00000000000c7947 */ /* 0x001fea0003800000 */
.L_x_6883:
[----:B------:R-:W2:Y:S01]  /*8ad0*/  LDG.E R4, desc[UR36][R4.64] ;  /* 0x0000002404047981 */ /* 0x000ea2000c1e1900 */
[----:B------:R-:W-:Y:S01]  /*8ae0*/  CS2R R30, SRZ ;  /* 0x00000000001e7805 */ /* 0x000fe2000001ff00 */
[----:B--2---:R0:W1:Y:S06]  /*8af0*/  I2F.F64.U32 R28, R4 ;  /* 0x00000004001c7312 */ /* 0x00406c0000201800 */
.L_x_6864:
[----:B------:R-:W-:Y:S05]  /*8b00*/  BSYNC.RECONVERGENT B6 ;  /* 0x0000000000067941 */ /* 0x000fea0003800200 */
.L_x_6858:
[----:B01----:R-:W0:Y:S01]  /*8b10*/  LDC.64 R4, c[0x0][0x3d8] ;  /* 0x0000f600ff047b82 */ /* 0x003e220000000a00 */
        /* <DEDUP_REMOVED lines=19> */
[----:B01----:R-:W-:Y:S05]  /*8c50*/  BRA `(.L_x_6892) ;  /* 0x0000000c00ec7947 */ /* 0x003fea0003800000 */
.L_x_6890:
[----:B------:R-:W2:Y:S01]  /*8c60*/  LDG.E.U8 R4, desc[UR36][R4.64] ;  /* 0x0000002404047981 */ /* 0x000ea2000c1e1100 */
[----:B------:R-:W-:Y:S01]  /*8c70*/  CS2R R34, SRZ ;  /* 0x0000000000227805 */ /* 0x000fe2000001ff00 */
[----:B--2---:R1:W0:Y:S02]  /*8c80*/  I2F.F64.U16 R32, R4 ;  /* 0x0000000400207312 */ /* 0x0042240000101800 */
[----:B01----:R-:W-:Y:S05]  /*8c90*/  BRA `(.L_x_6892) ;  /* 0x0000000c00dc7947 */ /* 0x003fea0003800000 */
.L_x_6889:
        /* <DEDUP_REMOVED lines=10> */
.L_x_6894:
[----:B------:R-:W2:Y:S01]  /*8d40*/  LDG.E R4, desc[UR36][R4.64] ;  /* 0x0000002404047981 */ /* 0x000ea2000c1e1900 */
[----:B------:R-:W-:Y:S01]  /*8d50*/  CS2R R34, SRZ ;  /* 0x0000000000227805 */ /* 0x000fe2000001ff00 */
[----:B--2---:R1:W0:Y:S02]  /*8d60*/  I2F.F64 R32, R4 ;  /* 0x0000000400207312 */ /* 0x0042240000201c00 */
[----:B01----:R-:W-:Y:S05]  /*8d70*/  BRA `(.L_x_6892) ;  /* 0x0000000c00a47947 */ /* 0x003fea0003800000 */
.L_x_6893:
[----:B------:R-:W2:Y:S01]  /*8d80*/  LDG.E.U16 R4, desc[UR36][R4.64] ;  /* 0x0000002404047981 */ /* 0x000ea2000c1e1500 */
[----:B------:R-:W-:Y:S01]  /*8d90*/  CS2R R34, SRZ ;  /* 0x0000000000227805 */ /* 0x000fe2000001ff00 */
[----:B--2---:R1:W0:Y:S02]  /*8da0*/  I2F.F64.S16 R32, R4 ;  /* 0x0000000400207312 */ /* 0x0042240000101c00 */
[----:B01----:R-:W-:Y:S05]  /*8db0*/  BRA `(.L_x_6892) ;  /* 0x0000000c00947947 */ /* 0x003fea0003800000 */
.L_x_6888:
        /* <DEDUP_REMOVED lines=11> */
.L_x_6896:
[----:B------:R-:W2:Y:S01]  /*8e70*/  LDG.E.U16 R0, desc[UR36][R4.64] ;  /* 0x0000002404007981 */ /* 0x000ea2000c1e1500 */
[----:B------:R-:W-:Y:S01]  /*8e80*/  CS2R R34, SRZ ;  /* 0x0000000000227805 */ /* 0x000fe2000001ff00 */
[----:B--2---:R-:W-:-:S05]  /*8e90*/  HADD2.F32 R0, -RZ, R0.H0_H0 ;  /* 0x20000000ff007230 */ /* 0x004fca0000004100 */
[----:B------:R-:W-:-:S04]  /*8ea0*/  FMUL.FTZ R0, R0, 1 ;  /* 0x3f80000000007820 */ /* 0x000fc80000410000 */
[----:B------:R0:W1:Y:S02]  /*8eb0*/  F2F.F64.F32 R32, R0 ;  /* 0x0000000000207310 */ /* 0x0000640000201800 */
[----:B01----:R-:W-:Y:S05]  /*8ec0*/  BRA `(.L_x_6892) ;  /* 0x0000000c00507947 */ /* 0x003fea0003800000 */
.L_x_6895:
        /* <DEDUP_REMOVED lines=16> */
.L_x_6898:
        /* <DEDUP_REMOVED lines=12> */
.L_x_6897:
[----:B------:R0:W5:Y:S01]  /*9090*/  LDG.E.64 R32, desc[UR36][R4.64] ;  /* 0x0000002404207981 */ /* 0x000162000c1e1b00 */
[----:B------:R-:W-:Y:S01]  /*90a0*/  CS2R R34, SRZ ;  /* 0x0000000000227805 */ /* 0x000fe2000001ff00 */
[----:B------:R-:W-:Y:S06]  /*90b0*/  BRA `(.L_x_6892) ;  /* 0x0000000800d47947 */ /* 0x000fec0003800000 */
.L_x_6887:
        /* <DEDUP_REMOVED lines=14> */
.L_x_6901:
[----:B------:R1:W5:Y:S01]  /*91a0*/  LDG.E.128 R32, desc[UR36][R4.64] ;  /* 0x0000002404207981 */ /* 0x000362000c1e1d00 */
[----:B------:R-:W-:Y:S05]  /*91b0*/  BRA `(.L_x_6892) ;  /* 0x0000000800947947 */ /* 0x000fea0003800000 */
.L_x_6900:
        /* <DEDUP_REMOVED lines=28> */
.L_x_6903:
        /* <DEDUP_REMOVED lines=16> */
.L_x_6902:
[----:B------:R-:W2:Y:S01]  /*9480*/  LDG.E.U16 R0, desc[UR36][R4.64] ;  /* 0x0000002404007981 */ /* 0x000ea2000c1e1500 */
[----:B------:R-:W-:Y:S01]  /*9490*/  CS2R R34, SRZ ;  /* 0x0000000000227805 */ /* 0x000fe2000001ff00 */
[----:B--2---:R-:W-:-:S04]  /*94a0*/  IMAD.U32 R0, R0, 0x10000, RZ ;  /* 0x0001000000007824 */ /* 0x004fc800078e00ff */
[----:B------:R-:W-:-:S04]  /*94b0*/  FMUL.FTZ R0, R0, 1 ;  /* 0x3f80000000007820 */ /* 0x000fc80000410000 */
[----:B------:R1:W0:Y:S02]  /*94c0*/  F2F.F64.F32 R32, R0 ;  /* 0x0000000000207310 */ /* 0x0002240000201800 */
[----:B01----:R-:W-:Y:S05]  /*94d0*/  BRA `(.L_x_6892) ;  /* 0x0000000400cc7947 */ /* 0x003fea0003800000 */
.L_x_6899:
        /* <DEDUP_REMOVED lines=12> */
.L_x_6906:
        /* <DEDUP_REMOVED lines=22> */
.L_x_6908:
[----:B------:R-:W-:Y:S05]  /*9700*/  BSYNC.RECONVERGENT B0 ;  /* 0x0000000000007941 */ /* 0x000fea0003800200 */
.L_x_6907:
[----:B------:R-:W-:Y:S01]  /*9710*/  IMAD.SHL.U32 R0, R0, 0x100000, RZ ;  /* 0x0010000000007824 */ /* 0x000fe200078e00ff */
[----:B------:R-:W-:-:S04]  /*9720*/  LEA R3, R3, 0x3b800000, 0x17 ;  /* 0x3b80000003037811 */ /* 0x000fc800078eb8ff */
[----:B------:R-:W-:-:S05]  /*9730*/  LOP3.LUT R0, R3, R0, R7, 0xfe, !PT ;  /* 0x0000000003007212 */ /* 0x000fca00078efe07 */
[----:B------:R-:W-:-:S04]  /*9740*/  FMUL.FTZ R0, R0, 1 ;  /* 0x3f80000000007820 */ /* 0x000fc80000410000 */
[----:B------:R0:W1:Y:S02]  /*9750*/  F2F.F64.F32 R32, R0 ;  /* 0x0000000000207310 */ /* 0x0000640000201800 */
[----:B01----:R-:W-:Y:S05]  /*9760*/  BRA `(.L_x_6892) ;  /* 0x0000000400287947 */ /* 0x003fea0003800000 */
.L_x_6905:
        /* <DEDUP_REMOVED lines=22> */
.L_x_6910:
[----:B------:R-:W-:Y:S05]  /*98d0*/  BSYNC.RECONVERGENT B0 ;  /* 0x0000000000007941 */ /* 0x000fea0003800200 */
.L_x_6909:
[----:B------:R-:W-:Y:S01]  /*98e0*/  IMAD.SHL.U32 R0, R0, 0x200000, RZ ;  /* 0x0020000000007824 */ /* 0x000fe200078e00ff */
[----:B------:R-:W-:-:S04]  /*98f0*/  LEA R3, R3, 0x37800000, 0x17 ;  /* 0x3780000003037811 */ /* 0x000fc800078eb8ff */
[----:B------:R-:W-:-:S05]  /*9900*/  LOP3.LUT R0, R3, R0, R7, 0xfe, !PT ;  /* 0x0000000003007212 */ /* 0x000fca00078efe07 */
[----:B------:R-:W-:-:S04]  /*9910*/  FMUL.FTZ R0, R0, 1 ;  /* 0x3f80000000007820 */ /* 0x000fc80000410000 */
[----:B------:R0:W1:Y:S02]  /*9920*/  F2F.F64.F32 R32, R0 ;  /* 0x0000000000207310 */ /* 0x0000640000201800 */
[----:B01----:R-:W-:Y:S05]  /*9930*/  BRA `(.L_x_6892) ;  /* 0x0000000000b47947 */ /* 0x003fea0003800000 */
.L_x_6904:
        /* <DEDUP_REMOVED lines=19> */
.L_x_6891:
        /* <DEDUP_REMOVED lines=16> */
.L_x_6913:
[----:B------:R-:W-:Y:S02]  /*9b70*/  CS2R R32, SRZ ;  /* 0x0000000000207805 */ /* 0x000fe4000001ff00 */
[----:B------:R-:W-:Y:S01]  /*9b80*/  CS2R R34, SRZ ;  /* 0x0000000000227805 */ /* 0x000fe2000001ff00 */
[----:B------:R-:W-:Y:S06]  /*9b90*/  BRA `(.L_x_6892) ;  /* 0x00000000001c7947 */ /* 0x000fec0003800000 */
.L_x_6912:
[----:B------:R-:W2:Y:S01]  /*9ba0*/  LDG.E.64 R32, desc[UR36][R4.64] ;  /* 0x0000002404207981 */ /* 0x000ea2000c1e1b00 */
[----:B------:R-:W-:Y:S01]  /*9bb0*/  CS2R R34, SRZ ;  /* 0x0000000000227805 */ /* 0x000fe2000001ff00 */
[----:B--2---:R-:W0:Y:S02]  /*9bc0*/  I2F.F64.U64 R32, R32 ;  /* 0x0000002000207312 */ /* 0x004e240000301800 */
[----:B0-----:R-:W-:Y:S05]  /*9bd0*/  BRA `(.L_x_6892) ;  /* 0x00000000000c7947 */ /* 0x001fea0003800000 */
.L_x_6911:
[----:B------:R-:W2:Y:S01]  /*9be0*/  LDG.E R4, desc[UR36][R4.64] ;  /* 0x0000002404047981 */ /* 0x000ea2000c1e1900 */
[----:B------:R-:W-:Y:S01]  /*9bf0*/  CS2R R34, SRZ ;  /* 0x0000000000227805 */ /* 0x000fe2000001ff00 */
[----:B--2---:R0:W1:Y:S06]  /*9c00*/  I2F.F64.U32 R32, R4 ;  /* 0x0000000400207312 */ /* 0x00406c0000201800 */
.L_x_6892:
[----:B------:R-:W-:Y:S05]  /*9c10*/  BSYNC.RECONVERGENT B6 ;  /* 0x0000000000067941 */ /* 0x000fea0003800200 */
.L_x_6886:
[----:B------:R-:W-:-:S07]  /*9c20*/  VIADD R2, R2, 0x80 ;  /* 0x0000008002027836 */ /* 0x000fce0000000000 */
.L_x_6829:
[----:B------:R-:W-:Y:S05]  /*9c30*/  BSYNC.RECONVERGENT B7 ;  /* 0x0000000000077941 */ /* 0x000fea0003800200 */
.L_x_6828:
        /* <DEDUP_REMOVED lines=9> */
[----:B01--4-:R-:W0:Y:S01]  /*9cd0*/  LDC.64 R4, c[0x0][0x3c8] ;  /* 0x0000f200ff047b82 */ /* 0x013e220000000a00 */
        /* <DEDUP_REMOVED lines=20> */
[----:B-1--4-:R-:W-:Y:S05]  /*9e20*/  BRA `(.L_x_6922) ;  /* 0x0000000c00e87947 */ /* 0x012fea0003800000 */
.L_x_6920:
[----:B------:R-:W4:Y:S01]  /*9e30*/  LDG.E.U8 R2, desc[UR36][R2.64] ;  /* 0x0000002402027981 */ /* 0x000f22000c1e1100 */
[----:B------:R-:W-:Y:S01]  /*9e40*/  CS2R R38, SRZ ;  /* 0x0000000000267805 */ /* 0x000fe2000001ff00 */
[----:B----4-:R1:W4:Y:S02]  /*9e50*/  I2F.F64.U16 R36, R2 ;  /* 0x0000000200247312 */ /* 0x0103240000101800 */
[----:B-1--4-:R-:W-:Y:S05]  /*9e60*/  BRA `(.L_x_6922) ;  /* 0x0000000c00d87947 */ /* 0x012fea0003800000 */
.L_x_6919:
        /* <DEDUP_REMOVED lines=8> */
[----:B----4-:R-:W1:Y:S02]  /*9ef0*/  I2F.F64.S64 R36, R36 ;  /* 0x0000002400247312 */ /* 0x010e640000301c00 */
[----:B-1----:R-:W-:Y:S05]  /*9f00*/  BRA `(.L_x_6922) ;  /* 0x0000000c00b07947 */ /* 0x002fea0003800000 */
.L_x_6924:
[----:B------:R-:W4:Y:S01]  /*9f10*/  LDG.E R2, desc[UR36][R2.64] ;  /* 0x0000002402027981 */ /* 0x000f22000c1e1900 */
[----:B------:R-:W-:Y:S01]  /*9f20*/  CS2R R38, SRZ ;  /* 0x0000000000267805 */ /* 0x000fe2000001ff00 */
[----:B----4-:R1:W4:Y:S02]  /*9f30*/  I2F.F64 R36, R2 ;  /* 0x0000000200247312 */ /* 0x0103240000201c00 */
[----:B-1--4-:R-:W-:Y:S05]  /*9f40*/  BRA `(.L_x_6922) ;  /* 0x0000000c00a07947 */ /* 0x012fea0003800000 */
.L_x_6923:
[----:B------:R-:W4:Y:S01]  /*9f50*/  LDG.E.U16 R2, desc[UR36][R2.64] ;  /* 0x0000002402027981 */ /* 0x000f22000c1e1500 */
[----:B------:R-:W-:Y:S01]  /*9f60*/  CS2R R38, SRZ ;  /* 0x0000000000267805 */ /* 0x000fe2000001ff00 */
[----:B----4-:R1:W4:Y:S02]  /*9f70*/  I2F.F64.S16 R36, R2 ;  /* 0x0000000200247312 */ /* 0x0103240000101c00 */
[----:B-1--4-:R-:W-:Y:S05]  /*9f80*/  BRA `(.L_x_6922) ;  /* 0x0000000c00907947 */ /* 0x012fea0003800000 */
.L_x_6918:
        /* <DEDUP_REMOVED lines=9> */
[----:B------:R-:W1:Y:S02]  /*a020*/  F2F.F64.F32 R36, R36 ;  /* 0x0000002400247310 */ /* 0x000e640000201800 */
[----:B-1----:R-:W-:Y:S05]  /*a030*/  BRA `(.L_x_6922) ;  /* 0x0000000c00647947 */ /* 0x002fea0003800000 */
.L_x_6926:
[----:B------:R-:W4:Y:S01]  /*a040*/  LDG.E.U16 R0, desc[UR36][R2.64] ;  /* 0x0000002402007981 */ /* 0x000f22000c1e1500 */
[----:B------:R-:W-:Y:S01]  /*a050*/  CS2R R38, SRZ ;  /* 0x0000000000267805 */ /* 0x000fe2000001ff00 */
[----:B----4-:R-:W-:-:S05]  /*a060*/  HADD2.F32 R0, -RZ, R0.H0_H0 ;  /* 0x20000000ff007230 */ /* 0x010fca0000004100 */
[----:B------:R-:W-:-:S04]  /*a070*/  FMUL.FTZ R0, R0, 1 ;  /* 0x3f80000000007820 */ /* 0x000fc80000410000 */
[----:B------:R1:W4:Y:S02]  /*a080*/  F2F.F64.F32 R36, R0 ;  /* 0x0000000000247310 */ /* 0x0003240000201800 */
[----:B-1--4-:R-:W-:Y:S05]  /*a090*/  BRA `(.L_x_6922) ;  /* 0x0000000c004c7947 */ /* 0x012fea0003800000 */
.L_x_6925:
        /* <DEDUP_REMOVED lines=9> */
[----:B------:R-:W1:-:S15]  /*a130*/  F2F.F64.F32 R36, R36 ;  /* 0x0000002400247310 */ /* 0x000e5e0000201800 */
[----:B------:R-:W-:-:S15]  /*a140*/  NOP ;  /* 0x0000000000007918 */ /* 0x000fde0000000000 */
[----:B------:R-:W-:-:S15]  /*a150*/  NOP ;  /* 0x0000000000007918 */ /* 0x000fde0000000000 */
[----:B------:R-:W-:-:S15]  /*a160*/  NOP ;  /* 0x0000000000007918 */ /* 0x000fde0000000000 */
[----:B------:R-:W-:-:S04]  /*a170*/  NOP ;  /* 0x0000000000007918 */ /* 0x000fc80000000000 */
[----:B------:R-:W4:Y:S02]  /*a180*/  F2F.F64.F32 R38, R38 ;  /* 0x0000002600267310 */ /* 0x000f240000201800 */
[----:B-1--4-:R-:W-:Y:S05]  /*a190*/  BRA `(.L_x_6922) ;  /* 0x0000000c000c7947 */ /* 0x012fea0003800000 */
.L_x_6928:
[----:B------:R-:W4:Y:S02]  /*a1a0*/  LDG.E R2, desc[UR36][R2.64] ;  /* 0x0000002402027981 */ /* 0x000f24000c1e1900 */
[----:B----4-:R-:W-:-:S05]  /*a1b0*/  HADD2.F32 R0, -RZ, R2.H0_H0 ;  /* 0x20000002ff007230 */ /* 0x010fca0000004100 */
        /* <DEDUP_REMOVED lines=8> */
[----:B------:R4:W0:Y:S02]  /*a240*/  F2F.F64.F32 R38, R0 ;  /* 0x0000000000267310 */ /* 0x0008240000201800 */
[----:B01--4-:R-:W-:Y:S05]  /*a250*/  BRA `(.L_x_6922) ;  /* 0x0000000800dc7947 */ /* 0x013fea0003800000 */
.L_x_6927:
[----:B------:R0:W5:Y:S01]  /*a260*/  LDG.E.64 R36, desc[UR36][R2.64] ;  /* 0x0000002402247981 */ /* 0x000162000c1e1b00 */
[----:B------:R-:W-:Y:S01]  /*a270*/  CS2R R38, SRZ ;  /* 0x0000000000267805 */ /* 0x000fe2000001ff00 */
[----:B------:R-:W-:Y:S06]  /*a280*/  BRA `(.L_x_6922) ;  /* 0x0000000800d07947 */ /* 0x000fec0003800000 */
.L_x_6917:
        /* <DEDUP_REMOVED lines=14> */
.L_x_6931:
[----:B------:R0:W5:Y:S01]  /*a370*/  LDG.E.128 R36, desc[UR36][R2.64] ;  /* 0x0000002402247981 */ /* 0x000162000c1e1d00 */
[----:B------:R-:W-:Y:S05]  /*a380*/  BRA `(.L_x_6922) ;  /* 0x0000000800907947 */ /* 0x000fea0003800000 */
.L_x_6930:
        /* <DEDUP_REMOVED lines=28> */
.L_x_6933:
[----:B------:R-:W4:Y:S01]  /*a550*/  LDG.E.U8 R2, desc[UR36][R2.64] ;  /* 0x0000002402027981 */ /* 0x000f22000c1e1100 */
[----:B------:R-:W-:Y:S01]  /*a560*/  CS2R R38, SRZ ;  /* 0x0000000000267805 */ /* 0x000fe2000001ff00 */
[C---:B----4-:R-:W-:Y:S02]  /*a570*/  IMAD.SHL.U32 R0, R2.reuse, 0x2000000, RZ ;  /* 0x0200000002007824 */ /* 0x050fe400078e00ff */
        /* <DEDUP_REMOVED lines=12> */
.L_x_6932:
[----:B------:R-:W4:Y:S01]  /*a640*/  LDG.E.U16 R0, desc[UR36][R2.64] ;  /* 0x0000002402007981 */ /* 0x000f22000c1e1500 */
[----:B------:R-:W-:Y:S01]  /*a650*/  CS2R R38, SRZ ;  /* 0x0000000000267805 */ /* 0x000fe2000001ff00 */
[----:B----4-:R-:W-:-:S04]  /*a660*/  IMAD.U32 R0, R0, 0x10000, RZ ;  /* 0x0001000000007824 */ /* 0x010fc800078e00ff */
[----:B------:R-:W-:-:S04]  /*a670*/  FMUL.FTZ R0, R0, 1 ;  /* 0x3f80000000007820 */ /* 0x000fc80000410000 */
[----:B------:R0:W1:Y:S02]  /*a680*/  F2F.F64.F32 R36, R0 ;  /* 0x0000000000247310 */ /* 0x0000640000201800 */
[----:B01----:R-:W-:Y:S05]  /*a690*/  BRA `(.L_x_6922) ;  /* 0x0000000400cc7947 */ /* 0x003fea0003800000 */
.L_x_6929:
        /* <DEDUP_REMOVED lines=10> */
[----:B----4-:R0:W1:Y:S02]  /*a740*/  I2F.F64.U16 R36, R2 ;  /* 0x0000000200247312 */ /* 0x0100640000101800 */
[----:B01----:R-:W-:Y:S05]  /*a750*/  BRA `(.L_x_6922) ;  /* 0x00000004009c7947 */ /* 0x003fea0003800000 */
.L_x_6936:
        /* <DEDUP_REMOVED lines=22> */
.L_x_6938:
[----:B------:R-:W-:Y:S05]  /*a8c0*/  BSYNC.RECONVERGENT B0 ;  /* 0x0000000000007941 */ /* 0x000fea0003800200 */
.L_x_6937:
[----:B------:R-:W-:Y:S01]  /*a8d0*/  IMAD.SHL.U32 R0, R0, 0x100000, RZ ;  /* 0x0010000000007824 */ /* 0x000fe200078e00ff */
[----:B------:R-:W-:-:S04]  /*a8e0*/  LEA R2, R2, 0x3b800000, 0x17 ;  /* 0x3b80000002027811 */ /* 0x000fc800078eb8ff */
[----:B------:R-:W-:-:S05]  /*a8f0*/  LOP3.LUT R0, R2, R0, R7, 0xfe, !PT ;  /* 0x0000000002007212 */ /* 0x000fca00078efe07 */
[----:B------:R-:W-:-:S04]  /*a900*/  FMUL.FTZ R0, R0, 1 ;  /* 0x3f80000000007820 */ /* 0x000fc80000410000 */
[----:B------:R0:W1:Y:S02]  /*a910*/  F2F.F64.F32 R36, R0 ;  /* 0x0000000000247310 */ /* 0x0000640000201800 */
[----:B01----:R-:W-:Y:S05]  /*a920*/  BRA `(.L_x_6922) ;  /* 0x0000000400287947 */ /* 0x003fea0003800000 */
.L_x_6935:
        /* <DEDUP_REMOVED lines=22> */
.L_x_6940:
[----:B------:R-:W-:Y:S05]  /*aa90*/  BSYNC.RECONVERGENT B0 ;  /* 0x0000000000007941 */ /* 0x000fea0003800200 */
.L_x_6939:
[----:B------:R-:W-:Y:S01]  /*aaa0*/  IMAD.SHL.U32 R0, R0, 0x200000, RZ ;  /* 0x0020000000007824 */ /* 0x000fe200078e00ff */
[----:B------:R-:W-:-:S04]  /*aab0*/  LEA R2, R2, 0x37800000, 0x17 ;  /* 0x3780000002027811 */ /* 0x000fc800078eb8ff */
[----:B------:R-:W-:-:S05]  /*aac0*/  LOP3.LUT R0, R2, R0, R7, 0xfe, !PT ;  /* 0x0000000002007212 */ /* 0x000fca00078efe07 */
[----:B------:R-:W-:-:S04]  /*aad0*/  FMUL.FTZ R0, R0, 1 ;  /* 0x3f80000000007820 */ /* 0x000fc80000410000 */
[----:B------:R0:W1:Y:S02]  /*aae0*/  F2F.F64.F32 R36, R0 ;  /* 0x0000000000247310 */ /* 0x0000640000201800 */
[----:B01----:R-:W-:Y:S05]  /*aaf0*/  BRA `(.L_x_6922) ;  /* 0x0000000000b47947 */ /* 0x003fea0003800000 */
.L_x_6934:
        /* <DEDUP_REMOVED lines=19> */
.L_x_6921:
[----:B------:R-:W-:Y:S01]  /*ac30*/  MOV R2, 0x228 ;  /* 0x0000022800027802 */ /* 0x000fe20000000f00 */
[----:B------:R-:W0:Y:S01]  /*ac40*/  LDCU.64 UR4, c[0x4][0x218] ;  /* 0x01004300ff0477ac */ /* 0x000e220008000a00 */
[----:B------:R-:W-:Y:S02]  /*ac50*/  IMAD.MOV.U32 R8, RZ, RZ, 0x4e ;  /* 0x0000004eff087424 */ /* 0x000fe400078e00ff */
[----:B------:R-:W-:Y:S01]  /*ac60*/  IMAD.MOV.U32 R12, RZ, RZ, 0x1 ;  /* 0x00000001ff0c7424 */ /* 0x000fe200078e00ff */
[----:B------:R-:W1:Y:S01]  /*ac70*/  LDCU.64 UR6, c[0x4][0x220] ;  /* 0x01004400ff0677ac */ /* 0x000e620008000a00 */
[----:B------:R-:W4:Y:S01]  /*ac80*/  LDC.64 R2, c[0x4][R2] ;  /* 0x0100000002027b82 */ /* 0x000f220000000a00 */
[----:B------:R-:W-:Y:S01]  /*ac90*/  IMAD.MOV.U32 R13, RZ, RZ, RZ ;  /* 0x000000ffff0d7224 */ /* 0x000fe200078e00ff */
[----:B------:R-:W2:Y:S01]  /*aca0*/  LDCU.64 UR8, c[0x4][0x80] ;  /* 0x01001000ff0877ac */ /* 0x000ea20008000a00 */
[----:B0-----:R-:W-:Y:S02]  /*acb0*/  IMAD.U32 R4, RZ, RZ, UR4 ;  /* 0x00000004ff047e24 */ /* 0x001fe4000f8e00ff */
[----:B------:R-:W-:-:S02]  /*acc0*/  IMAD.U32 R5, RZ, RZ, UR5 ;  /* 0x00000005ff057e24 */ /* 0x000fc4000f8e00ff */
[----:B-1----:R-:W-:Y:S02]  /*acd0*/  IMAD.U32 R6, RZ, RZ, UR6 ;  /* 0x00000006ff067e24 */ /* 0x002fe4000f8e00ff */
[----:B------:R-:W-:Y:S02]  /*ace0*/  IMAD.U32 R7, RZ, RZ, UR7 ;  /* 0x00000007ff077e24 */ /* 0x000fe4000f8e00ff */
[----:B--2---:R-:W-:Y:S02]  /*acf0*/  IMAD.U32 R10, RZ, RZ, UR8 ;  /* 0x00000008ff0a7e24 */ /* 0x004fe4000f8e00ff */
[----:B------:R-:W-:-:S07]  /*ad00*/  IMAD.U32 R11, RZ, RZ, UR9 ;  /* 0x00000009ff0b7e24 */ /* 0x000fce000f8e00ff */
[----:B------:R-:W-:-:S07]  /*ad10*/  LEPC R20, `(.L_x_6943) ;  /* 0x000000001014794e */ /* 0x000fce0000000000 */
[----:B---345:R-:W-:Y:S05]  /*ad20*/  CALL.ABS.NOINC R2 ;  /* 0x0000000002007343 */ /* 0x038fea0003c00000 */
.L_x_6943:
[----:B------:R-:W-:Y:S02]  /*ad30*/  CS2R R36, SRZ ;  /* 0x0000000000247805 */ /* 0x000fe4000001ff00 */
[----:B------:R-:W-:Y:S01]  /*ad40*/  CS2R R38, SRZ ;  /* 0x0000000000267805 */ /* 0x000fe2000001ff00 */
[----:B------:R-:W-:Y:S06]  /*ad50*/  BRA `(.L_x_6922) ;  /* 0x00000000001c7947 */ /* 0x000fec0003800000 */
.L_x_6942:
[----:B------:R-:W4:Y:S01]  /*ad60*/  LDG.E.64 R36, desc[UR36][R2.64] ;  /* 0x0000002402247981 */ /* 0x000f22000c1e1b00 */
[----:B------:R-:W-:Y:S01]  /*ad70*/  CS2R R38, SRZ ;  /* 0x0000000000267805 */ /* 0x000fe2000001ff00 */
[----:B----4-:R-:W0:Y:S02]  /*ad80*/  I2F.F64.U64 R36, R36 ;  /* 0x0000002400247312 */ /* 0x010e240000301800 */
[----:B0-----:R-:W-:Y:S05]  /*ad90*/  BRA `(.L_x_6922) ;  /* 0x00000000000c7947 */ /* 0x001fea0003800000 */
.L_x_6941:
[----:B------:R-:W4:Y:S01]  /*ada0*/  LDG.E R2, desc[UR36][R2.64] ;  /* 0x0000002402027981 */ /* 0x000f22000c1e1900 */
[----:B------:R-:W-:Y:S01]  /*adb0*/  CS2R R38, SRZ ;  /* 0x0000000000267805 */ /* 0x000fe2000001ff00 */
[----:B----4-:R1:W4:Y:S06]  /*adc0*/  I2F.F64.U32 R36, R2 ;  /* 0x0000000200247312 */ /* 0x01032c0000201800 */
.L_x_6922:
[----:B------:R-:W-:Y:S05]  /*add0*/  BSYNC.RECONVERGENT B6 ;  /* 0x0000000000067941 */ /* 0x000fea0003800200 */
.L_x_6916:
        /* <DEDUP_REMOVED lines=21> */
.L_x_6948:
[----:B------:R-:W2:Y:S01]  /*af30*/  LDG.E.U8 R2, desc[UR36][R2.64] ;  /* 0x0000002402027981 */ /* 0x000ea2000c1e1100 */
[----:B------:R-:W-:Y:S01]  /*af40*/  CS2R R42, SRZ ;  /* 0x00000000002a7805 */ /* 0x000fe2000001ff00 */
[----:B--2---:R1:W0:Y:S02]  /*af50*/  I2F.F64.U16 R40, R2 ;  /* 0x0000000200287312 */ /* 0x0042240000101800 */
[----:B01----:R-:W-:Y:S05]  /*af60*/  BRA `(.L_x_6950) ;  /* 0x0000000c00d87947 */ /* 0x003fea0003800000 */
.L_x_6947:
        /* <DEDUP_REMOVED lines=10> */
.L_x_6952:
[----:B------:R-:W2:Y:S01]  /*b010*/  LDG.E R2, desc[UR36][R2.64] ;  /* 0x0000002402027981 */ /* 0x000ea2000c1e1900 */
[----:B------:R-:W-:Y:S01]  /*b020*/  CS2R R42, SRZ ;  /* 0x00000000002a7805 */ /* 0x000fe2000001ff00 */
[----:B--2---:R1:W0:Y:S02]  /*b030*/  I2F.F64 R40, R2 ;  /* 0x0000000200287312 */ /* 0x0042240000201c00 */
[----:B01----:R-:W-:Y:S05]  /*b040*/  BRA `(.L_x_6950) ;  /* 0x0000000c00a07947 */ /* 0x003fea0003800000 */
.L_x_6951:
[----:B------:R-:W2:Y:S01]  /*b050*/  LDG.E.U16 R2, desc[UR36][R2.64] ;  /* 0x0000002402027981 */ /* 0x000ea2000c1e1500 */
[----:B------:R-:W-:Y:S01]  /*b060*/  CS2R R42, SRZ ;  /* 0x00000000002a7805 */ /* 0x000fe2000001ff00 */
[----:B--2---:R1:W0:Y:S02]  /*b070*/  I2F.F64.S16 R40, R2 ;  /* 0x0000000200287312 */ /* 0x0042240000101c00 */
[----:B01----:R-:W-:Y:S05]  /*b080*/  BRA `(.L_x_6950) ;  /* 0x0000000c00907947 */ /* 0x003fea0003800000 */
.L_x_6946:
        /* <DEDUP_REMOVED lines=11> */
.L_x_6954:
[----:B------:R-:W2:Y:S01]  /*b140*/  LDG.E.U16 R0, desc[UR36][R2.64] ;  /* 0x0000002402007981 */ /* 0x000ea2000c1e1500 */
[----:B------:R-:W-:Y:S01]  /*b150*/  CS2R R42, SRZ ;  /* 0x00000000002a7805 */ /* 0x000fe2000001ff00 */
[----:B--2---:R-:W-:-:S05]  /*b160*/  HADD2.F32 R0, -RZ, R0.H0_H0 ;  /* 0x20000000ff007230 */ /* 0x004fca0000004100 */
[----:B------:R-:W-:-:S04]  /*b170*/  FMUL.FTZ R0, R0, 1 ;  /* 0x3f80000000007820 */ /* 0x000fc80000410000 */
[----:B------:R0:W1:Y:S02]  /*b180*/  F2F.F64.F32 R40, R0 ;  /* 0x0000000000287310 */ /* 0x0000640000201800 */
[----:B01----:R-:W-:Y:S05]  /*b190*/  BRA `(.L_x_6950) ;  /* 0x0000000c004c7947 */ /* 0x003fea0003800000 */
.L_x_6953:
        /* <DEDUP_REMOVED lines=16> */
.L_x_6956:
        /* <DEDUP_REMOVED lines=12> */
.L_x_6955:
[----:B------:R0:W5:Y:S01]  /*b360*/  LDG.E.64 R40, desc[UR36][R2.64] ;  /* 0x0000002402287981 */ /* 0x000162000c1e1b00 */
[----:B------:R-:W-:Y:S01]  /*b370*/  CS2R R42, SRZ ;  /* 0x00000000002a7805 */ /* 0x000fe2000001ff00 */
[----:B------:R-:W-:Y:S06]  /*b380*/  BRA `(.L_x_6950) ;  /* 0x0000000800d07947 */ /* 0x000fec0003800000 */
.L_x_6945:
        /* <DEDUP_REMOVED lines=14> */
.L_x_6959:
[----:B------:R0:W5:Y:S01]  /*b470*/  LDG.E.128 R40, desc[UR36][R2.64] ;  /* 0x0000002402287981 */ /* 0x000162000c1e1d00 */
[----:B------:R-:W-:Y:S05]  /*b480*/  BRA `(.L_x_6950) ;  /* 0x0000000800907947 */ /* 0x000fea0003800000 */
.L_x_6958:
        /* <DEDUP_REMOVED lines=28> */
.L_x_6961:
[----:B------:R-:W2:Y:S01]  /*b650*/  LDG.E.U8 R2, desc[UR36][R2.64] ;  /* 0x0000002402027981 */ /* 0x000ea2000c1e1100 */
[----:B------:R-:W-:Y:S01]  /*b660*/  CS2R R42, SRZ ;  /* 0x00000000002a7805 */ /* 0x000fe2000001ff00 */
        /* <DEDUP_REMOVED lines=13> */
.L_x_6960:
[----:B------:R-:W2:Y:S01]  /*b740*/  LDG.E.U16 R0, desc[UR36][R2.64] ;  /* 0x0000002402007981 */ /* 0x000ea2000c1e1500 */
[----:B------:R-:W-:Y:S01]  /*b750*/  CS2R R42, SRZ ;  /* 0x00000000002a7805 */ /* 0x000fe2000001ff00 */
[----:B--2---:R-:W-:-:S04]  /*b760*/  IMAD.U32 R0, R0, 0x10000, RZ ;  /* 0x0001000000007824 */ /* 0x004fc800078e00ff */
[----:B------:R-:W-:-:S04]  /*b770*/  FMUL.FTZ R0, R0, 1 ;  /* 0x3f80000000007820 */ /* 0x000fc80000410000 */
[----:B------:R0:W1:Y:S02]  /*b780*/  F2F.F64.F32 R40, R0 ;  /* 0x0000000000287310 */ /* 0x0000640000201800 */
[----:B01----:R-:W-:Y:S05]  /*b790*/  BRA `(.L_x_6950) ;  /* 0x0000000400cc7947 */ /* 0x003fea0003800000 */
.L_x_6957:
        /* <DEDUP_REMOVED lines=12> */
.L_x_6964:
        /* <DEDUP_REMOVED lines=22> */
.L_x_6966:
[----:B------:R-:W-:Y:S05]  /*b9c0*/  BSYNC.RECONVERGENT B0 ;  /* 0x0000000000007941 */ /* 0x000fea0003800200 */
.L_x_6965:
[----:B------:R-:W-:Y:S01]  /*b9d0*/  IMAD.SHL.U32 R0, R0, 0x100000, RZ ;  /* 0x0010000000007824 */ /* 0x000fe200078e00ff */
[----:B------:R-:W-:-:S04]  /*b9e0*/  LEA R2, R2, 0x3b800000, 0x17 ;  /* 0x3b80000002027811 */ /* 0x000fc800078eb8ff */
[----:B------:R-:W-:-:S05]  /*b9f0*/  LOP3.LUT R0, R2, R0, R7, 0xfe, !PT ;  /* 0x0000000002007212 */ /* 0x000fca00078efe07 */
[----:B------:R-:W-:-:S04]  /*ba00*/  FMUL.FTZ R0, R0, 1 ;  /* 0x3f80000000007820 */ /* 0x000fc80000410000 */
[----:B------:R0:W1:Y:S02]  /*ba10*/  F2F.F64.F32 R40, R0 ;  /* 0x0000000000287310 */ /* 0x0000640000201800 */
[----:B01----:R-:W-:Y:S05]  /*ba20*/  BRA `(.L_x_6950) ;  /* 0x0000000400287947 */ /* 0x003fea0003800000 */
.L_x_6963:
        /* <DEDUP_REMOVED lines=22> */
.L_x_6968:
[----:B------:R-:W-:Y:S05]  /*bb90*/  BSYNC.RECONVERGENT B0 ;  /* 0x0000000000007941 */ /* 0x000fea0003800200 */
.L_x_6967:
[----:B------:R-:W-:Y:S01]  /*bba0*/  IMAD.SHL.U32 R0, R0, 0x200000, RZ ;  /* 0x0020000000007824 */ /* 0x000fe200078e00ff */
[----:B------:R-:W-:-:S04]  /*bbb0*/  LEA R2, R2, 0x37800000, 0x17 ;  /* 0x3780000002027811 */ /* 0x000fc800078eb8ff */
[----:B------:R-:W-:-:S05]  /*bbc0*/  LOP3.LUT R0, R2, R0, R7, 0xfe, !PT ;  /* 0x0000000002007212 */ /* 0x000fca00078efe07 */
[----:B------:R-:W-:-:S04]  /*bbd0*/  FMUL.FTZ R0, R0, 1 ;  /* 0x3f80000000007820 */ /* 0x000fc80000410000 */
[----:B------:R0:W1:Y:S02]  /*bbe0*/  F2F.F64.F32 R40, R0 ;  /* 0x0000000000287310 */ /* 0x0000640000201800 */
[----:B01----:R-:W-:Y:S05]  /*bbf0*/  BRA `(.L_x_6950) ;  /* 0x0000000000b47947 */ /* 0x003fea0003800000 */
.L_x_6962:
        /* <DEDUP_REMOVED lines=18> */
[----:B01----:R-:W-:Y:S05]  /*bd20*/  BRA `(.L_x_6950) ;  /* 0x0000000000687947 */ /* 0x003fea0003800000 */
.L_x_6949:
        /* <DEDUP_REMOVED lines=16> */
.L_x_6971:
[----:B------:R-:W-:Y:S02]  /*be30*/  CS2R R40, SRZ ;  /* 0x0000000000287805 */ /* 0x000fe4000001ff00 */
[----:B------:R-:W-:Y:S01]  /*be40*/  CS2R R42, SRZ ;  /* 0x00000000002a7805 */ /* 0x000fe2000001ff00 */
[----:B------:R-:W-:Y:S06]  /*be50*/  BRA `(.L_x_6950) ;  /* 0x00000000001c7947 */ /* 0x000fec0003800000 */
.L_x_6970:
[----:B------:R-:W2:Y:S01]  /*be60*/  LDG.E.64 R40, desc[UR36][R2.64] ;  /* 0x0000002402287981 */ /* 0x000ea2000c1e1b00 */
[----:B------:R-:W-:Y:S01]  /*be70*/  CS2R R42, SRZ ;  /* 0x00000000002a7805 */ /* 0x000fe2000001ff00 */
[----:B--2---:R-:W1:Y:S02]  /*be80*/  I2F.F64.U64 R40, R40 ;  /* 0x0000002800287312 */ /* 0x004e640000301800 */
[----:B-1----:R-:W-:Y:S05]  /*be90*/  BRA `(.L_x_6950) ;  /* 0x00000000000c7947 */ /* 0x002fea0003800000 */
.L_x_6969:
[----:B------:R-:W2:Y:S01]  /*bea0*/  LDG.E R2, desc[UR36][R2.64] ;  /* 0x0000002402027981 */ /* 0x000ea2000c1e1900 */
[----:B------:R-:W-:Y:S01]  /*beb0*/  CS2R R42, SRZ ;  /* 0x00000000002a7805 */ /* 0x000fe2000001ff00 */
[----:B--2---:R1:W0:Y:S06]  /*bec0*/  I2F.F64.U32 R40, R2 ;  /* 0x0000000200287312 */ /* 0x00422c0000201800 */
.L_x_6950:
[----:B------:R-:W-:Y:S05]  /*bed0*/  BSYNC.RECONVERGENT B6 ;  /* 0x0000000000067941 */ /* 0x000fea0003800200 */
.L_x_6944:
        /* <DEDUP_REMOVED lines=17> */
[----:B--2---:R0:W1:Y:S02]  /*bff0*/  I2F.F64.S16 R20, R2 ;  /* 0x0000000200147312 */ /* 0x0040640000101c00 */
[----:B01----:R-:W-:Y:S05]  /*c000*/  BRA `(.L_x_6915) ;  /* 0x0000000c00a07947 */ /* 0x003fea0003800000 */
.L_x_6975:
[----:B------:R-:W2:Y:S02]  /*c010*/  LDG.E.U8 R2, desc[UR36][R2.64] ;  /* 0x0000002402027981 */ /* 0x000ea4000c1e1100 */
[----:B--2---:R0:W1:Y:S02]  /*c020*/  I2F.F64.U16 R20, R2 ;  /* 0x0000000200147312 */ /* 0x0040640000101800 */
[----:B01----:R-:W-:Y:S05]  /*c030*/  BRA `(.L_x_6915) ;  /* 0x0000000c00947947 */ /* 0x003fea0003800000 */
.L_x_6974:
[----:B------:R-:W-:-:S09]  /*c040*/  UISETP.NE.AND UP0, UPT, UR4, 0x2, UPT ;  /* 0x000000020400788c */ /* 0x000fd2000bf05270 */
[----:B------:R-:W-:Y:S05]  /*c050*/  BRA.U !UP0, `(.L_x_6977) ;  /* 0x0000000108287547 */ /* 0x000fea000b800000 */
[----:B------:R-:W-:-:S09]  /*c060*/  UISETP.NE.AND UP0, UPT, UR4, 0x3, UPT ;  /* 0x000000030400788c */ /* 0x000fd2000bf05270 */
[----:B------:R-:W-:Y:S05]  /*c070*/  BRA.U !UP0, `(.L_x_6978) ;  /* 0x0000000108147547 */ /* 0x000fea000b800000 */
[----:B------:R-:W-:-:S09]  /*c080*/  UISETP.NE.AND UP0, UPT, UR4, 0x4, UPT ;  /* 0x000000040400788c */ /* 0x000fd2000bf05270 */
[----:B------:R-:W-:Y:S05]  /*c090*/  BRA.U UP0, `(.L_x_6976) ;  /* 0x0000000d00207547 */ /* 0x000fea000b800000 */
[----:B------:R-:W2:Y:S02]  /*c0a0*/  LDG.E.64 R20, desc[UR36][R2.64] ;  /* 0x0000002402147981 */ /* 0x000ea4000c1e1b00 */
[----:B--2---:R-:W0:Y:S02]  /*c0b0*/  I2F.F64.S64 R20, R20 ;  /* 0x0000001400147312 */ /* 0x004e240000301c00 */
[----:B0-----:R-:W-:Y:S05]  /*c0c0*/  BRA `(.L_x_6915) ;  /* 0x0000000c00707947 */ /* 0x001fea0003800000 */
.L_x_6978:
[----:B------:R-:W2:Y:S02]  /*c0d0*/  LDG.E R2, desc[UR36][R2.64] ;  /* 0x0000002402027981 */ /* 0x000ea4000c1e1900 */
[----:B--2---:R0:W1:Y:S02]  /*c0e0*/  I2F.F64 R20, R2 ;  /* 0x0000000200147312 */ /* 0x0040640000201c00 */
[----:B01----:R-:W-:Y:S05]  /*c0f0*/  BRA `(.L_x_6915) ;  /* 0x0000000c00647947 */ /* 0x003fea0003800000 */
.L_x_6977:
[----:B------:R-:W2:Y:S02]  /*c100*/  LDG.E.U16 R2, desc[UR36][R2.64] ;  /* 0x0000002402027981 */ /* 0x000ea4000c1e1500 */
[----:B--2---:R0:W1:Y:S02]  /*c110*/  I2F.F64.S16 R20, R2 ;  /* 0x0000000200147312 */ /* 0x0040640000101c00 */
[----:B01----:R-:W-:Y:S05]  /*c120*/  BRA `(.L_x_6915) ;  /* 0x0000000c00587947 */ /* 0x003fea0003800000 */
.L_x_6973:
[----:B------:R-:W-:-:S09]  /*c130*/  UISETP.GT.AND UP0, UPT, UR4, 0x6, UPT ;  /* 0x000000060400788c */ /* 0x000fd2000bf04270 */
[----:B------:R-:W-:Y:S05]  /*c140*/  BRA.U UP0, `(.L_x_6979) ;  /* 0x0000000100347547 */ /* 0x000fea000b800000 */
[----:B------:R-:W-:-:S09]  /*c150*/  UISETP.NE.AND UP0, UPT, UR4, 0x5, UPT ;  /* 0x000000050400788c */ /* 0x000fd2000bf05270 */
[----:B------:R-:W-:Y:S05]  /*c160*/  BRA.U !UP0, `(.L_x_6980) ;  /* 0x0000000108187547 */ /* 0x000fea000b800000 */
[----:B------:R-:W-:-:S09]  /*c170*/  UISETP.NE.AND UP0, UPT, UR4, 0x6, UPT ;  /* 0x000000060400788c */ /* 0x000fd2000bf05270 */
[----:B------:R-:W-:Y:S05]  /*c180*/  BRA.U UP0, `(.L_x_6976) ;  /* 0x0000000900e47547 */ /* 0x000fea000b800000 */
[----:B------:R-:W2:Y:S02]  /*c190*/  LDG.E R20, desc[UR36][R2.64] ;  /* 0x0000002402147981 */ /* 0x000ea4000c1e1900 */
[----:B--2---:R-:W-:-:S06]  /*c1a0*/  FMUL.FTZ R20, R20, 1 ;  /* 0x3f80000014147820 */ /* 0x004fcc0000410000 */
[----:B------:R-:W0:Y:S02]  /*c1b0*/  F2F.F64.F32 R20, R20 ;  /* 0x0000001400147310 */ /* 0x000e240000201800 */
[----:B0-----:R-:W-:Y:S05]  /*c1c0*/  BRA `(.L_x_6915) ;  /* 0x0000000c00307947 */ /* 0x001fea0003800000 */
.L_x_6980:
[----:B------:R-:W2:Y:S02]  /*c1d0*/  LDG.E.U16 R0, desc[UR36][R2.64] ;  /* 0x0000002402007981 */ /* 0x000ea4000c1e1500 */
[----:B--2---:R-:W-:-:S05]  /*c1e0*/  HADD2.F32 R0, -RZ, R0.H0_H0 ;  /* 0x20000000ff007230 */ /* 0x004fca0000004100 */
[----:B------:R-:W-:-:S04]  /*c1f0*/  FMUL.FTZ R0, R0, 1 ;  /* 0x3f80000000007820 */ /* 0x000fc80000410000 */
[----:B------:R0:W1:Y:S02]  /*c200*/  F2F.F64.F32 R20, R0 ;  /* 0x0000000000147310 */ /* 0x0000640000201800 */
[----:B01----:R-:W-:Y:S05]  /*c210*/  BRA `(.L_x_6915) ;  /* 0x0000000c001c7947 */ /* 0x003fea0003800000 */
.L_x_6979:
        /* <DEDUP_REMOVED lines=16> */
.L_x_6982:
        /* <DEDUP_REMOVED lines=12> */
.L_x_6981:
[----:B------:R0:W5:Y:S01]  /*c3e0*/  LDG.E.64 R20, desc[UR36][R2.64] ;  /* 0x0000002402147981 */ /* 0x000162000c1e1b00 */
[----:B------:R-:W-:Y:S05]  /*c3f0*/  BRA `(.L_x_6915) ;  /* 0x0000000800a47947 */ /* 0x000fea0003800000 */
.L_x_6972:
        /* <DEDUP_REMOVED lines=11> */
[----:B------:R-:W-:Y:S01]  /*c4b0*/  FSEL R21, RZ, 1.875, !P0 ;  /* 0x3ff00000ff157808 */ /* 0x000fe20004000000 */
[----:B------:R-:W-:Y:S08]  /*c4c0*/  BRA `(.L_x_6915) ;  /* 0x0000000800707947 */ /* 0x000ff00003800000 */
.L_x_6985:
[----:B------:R0:W5:Y:S01]  /*c4d0*/  LDG.E.128 R20, desc[UR36][R2.64] ;  /* 0x0000002402147981 */ /* 0x000162000c1e1d00 */
[----:B------:R-:W-:Y:S05]  /*c4e0*/  BRA `(.L_x_6915) ;  /* 0x0000000800687947 */ /* 0x000fea0003800000 */
.L_x_6984:
        /* <DEDUP_REMOVED lines=27> */
.L_x_6987:
        /* <DEDUP_REMOVED lines=14> */
.L_x_6986:
[----:B------:R-:W2:Y:S02]  /*c780*/  LDG.E.U16 R0, desc[UR36][R2.64] ;  /* 0x0000002402007981 */ /* 0x000ea4000c1e1500 */
[----:B--2---:R-:W-:-:S04]  /*c790*/  IMAD.U32 R0, R0, 0x10000, RZ ;  /* 0x0001000000007824 */ /* 0x004fc800078e00ff */
[----:B------:R-:W-:-:S04]  /*c7a0*/  FMUL.FTZ R0, R0, 1 ;  /* 0x3f80000000007820 */ /* 0x000fc80000410000 */
[----:B------:R0:W1:Y:S02]  /*c7b0*/  F2F.F64.F32 R20, R0 ;  /* 0x0000000000147310 */ /* 0x0000640000201800 */
[----:B01----:R-:W-:Y:S05]  /*c7c0*/  BRA `(.L_x_6915) ;  /* 0x0000000400b07947 */ /* 0x003fea0003800000 */
.L_x_6983:
        /* <DEDUP_REMOVED lines=9> */
[----:B--2---:R0:W1:Y:S02]  /*c860*/  I2F.F64.U16 R20, R2 ;  /* 0x0000000200147312 */ /* 0x0040640000101800 */
[----:B01----:R-:W-:Y:S05]  /*c870*/  BRA `(.L_x_6915) ;  /* 0x0000000400847947 */ /* 0x003fea0003800000 */
.L_x_6990:
[----:B------:R-:W2:Y:S01]  /*c880*/  LDG.E.U8 R3, desc[UR36][R2.64] ;  /* 0x0000002402037981 */ /* 0x000ea2000c1e1100 */
        /* <DEDUP_REMOVED lines=20> */
.L_x_6992:
[----:B------:R-:W-:Y:S05]  /*c9d0*/  BSYNC.RECONVERGENT B0 ;  /* 0x0000000000007941 */ /* 0x000fea0003800200 */
.L_x_6991:
[----:B------:R-:W-:Y:S01]  /*c9e0*/  IMAD.SHL.U32 R0, R0, 0x100000, RZ ;  /* 0x0010000000007824 */ /* 0x000fe200078e00ff */
[----:B------:R-:W-:-:S04]  /*c9f0*/  LEA R2, R2, 0x3b800000, 0x17 ;  /* 0x3b80000002027811 */ /* 0x000fc800078eb8ff */
[----:B------:R-:W-:-:S05]  /*ca00*/  LOP3.LUT R0, R2, R0, R7, 0xfe, !PT ;  /* 0x0000000002007212 */ /* 0x000fca00078efe07 */
[----:B------:R-:W-:-:S04]  /*ca10*/  FMUL.FTZ R0, R0, 1 ;  /* 0x3f80000000007820 */ /* 0x000fc80000410000 */
[----:B------:R0:W1:Y:S02]  /*ca20*/  F2F.F64.F32 R20, R0 ;  /* 0x0000000000147310 */ /* 0x0000640000201800 */
[----:B01----:R-:W-:Y:S05]  /*ca30*/  BRA `(.L_x_6915) ;  /* 0x0000000400147947 */ /* 0x003fea0003800000 */
.L_x_6989:
        /* <DEDUP_REMOVED lines=21> */
.L_x_6994:
[----:B------:R-:W-:Y:S05]  /*cb90*/  BSYNC.RECONVERGENT B0 ;  /* 0x0000000000007941 */ /* 0x000fea0003800200 */
.L_x_6993:
[----:B------:R-:W-:Y:S01]  /*cba0*/  IMAD.SHL.U32 R0, R0, 0x200000, RZ ;  /* 0x0020000000007824 */ /* 0x000fe200078e00ff */
[----:B------:R-:W-:-:S04]  /*cbb0*/  LEA R2, R2, 0x37800000, 0x17 ;  /* 0x3780000002027811 */ /* 0x000fc800078eb8ff */
[----:B------:R-:W-:-:S05]  /*cbc0*/  LOP3.LUT R0, R2, R0, R7, 0xfe, !PT ;  /* 0x0000000002007212 */ /* 0x000fca00078efe07 */
[----:B------:R-:W-:-:S04]  /*cbd0*/  FMUL.FTZ R0, R0, 1 ;  /* 0x3f80000000007820 */ /* 0x000fc80000410000 */
[----:B------:R0:W1:Y:S02]  /*cbe0*/  F2F.F64.F32 R20, R0 ;  /* 0x0000000000147310 */ /* 0x0000640000201800 */
[----:B01----:R-:W-:Y:S05]  /*cbf0*/  BRA `(.L_x_6915) ;  /* 0x0000000000a47947 */ /* 0x003fea0003800000 */
.L_x_6988:
        /* <DEDUP_REMOVED lines=18> */
.L_x_6976:
        /* <DEDUP_REMOVED lines=16> */
.L_x_6997:
[----:B------:R-:W-:Y:S01]  /*ce20*/  CS2R R20, SRZ ;  /* 0x0000000000147805 */ /* 0x000fe2000001ff00 */
[----:B------:R-:W-:Y:S06]  /*ce30*/  BRA `(.L_x_6915) ;  /* 0x0000000000147947 */ /* 0x000fec0003800000 */
.L_x_6996:
[----:B------:R-:W2:Y:S02]  /*ce40*/  LDG.E.64 R20, desc[UR36][R2.64] ;  /* 0x0000002402147981 */ /* 0x000ea4000c1e1b00 */
[----:B--2---:R-:W0:Y:S02]  /*ce50*/  I2F.F64.U64 R20, R20 ;  /* 0x0000001400147312 */ /* 0x004e240000301800 */
[----:B0-----:R-:W-:Y:S05]  /*ce60*/  BRA `(.L_x_6915) ;  /* 0x0000000000087947 */ /* 0x001fea0003800000 */
.L_x_6995:
[----:B------:R-:W2:Y:S02]  /*ce70*/  LDG.E R2, desc[UR36][R2.64] ;  /* 0x0000002402027981 */ /* 0x000ea4000c1e1900 */
[----:B--2---:R0:W1:Y:S02]  /*ce80*/  I2F.F64.U32 R20, R2 ;  /* 0x0000000200147312 */ /* 0x0040640000201800 */
.L_x_6915:
[----:B------:R-:W-:Y:S05]  /*ce90*/  BSYNC.RECONVERGENT B7 ;  /* 0x0000000000077941 */ /* 0x000fea0003800200 */
.L_x_6914:
[----:B0-----:R-:W0:Y:S01]  /*cea0*/  LDC R2, c[0x0][0x380] ;  /* 0x0000e000ff027b82 */ /* 0x001e220000000800 */
[----:B------:R-:W-:Y:S01]  /*ceb0*/  BSSY.RECONVERGENT B0, `(.L_x_6998) ;  /* 0x000004b000007945 */ /* 0x000fe20003800200 */
[----:B------:R-:W-:Y:S02]  /*cec0*/  CS2R R6, SRZ ;  /* 0x0000000000067805 */ /* 0x000fe4000001ff00 */
[----:B-1--4-:R-:W-:-:S04]  /*ced0*/  CS2R R4, SRZ ;  /* 0x0000000000047805 */ /* 0x012fc8000001ff00 */
[----:B------:R-:W1:Y:S01]  /*cee0*/  LDC.U8 R64, c[0x0][0x3f4] ;  /* 0x0000fd00ff407b82 */ /* 0x000e620000000000 */
[----:B0-----:R-:W-:-:S05]  /*cef0*/  IMAD R2, R65, -0x200, R2 ;  /* 0xfffffe0041027824 */ /* 0x001fca00078e0202 */
[----:B------:R-:W-:-:S13]  /*cf00*/  ISETP.GE.AND P0, PT, R66, R2, PT ;  /* 0x000000024200720c */ /* 0x000fda0003f06270 */
[----:B-1----:R-:W-:Y:S05]  /*cf10*/  @P0 BRA `(.L_x_6999) ;  /* 0x0000000400100947 */ /* 0x002fea0003800000 */
[----:B------:R-:W0:Y:S02]  /*cf20*/  LDCU.128 UR4, c[0x0][0x3a0] ;  /* 0x00007400ff0477ac */ /* 0x000e240008000c00 */
[----:B0----5:R-:W2:-:S15]  /*cf30*/  DMUL R4, R58, UR6 ;  /* 0x000000063a047c28 */ /* 0x021e9e0008000000 */
        /* <DEDUP_REMOVED lines=14> */
[----:B0-----:R-:W0:Y:S01]  /*d020*/  DFMA R58, R56, UR6, R58 ;  /* 0x00000006383a7c2b */ /* 0x001e22000800003a */
[----:B------:R-:W1:-:S15]  /*d030*/  LDCU.128 UR4, c[0x0][0x390] ;  /* 0x00007200ff0477ac */ /* 0x000e5e0008000c00 */
[----:B------:R-:W-:-:S15]  /*d040*/  NOP ;  /* 0x0000000000007918 */ /* 0x000fde0000000000 */
[----:B------:R-:W-:-:S15]  /*d050*/  NOP ;  /* 0x0000000000007918 */ /* 0x000fde0000000000 */
[----:B------:R-:W-:-:S15]  /*d060*/  NOP ;  /* 0x0000000000007918 */ /* 0x000fde0000000000 */
[----:B------:R-:W-:-:S03]  /*d070*/  NOP ;  /* 0x0000000000007918 */ /* 0x000fc60000000000 */
[----:B0-----:R-:W-:-:S15]  /*d080*/  DMUL R8, R58, R54 ;  /* 0x000000363a087228 */ /* 0x001fde0000000000 */
[----:B------:R-:W-:-:S15]  /*d090*/  NOP ;  /* 0x0000000000007918 */ /* 0x000fde0000000000 */
[----:B------:R-:W-:-:S15]  /*d0a0*/  NOP ;  /* 0x0000000000007918 */ /* 0x000fde0000000000 */
[----:B------:R-:W-:-:S15]  /*d0b0*/  NOP ;  /* 0x0000000000007918 */ /* 0x000fde0000000000 */
[----:B------:R-:W-:-:S04]  /*d0c0*/  NOP ;  /* 0x0000000000007918 */ /* 0x000fc80000000000 */
[----:B-1----:R-:W3:-:S15]  /*d0d0*/  DMUL R6, R62, UR6 ;  /* 0x000000063e067c28 */ /* 0x002ede0008000000 */
[----:B------:R-:W-:-:S15]  /*d0e0*/  NOP ;  /* 0x0000000000007918 */ /* 0x000fde0000000000 */
[----:B------:R-:W-:-:S15]  /*d0f0*/  NOP ;  /* 0x0000000000007918 */ /* 0x000fde0000000000 */
[----:B------:R-:W-:-:S15]  /*d100*/  NOP ;  /* 0x0000000000007918 */ /* 0x000fde0000000000 */
[----:B------:R-:W-:-:S04]  /*d110*/  NOP ;  /* 0x0000000000007918 */ /* 0x000fc80000000000 */
[----:B------:R-:W0:-:S15]  /*d120*/  DMUL R58, R58, R52 ;  /* 0x000000343a3a7228 */ /* 0x000e1e0000000000 */
        /* <DEDUP_REMOVED lines=9> */
[----:B---3--:R-:W-:-:S15]  /*d1c0*/  DFMA R6, R60, UR4, -R6 ;  /* 0x000000043c067c2b */ /* 0x008fde0008000806 */
[----:B------:R-:W-:-:S15]  /*d1d0*/  NOP ;  /* 0x0000000000007918 */ /* 0x000fde0000000000 */
[----:B------:R-:W-:-:S15]  /*d1e0*/  NOP ;  /* 0x0000000000007918 */ /* 0x000fde0000000000 */
[----:B------:R-:W-:-:S15]  /*d1f0*/  NOP ;  /* 0x0000000000007918 */ /* 0x000fde0000000000 */
[----:B------:R-:W-:-:S04]  /*d200*/  NOP ;  /* 0x0000000000007918 */ /* 0x000fc80000000000 */
[----:B------:R-:W2:-:S15]  /*d210*/  DFMA R8, R4, R52, -R8 ;  /* 0x000000340408722b */ /* 0x000e9e0000000808 */
[----:B------:R-:W-:-:S15]  /*d220*/  NOP ;  /* 0x0000000000007918 */ /* 0x000fde0000000000 */
[----:B------:R-:W-:-:S15]  /*d230*/  NOP ;  /* 0x0000000000007918 */ /* 0x000fde0000000000 */
[----:B------:R-:W-:-:S15]  /*d240*/  NOP ;  /* 0x0000000000007918 */ /* 0x000fde0000000000 */
[----:B------:R-:W-:-:S04]  /*d250*/  NOP ;  /* 0x0000000000007918 */ /* 0x000fc80000000000 */
[----:B0-----:R-:W-:-:S15]  /*d260*/  DFMA R58, R4, R54, R58 ;  /* 0x00000036043a722b */ /* 0x001fde000000003a */
        /* <DEDUP_REMOVED lines=9> */
[----:B--2---:R1:W4:-:S15]  /*d300*/  DADD R4, R6, R8 ;  /* 0x0000000006047229 */ /* 0x00431e0000000008 */
[----:B------:R-:W-:-:S15]  /*d310*/  NOP ;  /* 0x0000000000007918 */ /* 0x000fde0000000000 */
[----:B------:R-:W-:-:S15]  /*d320*/  NOP ;  /* 0x0000000000007918 */ /* 0x000fde0000000000 */
[----:B------:R-:W-:-:S15]  /*d330*/  NOP ;  /* 0x0000000000007918 */ /* 0x000fde0000000000 */
[----:B------:R-:W-:-:S04]  /*d340*/  NOP ;  /* 0x0000000000007918 */ /* 0x000fc80000000000 */
[----:B0---4-:R1:W0:Y:S02]  /*d350*/  DADD R6, R62, R58 ;  /* 0x000000003e067229 */ /* 0x011224000000003a */
.L_x_6999:
[----:B------:R-:W-:Y:S05]  /*d360*/  BSYNC.RECONVERGENT B0 ;  /* 0x0000000000007941 */ /* 0x000fea0003800200 */
.L_x_6998:
[C---:B--2--5:R-:W-:Y:S01]  /*d370*/  VIADD R57, R66.reuse, 0x80 ;  /* 0x0000008042397836 */ /* 0x064fe20000000000 */
[----:B------:R-:W-:Y:S01]  /*d380*/  BSSY.RECONVERGENT B0, `(.L_x_7000) ;  /* 0x000004d000007945 */ /* 0x000fe20003800200 */
[C---:B------:R-:W-:Y:S01]  /*d390*/  VIADD R3, R66.reuse, 0x100 ;  /* 0x0000010042037836 */ /* 0x040fe20000000000 */
[----:B------:R-:W-:Y:S01]  /*d3a0*/  CS2R R54, SRZ ;  /* 0x0000000000367805 */ /* 0x000fe2000001ff00 */
[----:B-1----:R-:W-:Y:S01]  /*d3b0*/  VIADD R9, R66, 0x180 ;  /* 0x0000018042097836 */ /* 0x002fe20000000000 */
[-C--:B------:R-:W-:Y:S02]  /*d3c0*/  ISETP.GE.AND P1, PT, R57, R2.reuse, PT ;  /* 0x000000023900720c */ /* 0x080fe40003f26270 */
[----:B------:R-:W-:Y:S02]  /*d3d0*/  CS2R R52, SRZ ;  /* 0x0000000000347805 */ /* 0x000fe4000001ff00 */
[-C--:B------:R-:W-:Y:S02]  /*d3e0*/  ISETP.GE.AND P2, PT, R3, R2.reuse, PT ;  /* 0x000000020300720c */ /* 0x080fe40003f46270 */
[----:B------:R-:W-:-:S07]  /*d3f0*/  ISETP.GE.AND P3, PT, R9, R2, PT ;  /* 0x000000020900720c */ /* 0x000fce0003f66270 */
[----:B------:R-:W-:Y:S06]  /*d400*/  @P1 BRA `(.L_x_7001) ;  /* 0x0000000400101947 */ /* 0x000fec0003800000 */
[----:B------:R-:W1:Y:S01]  /*d410*/  LDCU.128 UR8, c[0x0][0x3a0] ;  /* 0x00007400ff0877ac */ /* 0x000e620008000c00 */
[----:B------:R-:W2:Y:S01]  /*d420*/  LDCU.128 UR4, c[0x0][0x390] ;  /* 0x00007200ff0477ac */ /* 0x000ea20008000c00 */
[----:B-1----:R-:W-:-:S15]  /*d430*/  DMUL R10, R46, UR10 ;  /* 0x0000000a2e0a7c28 */ /* 0x002fde0008000000 */
        /* <DEDUP_REMOVED lines=9> */
[----:B-1----:R-:W1:-:S15]  /*d4d0*/  DFMA R46, R44, UR10, R46 ;  /* 0x0000000a2c2e7c2b */ /* 0x002e5e000800002e */
[----:B------:R-:W-:-:S15]  /*d4e0*/  NOP ;  /* 0x0000000000007918 */ /* 0x000fde0000000000 */
[----:B------:R-:W-:-:S15]  /*d4f0*/  NOP ;  /* 0x0000000000007918 */ /* 0x000fde0000000000 */
[----:B------:R-:W-:-:S15]  /*d500*/  NOP ;  /* 0x0000000000007918 */ /* 0x000fde0000000000 */
[----:B------:R-:W-:-:S04]  /*d510*/  NOP ;  /* 0x0000000000007918 */ /* 0x000fc80000000000 */
[----:B--2---:R-:W2:-:S15]  /*d520*/  DMUL R8, R50, UR6 ;  /* 0x0000000632087c28 */ /* 0x004e9e0008000000 */
[----:B------:R-:W-:-:S15]  /*d530*/  NOP ;  /* 0x0000000000007918 */ /* 0x000fde0000000000 */
[----:B------:R-:W-:-:S15]  /*d540*/  NOP ;  /* 0x0000000000007918 */ /* 0x000fde0000000000 */
[----:B------:R-:W-:-:S15]  /*d550*/  NOP ;  /* 0x0000000000007918 */ /* 0x000fde0000000000 */
[----:B------:R-:W-:-:S04]  /*d560*/  NOP ;  /* 0x0000000000007918 */ /* 0x000fc80000000000 */
[----:B-1----:R-:W-:-:S15]  /*d570*/  DMUL R12, R46, R18 ;  /* 0x000000122e0c7228 */ /* 0x002fde0000000000 */
[----:B------:R-:W-:-:S15]  /*d580*/  NOP ;  /* 0x0000000000007918 */ /* 0x000fde0000000000 */
[----:B------:R-:W-:-:S15]  /*d590*/  NOP ;  /* 0x0000000000007918 */ /* 0x000fde0000000000 */
[----:B------:R-:W-:-:S15]  /*d5a0*/  NOP ;  /* 0x0000000000007918 */ /* 0x000fde0000000000 */
[----:B------:R-:W-:-:S04]  /*d5b0*/  NOP ;  /* 0x0000000000007918 */ /* 0x000fc80000000000 */
[----:B------:R-:W-:-:S15]  /*d5c0*/  DFMA R10, R44, UR8, -R10 ;  /* 0x000000082c0a7c2b */ /* 0x000fde000800080a */
        /* <DEDUP_REMOVED lines=9> */
[----:B------:R-:W4:-:S15]  /*d660*/  DMUL R46, R46, R16 ;  /* 0x000000102e2e7228 */ /* 0x000f1e0000000000 */
        /* <DEDUP_REMOVED lines=9> */
[----:B-1----:R-:W-:-:S15]  /*d700*/  DFMA R50, R48, UR6, R50 ;  /* 0x0000000630327c2b */ /* 0x002fde0008000032 */
[----:B------:R-:W-:-:S15]  /*d710*/  NOP ;  /* 0x0000000000007918 */ /* 0x000fde0000000000 */
[----:B------:R-:W-:-:S15]  /*d720*/  NOP ;  /* 0x0000000000007918 */ /* 0x000fde0000000000 */
[----:B------:R-:W-:-:S15]  /*d730*/  NOP ;  /* 0x0000000000007918 */ /* 0x000fde0000000000 */
[----:B------:R-:W-:-:S04]  /*d740*/  NOP ;  /* 0x0000000000007918 */ /* 0x000fc80000000000 */
[----:B------:R-:W1:-:S15]  /*d750*/  DFMA R12, R10, R16, -R12 ;  /* 0x000000100a0c722b */ /* 0x000e5e000000080c */
[----:B------:R-:W-:-:S15]  /*d760*/  NOP ;  /* 0x0000000000007918 */ /* 0x000fde0000000000 */
[----:B------:R-:W-:-:S15]  /*d770*/  NOP ;  /* 0x0000000000007918 */ /* 0x000fde0000000000 */
[----:B------:R-:W-:-:S15]  /*d780*/  NOP ;  /* 0x0000000000007918 */ /* 0x000fde0000000000 */
[----:B------:R-:W-:-:S04]  /*d790*/  NOP ;  /* 0x0000000000007918 */ /* 0x000fc80000000000 */
[----:B----4-:R-:W2:-:S15]  /*d7a0*/  DFMA R46, R10, R18, R46 ;  /* 0x000000120a2e722b */ /* 0x010e9e000000002e */
[----:B------:R-:W-:-:S15]  /*d7b0*/  NOP ;  /* 0x0000000000007918 */ /* 0x000fde0000000000 */
[----:B------:R-:W-:-:S15]  /*d7c0*/  NOP ;  /* 0x0000000000007918 */ /* 0x000fde0000000000 */
[----:B------:R-:W-:-:S15]  /*d7d0*/  NOP ;  /* 0x0000000000007918 */ /* 0x000fde0000000000 */
[----:B------:R-:W-:-:S04]  /*d7e0*/  NOP ;  /* 0x0000000000007918 */ /* 0x000fc80000000000 */
[----:B-1----:R1:W4:-:S15]  /*d7f0*/  DADD R52, R8, R12 ;  /* 0x0000000008347229 */ /* 0x00231e000000000c */
[----:B------:R-:W-:-:S15]  /*d800*/  NOP ;  /* 0x0000000000007918 */ /* 0x000fde0000000000 */
[----:B------:R-:W-:-:S15]  /*d810*/  NOP ;  /* 0x0000000000007918 */ /* 0x000fde0000000000 */
[----:B------:R-:W-:-:S15]  /*d820*/  NOP ;  /* 0x0000000000007918 */ /* 0x000fde0000000000 */
[----:B------:R-:W-:-:S04]  /*d830*/  NOP ;  /* 0x0000000000007918 */ /* 0x000fc80000000000 */
[----:B--2-4-:R1:W2:Y:S02]  /*d840*/  DADD R54, R50, R46 ;  /* 0x0000000032367229 */ /* 0x0142a4000000002e */
.L_x_7001:
[----:B------:R-:W-:Y:S05]  /*d850*/  BSYNC.RECONVERGENT B0 ;  /* 0x0000000000007941 */ /* 0x000fea0003800200 */
.L_x_7000:
[----:B------:R-:W-:Y:S01]  /*d860*/  BSSY.RECONVERGENT B0, `(.L_x_7002) ;  /* 0x0000048000007945 */ /* 0x000fe20003800200 */
[----:B------:R-:W-:Y:S02]  /*d870*/  CS2R R18, SRZ ;  /* 0x0000000000127805 */ /* 0x000fe4000001ff00 */
[----:B------:R-:W-:Y:S01]  /*d880*/  CS2R R16, SRZ ;  /* 0x0000000000107805 */ /* 0x000fe2000001ff00 */
[----:B------:R-:W-:Y:S06]  /*d890*/  @P2 BRA `(.L_x_7003) ;  /* 0x0000000400102947 */ /* 0x000fec0003800000 */
[----:B------:R-:W4:Y:S01]  /*d8a0*/  LDCU.128 UR8, c[0x0][0x3a0] ;  /* 0x00007400ff0877ac */ /* 0x000f220008000c00 */
[----:B------:R-:W1:Y:S01]  /*d8b0*/  LDCU.128 UR4, c[0x0][0x390] ;  /* 0x00007200ff0477ac */ /* 0x000e620008000c00 */
[----:B----4-:R-:W-:-:S15]  /*d8c0*/  DMUL R10, R30, UR10 ;  /* 0x0000000a1e0a7c28 */ /* 0x010fde0008000000 */
[----:B------:R-:W-:-:S15]  /*d8d0*/  NOP ;  /* 0x0000000000007918 */ /* 0x000fde0000000000 */
[----:B------:R-:W-:-:S15]  /*d8e0*/  NOP ;  /* 0x0000000000007918 */ /* 0x000fde0000000000 */
[----:B------:R-:W-:-:S15]  /*d8f0*/  NOP ;  /* 0x0000000000007918 */ /* 0x000fde0000000000 */
[----:B------:R-:W-:-:S04]  /*d900*/  NOP ;  /* 0x0000000000007918 */ /* 0x000fc80000000000 */
[----:B------:R-:W4:-:S15]  /*d910*/  DMUL R30, R30, UR8 ;  /* 0x000000081e1e7c28 */ /* 0x000f1e0008000000 */
[----:B------:R-:W-:-:S15]  /*d920*/  NOP ;  /* 0x0000000000007918 */ /* 0x000fde0000000000 */
[----:B------:R-:W-:-:S15]  /*d930*/  NOP ;  /* 0x0000000000007918 */ /* 0x000fde0000000000 */
[----:B------:R-:W-:-:S15]  /*d940*/  NOP ;  /* 0x0000000000007918 */ /* 0x000fde0000000000 */
[----:B------:R-:W-:-:S04]  /*d950*/  NOP ;  /* 0x0000000000007918 */ /* 0x000fc80000000000 */
[----:B----4-:R-:W4:-:S15]  /*d960*/  DFMA R30, R28, UR10, R30 ;  /* 0x0000000a1c1e7c2b */ /* 0x010f1e000800001e */
[----:B------:R-:W-:-:S15]  /*d970*/  NOP ;  /* 0x0000000000007918 */ /* 0x000fde0000000000 */
[----:B------:R-:W-:-:S15]  /*d980*/  NOP ;  /* 0x0000000000007918 */ /* 0x000fde0000000000 */
[----:B------:R-:W-:-:S15]  /*d990*/  NOP ;  /* 0x0000000000007918 */ /* 0x000fde0000000000 */
[----:B------:R-:W-:-:S04]  /*d9a0*/  NOP ;  /* 0x0000000000007918 */ /* 0x000fc80000000000 */
[----:B-1----:R-:W1:-:S15]  /*d9b0*/  DMUL R8, R26, UR6 ;  /* 0x000000061a087c28 */ /* 0x002e5e0008000000 */
[----:B------:R-:W-:-:S15]  /*d9c0*/  NOP ;  /* 0x0000000000007918 */ /* 0x000fde0000000000 */
[----:B------:R-:W-:-:S15]  /*d9d0*/  NOP ;  /* 0x0000000000007918 */ /* 0x000fde0000000000 */
[----:B------:R-:W-:-:S15]  /*d9e0*/  NOP ;  /* 0x0000000000007918 */ /* 0x000fde0000000000 */
[----:B------:R-:W-:-:S04]  /*d9f0*/  NOP ;  /* 0x0000000000007918 */ /* 0x000fc80000000000 */
[----:B----4-:R-:W-:-:S15]  /*da00*/  DMUL R12, R30, R34 ;  /* 0x000000221e0c7228 */ /* 0x010fde0000000000 */
        /* <DEDUP_REMOVED lines=14> */
[----:B------:R-:W5:-:S15]  /*daf0*/  DMUL R30, R30, R32 ;  /* 0x000000201e1e7228 */ /* 0x000f5e0000000000 */
        /* <DEDUP_REMOVED lines=9> */
[----:B----4-:R-:W-:-:S15]  /*db90*/  DFMA R26, R24, UR6, R26 ;  /* 0x00000006181a7c2b */ /* 0x010fde000800001a */
        /* <DEDUP_REMOVED lines=9> */
[----:B-----5:R-:W4:-:S15]  /*dc30*/  DFMA R30, R10, R34, R30 ;  /* 0x000000220a1e722b */ /* 0x020f1e000000001e */
[----:B------:R-:W-:-:S15]  /*dc40*/  NOP ;  /* 0x0000000000007918 */ /* 0x000fde0000000000 */
[----:B------:R-:W-:-:S15]  /*dc50*/  NOP ;  /* 0x0000000000007918 */ /* 0x000fde0000000000 */
[----:B------:R-:W-:-:S15]  /*dc60*/  NOP ;  /* 0x0000000000007918 */ /* 0x000fde0000000000 */
[----:B------:R-:W-:-:S04]  /*dc70*/  NOP ;  /* 0x0000000000007918 */ /* 0x000fc80000000000 */
[----:B-1----:R1:W0:-:S15]  /*dc80*/  DADD R16, R8, R12 ;  /* 0x0000000008107229 */ /* 0x00221e000000000c */
[----:B------:R-:W-:-:S15]  /*dc90*/  NOP ;  /* 0x0000000000007918 */ /* 0x000fde0000000000 */
[----:B------:R-:W-:-:S15]  /*dca0*/  NOP ;  /* 0x0000000000007918 */ /* 0x000fde0000000000 */
[----:B------:R-:W-:-:S15]  /*dcb0*/  NOP ;  /* 0x0000000000007918 */ /* 0x000fde0000000000 */
[----:B------:R-:W-:-:S04]  /*dcc0*/  NOP ;  /* 0x0000000000007918 */ /* 0x000fc80000000000 */
[----:B0---4-:R1:W4:Y:S02]  /*dcd0*/  DADD R18, R26, R30 ;  /* 0x000000001a127229 */ /* 0x011324000000001e */
.L_x_7003:
[----:B------:R-:W-:Y:S05]  /*dce0*/  BSYNC.RECONVERGENT B0 ;  /* 0x0000000000007941 */ /* 0x000fea0003800200 */
.L_x_7002:
[----:B------:R-:W-:Y:S01]  /*dcf0*/  BSSY.RECONVERGENT B0, `(.L_x_7004) ;  /* 0x0000048000007945 */ /* 0x000fe20003800200 */
[----:B-1----:R-:W-:Y:S02]  /*dd00*/  CS2R R26, SRZ ;  /* 0x00000000001a7805 */ /* 0x002fe4000001ff00 */
[----:B------:R-:W-:Y:S01]  /*dd10*/  CS2R R24, SRZ ;  /* 0x0000000000187805 */ /* 0x000fe2000001ff00 */
[----:B------:R-:W-:Y:S06]  /*dd20*/  @P3 BRA `(.L_x_7005) ;  /* 0x0000000400103947 */ /* 0x000fec0003800000 */
[----:B------:R-:W1:Y:S01]  /*dd30*/  LDCU.128 UR8, c[0x0][0x3a0] ;  /* 0x00007400ff0877ac */ /* 0x000e620008000c00 */
[----:B------:R-:W5:Y:S01]  /*dd40*/  LDCU.128 UR4, c[0x0][0x390] ;  /* 0x00007200ff0477ac */ /* 0x000f620008000c00 */
        /* <DEDUP_REMOVED lines=15> */
[----:B-----5:R-:W5:-:S15]  /*de40*/  DMUL R8, R38, UR6 ;  /* 0x0000000626087c28 */ /* 0x020f5e0008000000 */
        /* <DEDUP_REMOVED lines=24> */
[----:B-----5:R-:W-:-:S15]  /*dfd0*/  DFMA R8, R36, UR4, -R8 ;  /* 0x0000000424087c2b */ /* 0x020fde0008000808 */
        /* <DEDUP_REMOVED lines=14> */
[----:B0-----:R-:W0:-:S15]  /*e0c0*/  DFMA R42, R10, R22, R42 ;  /* 0x000000160a2a722b */ /* 0x001e1e000000002a */
        /* <DEDUP_REMOVED lines=9> */
[----:B0-----:R1:W0:Y:S02]  /*e160*/  DADD R26, R38, R42 ;  /* 0x00000000261a7229 */ /* 0x001224000000002a */
.L_x_7005:
[----:B------:R-:W-:Y:S05]  /*e170*/  BSYNC.RECONVERGENT B0 ;  /* 0x0000000000007941 */ /* 0x000fea0003800200 */
.L_x_7004:
[----:B------:R-:W-:Y:S04]  /*e180*/  BSSY.RECONVERGENT B6, `(.L_x_7006) ;  /* 0x0000168000067945 */ /* 0x000fe80003800200 */
[----:B------:R-:W-:Y:S05]  /*e190*/  @P0 BRA `(.L_x_7007) ;  /* 0x0000001400980947 */ /* 0x000fea0003800000 */
[----:B------:R-:W5:Y:S01]  /*e1a0*/  LDCU UR4, c[0x0][0x3f8] ;  /* 0x00007f00ff0477ac */ /* 0x000f620008000800 */
[----:B-1----:R-:W1:Y:S01]  /*e1b0*/  LDC.64 R8, c[0x0][0x3c0] ;  /* 0x0000f000ff087b82 */ /* 0x002e620000000a00 */
[----:B------:R-:W-:Y:S01]  /*e1c0*/  IMAD R0, R65, 0x200, R66 ;  /* 0x0000020041007824 */ /* 0x000fe200078e0242 */
[----:B------:R-:W-:-:S03]  /*e1d0*/  PRMT R10, R64, 0x9910, RZ ;  /* 0x00009910400a7816 */ /* 0x000fc600000000ff */
[----:B-----5:R-:W-:Y:S02]  /*e1e0*/  IMAD R3, R0, UR4, RZ ;  /* 0x0000000400037c24 */ /* 0x020fe4000f8e02ff */
        /* <DEDUP_REMOVED lines=13> */
[----:B------:R-:W1:Y:S01]  /*e2c0*/  F2I.F64.TRUNC R5, R4 ;  /* 0x0000000400057311 */ /* 0x000e62000030d100 */
[----:B------:R-:W-:Y:S01]  /*e2d0*/  IMAD.MOV.U32 R66, RZ, RZ, R57 ;  /* 0x000000ffff427224 */ /* 0x000fe200078e0039 */
[----:B-1----:R1:W-:Y:S01]  /*e2e0*/  STG.E.U8 desc[UR36][R8.64], R5 ;  /* 0x0000000508007986 */ /* 0x0023e2000c101124 */
[----:B------:R-:W-:Y:S05]  /*e2f0*/  BRA `(.L_x_7007) ;  /* 0x0000001400407947 */ /* 0x000fea0003800000 */
.L_x_7011:
[----:B------:R-:W1:Y:S01]  /*e300*/  F2I.S64.F64.TRUNC R4, R4 ;  /* 0x0000000400047311 */ /* 0x000e62000030d900 */
[----:B------:R-:W-:Y:S02]  /*e310*/  IMAD.MOV.U32 R66, RZ, RZ, R57 ;  /* 0x000000ffff427224 */ /* 0x000fe400078e0039 */
[----:B-1----:R-:W-:-:S05]  /*e320*/  IMAD.MOV.U32 R3, RZ, RZ, R4 ;  /* 0x000000ffff037224 */ /* 0x002fca00078e0004 */
[----:B------:R1:W-:Y:S01]  /*e330*/  STG.E.U8 desc[UR36][R8.64], R3 ;  /* 0x0000000308007986 */ /* 0x0003e2000c101124 */
[----:B------:R-:W-:Y:S05]  /*e340*/  BRA `(.L_x_7007) ;  /* 0x00000014002c7947 */ /* 0x000fea0003800000 */
.L_x_7010:
[----:B------:R-:W-:-:S13]  /*e350*/  ISETP.NE.AND P0, PT, R0, 0x2, PT ;  /* 0x000000020000780c */ /* 0x000fda0003f05270 */
[----:B------:R-:W-:Y:S05]  /*e360*/  @!P0 BRA `(.L_x_7013) ;  /* 0x0000000000308947 */ /* 0x000fea0003800000 */
[----:B------:R-:W-:-:S13]  /*e370*/  ISETP.NE.AND P0, PT, R0, 0x3, PT ;  /* 0x000000030000780c */ /* 0x000fda0003f05270 */
[----:B------:R-:W-:Y:S05]  /*e380*/  @!P0 BRA `(.L_x_7014) ;  /* 0x0000000000188947 */ /* 0x000fea0003800000 */
[----:B------:R-:W-:-:S13]  /*e390*/  ISETP.NE.AND P0, PT, R0, 0x4, PT ;  /* 0x000000040000780c */ /* 0x000fda0003f05270 */
[----:B------:R-:W-:Y:S05]  /*e3a0*/  @P0 BRA `(.L_x_7012) ;  /* 0x00000010004c0947 */ /* 0x000fea0003800000 */
[----:B------:R-:W1:Y:S01]  /*e3b0*/  F2I.S64.F64.TRUNC R4, R4 ;  /* 0x0000000400047311 */ /* 0x000e62000030d900 */
[----:B------:R-:W-:Y:S01]  /*e3c0*/  IMAD.MOV.U32 R66, RZ, RZ, R57 ;  /* 0x000000ffff427224 */ /* 0x000fe200078e0039 */
[----:B-1----:R1:W-:Y:S01]  /*e3d0*/  STG.E.64 desc[UR36][R8.64], R4 ;  /* 0x0000000408007986 */ /* 0x0023e2000c101b24 */
[----:B------:R-:W-:Y:S05]  /*e3e0*/  BRA `(.L_x_7007) ;  /* 0x0000001400047947 */ /* 0x000fea0003800000 */
.L_x_7014:
[----:B------:R-:W1:Y:S01]  /*e3f0*/  F2I.F64.TRUNC R5, R4 ;  /* 0x0000000400057311 */ /* 0x000e62000030d100 */
[----:B------:R-:W-:Y:S01]  /*e400*/  IMAD.MOV.U32 R66, RZ, RZ, R57 ;  /* 0x000000ffff427224 */ /* 0x000fe200078e0039 */
[----:B-1----:R1:W-:Y:S01]  /*e410*/  STG.E desc[UR36][R8.64], R5 ;  /* 0x0000000508007986 */ /* 0x0023e2000c101924 */
[----:B------:R-:W-:Y:S05]  /*e420*/  BRA `(.L_x_7007) ;  /* 0x0000001000f47947 */ /* 0x000fea0003800000 */
.L_x_7013:
[----:B------:R-:W1:Y:S01]  /*e430*/  F2I.F64.TRUNC R5, R4 ;  /* 0x0000000400057311 */ /* 0x000e62000030d100 */
[----:B------:R-:W-:Y:S01]  /*e440*/  IMAD.MOV.U32 R66, RZ, RZ, R57 ;  /* 0x000000ffff427224 */ /* 0x000fe200078e0039 */
[----:B-1----:R1:W-:Y:S01]  /*e450*/  STG.E.U16 desc[UR36][R8.64], R5 ;  /* 0x0000000508007986 */ /* 0x0023e2000c101524 */
[----:B------:R-:W-:Y:S05]  /*e460*/  BRA `(.L_x_7007) ;  /* 0x0000001000e47947 */ /* 0x000fea0003800000 */
.L_x_7009:
[----:B------:R-:W-:-:S13]  /*e470*/  ISETP.GT.AND P0, PT, R0, 0x6, PT ;  /* 0x000000060000780c */ /* 0x000fda0003f04270 */
[----:B------:R-:W-:Y:S05]  /*e480*/  @P0 BRA `(.L_x_7015) ;  /* 0x0000000000740947 */ /* 0x000fea0003800000 */
[----:B------:R-:W-:-:S13]  /*e490*/  ISETP.NE.AND P0, PT, R0, 0x5, PT ;  /* 0x000000050000780c */ /* 0x000fda0003f05270 */
[----:B------:R-:W-:Y:S05]  /*e4a0*/  @!P0 BRA `(.L_x_7016) ;  /* 0x0000000000388947 */ /* 0x000fea0003800000 */
[----:B------:R-:W-:-:S13]  /*e4b0*/  ISETP.NE.AND P0, PT, R0, 0x6, PT ;  /* 0x000000060000780c */ /* 0x000fda0003f05270 */
[----:B------:R-:W-:Y:S05]  /*e4c0*/  @P0 BRA `(.L_x_7012) ;  /* 0x0000001000040947 */ /* 0x000fea0003800000 */
[----:B------:R-:W-:Y:S01]  /*e4d0*/  UMOV UR4, 0xf0000000 ;  /* 0xf000000000047882 */ /* 0x000fe20000000000 */
[----:B------:R-:W-:Y:S01]  /*e4e0*/  UMOV UR5, 0x380fffff ;  /* 0x380fffff00057882 */ /* 0x000fe20000000000 */
[----:B------:R-:W1:-:S15]  /*e4f0*/  F2F.F32.F64 R3, R4 ;  /* 0x0000000400037310 */ /* 0x000e5e0000301000 */
[----:B------:R-:W-:-:S15]  /*e500*/  NOP ;  /* 0x0000000000007918 */ /* 0x000fde0000000000 */
[----:B------:R-:W-:-:S15]  /*e510*/  NOP ;  /* 0x0000000000007918 */ /* 0x000fde0000000000 */
[----:B------:R-:W-:-:S15]  /*e520*/  NOP ;  /* 0x0000000000007918 */ /* 0x000fde0000000000 */
[----:B------:R-:W-:-:S04]  /*e530*/  NOP ;  /* 0x0000000000007918 */ /* 0x000fc80000000000 */
[----:B------:R-:W1:Y:S01]  /*e540*/  DSETP.GEU.AND P0, PT, |R4|, UR4, PT ;  /* 0x0000000404007e2a */ /* 0x000e62000bf0e200 */
[----:B------:R-:W-:Y:S02]  /*e550*/  IMAD.MOV.U32 R66, RZ, RZ, R57 ;  /* 0x000000ffff427224 */ /* 0x000fe400078e0039 */
[----:B-1----:R-:W-:-:S05]  /*e560*/  @!P0 FMUL R3, R3, 1.175494350822287508e-38 ;  /* 0x0080000003038820 */ /* 0x002fca0000400000 */
[----:B------:R1:W-:Y:S01]  /*e570*/  STG.E desc[UR36][R8.64], R3 ;  /* 0x0000000308007986 */ /* 0x0003e2000c101924 */
[----:B------:R-:W-:Y:S05]  /*e580*/  BRA `(.L_x_7007) ;  /* 0x00000010009c7947 */ /* 0x000fea0003800000 */
.L_x_7016:
        /* <DEDUP_REMOVED lines=10> */
[----:B------:R-:W-:-:S05]  /*e630*/  F2FP.F16.F32.PACK_AB R0, RZ, R0 ;  /* 0x00000000ff00723e */ /* 0x000fca00000000ff */
[----:B------:R1:W-:Y:S01]  /*e640*/  STG.E.U16 desc[UR36][R8.64], R0 ;  /* 0x0000000008007986 */ /* 0x0003e2000c101524 */
[----:B------:R-:W-:Y:S05]  /*e650*/  BRA `(.L_x_7007) ;  /* 0x0000001000687947 */ /* 0x000fea0003800000 */
.L_x_7015:
[----:B------:R-:W-:-:S13]  /*e660*/  ISETP.NE.AND P0, PT, R0, 0x7, PT ;  /* 0x000000070000780c */ /* 0x000fda0003f05270 */
[----:B------:R-:W-:Y:S05]  /*e670*/  @!P0 BRA `(.L_x_7017) ;  /* 0x0000000000cc8947 */ /* 0x000fea0003800000 */
        /* <DEDUP_REMOVED lines=13> */
[----:B-1----:R-:W-:-:S15]  /*e750*/  @!P1 FMUL R10, R10, 1.175494350822287508e-38 ;  /* 0x008000000a0a9820 */ /* 0x002fde0000400000 */
[----:B------:R-:W-:-:S15]  /*e760*/  NOP ;  /* 0x0000000000007918 */ /* 0x000fde0000000000 */
[----:B------:R-:W-:-:S15]  /*e770*/  NOP ;  /* 0x0000000000007918 */ /* 0x000fde0000000000 */
[----:B------:R-:W-:-:S15]  /*e780*/  NOP ;  /* 0x0000000000007918 */ /* 0x000fde0000000000 */
[----:B------:R-:W-:-:S01]  /*e790*/  NOP ;  /* 0x0000000000007918 */ /* 0x000fc20000000000 */
[----:B0-----:R-:W0:-:S15]  /*e7a0*/  F2F.F32.F64 R11, R6 ;  /* 0x00000006000b7310 */ /* 0x001e1e0000301000 */
        /* <DEDUP_REMOVED lines=8> */
.L_x_7018:
        /* <DEDUP_REMOVED lines=24> */
.L_x_7017:
[----:B------:R1:W-:Y:S01]  /*e9b0*/  STG.E.64 desc[UR36][R8.64], R4 ;  /* 0x0000000408007986 */ /* 0x0003e2000c101b24 */
[----:B------:R-:W-:Y:S01]  /*e9c0*/  IMAD.MOV.U32 R66, RZ, RZ, R57 ;  /* 0x000000ffff427224 */ /* 0x000fe200078e0039 */
[----:B------:R-:W-:Y:S06]  /*e9d0*/  BRA `(.L_x_7007) ;  /* 0x0000000c00887947 */ /* 0x000fec0003800000 */
.L_x_7008:
        /* <DEDUP_REMOVED lines=8> */
[----:B0-----:R-:W0:Y:S01]  /*ea60*/  DSETP.NEU.AND P0, PT, R6, RZ, PT ;  /* 0x000000ff0600722a */ /* 0x001e220003f0d000 */
[----:B------:R-:W-:-:S15]  /*ea70*/  IMAD.MOV.U32 R66, RZ, RZ, R57 ;  /* 0x000000ffff427224 */ /* 0x000fde00078e0039 */
[----:B------:R-:W-:-:S15]  /*ea80*/  NOP ;  /* 0x0000000000007918 */ /* 0x000fde0000000000 */
[----:B------:R-:W-:-:S15]  /*ea90*/  NOP ;  /* 0x0000000000007918 */ /* 0x000fde0000000000 */
[----:B------:R-:W-:-:S15]  /*eaa0*/  NOP ;  /* 0x0000000000007918 */ /* 0x000fde0000000000 */
[----:B------:R-:W-:-:S03]  /*eab0*/  NOP ;  /* 0x0000000000007918 */ /* 0x000fc60000000000 */
[----:B0-----:R-:W0:Y:S02]  /*eac0*/  DSETP.NEU.OR P0, PT, R4, RZ, P0 ;  /* 0x000000ff0400722a */ /* 0x001e24000070d400 */
[----:B0-----:R-:W-:-:S05]  /*ead0*/  SEL R3, RZ, 0x1, !P0 ;  /* 0x00000001ff037807 */ /* 0x001fca0004000000 */
[----:B------:R0:W-:Y:S01]  /*eae0*/  STG.E.U8 desc[UR36][R8.64], R3 ;  /* 0x0000000308007986 */ /* 0x0001e2000c101124 */
[----:B------:R-:W-:Y:S05]  /*eaf0*/  BRA `(.L_x_7007) ;  /* 0x0000000c00407947 */ /* 0x000fea0003800000 */
.L_x_7021:
[----:B0-----:R0:W-:Y:S01]  /*eb00*/  STG.E.128 desc[UR36][R8.64], R4 ;  /* 0x0000000408007986 */ /* 0x0011e2000c101d24 */
[----:B------:R-:W-:Y:S01]  /*eb10*/  IMAD.MOV.U32 R66, RZ, RZ, R57 ;  /* 0x000000ffff427224 */ /* 0x000fe200078e0039 */
[----:B------:R-:W-:Y:S06]  /*eb20*/  BRA `(.L_x_7007) ;  /* 0x0000000c00347947 */ /* 0x000fec0003800000 */
.L_x_7020:
        /* <DEDUP_REMOVED lines=14> */
[----:B------:R-:W-:Y:S01]  /*ec10*/  BSSY.RECONVERGENT B0, `(.L_x_7024) ;  /* 0x000000d000007945 */ /* 0x000fe20003800200 */
[----:B-1----:R-:W-:Y:S01]  /*ec20*/  @!P0 FMUL R10, R10, 1.175494350822287508e-38 ;  /* 0x008000000a0a8820 */ /* 0x002fe20000400000 */
[----:B------:R-:W-:-:S04]  /*ec30*/  IMAD.MOV.U32 R0, RZ, RZ, 0x7f ;  /* 0x0000007fff007424 */ /* 0x000fc800078e00ff */
[----:B0-----:R-:W-:Y:S02]  /*ec40*/  LOP3.LUT R6, R10, 0x7fffffff, RZ, 0xc0, !PT ;  /* 0x7fffffff0a067812 */ /* 0x001fe400078ec0ff */
        /* <DEDUP_REMOVED lines=9> */
.L_x_7025:
[----:B------:R-:W-:Y:S05]  /*ece0*/  BSYNC.RECONVERGENT B0 ;  /* 0x0000000000007941 */ /* 0x000fea0003800200 */
.L_x_7024:
[----:B------:R-:W-:Y:S01]  /*ecf0*/  LOP3.LUT R7, R0, 0x80, R7, 0xf8, !PT ;  /* 0x0000008000077812 */ /* 0x000fe200078ef807 */
[----:B------:R-:W-:-:S04]  /*ed00*/  IMAD.MOV.U32 R66, RZ, RZ, R57 ;  /* 0x000000ffff427224 */ /* 0x000fc800078e0039 */
[----:B------:R0:W-:Y:S01]  /*ed10*/  STG.E.U8 desc[UR36][R8.64], R7 ;  /* 0x0000000708007986 */ /* 0x0001e2000c101124 */
[----:B------:R-:W-:Y:S05]  /*ed20*/  BRA `(.L_x_7007) ;  /* 0x0000000800b47947 */ /* 0x000fea0003800000 */
.L_x_7023:
        /* <DEDUP_REMOVED lines=9> */
[----:B-1----:R-:W-:-:S05]  /*edc0*/  @!P0 FMUL R10, R10, 1.175494350822287508e-38 ;  /* 0x008000000a0a8820 */ /* 0x002fca0000400000 */
[----:B0-----:R-:W-:Y:S02]  /*edd0*/  LOP3.LUT R6, R10, 0x7fffffff, RZ, 0xc0, !PT ;  /* 0x7fffffff0a067812 */ /* 0x001fe400078ec0ff */
        /* <DEDUP_REMOVED lines=12> */
.L_x_7027:
[----:B------:R-:W-:Y:S05]  /*eea0*/  BSYNC.RECONVERGENT B0 ;  /* 0x0000000000007941 */ /* 0x000fea0003800200 */
.L_x_7026:
[----:B------:R-:W-:Y:S01]  /*eeb0*/  LOP3.LUT R7, R0, 0x80, R7, 0xf8, !PT ;  /* 0x0000008000077812 */ /* 0x000fe200078ef807 */
[----:B------:R-:W-:-:S04]  /*eec0*/  IMAD.MOV.U32 R66, RZ, RZ, R57 ;  /* 0x000000ffff427224 */ /* 0x000fc800078e0039 */
[----:B------:R0:W-:Y:S01]  /*eed0*/  STG.E.U8 desc[UR36][R8.64], R7 ;  /* 0x0000000708007986 */ /* 0x0001e2000c101124 */
[----:B------:R-:W-:Y:S05]  /*eee0*/  BRA `(.L_x_7007) ;  /* 0x0000000800447947 */ /* 0x000fea0003800000 */
.L_x_7022:
        /* <DEDUP_REMOVED lines=10> */
[----:B------:R-:W-:-:S05]  /*ef90*/  F2FP.BF16.F32.PACK_AB R0, RZ, R0 ;  /* 0x00000000ff00723e */ /* 0x000fca00000010ff */
[----:B------:R1:W-:Y:S01]  /*efa0*/  STG.E.U16 desc[UR36][R8.64], R0 ;  /* 0x0000000008007986 */ /* 0x0003e2000c101524 */
[----:B------:R-:W-:Y:S05]  /*efb0*/  BRA `(.L_x_7007) ;  /* 0x0000000800107947 */ /* 0x000fea0003800000 */
.L_x_7019:
        /* <DEDUP_REMOVED lines=8> */
[----:B------:R-:W1:Y:S01]  /*f040*/  F2I.U32.F64.TRUNC R5, R4 ;  /* 0x0000000400057311 */ /* 0x000e62000030d000 */
[----:B------:R-:W-:Y:S01]  /*f050*/  IMAD.MOV.U32 R66, RZ, RZ, R57 ;  /* 0x000000ffff427224 */ /* 0x000fe200078e0039 */
[----:B-1----:R1:W-:Y:S01]  /*f060*/  STG.E.U16 desc[UR36][R8.64], R5 ;  /* 0x0000000508007986 */ /* 0x0023e2000c101524 */
[----:B------:R-:W-:Y:S05]  /*f070*/  BRA `(.L_x_7007) ;  /* 0x0000000400e07947 */ /* 0x000fea0003800000 */
.L_x_7030:
[----:B------:R-:W-:Y:S01]  /*f080*/  UMOV UR4, 0xf0000000 ;  /* 0xf000000000047882 */ /* 0x000fe20000000000 */
[----:B------:R-:W-:Y:S01]  /*f090*/  UMOV UR5, 0x380fffff ;  /* 0x380fffff00057882 */ /* 0x000fe20000000000 */
[----:B0-----:R-:W0:-:S15]  /*f0a0*/  F2F.F32.F64 R7, R4 ;  /* 0x0000000400077310 */ /* 0x001e1e0000301000 */
        /* <DEDUP_REMOVED lines=18> */
.L_x_7033:
[----:B------:R-:W-:-:S04]  /*f1d0*/  SHF.R.U32.HI R0, RZ, 0x14, R7 ;  /* 0x00000014ff007819 */ /* 0x000fc80000011607 */
[----:B------:R-:W-:-:S04]  /*f1e0*/  LOP3.LUT R0, R0, 0x1, RZ, 0xc0, !PT ;  /* 0x0000000100007812 */ /* 0x000fc800078ec0ff */
[----:B------:R-:W-:-:S04]  /*f1f0*/  IADD3 R0, PT, PT, R7, 0x487ffff, R0 ;  /* 0x0487ffff07007810 */ /* 0x000fc80007ffe000 */
[----:B------:R-:W-:-:S04]  /*f200*/  SHF.R.U32.HI R0, RZ, 0x14, R0 ;  /* 0x00000014ff007819 */ /* 0x000fc80000011600 */
[----:B------:R-:W-:-:S07]  /*f210*/  LOP3.LUT R3, R0, 0xff, RZ, 0xc0, !PT ;  /* 0x000000ff00037812 */ /* 0x000fce00078ec0ff */
.L_x_7034:
[----:B------:R-:W-:-:S04]  /*f220*/  SHF.R.U32.HI R0, RZ, 0x18, R7 ;  /* 0x00000018ff007819 */ /* 0x000fc80000011607 */
[----:B------:R-:W-:-:S07]  /*f230*/  LOP3.LUT R0, R3, 0x80, R0, 0xf8, !PT ;  /* 0x0000008003007812 */ /* 0x000fce00078ef800 */
.L_x_7032:
[----:B------:R-:W-:Y:S05]  /*f240*/  BSYNC.RECONVERGENT B0 ;  /* 0x0000000000007941 */ /* 0x000fea0003800200 */
.L_x_7031:
[----:B------:R0:W-:Y:S01]  /*f250*/  STG.E.U8 desc[UR36][R8.64], R0 ;  /* 0x0000000008007986 */ /* 0x0001e2000c101124 */
[----:B------:R-:W-:Y:S01]  /*f260*/  IMAD.MOV.U32 R66, RZ, RZ, R57 ;  /* 0x000000ffff427224 */ /* 0x000fe200078e0039 */
[----:B------:R-:W-:Y:S06]  /*f270*/  BRA `(.L_x_7007) ;  /* 0x0000000400607947 */ /* 0x000fec0003800000 */
.L_x_7029:
        /* <DEDUP_REMOVED lines=21> */
.L_x_7037:
[----:B------:R-:W-:-:S04]  /*f3d0*/  SHF.R.U32.HI R0, RZ, 0x15, R7 ;  /* 0x00000015ff007819 */ /* 0x000fc80000011607 */
[----:B------:R-:W-:-:S04]  /*f3e0*/  LOP3.LUT R0, R0, 0x1, RZ, 0xc0, !PT ;  /* 0x0000000100007812 */ /* 0x000fc800078ec0ff */
[----:B------:R-:W-:-:S04]  /*f3f0*/  IADD3 R0, PT, PT, R7, 0x88fffff, R0 ;  /* 0x088fffff07007810 */ /* 0x000fc80007ffe000 */
[----:B------:R-:W-:-:S04]  /*f400*/  SHF.R.U32.HI R0, RZ, 0x15, R0 ;  /* 0x00000015ff007819 */ /* 0x000fc80000011600 */
[----:B------:R-:W-:-:S07]  /*f410*/  LOP3.LUT R3, R0, 0xff, RZ, 0xc0, !PT ;  /* 0x000000ff00037812 */ /* 0x000fce00078ec0ff */
.L_x_7038:
[----:B------:R-:W-:-:S04]  /*f420*/  SHF.R.U32.HI R0, RZ, 0x18, R7 ;  /* 0x00000018ff007819 */ /* 0x000fc80000011607 */
[----:B------:R-:W-:-:S07]  /*f430*/  LOP3.LUT R0, R3, 0x80, R0, 0xf8, !PT ;  /* 0x0000008003007812 */ /* 0x000fce00078ef800 */
.L_x_7036:
[----:B------:R-:W-:Y:S05]  /*f440*/  BSYNC.RECONVERGENT B0 ;  /* 0x0000000000007941 */ /* 0x000fea0003800200 */
.L_x_7035:
[----:B------:R0:W-:Y:S01]  /*f450*/  STG.E.U8 desc[UR36][R8.64], R0 ;  /* 0x0000000008007986 */ /* 0x0001e2000c101124 */
[----:B------:R-:W-:Y:S01]  /*f460*/  IMAD.MOV.U32 R66, RZ, RZ, R57 ;  /* 0x000000ffff427224 */ /* 0x000fe200078e0039 */
[----:B------:R-:W-:Y:S06]  /*f470*/  BRA `(.L_x_7007) ;  /* 0x0000000000e07947 */ /* 0x000fec0003800000 */
.L_x_7028:
[----:B------:R-:W-:-:S13]  /*f480*/  ISETP.NE.AND P0, PT, R0, 0x1c, PT ;  /* 0x0000001c0000780c */ /* 0x000fda0003f05270 */
[----:B------:R-:W-:Y:S05]  /*f490*/  @!P0 BRA `(.L_x_7039) ;  /* 0x0000000000cc8947 */ /* 0x000fea0003800000 */
[----:B------:R-:W-:-:S13]  /*f4a0*/  ISETP.NE.AND P0, PT, R0, 0x1d, PT ;  /* 0x0000001d0000780c */ /* 0x000fda0003f05270 */
[----:B------:R-:W-:Y:S05]  /*f4b0*/  @!P0 BRA `(.L_x_7040) ;  /* 0x0000000000b48947 */ /* 0x000fea0003800000 */
[----:B------:R-:W-:-:S13]  /*f4c0*/  ISETP.NE.AND P0, PT, R0, 0x2c, PT ;  /* 0x0000002c0000780c */ /* 0x000fda0003f05270 */
[----:B------:R-:W-:Y:S05]  /*f4d0*/  @!P0 BRA `(.L_x_7041) ;  /* 0x0000000000488947 */ /* 0x000fea0003800000 */
.L_x_7012:
[----:B------:R-:W-:Y:S01]  /*f4e0*/  MOV R0, 0x228 ;  /* 0x0000022800007802 */ /* 0x000fe20000000f00 */
[----:B------:R-:W1:Y:S01]  /*f4f0*/  LDCU.64 UR6, c[0x4][0x218] ;  /* 0x01004300ff0677ac */ /* 0x000e620008000a00 */
[----:B------:R-:W-:Y:S02]  /*f500*/  IMAD.MOV.U32 R8, RZ, RZ, 0x65 ;  /* 0x00000065ff087424 */ /* 0x000fe400078e00ff */
[----:B------:R0:W2:Y:S01]  /*f510*/  LDC.64 R14, c[0x4][R0] ;  /* 0x01000000000e7b82 */ /* 0x0000a20000000a00 */
[----:B------:R-:W0:Y:S01]  /*f520*/  LDCU.64 UR8, c[0x4][0x220] ;  /* 0x01004400ff0877ac */ /* 0x000e220008000a00 */
[----:B------:R-:W-:Y:S02]  /*f530*/  IMAD.MOV.U32 R12, RZ, RZ, 0x1 ;  /* 0x00000001ff0c7424 */ /* 0x000fe400078e00ff */
[----:B------:R-:W-:Y:S01]  /*f540*/  IMAD.MOV.U32 R13, RZ, RZ, RZ ;  /* 0x000000ffff0d7224 */ /* 0x000fe200078e00ff */
[----:B------:R-:W5:Y:S01]  /*f550*/  LDCU.64 UR4, c[0x4][0x88] ;  /* 0x01001100ff0477ac */ /* 0x000f620008000a00 */
[----:B-1----:R-:W-:-:S02]  /*f560*/  IMAD.U32 R4, RZ, RZ, UR6 ;  /* 0x00000006ff047e24 */ /* 0x002fc4000f8e00ff */
[----:B------:R-:W-:Y:S02]  /*f570*/  IMAD.U32 R5, RZ, RZ, UR7 ;  /* 0x00000007ff057e24 */ /* 0x000fe4000f8e00ff */
[----:B0-----:R-:W-:Y:S02]  /*f580*/  IMAD.U32 R6, RZ, RZ, UR8 ;  /* 0x00000008ff067e24 */ /* 0x001fe4000f8e00ff */
[----:B------:R-:W-:Y:S02]  /*f590*/  IMAD.U32 R7, RZ, RZ, UR9 ;  /* 0x00000009ff077e24 */ /* 0x000fe4000f8e00ff */
[----:B-----5:R-:W-:Y:S02]  /*f5a0*/  IMAD.U32 R10, RZ, RZ, UR4 ;  /* 0x00000004ff0a7e24 */ /* 0x020fe4000f8e00ff */
[----:B------:R-:W-:-:S07]  /*f5b0*/  IMAD.U32 R11, RZ, RZ, UR5 ;  /* 0x00000005ff0b7e24 */ /* 0x000fce000f8e00ff */
[----:B------:R-:W-:-:S07]  /*f5c0*/  LEPC R20, `(.L_x_7042) ;  /* 0x000000001014794e */ /* 0x000fce0000000000 */
[----:B--234-:R-:W-:Y:S05]  /*f5d0*/  CALL.ABS.NOINC R14 ;  /* 0x000000000e007343 */ /* 0x01cfea0003c00000 */
.L_x_7042:
[----:B------:R-:W-:Y:S01]  /*f5e0*/  IMAD.MOV.U32 R66, RZ, RZ, R57 ;  /* 0x000000ffff427224 */ /* 0x000fe200078e0039 */
[----:B------:R-:W-:Y:S06]  /*f5f0*/  BRA `(.L_x_7007) ;  /* 0x0000000000807947 */ /* 0x000fec0003800000 */
.L_x_7041:
        /* <DEDUP_REMOVED lines=10> */
[----:B0-----:R-:W-:-:S04]  /*f6a0*/  SHF.R.U32.HI R6, RZ, 0x17, R10 ;  /* 0x00000017ff067819 */ /* 0x001fc8000001160a */
        /* <DEDUP_REMOVED lines=14> */
.L_x_7040:
[----:B------:R-:W1:Y:S01]  /*f790*/  F2I.U64.F64.TRUNC R4, R4 ;  /* 0x0000000400047311 */ /* 0x000e62000030d800 */
[----:B------:R-:W-:Y:S01]  /*f7a0*/  IMAD.MOV.U32 R66, RZ, RZ, R57 ;  /* 0x000000ffff427224 */ /* 0x000fe200078e0039 */
[----:B-1----:R1:W-:Y:S01]  /*f7b0*/  STG.E.64 desc[UR36][R8.64], R4 ;  /* 0x0000000408007986 */ /* 0x0023e2000c101b24 */
[----:B------:R-:W-:Y:S05]  /*f7c0*/  BRA `(.L_x_7007) ;  /* 0x00000000000c7947 */ /* 0x000fea0003800000 */
.L_x_7039:
[----:B------:R-:W1:Y:S01]  /*f7d0*/  F2I.U32.F64.TRUNC R5, R4 ;  /* 0x0000000400057311 */ /* 0x000e62000030d000 */
[----:B------:R-:W-:Y:S01]  /*f7e0*/  IMAD.MOV.U32 R66, RZ, RZ, R57 ;  /* 0x000000ffff427224 */ /* 0x000fe200078e0039 */
[----:B-1----:R1:W-:Y:S06]  /*f7f0*/  STG.E desc[UR36][R8.64], R5 ;  /* 0x0000000508007986 */ /* 0x0023ec000c101924 */
.L_x_7007:
[----:B------:R-:W-:Y:S05]  /*f800*/  BSYNC.RECONVERGENT B6 ;  /* 0x0000000000067941 */ /* 0x000fea0003800200 */
.L_x_7006:
[----:B------:R-:W-:Y:S01]  /*f810*/  ISETP.GE.AND P0, PT, R66, R2, PT ;  /* 0x000000024200720c */ /* 0x000fe20003f06270 */
[----:B------:R-:W-:-:S12]  /*f820*/  BSSY.RECONVERGENT B6, `(.L_x_7043) ;  /* 0x00002a8000067945 */ /* 0x000fd80003800200 */
[----:B------:R-:W-:Y:S05]  /*f830*/  @P0 BRA `(.L_x_7044) ;  /* 0x0000002800980947 */ /* 0x000fea0003800000 */
[----:B------:R-:W5:Y:S01]  /*f840*/  LDCU UR4, c[0x0][0x3f8] ;  /* 0x00007f00ff0477ac */ /* 0x000f620008000800 */
[----:B01----:R-:W0:Y:S01]  /*f850*/  LDC.64 R4, c[0x0][0x3c0] ;  /* 0x0000f000ff047b82 */ /* 0x003e220000000a00 */
        /* <DEDUP_REMOVED lines=16> */
[----:B------:R-:W0:Y:S02]  /*f960*/  F2I.F64.TRUNC R53, R52 ;  /* 0x0000003400357311 */ /* 0x000e24000030d100 */
[----:B0-----:R0:W-:Y:S01]  /*f970*/  STG.E.U8 desc[UR36][R4.64], R53 ;  /* 0x0000003504007986 */ /* 0x0011e2000c101124 */
[----:B------:R-:W-:Y:S05]  /*f980*/  BRA `(.L_x_7050) ;  /* 0x0000001000f07947 */ /* 0x000fea0003800000 */
.L_x_7048:
[----:B------:R-:W0:Y:S02]  /*f990*/  F2I.S64.F64.TRUNC R52, R52 ;  /* 0x0000003400347311 */ /* 0x000e24000030d900 */
[----:B0-----:R-:W-:-:S05]  /*f9a0*/  IMAD.MOV.U32 R3, RZ, RZ, R52 ;  /* 0x000000ffff037224 */ /* 0x001fca00078e0034 */
[----:B------:R1:W-:Y:S01]  /*f9b0*/  STG.E.U8 desc[UR36][R4.64], R3 ;  /* 0x0000000304007986 */ /* 0x0003e2000c101124 */
[----:B------:R-:W-:Y:S05]  /*f9c0*/  BRA `(.L_x_7050) ;  /* 0x0000001000e07947 */ /* 0x000fea0003800000 */
.L_x_7047:
[----:B------:R-:W-:-:S13]  /*f9d0*/  ISETP.NE.AND P0, PT, R0, 0x2, PT ;  /* 0x000000020000780c */ /* 0x000fda0003f05270 */
[----:B------:R-:W-:Y:S05]  /*f9e0*/  @!P0 BRA `(.L_x_7051) ;  /* 0x0000000000288947 */ /* 0x000fea0003800000 */
[----:B------:R-:W-:-:S13]  /*f9f0*/  ISETP.NE.AND P0, PT, R0, 0x3, PT ;  /* 0x000000030000780c */ /* 0x000fda0003f05270 */
[----:B------:R-:W-:Y:S05]  /*fa00*/  @!P0 BRA `(.L_x_7052) ;  /* 0x0000000000148947 */ /* 0x000fea0003800000 */
[----:B------:R-:W-:-:S13]  /*fa10*/  ISETP.NE.AND P0, PT, R0, 0x4, PT ;  /* 0x000000040000780c */ /* 0x000fda0003f05270 */
[----:B------:R-:W-:Y:S05]  /*fa20*/  @P0 BRA `(.L_x_7049) ;  /* 0x0000000c00840947 */ /* 0x000fea0003800000 */
[----:B------:R-:W0:Y:S02]  /*fa30*/  F2I.S64.F64.TRUNC R52, R52 ;  /* 0x0000003400347311 */ /* 0x000e24000030d900 */
[----:B0-----:R0:W-:Y:S01]  /*fa40*/  STG.E.64 desc[UR36][R4.64], R52 ;  /* 0x0000003404007986 */ /* 0x0011e2000c101b24 */
[----:B------:R-:W-:Y:S05]  /*fa50*/  BRA `(.L_x_7050) ;  /* 0x0000001000bc7947 */ /* 0x000fea0003800000 */
.L_x_7052:
[----:B------:R-:W0:Y:S02]  /*fa60*/  F2I.F64.TRUNC R53, R52 ;  /* 0x0000003400357311 */ /* 0x000e24000030d100 */
[----:B0-----:R0:W-:Y:S01]  /*fa70*/  STG.E desc[UR36][R4.64], R53 ;  /* 0x0000003504007986 */ /* 0x0011e2000c101924 */
[----:B------:R-:W-:Y:S05]  /*fa80*/  BRA `(.L_x_7050) ;  /* 0x0000001000b07947 */ /* 0x000fea0003800000 */
.L_x_7051:
[----:B------:R-:W0:Y:S02]  /*fa90*/  F2I.F64.TRUNC R53, R52 ;  /* 0x0000003400357311 */ /* 0x000e24000030d100 */
[----:B0-----:R0:W-:Y:S01]  /*faa0*/  STG.E.U16 desc[UR36][R4.64], R53 ;  /* 0x0000003504007986 */ /* 0x0011e2000c101524 */
[----:B------:R-:W-:Y:S05]  /*fab0*/  BRA `(.L_x_7050) ;  /* 0x0000001000a47947 */ /* 0x000fea0003800000 */
.L_x_7046:
        /* <DEDUP_REMOVED lines=17> */
.L_x_7054:
        /* <DEDUP_REMOVED lines=12> */
.L_x_7053:
        /* <DEDUP_REMOVED lines=19> */
[----:B--2---:R-:W0:-:S15]  /*fdc0*/  F2F.F32.F64 R7, R54 ;  /* 0x0000003600077310 */ /* 0x004e1e0000301000 */
        /* <DEDUP_REMOVED lines=8> */
.L_x_7056:
        /* <DEDUP_REMOVED lines=23> */
.L_x_7055:
[----:B------:R0:W-:Y:S01]  /*ffc0*/  STG.E.64 desc[UR36][R4.64], R52 ;  /* 0x0000003404007986 */ /* 0x0001e2000c101b24 */
[----:B------:R-:W-:Y:S05]  /*ffd0*/  BRA `(.L_x_7050) ;  /* 0x0000000c005c7947 */ /* 0x000fea0003800000 */
.L_x_7045:
        /* <DEDUP_REMOVED lines=10> */
[----:B------:R-:W0:Y:S02]  /*10080*/  F2I.U32.F64.TRUNC R53, R52 ;  /* 0x0000003400357311 */ /* 0x000e24000030d000 */
[----:B0-----:R0:W-:Y:S01]  /*10090*/  STG.E.U16 desc[UR36][R4.64], R53 ;  /* 0x0000003504007986 */ /* 0x0011e2000c101524 */
[----:B------:R-:W-:Y:S05]  /*100a0*/  BRA `(.L_x_7050) ;  /* 0x0000000c00287947 */ /* 0x000fea0003800000 */
.L_x_7060:
        /* <DEDUP_REMOVED lines=26> */
.L_x_7063:
[----:B------:R-:W-:-:S04]  /*10250*/  SHF.R.U32.HI R3, RZ, 0x18, R7 ;  /* 0x00000018ff037819 */ /* 0x000fc80000011607 */
[----:B------:R-:W-:-:S07]  /*10260*/  LOP3.LUT R0, R0, 0x80, R3, 0xf8, !PT ;  /* 0x0000008000007812 */ /* 0x000fce00078ef803 */
.L_x_7062:
[----:B------:R-:W-:Y:S05]  /*10270*/  BSYNC.RECONVERGENT B0 ;  /* 0x0000000000007941 */ /* 0x000fea0003800200 */
.L_x_7061:
[----:B------:R0:W-:Y:S01]  /*10280*/  STG.E.U8 desc[UR36][R4.64], R0 ;  /* 0x0000000004007986 */ /* 0x0001e2000c101124 */
[----:B------:R-:W-:Y:S05]  /*10290*/  BRA `(.L_x_7050) ;  /* 0x0000000800ac7947 */ /* 0x000fea0003800000 */
.L_x_7059:
        /* <DEDUP_REMOVED lines=26> */
.L_x_7066:
[----:B------:R-:W-:-:S04]  /*10440*/  SHF.R.U32.HI R3, RZ, 0x18, R7 ;  /* 0x00000018ff037819 */ /* 0x000fc80000011607 */
[----:B------:R-:W-:-:S07]  /*10450*/  LOP3.LUT R0, R0, 0x80, R3, 0xf8, !PT ;  /* 0x0000008000007812 */ /* 0x000fce00078ef803 */
.L_x_7065:
[----:B------:R-:W-:Y:S05]  /*10460*/  BSYNC.RECONVERGENT B0 ;  /* 0x0000000000007941 */ /* 0x000fea0003800200 */
.L_x_7064:
[----:B------:R0:W-:Y:S01]  /*10470*/  STG.E.U8 desc[UR36][R4.64], R0 ;  /* 0x0000000004007986 */ /* 0x0001e2000c101124 */
[----:B------:R-:W-:Y:S05]  /*10480*/  BRA `(.L_x_7050) ;  /* 0x0000000800307947 */ /* 0x000fea0003800000 */
.L_x_7058:
        /* <DEDUP_REMOVED lines=30> */
.L_x_7068:
[----:B------:R-:W0:Y:S02]  /*10670*/  F2I.U64.F64.TRUNC R52, R52 ;  /* 0x0000003400347311 */ /* 0x000e24000030d800 */
[----:B0-----:R0:W-:Y:S01]  /*10680*/  STG.E.64 desc[UR36][R4.64], R52 ;  /* 0x0000003404007986 */ /* 0x0011e2000c101b24 */
[----:B------:R-:W-:Y:S05]  /*10690*/  BRA `(.L_x_7050) ;  /* 0x0000000400ac7947 */ /* 0x000fea0003800000 */
.L_x_7067:
[----:B------:R-:W0:Y:S02]  /*106a0*/  F2I.U32.F64.TRUNC R53, R52 ;  /* 0x0000003400357311 */ /* 0x000e24000030d000 */
[----:B0-----:R0:W-:Y:S01]  /*106b0*/  STG.E desc[UR36][R4.64], R53 ;  /* 0x0000003504007986 */ /* 0x0011e2000c101924 */
[----:B------:R-:W-:Y:S05]  /*106c0*/  BRA `(.L_x_7050) ;  /* 0x0000000400a07947 */ /* 0x000fea0003800000 */
.L_x_7057:
[----:B------:R-:W-:-:S13]  /*106d0*/  ISETP.GT.AND P0, PT, R0, 0xe, PT ;  /* 0x0000000e0000780c */ /* 0x000fda0003f04270 */
[----:B------:R-:W-:Y:S05]  /*106e0*/  @P0 BRA `(.L_x_7069) ;  /* 0x00000000003c0947 */ /* 0x000fea0003800000 */
[----:B------:R-:W-:-:S13]  /*106f0*/  ISETP.NE.AND P0, PT, R0, 0xa, PT ;  /* 0x0000000a0000780c */ /* 0x000fda0003f05270 */
[----:B------:R-:W-:Y:S05]  /*10700*/  @!P0 BRA `(.L_x_7070) ;  /* 0x00000000002c8947 */ /* 0x000fea0003800000 */
[----:B------:R-:W-:-:S13]  /*10710*/  ISETP.NE.AND P0, PT, R0, 0xb, PT ;  /* 0x0000000b0000780c */ /* 0x000fda0003f05270 */
[----:B------:R-:W-:Y:S05]  /*10720*/  @P0 BRA `(.L_x_7049) ;  /* 0x0000000000440947 */ /* 0x000fea0003800000 */
[----:B--2---:R-:W0:-:S15]  /*10730*/  DSETP.NEU.AND P0, PT, R54, RZ, PT ;  /* 0x000000ff3600722a */ /* 0x004e1e0003f0d000 */
        /* <DEDUP_REMOVED lines=8> */
.L_x_7070:
[----:B--2---:R0:W-:Y:S01]  /*107c0*/  STG.E.128 desc[UR36][R4.64], R52 ;  /* 0x0000003404007986 */ /* 0x0041e2000c101d24 */
[----:B------:R-:W-:Y:S05]  /*107d0*/  BRA `(.L_x_7050) ;  /* 0x00000004005c7947 */ /* 0x000fea0003800000 */
.L_x_7069:
[----:B------:R-:W-:-:S13]  /*107e0*/  ISETP.NE.AND P0, PT, R0, 0xf, PT ;  /* 0x0000000f0000780c */ /* 0x000fda0003f05270 */
[----:B------:R-:W-:Y:S05]  /*107f0*/  @!P0 BRA `(.L_x_7071) ;  /* 0x0000000400288947 */ /* 0x000fea0003800000 */
[----:B------:R-:W-:-:S13]  /*10800*/  ISETP.NE.AND P0, PT, R0, 0x17, PT ;  /* 0x000000170000780c */ /* 0x000fda0003f05270 */
[----:B------:R-:W-:Y:S05]  /*10810*/  @!P0 BRA `(.L_x_7072) ;  /* 0x0000000000b08947 */ /* 0x000fea0003800000 */
[----:B------:R-:W-:-:S13]  /*10820*/  ISETP.NE.AND P0, PT, R0, 0x18, PT ;  /* 0x000000180000780c */ /* 0x000fda0003f05270 */
[----:B------:R-:W-:Y:S05]  /*10830*/  @!P0 BRA `(.L_x_7073) ;  /* 0x0000000000448947 */ /* 0x000fea0003800000 */
.L_x_7049:
[----:B------:R-:W-:Y:S01]  /*10840*/  MOV R0, 0x228 ;  /* 0x0000022800007802 */ /* 0x000fe20000000f00 */
[----:B------:R-:W0:Y:S01]  /*10850*/  LDCU.64 UR4, c[0x4][0x218] ;  /* 0x01004300ff0477ac */ /* 0x000e220008000a00 */
[----:B------:R-:W-:Y:S02]  /*10860*/  IMAD.MOV.U32 R8, RZ, RZ, 0x65 ;  /* 0x00000065ff087424 */ /* 0x000fe400078e00ff */
[----:B------:R1:W1:Y:S01]  /*10870*/  LDC.64 R14, c[0x4][R0] ;  /* 0x01000000000e7b82 */ /* 0x0002620000000a00 */
[----:B------:R-:W5:Y:S01]  /*10880*/  LDCU.64 UR6, c[0x4][0x220] ;  /* 0x01004400ff0677ac */ /* 0x000f620008000a00 */
[----:B------:R-:W-:Y:S02]  /*10890*/  IMAD.MOV.U32 R12, RZ, RZ, 0x1 ;  /* 0x00000001ff0c7424 */ /* 0x000fe400078e00ff */
[----:B------:R-:W-:Y:S01]  /*108a0*/  IMAD.MOV.U32 R13, RZ, RZ, RZ ;  /* 0x000000ffff0d7224 */ /* 0x000fe200078e00ff */
[----:B------:R-:W2:Y:S01]  /*108b0*/  LDCU.64 UR8, c[0x4][0x88] ;  /* 0x01001100ff0877ac */ /* 0x000ea20008000a00 */
[----:B0-----:R-:W-:-:S02]  /*108c0*/  IMAD.U32 R4, RZ, RZ, UR4 ;  /* 0x00000004ff047e24 */ /* 0x001fc4000f8e00ff */
[----:B------:R-:W-:Y:S02]  /*108d0*/  IMAD.U32 R5, RZ, RZ, UR5 ;  /* 0x00000005ff057e24 */ /* 0x000fe4000f8e00ff */
[----:B-----5:R-:W-:Y:S02]  /*108e0*/  IMAD.U32 R6, RZ, RZ, UR6 ;  /* 0x00000006ff067e24 */ /* 0x020fe4000f8e00ff */
[----:B------:R-:W-:Y:S02]  /*108f0*/  IMAD.U32 R7, RZ, RZ, UR7 ;  /* 0x00000007ff077e24 */ /* 0x000fe4000f8e00ff */
[----:B--2---:R-:W-:Y:S02]  /*10900*/  IMAD.U32 R10, RZ, RZ, UR8 ;  /* 0x00000008ff0a7e24 */ /* 0x004fe4000f8e00ff */
[----:B------:R-:W-:-:S07]  /*10910*/  IMAD.U32 R11, RZ, RZ, UR9 ;  /* 0x00000009ff0b7e24 */ /* 0x000fce000f8e00ff */
[----:B------:R-:W-:-:S07]  /*10920*/  LEPC R20, `(.L_x_7074) ;  /* 0x000000001014794e */ /* 0x000fce0000000000 */
[----:B-1-34-:R-:W-:Y:S05]  /*10930*/  CALL.ABS.NOINC R14 ;  /* 0x000000000e007343 */ /* 0x01afea0003c00000 */
.L_x_7074:
[----:B------:R-:W-:Y:S05]  /*10940*/  BRA `(.L_x_7050) ;  /* 0x0000000400007947 */ /* 0x000fea0003800000 */
.L_x_7073:
        /* <DEDUP_REMOVED lines=21> */
.L_x_7076:
[----:B------:R-:W-:Y:S05]  /*10aa0*/  BSYNC.RECONVERGENT B0 ;  /* 0x0000000000007941 */ /* 0x000fea0003800200 */
.L_x_7075:
[----:B------:R-:W-:-:S05]  /*10ab0*/  LOP3.LUT R3, R0, 0x80, R3, 0xf8, !PT ;  /* 0x0000008000037812 */ /* 0x000fca00078ef803 */
[----:B------:R0:W-:Y:S01]  /*10ac0*/  STG.E.U8 desc[UR36][R4.64], R3 ;  /* 0x0000000304007986 */ /* 0x0001e2000c101124 */
[----:B------:R-:W-:Y:S05]  /*10ad0*/  BRA `(.L_x_7050) ;  /* 0x00000000009c7947 */ /* 0x000fea0003800000 */
.L_x_7072:
        /* <DEDUP_REMOVED lines=20> */
.L_x_7078:
[----:B------:R-:W-:Y:S01]  /*10c20*/  IMAD.MOV.U32 R0, RZ, RZ, 0x7f ;  /* 0x0000007fff007424 */ /* 0x000fe200078e00ff */
[----:B------:R-:W-:-:S04]  /*10c30*/  ISETP.GT.U32.AND P0, PT, R3, 0x7f800000, PT ;  /* 0x7f8000000300780c */ /* 0x000fc80003f04070 */
[----:B------:R-:W-:-:S09]  /*10c40*/  SEL R0, R0, 0x7c, P0 ;  /* 0x0000007c00007807 */ /* 0x000fd20000000000 */
.L_x_7079:
[----:B------:R-:W-:Y:S05]  /*10c50*/  BSYNC.RECONVERGENT B0 ;  /* 0x0000000000007941 */ /* 0x000fea0003800200 */
.L_x_7077:
[----:B------:R-:W-:-:S04]  /*10c60*/  SHF.R.U32.HI R3, RZ, 0x18, R7 ;  /* 0x00000018ff037819 */ /* 0x000fc80000011607 */
[----:B------:R-:W-:-:S05]  /*10c70*/  LOP3.LUT R3, R0, 0x80, R3, 0xf8, !PT ;  /* 0x0000008000037812 */ /* 0x000fca00078ef803 */
[----:B------:R0:W-:Y:S01]  /*10c80*/  STG.E.U8 desc[UR36][R4.64], R3 ;  /* 0x0000000304007986 */ /* 0x0001e2000c101124 */
[----:B------:R-:W-:Y:S05]  /*10c90*/  BRA `(.L_x_7050) ;  /* 0x00000000002c7947 */ /* 0x000fea0003800000 */
.L_x_7071:
        /* <DEDUP_REMOVED lines=11> */
.L_x_7050:
[----:B------:R-:W-:-:S05]  /*10d50*/  VIADD R66, R66, 0x80 ;  /* 0x0000008042427836 */ /* 0x000fca0000000000 */
[----:B------:R-:W-:-:S13]  /*10d60*/  ISETP.GE.AND P0, PT, R66, R2, PT ;  /* 0x000000024200720c */ /* 0x000fda0003f06270 */
        /* <DEDUP_REMOVED lines=22> */
.L_x_7083:
[----:B------:R-:W0:Y:S02]  /*10ed0*/  F2I.S64.F64.TRUNC R16, R16 ;  /* 0x0000001000107311 */ /* 0x000e24000030d900 */
[----:B0-----:R-:W-:-:S05]  /*10ee0*/  IMAD.MOV.U32 R3, RZ, RZ, R16 ;  /* 0x000000ffff037224 */ /* 0x001fca00078e0010 */
[----:B------:R0:W-:Y:S01]  /*10ef0*/  STG.E.U8 desc[UR36][R4.64], R3 ;  /* 0x0000000304007986 */ /* 0x0001e2000c101124 */
[----:B------:R-:W-:Y:S05]  /*10f00*/  BRA `(.L_x_7085) ;  /* 0x0000001000e07947 */ /* 0x000fea0003800000 */
.L_x_7082:
        /* <DEDUP_REMOVED lines=9> */
.L_x_7087:
[----:B------:R-:W0:Y:S02]  /*10fa0*/  F2I.F64.TRUNC R17, R16 ;  /* 0x0000001000117311 */ /* 0x000e24000030d100 */
[----:B0-----:R0:W-:Y:S01]  /*10fb0*/  STG.E desc[UR36][R4.64], R17 ;  /* 0x0000001104007986 */ /* 0x0011e2000c101924 */
[----:B------:R-:W-:Y:S05]  /*10fc0*/  BRA `(.L_x_7085) ;  /* 0x0000001000b07947 */ /* 0x000fea0003800000 */
.L_x_7086:
[----:B------:R-:W0:Y:S02]  /*10fd0*/  F2I.F64.TRUNC R17, R16 ;  /* 0x0000001000117311 */ /* 0x000e24000030d100 */
[----:B0-----:R0:W-:Y:S01]  /*10fe0*/  STG.E.U16 desc[UR36][R4.64], R17 ;  /* 0x0000001104007986 */ /* 0x0011e2000c101524 */
[----:B------:R-:W-:Y:S05]  /*10ff0*/  BRA `(.L_x_7085) ;  /* 0x0000001000a47947 */ /* 0x000fea0003800000 */
.L_x_7081:
        /* <DEDUP_REMOVED lines=17> */
.L_x_7089:
        /* <DEDUP_REMOVED lines=12> */
.L_x_7088:
        /* <DEDUP_REMOVED lines=19> */
[----:B----4-:R-:W0:-:S15]  /*11300*/  F2F.F32.F64 R7, R18 ;  /* 0x0000001200077310 */ /* 0x010e1e0000301000 */
        /* <DEDUP_REMOVED lines=8> */
.L_x_7091:
        /* <DEDUP_REMOVED lines=23> */
.L_x_7090:
[----:B------:R0:W-:Y:S01]  /*11500*/  STG.E.64 desc[UR36][R4.64], R16 ;  /* 0x0000001004007986 */ /* 0x0001e2000c101b24 */
[----:B------:R-:W-:Y:S05]  /*11510*/  BRA `(.L_x_7085) ;  /* 0x0000000c005c7947 */ /* 0x000fea0003800000 */
.L_x_7080:
        /* <DEDUP_REMOVED lines=13> */
.L_x_7095:
        /* <DEDUP_REMOVED lines=26> */
.L_x_7098:
[----:B------:R-:W-:-:S04]  /*11790*/  SHF.R.U32.HI R3, RZ, 0x18, R7 ;  /* 0x00000018ff037819 */ /* 0x000fc80000011607 */
[----:B------:R-:W-:-:S07]  /*117a0*/  LOP3.LUT R0, R0, 0x80, R3, 0xf8, !PT ;  /* 0x0000008000007812 */ /* 0x000fce00078ef803 */
.L_x_7097:
[----:B------:R-:W-:Y:S05]  /*117b0*/  BSYNC.RECONVERGENT B0 ;  /* 0x0000000000007941 */ /* 0x000fea0003800200 */
.L_x_7096:
[----:B------:R0:W-:Y:S01]  /*117c0*/  STG.E.U8 desc[UR36][R4.64], R0 ;  /* 0x0000000004007986 */ /* 0x0001e2000c101124 */
[----:B------:R-:W-:Y:S05]  /*117d0*/  BRA `(.L_x_7085) ;  /* 0x0000000800ac7947 */ /* 0x000fea0003800000 */
.L_x_7094:
        /* <DEDUP_REMOVED lines=26> */
.L_x_7101:
[----:B------:R-:W-:-:S04]  /*11980*/  SHF.R.U32.HI R3, RZ, 0x18, R7 ;  /* 0x00000018ff037819 */ /* 0x000fc80000011607 */
[----:B------:R-:W-:-:S07]  /*11990*/  LOP3.LUT R0, R0, 0x80, R3, 0xf8, !PT ;  /* 0x0000008000007812 */ /* 0x000fce00078ef803 */
.L_x_7100:
[----:B------:R-:W-:Y:S05]  /*119a0*/  BSYNC.RECONVERGENT B0 ;  /* 0x0000000000007941 */ /* 0x000fea0003800200 */
.L_x_7099:
[----:B------:R0:W-:Y:S01]  /*119b0*/  STG.E.U8 desc[UR36][R4.64], R0 ;  /* 0x0000000004007986 */ /* 0x0001e2000c101124 */
[----:B------:R-:W-:Y:S05]  /*119c0*/  BRA `(.L_x_7085) ;  /* 0x0000000800307947 */ /* 0x000fea0003800000 */
.L_x_7093:
        /* <DEDUP_REMOVED lines=30> */
.L_x_7103:
[----:B------:R-:W0:Y:S02]  /*11bb0*/  F2I.U64.F64.TRUNC R16, R16 ;  /* 0x0000001000107311 */ /* 0x000e24000030d800 */
[----:B0-----:R0:W-:Y:S01]  /*11bc0*/  STG.E.64 desc[UR36][R4.64], R16 ;  /* 0x0000001004007986 */ /* 0x0011e2000c101b24 */
[----:B------:R-:W-:Y:S05]  /*11bd0*/  BRA `(.L_x_7085) ;  /* 0x0000000400ac7947 */ /* 0x000fea0003800000 */
.L_x_7102:
[----:B------:R-:W0:Y:S02]  /*11be0*/  F2I.U32.F64.TRUNC R17, R16 ;  /* 0x0000001000117311 */ /* 0x000e24000030d000 */
[----:B0-----:R0:W-:Y:S01]  /*11bf0*/  STG.E desc[UR36][R4.64], R17 ;  /* 0x0000001104007986 */ /* 0x0011e2000c101924 */
[----:B------:R-:W-:Y:S05]  /*11c00*/  BRA `(.L_x_7085) ;  /* 0x0000000400a07947 */ /* 0x000fea0003800000 */
.L_x_7092:
[----:B------:R-:W-:-:S13]  /*11c10*/  ISETP.GT.AND P0, PT, R0, 0xe, PT ;  /* 0x0000000e0000780c */ /* 0x000fda0003f04270 */
[----:B------:R-:W-:Y:S05]  /*11c20*/  @P0 BRA `(.L_x_7104) ;  /* 0x00000000003c0947 */ /* 0x000fea0003800000 */
[----:B------:R-:W-:-:S13]  /*11c30*/  ISETP.NE.AND P0, PT, R0, 0xa, PT ;  /* 0x0000000a0000780c */ /* 0x000fda0003f05270 */
[----:B------:R-:W-:Y:S05]  /*11c40*/  @!P0 BRA `(.L_x_7105) ;  /* 0x00000000002c8947 */ /* 0x000fea0003800000 */
[----:B------:R-:W-:-:S13]  /*11c50*/  ISETP.NE.AND P0, PT, R0, 0xb, PT ;  /* 0x0000000b0000780c */ /* 0x000fda0003f05270 */
[----:B------:R-:W-:Y:S05]  /*11c60*/  @P0 BRA `(.L_x_7084) ;  /* 0x0000000000440947 */ /* 0x000fea0003800000 */
[----:B----4-:R-:W0:-:S15]  /*11c70*/  DSETP.NEU.AND P0, PT, R18, RZ, PT ;  /* 0x000000ff1200722a */ /* 0x010e1e0003f0d000 */
        /* <DEDUP_REMOVED lines=8> */
.L_x_7105:
[----:B----4-:R0:W-:Y:S01]  /*11d00*/  STG.E.128 desc[UR36][R4.64], R16 ;  /* 0x0000001004007986 */ /* 0x0101e2000c101d24 */
[----:B------:R-:W-:Y:S05]  /*11d10*/  BRA `(.L_x_7085) ;  /* 0x00000004005c7947 */ /* 0x000fea0003800000 */
.L_x_7104:
[----:B------:R-:W-:-:S13]  /*11d20*/  ISETP.NE.AND P0, PT, R0, 0xf, PT ;  /* 0x0000000f0000780c */ /* 0x000fda0003f05270 */
[----:B------:R-:W-:Y:S05]  /*11d30*/  @!P0 BRA `(.L_x_7106) ;  /* 0x0000000400288947 */ /* 0x000fea0003800000 */
[----:B------:R-:W-:-:S13]  /*11d40*/  ISETP.NE.AND P0, PT, R0, 0x17, PT ;  /* 0x000000170000780c */ /* 0x000fda0003f05270 */
[----:B------:R-:W-:Y:S05]  /*11d50*/  @!P0 BRA `(.L_x_7107) ;  /* 0x0000000000b08947 */ /* 0x000fea0003800000 */
[----:B------:R-:W-:-:S13]  /*11d60*/  ISETP.NE.AND P0, PT, R0, 0x18, PT ;  /* 0x000000180000780c */ /* 0x000fda0003f05270 */
[----:B------:R-:W-:Y:S05]  /*11d70*/  @!P0 BRA `(.L_x_7108) ;  /* 0x0000000000448947 */ /* 0x000fea0003800000 */
.L_x_7084:
        /* <DEDUP_REMOVED lines=16> */
.L_x_7109:
[----:B------:R-:W-:Y:S05]  /*11e80*/  BRA `(.L_x_7085) ;  /* 0x0000000400007947 */ /* 0x000fea0003800000 */
.L_x_7108:
        /* <DEDUP_REMOVED lines=21> */
.L_x_7111:
[----:B------:R-:W-:Y:S05]  /*11fe0*/  BSYNC.RECONVERGENT B0 ;  /* 0x0000000000007941 */ /* 0x000fea0003800200 */
.L_x_7110:
[----:B------:R-:W-:-:S05]  /*11ff0*/  LOP3.LUT R3, R0, 0x80, R3, 0xf8, !PT ;  /* 0x0000008000037812 */ /* 0x000fca00078ef803 */
[----:B------:R1:W-:Y:S01]  /*12000*/  STG.E.U8 desc[UR36][R4.64], R3 ;  /* 0x0000000304007986 */ /* 0x0003e2000c101124 */
[----:B------:R-:W-:Y:S05]  /*12010*/  BRA `(.L_x_7085) ;  /* 0x00000000009c7947 */ /* 0x000fea0003800000 */
.L_x_7107:
        /* <DEDUP_REMOVED lines=20> */
.L_x_7113:
[----:B------:R-:W-:Y:S01]  /*12160*/  IMAD.MOV.U32 R0, RZ, RZ, 0x7f ;  /* 0x0000007fff007424 */ /* 0x000fe200078e00ff */
[----:B------:R-:W-:-:S04]  /*12170*/  ISETP.GT.U32.AND P0, PT, R3, 0x7f800000, PT ;  /* 0x7f8000000300780c */ /* 0x000fc80003f04070 */
[----:B------:R-:W-:-:S09]  /*12180*/  SEL R0, R0, 0x7c, P0 ;  /* 0x0000007c00007807 */ /* 0x000fd20000000000 */
.L_x_7114:
[----:B------:R-:W-:Y:S05]  /*12190*/  BSYNC.RECONVERGENT B0 ;  /* 0x0000000000007941 */ /* 0x000fea0003800200 */
.L_x_7112:
[----:B------:R-:W-:-:S04]  /*121a0*/  SHF.R.U32.HI R3, RZ, 0x18, R7 ;  /* 0x00000018ff037819 */ /* 0x000fc80000011607 */
[----:B------:R-:W-:-:S05]  /*121b0*/  LOP3.LUT R3, R0, 0x80, R3, 0xf8, !PT ;  /* 0x0000008000037812 */ /* 0x000fca00078ef803 */
[----:B------:R0:W-:Y:S01]  /*121c0*/  STG.E.U8 desc[UR36][R4.64], R3 ;  /* 0x0000000304007986 */ /* 0x0001e2000c101124 */
[----:B------:R-:W-:Y:S05]  /*121d0*/  BRA `(.L_x_7085) ;  /* 0x00000000002c7947 */ /* 0x000fea0003800000 */
.L_x_7106:
        /* <DEDUP_REMOVED lines=11> */
.L_x_7085:
[----:B------:R-:W-:-:S07]  /*12290*/  VIADD R66, R66, 0x80 ;  /* 0x0000008042427836 */ /* 0x000fce0000000000 */
.L_x_7044:
[----:B------:R-:W-:Y:S05]  /*122a0*/  BSYNC.RECONVERGENT B6 ;  /* 0x0000000000067941 */ /* 0x000fea0003800200 */
.L_x_7043:
[----:B------:R-:W-:-:S13]  /*122b0*/  ISETP.GE.AND P0, PT, R66, R2, PT ;  /* 0x000000024200720c */ /* 0x000fda0003f06270 */
[----:B------:R-:W-:Y:S05]  /*122c0*/  @P0 EXIT ;  /* 0x000000000000094d */ /* 0x000fea0003800000 */
[----:B01----:R-:W0:Y:S01]  /*122d0*/  LDC.64 R2, c[0x0][0x3c0] ;  /* 0x0000f000ff027b82 */ /* 0x003e220000000a00 */
        /* <DEDUP_REMOVED lines=17> */
[----:B0-----:R-:W-:Y:S01]  /*123f0*/  STG.E.U8 desc[UR36][R2.64], R25 ;  /* 0x0000001902007986 */ /* 0x001fe2000c101124 */
[----:B------:R-:W-:Y:S05]  /*12400*/  EXIT ;  /* 0x000000000000794d */ /* 0x000fea0003800000 */
.L_x_7118:
[----:B------:R-:W0:Y:S02]  /*12410*/  F2I.S64.F64.TRUNC R24, R24 ;  /* 0x0000001800187311 */ /* 0x000e24000030d900 */
[----:B0-----:R-:W-:-:S05]  /*12420*/  IMAD.MOV.U32 R5, RZ, RZ, R24 ;  /* 0x000000ffff057224 */ /* 0x001fca00078e0018 */
[----:B------:R-:W-:Y:S01]  /*12430*/  STG.E.U8 desc[UR36][R2.64], R5 ;  /* 0x0000000502007986 */ /* 0x000fe2000c101124 */
[----:B------:R-:W-:Y:S05]  /*12440*/  EXIT ;  /* 0x000000000000794d */ /* 0x000fea0003800000 */
.L_x_7117:
[----:B------:R-:W-:-:S13]  /*12450*/  ISETP.NE.AND P0, PT, R0, 0x2, PT ;  /* 0x000000020000780c */ /* 0x000fda0003f05270 */
[----:B------:R-:W-:Y:S05]  /*12460*/  @!P0 BRA `(.L_x_7120) ;  /* 0x0000000000288947 */ /* 0x000fea0003800000 */
[----:B------:R-:W-:-:S13]  /*12470*/  ISETP.NE.AND P0, PT, R0, 0x3, PT ;  /* 0x000000030000780c */ /* 0x000fda0003f05270 */
[----:B------:R-:W-:Y:S05]  /*12480*/  @!P0 BRA `(.L_x_7121) ;  /* 0x0000000000148947 */ /* 0x000fea0003800000 */
[----:B------:R-:W-:-:S13]  /*12490*/  ISETP.NE.AND P0, PT, R0, 0x4, PT ;  /* 0x000000040000780c */ /* 0x000fda0003f05270 */
[----:B------:R-:W-:Y:S05]  /*124a0*/  @P0 BRA `(.L_x_7119) ;  /* 0x0000000c00840947 */ /* 0x000fea0003800000 */
[----:B------:R-:W0:Y:S02]  /*124b0*/  F2I.S64.F64.TRUNC R24, R24 ;  /* 0x0000001800187311 */ /* 0x000e24000030d900 */
[----:B0-----:R-:W-:Y:S01]  /*124c0*/  STG.E.64 desc[UR36][R2.64], R24 ;  /* 0x0000001802007986 */ /* 0x001fe2000c101b24 */
[----:B------:R-:W-:Y:S05]  /*124d0*/  EXIT ;  /* 0x000000000000794d */ /* 0x000fea0003800000 */
.L_x_7121:
[----:B------:R-:W0:Y:S02]  /*124e0*/  F2I.F64.TRUNC R25, R24 ;  /* 0x0000001800197311 */ /* 0x000e24000030d100 */
[----:B0-----:R-:W-:Y:S01]  /*124f0*/  STG.E desc[UR36][R2.64], R25 ;  /* 0x0000001902007986 */ /* 0x001fe2000c101924 */
[----:B------:R-:W-:Y:S05]  /*12500*/  EXIT ;  /* 0x000000000000794d */ /* 0x000fea0003800000 */
.L_x_7120:
[----:B------:R-:W0:Y:S02]  /*12510*/  F2I.F64.TRUNC R25, R24 ;  /* 0x0000001800197311 */ /* 0x000e24000030d100 */
[----:B0-----:R-:W-:Y:S01]  /*12520*/  STG.E.U16 desc[UR36][R2.64], R25 ;  /* 0x0000001902007986 */ /* 0x001fe2000c101524 */
[----:B------:R-:W-:Y:S05]  /*12530*/  EXIT ;  /* 0x000000000000794d */ /* 0x000fea0003800000 */
.L_x_7116:
        /* <DEDUP_REMOVED lines=17> */
.L_x_7123:
        /* <DEDUP_REMOVED lines=12> */
.L_x_7122:
        /* <DEDUP_REMOVED lines=28> */
.L_x_7125:
        /* <DEDUP_REMOVED lines=23> */
.L_x_7124:
[----:B------:R-:W-:Y:S01]  /*12a40*/  STG.E.64 desc[UR36][R2.64], R24 ;  /* 0x0000001802007986 */ /* 0x000fe2000c101b24 */
[----:B------:R-:W-:Y:S05]  /*12a50*/  EXIT ;  /* 0x000000000000794d */ /* 0x000fea0003800000 */
.L_x_7115:
        /* <DEDUP_REMOVED lines=11> */
[----:B0-----:R-:W-:Y:S01]  /*12b10*/  STG.E.U16 desc[UR36][R2.64], R25 ;  /* 0x0000001902007986 */ /* 0x001fe2000c101524 */
[----:B------:R-:W-:Y:S05]  /*12b20*/  EXIT ;  /* 0x000000000000794d */ /* 0x000fea0003800000 */
.L_x_7129:
        /* <DEDUP_REMOVED lines=26> */
.L_x_7132:
[----:B------:R-:W-:-:S04]  /*12cd0*/  SHF.R.U32.HI R5, RZ, 0x18, R5 ;  /* 0x00000018ff057819 */ /* 0x000fc80000011605 */
[----:B------:R-:W-:-:S07]  /*12ce0*/  LOP3.LUT R0, R0, 0x80, R5, 0xf8, !PT ;  /* 0x0000008000007812 */ /* 0x000fce00078ef805 */
.L_x_7131:
[----:B------:R-:W-:Y:S05]  /*12cf0*/  BSYNC.RECONVERGENT B0 ;  /* 0x0000000000007941 */ /* 0x000fea0003800200 */
.L_x_7130:
[----:B------:R-:W-:Y:S01]  /*12d00*/  STG.E.U8 desc[UR36][R2.64], R0 ;  /* 0x0000000002007986 */ /* 0x000fe2000c101124 */
[----:B------:R-:W-:Y:S05]  /*12d10*/  EXIT ;  /* 0x000000000000794d */ /* 0x000fea0003800000 */
.L_x_7128:
        /* <DEDUP_REMOVED lines=26> */
.L_x_7135:
[----:B------:R-:W-:-:S04]  /*12ec0*/  SHF.R.U32.HI R5, RZ, 0x18, R5 ;  /* 0x00000018ff057819 */ /* 0x000fc80000011605 */
[----:B------:R-:W-:-:S07]  /*12ed0*/  LOP3.LUT R0, R0, 0x80, R5, 0xf8, !PT ;  /* 0x0000008000007812 */ /* 0x000fce00078ef805 */
.L_x_7134:
[----:B------:R-:W-:Y:S05]  /*12ee0*/  BSYNC.RECONVERGENT B0 ;  /* 0x0000000000007941 */ /* 0x000fea0003800200 */
.L_x_7133:
[----:B------:R-:W-:Y:S01]  /*12ef0*/  STG.E.U8 desc[UR36][R2.64], R0 ;  /* 0x0000000002007986 */ /* 0x000fe2000c101124 */
[----:B------:R-:W-:Y:S05]  /*12f00*/  EXIT ;  /* 0x000000000000794d */ /* 0x000fea0003800000 */
.L_x_7127:
        /* <DEDUP_REMOVED lines=30> */
.L_x_7137:
[----:B------:R-:W0:Y:S02]  /*130f0*/  F2I.U64.F64.TRUNC R24, R24 ;  /* 0x0000001800187311 */ /* 0x000e24000030d800 */
[----:B0-----:R-:W-:Y:S01]  /*13100*/  STG.E.64 desc[UR36][R2.64], R24 ;  /* 0x0000001802007986 */ /* 0x001fe2000c101b24 */
[----:B------:R-:W-:Y:S05]  /*13110*/  EXIT ;  /* 0x000000000000794d */ /* 0x000fea0003800000 */
.L_x_7136:
[----:B------:R-:W0:Y:S02]  /*13120*/  F2I.U32.F64.TRUNC R25, R24 ;  /* 0x0000001800197311 */ /* 0x000e24000030d000 */
[----:B0-----:R-:W-:Y:S01]  /*13130*/  STG.E desc[UR36][R2.64], R25 ;  /* 0x0000001902007986 */ /* 0x001fe2000c101924 */
[----:B------:R-:W-:Y:S05]  /*13140*/  EXIT ;  /* 0x000000000000794d */ /* 0x000fea0003800000 */
.L_x_7126:
[----:B------:R-:W-:-:S13]  /*13150*/  ISETP.GT.AND P0, PT, R0, 0xe, PT ;  /* 0x0000000e0000780c */ /* 0x000fda0003f04270 */
[----:B------:R-:W-:Y:S05]  /*13160*/  @P0 BRA `(.L_x_7138) ;  /* 0x00000000003c0947 */ /* 0x000fea0003800000 */
[----:B------:R-:W-:-:S13]  /*13170*/  ISETP.NE.AND P0, PT, R0, 0xa, PT ;  /* 0x0000000a0000780c */ /* 0x000fda0003f05270 */
[----:B------:R-:W-:Y:S05]  /*13180*/  @!P0 BRA `(.L_x_7139) ;  /* 0x00000000002c8947 */ /* 0x000fea0003800000 */
[----:B------:R-:W-:-:S13]  /*13190*/  ISETP.NE.AND P0, PT, R0, 0xb, PT ;  /* 0x0000000b0000780c */ /* 0x000fda0003f05270 */
[----:B------:R-:W-:Y:S05]  /*131a0*/  @P0 BRA `(.L_x_7119) ;  /* 0x0000000000440947 */ /* 0x000fea0003800000 */
        /* <DEDUP_REMOVED lines=9> */
.L_x_7139:
[----:B------:R-:W-:Y:S01]  /*13240*/  STG.E.128 desc[UR36][R2.64], R24 ;  /* 0x0000001802007986 */ /* 0x000fe2000c101d24 */
[----:B------:R-:W-:Y:S05]  /*13250*/  EXIT ;  /* 0x000000000000794d */ /* 0x000fea0003800000 */
.L_x_7138:
[----:B------:R-:W-:-:S13]  /*13260*/  ISETP.NE.AND P0, PT, R0, 0xf, PT ;  /* 0x0000000f0000780c */ /* 0x000fda0003f05270 */
[----:B------:R-:W-:Y:S05]  /*13270*/  @!P0 BRA `(.L_x_7140) ;  /* 0x0000000400288947 */ /* 0x000fea0003800000 */
[----:B------:R-:W-:-:S13]  /*13280*/  ISETP.NE.AND P0, PT, R0, 0x17, PT ;  /* 0x000000170000780c */ /* 0x000fda0003f05270 */
[----:B------:R-:W-:Y:S05]  /*13290*/  @!P0 BRA `(.L_x_7141) ;  /* 0x0000000000b08947 */ /* 0x000fea0003800000 */
[----:B------:R-:W-:-:S13]  /*132a0*/  ISETP.NE.AND P0, PT, R0, 0x18, PT ;  /* 0x000000180000780c */ /* 0x000fda0003f05270 */
[----:B------:R-:W-:Y:S05]  /*132b0*/  @!P0 BRA `(.L_x_7142) ;  /* 0x0000000000448947 */ /* 0x000fea0003800000 */
.L_x_7119:
        /* <DEDUP_REMOVED lines=16> */
.L_x_7143:
[----:B------:R-:W-:Y:S05]  /*133c0*/  EXIT ;  /* 0x000000000000794d */ /* 0x000fea0003800000 */
.L_x_7142:
        /* <DEDUP_REMOVED lines=21> */
.L_x_7145:
[----:B------:R-:W-:Y:S05]  /*13520*/  BSYNC.RECONVERGENT B0 ;  /* 0x0000000000007941 */ /* 0x000fea0003800200 */
.L_x_7144:
[----:B------:R-:W-:-:S05]  /*13530*/  LOP3.LUT R5, R0, 0x80, R5, 0xf8, !PT ;  /* 0x0000008000057812 */ /* 0x000fca00078ef805 */
[----:B------:R-:W-:Y:S01]  /*13540*/  STG.E.U8 desc[UR36][R2.64], R5 ;  /* 0x0000000502007986 */ /* 0x000fe2000c101124 */
[----:B------:R-:W-:Y:S05]  /*13550*/  EXIT ;  /* 0x000000000000794d */ /* 0x000fea0003800000 */
.L_x_7141:
        /* <DEDUP_REMOVED lines=20> */
.L_x_7147:
[----:B------:R-:W-:Y:S01]  /*136a0*/  IMAD.MOV.U32 R0, RZ, RZ, 0x7f ;  /* 0x0000007fff007424 */ /* 0x000fe200078e00ff */
[----:B------:R-:W-:-:S04]  /*136b0*/  ISETP.GT.U32.AND P0, PT, R4, 0x7f800000, PT ;  /* 0x7f8000000400780c */ /* 0x000fc80003f04070 */
[----:B------:R-:W-:-:S09]  /*136c0*/  SEL R0, R0, 0x7c, P0 ;  /* 0x0000007c00007807 */ /* 0x000fd20000000000 */
.L_x_7148:
[----:B------:R-:W-:Y:S05]  /*136d0*/  BSYNC.RECONVERGENT B0 ;  /* 0x0000000000007941 */ /* 0x000fea0003800200 */
.L_x_7146:
[----:B------:R-:W-:-:S04]  /*136e0*/  SHF.R.U32.HI R5, RZ, 0x18, R5 ;  /* 0x00000018ff057819 */ /* 0x000fc80000011605 */
[----:B------:R-:W-:-:S05]  /*136f0*/  LOP3.LUT R5, R0, 0x80, R5, 0xf8, !PT ;  /* 0x0000008000057812 */ /* 0x000fca00078ef805 */
[----:B------:R-:W-:Y:S01]  /*13700*/  STG.E.U8 desc[UR36][R2.64], R5 ;  /* 0x0000000502007986 */ /* 0x000fe2000c101124 */
[----:B------:R-:W-:Y:S05]  /*13710*/  EXIT ;  /* 0x000000000000794d */ /* 0x000fea0003800000 */
.L_x_7140:
        /* <DEDUP_REMOVED lines=12> */
.L_x_7149:
        /* <DEDUP_REMOVED lines=10> */
.L_x_23522:


//--------------------- .text._ZN2at6native18elementwise_kernelILi128ELi2EZNS0_22gpu_kernel_impl_nocastIZZZNS0_54_GLOBAL__N__d8c5977b_16_LinearAlgebra_cu_9e10b42f_324316addr_kernel_cudaERNS_14TensorIteratorERKN3c106ScalarES9_ENKUlvE_clEvENKUlvE6_clEvEUlNS6_7complexIdEESD_SD_E0_EEvRNS_18TensorIteratorBaseERKT_EUliE_EEviT1_ --------------------------
	.section	.text._ZN2at6native18elementwise_kernelILi128ELi2EZNS0_22gpu_kernel_impl_nocastIZZZNS0_54_GLOBAL__N__d8c5977b_16_LinearAlgebra_cu_9e10b42f_324316addr_kernel_cudaERNS_14TensorIteratorERKN3c106ScalarES9_ENKUlvE_clEvENKUlvE6_clEvEUlNS6_7complexIdEESD_SD_E0_EEvRNS_18TensorIteratorBaseERKT_EUliE_EEviT1_,"ax",@progbits
	.align	128
        .global         _ZN2at6native18elementwise_kernelILi128ELi2EZNS0_22gpu_kernel_impl_nocastIZZZNS0_54_GLOBAL__N__d8c5977b_16_LinearAlgebra_cu_9e10b42f_324316addr_kernel_cudaERNS_14TensorIteratorERKN3c106ScalarES9_ENKUlvE_clEvENKUlvE6_clEvEUlNS6_7complexIdEESD_SD_E0_EEvRNS_18TensorIteratorBaseERKT_EUliE_EEviT1_
        .type           _ZN2at6native18elementwise_kernelILi128ELi2EZNS0_22gpu_kernel_impl_nocastIZZZNS0_54_GLOBAL__N__d8c5977b_16_LinearAlgebra_cu_9e10b42f_324316addr_kernel_cudaERNS_14TensorIteratorERKN3c106ScalarES9_ENKUlvE_clEvENKUlvE6_clEvEUlNS6_7complexIdEESD_SD_E0_EEvRNS_18TensorIteratorBaseERKT_EUliE_EEviT1_,@function
        .size           _ZN2at6native18elementwise_kernelILi128ELi2EZNS0_22gpu_kernel_impl_nocastIZZZNS0_54_GLOBAL__N__d8c5977b_16_LinearAlgebra_cu_9e10b42f_324316addr_kernel_cudaERNS_14TensorIteratorERKN3c106ScalarES9_ENKUlvE_clEvENKUlvE6_clEvEUlNS6_7complexIdEESD_SD_E0_EEvRNS_18TensorIteratorBaseERKT_EUliE_EEviT1_,(.L_x_23523 - _ZN2at6native18elementwise_kernelILi128ELi2EZNS0_22gpu_kernel_impl_nocastIZZZNS0_54_GLOBAL__N__d8c5977b_16_LinearAlgebra_cu_9e10b42f_324316addr_kernel_cudaERNS_14TensorIteratorERKN3c106ScalarES9_ENKUlvE_clEvENKUlvE6_clEvEUlNS6_7complexIdEESD_SD_E0_EEvRNS_18TensorIteratorBaseERKT_EUliE_EEviT1_)
        .other          _ZN2at6native18elementwise_kernelILi128ELi2EZNS0_22gpu_kernel_impl_nocastIZZZNS0_54_GLOBAL__N__d8c5977b_16_LinearAlgebra_cu_9e10b42f_324316addr_kernel_cudaERNS_14TensorIteratorERKN3c106ScalarES9_ENKUlvE_clEvENKUlvE6_clEvEUlNS6_7complexIdEESD_SD_E0_EEvRNS_18TensorIteratorBaseERKT_EUliE_EEviT1_,@"STO_CUDA_ENTRY STV_DEFAULT"
_ZN2at6native18elementwise_kernelILi128ELi2EZNS0_22gpu_kernel_impl_nocastIZZZNS0_54_GLOBAL__N__d8c5977b_16_LinearAlgebra_cu_9e10b42f_324316addr_kernel_cudaERNS_14TensorIteratorERKN3c106ScalarES9_ENKUlvE_clEvENKUlvE6_clEvEUlNS6_7complexIdEESD_SD_E0_EEvRNS_18TensorIteratorBaseERKT_EUliE_EEviT1_:
.text._ZN2at6native18elementwise_kernelILi128ELi2EZNS0_22gpu_kernel_impl_nocastIZZZNS0_54_GLOBAL__N__d8c5977b_16_LinearAlgebra_cu_9e10b42f_324316addr_kernel_cudaERNS_14TensorIteratorERKN3c106ScalarES9_ENKUlvE_clEvENKUlvE6_clEvEUlNS6_7complexIdEESD_SD_E0_EEvRNS_18TensorIteratorBaseERKT_EUliE_EEviT1_:
        /* <DEDUP_REMOVED lines=14> */
[----:B------:R-:W1:Y:S07]  /*00e0*/  LDCU.128 UR8, c[0x0][0x680] ;  /* 0x0000d000ff0877ac */ /* 0x000e6e0008000c00 */
[----:B------:R-:W2:Y:S08]  /*00f0*/  LDC.64 R8, c[0x0][0x658] ;  /* 0x00019600ff087b82 */ /* 0x000eb00000000a00 */
[----:B------:R-:W3:Y:S01]  /*0100*/  LDC.64 R12, c[0x0][0x668] ;  /* 0x00019a00ff0c7b82 */ /* 0x000ee20000000a00 */
[----:B0-----:R-:W1:Y:S04]  /*0110*/  LDG.E.128 R4, desc[UR6][R4.64] ;  /* 0x0000000604047981 */ /* 0x001e68000c1e1d00 */
[----:B--2---:R-:W2:Y:S04]  /*0120*/  LDG.E.128 R8, desc[UR6][R8.64] ;  /* 0x0000000608087981 */ /* 0x004ea8000c1e1d00 */
[----:B---3--:R-:W3:Y:S01]  /*0130*/  LDG.E.128 R12, desc[UR6][R12.64] ;  /* 0x000000060c0c7981 */ /* 0x008ee2000c1e1d00 */
[----:B------:R-:W-:Y:S01]  /*0140*/  IADD3 R3, PT, PT, R3, 0x80, RZ ;  /* 0x0000008003037810 */ /* 0x000fe20007ffe0ff */
[----:B-1----:R-:W0:-:S15]  /*0150*/  DMUL R16, R6, UR10 ;  /* 0x0000000a06107c28 */ /* 0x002e1e0008000000 */
        /* <DEDUP_REMOVED lines=14> */
[----:B-1----:R-:W-:Y:S01]  /*0240*/  DFMA R18, R6, UR8, R18 ;  /* 0x0000000806127c2b */ /* 0x002fe20008000012 */
[----:B------:R-:W2:-:S15]  /*0250*/  LDCU.128 UR8, c[0x0][0x670] ;  /* 0x0000ce00ff0877ac */ /* 0x000e9e0008000c00 */
[----:B------:R-:W-:-:S15]  /*0260*/  NOP ;  /* 0x0000000000007918 */ /* 0x000fde0000000000 */
[----:B------:R-:W-:-:S15]  /*0270*/  NOP ;  /* 0x0000000000007918 */ /* 0x000fde0000000000 */
[----:B------:R-:W-:-:S15]  /*0280*/  NOP ;  /* 0x0000000000007918 */ /* 0x000fde0000000000 */
[----:B------:R-:W-:-:S03]  /*0290*/  NOP ;  /* 0x0000000000007918 */ /* 0x000fc60000000000 */
[----:B--2---:R-:W0:-:S15]  /*02a0*/  DMUL R6, R10, UR10 ;  /* 0x0000000a0a067c28 */ /* 0x004e1e0008000000 */
        /* <DEDUP_REMOVED lines=14> */
[----:B0-----:R0:W-:Y:S02]  /*0390*/  DFMA R8, R10, UR8, R8 ;  /* 0x000000080a087c2b */ /* 0x0011e40008000008 */
[----:B0-----:R-:W0:-:S15]  /*03a0*/  LDC.64 R10, c[0x0][0x650] ;  /* 0x00019400ff0a7b82 */ /* 0x001e1e0000000a00 */
[----:B------:R-:W-:-:S15]  /*03b0*/  NOP ;  /* 0x0000000000007918 */ /* 0x000fde0000000000 */
[----:B------:R-:W-:-:S15]  /*03c0*/  NOP ;  /* 0x0000000000007918 */ /* 0x000fde0000000000 */
[----:B------:R-:W-:-:S15]  /*03d0*/  NOP ;  /* 0x0000000000007918 */ /* 0x000fde0000000000 */
[----:B------:R-:W-:-:S02]  /*03e0*/  NOP ;  /* 0x0000000000007918 */ /* 0x000fc40000000000 */
[----:B---3--:R-:W1:-:S15]  /*03f0*/  DMUL R4, R14, R18 ;  /* 0x000000120e047228 */ /* 0x008e5e0000000000 */
[----:B------:R-:W-:-:S15]  /*0400*/  NOP ;  /* 0x0000000000007918 */ /* 0x000fde0000000000 */
[----:B------:R-:W-:-:S15]  /*0410*/  NOP ;  /* 0x0000000000007918 */ /* 0x000fde0000000000 */
[----:B------:R-:W-:-:S15]  /*0420*/  NOP ;  /* 0x0000000000007918 */ /* 0x000fde0000000000 */
[----:B------:R-:W-:-:S04]  /*0430*/  NOP ;  /* 0x0000000000007918 */ /* 0x000fc80000000000 */
[----:B------:R-:W2:-:S15]  /*0440*/  DMUL R18, R12, R18 ;  /* 0x000000120c127228 */ /* 0x000e9e0000000000 */
[----:B------:R-:W-:-:S15]  /*0450*/  NOP ;  /* 0x0000000000007918 */ /* 0x000fde0000000000 */
[----:B------:R-:W-:-:S15]  /*0460*/  NOP ;  /* 0x0000000000007918 */ /* 0x000fde0000000000 */
[----:B------:R-:W-:-:S15]  /*0470*/  NOP ;  /* 0x0000000000007918 */ /* 0x000fde0000000000 */
[----:B------:R-:W-:-:S04]  /*0480*/  NOP ;  /* 0x0000000000007918 */ /* 0x000fc80000000000 */
[----:B-1----:R-:W1:-:S15]  /*0490*/  DFMA R4, R12, R16, -R4 ;  /* 0x000000100c04722b */ /* 0x002e5e0000000804 */
[----:B------:R-:W-:-:S15]  /*04a0*/  NOP ;  /* 0x0000000000007918 */ /* 0x000fde0000000000 */
[----:B------:R-:W-:-:S15]  /*04b0*/  NOP ;  /* 0x0000000000007918 */ /* 0x000fde0000000000 */
[----:B------:R-:W-:-:S15]  /*04c0*/  NOP ;  /* 0x0000000000007918 */ /* 0x000fde0000000000 */
[----:B------:R-:W-:-:S04]  /*04d0*/  NOP ;  /* 0x0000000000007918 */ /* 0x000fc80000000000 */
[----:B--2---:R-:W2:-:S15]  /*04e0*/  DFMA R18, R14, R16, R18 ;  /* 0x000000100e12722b */ /* 0x004e9e0000000012 */
[----:B------:R-:W-:-:S15]  /*04f0*/  NOP ;  /* 0x0000000000007918 */ /* 0x000fde0000000000 */
[----:B------:R-:W-:-:S15]  /*0500*/  NOP ;  /* 0x0000000000007918 */ /* 0x000fde0000000000 */
[----:B------:R-:W-:-:S15]  /*0510*/  NOP ;  /* 0x0000000000007918 */ /* 0x000fde0000000000 */
[----:B------:R-:W-:-:S04]  /*0520*/  NOP ;  /* 0x0000000000007918 */ /* 0x000fc80000000000 */
[----:B-1----:R-:W-:-:S15]  /*0530*/  DADD R4, R6, R4 ;  /* 0x0000000006047229 */ /* 0x002fde0000000004 */
[----:B------:R-:W-:-:S15]  /*0540*/  NOP ;  /* 0x0000000000007918 */ /* 0x000fde0000000000 */
[----:B------:R-:W-:-:S15]  /*0550*/  NOP ;  /* 0x0000000000007918 */ /* 0x000fde0000000000 */
[----:B------:R-:W-:-:S15]  /*0560*/  NOP ;  /* 0x0000000000007918 */ /* 0x000fde0000000000 */
[----:B------:R-:W-:-:S04]  /*0570*/  NOP ;  /* 0x0000000000007918 */ /* 0x000fc80000000000 */
[----:B--2---:R-:W0:Y:S02]  /*0580*/  DADD R6, R8, R18 ;  /* 0x0000000008067229 */ /* 0x004e240000000012 */
[----:B0-----:R0:W-:Y:S02]  /*0590*/  STG.E.128 desc[UR6][R10.64], R4 ;  /* 0x000000040a007986 */ /* 0x0011e4000c101d06 */
.L_x_7152:
[----:B------:R-:W-:Y:S05]  /*05a0*/  BSYNC.RECONVERGENT B0 ;  /* 0x0000000000007941 */ /* 0x000fea0003800200 */
.L_x_7151:
[----:B------:R-:W-:-:S13]  /*05b0*/  ISETP.GE.AND P0, PT, R3, UR4, PT ;  /* 0x0000000403007c0c */ /* 0x000fda000bf06270 */
[----:B------:R-:W-:Y:S05]  /*05c0*/  @P0 EXIT ;  /* 0x000000000000094d */ /* 0x000fea0003800000 */
[----:B------:R-:W1:Y:S01]  /*05d0*/  LDC.64 R14, c[0x0][0x660] ;  /* 0x00019800ff0e7b82 */ /* 0x000e620000000a00 */
[----:B------:R-:W2:Y:S07]  /*05e0*/  LDCU.128 UR8, c[0x0][0x680] ;  /* 0x0000d000ff0877ac */ /* 0x000eae0008000c00 */
[----:B0-----:R-:W0:Y:S08]  /*05f0*/  LDC.64 R4, c[0x0][0x658] ;  /* 0x00019600ff047b82 */ /* 0x001e300000000a00 */
[----:B------:R-:W3:Y:S01]  /*0600*/  LDC.64 R8, c[0x0][0x668] ;  /* 0x00019a00ff087b82 */ /* 0x000ee20000000a00 */
[----:B-1----:R-:W2:Y:S04]  /*0610*/  LDG.E.128 R12, desc[UR6][R14.64] ;  /* 0x000000060e0c7981 */ /* 0x002ea8000c1e1d00 */
[----:B0-----:R-:W4:Y:S04]  /*0620*/  LDG.E.128 R4, desc[UR6][R4.64] ;  /* 0x0000000604047981 */ /* 0x001f28000c1e1d00 */
[----:B---3--:R-:W3:Y:S01]  /*0630*/  LDG.E.128 R8, desc[UR6][R8.64] ;  /* 0x0000000608087981 */ /* 0x008ee2000c1e1d00 */
        /* <DEDUP_REMOVED lines=15> */
[----:B0-----:R-:W3:Y:S01]  /*0730*/  DFMA R12, R14, UR8, R12 ;  /* 0x000000080e0c7c2b */ /* 0x001ee2000800000c */
[----:B------:R-:W4:-:S15]  /*0740*/  LDCU.128 UR8, c[0x0][0x670] ;  /* 0x0000ce00ff0877ac */ /* 0x000f1e0008000c00 */
[----:B------:R-:W-:-:S15]  /*0750*/  NOP ;  /* 0x0000000000007918 */ /* 0x000fde0000000000 */
[----:B------:R-:W-:-:S15]  /*0760*/  NOP ;  /* 0x0000000000007918 */ /* 0x000fde0000000000 */
[----:B------:R-:W-:-:S15]  /*0770*/  NOP ;  /* 0x0000000000007918 */ /* 0x000fde0000000000 */
[----:B------:R-:W-:-:S03]  /*0780*/  NOP ;  /* 0x0000000000007918 */ /* 0x000fc60000000000 */
[----:B----4-:R-:W0:-:S15]  /*0790*/  DMUL R2, R6, UR10 ;  /* 0x0000000a06027c28 */ /* 0x010e1e0008000000 */
        /* <DEDUP_REMOVED lines=14> */
[----:B------:R-:W-:-:S15]  /*0880*/  DMUL R12, R8, R12 ;  /* 0x0000000c080c7228 */ /* 0x000fde0000000000 */
[----:B------:R-:W-:-:S15]  /*0890*/  NOP ;  /* 0x0000000000007918 */ /* 0x000fde0000000000 */
[----:B------:R-:W-:-:S15]  /*08a0*/  NOP ;  /* 0x0000000000007918 */ /* 0x000fde0000000000 */
[----:B------:R-:W-:-:S15]  /*08b0*/  NOP ;  /* 0x0000000000007918 */ /* 0x000fde0000000000 */
[----:B------:R-:W-:-:S04]  /*08c0*/  NOP ;  /* 0x0000000000007918 */ /* 0x000fc80000000000 */
[----:B-1----:R-:W0:-:S15]  /*08d0*/  DFMA R14, R8, R16, -R14 ;  /* 0x00000010080e722b */ /* 0x002e1e000000080e */
[----:B------:R-:W-:-:S15]  /*08e0*/  NOP ;  /* 0x0000000000007918 */ /* 0x000fde0000000000 */
[----:B------:R-:W-:-:S15]  /*08f0*/  NOP ;  /* 0x0000000000007918 */ /* 0x000fde0000000000 */
[----:B------:R-:W-:-:S15]  /*0900*/  NOP ;  /* 0x0000000000007918 */ /* 0x000fde0000000000 */
[----:B------:R-:W-:-:S04]  /*0910*/  NOP ;  /* 0x0000000000007918 */ /* 0x000fc80000000000 */
[----:B0-----:R0:W-:Y:S02]  /*0920*/  DADD R8, R2, R14 ;  /* 0x0000000002087229 */ /* 0x0011e4000000000e */
[----:B0-----:R-:W0:-:S15]  /*0930*/  LDC.64 R2, c[0x0][0x650] ;  /* 0x00019400ff027b82 */ /* 0x001e1e0000000a00 */
[----:B------:R-:W-:-:S15]  /*0940*/  NOP ;  /* 0x0000000000007918 */ /* 0x000fde0000000000 */
[----:B------:R-:W-:-:S15]  /*0950*/  NOP ;  /* 0x0000000000007918 */ /* 0x000fde0000000000 */
[----:B------:R-:W-:-:S15]  /*0960*/  NOP ;  /* 0x0000000000007918 */ /* 0x000fde0000000000 */
[----:B------:R-:W-:-:S02]  /*0970*/  NOP ;  /* 0x0000000000007918 */ /* 0x000fc40000000000 */
[----:B------:R-:W1:-:S15]  /*0980*/  DMUL R4, R4, UR10 ;  /* 0x0000000a04047c28 */ /* 0x000e5e0008000000 */
[----:B------:R-:W-:-:S15]  /*0990*/  NOP ;  /* 0x0000000000007918 */ /* 0x000fde0000000000 */
[----:B------:R-:W-:-:S15]  /*09a0*/  NOP ;  /* 0x0000000000007918 */ /* 0x000fde0000000000 */
[----:B------:R-:W-:-:S15]  /*09b0*/  NOP ;  /* 0x0000000000007918 */ /* 0x000fde0000000000 */
[----:B------:R-:W-:-:S04]  /*09c0*/  NOP ;  /* 0x0000000000007918 */ /* 0x000fc80000000000 */
[----:B------:R-:W-:-:S15]  /*09d0*/  DFMA R12, R10, R16, R12 ;  /* 0x000000100a0c722b */ /* 0x000fde000000000c */
        /* <DEDUP_REMOVED lines=9> */
[----:B-1----:R-:W0:Y:S02]  /*0a70*/  DADD R10, R4, R12 ;  /* 0x00000000040a7229 */ /* 0x002e24000000000c */
[----:B0-----:R-:W-:Y:S01]  /*0a80*/  STG.E.128 desc[UR6][R2.64], R8 ;  /* 0x0000000802007986 */ /* 0x001fe2000c101d06 */
[----:B------:R-:W-:Y:S05]  /*0a90*/  EXIT ;  /* 0x000000000000794d */ /* 0x000fea0003800000 */
.L_x_7150:
        /* <DEDUP_REMOVED lines=8> */
[----:B------:R-:W-:Y:S02]  /*0b20*/  MOV R4, RZ ;  /* 0x000000ff00047202 */ /* 0x000fe40000000f00 */
[----:B------:R-:W-:Y:S01]  /*0b30*/  MOV R5, R3 ;  /* 0x0000000300057202 */ /* 0x000fe20000000f00 */
[----:B------:R-:W1:Y:S01]  /*0b40*/  LDCU UR5, c[0x0][0x394] ;  /* 0x00007280ff0577ac */ /* 0x000e620008000800 */
[----:B------:R-:W-:Y:S01]  /*0b50*/  ISETP.NE.AND P0, PT, R2, RZ, PT ;  /* 0x000000ff0200720c */ /* 0x000fe20003f05270 */
[----:B------:R-:W2:Y:S01]  /*0b60*/  LDCU.128 UR12, c[0x0][0x4c0] ;  /* 0x00009800ff0c77ac */ /* 0x000ea20008000c00 */
        /* <DEDUP_REMOVED lines=8> */
[----:B------:R-:W-:Y:S06]  /*0bf0*/  @!P0 BRA `(.L_x_7155) ;  /* 0x0000001400388947 */ /* 0x000fec0003800000 */
[----:B------:R-:W0:Y:S01]  /*0c00*/  LDCU.64 UR8, c[0x0][0x3a0] ;  /* 0x00007400ff0877ac */ /* 0x000e220008000a00 */
[----:B------:R-:W-:Y:S01]  /*0c10*/  HFMA2 R6, -RZ, RZ, 0, 0 ;  /* 0x00000000ff067431 */ /* 0x000fe200000001ff */
[----:B------:R-:W-:Y:S01]  /*0c20*/  ISETP.NE.AND P0, PT, R0, 0x2, PT ;  /* 0x000000020000780c */ /* 0x000fe20003f05270 */
[----:B------:R-:W1:Y:S01]  /*0c30*/  LDCU UR5, c[0x0][0x3a8] ;  /* 0x00007500ff0577ac */ /* 0x000e620008000800 */
[----:B------:R-:W2:Y:S02]  /*0c40*/  LDCU.128 UR12, c[0x0][0x4d0] ;  /* 0x00009a00ff0c77ac */ /* 0x000ea40008000c00 */
        /* <DEDUP_REMOVED lines=8> */
[----:B------:R-:W-:Y:S06]  /*0cd0*/  @!P0 BRA `(.L_x_7155) ;  /* 0x0000001400008947 */ /* 0x000fec0003800000 */
[----:B------:R-:W0:Y:S01]  /*0ce0*/  LDCU.64 UR8, c[0x0][0x3b0] ;  /* 0x00007600ff0877ac */ /* 0x000e220008000a00 */
[----:B------:R-:W-:Y:S02]  /*0cf0*/  MOV R12, RZ ;  /* 0x000000ff000c7202 */ /* 0x000fe40000000f00 */
[----:B------:R-:W-:Y:S01]  /*0d00*/  ISETP.NE.AND P0, PT, R0, 0x3, PT ;  /* 0x000000030000780c */ /* 0x000fe20003f05270 */
[----:B------:R-:W1:Y:S01]  /*0d10*/  LDCU UR5, c[0x0][0x3ac] ;  /* 0x00007580ff0577ac */ /* 0x000e620008000800 */
[----:B------:R-:W2:Y:S01]  /*0d20*/  LDCU.128 UR12, c[0x0][0x4e0] ;  /* 0x00009c00ff0c77ac */ /* 0x000ea20008000c00 */
        /* <DEDUP_REMOVED lines=24> */
[----:B------:R-:W-:Y:S01]  /*0eb0*/  HFMA2 R12, -RZ, RZ, 0, 0 ;  /* 0x00000000ff0c7431 */ /* 0x000fe200000001ff */
[----:B------:R-:W-:Y:S01]  /*0ec0*/  ISETP.NE.AND P0, PT, R0, 0x5, PT ;  /* 0x000000050000780c */ /* 0x000fe20003f05270 */
        /* <DEDUP_REMOVED lines=263> */
[----:B------:R-:W-:Y:S01]  /*1f40*/  ISETP.NE.AND P0, PT, R0, 0x18, PT ;  /* 0x000000180000780c */ /* 0x000fe20003f05270 */
[----:B------:R-:W0:Y:S01]  /*1f50*/  LDCU.64 UR8, c[0x0][0x4a8] ;  /* 0x00009500ff0877ac */ /* 0x000e220008000a00 */
[----:B------:R-:W-:Y:S01]  /*1f60*/  MOV R6, RZ ;  /* 0x000000ff00067202 */ /* 0x000fe20000000f00 */
[----:B------:R-:W1:Y:S01]  /*1f70*/  LDC.64 R14, c[0x0][0x640] ;  /* 0x00019000ff0e7b82 */ /* 0x000e620000000a00 */
[----:B------:R-:W2:Y:S01]  /*1f80*/  LDCU UR5, c[0x0][0x4b0] ;  /* 0x00009600ff0577ac */ /* 0x000ea20008000800 */
[----:B------:R-:W3:Y:S06]  /*1f90*/  LDCU.128 UR12, c[0x0][0x630] ;  /* 0x0000c600ff0c77ac */ /* 0x000eec0008000c00 */
[----:B------:R-:W4:Y:S08]  /*1fa0*/  LDC.64 R12, c[0x0][0x648] ;  /* 0x00019200ff0c7b82 */ /* 0x000f300000000a00 */
[----:B------:R-:W5:Y:S01]  /*1fb0*/  @P0 LDC.64 R20, c[0x0][0x4b8] ;  /* 0x00012e00ff140b82 */ /* 0x000f620000000a00 */
[----:B0-----:R-:W-:-:S05]  /*1fc0*/  IMAD.HI.U32 R18, R7, UR9, R6 ;  /* 0x0000000907127c27 */ /* 0x001fca000f8e0006 */
[----:B--2---:R-:W-:Y:S02]  /*1fd0*/  SHF.R.U32.HI R19, RZ, UR5, R18 ;  /* 0x00000005ff137c19 */ /* 0x004fe40008011612 */
[----:B------:R-:W0:Y:S01]  /*1fe0*/  @P0 LDC R9, c[0x0][0x4b4] ;  /* 0x00012d00ff090b82 */ /* 0x000e220000000800 */
[----:B------:R-:W-:Y:S02]  /*1ff0*/  @P0 MOV R18, RZ ;  /* 0x000000ff00120202 */ /* 0x000fe40000000f00 */
[----:B------:R-:W-:-:S05]  /*2000*/  IADD3 R6, PT, PT, -R19, RZ, RZ ;  /* 0x000000ff13067210 */ /* 0x000fca0007ffe1ff */
[----:B------:R-:W-:-:S04]  /*2010*/  IMAD R6, R6, UR8, R7 ;  /* 0x0000000806067c24 */ /* 0x000fc8000f8e0207 */
[C---:B---3--:R-:W-:Y:S02]  /*2020*/  IMAD R17, R6.reuse, UR12, R17 ;  /* 0x0000000c06117c24 */ /* 0x048fe4000f8e0211 */
[----:B------:R-:W-:Y:S02]  /*2030*/  IMAD R10, R6, UR13, R10 ;  /* 0x0000000d060a7c24 */ /* 0x000fe4000f8e020a */
[----:B-----5:R-:W-:-:S04]  /*2040*/  @P0 IMAD.HI.U32 R20, R19, R20, R18 ;  /* 0x0000001413140227 */ /* 0x020fc800078e0012 */
[C---:B------:R-:W-:Y:S01]  /*2050*/  IMAD R5, R6.reuse, UR14, R5 ;  /* 0x0000000e06057c24 */ /* 0x040fe2000f8e0205 */
[----:B------:R-:W-:Y:S01]  /*2060*/  @P0 SHF.R.U32.HI R20, RZ, R21, R20 ;  /* 0x00000015ff140219 */ /* 0x000fe20000011614 */
[----:B------:R-:W-:-:S03]  /*2070*/  IMAD R8, R6, UR15, R8 ;  /* 0x0000000f06087c24 */ /* 0x000fc6000f8e0208 */
[----:B------:R-:W-:-:S05]  /*2080*/  @P0 IADD3 R18, PT, PT, -R20, RZ, RZ ;  /* 0x000000ff14120210 */ /* 0x000fca0007ffe1ff */
[----:B0-----:R-:W-:-:S04]  /*2090*/  @P0 IMAD R18, R18, R9, R19 ;  /* 0x0000000912120224 */ /* 0x001fc800078e0213 */
[C---:B-1----:R-:W-:Y:S02]  /*20a0*/  @P0 IMAD R17, R18.reuse, R14, R17 ;  /* 0x0000000e12110224 */ /* 0x042fe400078e0211 */
[C---:B------:R-:W-:Y:S02]  /*20b0*/  @P0 IMAD R10, R18.reuse, R15, R10 ;  /* 0x0000000f120a0224 */ /* 0x040fe400078e020a */
[C---:B----4-:R-:W-:Y:S02]  /*20c0*/  @P0 IMAD R5, R18.reuse, R12, R5 ;  /* 0x0000000c12050224 */ /* 0x050fe400078e0205 */
[----:B------:R-:W-:-:S07]  /*20d0*/  @P0 IMAD R8, R18, R13, R8 ;  /* 0x0000000d12080224 */ /* 0x000fce00078e0208 */
.L_x_7155:
[----:B------:R-:W0:Y:S01]  /*20e0*/  LDCU.128 UR12, c[0x0][0x660] ;  /* 0x0000cc00ff0c77ac */ /* 0x000e220008000c00 */
[----:B------:R-:W1:Y:S01]  /*20f0*/  LDCU.128 UR8, c[0x0][0x650] ;  /* 0x0000ca00ff0877ac */ /* 0x000e620008000c00 */
[----:B0-----:R-:W-:-:S04]  /*2100*/  IADD3 R6, P0, PT, R5, UR12, RZ ;  /* 0x0000000c05067c10 */ /* 0x001fc8000ff1e0ff */
[----:B------:R-:W-:-:S06]  /*2110*/  IADD3.X R7, PT, PT, RZ, UR13, RZ, P0, !PT ;  /* 0x0000000dff077c10 */ /* 0x000fcc00087fe4ff */
[----:B------:R-:W2:Y:S01]  /*2120*/  LDG.E.128 R4, desc[UR6][R6.64] ;  /* 0x0000000606047981 */ /* 0x000ea2000c1e1d00 */
[----:B-1----:R-:W-:Y:S02]  /*2130*/  IADD3 R10, P0, PT, R10, UR10, RZ ;  /* 0x0000000a0a0a7c10 */ /* 0x002fe4000ff1e0ff */
[----:B------:R-:W-:Y:S02]  /*2140*/  IADD3 R12, P1, PT, R8, UR14, RZ ;  /* 0x0000000e080c7c10 */ /* 0x000fe4000ff3e0ff */
[----:B------:R-:W-:Y:S02]  /*2150*/  IADD3.X R11, PT, PT, RZ, UR11, RZ, P0, !PT ;  /* 0x0000000bff0b7c10 */ /* 0x000fe400087fe4ff */
[----:B------:R-:W-:Y:S01]  /*2160*/  IADD3.X R13, PT, PT, RZ, UR15, RZ, P1, !PT ;  /* 0x0000000fff0d7c10 */ /* 0x000fe20008ffe4ff */
[----:B------:R-:W2:Y:S03]  /*2170*/  LDCU.128 UR12, c[0x0][0x680] ;  /* 0x0000d000ff0c77ac */ /* 0x000ea60008000c00 */
[----:B------:R-:W3:Y:S04]  /*2180*/  LDG.E.128 R8, desc[UR6][R10.64] ;  /* 0x000000060a087981 */ /* 0x000ee8000c1e1d00 */
[----:B------:R-:W4:Y:S01]  /*2190*/  LDG.E.128 R12, desc[UR6][R12.64] ;  /* 0x000000060c0c7981 */ /* 0x000f22000c1e1d00 */
[----:B------:R-:W-:Y:S01]  /*21a0*/  IADD3 R3, PT, PT, R3, 0x80, RZ ;  /* 0x0000008003037810 */ /* 0x000fe20007ffe0ff */
        /* <DEDUP_REMOVED lines=15> */
[----:B0-----:R-:W4:Y:S01]  /*22a0*/  DFMA R6, R6, UR12, R4 ;  /* 0x0000000c06067c2b */ /* 0x001f220008000004 */
[----:B------:R-:W3:-:S15]  /*22b0*/  LDCU.128 UR12, c[0x0][0x670] ;  /* 0x0000ce00ff0c77ac */ /* 0x000ede0008000c00 */
[----:B------:R-:W-:-:S15]  /*22c0*/  NOP ;  /* 0x0000000000007918 */ /* 0x000fde0000000000 */
[----:B------:R-:W-:-:S15]  /*22d0*/  NOP ;  /* 0x0000000000007918 */ /* 0x000fde0000000000 */
[----:B------:R-:W-:-:S15]  /*22e0*/  NOP ;  /* 0x0000000000007918 */ /* 0x000fde0000000000 */
[----:B------:R-:W-:-:S03]  /*22f0*/  NOP ;  /* 0x0000000000007918 */ /* 0x000fc60000000000 */
[----:B---3--:R-:W0:-:S15]  /*2300*/  DMUL R4, R10, UR14 ;  /* 0x0000000e0a047c28 */ /* 0x008e1e0008000000 */
        /* <DEDUP_REMOVED lines=30> */
[----:B0-----:R-:W-:-:S04]  /*24f0*/  IADD3 R8, P0, PT, R17, UR8, RZ ;  /* 0x0000000811087c10 */ /* 0x001fc8000ff1e0ff */
[----:B------:R-:W-:-:S15]  /*2500*/  IADD3.X R9, PT, PT, RZ, UR9, RZ, P0, !PT ;  /* 0x00000009ff097c10 */ /* 0x000fde00087fe4ff */
[----:B------:R-:W-:-:S15]  /*2510*/  NOP ;  /* 0x0000000000007918 */ /* 0x000fde0000000000 */
[----:B------:R-:W-:-:S15]  /*2520*/  NOP ;  /* 0x0000000000007918 */ /* 0x000fde0000000000 */
[----:B------:R-:W-:-:S13]  /*2530*/  NOP ;  /* 0x0000000000007918 */ /* 0x000fda0000000000 */
[----:B------:R-:W0:-:S15]  /*2540*/  DFMA R20, R12, R18, -R20 ;  /* 0x000000120c14722b */ /* 0x000e1e0000000814 */
[----:B------:R-:W-:-:S15]  /*2550*/  NOP ;  /* 0x0000000000007918 */ /* 0x000fde0000000000 */
[----:B------:R-:W-:-:S15]  /*2560*/  NOP ;  /* 0x0000000000007918 */ /* 0x000fde0000000000 */
[----:B------:R-:W-:-:S15]  /*2570*/  NOP ;  /* 0x0000000000007918 */ /* 0x000fde0000000000 */
[----:B------:R-:W-:-:S04]  /*2580*/  NOP ;  /* 0x0000000000007918 */ /* 0x000fc80000000000 */
[----:B0-----:R-:W-:-:S15]  /*2590*/  DADD R4, R4, R20 ;  /* 0x0000000004047229 */ /* 0x001fde0000000014 */
[----:B------:R-:W-:-:S15]  /*25a0*/  NOP ;  /* 0x0000000000007918 */ /* 0x000fde0000000000 */
[----:B------:R-:W-:-:S15]  /*25b0*/  NOP ;  /* 0x0000000000007918 */ /* 0x000fde0000000000 */
[----:B------:R-:W-:-:S15]  /*25c0*/  NOP ;  /* 0x0000000000007918 */ /* 0x000fde0000000000 */
[----:B------:R-:W-:-:S04]  /*25d0*/  NOP ;  /* 0x0000000000007918 */ /* 0x000fc80000000000 */
[----:B------:R-:W0:Y:S02]  /*25e0*/  DADD R6, R6, R14 ;  /* 0x0000000006067229 */ /* 0x000e24000000000e */
[----:B0-----:R0:W-:Y:S02]  /*25f0*/  STG.E.128 desc[UR6][R8.64], R4 ;  /* 0x0000000408007986 */ /* 0x0011e4000c101d06 */
.L_x_7154:
[----:B------:R-:W-:Y:S05]  /*2600*/  BSYNC.RECONVERGENT B0 ;  /* 0x0000000000007941 */ /* 0x000fea0003800200 */
.L_x_7153:
[----:B------:R-:W-:-:S13]  /*2610*/  ISETP.GE.AND P0, PT, R3, UR4, PT ;  /* 0x0000000403007c0c */ /* 0x000fda000bf06270 */
[----:B------:R-:W-:Y:S05]  /*2620*/  @P0 EXIT ;  /* 0x000000000000094d */ /* 0x000fea0003800000 */
[----:B------:R-:W1:Y:S01]  /*2630*/  LDCU.64 UR4, c[0x0][0x398] ;  /* 0x00007300ff0477ac */ /* 0x000e620008000a00 */
[----:B0-----:R-:W-:Y:S02]  /*2640*/  MOV R4, RZ ;  /* 0x000000ff00047202 */ /* 0x001fe40000000f00 */
[----:B------:R-:W-:Y:S01]  /*2650*/  MOV R5, R3 ;  /* 0x0000000300057202 */ /* 0x000fe20000000f00 */
[----:B------:R-:W0:Y:S01]  /*2660*/  LDCU UR8, c[0x0][0x394] ;  /* 0x00007280ff0877ac */ /* 0x000e220008000800 */
[----:B------:R-:W-:Y:S01]  /*2670*/  ISETP.NE.AND P0, PT, R2, RZ, PT ;  /* 0x000000ff0200720c */ /* 0x000fe20003f05270 */
[----:B------:R-:W2:Y:S01]  /*2680*/  LDCU.128 UR12, c[0x0][0x4c0] ;  /* 0x00009800ff0c77ac */ /* 0x000ea20008000c00 */
[----:B-1----:R-:W-:-:S05]  /*2690*/  IMAD.HI.U32 R6, R3, UR4, R4 ;  /* 0x0000000403067c27 */ /* 0x002fca000f8e0004 */
[----:B------:R-:W-:-:S04]  /*26a0*/  SHF.R.U32.HI R7, RZ, UR5, R6 ;  /* 0x00000005ff077c19 */ /* 0x000fc80008011606 */
[----:B------:R-:W-:-:S05]  /*26b0*/  IADD3 R4, PT, PT, -R7, RZ, RZ ;  /* 0x000000ff07047210 */ /* 0x000fca0007ffe1ff */
[----:B0-----:R-:W-:-:S04]  /*26c0*/  IMAD R4, R4, UR8, R3 ;  /* 0x0000000804047c24 */ /* 0x001fc8000f8e0203 */
        /* <DEDUP_REMOVED lines=339> */
.L_x_7156:
        /* <DEDUP_REMOVED lines=12> */
[----:B------:R-:W-:-:S04]  /*3cc0*/  IADD3 R2, P0, PT, R3, UR8, RZ ;  /* 0x0000000803027c10 */ /* 0x000fc8000ff1e0ff */
[----:B------:R-:W-:Y:S01]  /*3cd0*/  IADD3.X R3, PT, PT, RZ, UR9, RZ, P0, !PT ;  /* 0x00000009ff037c10 */ /* 0x000fe200087fe4ff */
        /* <DEDUP_REMOVED lines=31> */
[----:B----4-:R-:W0:-:S15]  /*3ed0*/  DMUL R18, R14, R6 ;  /* 0x000000060e127228 */ /* 0x010e1e0000000000 */
        /* <DEDUP_REMOVED lines=9> */
[----:B------:R-:W2:-:S15]  /*3f70*/  DMUL R8, R8, UR14 ;  /* 0x0000000e08087c28 */ /* 0x000e9e0008000000 */
        /* <DEDUP_REMOVED lines=9> */
[----:B-1----:R-:W-:-:S15]  /*4010*/  DFMA R6, R14, R16, R6 ;  /* 0x000000100e06722b */ /* 0x002fde0000000006 */
[----:B------:R-:W-:-:S15]  /*4020*/  NOP ;  /* 0x0000000000007918 */ /* 0x000fde0000000000 */
[----:B------:R-:W-:-:S15]  /*4030*/  NOP ;  /* 0x0000000000007918 */ /* 0x000fde0000000000 */
[----:B------:R-:W-:-:S15]  /*4040*/  NOP ;  /* 0x0000000000007918 */ /* 0x000fde0000000000 */
[----:B------:R-:W-:-:S04]  /*4050*/  NOP ;  /* 0x0000000000007918 */ /* 0x000fc80000000000 */
[----:B--2---:R-:W1:-:S15]  /*4060*/  DFMA R8, R10, UR12, R8 ;  /* 0x0000000c0a087c2b */ /* 0x004e5e0008000008 */
        /* <DEDUP_REMOVED lines=9> */
[----:B-1----:R-:W0:Y:S02]  /*4100*/  DADD R6, R8, R6 ;  /* 0x0000000008067229 */ /* 0x002e240000000006 */
[----:B0-----:R-:W-:Y:S01]  /*4110*/  STG.E.128 desc[UR6][R2.64], R4 ;  /* 0x0000000402007986 */ /* 0x001fe2000c101d06 */
[----:B------:R-:W-:Y:S05]  /*4120*/  EXIT ;  /* 0x000000000000794d */ /* 0x000fea0003800000 */
.L_x_7157:
        /* <DEDUP_REMOVED lines=13> */
.L_x_23523:


//--------------------- .text._ZN2at6native27unrolled_elementwise_kernelIZZZNS0_54_GLOBAL__N__d8c5977b_16_LinearAlgebra_cu_9e10b42f_324316addr_kernel_cudaERNS_14TensorIteratorERKN3c106ScalarES8_ENKUlvE_clEvENKUlvE6_clEvEUlNS5_7complexIdEESC_SC_E0_St5arrayIPcLm4EELi4E23TrivialOffsetCalculatorILi3EjESH_ILi1EjENS0_6memory15LoadWithoutCastENSK_16StoreWithoutCastEEEviT_T0_T2_T3_T4_T5_ --------------------------
	.section	.text._ZN2at6native27unrolled_elementwise_kernelIZZZNS0_54_GLOBAL__N__d8c5977b_16_LinearAlgebra_cu_9e10b42f_324316addr_kernel_cudaERNS_14TensorIteratorERKN3c106ScalarES8_ENKUlvE_clEvENKUlvE6_clEvEUlNS5_7complexIdEESC_SC_E0_St5arrayIPcLm4EELi4E23TrivialOffsetCalculatorILi3EjESH_ILi1EjENS0_6memory15LoadWithoutCastENSK_16StoreWithoutCastEEEviT_T0_T2_T3_T4_T5_,"ax",@progbits
	.align	128
        .global         _ZN2at6native27unrolled_elementwise_kernelIZZZNS0_54_GLOBAL__N__d8c5977b_16_LinearAlgebra_cu_9e10b42f_324316addr_kernel_cudaERNS_14TensorIteratorERKN3c106ScalarES8_ENKUlvE_clEvENKUlvE6_clEvEUlNS5_7complexIdEESC_SC_E0_St5arrayIPcLm4EELi4E23TrivialOffsetCalculatorILi3EjESH_ILi1EjENS0_6memory15LoadWithoutCastENSK_16StoreWithoutCastEEEviT_T0_T2_T3_T4_T5_
        .type           _ZN2at6native27unrolled_elementwise_kernelIZZZNS0_54_GLOBAL__N__d8c5977b_16_LinearAlgebra_cu_9e10b42f_324316addr_kernel_cudaERNS_14TensorIteratorERKN3c106ScalarES8_ENKUlvE_clEvENKUlvE6_clEvEUlNS5_7complexIdEESC_SC_E0_St5arrayIPcLm4EELi4E23TrivialOffsetCalculatorILi3EjESH_ILi1EjENS0_6memory15LoadWithoutCastENSK_16StoreWithoutCastEEEviT_T0_T2_T3_T4_T5_,@function
        .size           _ZN2at6native27unrolled_elementwise_kernelIZZZNS0_54_GLOBAL__N__d8c5977b_16_LinearAlgebra_cu_9e10b42f_324316addr_kernel_cudaERNS_14TensorIteratorERKN3c106ScalarES8_ENKUlvE_clEvENKUlvE6_clEvEUlNS5_7complexIdEESC_SC_E0_St5arrayIPcLm4EELi4E23TrivialOffsetCalculatorILi3EjESH_ILi1EjENS0_6memory15LoadWithoutCastENSK_16StoreWithoutCastEEEviT_T0_T2_T3_T4_T5_,(.L_x_23524 - _ZN2at6native27unrolled_elementwise_kernelIZZZNS0_54_GLOBAL__N__d8c5977b_16_LinearAlgebra_cu_9e10b42f_324316addr_kernel_cudaERNS_14TensorIteratorERKN3c106ScalarES8_ENKUlvE_clEvENKUlvE6_clEvEUlNS5_7complexIdEESC_SC_E0_St5arrayIPcLm4EELi4E23TrivialOffsetCalculatorILi3EjESH_ILi1EjENS0_6memory15LoadWithoutCastENSK_16StoreWithoutCastEEEviT_T0_T2_T3_T4_T5_)
        .other          _ZN2at6native27unrolled_elementwise_kernelIZZZNS0_54_GLOBAL__N__d8c5977b_16_LinearAlgebra_cu_9e10b42f_324316addr_kernel_cudaERNS_14TensorIteratorERKN3c106ScalarES8_ENKUlvE_clEvENKUlvE6_clEvEUlNS5_7complexIdEESC_SC_E0_St5arrayIPcLm4EELi4E23TrivialOffsetCalculatorILi3EjESH_ILi1EjENS0_6memory15LoadWithoutCastENSK_16StoreWithoutCastEEEviT_T0_T2_T3_T4_T5_,@"STO_CUDA_ENTRY STV_DEFAULT"
_ZN2at6native27unrolled_elementwise_kernelIZZZNS0_54_GLOBAL__N__d8c5977b_16_LinearAlgebra_cu_9e10b42f_324316addr_kernel_cudaERNS_14TensorIteratorERKN3c106ScalarES8_ENKUlvE_clEvENKUlvE6_clEvEUlNS5_7complexIdEESC_SC_E0_St5arrayIPcLm4EELi4E23TrivialOffsetCalculatorILi3EjESH_ILi1EjENS0_6memory15LoadWithoutCastENSK_16StoreWithoutCastEEEviT_T0_T2_T3_T4_T5_:
.text._ZN2at6native27unrolled_elementwise_kernelIZZZNS0_54_GLOBAL__N__d8c5977b_16_LinearAlgebra_cu_9e10b42f_324316addr_kernel_cudaERNS_14TensorIteratorERKN3c106ScalarES8_ENKUlvE_clEvENKUlvE6_clEvEUlNS5_7complexIdEESC_SC_E0_St5arrayIPcLm4EELi4E23TrivialOffsetCalculatorILi3EjESH_ILi1EjENS0_6memory15LoadWithoutCastENSK_16StoreWithoutCastEEEviT_T0_T2_T3_T4_T5_:
[----:B------:R-:W-:Y:S01]  /*0000*/  LDC R1, c[0x0][0x37c] ;  /* 0x0000df00ff017b82 */ /* 0x000fe20000000800 */
[----:B------:R-:W0:Y:S07]  /*0010*/  S2R R57, SR_CTAID.X ;  /* 0x0000000000397919 */ /* 0x000e2e0000002500 */
[----:B------:R-:W0:Y:S01]  /*0020*/  LDC R0, c[0x0][0x380] ;  /* 0x0000e000ff007b82 */ /* 0x000e220000000800 */
[----:B------:R-:W1:Y:S01]  /*0030*/  LDCU.64 UR4, c[0x0][0x358] ;  /* 0x00006b00ff0477ac */ /* 0x000e620008000a00 */
[----:B------:R-:W-:Y:S01]  /*0040*/  CS2R R10, SRZ ;  /* 0x00000000000a7805 */ /* 0x000fe2000001ff00 */
[----:B------:R-:W2:Y:S01]  /*0050*/  S2R R2, SR_TID.X ;  /* 0x0000000000027919 */ /* 0x000ea20000002100 */
[----:B------:R-:W-:-:S02]  /*0060*/  CS2R R14, SRZ ;  /* 0x00000000000e7805 */ /* 0x000fc4000001ff00 */
[----:B------:R-:W-:Y:S02]  /*0070*/  CS2R R12, SRZ ;  /* 0x00000000000c7805 */ /* 0x000fe4000001ff00 */
[----:B------:R-:W-:Y:S02]  /*0080*/  CS2R R18, SRZ ;  /* 0x0000000000127805 */ /* 0x000fe4000001ff00 */
[----:B------:R-:W-:Y:S01]  /*0090*/  CS2R R16, SRZ ;  /* 0x0000000000107805 */ /* 0x000fe2000001ff00 */
[----:B------:R-:W3:Y:S08]  /*00a0*/  LDC.64 R36, c[0x0][0x3d0] ;  /* 0x0000f400ff247b82 */ /* 0x000ef00000000a00 */
[----:B------:R-:W4:Y:S08]  /*00b0*/  LDC.64 R44, c[0x0][0x3d8] ;  /* 0x0000f600ff2c7b82 */ /* 0x000f300000000a00 */
[----:B------:R-:W1:Y:S01]  /*00c0*/  LDC.64 R48, c[0x0][0x3d0] ;  /* 0x0000f400ff307b82 */ /* 0x000e620000000a00 */
[----:B0-----:R-:W-:-:S07]  /*00d0*/  IMAD R3, R57, -0x200, R0 ;  /* 0xfffffe0039037824 */ /* 0x001fce00078e0200 */
[----:B------:R-:W0:Y:S01]  /*00e0*/  LDC.64 R42, c[0x0][0x3d8] ;  /* 0x0000f600ff2a7b82 */ /* 0x000e220000000a00 */
[----:B--2---:R-:W-:Y:S01]  /*00f0*/  IMAD.MOV.U32 R0, RZ, RZ, R2 ;  /* 0x000000ffff007224 */ /* 0x004fe200078e0002 */
[----:B------:R-:W-:-:S06]  /*0100*/  ISETP.GE.AND P0, PT, R2, R3, PT ;  /* 0x000000030200720c */ /* 0x000fcc0003f06270 */
[----:B------:R-:W2:Y:S08]  /*0110*/  LDC.64 R50, c[0x0][0x3d0] ;  /* 0x0000f400ff327b82 */ /* 0x000eb00000000a00 */
[----:B------:R-:W2:Y:S01]  /*0120*/  LDC.64 R20, c[0x0][0x3d8] ;  /* 0x0000f600ff147b82 */ /* 0x000ea20000000a00 */
[----:B------:R-:W-:-:S05]  /*0130*/  @!P0 VIADD R2, R0, 0x80 ;  /* 0x0000008000028836 */ /* 0x000fca0000000000 */
[----:B------:R-:W-:Y:S02]  /*0140*/  ISETP.GE.AND P1, PT, R2, R3, PT ;  /* 0x000000030200720c */ /* 0x000fe40003f26270 */
[----:B------:R-:W2:Y:S08]  /*0150*/  LDC.64 R54, c[0x0][0x3d8] ;  /* 0x0000f600ff367b82 */ /* 0x000eb00000000a00 */
[----:B------:R-:W2:Y:S03]  /*0160*/  @!P0 LDC.64 R60, c[0x0][0x3c8] ;  /* 0x0000f200ff3c8b82 */ /* 0x000ea60000000a00 */
[----:B------:R-:W-:-:S02]  /*0170*/  @!P1 IMAD R7, R57, 0x200, R2 ;  /* 0x0000020039079824 */ /* 0x000fc400078e0202 */
[----:B------:R-:W-:Y:S02]  /*0180*/  @!P1 VIADD R2, R2, 0x80 ;  /* 0x0000008002029836 */ /* 0x000fe40000000000 */
[C---:B---3--:R-:W-:Y:S01]  /*0190*/  @!P1 IMAD.WIDE.U32 R36, R7.reuse, 0x10, R36 ;  /* 0x0000001007249825 */ /* 0x048fe200078e0024 */
[----:B------:R-:W3:Y:S02]  /*01a0*/  @!P1 LDC.64 R32, c[0x0][0x3c8] ;  /* 0x0000f200ff209b82 */ /* 0x000ee40000000a00 */
[----:B------:R-:W-:Y:S01]  /*01b0*/  ISETP.GE.AND P3, PT, R2, R3, PT ;  /* 0x000000030200720c */ /* 0x000fe20003f66270 */
[----:B----4-:R-:W-:-:S05]  /*01c0*/  @!P1 IMAD.WIDE.U32 R44, R7, 0x10, R44 ;  /* 0x00000010072c9825 */ /* 0x010fca00078e002c */
[----:B------:R-:W4:Y:S01]  /*01d0*/  LDC.64 R58, c[0x0][0x3d0] ;  /* 0x0000f400ff3a7b82 */ /* 0x000f220000000a00 */
[----:B------:R-:W-:Y:S02]  /*01e0*/  CS2R R30, SRZ ;  /* 0x00000000001e7805 */ /* 0x000fe4000001ff00 */
[----:B------:R-:W-:Y:S02]  /*01f0*/  CS2R R28, SRZ ;  /* 0x00000000001c7805 */ /* 0x000fe4000001ff00 */
[----:B------:R-:W-:Y:S02]  /*0200*/  CS2R R22, SRZ ;  /* 0x0000000000167805 */ /* 0x000fe4000001ff00 */
[----:B------:R-:W-:Y:S02]  /*0210*/  CS2R R34, SRZ ;  /* 0x0000000000227805 */ /* 0x000fe4000001ff00 */
[----:B------:R-:W-:Y:S01]  /*0220*/  CS2R R38, SRZ ;  /* 0x0000000000267805 */ /* 0x000fe2000001ff00 */
[----:B-1----:R-:W5:Y:S01]  /*0230*/  @!P1 LDG.E.128 R12, desc[UR4][R44.64] ;  /* 0x000000042c0c9981 */ /* 0x002f62000c1e1d00 */
[----:B------:R-:W-:Y:S01]  /*0240*/  @!P3 IMAD R9, R57, 0x200, R2 ;  /* 0x000002003909b824 */ /* 0x000fe200078e0202 */
[----:B------:R-:W1:Y:S01]  /*0250*/  @!P3 LDC.64 R4, c[0x0][0x3c8] ;  /* 0x0000f200ff04bb82 */ /* 0x000e620000000a00 */
[----:B------:R-:W-:-:S02]  /*0260*/  @!P3 VIADD R2, R2, 0x80 ;  /* 0x000000800202b836 */ /* 0x000fc40000000000 */
[----:B------:R-:W-:-:S03]  /*0270*/  @!P3 IMAD.WIDE.U32 R48, R9, 0x10, R48 ;  /* 0x000000100930b825 */ /* 0x000fc600078e0030 */
[----:B------:R-:W-:Y:S01]  /*0280*/  ISETP.GE.AND P2, PT, R2, R3, PT ;  /* 0x000000030200720c */ /* 0x000fe20003f46270 */
[----:B0-----:R-:W-:-:S04]  /*0290*/  @!P3 IMAD.WIDE.U32 R42, R9, 0x10, R42 ;  /* 0x00000010092ab825 */ /* 0x001fc800078e002a */
[----:B---3--:R-:W-:Y:S01]  /*02a0*/  @!P1 IMAD.WIDE.U32 R32, R7, 0x10, R32 ;  /* 0x0000001007209825 */ /* 0x008fe200078e0020 */
[----:B------:R-:W-:-:S07]  /*02b0*/  CS2R R6, SRZ ;  /* 0x0000000000067805 */ /* 0x000fce000001ff00 */
[----:B------:R-:W0:Y:S01]  /*02c0*/  @!P2 LDC.64 R40, c[0x0][0x3c8] ;  /* 0x0000f200ff28ab82 */ /* 0x000e220000000a00 */
[----:B------:R-:W-:Y:S02]  /*02d0*/  @!P2 IMAD R53, R57, 0x200, R2 ;  /* 0x000002003935a824 */ /* 0x000fe400078e0202 */
[----:B-1----:R-:W-:Y:S01]  /*02e0*/  @!P3 IMAD.WIDE.U32 R46, R9, 0x10, R4 ;  /* 0x00000010092eb825 */ /* 0x002fe200078e0004 */
[----:B------:R-:W-:Y:S02]  /*02f0*/  CS2R R4, SRZ ;  /* 0x0000000000047805 */ /* 0x000fe4000001ff00 */
[----:B------:R-:W-:Y:S01]  /*0300*/  CS2R R8, SRZ ;  /* 0x0000000000087805 */ /* 0x000fe2000001ff00 */
[----:B--2---:R-:W-:Y:S01]  /*0310*/  @!P2 IMAD.WIDE.U32 R50, R53, 0x10, R50 ;  /* 0x000000103532a825 */ /* 0x004fe200078e0032 */
[----:B------:R-:W5:Y:S04]  /*0320*/  @!P3 LDG.E.128 R16, desc[UR4][R46.64] ;  /* 0x000000042e10b981 */ /* 0x000f68000c1e1d00 */
[----:B------:R1:W5:Y:S01]  /*0330*/  @!P1 LDG.E.128 R4, desc[UR4][R32.64] ;  /* 0x0000000420049981 */ /* 0x000362000c1e1d00 */
[----:B------:R-:W-:-:S03]  /*0340*/  @!P0 IMAD R2, R57, 0x200, R0 ;  /* 0x0000020039028824 */ /* 0x000fc600078e0200 */
[----:B------:R2:W5:Y:S01]  /*0350*/  @!P1 LDG.E.128 R8, desc[UR4][R36.64] ;  /* 0x0000000424089981 */ /* 0x000562000c1e1d00 */
[----:B0-----:R-:W-:Y:S01]  /*0360*/  @!P2 IMAD.WIDE.U32 R40, R53, 0x10, R40 ;  /* 0x000000103528a825 */ /* 0x001fe200078e0028 */
[----:B-1----:R-:W-:-:S03]  /*0370*/  CS2R R32, SRZ ;  /* 0x0000000000207805 */ /* 0x002fc6000001ff00 */
[----:B------:R-:W-:Y:S01]  /*0380*/  @!P2 IMAD.WIDE.U32 R52, R53, 0x10, R20 ;  /* 0x000000103534a825 */ /* 0x000fe200078e0014 */
[----:B------:R-:W-:Y:S02]  /*0390*/  CS2R R20, SRZ ;  /* 0x0000000000147805 */ /* 0x000fe4000001ff00 */
[----:B--2---:R-:W-:Y:S01]  /*03a0*/  CS2R R36, SRZ ;  /* 0x0000000000247805 */ /* 0x004fe2000001ff00 */
[----:B------:R0:W5:Y:S01]  /*03b0*/  @!P2 LDG.E.128 R28, desc[UR4][R40.64] ;  /* 0x00000004281ca981 */ /* 0x000162000c1e1d00 */
[----:B------:R-:W-:Y:S02]  /*03c0*/  CS2R R46, SRZ ;  /* 0x00000000002e7805 */ /* 0x000fe4000001ff00 */
[----:B------:R-:W-:Y:S01]  /*03d0*/  CS2R R44, SRZ ;  /* 0x00000000002c7805 */ /* 0x000fe2000001ff00 */
[----:B------:R1:W5:Y:S01]  /*03e0*/  @!P3 LDG.E.128 R20, desc[UR4][R48.64] ;  /* 0x000000043014b981 */ /* 0x000362000c1e1d00 */
[----:B------:R-:W-:-:S03]  /*03f0*/  @!P0 IMAD.WIDE.U32 R60, R2, 0x10, R60 ;  /* 0x00000010023c8825 */ /* 0x000fc600078e003c */
[----:B------:R2:W5:Y:S01]  /*0400*/  @!P2 LDG.E.128 R32, desc[UR4][R50.64] ;  /* 0x000000043220a981 */ /* 0x000562000c1e1d00 */
[C---:B0-----:R-:W-:Y:S01]  /*0410*/  @!P0 IMAD.WIDE.U32 R40, R2.reuse, 0x10, R54 ;  /* 0x0000001002288825 */ /* 0x041fe200078e0036 */
[----:B------:R-:W-:Y:S02]  /*0420*/  CS2R R54, SRZ ;  /* 0x0000000000367805 */ /* 0x000fe4000001ff00 */
[----:B------:R0:W5:Y:S01]  /*0430*/  @!P2 LDG.E.128 R36, desc[UR4][R52.64] ;  /* 0x000000043424a981 */ /* 0x000162000c1e1d00 */
[----:B-1----:R-:W-:Y:S01]  /*0440*/  CS2R R48, SRZ ;  /* 0x0000000000307805 */ /* 0x002fe2000001ff00 */
[----:B----4-:R-:W-:Y:S02]  /*0450*/  @!P0 IMAD.WIDE.U32 R58, R2, 0x10, R58 ;  /* 0x00000010023a8825 */ /* 0x010fe400078e003a */
[----:B------:R-:W5:Y:S01]  /*0460*/  @!P0 LDG.E.128 R44, desc[UR4][R60.64] ;  /* 0x000000043c2c8981 */ /* 0x000f62000c1e1d00 */
[----:B--2---:R-:W-:Y:S02]  /*0470*/  CS2R R50, SRZ ;  /* 0x0000000000327805 */ /* 0x004fe4000001ff00 */
[----:B0-----:R-:W-:-:S04]  /*0480*/  CS2R R52, SRZ ;  /* 0x0000000000347805 */ /* 0x001fc8000001ff00 */
[----:B------:R-:W5:Y:S04]  /*0490*/  @!P0 LDG.E.128 R48, desc[UR4][R58.64] ;  /* 0x000000043a308981 */ /* 0x000f68000c1e1d00 */
[----:B------:R0:W5:Y:S01]  /*04a0*/  @!P0 LDG.E.128 R52, desc[UR4][R40.64] ;  /* 0x0000000428348981 */ /* 0x000162000c1e1d00 */
[----:B------:R-:W-:Y:S02]  /*04b0*/  ISETP.GE.AND P0, PT, R0, R3, PT ;  /* 0x000000030000720c */ /* 0x000fe40003f06270 */
[----:B------:R-:W-:Y:S02]  /*04c0*/  CS2R R26, SRZ ;  /* 0x00000000001a7805 */ /* 0x000fe4000001ff00 */
[----:B------:R-:W-:Y:S01]  /*04d0*/  CS2R R24, SRZ ;  /* 0x0000000000187805 */ /* 0x000fe2000001ff00 */
[----:B------:R-:W-:Y:S05]  /*04e0*/  BSSY.RECONVERGENT B0, `(.L_x_7158) ;  /* 0x0000049000007945 */ /* 0x000fea0003800200 */
[----:B------:R1:W5:Y:S01]  /*04f0*/  @!P3 LDG.E.128 R24, desc[UR4][R42.64] ;  /* 0x000000042a18b981 */ /* 0x000362000c1e1d00 */
[----:B0-----:R-:W-:-:S02]  /*0500*/  CS2R R40, SRZ ;  /* 0x0000000000287805 */ /* 0x001fc4000001ff00 */
[----:B-1----:R-:W-:Y:S01]  /*0510*/  CS2R R42, SRZ ;  /* 0x00000000002a7805 */ /* 0x002fe2000001ff00 */
[----:B------:R-:W-:Y:S06]  /*0520*/  @P0 BRA `(.L_x_7159) ;  /* 0x0000000400100947 */ /* 0x000fec0003800000 */
[----:B------:R-:W0:Y:S02]  /*0530*/  LDCU.128 UR8, c[0x0][0x3a0] ;  /* 0x00007400ff0877ac */ /* 0x000e240008000c00 */
[----:B0----5:R-:W0:-:S15]  /*0540*/  DMUL R40, R50, UR10 ;  /* 0x0000000a32287c28 */ /* 0x021e1e0008000000 */
        /* <DEDUP_REMOVED lines=15> */
[----:B------:R-:W0:-:S15]  /*0640*/  LDCU.128 UR8, c[0x0][0x390] ;  /* 0x00007200ff0877ac */ /* 0x000e1e0008000c00 */
[----:B------:R-:W-:-:S15]  /*0650*/  NOP ;  /* 0x0000000000007918 */ /* 0x000fde0000000000 */
[----:B------:R-:W-:-:S15]  /*0660*/  NOP ;  /* 0x0000000000007918 */ /* 0x000fde0000000000 */
[----:B------:R-:W-:-:S15]  /*0670*/  NOP ;  /* 0x0000000000007918 */ /* 0x000fde0000000000 */
[----:B------:R-:W-:-:S03]  /*0680*/  NOP ;  /* 0x0000000000007918 */ /* 0x000fc60000000000 */
[----:B0-----:R-:W0:-:S15]  /*0690*/  DMUL R42, R46, UR10 ;  /* 0x0000000a2e2a7c28 */ /* 0x001e1e0008000000 */
        /* <DEDUP_REMOVED lines=44> */
[----:B-12---:R0:W1:Y:S02]  /*0960*/  DADD R42, R44, R48 ;  /* 0x000000002c2a7229 */ /* 0x0060640000000030 */
.L_x_7159:
[----:B------:R-:W-:Y:S05]  /*0970*/  BSYNC.RECONVERGENT B0 ;  /* 0x0000000000007941 */ /* 0x000fea0003800200 */
.L_x_7158:
[----:B0----5:R-:W0:Y:S01]  /*0980*/  @!P0 LDC.64 R48, c[0x0][0x3c0] ;  /* 0x0000f000ff308b82 */ /* 0x021e220000000a00 */
[C---:B------:R-:W-:Y:S01]  /*0990*/  VIADD R46, R0.reuse, 0x80 ;  /* 0x00000080002e7836 */ /* 0x040fe20000000000 */
[----:B------:R-:W-:Y:S01]  /*09a0*/  BSSY.RECONVERGENT B0, `(.L_x_7160) ;  /* 0x0000050000007945 */ /* 0x000fe20003800200 */
[C---:B------:R-:W-:Y:S02]  /*09b0*/  VIADD R2, R0.reuse, 0x100 ;  /* 0x0000010000027836 */ /* 0x040fe40000000000 */
[----:B------:R-:W-:Y:S01]  /*09c0*/  VIADD R44, R0, 0x180 ;  /* 0x00000180002c7836 */ /* 0x000fe20000000000 */
[-C--:B------:R-:W-:Y:S01]  /*09d0*/  ISETP.GE.AND P1, PT, R46, R3.reuse, PT ;  /* 0x000000032e00720c */ /* 0x080fe20003f26270 */
[----:B------:R-:W-:Y:S01]  /*09e0*/  @!P0 IMAD R51, R57, 0x200, R0 ;  /* 0x0000020039338824 */ /* 0x000fe200078e0200 */
[-C--:B------:R-:W-:Y:S01]  /*09f0*/  ISETP.GE.AND P2, PT, R2, R3.reuse, PT ;  /* 0x000000030200720c */ /* 0x080fe20003f46270 */
[----:B------:R-:W-:Y:S01]  /*0a00*/  @!P0 IMAD.MOV.U32 R0, RZ, RZ, R46 ;  /* 0x000000ffff008224 */ /* 0x000fe200078e002e */
[----:B------:R-:W-:-:S02]  /*0a10*/  ISETP.GE.AND P3, PT, R44, R3, PT ;  /* 0x000000032c00720c */ /* 0x000fc40003f66270 */
[----:B------:R-:W-:Y:S02]  /*0a20*/  CS2R R46, SRZ ;  /* 0x00000000002e7805 */ /* 0x000fe4000001ff00 */
[----:B------:R-:W-:Y:S02]  /*0a30*/  CS2R R44, SRZ ;  /* 0x00000000002c7805 */ /* 0x000fe4000001ff00 */
[----:B------:R-:W-:-:S03]  /*0a40*/  ISETP.GE.AND P4, PT, R0, R3, PT ;  /* 0x000000030000720c */ /* 0x000fc60003f86270 */
[----:B------:R-:W-:Y:S10]  /*0a50*/  @P1 BRA `(.L_x_7161) ;  /* 0x0000000400101947 */ /* 0x000ff40003800000 */
[----:B------:R-:W2:Y:S01]  /*0a60*/  LDCU.128 UR8, c[0x0][0x390] ;  /* 0x00007200ff0877ac */ /* 0x000ea20008000c00 */
[----:B------:R-:W3:Y:S01]  /*0a70*/  LDCU.128 UR12, c[0x0][0x3a0] ;  /* 0x00007400ff0c77ac */ /* 0x000ee20008000c00 */
[----:B--2---:R-:W-:-:S15]  /*0a80*/  DMUL R44, R6, UR10 ;  /* 0x0000000a062c7c28 */ /* 0x004fde0008000000 */
[----:B------:R-:W-:-:S15]  /*0a90*/  NOP ;  /* 0x0000000000007918 */ /* 0x000fde0000000000 */
[----:B------:R-:W-:-:S15]  /*0aa0*/  NOP ;  /* 0x0000000000007918 */ /* 0x000fde0000000000 */
[----:B------:R-:W-:-:S15]  /*0ab0*/  NOP ;  /* 0x0000000000007918 */ /* 0x000fde0000000000 */
[----:B------:R-:W-:-:S04]  /*0ac0*/  NOP ;  /* 0x0000000000007918 */ /* 0x000fc80000000000 */
[----:B---3--:R-:W2:-:S15]  /*0ad0*/  DMUL R52, R10, UR12 ;  /* 0x0000000c0a347c28 */ /* 0x008e9e0008000000 */
[----:B------:R-:W-:-:S15]  /*0ae0*/  NOP ;  /* 0x0000000000007918 */ /* 0x000fde0000000000 */
[----:B------:R-:W-:-:S15]  /*0af0*/  NOP ;  /* 0x0000000000007918 */ /* 0x000fde0000000000 */
[----:B------:R-:W-:-:S15]  /*0b00*/  NOP ;  /* 0x0000000000007918 */ /* 0x000fde0000000000 */
[----:B------:R-:W-:-:S04]  /*0b10*/  NOP ;  /* 0x0000000000007918 */ /* 0x000fc80000000000 */
[----:B------:R-:W3:-:S15]  /*0b20*/  DMUL R6, R6, UR8 ;  /* 0x0000000806067c28 */ /* 0x000ede0008000000 */
[----:B------:R-:W-:-:S15]  /*0b30*/  NOP ;  /* 0x0000000000007918 */ /* 0x000fde0000000000 */
[----:B------:R-:W-:-:S15]  /*0b40*/  NOP ;  /* 0x0000000000007918 */ /* 0x000fde0000000000 */
[----:B------:R-:W-:-:S15]  /*0b50*/  NOP ;  /* 0x0000000000007918 */ /* 0x000fde0000000000 */
[----:B------:R-:W-:-:S04]  /*0b60*/  NOP ;  /* 0x0000000000007918 */ /* 0x000fc80000000000 */
[----:B--2---:R-:W2:-:S15]  /*0b70*/  DFMA R52, R8, UR14, R52 ;  /* 0x0000000e08347c2b */ /* 0x004e9e0008000034 */
        /* <DEDUP_REMOVED lines=9> */
[----:B---3--:R-:W-:-:S15]  /*0c10*/  DFMA R6, R4, UR10, R6 ;  /* 0x0000000a04067c2b */ /* 0x008fde0008000006 */
        /* <DEDUP_REMOVED lines=9> */
[----:B--2---:R-:W-:-:S15]  /*0cb0*/  DMUL R4, R52, R14 ;  /* 0x0000000e34047228 */ /* 0x004fde0000000000 */
[----:B------:R-:W-:-:S15]  /*0cc0*/  NOP ;  /* 0x0000000000007918 */ /* 0x000fde0000000000 */
[----:B------:R-:W-:-:S15]  /*0cd0*/  NOP ;  /* 0x0000000000007918 */ /* 0x000fde0000000000 */
[----:B------:R-:W-:-:S15]  /*0ce0*/  NOP ;  /* 0x0000000000007918 */ /* 0x000fde0000000000 */
[----:B------:R-:W-:-:S04]  /*0cf0*/  NOP ;  /* 0x0000000000007918 */ /* 0x000fc80000000000 */
[----:B---3--:R-:W2:-:S15]  /*0d00*/  DFMA R10, R8, UR12, -R46 ;  /* 0x0000000c080a7c2b */ /* 0x008e9e000800082e */
[----:B------:R-:W-:-:S15]  /*0d10*/  NOP ;  /* 0x0000000000007918 */ /* 0x000fde0000000000 */
[----:B------:R-:W-:-:S15]  /*0d20*/  NOP ;  /* 0x0000000000007918 */ /* 0x000fde0000000000 */
[----:B------:R-:W-:-:S15]  /*0d30*/  NOP ;  /* 0x0000000000007918 */ /* 0x000fde0000000000 */
[----:B------:R-:W-:-:S04]  /*0d40*/  NOP ;  /* 0x0000000000007918 */ /* 0x000fc80000000000 */
[----:B------:R-:W3:-:S15]  /*0d50*/  DMUL R52, R52, R12 ;  /* 0x0000000c34347228 */ /* 0x000ede0000000000 */
[----:B------:R-:W-:-:S15]  /*0d60*/  NOP ;  /* 0x0000000000007918 */ /* 0x000fde0000000000 */
[----:B------:R-:W-:-:S15]  /*0d70*/  NOP ;  /* 0x0000000000007918 */ /* 0x000fde0000000000 */
[----:B------:R-:W-:-:S15]  /*0d80*/  NOP ;  /* 0x0000000000007918 */ /* 0x000fde0000000000 */
[----:B------:R-:W-:-:S04]  /*0d90*/  NOP ;  /* 0x0000000000007918 */ /* 0x000fc80000000000 */
[----:B--2---:R-:W2:-:S15]  /*0da0*/  DFMA R4, R10, R12, -R4 ;  /* 0x0000000c0a04722b */ /* 0x004e9e0000000804 */
[----:B------:R-:W-:-:S15]  /*0db0*/  NOP ;  /* 0x0000000000007918 */ /* 0x000fde0000000000 */
[----:B------:R-:W-:-:S15]  /*0dc0*/  NOP ;  /* 0x0000000000007918 */ /* 0x000fde0000000000 */
[----:B------:R-:W-:-:S15]  /*0dd0*/  NOP ;  /* 0x0000000000007918 */ /* 0x000fde0000000000 */
[----:B------:R-:W-:-:S04]  /*0de0*/  NOP ;  /* 0x0000000000007918 */ /* 0x000fc80000000000 */
[----:B---3--:R-:W3:-:S15]  /*0df0*/  DFMA R52, R10, R14, R52 ;  /* 0x0000000e0a34722b */ /* 0x008ede0000000034 */
        /* <DEDUP_REMOVED lines=9> */
[----:B---34-:R2:W3:Y:S02]  /*0e90*/  DADD R46, R6, R52 ;  /* 0x00000000062e7229 */ /* 0x0184e40000000034 */
.L_x_7161:
[----:B------:R-:W-:Y:S05]  /*0ea0*/  BSYNC.RECONVERGENT B0 ;  /* 0x0000000000007941 */ /* 0x000fea0003800200 */
.L_x_7160:
[----:B------:R-:W-:Y:S01]  /*0eb0*/  BSSY.RECONVERGENT B0, `(.L_x_7162) ;  /* 0x0000048000007945 */ /* 0x000fe20003800200 */
[----:B--2---:R-:W-:Y:S02]  /*0ec0*/  CS2R R6, SRZ ;  /* 0x0000000000067805 */ /* 0x004fe4000001ff00 */
[----:B------:R-:W-:Y:S01]  /*0ed0*/  CS2R R4, SRZ ;  /* 0x0000000000047805 */ /* 0x000fe2000001ff00 */
[----:B------:R-:W-:Y:S06]  /*0ee0*/  @P2 BRA `(.L_x_7163) ;  /* 0x0000000400102947 */ /* 0x000fec0003800000 */
[----:B------:R-:W2:Y:S01]  /*0ef0*/  LDCU.128 UR12, c[0x0][0x3a0] ;  /* 0x00007400ff0c77ac */ /* 0x000ea20008000c00 */
[----:B------:R-:W4:Y:S01]  /*0f00*/  LDCU.128 UR8, c[0x0][0x390] ;  /* 0x00007200ff0877ac */ /* 0x000f220008000c00 */
[----:B--2---:R-:W-:-:S15]  /*0f10*/  DMUL R6, R22, UR14 ;  /* 0x0000000e16067c28 */ /* 0x004fde0008000000 */
        /* <DEDUP_REMOVED lines=14> */
[----:B----4-:R-:W-:-:S15]  /*1000*/  DMUL R4, R18, UR10 ;  /* 0x0000000a12047c28 */ /* 0x010fde0008000000 */
        /* <DEDUP_REMOVED lines=9> */
[----:B--2---:R-:W2:-:S15]  /*10a0*/  DMUL R8, R22, R26 ;  /* 0x0000001a16087228 */ /* 0x004e9e0000000000 */
        /* <DEDUP_REMOVED lines=14> */
[----:B--2---:R-:W-:-:S15]  /*1190*/  DFMA R8, R6, R24, -R8 ;  /* 0x000000180608722b */ /* 0x004fde0000000808 */
[----:B------:R-:W-:-:S15]  /*11a0*/  NOP ;  /* 0x0000000000007918 */ /* 0x000fde0000000000 */
[----:B------:R-:W-:-:S15]  /*11b0*/  NOP ;  /* 0x0000000000007918 */ /* 0x000fde0000000000 */
[----:B------:R-:W-:-:S15]  /*11c0*/  NOP ;  /* 0x0000000000007918 */ /* 0x000fde0000000000 */
[----:B------:R-:W-:-:S04]  /*11d0*/  NOP ;  /* 0x0000000000007918 */ /* 0x000fc80000000000 */
[----:B------:R-:W2:-:S15]  /*11e0*/  DFMA R4, R16, UR8, -R4 ;  /* 0x0000000810047c2b */ /* 0x000e9e0008000804 */
        /* <DEDUP_REMOVED lines=14> */
[----:B--2---:R2:W0:-:S15]  /*12d0*/  DADD R4, R4, R8 ;  /* 0x0000000004047229 */ /* 0x00441e0000000008 */
[----:B------:R-:W-:-:S15]  /*12e0*/  NOP ;  /* 0x0000000000007918 */ /* 0x000fde0000000000 */
[----:B------:R-:W-:-:S15]  /*12f0*/  NOP ;  /* 0x0000000000007918 */ /* 0x000fde0000000000 */
[----:B------:R-:W-:-:S15]  /*1300*/  NOP ;  /* 0x0000000000007918 */ /* 0x000fde0000000000 */
[----:B------:R-:W-:-:S04]  /*1310*/  NOP ;  /* 0x0000000000007918 */ /* 0x000fc80000000000 */
[----:B0---4-:R2:W4:Y:S02]  /*1320*/  DADD R6, R18, R6 ;  /* 0x0000000012067229 */ /* 0x0115240000000006 */
.L_x_7163:
[----:B------:R-:W-:Y:S05]  /*1330*/  BSYNC.RECONVERGENT B0 ;  /* 0x0000000000007941 */ /* 0x000fea0003800200 */
.L_x_7162:
[----:B------:R-:W-:Y:S01]  /*1340*/  BSSY.RECONVERGENT B0, `(.L_x_7164) ;  /* 0x0000049000007945 */ /* 0x000fe20003800200 */
[----:B0-----:R-:W-:Y:S01]  /*1350*/  @!P0 IMAD.WIDE.U32 R48, R51, 0x10, R48 ;  /* 0x0000001033308825 */ /* 0x001fe200078e0030 */
[----:B------:R-:W-:Y:S02]  /*1360*/  CS2R R10, SRZ ;  /* 0x00000000000a7805 */ /* 0x000fe4000001ff00 */
[----:B--2---:R-:W-:Y:S01]  /*1370*/  CS2R R8, SRZ ;  /* 0x0000000000087805 */ /* 0x004fe2000001ff00 */
[----:B------:R-:W-:Y:S06]  /*1380*/  @P3 BRA `(.L_x_7165) ;  /* 0x0000000400103947 */ /* 0x000fec0003800000 */
[----:B------:R-:W0:Y:S01]  /*1390*/  LDCU.128 UR12, c[0x0][0x3a0] ;  /* 0x00007400ff0c77ac */ /* 0x000e220008000c00 */
[----:B------:R-:W2:Y:S01]  /*13a0*/  LDCU.128 UR8, c[0x0][0x390] ;  /* 0x00007200ff0877ac */ /* 0x000ea20008000c00 */
[----:B0-----:R-:W-:-:S15]  /*13b0*/  DMUL R10, R34, UR14 ;  /* 0x0000000e220a7c28 */ /* 0x001fde0008000000 */
        /* <DEDUP_REMOVED lines=9> */
[----:B0-----:R-:W0:-:S15]  /*1450*/  DFMA R34, R32, UR14, R34 ;  /* 0x0000000e20227c2b */ /* 0x001e1e0008000022 */
[----:B------:R-:W-:-:S15]  /*1460*/  NOP ;  /* 0x0000000000007918 */ /* 0x000fde0000000000 */
[----:B------:R-:W-:-:S15]  /*1470*/  NOP ;  /* 0x0000000000007918 */ /* 0x000fde0000000000 */
[----:B------:R-:W-:-:S15]  /*1480*/  NOP ;  /* 0x0000000000007918 */ /* 0x000fde0000000000 */
[----:B------:R-:W-:-:S04]  /*1490*/  NOP ;  /* 0x0000000000007918 */ /* 0x000fc80000000000 */
[----:B--2---:R-:W-:-:S15]  /*14a0*/  DMUL R8, R30, UR10 ;  /* 0x0000000a1e087c28 */ /* 0x004fde0008000000 */
        /* <DEDUP_REMOVED lines=24> */
[----:B0-----:R-:W-:-:S15]  /*1630*/  DFMA R12, R10, R36, -R12 ;  /* 0x000000240a0c722b */ /* 0x001fde000000080c */
[----:B------:R-:W-:-:S15]  /*1640*/  NOP ;  /* 0x0000000000007918 */ /* 0x000fde0000000000 */
[----:B------:R-:W-:-:S15]  /*1650*/  NOP ;  /* 0x0000000000007918 */ /* 0x000fde0000000000 */
[----:B------:R-:W-:-:S15]  /*1660*/  NOP ;  /* 0x0000000000007918 */ /* 0x000fde0000000000 */
[----:B------:R-:W-:-:S04]  /*1670*/  NOP ;  /* 0x0000000000007918 */ /* 0x000fc80000000000 */
[----:B------:R-:W0:-:S15]  /*1680*/  DFMA R8, R28, UR8, -R8 ;  /* 0x000000081c087c2b */ /* 0x000e1e0008000808 */
[----:B------:R-:W-:-:S15]  /*1690*/  NOP ;  /* 0x0000000000007918 */ /* 0x000fde0000000000 */
[----:B------:R-:W-:-:S15]  /*16a0*/  NOP ;  /* 0x0000000000007918 */ /* 0x000fde0000000000 */
[----:B------:R-:W-:-:S15]  /*16b0*/  NOP ;  /* 0x0000000000007918 */ /* 0x000fde0000000000 */
[----:B------:R-:W-:-:S04]  /*16c0*/  NOP ;  /* 0x0000000000007918 */ /* 0x000fc80000000000 */
[----:B--2---:R-:W-:-:S15]  /*16d0*/  DFMA R30, R28, UR10, R30 ;  /* 0x0000000a1c1e7c2b */ /* 0x004fde000800001e */
[----:B------:R-:W-:-:S15]  /*16e0*/  NOP ;  /* 0x0000000000007918 */ /* 0x000fde0000000000 */
[----:B------:R-:W-:-:S15]  /*16f0*/  NOP ;  /* 0x0000000000007918 */ /* 0x000fde0000000000 */
[----:B------:R-:W-:-:S15]  /*1700*/  NOP ;  /* 0x0000000000007918 */ /* 0x000fde0000000000 */
[----:B------:R-:W-:-:S04]  /*1710*/  NOP ;  /* 0x0000000000007918 */ /* 0x000fc80000000000 */
[----:B-----5:R-:W2:-:S15]  /*1720*/  DFMA R10, R10, R38, R34 ;  /* 0x000000260a0a722b */ /* 0x020e9e0000000022 */
[----:B------:R-:W-:-:S15]  /*1730*/  NOP ;  /* 0x0000000000007918 */ /* 0x000fde0000000000 */
[----:B------:R-:W-:-:S15]  /*1740*/  NOP ;  /* 0x0000000000007918 */ /* 0x000fde0000000000 */
[----:B------:R-:W-:-:S15]  /*1750*/  NOP ;  /* 0x0000000000007918 */ /* 0x000fde0000000000 */
[----:B------:R-:W-:-:S04]  /*1760*/  NOP ;  /* 0x0000000000007918 */ /* 0x000fc80000000000 */
[----:B0-----:R0:W0:-:S15]  /*1770*/  DADD R8, R8, R12 ;  /* 0x0000000008087229 */ /* 0x00101e000000000c */
[----:B------:R-:W-:-:S15]  /*1780*/  NOP ;  /* 0x0000000000007918 */ /* 0x000fde0000000000 */
[----:B------:R-:W-:-:S15]  /*1790*/  NOP ;  /* 0x0000000000007918 */ /* 0x000fde0000000000 */
[----:B------:R-:W-:-:S15]  /*17a0*/  NOP ;  /* 0x0000000000007918 */ /* 0x000fde0000000000 */
[----:B------:R-:W-:-:S04]  /*17b0*/  NOP ;  /* 0x0000000000007918 */ /* 0x000fc80000000000 */
[----:B--2---:R2:W0:Y:S02]  /*17c0*/  DADD R10, R30, R10 ;  /* 0x000000001e0a7229 */ /* 0x004424000000000a */
.L_x_7165:
[----:B------:R-:W-:Y:S05]  /*17d0*/  BSYNC.RECONVERGENT B0 ;  /* 0x0000000000007941 */ /* 0x000fea0003800200 */
.L_x_7164:
[----:B-1----:R1:W-:Y:S01]  /*17e0*/  @!P0 STG.E.128 desc[UR4][R48.64], R40 ;  /* 0x0000002830008986 */ /* 0x0023e2000c101d04 */
[----:B------:R-:W-:Y:S04]  /*17f0*/  BSSY.RECONVERGENT B0, `(.L_x_7166) ;  /* 0x000000c000007945 */ /* 0x000fe80003800200 */
[----:B------:R-:W-:Y:S05]  /*1800*/  @P4 BRA `(.L_x_7167) ;  /* 0x0000000000284947 */ /* 0x000fea0003800000 */
[----:B0-----:R-:W0:Y:S01]  /*1810*/  LDC.64 R12, c[0x0][0x3c0] ;  /* 0x0000f000ff0c7b82 */ /* 0x001e220000000a00 */
[----:B------:R-:W-:Y:S02]  /*1820*/  IMAD R15, R57, 0x200, R0 ;  /* 0x00000200390f7824 */ /* 0x000fe400078e0200 */
[----:B------:R-:W-:-:S05]  /*1830*/  VIADD R0, R0, 0x80 ;  /* 0x0000008000007836 */ /* 0x000fca0000000000 */
[----:B------:R-:W-:-:S13]  /*1840*/  ISETP.GE.AND P0, PT, R0, R3, PT ;  /* 0x000000030000720c */ /* 0x000fda0003f06270 */
[----:B------:R-:W-:Y:S02]  /*1850*/  @!P0 IMAD R17, R57, 0x200, R0 ;  /* 0x0000020039118824 */ /* 0x000fe400078e0200 */
[----:B------:R-:W-:Y:S02]  /*1860*/  @!P0 VIADD R0, R0, 0x80 ;  /* 0x0000008000008836 */ /* 0x000fe40000000000 */
[----:B0-----:R-:W-:-:S04]  /*1870*/  IMAD.WIDE.U32 R14, R15, 0x10, R12 ;  /* 0x000000100f0e7825 */ /* 0x001fc800078e000c */
[----:B------:R-:W-:Y:S01]  /*1880*/  @!P0 IMAD.WIDE.U32 R12, R17, 0x10, R12 ;  /* 0x00000010110c8825 */ /* 0x000fe200078e000c */
[----:B---3--:R0:W-:Y:S04]  /*1890*/  STG.E.128 desc[UR4][R14.64], R44 ;  /* 0x0000002c0e007986 */ /* 0x0081e8000c101d04 */
[----:B----4-:R0:W-:Y:S02]  /*18a0*/  @!P0 STG.E.128 desc[UR4][R12.64], R4 ;  /* 0x000000040c008986 */ /* 0x0101e4000c101d04 */
.L_x_7167:
[----:B------:R-:W-:Y:S05]  /*18b0*/  BSYNC.RECONVERGENT B0 ;  /* 0x0000000000007941 */ /* 0x000fea0003800200 */
.L_x_7166:
[----:B------:R-:W-:-:S13]  /*18c0*/  ISETP.GE.AND P0, PT, R0, R3, PT ;  /* 0x000000030000720c */ /* 0x000fda0003f06270 */
[----:B------:R-:W-:Y:S05]  /*18d0*/  @P0 EXIT ;  /* 0x000000000000094d */ /* 0x000fea0003800000 */
[----:B------:R-:W5:Y:S01]  /*18e0*/  LDC.64 R2, c[0x0][0x3c0] ;  /* 0x0000f000ff027b82 */ /* 0x000f620000000a00 */
[----:B------:R-:W-:-:S04]  /*18f0*/  IMAD R57, R57, 0x200, R0 ;  /* 0x0000020039397824 */ /* 0x000fc800078e0200 */
[----:B-----5:R-:W-:-:S05]  /*1900*/  IMAD.WIDE.U32 R2, R57, 0x10, R2 ;  /* 0x0000001039027825 */ /* 0x020fca00078e0002 */
[----:B0-----:R-:W-:Y:S01]  /*1910*/  STG.E.128 desc[UR4][R2.64], R8 ;  /* 0x0000000802007986 */ /* 0x001fe2000c101d04 */
[----:B------:R-:W-:Y:S05]  /*1920*/  EXIT ;  /* 0x000000000000794d */ /* 0x000fea0003800000 */
.L_x_7168:
        /* <DEDUP_REMOVED lines=13> */
.L_x_23524:


//--------------------- .text._ZN2at6native29vectorized_elementwise_kernelILi2EZZZNS0_54_GLOBAL__N__d8c5977b_16_LinearAlgebra_cu_9e10b42f_324316addr_kernel_cudaERNS_14TensorIteratorERKN3c106ScalarES8_ENKUlvE_clEvENKUlvE6_clEvEUlNS5_7complexIdEESC_SC_E0_St5arrayIPcLm4EEEEviT0_T1_ --------------------------
	.section	.text._ZN2at6native29vectorized_elementwise_kernelILi2EZZZNS0_54_GLOBAL__N__d8c5977b_16_LinearAlgebra_cu_9e10b42f_324316addr_kernel_cudaERNS_14TensorIteratorERKN3c106ScalarES8_ENKUlvE_clEvENKUlvE6_clEvEUlNS5_7complexIdEESC_SC_E0_St5arrayIPcLm4EEEEviT0_T1_,"ax",@progbits
	.align	128
        .global         _ZN2at6native29vectorized_elementwise_kernelILi2EZZZNS0_54_GLOBAL__N__d8c5977b_16_LinearAlgebra_cu_9e10b42f_324316addr_kernel_cudaERNS_14TensorIteratorERKN3c106ScalarES8_ENKUlvE_clEvENKUlvE6_clEvEUlNS5_7complexIdEESC_SC_E0_St5arrayIPcLm4EEEEviT0_T1_
        .type           _ZN2at6native29vectorized_elementwise_kernelILi2EZZZNS0_54_GLOBAL__N__d8c5977b_16_LinearAlgebra_cu_9e10b42f_324316addr_kernel_cudaERNS_14TensorIteratorERKN3c106ScalarES8_ENKUlvE_clEvENKUlvE6_clEvEUlNS5_7complexIdEESC_SC_E0_St5arrayIPcLm4EEEEviT0_T1_,@function
        .size           _ZN2at6native29vectorized_elementwise_kernelILi2EZZZNS0_54_GLOBAL__N__d8c5977b_16_LinearAlgebra_cu_9e10b42f_324316addr_kernel_cudaERNS_14TensorIteratorERKN3c106ScalarES8_ENKUlvE_clEvENKUlvE6_clEvEUlNS5_7complexIdEESC_SC_E0_St5arrayIPcLm4EEEEviT0_T1_,(.L_x_23525 - _ZN2at6native29vectorized_elementwise_kernelILi2EZZZNS0_54_GLOBAL__N__d8c5977b_16_LinearAlgebra_cu_9e10b42f_324316addr_kernel_cudaERNS_14TensorIteratorERKN3c106ScalarES8_ENKUlvE_clEvENKUlvE6_clEvEUlNS5_7complexIdEESC_SC_E0_St5arrayIPcLm4EEEEviT0_T1_)
        .other          _ZN2at6native29vectorized_elementwise_kernelILi2EZZZNS0_54_GLOBAL__N__d8c5977b_16_LinearAlgebra_cu_9e10b42f_324316addr_kernel_cudaERNS_14TensorIteratorERKN3c106ScalarES8_ENKUlvE_clEvENKUlvE6_clEvEUlNS5_7complexIdEESC_SC_E0_St5arrayIPcLm4EEEEviT0_T1_,@"STO_CUDA_ENTRY STV_DEFAULT"
_ZN2at6native29vectorized_elementwise_kernelILi2EZZZNS0_54_GLOBAL__N__d8c5977b_16_LinearAlgebra_cu_9e10b42f_324316addr_kernel_cudaERNS_14TensorIteratorERKN3c106ScalarES8_ENKUlvE_clEvENKUlvE6_clEvEUlNS5_7complexIdEESC_SC_E0_St5arrayIPcLm4EEEEviT0_T1_:
.text._ZN2at6native29vectorized_elementwise_kernelILi2EZZZNS0_54_GLOBAL__N__d8c5977b_16_LinearAlgebra_cu_9e10b42f_324316addr_kernel_cudaERNS_14TensorIteratorERKN3c106ScalarES8_ENKUlvE_clEvENKUlvE6_clEvEUlNS5_7complexIdEESC_SC_E0_St5arrayIPcLm4EEEEviT0_T1_:
        /* <DEDUP_REMOVED lines=8> */
[----:B------:R-:W1:Y:S01]  /*0080*/  LDC.64 R6, c[0x0][0x3d0] ;  /* 0x0000f400ff067b82 */ /* 0x000e620000000a00 */
[----:B------:R-:W-:Y:S02]  /*0090*/  CS2R R86, SRZ ;  /* 0x0000000000567805 */ /* 0x000fe4000001ff00 */
[----:B------:R-:W-:Y:S02]  /*00a0*/  CS2R R84, SRZ ;  /* 0x0000000000547805 */ /* 0x000fe4000001ff00 */
[----:B------:R-:W-:Y:S02]  /*00b0*/  CS2R R82, SRZ ;  /* 0x0000000000527805 */ /* 0x000fe4000001ff00 */
[----:B------:R-:W-:Y:S02]  /*00c0*/  CS2R R80, SRZ ;  /* 0x0000000000507805 */ /* 0x000fe4000001ff00 */
[----:B------:R-:W-:-:S02]  /*00d0*/  CS2R R78, SRZ ;  /* 0x00000000004e7805 */ /* 0x000fc4000001ff00 */
[----:B------:R-:W-:Y:S01]  /*00e0*/  CS2R R76, SRZ ;  /* 0x00000000004c7805 */ /* 0x000fe2000001ff00 */
[----:B------:R-:W2:Y:S08]  /*00f0*/  LDC.64 R8, c[0x0][0x3d8] ;  /* 0x0000f600ff087b82 */ /* 0x000eb00000000a00 */
[----:B------:R-:W3:Y:S08]  /*0100*/  LDC.64 R20, c[0x0][0x3d0] ;  /* 0x0000f400ff147b82 */ /* 0x000ef00000000a00 */
[----:B------:R-:W4:Y:S01]  /*0110*/  LDC.64 R14, c[0x0][0x3d0] ;  /* 0x0000f400ff0e7b82 */ /* 0x000f220000000a00 */
[----:B0-----:R-:W-:Y:S01]  /*0120*/  ISETP.GE.U32.AND P6, PT, R0, R3, PT ;  /* 0x000000030000720c */ /* 0x001fe20003fc6070 */
[----:B------:R-:W-:-:S06]  /*0130*/  IMAD.MOV.U32 R30, RZ, RZ, R0 ;  /* 0x000000ffff1e7224 */ /* 0x000fcc00078e0000 */
[----:B------:R-:W0:Y:S08]  /*0140*/  LDC.64 R24, c[0x0][0x3d0] ;  /* 0x0000f400ff187b82 */ /* 0x000e300000000a00 */
[----:B------:R-:W0:Y:S01]  /*0150*/  LDC.64 R16, c[0x0][0x3d8] ;  /* 0x0000f600ff107b82 */ /* 0x000e220000000a00 */
[----:B------:R-:W-:Y:S02]  /*0160*/  @!P6 IMAD R2, R97, 0x400, R30 ;  /* 0x000004006102e824 */ /* 0x000fe400078e021e */
[----:B------:R-:W-:-:S05]  /*0170*/  @!P6 VIADD R30, R30, 0x80 ;  /* 0x000000801e1ee836 */ /* 0x000fca0000000000 */
[----:B------:R-:W0:Y:S01]  /*0180*/  LDC.64 R22, c[0x0][0x3d8] ;  /* 0x0000f600ff167b82 */ /* 0x000e220000000a00 */
[----:B------:R-:W-:-:S07]  /*0190*/  ISETP.GE.U32.AND P5, PT, R30, R3, PT ;  /* 0x000000031e00720c */ /* 0x000fce0003fa6070 */
[----:B------:R-:W0:Y:S06]  /*01a0*/  LDC.64 R94, c[0x0][0x3d0] ;  /* 0x0000f400ff5e7b82 */ /* 0x000e2c0000000a00 */
[----:B------:R-:W-:Y:S02]  /*01b0*/  @!P5 IMAD R11, R97, 0x400, R30 ;  /* 0x00000400610bd824 */ /* 0x000fe400078e021e */
[----:B------:R-:W3:Y:S01]  /*01c0*/  @!P5 LDC.64 R4, c[0x0][0x3c8] ;  /* 0x0000f200ff04db82 */ /* 0x000ee20000000a00 */
[----:B------:R-:W-:Y:S02]  /*01d0*/  @!P5 VIADD R30, R30, 0x80 ;  /* 0x000000801e1ed836 */ /* 0x000fe40000000000 */
[----:B-1----:R-:W-:-:S03]  /*01e0*/  @!P5 IMAD.WIDE.U32 R6, R11, 0x10, R6 ;  /* 0x000000100b06d825 */ /* 0x002fc600078e0006 */
[----:B------:R-:W-:Y:S01]  /*01f0*/  ISETP.GE.U32.AND P4, PT, R30, R3, PT ;  /* 0x000000031e00720c */ /* 0x000fe20003f86070 */
[----:B--2---:R-:W-:Y:S01]  /*0200*/  @!P5 IMAD.WIDE.U32 R8, R11, 0x10, R8 ;  /* 0x000000100b08d825 */ /* 0x004fe200078e0008 */
[----:B------:R1:W5:Y:S01]  /*0210*/  @!P5 LDG.E.128 R80, desc[UR4][R6.64] ;  /* 0x000000040650d981 */ /* 0x000362000c1e1d00 */
[----:B------:R-:W2:Y:S03]  /*0220*/  LDC.64 R98, c[0x0][0x3d8] ;  /* 0x0000f600ff627b82 */ /* 0x000ea60000000a00 */
[----:B------:R-:W5:Y:S05]  /*0230*/  @!P5 LDG.E.128 R76, desc[UR4][R8.64] ;  /* 0x00000004084cd981 */ /* 0x000f6a000c1e1d00 */
[----:B------:R-:W2:Y:S02]  /*0240*/  LDC.64 R100, c[0x0][0x3d0] ;  /* 0x0000f400ff647b82 */ /* 0x000ea40000000a00 */
[----:B------:R-:W-:-:S02]  /*0250*/  @!P4 IMAD R31, R97, 0x400, R30 ;  /* 0x00000400611fc824 */ /* 0x000fc400078e021e */
[----:B------:R-:W-:Y:S02]  /*0260*/  @!P4 VIADD R30, R30, 0x80 ;  /* 0x000000801e1ec836 */ /* 0x000fe40000000000 */
[----:B---3--:R-:W-:Y:S02]  /*0270*/  @!P5 IMAD.WIDE.U32 R4, R11, 0x10, R4 ;  /* 0x000000100b04d825 */ /* 0x008fe400078e0004 */
[----:B-1----:R-:W1:Y:S01]  /*0280*/  LDC.64 R6, c[0x0][0x3d8] ;  /* 0x0000f600ff067b82 */ /* 0x002e620000000a00 */
[----:B------:R-:W-:Y:S02]  /*0290*/  ISETP.GE.U32.AND P3, PT, R30, R3, PT ;  /* 0x000000031e00720c */ /* 0x000fe40003f66070 */
[----:B------:R3:W5:Y:S05]  /*02a0*/  @!P5 LDG.E.128 R84, desc[UR4][R4.64] ;  /* 0x000000040454d981 */ /* 0x00076a000c1e1d00 */
[----:B------:R-:W4:Y:S06]  /*02b0*/  @!P4 LDC.64 R10, c[0x0][0x3c8] ;  /* 0x0000f200ff0acb82 */ /* 0x000f2c0000000a00 */
[----:B------:R-:W-:-:S02]  /*02c0*/  @!P3 IMAD R33, R97, 0x400, R30 ;  /* 0x000004006121b824 */ /* 0x000fc400078e021e */
[----:B------:R-:W-:Y:S01]  /*02d0*/  @!P3 VIADD R30, R30, 0x80 ;  /* 0x000000801e1eb836 */ /* 0x000fe20000000000 */
[----:B------:R-:W0:Y:S04]  /*02e0*/  @!P3 LDC.64 R18, c[0x0][0x3c8] ;  /* 0x0000f200ff12bb82 */ /* 0x000e280000000a00 */
[----:B------:R-:W-:-:S04]  /*02f0*/  ISETP.GE.U32.AND P2, PT, R30, R3, PT ;  /* 0x000000031e00720c */ /* 0x000fc80003f46070 */
[----:B------:R-:W2:Y:S08]  /*0300*/  LDC.64 R102, c[0x0][0x3d8] ;  /* 0x0000f600ff667b82 */ /* 0x000eb00000000a00 */
[----:B------:R-:W2:Y:S01]  /*0310*/  @!P6 LDC.64 R108, c[0x0][0x3c8] ;  /* 0x0000f200ff6ceb82 */ /* 0x000ea20000000a00 */
[----:B------:R-:W-:Y:S02]  /*0320*/  @!P2 IMAD R35, R97, 0x400, R30 ;  /* 0x000004006123a824 */ /* 0x000fe400078e021e */
[----:B------:R-:W-:-:S05]  /*0330*/  @!P2 VIADD R30, R30, 0x80 ;  /* 0x000000801e1ea836 */ /* 0x000fca0000000000 */
[----:B------:R-:W-:Y:S01]  /*0340*/  ISETP.GE.U32.AND P1, PT, R30, R3, PT ;  /* 0x000000031e00720c */ /* 0x000fe20003f26070 */
[----:B---3--:R-:W3:Y:S08]  /*0350*/  @!P2 LDC.64 R4, c[0x0][0x3c8] ;  /* 0x0000f200ff04ab82 */ /* 0x008ef00000000a00 */
[----:B------:R-:W2:Y:S04]  /*0360*/  LDC.64 R110, c[0x0][0x3d0] ;  /* 0x0000f400ff6e7b82 */ /* 0x000ea80000000a00 */
[----:B------:R-:W-:-:S02]  /*0370*/  @!P1 IMAD R37, R97, 0x400, R30 ;  /* 0x0000040061259824 */ /* 0x000fc400078e021e */
[----:B------:R-:W-:Y:S02]  /*0380*/  @!P1 VIADD R30, R30, 0x80 ;  /* 0x000000801e1e9836 */ /* 0x000fe40000000000 */
[----:B------:R-:W2:Y:S03]  /*0390*/  @!P1 LDC.64 R26, c[0x0][0x3c8] ;  /* 0x0000f200ff1a9b82 */ /* 0x000ea60000000a00 */
[----:B------:R-:W-:-:S05]  /*03a0*/  ISETP.GE.U32.AND P0, PT, R30, R3, PT ;  /* 0x000000031e00720c */ /* 0x000fca0003f06070 */
[----:B------:R-:W2:Y:S08]  /*03b0*/  LDC.64 R112, c[0x0][0x3d8] ;  /* 0x0000f600ff707b82 */ /* 0x000eb00000000a00 */
[----:B------:R-:W-:Y:S01]  /*03c0*/  @!P0 IMAD R39, R97, 0x400, R30 ;  /* 0x0000040061278824 */ /* 0x000fe200078e021e */
[----:B------:R-:W2:Y:S01]  /*03d0*/  @!P0 LDC.64 R28, c[0x0][0x3c8] ;  /* 0x0000f200ff1c8b82 */ /* 0x000ea20000000a00 */
[----:B------:R-:W-:-:S05]  /*03e0*/  @!P0 VIADD R30, R30, 0x80 ;  /* 0x000000801e1e8836 */ /* 0x000fca0000000000 */
[----:B------:R-:W-:Y:S02]  /*03f0*/  ISETP.GE.U32.AND P5, PT, R30, R3, PT ;  /* 0x000000031e00720c */ /* 0x000fe40003fa6070 */
[----:B------:R-:W2:Y:S08]  /*0400*/  LDC.64 R88, c[0x0][0x3d0] ;  /* 0x0000f400ff587b82 */ /* 0x000eb00000000a00 */
[----:B------:R-:W2:Y:S08]  /*0410*/  LDC.64 R90, c[0x0][0x3d8] ;  /* 0x0000f600ff5a7b82 */ /* 0x000eb00000000a00 */
[----:B------:R-:W2:Y:S01]  /*0420*/  @!P5 LDC.64 R92, c[0x0][0x3c8] ;  /* 0x0000f200ff5cdb82 */ /* 0x000ea20000000a00 */
[----:B----4-:R-:W-:Y:S01]  /*0430*/  @!P4 IMAD.WIDE.U32 R12, R31, 0x10, R10 ;  /* 0x000000101f0cc825 */ /* 0x010fe200078e000a */
[----:B------:R-:W-:-:S02]  /*0440*/  CS2R R74, SRZ ;  /* 0x00000000004a7805 */ /* 0x000fc4000001ff00 */
[----:B------:R-:W-:Y:S02]  /*0450*/  CS2R R72, SRZ ;  /* 0x0000000000487805 */ /* 0x000fe4000001ff00 */
[----:B------:R-:W-:Y:S01]  /*0460*/  CS2R R70, SRZ ;  /* 0x0000000000467805 */ /* 0x000fe2000001ff00 */
[----:B------:R-:W-:Y:S01]  /*0470*/  @!P3 IMAD.WIDE.U32 R10, R33, 0x10, R20 ;  /* 0x00000010210ab825 */ /* 0x000fe200078e0014 */
[----:B------:R-:W-:Y:S02]  /*0480*/  CS2R R68, SRZ ;  /* 0x0000000000447805 */ /* 0x000fe4000001ff00 */
[----:B------:R-:W-:Y:S02]  /*0490*/  CS2R R62, SRZ ;  /* 0x00000000003e7805 */ /* 0x000fe4000001ff00 */
[----:B------:R-:W-:Y:S02]  /*04a0*/  CS2R R60, SRZ ;  /* 0x00000000003c7805 */ /* 0x000fe4000001ff00 */
[----:B------:R-:W-:-:S02]  /*04b0*/  CS2R R58, SRZ ;  /* 0x00000000003a7805 */ /* 0x000fc4000001ff00 */
[----:B------:R-:W-:Y:S01]  /*04c0*/  CS2R R56, SRZ ;  /* 0x0000000000387805 */ /* 0x000fe2000001ff00 */
[----:B------:R-:W-:Y:S01]  /*04d0*/  @!P4 IMAD.WIDE.U32 R14, R31, 0x10, R14 ;  /* 0x000000101f0ec825 */ /* 0x000fe200078e000e */
[----:B------:R-:W5:Y:S03]  /*04e0*/  @!P4 LDG.E.128 R72, desc[UR4][R12.64] ;  /* 0x000000040c48c981 */ /* 0x000f66000c1e1d00 */
[----:B0-----:R-:W-:Y:S01]  /*04f0*/  @!P3 IMAD.WIDE.U32 R8, R33, 0x10, R18 ;  /* 0x000000102108b825 */ /* 0x001fe200078e0012 */
[----:B------:R0:W5:Y:S03]  /*0500*/  @!P4 LDG.E.128 R68, desc[UR4][R14.64] ;  /* 0x000000040e44c981 */ /* 0x000166000c1e1d00 */
[----:B------:R-:W-:Y:S01]  /*0510*/  @!P2 IMAD.WIDE.U32 R20, R35, 0x10, R24 ;  /* 0x000000102314a825 */ /* 0x000fe200078e0018 */
[----:B------:R4:W5:Y:S03]  /*0520*/  @!P3 LDG.E.128 R60, desc[UR4][R8.64] ;  /* 0x00000004083cb981 */ /* 0x000966000c1e1d00 */
[----:B------:R-:W-:Y:S01]  /*0530*/  @!P5 IMAD R25, R97, 0x400, R30 ;  /* 0x000004006119d824 */ /* 0x000fe200078e021e */
[----:B------:R4:W5:Y:S01]  /*0540*/  @!P3 LDG.E.128 R56, desc[UR4][R10.64] ;  /* 0x000000040a38b981 */ /* 0x000962000c1e1d00 */
[----:B---3--:R-:W-:Y:S01]  /*0550*/  @!P2 IMAD.WIDE.U32 R18, R35, 0x10, R4 ;  /* 0x000000102312a825 */ /* 0x008fe200078e0004 */
[----:B0-----:R-:W-:-:S02]  /*0560*/  CS2R R14, SRZ ;  /* 0x00000000000e7805 */ /* 0x001fc4000001ff00 */
[----:B------:R-:W-:Y:S01]  /*0570*/  CS2R R12, SRZ ;  /* 0x00000000000c7805 */ /* 0x000fe2000001ff00 */
[----:B-1----:R-:W-:Y:S01]  /*0580*/  @!P2 IMAD.WIDE.U32 R4, R35, 0x10, R6 ;  /* 0x000000102304a825 */ /* 0x002fe200078e0006 */
[----:B------:R-:W-:Y:S02]  /*0590*/  CS2R R34, SRZ ;  /* 0x0000000000227805 */ /* 0x000fe4000001ff00 */
[----:B----4-:R-:W-:Y:S01]  /*05a0*/  CS2R R8, SRZ ;  /* 0x0000000000087805 */ /* 0x010fe2000001ff00 */
[----:B------:R-:W-:Y:S01]  /*05b0*/  @!P4 IMAD.WIDE.U32 R16, R31, 0x10, R16 ;  /* 0x000000101f10c825 */ /* 0x000fe200078e0010 */
[----:B------:R-:W-:Y:S02]  /*05c0*/  CS2R R30, SRZ ;  /* 0x00000000001e7805 */ /* 0x000fe4000001ff00 */
[----:B------:R-:W-:Y:S01]  /*05d0*/  CS2R R10, SRZ ;  /* 0x00000000000a7805 */ /* 0x000fe2000001ff00 */
[----:B------:R-:W-:Y:S01]  /*05e0*/  @!P3 IMAD.WIDE.U32 R22, R33, 0x10, R22 ;  /* 0x000000102116b825 */ /* 0x000fe200078e0016 */
[----:B------:R-:W-:-:S03]  /*05f0*/  CS2R R32, SRZ ;  /* 0x0000000000207805 */ /* 0x000fc6000001ff00 */
[----:B--2---:R-:W-:Y:S01]  /*0600*/  @!P1 IMAD.WIDE.U32 R6, R37, 0x10, R26 ;  /* 0x0000001025069825 */ /* 0x004fe200078e001a */
[----:B------:R-:W-:-:S03]  /*0610*/  CS2R R26, SRZ ;  /* 0x00000000001a7805 */ /* 0x000fc6000001ff00 */
[----:B------:R-:W-:Y:S01]  /*0620*/  @!P0 IMAD.WIDE.U32 R104, R39, 0x10, R28 ;  /* 0x0000001027688825 */ /* 0x000fe200078e001c */
[----:B------:R-:W-:-:S03]  /*0630*/  CS2R R28, SRZ ;  /* 0x00000000001c7805 */ /* 0x000fc6000001ff00 */
[----:B------:R-:W-:-:S04]  /*0640*/  @!P5 IMAD.WIDE.U32 R92, R25, 0x10, R92 ;  /* 0x00000010195cd825 */ /* 0x000fc800078e005c */
[C---:B------:R-:W-:Y:S01]  /*0650*/  @!P5 IMAD.WIDE.U32 R94, R25.reuse, 0x10, R94 ;  /* 0x00000010195ed825 */ /* 0x040fe200078e005e */
[----:B------:R0:W5:Y:S03]  /*0660*/  @!P5 LDG.E.128 R12, desc[UR4][R92.64] ;  /* 0x000000045c0cd981 */ /* 0x000166000c1e1d00 */
[----:B------:R-:W-:Y:S01]  /*0670*/  @!P5 IMAD.WIDE.U32 R98, R25, 0x10, R98 ;  /* 0x000000101962d825 */ /* 0x000fe200078e0062 */
[----:B------:R-:W-:Y:S01]  /*0680*/  CS2R R24, SRZ ;  /* 0x0000000000187805 */ /* 0x000fe2000001ff00 */
[----:B------:R1:W5:Y:S02]  /*0690*/  @!P5 LDG.E.128 R8, desc[UR4][R94.64] ;  /* 0x000000045e08d981 */ /* 0x000364000c1e1d00 */
[C---:B------:R-:W-:Y:S01]  /*06a0*/  @!P1 IMAD.WIDE.U32 R100, R37.reuse, 0x10, R100 ;  /* 0x0000001025649825 */ /* 0x040fe200078e0064 */
[----:B------:R-:W-:Y:S02]  /*06b0*/  CS2R R106, SRZ ;  /* 0x00000000006a7805 */ /* 0x000fe4000001ff00 */
[----:B------:R2:W5:Y:S01]  /*06c0*/  @!P0 LDG.E.128 R24, desc[UR4][R104.64] ;  /* 0x0000000468188981 */ /* 0x000562000c1e1d00 */
[----:B------:R-:W-:Y:S01]  /*06d0*/  @!P1 IMAD.WIDE.U32 R102, R37, 0x10, R102 ;  /* 0x0000001025669825 */ /* 0x000fe200078e0066 */
[----:B0-----:R-:W-:-:S02]  /*06e0*/  CS2R R92, SRZ ;  /* 0x00000000005c7805 */ /* 0x001fc4000001ff00 */
[----:B------:R0:W5:Y:S01]  /*06f0*/  @!P1 LDG.E.128 R32, desc[UR4][R100.64] ;  /* 0x0000000464209981 */ /* 0x000162000c1e1d00 */
[----:B-1----:R-:W-:Y:S01]  /*0700*/  CS2R R94, SRZ ;  /* 0x00000000005e7805 */ /* 0x002fe2000001ff00 */
[C---:B------:R-:W-:Y:S02]  /*0710*/  @!P6 IMAD.WIDE.U32 R108, R2.reuse, 0x10, R108 ;  /* 0x00000010026ce825 */ /* 0x040fe400078e006c */
[----:B------:R1:W5:Y:S01]  /*0720*/  @!P1 LDG.E.128 R28, desc[UR4][R102.64] ;  /* 0x00000004661c9981 */ /* 0x000362000c1e1d00 */
[----:B--2---:R-:W-:Y:S01]  /*0730*/  CS2R R104, SRZ ;  /* 0x0000000000687805 */ /* 0x004fe2000001ff00 */
[----:B------:R-:W-:Y:S01]  /*0740*/  @!P6 IMAD.WIDE.U32 R110, R2, 0x10, R110 ;  /* 0x00000010026ee825 */ /* 0x000fe200078e006e */
[----:B0-----:R-:W-:-:S03]  /*0750*/  CS2R R100, SRZ ;  /* 0x0000000000647805 */ /* 0x001fc6000001ff00 */
[----:B------:R-:W-:Y:S01]  /*0760*/  @!P6 IMAD.WIDE.U32 R112, R2, 0x10, R112 ;  /* 0x000000100270e825 */ /* 0x000fe200078e0070 */
[----:B------:R-:W5:Y:S01]  /*0770*/  @!P6 LDG.E.128 R104, desc[UR4][R108.64] ;  /* 0x000000046c68e981 */ /* 0x000f62000c1e1d00 */
[----:B-1----:R-:W-:-:S03]  /*0780*/  CS2R R102, SRZ ;  /* 0x0000000000667805 */ /* 0x002fc6000001ff00 */
[----:B------:R-:W5:Y:S04]  /*0790*/  @!P6 LDG.E.128 R92, desc[UR4][R112.64] ;  /* 0x00000004705ce981 */ /* 0x000f68000c1e1d00 */
[----:B------:R-:W5:Y:S01]  /*07a0*/  @!P6 LDG.E.128 R100, desc[UR4][R110.64] ;  /* 0x000000046e64e981 */ /* 0x000f62000c1e1d00 */
[----:B------:R-:W-:Y:S02]  /*07b0*/  CS2R R54, SRZ ;  /* 0x0000000000367805 */ /* 0x000fe4000001ff00 */
[----:B------:R-:W-:Y:S02]  /*07c0*/  CS2R R52, SRZ ;  /* 0x0000000000347805 */ /* 0x000fe4000001ff00 */
[----:B------:R-:W-:Y:S02]  /*07d0*/  CS2R R46, SRZ ;  /* 0x00000000002e7805 */ /* 0x000fe4000001ff00 */
[----:B------:R-:W-:Y:S01]  /*07e0*/  CS2R R44, SRZ ;  /* 0x00000000002c7805 */ /* 0x000fe2000001ff00 */
[----:B------:R-:W-:Y:S01]  /*07f0*/  @!P0 IMAD.WIDE.U32 R88, R39, 0x10, R88 ;  /* 0x0000001027588825 */ /* 0x000fe200078e0058 */
[----:B------:R-:W-:-:S02]  /*0800*/  CS2R R42, SRZ ;  /* 0x00000000002a7805 */ /* 0x000fc4000001ff00 */
[----:B------:R-:W-:Y:S02]  /*0810*/  CS2R R40, SRZ ;  /* 0x0000000000287805 */ /* 0x000fe4000001ff00 */
[----:B------:R-:W-:Y:S01]  /*0820*/  CS2R R36, SRZ ;  /* 0x0000000000247805 */ /* 0x000fe2000001ff00 */
[----:B------:R-:W-:Y:S01]  /*0830*/  @!P0 IMAD.WIDE.U32 R90, R39, 0x10, R90 ;  /* 0x00000010275a8825 */ /* 0x000fe200078e005a */
[----:B------:R-:W-:Y:S01]  /*0840*/  CS2R R38, SRZ ;  /* 0x0000000000267805 */ /* 0x000fe2000001ff00 */
[----:B------:R0:W5:Y:S04]  /*0850*/  @!P3 LDG.E.128 R52, desc[UR4][R22.64] ;  /* 0x000000041634b981 */ /* 0x000168000c1e1d00 */
[----:B------:R1:W5:Y:S01]  /*0860*/  @!P2 LDG.E.128 R44, desc[UR4][R20.64] ;  /* 0x00000004142ca981 */ /* 0x000362000c1e1d00 */
[----:B------:R-:W-:-:S02]  /*0870*/  CS2R R66, SRZ ;  /* 0x0000000000427805 */ /* 0x000fc4000001ff00 */
[----:B------:R-:W-:Y:S02]  /*0880*/  CS2R R64, SRZ ;  /* 0x0000000000407805 */ /* 0x000fe4000001ff00 */
[----:B------:R-:W-:Y:S01]  /*0890*/  CS2R R50, SRZ ;  /* 0x0000000000327805 */ /* 0x000fe2000001ff00 */
[----:B------:R2:W5:Y:S01]  /*08a0*/  @!P2 LDG.E.128 R40, desc[UR4][R4.64] ;  /* 0x000000040428a981 */ /* 0x000562000c1e1d00 */
[----:B0-----:R-:W-:Y:S02]  /*08b0*/  CS2R R22, SRZ ;  /* 0x0000000000167805 */ /* 0x001fe4000001ff00 */
[----:B------:R-:W-:Y:S01]  /*08c0*/  CS2R R48, SRZ ;  /* 0x0000000000307805 */ /* 0x000fe2000001ff00 */
[----:B------:R0:W5:Y:S01]  /*08d0*/  @!P1 LDG.E.128 R36, desc[UR4][R6.64] ;  /* 0x0000000406249981 */ /* 0x000162000c1e1d00 */
[----:B-1----:R-:W-:-:S03]  /*08e0*/  CS2R R20, SRZ ;  /* 0x0000000000147805 */ /* 0x002fc6000001ff00 */
[----:B------:R1:W5:Y:S01]  /*08f0*/  @!P4 LDG.E.128 R64, desc[UR4][R16.64] ;  /* 0x000000041040c981 */ /* 0x000362000c1e1d00 */
[----:B--2---:R-:W-:-:S03]  /*0900*/  CS2R R4, SRZ ;  /* 0x0000000000047805 */ /* 0x004fc6000001ff00 */
[----:B------:R2:W5:Y:S01]  /*0910*/  @!P0 LDG.E.128 R20, desc[UR4][R88.64] ;  /* 0x0000000458148981 */ /* 0x000562000c1e1d00 */
[----:B0-----:R-:W-:-:S03]  /*0920*/  CS2R R6, SRZ ;  /* 0x0000000000067805 */ /* 0x001fc6000001ff00 */
[----:B------:R0:W5:Y:S01]  /*0930*/  @!P2 LDG.E.128 R48, desc[UR4][R18.64] ;  /* 0x000000041230a981 */ /* 0x000162000c1e1d00 */
[----:B-1----:R-:W-:-:S03]  /*0940*/  CS2R R16, SRZ ;  /* 0x0000000000107805 */ /* 0x002fc6000001ff00 */
[----:B------:R-:W5:Y:S01]  /*0950*/  @!P5 LDG.E.128 R4, desc[UR4][R98.64] ;  /* 0x000000046204d981 */ /* 0x000f62000c1e1d00 */
[C---:B--2---:R-:W-:Y:S02]  /*0960*/  VIADD R88, R0.reuse, 0x80 ;  /* 0x0000008000587836 */ /* 0x044fe40000000000 */
[----:B------:R-:W-:Y:S01]  /*0970*/  VIADD R96, R0, 0x280 ;  /* 0x0000028000607836 */ /* 0x000fe20000000000 */
[----:B0-----:R-:W-:Y:S02]  /*0980*/  CS2R R18, SRZ ;  /* 0x0000000000127805 */ /* 0x001fe4000001ff00 */
[-C--:B------:R-:W-:Y:S01]  /*0990*/  ISETP.GE.U32.AND P5, PT, R88, R3.reuse, PT ;  /* 0x000000035800720c */ /* 0x080fe20003fa6070 */
[C---:B------:R-:W-:Y:S02]  /*09a0*/  VIADD R88, R0.reuse, 0x180 ;  /* 0x0000018000587836 */ /* 0x040fe40000000000 */
[----:B------:R-:W-:Y:S01]  /*09b0*/  VIADD R2, R0, 0x100 ;  /* 0x0000010000027836 */ /* 0x000fe20000000000 */
[-C--:B------:R-:W-:Y:S01]  /*09c0*/  ISETP.GE.U32.AND P2, PT, R96, R3.reuse, PT ;  /* 0x000000036000720c */ /* 0x080fe20003f46070 */
[----:B------:R0:W5:Y:S01]  /*09d0*/  @!P0 LDG.E.128 R16, desc[UR4][R90.64] ;  /* 0x000000045a108981 */ /* 0x000162000c1e1d00 */
[-C--:B------:R-:W-:Y:S01]  /*09e0*/  ISETP.GE.U32.AND P4, PT, R88, R3.reuse, PT ;  /* 0x000000035800720c */ /* 0x080fe20003f86070 */
[----:B------:R-:W-:Y:S01]  /*09f0*/  VIADD R88, R0, 0x300 ;  /* 0x0000030000587836 */ /* 0x000fe20000000000 */
[----:B------:R-:W-:Y:S01]  /*0a00*/  ISETP.GE.U32.AND P0, PT, R2, R3, PT ;  /* 0x000000030200720c */ /* 0x000fe20003f06070 */
[C---:B------:R-:W-:Y:S01]  /*0a10*/  VIADD R96, R0.reuse, 0x380 ;  /* 0x0000038000607836 */ /* 0x040fe20000000000 */
[----:B------:R-:W-:Y:S01]  /*0a20*/  BSSY.RECONVERGENT B0, `(.L_x_7170) ;  /* 0x000004d000007945 */ /* 0x000fe20003800200 */
[----:B0-----:R-:W-:Y:S01]  /*0a30*/  VIADD R90, R0, 0x200 ;  /* 0x00000200005a7836 */ /* 0x001fe20000000000 */
[----:B------:R-:W-:-:S02]  /*0a40*/  P2R R89, PR, RZ, 0x1 ;  /* 0x00000001ff597803 */ /* 0x000fc40000000000 */
[-C--:B------:R-:W-:Y:S02]  /*0a50*/  ISETP.GE.U32.AND P1, PT, R88, R3.reuse, PT ;  /* 0x000000035800720c */ /* 0x080fe40003f26070 */
[----:B------:R-:W-:Y:S02]  /*0a60*/  CS2R R88, SRZ ;  /* 0x0000000000587805 */ /* 0x000fe4000001ff00 */
[-C--:B------:R-:W-:Y:S02]  /*0a70*/  ISETP.GE.U32.AND P3, PT, R90, R3.reuse, PT ;  /* 0x000000035a00720c */ /* 0x080fe40003f66070 */
[----:B------:R-:W-:Y:S02]  /*0a80*/  CS2R R90, SRZ ;  /* 0x00000000005a7805 */ /* 0x000fe4000001ff00 */
[----:B------:R-:W-:Y:S01]  /*0a90*/  ISETP.GE.U32.AND P0, PT, R96, R3, PT ;  /* 0x000000036000720c */ /* 0x000fe20003f06070 */
[----:B------:R-:W-:-:S12]  /*0aa0*/  @P6 BRA `(.L_x_7171) ;  /* 0x0000000400106947 */ /* 0x000fd80003800000 */
[----:B------:R-:W0:Y:S01]  /*0ab0*/  LDCU.128 UR12, c[0x0][0x3a0] ;  /* 0x00007400ff0c77ac */ /* 0x000e220008000c00 */
[----:B------:R-:W1:Y:S01]  /*0ac0*/  LDCU.128 UR8, c[0x0][0x390] ;  /* 0x00007200ff0877ac */ /* 0x000e620008000c00 */
[----:B0----5:R-:W-:-:S15]  /*0ad0*/  DMUL R90, R102, UR14 ;  /* 0x0000000e665a7c28 */ /* 0x021fde0008000000 */
        /* <DEDUP_REMOVED lines=14> */
[----:B-1----:R-:W-:-:S15]  /*0bc0*/  DMUL R88, R106, UR10 ;  /* 0x0000000a6a587c28 */ /* 0x002fde0008000000 */
        /* <DEDUP_REMOVED lines=39> */
[----:B--2---:R-:W1:-:S15]  /*0e40*/  DFMA R90, R90, R94, R102 ;  /* 0x0000005e5a5a722b */ /* 0x004e5e0000000066 */
        /* <DEDUP_REMOVED lines=10> */
.L_x_7171:
[----:B------:R-:W-:Y:S05]  /*0ef0*/  BSYNC.RECONVERGENT B0 ;  /* 0x0000000000007941 */ /* 0x000fea0003800200 */
.L_x_7170:
[----:B------:R-:W-:Y:S01]  /*0f00*/  BSSY.RECONVERGENT B0, `(.L_x_7172) ;  /* 0x0000049000007945 */ /* 0x000fe20003800200 */
[----:B-----5:R-:W-:Y:S02]  /*0f10*/  CS2R R94, SRZ ;  /* 0x00000000005e7805 */ /* 0x020fe4000001ff00 */
[----:B------:R-:W-:Y:S02]  /*0f20*/  CS2R R92, SRZ ;  /* 0x00000000005c7805 */ /* 0x000fe4000001ff00 */
[----:B------:R-:W-:Y:S01]  /*0f30*/  ISETP.GE.U32.AND P6, PT, R0, R3, PT ;  /* 0x000000030000720c */ /* 0x000fe20003fc6070 */
[----:B------:R-:W-:-:S12]  /*0f40*/  @P5 BRA `(.L_x_7173) ;  /* 0x0000000400105947 */ /* 0x000fd80003800000 */
[----:B------:R-:W2:Y:S01]  /*0f50*/  LDCU.128 UR12, c[0x0][0x3a0] ;  /* 0x00007400ff0c77ac */ /* 0x000ea20008000c00 */
[----:B------:R-:W3:Y:S01]  /*0f60*/  LDCU.128 UR8, c[0x0][0x390] ;  /* 0x00007200ff0877ac */ /* 0x000ee20008000c00 */
[----:B--2---:R-:W2:-:S15]  /*0f70*/  DMUL R92, R82, UR14 ;  /* 0x0000000e525c7c28 */ /* 0x004e9e0008000000 */
        /* <DEDUP_REMOVED lines=14> */
[----:B----4-:R-:W2:-:S15]  /*1060*/  DFMA R94, R80, UR14, R94 ;  /* 0x0000000e505e7c2b */ /* 0x010e9e000800005e */
[----:B------:R-:W-:-:S15]  /*1070*/  NOP ;  /* 0x0000000000007918 */ /* 0x000fde0000000000 */
[----:B------:R-:W-:-:S15]  /*1080*/  NOP ;  /* 0x0000000000007918 */ /* 0x000fde0000000000 */
[----:B------:R-:W-:-:S15]  /*1090*/  NOP ;  /* 0x0000000000007918 */ /* 0x000fde0000000000 */
[----:B------:R-:W-:-:S04]  /*10a0*/  NOP ;  /* 0x0000000000007918 */ /* 0x000fc80000000000 */
[----:B---3--:R-:W3:-:S15]  /*10b0*/  DMUL R82, R86, UR10 ;  /* 0x0000000a56527c28 */ /* 0x008ede0008000000 */
        /* <DEDUP_REMOVED lines=34> */
[----:B----4-:R-:W3:-:S15]  /*12e0*/  DFMA R94, R92, R78, R94 ;  /* 0x0000004e5c5e722b */ /* 0x010ede000000005e */
        /* <DEDUP_REMOVED lines=10> */
.L_x_7173:
[----:B------:R-:W-:Y:S05]  /*1390*/  BSYNC.RECONVERGENT B0 ;  /* 0x0000000000007941 */ /* 0x000fea0003800200 */
.L_x_7172:
[----:B------:R-:W-:Y:S01]  /*13a0*/  ISETP.GE.U32.AND P5, PT, R2, R3, PT ;  /* 0x000000030200720c */ /* 0x000fe20003fa6070 */
[----:B------:R-:W-:Y:S01]  /*13b0*/  BSSY.RECONVERGENT B0, `(.L_x_7174) ;  /* 0x0000048000007945 */ /* 0x000fe20003800200 */
[----:B------:R-:W-:Y:S02]  /*13c0*/  CS2R R78, SRZ ;  /* 0x00000000004e7805 */ /* 0x000fe4000001ff00 */
[----:B------:R-:W-:-:S09]  /*13d0*/  CS2R R76, SRZ ;  /* 0x00000000004c7805 */ /* 0x000fd2000001ff00 */
[----:B------:R-:W-:Y:S05]  /*13e0*/  @P5 BRA `(.L_x_7175) ;  /* 0x0000000400105947 */ /* 0x000fea0003800000 */
[----:B------:R-:W4:Y:S01]  /*13f0*/  LDCU.128 UR12, c[0x0][0x3a0] ;  /* 0x00007400ff0c77ac */ /* 0x000f220008000c00 */
[----:B------:R-:W5:Y:S01]  /*1400*/  LDCU.128 UR8, c[0x0][0x390] ;  /* 0x00007200ff0877ac */ /* 0x000f620008000c00 */
[----:B----4-:R-:W4:-:S15]  /*1410*/  DMUL R76, R70, UR14 ;  /* 0x0000000e464c7c28 */ /* 0x010f1e0008000000 */
        /* <DEDUP_REMOVED lines=9> */
[----:B----4-:R-:W-:-:S15]  /*14b0*/  DFMA R76, R68, UR12, -R76 ;  /* 0x0000000c444c7c2b */ /* 0x010fde000800084c */
        /* <DEDUP_REMOVED lines=9> */
[----:B-----5:R-:W4:-:S15]  /*1550*/  DMUL R70, R74, UR10 ;  /* 0x0000000a4a467c28 */ /* 0x020f1e0008000000 */
[----:B------:R-:W-:-:S15]  /*1560*/  NOP ;  /* 0x0000000000007918 */ /* 0x000fde0000000000 */
[----:B------:R-:W-:-:S15]  /*1570*/  NOP ;  /* 0x0000000000007918 */ /* 0x000fde0000000000 */
[----:B------:R-:W-:-:S15]  /*1580*/  NOP ;  /* 0x0000000000007918 */ /* 0x000fde0000000000 */
[----:B------:R-:W-:-:S04]  /*1590*/  NOP ;  /* 0x0000000000007918 */ /* 0x000fc80000000000 */
[----:B0-----:R-:W-:-:S15]  /*15a0*/  DMUL R68, R78, R66 ;  /* 0x000000424e447228 */ /* 0x001fde0000000000 */
        /* <DEDUP_REMOVED lines=19> */
[----:B0-----:R-:W-:-:S15]  /*16e0*/  DFMA R74, R72, UR10, R74 ;  /* 0x0000000a484a7c2b */ /* 0x001fde000800004a */
[----:B------:R-:W-:-:S15]  /*16f0*/  NOP ;  /* 0x0000000000007918 */ /* 0x000fde0000000000 */
[----:B------:R-:W-:-:S15]  /*1700*/  NOP ;  /* 0x0000000000007918 */ /* 0x000fde0000000000 */
[----:B------:R-:W-:-:S15]  /*1710*/  NOP ;  /* 0x0000000000007918 */ /* 0x000fde0000000000 */
[----:B------:R-:W-:-:S04]  /*1720*/  NOP ;  /* 0x0000000000007918 */ /* 0x000fc80000000000 */
[----:B------:R-:W0:-:S15]  /*1730*/  DFMA R68, R76, R64, -R68 ;  /* 0x000000404c44722b */ /* 0x000e1e0000000844 */
        /* <DEDUP_REMOVED lines=14> */
[----:B----4-:R4:W0:Y:S02]  /*1820*/  DADD R78, R74, R78 ;  /* 0x000000004a4e7229 */ /* 0x010824000000004e */
.L_x_7175:
[----:B------:R-:W-:Y:S05]  /*1830*/  BSYNC.RECONVERGENT B0 ;  /* 0x0000000000007941 */ /* 0x000fea0003800200 */
.L_x_7174:
[----:B------:R-:W-:Y:S01]  /*1840*/  BSSY.RECONVERGENT B0, `(.L_x_7176) ;  /* 0x0000048000007945 */ /* 0x000fe20003800200 */
[----:B------:R-:W-:Y:S02]  /*1850*/  CS2R R66, SRZ ;  /* 0x0000000000427805 */ /* 0x000fe4000001ff00 */
[----:B------:R-:W-:Y:S01]  /*1860*/  CS2R R64, SRZ ;  /* 0x0000000000407805 */ /* 0x000fe2000001ff00 */
[----:B------:R-:W-:Y:S06]  /*1870*/  @P4 BRA `(.L_x_7177) ;  /* 0x0000000400104947 */ /* 0x000fec0003800000 */
[----:B------:R-:W5:Y:S01]  /*1880*/  LDCU.128 UR12, c[0x0][0x3a0] ;  /* 0x00007400ff0c77ac */ /* 0x000f620008000c00 */
[----:B------:R-:W0:Y:S01]  /*1890*/  LDCU.128 UR8, c[0x0][0x390] ;  /* 0x00007200ff0877ac */ /* 0x000e220008000c00 */
[----:B-----5:R-:W5:-:S15]  /*18a0*/  DMUL R64, R58, UR14 ;  /* 0x0000000e3a407c28 */ /* 0x020f5e0008000000 */
        /* <DEDUP_REMOVED lines=19> */
[----:B0-----:R-:W0:-:S15]  /*19e0*/  DMUL R58, R62, UR10 ;  /* 0x0000000a3e3a7c28 */ /* 0x001e1e0008000000 */
        /* <DEDUP_REMOVED lines=34> */
[----:B-----5:R-:W1:-:S15]  /*1c10*/  DFMA R66, R64, R54, R66 ;  /* 0x000000364042722b */ /* 0x020e5e0000000042 */
        /* <DEDUP_REMOVED lines=9> */
[----:B-1----:R1:W0:Y:S02]  /*1cb0*/  DADD R66, R62, R66 ;  /* 0x000000003e427229 */ /* 0x0022240000000042 */
.L_x_7177:
[----:B------:R-:W-:Y:S05]  /*1cc0*/  BSYNC.RECONVERGENT B0 ;  /* 0x0000000000007941 */ /* 0x000fea0003800200 */
.L_x_7176:
        /* <DEDUP_REMOVED lines=72> */
.L_x_7179:
[----:B------:R-:W-:Y:S05]  /*2150*/  BSYNC.RECONVERGENT B0 ;  /* 0x0000000000007941 */ /* 0x000fea0003800200 */
.L_x_7178:
        /* <DEDUP_REMOVED lines=72> */
.L_x_7181:
[----:B------:R-:W-:Y:S05]  /*25e0*/  BSYNC.RECONVERGENT B0 ;  /* 0x0000000000007941 */ /* 0x000fea0003800200 */
.L_x_7180:
        /* <DEDUP_REMOVED lines=72> */
.L_x_7183:
[----:B------:R-:W-:Y:S05]  /*2a70*/  BSYNC.RECONVERGENT B0 ;  /* 0x0000000000007941 */ /* 0x000fea0003800200 */
.L_x_7182:
        /* <DEDUP_REMOVED lines=72> */
.L_x_7185:
[----:B------:R-:W-:Y:S05]  /*2f00*/  BSYNC.RECONVERGENT B0 ;  /* 0x0000000000007941 */ /* 0x000fea0003800200 */
.L_x_7184:
[----:B------:R-:W-:Y:S04]  /*2f10*/  BSSY.RECONVERGENT B0, `(.L_x_7186) ;  /* 0x0000033000007945 */ /* 0x000fe80003800200 */
[----:B------:R-:W-:Y:S04]  /*2f20*/  BSSY.RELIABLE B1, `(.L_x_7187) ;  /* 0x000002b000017945 */ /* 0x000fe80003800100 */
[----:B------:R-:W-:Y:S05]  /*2f30*/  @P6 BRA `(.L_x_7188) ;  /* 0x0000000000306947 */ /* 0x000fea0003800000 */
[----:B------:R-:W5:Y:S01]  /*2f40*/  LDC.64 R4, c[0x0][0x3c0] ;  /* 0x0000f000ff047b82 */ /* 0x000f620000000a00 */
[----:B------:R-:W-:Y:S02]  /*2f50*/  IMAD R7, R97, 0x400, R0 ;  /* 0x0000040061077824 */ /* 0x000fe400078e0200 */
[----:B------:R-:W-:-:S05]  /*2f60*/  VIADD R0, R0, 0x80 ;  /* 0x0000008000007836 */ /* 0x000fca0000000000 */
[----:B------:R-:W-:Y:S01]  /*2f70*/  ISETP.GE.U32.AND P0, PT, R0, R3, PT ;  /* 0x000000030000720c */ /* 0x000fe20003f06070 */
[----:B-----5:R-:W-:-:S05]  /*2f80*/  IMAD.WIDE.U32 R4, R7, 0x10, R4 ;  /* 0x0000001007047825 */ /* 0x020fca00078e0004 */
[----:B-1----:R1:W-:Y:S07]  /*2f90*/  STG.E.128 desc[UR4][R4.64], R88 ;  /* 0x0000005804007986 */ /* 0x0023ee000c101d04 */
[----:B------:R-:W-:Y:S05]  /*2fa0*/  @P0 BRA `(.L_x_7189) ;  /* 0x0000000000300947 */ /* 0x000fea0003800000 */
[----:B-1----:R-:W1:Y:S01]  /*2fb0*/  LDC.64 R4, c[0x0][0x3c0] ;  /* 0x0000f000ff047b82 */ /* 0x002e620000000a00 */
[----:B------:R-:W-:Y:S02]  /*2fc0*/  IMAD R7, R97, 0x400, R0 ;  /* 0x0000040061077824 */ /* 0x000fe400078e0200 */
[----:B------:R-:W-:Y:S02]  /*2fd0*/  VIADD R0, R0, 0x80 ;  /* 0x0000008000007836 */ /* 0x000fe40000000000 */
[----:B-1----:R-:W-:-:S05]  /*2fe0*/  IMAD.WIDE.U32 R4, R7, 0x10, R4 ;  /* 0x0000001007047825 */ /* 0x002fca00078e0004 */
[----:B---3--:R1:W-:Y:S02]  /*2ff0*/  STG.E.128 desc[UR4][R4.64], R92 ;  /* 0x0000005c04007986 */ /* 0x0083e4000c101d04 */
.L_x_7188:
[----:B------:R-:W-:-:S13]  /*3000*/  ISETP.GE.U32.AND P0, PT, R0, R3, PT ;  /* 0x000000030000720c */ /* 0x000fda0003f06070 */
[----:B------:R-:W-:Y:S05]  /*3010*/  @P0 BRA `(.L_x_7190) ;  /* 0x0000000000300947 */ /* 0x000fea0003800000 */
[----:B-1----:R-:W1:Y:S01]  /*3020*/  LDC.64 R4, c[0x0][0x3c0] ;  /* 0x0000f000ff047b82 */ /* 0x002e620000000a00 */
[----:B------:R-:W-:Y:S02]  /*3030*/  IMAD R7, R97, 0x400, R0 ;  /* 0x0000040061077824 */ /* 0x000fe400078e0200 */
[----:B------:R-:W-:Y:S02]  /*3040*/  VIADD R0, R0, 0x80 ;  /* 0x0000008000007836 */ /* 0x000fe40000000000 */
[----:B-1----:R-:W-:-:S05]  /*3050*/  IMAD.WIDE.U32 R4, R7, 0x10, R4 ;  /* 0x0000001007047825 */ /* 0x002fca00078e0004 */
[----:B0-----:R0:W-:Y:S02]  /*3060*/  STG.E.128 desc[UR4][R4.64], R76 ;  /* 0x0000004c04007986 */ /* 0x0011e4000c101d04 */
.L_x_7189:
[----:B------:R-:W-:-:S13]  /*3070*/  ISETP.GE.U32.AND P0, PT, R0, R3, PT ;  /* 0x000000030000720c */ /* 0x000fda0003f06070 */
[----:B------:R-:W-:Y:S05]  /*3080*/  @P0 BRA `(.L_x_7191) ;  /* 0x0000000000300947 */ /* 0x000fea0003800000 */
[----:B01----:R-:W0:Y:S01]  /*3090*/  LDC.64 R4, c[0x0][0x3c0] ;  /* 0x0000f000ff047b82 */ /* 0x003e220000000a00 */
[----:B------:R-:W-:Y:S02]  /*30a0*/  IMAD R7, R97, 0x400, R0 ;  /* 0x0000040061077824 */ /* 0x000fe400078e0200 */
[----:B------:R-:W-:Y:S02]  /*30b0*/  VIADD R0, R0, 0x80 ;  /* 0x0000008000007836 */ /* 0x000fe40000000000 */
[----:B0-----:R-:W-:-:S05]  /*30c0*/  IMAD.WIDE.U32 R4, R7, 0x10, R4 ;  /* 0x0000001007047825 */ /* 0x001fca00078e0004 */
[----:B------:R0:W-:Y:S02]  /*30d0*/  STG.E.128 desc[UR4][R4.64], R64 ;  /* 0x0000004004007986 */ /* 0x0001e4000c101d04 */
.L_x_7190:
[----:B------:R-:W-:-:S13]  /*30e0*/  ISETP.GE.U32.AND P0, PT, R0, R3, PT ;  /* 0x000000030000720c */ /* 0x000fda0003f06070 */
[----:B------:R-:W-:Y:S05]  /*30f0*/  @P0 BRA `(.L_x_7192) ;  /* 0x0000000000340947 */ /* 0x000fea0003800000 */
[----:B01----:R-:W0:Y:S01]  /*3100*/  LDC.64 R4, c[0x0][0x3c0] ;  /* 0x0000f000ff047b82 */ /* 0x003e220000000a00 */
[----:B------:R-:W-:Y:S02]  /*3110*/  IMAD R7, R97, 0x400, R0 ;  /* 0x0000040061077824 */ /* 0x000fe400078e0200 */
[----:B------:R-:W-:Y:S02]  /*3120*/  VIADD R0, R0, 0x80 ;  /* 0x0000008000007836 */ /* 0x000fe40000000000 */
[----:B0-----:R-:W-:-:S05]  /*3130*/  IMAD.WIDE.U32 R4, R7, 0x10, R4 ;  /* 0x0000001007047825 */ /* 0x001fca00078e0004 */
[----:B------:R0:W-:Y:S02]  /*3140*/  STG.E.128 desc[UR4][R4.64], R52 ;  /* 0x0000003404007986 */ /* 0x0001e4000c101d04 */
.L_x_7191:
[----:B------:R-:W-:-:S13]  /*3150*/  ISETP.GE.U32.AND P0, PT, R0, R3, PT ;  /* 0x000000030000720c */ /* 0x000fda0003f06070 */
[----:B------:R-:W-:Y:S05]  /*3160*/  @P0 BREAK.RELIABLE B1 ;  /* 0x0000000000010942 */ /* 0x000fea0003800100 */
[----:B------:R-:W-:Y:S05]  /*3170*/  @P0 BRA `(.L_x_7193) ;  /* 0x0000000000300947 */ /* 0x000fea0003800000 */
[----:B01----:R-:W0:Y:S01]  /*3180*/  LDC.64 R4, c[0x0][0x3c0] ;  /* 0x0000f000ff047b82 */ /* 0x003e220000000a00 */
[----:B------:R-:W-:Y:S02]  /*3190*/  IMAD R7, R97, 0x400, R0 ;  /* 0x0000040061077824 */ /* 0x000fe400078e0200 */
[----:B------:R-:W-:Y:S02]  /*31a0*/  VIADD R0, R0, 0x80 ;  /* 0x0000008000007836 */ /* 0x000fe40000000000 */
[----:B0-----:R-:W-:-:S05]  /*31b0*/  IMAD.WIDE.U32 R4, R7, 0x10, R4 ;  /* 0x0000001007047825 */ /* 0x001fca00078e0004 */
[----:B------:R0:W-:Y:S02]  /*31c0*/  STG.E.128 desc[UR4][R4.64], R40 ;  /* 0x0000002804007986 */ /* 0x0001e4000c101d04 */
.L_x_7192:
[----:B------:R-:W-:Y:S05]  /*31d0*/  BSYNC.RELIABLE B1 ;  /* 0x0000000000017941 */ /* 0x000fea0003800100 */
.L_x_7187:
[----:B------:R-:W-:-:S13]  /*31e0*/  ISETP.GE.U32.AND P0, PT, R0, R3, PT ;  /* 0x000000030000720c */ /* 0x000fda0003f06070 */
[----:B01----:R-:W0:Y:S01]  /*31f0*/  @!P0 LDC.64 R4, c[0x0][0x3c0] ;  /* 0x0000f000ff048b82 */ /* 0x003e220000000a00 */
[----:B------:R-:W-:Y:S02]  /*3200*/  @!P0 IMAD R7, R97, 0x400, R0 ;  /* 0x0000040061078824 */ /* 0x000fe400078e0200 */
[----:B------:R-:W-:Y:S02]  /*3210*/  @!P0 VIADD R0, R0, 0x80 ;  /* 0x0000008000008836 */ /* 0x000fe40000000000 */
[----:B0-----:R-:W-:-:S05]  /*3220*/  @!P0 IMAD.WIDE.U32 R4, R7, 0x10, R4 ;  /* 0x0000001007048825 */ /* 0x001fca00078e0004 */
[----:B------:R0:W-:Y:S02]  /*3230*/  @!P0 STG.E.128 desc[UR4][R4.64], R28 ;  /* 0x0000001c04008986 */ /* 0x0001e4000c101d04 */
.L_x_7193:
[----:B------:R-:W-:Y:S05]  /*3240*/  BSYNC.RECONVERGENT B0 ;  /* 0x0000000000007941 */ /* 0x000fea0003800200 */
.L_x_7186:
[----:B------:R-:W-:Y:S05]  /*3250*/  WARPSYNC.ALL ;  /* 0x0000000000007948 */ /* 0x000fea0003800000 */
[----:B------:R-:W-:-:S13]  /*3260*/  ISETP.GE.U32.AND P0, PT, R0, R3, PT ;  /* 0x000000030000720c */ /* 0x000fda0003f06070 */
[----:B------:R-:W-:Y:S05]  /*3270*/  @P0 EXIT ;  /* 0x000000000000094d */ /* 0x000fea0003800000 */
[----:B------:R-:W5:Y:S01]  /*3280*/  LDC.64 R2, c[0x0][0x3c0] ;  /* 0x0000f000ff027b82 */ /* 0x000f620000000a00 */
[----:B------:R-:W-:-:S04]  /*3290*/  IMAD R97, R97, 0x400, R0 ;  /* 0x0000040061617824 */ /* 0x000fc800078e0200 */
[----:B-----5:R-:W-:-:S05]  /*32a0*/  IMAD.WIDE.U32 R2, R97, 0x10, R2 ;  /* 0x0000001061027825 */ /* 0x020fca00078e0002 */
[----:B0-----:R-:W-:Y:S01]  /*32b0*/  STG.E.128 desc[UR4][R2.64], R16 ;  /* 0x0000001002007986 */ /* 0x001fe2000c101d04 */
[----:B------:R-:W-:Y:S05]  /*32c0*/  EXIT ;  /* 0x000000000000794d */ /* 0x000fea0003800000 */
.L_x_7169:
[----:B------:R-:W0:Y:S01]  /*32d0*/  S2R R7, SR_TID.X ;  /* 0x0000000000077919 */ /* 0x000e220000002100 */
[----:B------:R-:W1:Y:S01]  /*32e0*/  LDC.64 R2, c[0x0][0x3d0] ;  /* 0x0000f400ff027b82 */ /* 0x000e620000000a00 */
[----:B------:R-:W-:Y:S01]  /*32f0*/  IMAD.SHL.U32 R97, R97, 0x400, RZ ;  /* 0x0000040061617824 */ /* 0x000fe200078e00ff */
[----:B------:R-:W2:Y:S01]  /*3300*/  LDCU.128 UR12, c[0x0][0x3a0] ;  /* 0x00007400ff0c77ac */ /* 0x000ea20008000c00 */
[----:B------:R-:W3:Y:S05]  /*3310*/  LDCU.128 UR8, c[0x0][0x390] ;  /* 0x00007200ff0877ac */ /* 0x000eea0008000c00 */
[----:B------:R-:W4:Y:S01]  /*3320*/  LDC.64 R4, c[0x0][0x3d8] ;  /* 0x0000f600ff047b82 */ /* 0x000f220000000a00 */
[----:B-1----:R-:W-:-:S04]  /*3330*/  IMAD.WIDE.U32 R2, R97, 0x10, R2 ;  /* 0x0000001061027825 */ /* 0x002fc800078e0002 */
[----:B0-----:R-:W-:-:S04]  /*3340*/  IMAD.WIDE.U32 R98, R7, 0x20, R2 ;  /* 0x0000002007627825 */ /* 0x001fc800078e0002 */
[----:B----4-:R-:W-:Y:S01]  /*3350*/  IMAD.WIDE.U32 R2, R97, 0x10, R4 ;  /* 0x0000001061027825 */ /* 0x010fe200078e0004 */
[----:B------:R-:W2:Y:S01]  /*3360*/  LDG.E.ENL2.256 R80, R100, desc[UR4][R98.64] ;  /* 0xfe0000046264797e */ /* 0x000ea20008121950 */
[----:B------:R-:W0:Y:S03]  /*3370*/  LDC.64 R4, c[0x0][0x3c8] ;  /* 0x0000f200ff047b82 */ /* 0x000e260000000a00 */
[----:B------:R-:W4:Y:S01]  /*3380*/  LDG.E.ENL2.256 R48, R44, desc[UR4][R98.64+0x2000] ;  /* 0xfe010004622c797e */ /* 0x000f220008121930 */
[----:B------:R-:W-:-:S03]  /*3390*/  IMAD.WIDE.U32 R104, R7, 0x20, R2 ;  /* 0x0000002007687825 */ /* 0x000fc600078e0002 */
[----:B------:R-:W5:Y:S04]  /*33a0*/  LDG.E.ENL2.256 R56, R52, desc[UR4][R98.64+0x3000] ;  /* 0xfe0180046234797e */ /* 0x000f680008121938 */
[----:B------:R-:W3:Y:S04]  /*33b0*/  LDG.E.ENL2.256 R84, R92, desc[UR4][R104.64] ;  /* 0xfe000004685c797e */ /* 0x000ee80008121954 */
[----:B------:R-:W4:Y:S04]  /*33c0*/  LDG.E.ENL2.256 R16, R12, desc[UR4][R104.64+0x1000] ;  /* 0xfe008004680c797e */ /* 0x000f280008121910 */
[----:B------:R-:W5:Y:S04]  /*33d0*/  LDG.E.ENL2.256 R64, R60, desc[UR4][R104.64+0x2000] ;  /* 0xfe010004683c797e */ /* 0x000f680008121940 */
[----:B------:R-:W5:Y:S01]  /*33e0*/  LDG.E.ENL2.256 R72, R68, desc[UR4][R104.64+0x3000] ;  /* 0xfe0180046844797e */ /* 0x000f620008121948 */
[----:B0-----:R-:W-:-:S04]  /*33f0*/  IMAD.WIDE.U32 R2, R97, 0x10, R4 ;  /* 0x0000001061027825 */ /* 0x001fc800078e0004 */
[----:B------:R-:W-:Y:S02]  /*3400*/  IMAD.WIDE.U32 R2, R7, 0x20, R2 ;  /* 0x0000002007027825 */ /* 0x000fe400078e0002 */
[----:B------:R-:W4:Y:S04]  /*3410*/  LDG.E.ENL2.256 R8, R4, desc[UR4][R98.64+0x1000] ;  /* 0xfe0080046204797e */ /* 0x000f280008121908 */
[----:B------:R-:W5:Y:S04]  /*3420*/  LDG.E.ENL2.256 R76, R88, desc[UR4][R2.64] ;  /* 0xfe0000040258797e */ /* 0x000f68000812194c */
[----:B------:R-:W4:Y:S04]  /*3430*/  LDG.E.ENL2.256 R24, R20, desc[UR4][R2.64+0x1000] ;  /* 0xfe0080040214797e */ /* 0x000f280008121918 */
[----:B------:R-:W4:Y:S04]  /*3440*/  LDG.E.ENL2.256 R32, R28, desc[UR4][R2.64+0x2000] ;  /* 0xfe010004021c797e */ /* 0x000f280008121920 */
[----:B------:R3:W4:Y:S01]  /*3450*/  LDG.E.ENL2.256 R40, R36, desc[UR4][R2.64+0x3000] ;  /* 0xfe0180040224797e */ /* 0x0007220008121928 */
        /* <DEDUP_REMOVED lines=40> */
[----:B---3--:R-:W0:-:S15]  /*36e0*/  DMUL R2, R94, R102 ;  /* 0x000000665e027228 */ /* 0x008e1e0000000000 */
        /* <DEDUP_REMOVED lines=39> */
[----:B-----5:R-:W0:-:S15]  /*3960*/  DMUL R86, R90, UR10 ;  /* 0x0000000a5a567c28 */ /* 0x020e1e0008000000 */
        /* <DEDUP_REMOVED lines=34> */
[----:B----4-:R-:W0:-:S15]  /*3b90*/  DMUL R90, R6, UR14 ;  /* 0x0000000e065a7c28 */ /* 0x010e1e0008000000 */
        /* <DEDUP_REMOVED lines=59> */
[----:B-1----:R-:W0:-:S15]  /*3f50*/  DMUL R4, R18, R92 ;  /* 0x0000005c12047228 */ /* 0x002e1e0000000000 */
        /* <DEDUP_REMOVED lines=184> */
[----:B--2---:R-:W-:-:S15]  /*4ae0*/  DFMA R30, R62, R30, R46 ;  /* 0x0000001e3e1e722b */ /* 0x004fde000000002e */
        /* <DEDUP_REMOVED lines=24> */
[----:B------:R-:W-:-:S15]  /*4c70*/  DFMA R68, R68, R44, -R46 ;  /* 0x0000002c4444722b */ /* 0x000fde000000082e */
        /* <DEDUP_REMOVED lines=9> */
[----:B------:R-:W1:-:S15]  /*4d10*/  DFMA R14, R14, R90, R6 ;  /* 0x0000005a0e0e722b */ /* 0x000e5e0000000006 */
        /* <DEDUP_REMOVED lines=14> */
[----:B-1----:R1:W-:Y:S02]  /*4e00*/  DADD R14, R20, R14 ;  /* 0x00000000140e7229 */ /* 0x0023e4000000000e */
[----:B-1----:R-:W1:-:S15]  /*4e10*/  S2R R21, SR_TID.X ;  /* 0x0000000000157919 */ /* 0x002e5e0000002100 */
[----:B------:R-:W-:-:S15]  /*4e20*/  NOP ;  /* 0x0000000000007918 */ /* 0x000fde0000000000 */
[----:B------:R-:W-:-:S15]  /*4e30*/  NOP ;  /* 0x0000000000007918 */ /* 0x000fde0000000000 */
[----:B------:R-:W-:-:S15]  /*4e40*/  NOP ;  /* 0x0000000000007918 */ /* 0x000fde0000000000 */
[----:B------:R-:W-:-:S02]  /*4e50*/  NOP ;  /* 0x0000000000007918 */ /* 0x000fc40000000000 */
[----:B0-----:R-:W-:-:S15]  /*4e60*/  DFMA R72, R72, R48, -R44 ;  /* 0x000000304848722b */ /* 0x001fde000000082c */
[----:B------:R-:W-:-:S15]  /*4e70*/  NOP ;  /* 0x0000000000007918 */ /* 0x000fde0000000000 */
[----:B------:R-:W-:-:S15]  /*4e80*/  NOP ;  /* 0x0000000000007918 */ /* 0x000fde0000000000 */
[----:B------:R-:W-:-:S15]  /*4e90*/  NOP ;  /* 0x0000000000007918 */ /* 0x000fde0000000000 */
[----:B------:R-:W-:-:S04]  /*4ea0*/  NOP ;  /* 0x0000000000007918 */ /* 0x000fc80000000000 */
[----:B------:R0:W-:Y:S02]  /*4eb0*/  DADD R44, R86, R2 ;  /* 0x00000000562c7229 */ /* 0x0001e40000000002 */
[----:B0-----:R-:W0:Y:S02]  /*4ec0*/  LDC.64 R2, c[0x0][0x3c0] ;  /* 0x0000f000ff027b82 */ /* 0x001e240000000a00 */
[----:B0-----:R-:W-:-:S04]  /*4ed0*/  IMAD.WIDE.U32 R2, R97, 0x10, R2 ;  /* 0x0000001061027825 */ /* 0x001fc800078e0002 */
[----:B-1----:R-:W-:-:S15]  /*4ee0*/  IMAD.WIDE.U32 R2, R21, 0x20, R2 ;  /* 0x0000002015027825 */ /* 0x002fde00078e0002 */
[----:B------:R-:W-:-:S15]  /*4ef0*/  NOP ;  /* 0x0000000000007918 */ /* 0x000fde0000000000 */
[----:B------:R-:W-:-:S15]  /*4f00*/  NOP ;  /* 0x0000000000007918 */ /* 0x000fde0000000000 */
[----:B------:R-:W-:-:S11]  /*4f10*/  NOP ;  /* 0x0000000000007918 */ /* 0x000fd60000000000 */
        /* <DEDUP_REMOVED lines=45> */
[----:B------:R-:W-:-:S15]  /*51f0*/  DADD R12, R4, R12 ;  /* 0x00000000040c7229 */ /* 0x000fde000000000c */
        /* <DEDUP_REMOVED lines=49> */
[----:B------:R-:W0:Y:S02]  /*5510*/  DADD R50, R76, R84 ;  /* 0x000000004c327229 */ /* 0x000e240000000054 */
[----:B0-----:R-:W-:-:S15]  /*5520*/  STG.E.ENL2.256 desc[UR4][R2.64], R44, R48 ;  /* 0xf800002c0230797f */ /* 0x001fde000f121804 */
[----:B------:R-:W-:-:S15]  /*5530*/  NOP ;  /* 0x0000000000007918 */ /* 0x000fde0000000000 */
[----:B------:R-:W-:-:S15]  /*5540*/  NOP ;  /* 0x0000000000007918 */ /* 0x000fde0000000000 */
[----:B------:R-:W-:-:S15]  /*5550*/  NOP ;  /* 0x0000000000007918 */ /* 0x000fde0000000000 */
[----:B------:R-:W-:-:S02]  /*5560*/  NOP ;  /* 0x0000000000007918 */ /* 0x000fc40000000000 */
[----:B------:R-:W0:Y:S02]  /*5570*/  DADD R18, R24, R18 ;  /* 0x0000000018127229 */ /* 0x000e240000000012 */
[----:B0-----:R-:W-:-:S15]  /*5580*/  STG.E.ENL2.256 desc[UR4][R2.64+0x1000], R12, R16 ;  /* 0xf800800c0210797f */ /* 0x001fde000f121804 */
[----:B------:R-:W-:-:S15]  /*5590*/  NOP ;  /* 0x0000000000007918 */ /* 0x000fde0000000000 */
[----:B------:R-:W-:-:S15]  /*55a0*/  NOP ;  /* 0x0000000000007918 */ /* 0x000fde0000000000 */
[----:B------:R-:W-:-:S15]  /*55b0*/  NOP ;  /* 0x0000000000007918 */ /* 0x000fde0000000000 */
[----:B------:R-:W-:-:S02]  /*55c0*/  NOP ;  /* 0x0000000000007918 */ /* 0x000fc40000000000 */
        /* <DEDUP_REMOVED lines=27> */
[----:B0-----:R-:W-:Y:S01]  /*5780*/  STG.E.ENL2.256 desc[UR4][R2.64+0x3000], R52, R56 ;  /* 0xf80180340238797f */ /* 0x001fe2000f121804 */
[----:B------:R-:W-:Y:S05]  /*5790*/  EXIT ;  /* 0x000000000000794d */ /* 0x000fea0003800000 */
.L_x_7194:
        /* <DEDUP_REMOVED lines=14> */
.L_x_23525:


//--------------------- .text._ZN2at6native29vectorized_elementwise_kernelILi4EZZZNS0_54_GLOBAL__N__d8c5977b_16_LinearAlgebra_cu_9e10b42f_324316addr_kernel_cudaERNS_14TensorIteratorERKN3c106ScalarES8_ENKUlvE_clEvENKUlvE6_clEvEUlNS5_7complexIdEESC_SC_E0_St5arrayIPcLm4EEEEviT0_T1_ --------------------------
	.section	.text._ZN2at6native29vectorized_elementwise_kernelILi4EZZZNS0_54_GLOBAL__N__d8c5977b_16_LinearAlgebra_cu_9e10b42f_324316addr_kernel_cudaERNS_14TensorIteratorERKN3c106ScalarES8_ENKUlvE_clEvENKUlvE6_clEvEUlNS5_7complexIdEESC_SC_E0_St5arrayIPcLm4EEEEviT0_T1_,"ax",@progbits
	.align	128
        .global         _ZN2at6native29vectorized_elementwise_kernelILi4EZZZNS0_54_GLOBAL__N__d8c5977b_16_LinearAlgebra_cu_9e10b42f_324316addr_kernel_cudaERNS_14TensorIteratorERKN3c106ScalarES8_ENKUlvE_clEvENKUlvE6_clEvEUlNS5_7complexIdEESC_SC_E0_St5arrayIPcLm4EEEEviT0_T1_
        .type           _ZN2at6native29vectorized_elementwise_kernelILi4EZZZNS0_54_GLOBAL__N__d8c5977b_16_LinearAlgebra_cu_9e10b42f_324316addr_kernel_cudaERNS_14TensorIteratorERKN3c106ScalarES8_ENKUlvE_clEvENKUlvE6_clEvEUlNS5_7complexIdEESC_SC_E0_St5arrayIPcLm4EEEEviT0_T1_,@function
        .size           _ZN2at6native29vectorized_elementwise_kernelILi4EZZZNS0_54_GLOBAL__N__d8c5977b_16_LinearAlgebra_cu_9e10b42f_324316addr_kernel_cudaERNS_14TensorIteratorERKN3c106ScalarES8_ENKUlvE_clEvENKUlvE6_clEvEUlNS5_7complexIdEESC_SC_E0_St5arrayIPcLm4EEEEviT0_T1_,(.L_x_23526 - _ZN2at6native29vectorized_elementwise_kernelILi4EZZZNS0_54_GLOBAL__N__d8c5977b_16_LinearAlgebra_cu_9e10b42f_324316addr_kernel_cudaERNS_14TensorIteratorERKN3c106ScalarES8_ENKUlvE_clEvENKUlvE6_clEvEUlNS5_7complexIdEESC_SC_E0_St5arrayIPcLm4EEEEviT0_T1_)
        .other          _ZN2at6native29vectorized_elementwise_kernelILi4EZZZNS0_54_GLOBAL__N__d8c5977b_16_LinearAlgebra_cu_9e10b42f_324316addr_kernel_cudaERNS_14TensorIteratorERKN3c106ScalarES8_ENKUlvE_clEvENKUlvE6_clEvEUlNS5_7complexIdEESC_SC_E0_St5arrayIPcLm4EEEEviT0_T1_,@"STO_CUDA_ENTRY STV_DEFAULT"
_ZN2at6native29vectorized_elementwise_kernelILi4EZZZNS0_54_GLOBAL__N__d8c5977b_16_LinearAlgebra_cu_9e10b42f_324316addr_kernel_cudaERNS_14TensorIteratorERKN3c106ScalarES8_ENKUlvE_clEvENKUlvE6_clEvEUlNS5_7complexIdEESC_SC_E0_St5arrayIPcLm4EEEEviT0_T1_:
.text._ZN2at6native29vectorized_elementwise_kernelILi4EZZZNS0_54_GLOBAL__N__d8c5977b_16_LinearAlgebra_cu_9e10b42f_324316addr_kernel_cudaERNS_14TensorIteratorERKN3c106ScalarES8_ENKUlvE_clEvENKUlvE6_clEvEUlNS5_7complexIdEESC_SC_E0_St5arrayIPcLm4EEEEviT0_T1_:
        /* <DEDUP_REMOVED lines=239> */
.L_x_7197:
[----:B------:R-:W-:Y:S05]  /*0ef0*/  BSYNC.RECONVERGENT B0 ;  /* 0x0000000000007941 */ /* 0x000fea0003800200 */
.L_x_7196:
        /* <DEDUP_REMOVED lines=73> */
.L_x_7199:
[----:B------:R-:W-:Y:S05]  /*1390*/  BSYNC.RECONVERGENT B0 ;  /* 0x0000000000007941 */ /* 0x000fea0003800200 */
.L_x_7198:
        /* <DEDUP_REMOVED lines=73> */
.L_x_7201:
[----:B------:R-:W-:Y:S05]  /*1830*/  BSYNC.RECONVERGENT B0 ;  /* 0x0000000000007941 */ /* 0x000fea0003800200 */
.L_x_7200:
        /* <DEDUP_REMOVED lines=72> */
.L_x_7203:
[----:B------:R-:W-:Y:S05]  /*1cc0*/  BSYNC.RECONVERGENT B0 ;  /* 0x0000000000007941 */ /* 0x000fea0003800200 */
.L_x_7202:
        /* <DEDUP_REMOVED lines=72> */
.L_x_7205:
[----:B------:R-:W-:Y:S05]  /*2150*/  BSYNC.RECONVERGENT B0 ;  /* 0x0000000000007941 */ /* 0x000fea0003800200 */
.L_x_7204:
        /* <DEDUP_REMOVED lines=72> */
.L_x_7207:
[----:B------:R-:W-:Y:S05]  /*25e0*/  BSYNC.RECONVERGENT B0 ;  /* 0x0000000000007941 */ /* 0x000fea0003800200 */
.L_x_7206:
        /* <DEDUP_REMOVED lines=72> */
.L_x_7209:
[----:B------:R-:W-:Y:S05]  /*2a70*/  BSYNC.RECONVERGENT B0 ;  /* 0x0000000000007941 */ /* 0x000fea0003800200 */
.L_x_7208:
        /* <DEDUP_REMOVED lines=72> */
.L_x_7211:
[----:B------:R-:W-:Y:S05]  /*2f00*/  BSYNC.RECONVERGENT B0 ;  /* 0x0000000000007941 */ /* 0x000fea0003800200 */
.L_x_7210:
        /* <DEDUP_REMOVED lines=15> */
.L_x_7214:
[----:B------:R-:W-:-:S13]  /*3000*/  ISETP.GE.U32.AND P0, PT, R0, R3, PT ;  /* 0x000000030000720c */ /* 0x000fda0003f06070 */
[----:B------:R-:W-:Y:S05]  /*3010*/  @P0 BRA `(.L_x_7216) ;  /* 0x0000000000300947 */ /* 0x000fea0003800000 */
[----:B-1----:R-:W1:Y:S01]  /*3020*/  LDC.64 R4, c[0x0][0x3c0] ;  /* 0x0000f000ff047b82 */ /* 0x002e620000000a00 */
[----:B------:R-:W-:Y:S02]  /*3030*/  IMAD R7, R97, 0x400, R0 ;  /* 0x0000040061077824 */ /* 0x000fe400078e0200 */
[----:B------:R-:W-:Y:S02]  /*3040*/  VIADD R0, R0, 0x80 ;  /* 0x0000008000007836 */ /* 0x000fe40000000000 */
[----:B-1----:R-:W-:-:S05]  /*3050*/  IMAD.WIDE.U32 R4, R7, 0x10, R4 ;  /* 0x0000001007047825 */ /* 0x002fca00078e0004 */
[----:B0-----:R0:W-:Y:S02]  /*3060*/  STG.E.128 desc[UR4][R4.64], R76 ;  /* 0x0000004c04007986 */ /* 0x0011e4000c101d04 */
.L_x_7215:
[----:B------:R-:W-:-:S13]  /*3070*/  ISETP.GE.U32.AND P0, PT, R0, R3, PT ;  /* 0x000000030000720c */ /* 0x000fda0003f06070 */
[----:B------:R-:W-:Y:S05]  /*3080*/  @P0 BRA `(.L_x_7217) ;  /* 0x0000000000300947 */ /* 0x000fea0003800000 */
[----:B01----:R-:W0:Y:S01]  /*3090*/  LDC.64 R4, c[0x0][0x3c0] ;  /* 0x0000f000ff047b82 */ /* 0x003e220000000a00 */
[----:B------:R-:W-:Y:S02]  /*30a0*/  IMAD R7, R97, 0x400, R0 ;  /* 0x0000040061077824 */ /* 0x000fe400078e0200 */
[----:B------:R-:W-:Y:S02]  /*30b0*/  VIADD R0, R0, 0x80 ;  /* 0x0000008000007836 */ /* 0x000fe40000000000 */
[----:B0-----:R-:W-:-:S05]  /*30c0*/  IMAD.WIDE.U32 R4, R7, 0x10, R4 ;  /* 0x0000001007047825 */ /* 0x001fca00078e0004 */
[----:B------:R0:W-:Y:S02]  /*30d0*/  STG.E.128 desc[UR4][R4.64], R64 ;  /* 0x0000004004007986 */ /* 0x0001e4000c101d04 */
.L_x_7216:
[----:B------:R-:W-:-:S13]  /*30e0*/  ISETP.GE.U32.AND P0, PT, R0, R3, PT ;  /* 0x000000030000720c */ /* 0x000fda0003f06070 */
[----:B------:R-:W-:Y:S05]  /*30f0*/  @P0 BRA `(.L_x_7218) ;  /* 0x0000000000340947 */ /* 0x000fea0003800000 */
[----:B01----:R-:W0:Y:S01]  /*3100*/  LDC.64 R4, c[0x0][0x3c0] ;  /* 0x0000f000ff047b82 */ /* 0x003e220000000a00 */
[----:B------:R-:W-:Y:S02]  /*3110*/  IMAD R7, R97, 0x400, R0 ;  /* 0x0000040061077824 */ /* 0x000fe400078e0200 */
[----:B------:R-:W-:Y:S02]  /*3120*/  VIADD R0, R0, 0x80 ;  /* 0x0000008000007836 */ /* 0x000fe40000000000 */
[----:B0-----:R-:W-:-:S05]  /*3130*/  IMAD.WIDE.U32 R4, R7, 0x10, R4 ;  /* 0x0000001007047825 */ /* 0x001fca00078e0004 */
[----:B------:R0:W-:Y:S02]  /*3140*/  STG.E.128 desc[UR4][R4.64], R52 ;  /* 0x0000003404007986 */ /* 0x0001e4000c101d04 */
.L_x_7217:
        /* <DEDUP_REMOVED lines=8> */
.L_x_7218:
[----:B------:R-:W-:Y:S05]  /*31d0*/  BSYNC.RELIABLE B1 ;  /* 0x0000000000017941 */ /* 0x000fea0003800100 */
.L_x_7213:
[----:B------:R-:W-:-:S13]  /*31e0*/  ISETP.GE.U32.AND P0, PT, R0, R3, PT ;  /* 0x000000030000720c */ /* 0x000fda0003f06070 */
[----:B01----:R-:W0:Y:S01]  /*31f0*/  @!P0 LDC.64 R4, c[0x0][0x3c0] ;  /* 0x0000f000ff048b82 */ /* 0x003e220000000a00 */
[----:B------:R-:W-:Y:S02]  /*3200*/  @!P0 IMAD R7, R97, 0x400, R0 ;  /* 0x0000040061078824 */ /* 0x000fe400078e0200 */
[----:B------:R-:W-:Y:S02]  /*3210*/  @!P0 VIADD R0, R0, 0x80 ;  /* 0x0000008000008836 */ /* 0x000fe40000000000 */
[----:B0-----:R-:W-:-:S05]  /*3220*/  @!P0 IMAD.WIDE.U32 R4, R7, 0x10, R4 ;  /* 0x0000001007048825 */ /* 0x001fca00078e0004 */
[----:B------:R0:W-:Y:S02]  /*3230*/  @!P0 STG.E.128 desc[UR4][R4.64], R28 ;  /* 0x0000001c04008986 */ /* 0x0001e4000c101d04 */
.L_x_7219:
[----:B------:R-:W-:Y:S05]  /*3240*/  BSYNC.RECONVERGENT B0 ;  /* 0x0000000000007941 */ /* 0x000fea0003800200 */
.L_x_7212:
        /* <DEDUP_REMOVED lines=8> */
.L_x_7195:
        /* <DEDUP_REMOVED lines=589> */
.L_x_7220:
        /* <DEDUP_REMOVED lines=14> */
.L_x_23526:


//--------------------- .text._ZN2at6native29vectorized_elementwise_kernelILi8EZZZNS0_54_GLOBAL__N__d8c5977b_16_LinearAlgebra_cu_9e10b42f_324316addr_kernel_cudaERNS_14TensorIteratorERKN3c106ScalarES8_ENKUlvE_clEvENKUlvE6_clEvEUlNS5_7complexIdEESC_SC_E0_St5arrayIPcLm4EEEEviT0_T1_ --------------------------
	.section	.text._ZN2at6native29vectorized_elementwise_kernelILi8EZZZNS0_54_GLOBAL__N__d8c5977b_16_LinearAlgebra_cu_9e10b42f_324316addr_kernel_cudaERNS_14TensorIteratorERKN3c106ScalarES8_ENKUlvE_clEvENKUlvE6_clEvEUlNS5_7complexIdEESC_SC_E0_St5arrayIPcLm4EEEEviT0_T1_,"ax",@progbits
	.align	128
        .global         _ZN2at6native29vectorized_elementwise_kernelILi8EZZZNS0_54_GLOBAL__N__d8c5977b_16_LinearAlgebra_cu_9e10b42f_324316addr_kernel_cudaERNS_14TensorIteratorERKN3c106ScalarES8_ENKUlvE_clEvENKUlvE6_clEvEUlNS5_7complexIdEESC_SC_E0_St5arrayIPcLm4EEEEviT0_T1_
        .type           _ZN2at6native29vectorized_elementwise_kernelILi8EZZZNS0_54_GLOBAL__N__d8c5977b_16_LinearAlgebra_cu_9e10b42f_324316addr_kernel_cudaERNS_14TensorIteratorERKN3c106ScalarES8_ENKUlvE_clEvENKUlvE6_clEvEUlNS5_7complexIdEESC_SC_E0_St5arrayIPcLm4EEEEviT0_T1_,@function
        .size           _ZN2at6native29vectorized_elementwise_kernelILi8EZZZNS0_54_GLOBAL__N__d8c5977b_16_LinearAlgebra_cu_9e10b42f_324316addr_kernel_cudaERNS_14TensorIteratorERKN3c106ScalarES8_ENKUlvE_clEvENKUlvE6_clEvEUlNS5_7complexIdEESC_SC_E0_St5arrayIPcLm4EEEEviT0_T1_,(.L_x_23527 - _ZN2at6native29vectorized_elementwise_kernelILi8EZZZNS0_54_GLOBAL__N__d8c5977b_16_LinearAlgebra_cu_9e10b42f_324316addr_kernel_cudaERNS_14TensorIteratorERKN3c106ScalarES8_ENKUlvE_clEvENKUlvE6_clEvEUlNS5_7complexIdEESC_SC_E0_St5arrayIPcLm4EEEEviT0_T1_)
        .other          _ZN2at6native29vectorized_elementwise_kernelILi8EZZZNS0_54_GLOBAL__N__d8c5977b_16_LinearAlgebra_cu_9e10b42f_324316addr_kernel_cudaERNS_14TensorIteratorERKN3c106ScalarES8_ENKUlvE_clEvENKUlvE6_clEvEUlNS5_7complexIdEESC_SC_E0_St5arrayIPcLm4EEEEviT0_T1_,@"STO_CUDA_ENTRY STV_DEFAULT"
_ZN2at6native29vectorized_elementwise_kernelILi8EZZZNS0_54_GLOBAL__N__d8c5977b_16_LinearAlgebra_cu_9e10b42f_324316addr_kernel_cudaERNS_14TensorIteratorERKN3c106ScalarES8_ENKUlvE_clEvENKUlvE6_clEvEUlNS5_7complexIdEESC_SC_E0_St5arrayIPcLm4EEEEviT0_T1_:
.text._ZN2at6native29vectorized_elementwise_kernelILi8EZZZNS0_54_GLOBAL__N__d8c5977b_16_LinearAlgebra_cu_9e10b42f_324316addr_kernel_cudaERNS_14TensorIteratorERKN3c106ScalarES8_ENKUlvE_clEvENKUlvE6_clEvEUlNS5_7complexIdEESC_SC_E0_St5arrayIPcLm4EEEEviT0_T1_:
[----:B------:R-:W-:Y:S01]  /*0000*/  LDC R1, c[0x0][0x37c] ;  /* 0x0000df00ff017b82 */ /* 0x000fe20000000800 */
[----:B------:R-:W-:Y:S05]  /*0010*/  EXIT ;  /* 0x000000000000794d */ /* 0x000fea0003800000 */
.L_x_7221:
        /* <DEDUP_REMOVED lines=14> */
.L_x_23527:


//--------------------- .text._ZN2at6native18elementwise_kernelILi128ELi4EZNS0_15gpu_kernel_implIZZZNS0_54_GLOBAL__N__d8c5977b_16_LinearAlgebra_cu_9e10b42f_324316addr_kernel_cudaERNS_14TensorIteratorERKN3c106ScalarES9_ENKUlvE_clEvENKUlvE6_clEvEUlNS6_7complexIdEESD_SD_E_EEvRNS_18TensorIteratorBaseERKT_EUliE_EEviT1_ --------------------------
	.section	.text._ZN2at6native18elementwise_kernelILi128ELi4EZNS0_15gpu_kernel_implIZZZNS0_54_GLOBAL__N__d8c5977b_16_LinearAlgebra_cu_9e10b42f_324316addr_kernel_cudaERNS_14TensorIteratorERKN3c106ScalarES9_ENKUlvE_clEvENKUlvE6_clEvEUlNS6_7complexIdEESD_SD_E_EEvRNS_18TensorIteratorBaseERKT_EUliE_EEviT1_,"ax",@progbits
	.align	128
        .global         _ZN2at6native18elementwise_kernelILi128ELi4EZNS0_15gpu_kernel_implIZZZNS0_54_GLOBAL__N__d8c5977b_16_LinearAlgebra_cu_9e10b42f_324316addr_kernel_cudaERNS_14TensorIteratorERKN3c106ScalarES9_ENKUlvE_clEvENKUlvE6_clEvEUlNS6_7complexIdEESD_SD_E_EEvRNS_18TensorIteratorBaseERKT_EUliE_EEviT1_
        .type           _ZN2at6native18elementwise_kernelILi128ELi4EZNS0_15gpu_kernel_implIZZZNS0_54_GLOBAL__N__d8c5977b_16_LinearAlgebra_cu_9e10b42f_324316addr_kernel_cudaERNS_14TensorIteratorERKN3c106ScalarES9_ENKUlvE_clEvENKUlvE6_clEvEUlNS6_7complexIdEESD_SD_E_EEvRNS_18TensorIteratorBaseERKT_EUliE_EEviT1_,@function
        .size           _ZN2at6native18elementwise_kernelILi128ELi4EZNS0_15gpu_kernel_implIZZZNS0_54_GLOBAL__N__d8c5977b_16_LinearAlgebra_cu_9e10b42f_324316addr_kernel_cudaERNS_14TensorIteratorERKN3c106ScalarES9_ENKUlvE_clEvENKUlvE6_clEvEUlNS6_7complexIdEESD_SD_E_EEvRNS_18TensorIteratorBaseERKT_EUliE_EEviT1_,(.L_x_23528 - _ZN2at6native18elementwise_kernelILi128ELi4EZNS0_15gpu_kernel_implIZZZNS0_54_GLOBAL__N__d8c5977b_16_LinearAlgebra_cu_9e10b42f_324316addr_kernel_cudaERNS_14TensorIteratorERKN3c106ScalarES9_ENKUlvE_clEvENKUlvE6_clEvEUlNS6_7complexIdEESD_SD_E_EEvRNS_18TensorIteratorBaseERKT_EUliE_EEviT1_)
        .other          _ZN2at6native18elementwise_kernelILi128ELi4EZNS0_15gpu_kernel_implIZZZNS0_54_GLOBAL__N__d8c5977b_16_LinearAlgebra_cu_9e10b42f_324316addr_kernel_cudaERNS_14TensorIteratorERKN3c106ScalarES9_ENKUlvE_clEvENKUlvE6_clEvEUlNS6_7complexIdEESD_SD_E_EEvRNS_18TensorIteratorBaseERKT_EUliE_EEviT1_,@"STO_CUDA_ENTRY STV_DEFAULT"
_ZN2at6native18elementwise_kernelILi128ELi4EZNS0_15gpu_kernel_implIZZZNS0_54_GLOBAL__N__d8c5977b_16_LinearAlgebra_cu_9e10b42f_324316addr_kernel_cudaERNS_14TensorIteratorERKN3c106ScalarES9_ENKUlvE_clEvENKUlvE6_clEvEUlNS6_7complexIdEESD_SD_E_EEvRNS_18TensorIteratorBaseERKT_EUliE_EEviT1_:
.text._ZN2at6native18elementwise_kernelILi128ELi4EZNS0_15gpu_kernel_implIZZZNS0_54_GLOBAL__N__d8c5977b_16_LinearAlgebra_cu_9e10b42f_324316addr_kernel_cudaERNS_14TensorIteratorERKN3c106ScalarES9_ENKUlvE_clEvENKUlvE6_clEvEUlNS6_7complexIdEESD_SD_E_EEvRNS_18TensorIteratorBaseERKT_EUliE_EEviT1_:
        /* <DEDUP_REMOVED lines=374> */
.L_x_7224:
        /* <DEDUP_REMOVED lines=24> */
.L_x_7225:
        /* <DEDUP_REMOVED lines=16> */
[----:B------:R-:W-:Y:S01]  /*19e0*/  CS2R R18, SRZ ;  /* 0x0000000000127805 */ /* 0x000fe2000001ff00 */
[----:B--2---:R0:W1:Y:S02]  /*19f0*/  I2F.F64.S16 R16, R4 ;  /* 0x0000000400107312 */ /* 0x0040640000101c00 */
[----:B01----:R-:W-:Y:S05]  /*1a00*/  BRA `(.L_x_7232) ;  /* 0x0000000c00ec7947 */ /* 0x003fea0003800000 */
.L_x_7230:
[----:B------:R-:W2:Y:S01]  /*1a10*/  LDG.E.U8 R4, desc[UR36][R4.64] ;  /* 0x0000002404047981 */ /* 0x000ea2000c1e1100 */
[----:B------:R-:W-:Y:S01]  /*1a20*/  CS2R R18, SRZ ;  /* 0x0000000000127805 */ /* 0x000fe2000001ff00 */
[----:B--2---:R0:W1:Y:S02]  /*1a30*/  I2F.F64.U16 R16, R4 ;  /* 0x0000000400107312 */ /* 0x0040640000101800 */
[----:B01----:R-:W-:Y:S05]  /*1a40*/  BRA `(.L_x_7232) ;  /* 0x0000000c00dc7947 */ /* 0x003fea0003800000 */
.L_x_7229:
[----:B------:R-:W-:-:S13]  /*1a50*/  ISETP.NE.AND P0, PT, R0, 0x2, PT ;  /* 0x000000020000780c */ /* 0x000fda0003f05270 */
[----:B------:R-:W-:Y:S05]  /*1a60*/  @!P0 BRA `(.L_x_7233) ;  /* 0x0000000000308947 */ /* 0x000fea0003800000 */
[----:B------:R-:W-:-:S13]  /*1a70*/  ISETP.NE.AND P0, PT, R0, 0x3, PT ;  /* 0x000000030000780c */ /* 0x000fda0003f05270 */
[----:B------:R-:W-:Y:S05]  /*1a80*/  @!P0 BRA `(.L_x_7234) ;  /* 0x0000000000188947 */ /* 0x000fea0003800000 */
[----:B------:R-:W-:-:S13]  /*1a90*/  ISETP.NE.AND P0, PT, R0, 0x4, PT ;  /* 0x000000040000780c */ /* 0x000fda0003f05270 */
[----:B------:R-:W-:Y:S05]  /*1aa0*/  @P0 BRA `(.L_x_7231) ;  /* 0x0000000c00280947 */ /* 0x000fea0003800000 */
[----:B------:R-:W2:Y:S01]  /*1ab0*/  LDG.E.64 R16, desc[UR36][R4.64] ;  /* 0x0000002404107981 */ /* 0x000ea2000c1e1b00 */
[----:B------:R-:W-:Y:S01]  /*1ac0*/  CS2R R18, SRZ ;  /* 0x0000000000127805 */ /* 0x000fe2000001ff00 */
[----:B--2---:R-:W0:Y:S02]  /*1ad0*/  I2F.F64.S64 R16, R16 ;  /* 0x0000001000107312 */ /* 0x004e240000301c00 */
[----:B0-----:R-:W-:Y:S05]  /*1ae0*/  BRA `(.L_x_7232) ;  /* 0x0000000c00b47947 */ /* 0x001fea0003800000 */
.L_x_7234:
[----:B------:R-:W2:Y:S01]  /*1af0*/  LDG.E R4, desc[UR36][R4.64] ;  /* 0x0000002404047981 */ /* 0x000ea2000c1e1900 */
[----:B------:R-:W-:Y:S01]  /*1b00*/  CS2R R18, SRZ ;  /* 0x0000000000127805 */ /* 0x000fe2000001ff00 */
[----:B--2---:R0:W1:Y:S02]  /*1b10*/  I2F.F64 R16, R4 ;  /* 0x0000000400107312 */ /* 0x0040640000201c00 */
[----:B01----:R-:W-:Y:S05]  /*1b20*/  BRA `(.L_x_7232) ;  /* 0x0000000c00a47947 */ /* 0x003fea0003800000 */
.L_x_7233:
[----:B------:R-:W2:Y:S01]  /*1b30*/  LDG.E.U16 R4, desc[UR36][R4.64] ;  /* 0x0000002404047981 */ /* 0x000ea2000c1e1500 */
[----:B------:R-:W-:Y:S01]  /*1b40*/  CS2R R18, SRZ ;  /* 0x0000000000127805 */ /* 0x000fe2000001ff00 */
[----:B--2---:R0:W1:Y:S02]  /*1b50*/  I2F.F64.S16 R16, R4 ;  /* 0x0000000400107312 */ /* 0x0040640000101c00 */
[----:B01----:R-:W-:Y:S05]  /*1b60*/  BRA `(.L_x_7232) ;  /* 0x0000000c00947947 */ /* 0x003fea0003800000 */
.L_x_7228:
[----:B------:R-:W-:-:S13]  /*1b70*/  ISETP.GT.AND P0, PT, R0, 0x6, PT ;  /* 0x000000060000780c */ /* 0x000fda0003f04270 */
[----:B------:R-:W-:Y:S05]  /*1b80*/  @P0 BRA `(.L_x_7235) ;  /* 0x00000000003c0947 */ /* 0x000fea0003800000 */
[----:B------:R-:W-:-:S13]  /*1b90*/  ISETP.NE.AND P0, PT, R0, 0x5, PT ;  /* 0x000000050000780c */ /* 0x000fda0003f05270 */
[----:B------:R-:W-:Y:S05]  /*1ba0*/  @!P0 BRA `(.L_x_7236) ;  /* 0x00000000001c8947 */ /* 0x000fea0003800000 */
[----:B------:R-:W-:-:S13]  /*1bb0*/  ISETP.NE.AND P0, PT, R0, 0x6, PT ;  /* 0x000000060000780c */ /* 0x000fda0003f05270 */
[----:B------:R-:W-:Y:S05]  /*1bc0*/  @P0 BRA `(.L_x_7231) ;  /* 0x0000000800e00947 */ /* 0x000fea0003800000 */
[----:B------:R-:W2:Y:S01]  /*1bd0*/  LDG.E R16, desc[UR36][R4.64] ;  /* 0x0000002404107981 */ /* 0x000ea2000c1e1900 */
[----:B------:R-:W-:Y:S01]  /*1be0*/  CS2R R18, SRZ ;  /* 0x0000000000127805 */ /* 0x000fe2000001ff00 */
[----:B--2---:R-:W-:-:S06]  /*1bf0*/  FMUL.FTZ R16, R16, 1 ;  /* 0x3f80000010107820 */ /* 0x004fcc0000410000 */
[----:B------:R-:W1:Y:S02]  /*1c00*/  F2F.F64.F32 R16, R16 ;  /* 0x0000001000107310 */ /* 0x000e640000201800 */
[----:B-1----:R-:W-:Y:S05]  /*1c10*/  BRA `(.L_x_7232) ;  /* 0x0000000c00687947 */ /* 0x002fea0003800000 */
.L_x_7236:
[----:B------:R-:W2:Y:S01]  /*1c20*/  LDG.E.U16 R0, desc[UR36][R4.64] ;  /* 0x0000002404007981 */ /* 0x000ea2000c1e1500 */
[----:B------:R-:W-:Y:S01]  /*1c30*/  CS2R R18, SRZ ;  /* 0x0000000000127805 */ /* 0x000fe2000001ff00 */
[----:B--2---:R-:W-:-:S05]  /*1c40*/  HADD2.F32 R0, -RZ, R0.H0_H0 ;  /* 0x20000000ff007230 */ /* 0x004fca0000004100 */
[----:B------:R-:W-:-:S04]  /*1c50*/  FMUL.FTZ R0, R0, 1 ;  /* 0x3f80000000007820 */ /* 0x000fc80000410000 */
[----:B------:R1:W2:Y:S02]  /*1c60*/  F2F.F64.F32 R16, R0 ;  /* 0x0000000000107310 */ /* 0x0002a40000201800 */
[----:B-12---:R-:W-:Y:S05]  /*1c70*/  BRA `(.L_x_7232) ;  /* 0x0000000c00507947 */ /* 0x006fea0003800000 */
.L_x_7235:
[----:B------:R-:W-:-:S13]  /*1c80*/  ISETP.NE.AND P0, PT, R0, 0x7, PT ;  /* 0x000000070000780c */ /* 0x000fda0003f05270 */
[----:B------:R-:W-:Y:S05]  /*1c90*/  @!P0 BRA `(.L_x_7237) ;  /* 0x0000000000688947 */ /* 0x000fea0003800000 */
[----:B------:R-:W-:-:S13]  /*1ca0*/  ISETP.NE.AND P0, PT, R0, 0x8, PT ;  /* 0x000000080000780c */ /* 0x000fda0003f05270 */
[----:B------:R-:W-:Y:S05]  /*1cb0*/  @!P0 BRA `(.L_x_7238) ;  /* 0x0000000000308947 */ /* 0x000fea0003800000 */
[----:B------:R-:W-:-:S13]  /*1cc0*/  ISETP.NE.AND P0, PT, R0, 0x9, PT ;  /* 0x000000090000780c */ /* 0x000fda0003f05270 */
[----:B------:R-:W-:Y:S05]  /*1cd0*/  @P0 BRA `(.L_x_7231) ;  /* 0x00000008009c0947 */ /* 0x000fea0003800000 */
        /* <DEDUP_REMOVED lines=10> */
.L_x_7238:
        /* <DEDUP_REMOVED lines=12> */
.L_x_7237:
[----:B------:R0:W5:Y:S01]  /*1e40*/  LDG.E.64 R16, desc[UR36][R4.64] ;  /* 0x0000002404107981 */ /* 0x000162000c1e1b00 */
[----:B------:R-:W-:Y:S01]  /*1e50*/  CS2R R18, SRZ ;  /* 0x0000000000127805 */ /* 0x000fe2000001ff00 */
[----:B------:R-:W-:Y:S06]  /*1e60*/  BRA `(.L_x_7232) ;  /* 0x0000000800d47947 */ /* 0x000fec0003800000 */
.L_x_7227:
        /* <DEDUP_REMOVED lines=9> */
[----:B------:R-:W-:Y:S01]  /*1f00*/  CS2R R18, SRZ ;  /* 0x0000000000127805 */ /* 0x000fe2000001ff00 */
[----:B------:R-:W-:Y:S01]  /*1f10*/  IMAD.MOV.U32 R16, RZ, RZ, RZ ;  /* 0x000000ffff107224 */ /* 0x000fe200078e00ff */
[----:B--2---:R-:W-:-:S04]  /*1f20*/  ISETP.NE.AND P0, PT, R4, RZ, PT ;  /* 0x000000ff0400720c */ /* 0x004fc80003f05270 */
[----:B------:R-:W-:Y:S01]  /*1f30*/  FSEL R17, RZ, 1.875, !P0 ;  /* 0x3ff00000ff117808 */ /* 0x000fe20004000000 */
[----:B------:R-:W-:Y:S08]  /*1f40*/  BRA `(.L_x_7232) ;  /* 0x00000008009c7947 */ /* 0x000ff00003800000 */
.L_x_7241:
[----:B------:R3:W5:Y:S01]  /*1f50*/  LDG.E.128 R16, desc[UR36][R4.64] ;  /* 0x0000002404107981 */ /* 0x000762000c1e1d00 */
[----:B------:R-:W-:Y:S05]  /*1f60*/  BRA `(.L_x_7232) ;  /* 0x0000000800947947 */ /* 0x000fea0003800000 */
.L_x_7240:
[----:B------:R-:W-:-:S13]  /*1f70*/  ISETP.NE.AND P0, PT, R0, 0xf, PT ;  /* 0x0000000f0000780c */ /* 0x000fda0003f05270 */
[----:B------:R-:W-:Y:S05]  /*1f80*/  @!P0 BRA `(.L_x_7242) ;  /* 0x0000000000a88947 */ /* 0x000fea0003800000 */
[----:B------:R-:W-:-:S13]  /*1f90*/  ISETP.NE.AND P0, PT, R0, 0x17, PT ;  /* 0x000000170000780c */ /* 0x000fda0003f05270 */
[----:B------:R-:W-:Y:S05]  /*1fa0*/  @!P0 BRA `(.L_x_7243) ;  /* 0x0000000000608947 */ /* 0x000fea0003800000 */
[----:B------:R-:W-:-:S13]  /*1fb0*/  ISETP.NE.AND P0, PT, R0, 0x18, PT ;  /* 0x000000180000780c */ /* 0x000fda0003f05270 */
[----:B------:R-:W-:Y:S05]  /*1fc0*/  @P0 BRA `(.L_x_7231) ;  /* 0x0000000400e00947 */ /* 0x000fea0003800000 */
        /* <DEDUP_REMOVED lines=22> */
.L_x_7243:
        /* <DEDUP_REMOVED lines=14> */
[----:B------:R4:W0:Y:S02]  /*2210*/  F2F.F64.F32 R16, R0 ;  /* 0x0000000000107310 */ /* 0x0008240000201800 */
[----:B0---4-:R-:W-:Y:S05]  /*2220*/  BRA `(.L_x_7232) ;  /* 0x0000000400e47947 */ /* 0x011fea0003800000 */
.L_x_7242:
[----:B------:R-:W2:Y:S01]  /*2230*/  LDG.E.U16 R0, desc[UR36][R4.64] ;  /* 0x0000002404007981 */ /* 0x000ea2000c1e1500 */
[----:B------:R-:W-:Y:S01]  /*2240*/  CS2R R18, SRZ ;  /* 0x0000000000127805 */ /* 0x000fe2000001ff00 */
[----:B--2---:R-:W-:-:S04]  /*2250*/  IMAD.U32 R0, R0, 0x10000, RZ ;  /* 0x0001000000007824 */ /* 0x004fc800078e00ff */
[----:B------:R-:W-:-:S04]  /*2260*/  FMUL.FTZ R0, R0, 1 ;  /* 0x3f80000000007820 */ /* 0x000fc80000410000 */
[----:B------:R4:W0:Y:S02]  /*2270*/  F2F.F64.F32 R16, R0 ;  /* 0x0000000000107310 */ /* 0x0008240000201800 */
[----:B0---4-:R-:W-:Y:S05]  /*2280*/  BRA `(.L_x_7232) ;  /* 0x0000000400cc7947 */ /* 0x011fea0003800000 */
.L_x_7239:
        /* <DEDUP_REMOVED lines=9> */
[----:B------:R-:W-:Y:S01]  /*2320*/  CS2R R18, SRZ ;  /* 0x0000000000127805 */ /* 0x000fe2000001ff00 */
[----:B--2---:R3:W4:Y:S02]  /*2330*/  I2F.F64.U16 R16, R4 ;  /* 0x0000000400107312 */ /* 0x0047240000101800 */
[----:B---34-:R-:W-:Y:S05]  /*2340*/  BRA `(.L_x_7232) ;  /* 0x00000004009c7947 */ /* 0x018fea0003800000 */
.L_x_7246:
        /* <DEDUP_REMOVED lines=22> */
.L_x_7248:
[----:B------:R-:W-:Y:S05]  /*24b0*/  BSYNC.RECONVERGENT B0 ;  /* 0x0000000000007941 */ /* 0x000fea0003800200 */
.L_x_7247:
[----:B------:R-:W-:Y:S01]  /*24c0*/  IMAD.SHL.U32 R0, R0, 0x100000, RZ ;  /* 0x0010000000007824 */ /* 0x000fe200078e00ff */
[----:B------:R-:W-:-:S04]  /*24d0*/  LEA R3, R3, 0x3b800000, 0x17 ;  /* 0x3b80000003037811 */ /* 0x000fc800078eb8ff */
[----:B------:R-:W-:-:S05]  /*24e0*/  LOP3.LUT R0, R3, R0, R7, 0xfe, !PT ;  /* 0x0000000003007212 */ /* 0x000fca00078efe07 */
[----:B------:R-:W-:-:S04]  /*24f0*/  FMUL.FTZ R0, R0, 1 ;  /* 0x3f80000000007820 */ /* 0x000fc80000410000 */
[----:B------:R3:W4:Y:S02]  /*2500*/  F2F.F64.F32 R16, R0 ;  /* 0x0000000000107310 */ /* 0x0007240000201800 */
[----:B---34-:R-:W-:Y:S05]  /*2510*/  BRA `(.L_x_7232) ;  /* 0x0000000400287947 */ /* 0x018fea0003800000 */
.L_x_7245:
        /* <DEDUP_REMOVED lines=22> */
.L_x_7250:
[----:B------:R-:W-:Y:S05]  /*2680*/  BSYNC.RECONVERGENT B0 ;  /* 0x0000000000007941 */ /* 0x000fea0003800200 */
.L_x_7249:
[----:B------:R-:W-:Y:S01]  /*2690*/  IMAD.SHL.U32 R0, R0, 0x200000, RZ ;  /* 0x0020000000007824 */ /* 0x000fe200078e00ff */
[----:B------:R-:W-:-:S04]  /*26a0*/  LEA R3, R3, 0x37800000, 0x17 ;  /* 0x3780000003037811 */ /* 0x000fc800078eb8ff */
[----:B------:R-:W-:-:S05]  /*26b0*/  LOP3.LUT R0, R3, R0, R7, 0xfe, !PT ;  /* 0x0000000003007212 */ /* 0x000fca00078efe07 */
[----:B------:R-:W-:-:S04]  /*26c0*/  FMUL.FTZ R0, R0, 1 ;  /* 0x3f80000000007820 */ /* 0x000fc80000410000 */
[----:B------:R3:W4:Y:S02]  /*26d0*/  F2F.F64.F32 R16, R0 ;  /* 0x0000000000107310 */ /* 0x0007240000201800 */
[----:B---34-:R-:W-:Y:S05]  /*26e0*/  BRA `(.L_x_7232) ;  /* 0x0000000000b47947 */ /* 0x018fea0003800000 */
.L_x_7244:
[----:B------:R-:W-:-:S13]  /*26f0*/  ISETP.NE.AND P0, PT, R0, 0x1c, PT ;  /* 0x0000001c0000780c */ /* 0x000fda0003f05270 */
[----:B------:R-:W-:Y:S05]  /*2700*/  @!P0 BRA `(.L_x_7251) ;  /* 0x0000000000a08947 */ /* 0x000fea0003800000 */
[----:B------:R-:W-:-:S13]  /*2710*/  ISETP.NE.AND P0, PT, R0, 0x1d, PT ;  /* 0x0000001d0000780c */ /* 0x000fda0003f05270 */
[----:B------:R-:W-:Y:S05]  /*2720*/  @!P0 BRA `(.L_x_7252) ;  /* 0x0000000000888947 */ /* 0x000fea0003800000 */
[----:B------:R-:W-:-:S13]  /*2730*/  ISETP.NE.AND P0, PT, R0, 0x2c, PT ;  /* 0x0000002c0000780c */ /* 0x000fda0003f05270 */
[----:B------:R-:W-:Y:S05]  /*2740*/  @!P0 BRA `(.L_x_7253) ;  /* 0x00000000004c8947 */ /* 0x000fea0003800000 */
.L_x_7231:
        /* <DEDUP_REMOVED lines=16> */
.L_x_7254:
[----:B------:R-:W-:Y:S02]  /*2850*/  CS2R R16, SRZ ;  /* 0x0000000000107805 */ /* 0x000fe4000001ff00 */
[----:B------:R-:W-:Y:S01]  /*2860*/  CS2R R18, SRZ ;  /* 0x0000000000127805 */ /* 0x000fe2000001ff00 */
[----:B------:R-:W-:Y:S06]  /*2870*/  BRA `(.L_x_7232) ;  /* 0x0000000000507947 */ /* 0x000fec0003800000 */
.L_x_7253:
[----:B------:R-:W2:Y:S01]  /*2880*/  LDG.E.U8 R0, desc[UR36][R4.64] ;  /* 0x0000002404007981 */ /* 0x000ea2000c1e1100 */
[----:B------:R-:W-:Y:S01]  /*2890*/  CS2R R18, SRZ ;  /* 0x0000000000127805 */ /* 0x000fe2000001ff00 */
[----:B------:R-:W-:Y:S02]  /*28a0*/  IMAD.MOV.U32 R16, RZ, RZ, 0x0 ;  /* 0x00000000ff107424 */ /* 0x000fe400078e00ff */
        /* <DEDUP_REMOVED lines=10> */
.L_x_7252:
[----:B------:R-:W2:Y:S01]  /*2950*/  LDG.E.64 R16, desc[UR36][R4.64] ;  /* 0x0000002404107981 */ /* 0x000ea2000c1e1b00 */
[----:B------:R-:W-:Y:S01]  /*2960*/  CS2R R18, SRZ ;  /* 0x0000000000127805 */ /* 0x000fe2000001ff00 */
[----:B--2---:R-:W3:Y:S02]  /*2970*/  I2F.F64.U64 R16, R16 ;  /* 0x0000001000107312 */ /* 0x004ee40000301800 */
[----:B---3--:R-:W-:Y:S05]  /*2980*/  BRA `(.L_x_7232) ;  /* 0x00000000000c7947 */ /* 0x008fea0003800000 */
.L_x_7251:
[----:B------:R-:W2:Y:S01]  /*2990*/  LDG.E R4, desc[UR36][R4.64] ;  /* 0x0000002404047981 */ /* 0x000ea2000c1e1900 */
[----:B------:R-:W-:Y:S01]  /*29a0*/  CS2R R18, SRZ ;  /* 0x0000000000127805 */ /* 0x000fe2000001ff00 */
[----:B--2---:R1:W2:Y:S06]  /*29b0*/  I2F.F64.U32 R16, R4 ;  /* 0x0000000400107312 */ /* 0x0042ac0000201800 */
.L_x_7232:
[----:B------:R-:W-:Y:S05]  /*29c0*/  BSYNC.RECONVERGENT B6 ;  /* 0x0000000000067941 */ /* 0x000fea0003800200 */
.L_x_7226:
[----:B------:R-:W4:Y:S01]  /*29d0*/  LDCU.64 UR4, c[0x0][0x668] ;  /* 0x0000cd00ff0477ac */ /* 0x000f220008000a00 */
[----:B------:R-:W-:Y:S01]  /*29e0*/  PRMT R0, R2, 0x7773, RZ ;  /* 0x0000777302007816 */ /* 0x000fe200000000ff */
[----:B------:R-:W-:Y:S03]  /*29f0*/  BSSY.RECONVERGENT B6, `(.L_x_7255) ;  /* 0x000010c000067945 */ /* 0x000fe60003800200 */
[----:B------:R-:W-:Y:S02]  /*2a00*/  ISETP.GT.AND P0, PT, R0, 0x9, PT ;  /* 0x000000090000780c */ /* 0x000fe40003f04270 */
[----:B----4-:R-:W-:-:S05]  /*2a10*/  IADD3 R28, P1, PT, R28, UR4, RZ ;  /* 0x000000041c1c7c10 */ /* 0x010fca000ff3e0ff */
        /* <DEDUP_REMOVED lines=10> */
[----:B01-3--:R-:W3:Y:S01]  /*2ac0*/  LDG.E.S8 R4, desc[UR36][R28.64] ;  /* 0x000000241c047981 */ /* 0x00bee2000c1e1300 */
[----:B------:R-:W-:Y:S01]  /*2ad0*/  CS2R R6, SRZ ;  /* 0x0000000000067805 */ /* 0x000fe2000001ff00 */
[----:B---3--:R-:W3:Y:S02]  /*2ae0*/  I2F.F64.S16 R4, R4 ;  /* 0x0000000400047312 */ /* 0x008ee40000101c00 */
[----:B---3--:R-:W-:Y:S05]  /*2af0*/  BRA `(.L_x_7261) ;  /* 0x0000000c00ec7947 */ /* 0x008fea0003800000 */
.L_x_7259:
[----:B01-3--:R-:W3:Y:S01]  /*2b00*/  LDG.E.U8 R4, desc[UR36][R28.64] ;  /* 0x000000241c047981 */ /* 0x00bee2000c1e1100 */
[----:B------:R-:W-:Y:S01]  /*2b10*/  CS2R R6, SRZ ;  /* 0x0000000000067805 */ /* 0x000fe2000001ff00 */
[----:B---3--:R-:W3:Y:S02]  /*2b20*/  I2F.F64.U16 R4, R4 ;  /* 0x0000000400047312 */ /* 0x008ee40000101800 */
[----:B---3--:R-:W-:Y:S05]  /*2b30*/  BRA `(.L_x_7261) ;  /* 0x0000000c00dc7947 */ /* 0x008fea0003800000 */
.L_x_7258:
[----:B------:R-:W-:-:S13]  /*2b40*/  ISETP.NE.AND P0, PT, R0, 0x2, PT ;  /* 0x000000020000780c */ /* 0x000fda0003f05270 */
[----:B------:R-:W-:Y:S05]  /*2b50*/  @!P0 BRA `(.L_x_7262) ;  /* 0x0000000000308947 */ /* 0x000fea0003800000 */
[----:B------:R-:W-:-:S13]  /*2b60*/  ISETP.NE.AND P0, PT, R0, 0x3, PT ;  /* 0x000000030000780c */ /* 0x000fda0003f05270 */
[----:B------:R-:W-:Y:S05]  /*2b70*/  @!P0 BRA `(.L_x_7263) ;  /* 0x0000000000188947 */ /* 0x000fea0003800000 */
[----:B------:R-:W-:-:S13]  /*2b80*/  ISETP.NE.AND P0, PT, R0, 0x4, PT ;  /* 0x000000040000780c */ /* 0x000fda0003f05270 */
[----:B------:R-:W-:Y:S05]  /*2b90*/  @P0 BRA `(.L_x_7260) ;  /* 0x0000000c00280947 */ /* 0x000fea0003800000 */
[----:B01-3--:R-:W3:Y:S01]  /*2ba0*/  LDG.E.64 R4, desc[UR36][R28.64] ;  /* 0x000000241c047981 */ /* 0x00bee2000c1e1b00 */
[----:B------:R-:W-:Y:S01]  /*2bb0*/  CS2R R6, SRZ ;  /* 0x0000000000067805 */ /* 0x000fe2000001ff00 */
[----:B---3--:R-:W3:Y:S02]  /*2bc0*/  I2F.F64.S64 R4, R4 ;  /* 0x0000000400047312 */ /* 0x008ee40000301c00 */
[----:B---3--:R-:W-:Y:S05]  /*2bd0*/  BRA `(.L_x_7261) ;  /* 0x0000000c00b47947 */ /* 0x008fea0003800000 */
.L_x_7263:
[----:B01-3--:R-:W3:Y:S01]  /*2be0*/  LDG.E R4, desc[UR36][R28.64] ;  /* 0x000000241c047981 */ /* 0x00bee2000c1e1900 */
[----:B------:R-:W-:Y:S01]  /*2bf0*/  CS2R R6, SRZ ;  /* 0x0000000000067805 */ /* 0x000fe2000001ff00 */
[----:B---3--:R-:W3:Y:S02]  /*2c00*/  I2F.F64 R4, R4 ;  /* 0x0000000400047312 */ /* 0x008ee40000201c00 */
[----:B---3--:R-:W-:Y:S05]  /*2c10*/  BRA `(.L_x_7261) ;  /* 0x0000000c00a47947 */ /* 0x008fea0003800000 */
.L_x_7262:
[----:B01-3--:R-:W3:Y:S01]  /*2c20*/  LDG.E.U16 R4, desc[UR36][R28.64] ;  /* 0x000000241c047981 */ /* 0x00bee2000c1e1500 */
[----:B------:R-:W-:Y:S01]  /*2c30*/  CS2R R6, SRZ ;  /* 0x0000000000067805 */ /* 0x000fe2000001ff00 */
[----:B---3--:R-:W3:Y:S02]  /*2c40*/  I2F.F64.S16 R4, R4 ;  /* 0x0000000400047312 */ /* 0x008ee40000101c00 */
[----:B---3--:R-:W-:Y:S05]  /*2c50*/  BRA `(.L_x_7261) ;  /* 0x0000000c00947947 */ /* 0x008fea0003800000 */
.L_x_7257:
[----:B------:R-:W-:-:S13]  /*2c60*/  ISETP.GT.AND P0, PT, R0, 0x6, PT ;  /* 0x000000060000780c */ /* 0x000fda0003f04270 */
[----:B------:R-:W-:Y:S05]  /*2c70*/  @P0 BRA `(.L_x_7264) ;  /* 0x00000000003c0947 */ /* 0x000fea0003800000 */
[----:B------:R-:W-:-:S13]  /*2c80*/  ISETP.NE.AND P0, PT, R0, 0x5, PT ;  /* 0x000000050000780c */ /* 0x000fda0003f05270 */
[----:B------:R-:W-:Y:S05]  /*2c90*/  @!P0 BRA `(.L_x_7265) ;  /* 0x00000000001c8947 */ /* 0x000fea0003800000 */
[----:B------:R-:W-:-:S13]  /*2ca0*/  ISETP.NE.AND P0, PT, R0, 0x6, PT ;  /* 0x000000060000780c */ /* 0x000fda0003f05270 */
[----:B------:R-:W-:Y:S05]  /*2cb0*/  @P0 BRA `(.L_x_7260) ;  /* 0x0000000800e00947 */ /* 0x000fea0003800000 */
[----:B01-3--:R-:W3:Y:S01]  /*2cc0*/  LDG.E R4, desc[UR36][R28.64] ;  /* 0x000000241c047981 */ /* 0x00bee2000c1e1900 */
[----:B------:R-:W-:Y:S01]  /*2cd0*/  CS2R R6, SRZ ;  /* 0x0000000000067805 */ /* 0x000fe2000001ff00 */
[----:B---3--:R-:W-:-:S06]  /*2ce0*/  FMUL.FTZ R4, R4, 1 ;  /* 0x3f80000004047820 */ /* 0x008fcc0000410000 */
[----:B------:R-:W4:Y:S02]  /*2cf0*/  F2F.F64.F32 R4, R4 ;  /* 0x0000000400047310 */ /* 0x000f240000201800 */
[----:B----4-:R-:W-:Y:S05]  /*2d00*/  BRA `(.L_x_7261) ;  /* 0x0000000c00687947 */ /* 0x010fea0003800000 */
.L_x_7265:
[----:B------:R-:W4:Y:S01]  /*2d10*/  LDG.E.U16 R0, desc[UR36][R28.64] ;  /* 0x000000241c007981 */ /* 0x000f22000c1e1500 */
[----:B------:R-:W-:Y:S01]  /*2d20*/  CS2R R6, SRZ ;  /* 0x0000000000067805 */ /* 0x000fe2000001ff00 */
[----:B----4-:R-:W-:-:S05]  /*2d30*/  HADD2.F32 R0, -RZ, R0.H0_H0 ;  /* 0x20000000ff007230 */ /* 0x010fca0000004100 */
[----:B------:R-:W-:-:S04]  /*2d40*/  FMUL.FTZ R0, R0, 1 ;  /* 0x3f80000000007820 */ /* 0x000fc80000410000 */
[----:B01-3--:R4:W0:Y:S02]  /*2d50*/  F2F.F64.F32 R4, R0 ;  /* 0x0000000000047310 */ /* 0x00b8240000201800 */
[----:B0---4-:R-:W-:Y:S05]  /*2d60*/  BRA `(.L_x_7261) ;  /* 0x0000000c00507947 */ /* 0x011fea0003800000 */
.L_x_7264:
[----:B------:R-:W-:-:S13]  /*2d70*/  ISETP.NE.AND P0, PT, R0, 0x7, PT ;  /* 0x000000070000780c */ /* 0x000fda0003f05270 */
[----:B------:R-:W-:Y:S05]  /*2d80*/  @!P0 BRA `(.L_x_7266) ;  /* 0x0000000000688947 */ /* 0x000fea0003800000 */
[----:B------:R-:W-:-:S13]  /*2d90*/  ISETP.NE.AND P0, PT, R0, 0x8, PT ;  /* 0x000000080000780c */ /* 0x000fda0003f05270 */
[----:B------:R-:W-:Y:S05]  /*2da0*/  @!P0 BRA `(.L_x_7267) ;  /* 0x0000000000308947 */ /* 0x000fea0003800000 */
[----:B------:R-:W-:-:S13]  /*2db0*/  ISETP.NE.AND P0, PT, R0, 0x9, PT ;  /* 0x000000090000780c */ /* 0x000fda0003f05270 */
[----:B------:R-:W-:Y:S05]  /*2dc0*/  @P0 BRA `(.L_x_7260) ;  /* 0x00000008009c0947 */ /* 0x000fea0003800000 */
[----:B------:R-:W0:Y:S02]  /*2dd0*/  LDG.E.64 R28, desc[UR36][R28.64] ;  /* 0x000000241c1c7981 */ /* 0x000e24000c1e1b00 */
[----:B01-3--:R-:W-:Y:S01]  /*2de0*/  FMUL.FTZ R4, R28, 1 ;  /* 0x3f8000001c047820 */ /* 0x00bfe20000410000 */
        /* <DEDUP_REMOVED lines=8> */
.L_x_7267:
[----:B------:R-:W4:Y:S02]  /*2e70*/  LDG.E R28, desc[UR36][R28.64] ;  /* 0x000000241c1c7981 */ /* 0x000f24000c1e1900 */
[----:B----4-:R-:W-:-:S05]  /*2e80*/  HADD2.F32 R0, -RZ, R28.H0_H0 ;  /* 0x2000001cff007230 */ /* 0x010fca0000004100 */
[----:B01-3--:R-:W-:Y:S01]  /*2e90*/  FMUL.FTZ R4, R0, 1 ;  /* 0x3f80000000047820 */ /* 0x00bfe20000410000 */
        /* <DEDUP_REMOVED lines=9> */
.L_x_7266:
[----:B01-3--:R3:W5:Y:S01]  /*2f30*/  LDG.E.64 R4, desc[UR36][R28.64] ;  /* 0x000000241c047981 */ /* 0x00b762000c1e1b00 */
[----:B------:R-:W-:Y:S01]  /*2f40*/  CS2R R6, SRZ ;  /* 0x0000000000067805 */ /* 0x000fe2000001ff00 */
[----:B------:R-:W-:Y:S06]  /*2f50*/  BRA `(.L_x_7261) ;  /* 0x0000000800d47947 */ /* 0x000fec0003800000 */
.L_x_7256:
        /* <DEDUP_REMOVED lines=8> */
[----:B------:R-:W4:Y:S01]  /*2fe0*/  LDG.E.U8 R28, desc[UR36][R28.64] ;  /* 0x000000241c1c7981 */ /* 0x000f22000c1e1100 */
[----:B------:R-:W-:Y:S01]  /*2ff0*/  CS2R R6, SRZ ;  /* 0x0000000000067805 */ /* 0x000fe2000001ff00 */
[----:B01-3--:R-:W-:Y:S01]  /*3000*/  IMAD.MOV.U32 R4, RZ, RZ, RZ ;  /* 0x000000ffff047224 */ /* 0x00bfe200078e00ff */
[----:B----4-:R-:W-:-:S04]  /*3010*/  ISETP.NE.AND P0, PT, R28, RZ, PT ;  /* 0x000000ff1c00720c */ /* 0x010fc80003f05270 */
[----:B------:R-:W-:Y:S01]  /*3020*/  FSEL R5, RZ, 1.875, !P0 ;  /* 0x3ff00000ff057808 */ /* 0x000fe20004000000 */
[----:B------:R-:W-:Y:S08]  /*3030*/  BRA `(.L_x_7261) ;  /* 0x00000008009c7947 */ /* 0x000ff00003800000 */
.L_x_7270:
[----:B01-3--:R0:W5:Y:S01]  /*3040*/  LDG.E.128 R4, desc[UR36][R28.64] ;  /* 0x000000241c047981 */ /* 0x00b162000c1e1d00 */
[----:B------:R-:W-:Y:S05]  /*3050*/  BRA `(.L_x_7261) ;  /* 0x0000000800947947 */ /* 0x000fea0003800000 */
.L_x_7269:
[----:B------:R-:W-:-:S13]  /*3060*/  ISETP.NE.AND P0, PT, R0, 0xf, PT ;  /* 0x0000000f0000780c */ /* 0x000fda0003f05270 */
[----:B------:R-:W-:Y:S05]  /*3070*/  @!P0 BRA `(.L_x_7271) ;  /* 0x0000000000a88947 */ /* 0x000fea0003800000 */
[----:B------:R-:W-:-:S13]  /*3080*/  ISETP.NE.AND P0, PT, R0, 0x17, PT ;  /* 0x000000170000780c */ /* 0x000fda0003f05270 */
[----:B------:R-:W-:Y:S05]  /*3090*/  @!P0 BRA `(.L_x_7272) ;  /* 0x0000000000608947 */ /* 0x000fea0003800000 */
[----:B------:R-:W-:-:S13]  /*30a0*/  ISETP.NE.AND P0, PT, R0, 0x18, PT ;  /* 0x000000180000780c */ /* 0x000fda0003f05270 */
[----:B------:R-:W-:Y:S05]  /*30b0*/  @P0 BRA `(.L_x_7260) ;  /* 0x0000000400e00947 */ /* 0x000fea0003800000 */
[----:B------:R-:W4:Y:S01]  /*30c0*/  LDG.E.U8 R0, desc[UR36][R28.64] ;  /* 0x000000241c007981 */ /* 0x000f22000c1e1100 */
[----:B0--3--:R-:W-:Y:S02]  /*30d0*/  IMAD.MOV.U32 R5, RZ, RZ, 0x1f ;  /* 0x0000001fff057424 */ /* 0x009fe400078e00ff */
[----:B----4-:R-:W-:-:S05]  /*30e0*/  IMAD.SHL.U32 R0, R0, 0x1000000, RZ ;  /* 0x0100000000007824 */ /* 0x010fca00078e00ff */
[C---:B------:R-:W-:Y:S02]  /*30f0*/  LOP3.LUT R3, R0.reuse, 0x7f000000, RZ, 0xc0, !PT ;  /* 0x7f00000000037812 */ /* 0x040fe400078ec0ff */
[----:B------:R-:W-:Y:S02]  /*3100*/  LOP3.LUT P0, RZ, R0, 0x7f000000, RZ, 0xc0, !PT ;  /* 0x7f00000000ff7812 */ /* 0x000fe4000780c0ff */
[----:B-1----:R-:W0:Y:S02]  /*3110*/  FLO.U32 R4, R3 ;  /* 0x0000000300047300 */ /* 0x002e2400000e0000 */
[----:B0-----:R-:W-:-:S05]  /*3120*/  IMAD.MOV R4, RZ, RZ, -R4 ;  /* 0x000000ffff047224 */ /* 0x001fca00078e0a04 */
[----:B------:R-:W-:-:S05]  /*3130*/  VIADDMNMX.U32 R4, R4, R5, 0x4, !PT ;  /* 0x0000000404047446 */ /* 0x000fca0007800005 */
[----:B------:R-:W-:-:S04]  /*3140*/  VIADD R4, R4, 0xfffffffc ;  /* 0xfffffffc04047836 */ /* 0x000fc80000000000 */
[----:B------:R-:W-:Y:S01]  /*3150*/  IMAD.SHL.U32 R6, R4, 0x800000, RZ ;  /* 0x0080000004067824 */ /* 0x000fe200078e00ff */
[C---:B------:R-:W-:Y:S01]  /*3160*/  SHF.L.U32 R5, R3.reuse, R4, RZ ;  /* 0x0000000403057219 */ /* 0x040fe200000006ff */
        /* <DEDUP_REMOVED lines=9> */
[----:B------:R1:W3:Y:S02]  /*3200*/  F2F.F64.F32 R4, R3 ;  /* 0x0000000300047310 */ /* 0x0002e40000201800 */
[----:B-1-3--:R-:W-:Y:S05]  /*3210*/  BRA `(.L_x_7261) ;  /* 0x0000000800247947 */ /* 0x00afea0003800000 */
.L_x_7272:
[----:B01-3--:R-:W3:Y:S01]  /*3220*/  LDG.E.U8 R4, desc[UR36][R28.64] ;  /* 0x000000241c047981 */ /* 0x00bee2000c1e1100 */
        /* <DEDUP_REMOVED lines=14> */
[----:B-1-3--:R-:W-:Y:S05]  /*3310*/  BRA `(.L_x_7261) ;  /* 0x0000000400e47947 */ /* 0x00afea0003800000 */
.L_x_7271:
[----:B------:R-:W4:Y:S01]  /*3320*/  LDG.E.U16 R0, desc[UR36][R28.64] ;  /* 0x000000241c007981 */ /* 0x000f22000c1e1500 */
[----:B------:R-:W-:Y:S01]  /*3330*/  CS2R R6, SRZ ;  /* 0x0000000000067805 */ /* 0x000fe2000001ff00 */
[----:B----4-:R-:W-:-:S04]  /*3340*/  IMAD.U32 R0, R0, 0x10000, RZ ;  /* 0x0001000000007824 */ /* 0x010fc800078e00ff */
[----:B------:R-:W-:-:S04]  /*3350*/  FMUL.FTZ R0, R0, 1 ;  /* 0x3f80000000007820 */ /* 0x000fc80000410000 */
[----:B01-3--:R1:W3:Y:S02]  /*3360*/  F2F.F64.F32 R4, R0 ;  /* 0x0000000000047310 */ /* 0x00b2e40000201800 */
[----:B-1-3--:R-:W-:Y:S05]  /*3370*/  BRA `(.L_x_7261) ;  /* 0x0000000400cc7947 */ /* 0x00afea0003800000 */
.L_x_7268:
        /* <DEDUP_REMOVED lines=8> */
[----:B01-3--:R-:W3:Y:S01]  /*3400*/  LDG.E.U16 R4, desc[UR36][R28.64] ;  /* 0x000000241c047981 */ /* 0x00bee2000c1e1500 */
[----:B------:R-:W-:Y:S01]  /*3410*/  CS2R R6, SRZ ;  /* 0x0000000000067805 */ /* 0x000fe2000001ff00 */
[----:B---3--:R-:W3:Y:S02]  /*3420*/  I2F.F64.U16 R4, R4 ;  /* 0x0000000400047312 */ /* 0x008ee40000101800 */
[----:B---3--:R-:W-:Y:S05]  /*3430*/  BRA `(.L_x_7261) ;  /* 0x00000004009c7947 */ /* 0x008fea0003800000 */
.L_x_7275:
[----:B------:R-:W4:Y:S01]  /*3440*/  LDG.E.U8 R28, desc[UR36][R28.64] ;  /* 0x000000241c1c7981 */ /* 0x000f22000c1e1100 */
[----:B------:R-:W-:Y:S02]  /*3450*/  CS2R R6, SRZ ;  /* 0x0000000000067805 */ /* 0x000fe4000001ff00 */
[----:B01-3--:R-:W-:Y:S02]  /*3460*/  CS2R R4, SRZ ;  /* 0x0000000000047805 */ /* 0x00bfe4000001ff00 */
        /* <DEDUP_REMOVED lines=19> */
.L_x_7277:
[----:B------:R-:W-:Y:S05]  /*35a0*/  BSYNC.RECONVERGENT B0 ;  /* 0x0000000000007941 */ /* 0x000fea0003800200 */
.L_x_7276:
[----:B------:R-:W-:Y:S01]  /*35b0*/  IMAD.SHL.U32 R0, R0, 0x100000, RZ ;  /* 0x0010000000007824 */ /* 0x000fe200078e00ff */
[----:B------:R-:W-:-:S04]  /*35c0*/  LEA R3, R3, 0x3b800000, 0x17 ;  /* 0x3b80000003037811 */ /* 0x000fc800078eb8ff */
[----:B------:R-:W-:-:S05]  /*35d0*/  LOP3.LUT R0, R3, R0, R9, 0xfe, !PT ;  /* 0x0000000003007212 */ /* 0x000fca00078efe09 */
[----:B------:R-:W-:-:S04]  /*35e0*/  FMUL.FTZ R0, R0, 1 ;  /* 0x3f80000000007820 */ /* 0x000fc80000410000 */
[----:B------:R3:W4:Y:S02]  /*35f0*/  F2F.F64.F32 R4, R0 ;  /* 0x0000000000047310 */ /* 0x0007240000201800 */
[----:B---34-:R-:W-:Y:S05]  /*3600*/  BRA `(.L_x_7261) ;  /* 0x0000000400287947 */ /* 0x018fea0003800000 */
.L_x_7274:
[----:B------:R-:W4:Y:S01]  /*3610*/  LDG.E.U8 R28, desc[UR36][R28.64] ;  /* 0x000000241c1c7981 */ /* 0x000f22000c1e1100 */
[----:B------:R-:W-:Y:S02]  /*3620*/  CS2R R6, SRZ ;  /* 0x0000000000067805 */ /* 0x000fe4000001ff00 */
[----:B01-3--:R-:W-:Y:S02]  /*3630*/  CS2R R4, SRZ ;  /* 0x0000000000047805 */ /* 0x00bfe4000001ff00 */
[----:B----4-:R-:W-:-:S13]  /*3640*/  ISETP.NE.AND P0, PT, R28, RZ, PT ;  /* 0x000000ff1c00720c */ /* 0x010fda0003f05270 */
        /* <DEDUP_REMOVED lines=18> */
.L_x_7279:
[----:B------:R-:W-:Y:S05]  /*3770*/  BSYNC.RECONVERGENT B0 ;  /* 0x0000000000007941 */ /* 0x000fea0003800200 */
.L_x_7278:
[----:B------:R-:W-:Y:S01]  /*3780*/  IMAD.SHL.U32 R0, R0, 0x200000, RZ ;  /* 0x0020000000007824 */ /* 0x000fe200078e00ff */
[----:B------:R-:W-:-:S04]  /*3790*/  LEA R3, R3, 0x37800000, 0x17 ;  /* 0x3780000003037811 */ /* 0x000fc800078eb8ff */
[----:B------:R-:W-:-:S05]  /*37a0*/  LOP3.LUT R0, R3, R0, R9, 0xfe, !PT ;  /* 0x0000000003007212 */ /* 0x000fca00078efe09 */
[----:B------:R-:W-:-:S04]  /*37b0*/  FMUL.FTZ R0, R0, 1 ;  /* 0x3f80000000007820 */ /* 0x000fc80000410000 */
[----:B------:R3:W4:Y:S02]  /*37c0*/  F2F.F64.F32 R4, R0 ;  /* 0x0000000000047310 */ /* 0x0007240000201800 */
[----:B---34-:R-:W-:Y:S05]  /*37d0*/  BRA `(.L_x_7261) ;  /* 0x0000000000b47947 */ /* 0x018fea0003800000 */
.L_x_7273:
[----:B------:R-:W-:-:S13]  /*37e0*/  ISETP.NE.AND P0, PT, R0, 0x1c, PT ;  /* 0x0000001c0000780c */ /* 0x000fda0003f05270 */
[----:B------:R-:W-:Y:S05]  /*37f0*/  @!P0 BRA `(.L_x_7280) ;  /* 0x0000000000a08947 */ /* 0x000fea0003800000 */
[----:B------:R-:W-:-:S13]  /*3800*/  ISETP.NE.AND P0, PT, R0, 0x1d, PT ;  /* 0x0000001d0000780c */ /* 0x000fda0003f05270 */
[----:B------:R-:W-:Y:S05]  /*3810*/  @!P0 BRA `(.L_x_7281) ;  /* 0x0000000000888947 */ /* 0x000fea0003800000 */
[----:B------:R-:W-:-:S13]  /*3820*/  ISETP.NE.AND P0, PT, R0, 0x2c, PT ;  /* 0x0000002c0000780c */ /* 0x000fda0003f05270 */
[----:B------:R-:W-:Y:S05]  /*3830*/  @!P0 BRA `(.L_x_7282) ;  /* 0x00000000004c8947 */ /* 0x000fea0003800000 */
.L_x_7260:
[----:B------:R-:W-:Y:S01]  /*3840*/  MOV R14, 0x228 ;  /* 0x00000228000e7802 */ /* 0x000fe20000000f00 */
[----:B------:R-:W0:Y:S01]  /*3850*/  LDCU.64 UR4, c[0x4][0x218] ;  /* 0x01004300ff0477ac */ /* 0x000e220008000a00 */
[----:B------:R-:W-:Y:S02]  /*3860*/  IMAD.MOV.U32 R8, RZ, RZ, 0x4e ;  /* 0x0000004eff087424 */ /* 0x000fe400078e00ff */
[----:B------:R-:W-:Y:S01]  /*3870*/  IMAD.MOV.U32 R12, RZ, RZ, 0x1 ;  /* 0x00000001ff0c7424 */ /* 0x000fe200078e00ff */
[----:B------:R-:W4:Y:S01]  /*3880*/  LDCU.64 UR6, c[0x4][0x220] ;  /* 0x01004400ff0677ac */ /* 0x000f220008000a00 */
[----:B------:R-:W2:Y:S01]  /*3890*/  LDC.64 R14, c[0x4][R14] ;  /* 0x010000000e0e7b82 */ /* 0x000ea20000000a00 */
[----:B------:R-:W-:Y:S01]  /*38a0*/  IMAD.MOV.U32 R13, RZ, RZ, RZ ;  /* 0x000000ffff0d7224 */ /* 0x000fe200078e00ff */
[----:B------:R-:W4:Y:S01]  /*38b0*/  LDCU.64 UR8, c[0x4][0x80] ;  /* 0x01001000ff0877ac */ /* 0x000f220008000a00 */
[----:B01-3--:R-:W-:Y:S02]  /*38c0*/  IMAD.U32 R4, RZ, RZ, UR4 ;  /* 0x00000004ff047e24 */ /* 0x00bfe4000f8e00ff */
[----:B------:R-:W-:-:S02]  /*38d0*/  IMAD.U32 R5, RZ, RZ, UR5 ;  /* 0x00000005ff057e24 */ /* 0x000fc4000f8e00ff */
[----:B----4-:R-:W-:Y:S02]  /*38e0*/  IMAD.U32 R6, RZ, RZ, UR6 ;  /* 0x00000006ff067e24 */ /* 0x010fe4000f8e00ff */
[----:B------:R-:W-:Y:S02]  /*38f0*/  IMAD.U32 R7, RZ, RZ, UR7 ;  /* 0x00000007ff077e24 */ /* 0x000fe4000f8e00ff */
[----:B------:R-:W-:Y:S02]  /*3900*/  IMAD.U32 R10, RZ, RZ, UR8 ;  /* 0x00000008ff0a7e24 */ /* 0x000fe4000f8e00ff */
[----:B------:R-:W-:-:S07]  /*3910*/  IMAD.U32 R11, RZ, RZ, UR9 ;  /* 0x00000009ff0b7e24 */ /* 0x000fce000f8e00ff */
[----:B------:R-:W-:-:S07]  /*3920*/  LEPC R20, `(.L_x_7283) ;  /* 0x000000001014794e */ /* 0x000fce0000000000 */
[----:B--2--5:R-:W-:Y:S05]  /*3930*/  CALL.ABS.NOINC R14 ;  /* 0x000000000e007343 */ /* 0x024fea0003c00000 */
.L_x_7283:
[----:B------:R-:W-:Y:S02]  /*3940*/  CS2R R4, SRZ ;  /* 0x0000000000047805 */ /* 0x000fe4000001ff00 */
[----:B------:R-:W-:Y:S01]  /*3950*/  CS2R R6, SRZ ;  /* 0x0000000000067805 */ /* 0x000fe2000001ff00 */
[----:B------:R-:W-:Y:S06]  /*3960*/  BRA `(.L_x_7261) ;  /* 0x0000000000507947 */ /* 0x000fec0003800000 */
.L_x_7282:
[----:B------:R-:W4:Y:S01]  /*3970*/  LDG.E.U8 R0, desc[UR36][R28.64] ;  /* 0x000000241c007981 */ /* 0x000f22000c1e1100 */
[----:B------:R-:W-:Y:S01]  /*3980*/  CS2R R6, SRZ ;  /* 0x0000000000067805 */ /* 0x000fe2000001ff00 */
[----:B01-3--:R-:W-:Y:S02]  /*3990*/  IMAD.MOV.U32 R4, RZ, RZ, 0x0 ;  /* 0x00000000ff047424 */ /* 0x00bfe400078e00ff */
        /* <DEDUP_REMOVED lines=8> */
[----:B------:R1:W3:Y:S02]  /*3a20*/  @P0 F2F.F64.F32 R4, R0 ;  /* 0x0000000000040310 */ /* 0x0002e40000201800 */
[----:B-1-3--:R-:W-:Y:S05]  /*3a30*/  BRA `(.L_x_7261) ;  /* 0x00000000001c7947 */ /* 0x00afea0003800000 */
.L_x_7281:
[----:B01-3--:R-:W3:Y:S01]  /*3a40*/  LDG.E.64 R4, desc[UR36][R28.64] ;  /* 0x000000241c047981 */ /* 0x00bee2000c1e1b00 */
[----:B------:R-:W-:Y:S01]  /*3a50*/  CS2R R6, SRZ ;  /* 0x0000000000067805 */ /* 0x000fe2000001ff00 */
[----:B---3--:R-:W1:Y:S02]  /*3a60*/  I2F.F64.U64 R4, R4 ;  /* 0x0000000400047312 */ /* 0x008e640000301800 */
[----:B-1----:R-:W-:Y:S05]  /*3a70*/  BRA `(.L_x_7261) ;  /* 0x00000000000c7947 */ /* 0x002fea0003800000 */
.L_x_7280:
[----:B01-3--:R-:W3:Y:S01]  /*3a80*/  LDG.E R4, desc[UR36][R28.64] ;  /* 0x000000241c047981 */ /* 0x00bee2000c1e1900 */
[----:B------:R-:W-:Y:S01]  /*3a90*/  CS2R R6, SRZ ;  /* 0x0000000000067805 */ /* 0x000fe2000001ff00 */
[----:B---3--:R-:W1:Y:S06]  /*3aa0*/  I2F.F64.U32 R4, R4 ;  /* 0x0000000400047312 */ /* 0x008e6c0000201800 */
.L_x_7261:
[----:B------:R-:W-:Y:S05]  /*3ab0*/  BSYNC.RECONVERGENT B6 ;  /* 0x0000000000067941 */ /* 0x000fea0003800200 */
.L_x_7255:
[----:B------:R-:W4:Y:S01]  /*3ac0*/  LDCU.128 UR4, c[0x0][0x670] ;  /* 0x0000ce00ff0477ac */ /* 0x000f220008000c00 */
[----:B------:R-:W-:-:S04]  /*3ad0*/  LOP3.LUT R0, R2, 0xff, RZ, 0xc0, !PT ;  /* 0x000000ff02007812 */ /* 0x000fc800078ec0ff */
[----:B------:R-:W-:Y:S01]  /*3ae0*/  ISETP.GT.AND P0, PT, R0, 0x9, PT ;  /* 0x000000090000780c */ /* 0x000fe20003f04270 */
[----:B----45:R-:W4:-:S15]  /*3af0*/  DMUL R8, R18, UR6 ;  /* 0x0000000612087c28 */ /* 0x030f1e0008000000 */
        /* <DEDUP_REMOVED lines=14> */
[----:B--2---:R-:W2:Y:S01]  /*3be0*/  DFMA R10, R18, UR4, R10 ;  /* 0x00000004120a7c2b */ /* 0x004ea2000800000a */
[----:B------:R-:W4:-:S15]  /*3bf0*/  LDCU.64 UR4, c[0x0][0x650] ;  /* 0x0000ca00ff0477ac */ /* 0x000f1e0008000a00 */
[----:B------:R-:W-:-:S15]  /*3c00*/  NOP ;  /* 0x0000000000007918 */ /* 0x000fde0000000000 */
[----:B------:R-:W-:-:S15]  /*3c10*/  NOP ;  /* 0x0000000000007918 */ /* 0x000fde0000000000 */
[----:B------:R-:W-:-:S15]  /*3c20*/  NOP ;  /* 0x0000000000007918 */ /* 0x000fde0000000000 */
[----:B------:R-:W-:-:S03]  /*3c30*/  NOP ;  /* 0x0000000000007918 */ /* 0x000fc60000000000 */
[----:B--2---:R-:W2:-:S15]  /*3c40*/  DMUL R8, R10, R6 ;  /* 0x000000060a087228 */ /* 0x004e9e0000000000 */
[----:B------:R-:W-:-:S15]  /*3c50*/  NOP ;  /* 0x0000000000007918 */ /* 0x000fde0000000000 */
[----:B------:R-:W-:-:S15]  /*3c60*/  NOP ;  /* 0x0000000000007918 */ /* 0x000fde0000000000 */
[----:B------:R-:W-:-:S15]  /*3c70*/  NOP ;  /* 0x0000000000007918 */ /* 0x000fde0000000000 */
[----:B------:R-:W-:-:S04]  /*3c80*/  NOP ;  /* 0x0000000000007918 */ /* 0x000fc80000000000 */
[----:B-1----:R-:W1:-:S15]  /*3c90*/  DMUL R10, R10, R4 ;  /* 0x000000040a0a7228 */ /* 0x002e5e0000000000 */
[----:B------:R-:W-:-:S15]  /*3ca0*/  NOP ;  /* 0x0000000000007918 */ /* 0x000fde0000000000 */
[----:B------:R-:W-:-:S15]  /*3cb0*/  NOP ;  /* 0x0000000000007918 */ /* 0x000fde0000000000 */
[----:B------:R-:W-:-:S15]  /*3cc0*/  NOP ;  /* 0x0000000000007918 */ /* 0x000fde0000000000 */
[----:B------:R-:W-:-:S04]  /*3cd0*/  NOP ;  /* 0x0000000000007918 */ /* 0x000fc80000000000 */
[----:B--2---:R4:W2:Y:S02]  /*3ce0*/  DFMA R4, R16, R4, -R8 ;  /* 0x000000041004722b */ /* 0x0048a40000000808 */
[----:B----4-:R-:W-:-:S05]  /*3cf0*/  IADD3 R8, P1, PT, R27, UR4, RZ ;  /* 0x000000041b087c10 */ /* 0x010fca000ff3e0ff */
[----:B------:R-:W-:-:S15]  /*3d00*/  IMAD.X R9, RZ, RZ, UR5, P1 ;  /* 0x00000005ff097e24 */ /* 0x000fde00088e06ff */
[----:B------:R-:W-:-:S15]  /*3d10*/  NOP ;  /* 0x0000000000007918 */ /* 0x000fde0000000000 */
[----:B------:R-:W-:-:S15]  /*3d20*/  NOP ;  /* 0x0000000000007918 */ /* 0x000fde0000000000 */
[----:B------:R-:W-:-:S12]  /*3d30*/  NOP ;  /* 0x0000000000007918 */ /* 0x000fd80000000000 */
[----:B-1----:R1:W4:Y:S02]  /*3d40*/  DFMA R6, R16, R6, R10 ;  /* 0x000000061006722b */ /* 0x002324000000000a */
[----:B-12-4-:R-:W-:Y:S05]  /*3d50*/  @P0 BRA `(.L_x_7284) ;  /* 0x0000000400c00947 */ /* 0x016fea0003800000 */
        /* <DEDUP_REMOVED lines=8> */
[----:B------:R-:W1:Y:S02]  /*3de0*/  F2I.F64.TRUNC R5, R4 ;  /* 0x0000000400057311 */ /* 0x000e64000030d100 */
[----:B-1----:R1:W-:Y:S01]  /*3df0*/  STG.E.U8 desc[UR36][R8.64], R5 ;  /* 0x0000000508007986 */ /* 0x0023e2000c101124 */
[----:B------:R-:W-:Y:S05]  /*3e00*/  BRA `(.L_x_7289) ;  /* 0x0000001000ec7947 */ /* 0x000fea0003800000 */
.L_x_7287:
[----:B------:R-:W1:Y:S02]  /*3e10*/  F2I.S64.F64.TRUNC R4, R4 ;  /* 0x0000000400047311 */ /* 0x000e64000030d900 */
[----:B-1----:R-:W-:-:S05]  /*3e20*/  IMAD.MOV.U32 R3, RZ, RZ, R4 ;  /* 0x000000ffff037224 */ /* 0x002fca00078e0004 */
[----:B------:R1:W-:Y:S01]  /*3e30*/  STG.E.U8 desc[UR36][R8.64], R3 ;  /* 0x0000000308007986 */ /* 0x0003e2000c101124 */
[----:B------:R-:W-:Y:S05]  /*3e40*/  BRA `(.L_x_7289) ;  /* 0x0000001000dc7947 */ /* 0x000fea0003800000 */
.L_x_7286:
[----:B------:R-:W-:-:S13]  /*3e50*/  ISETP.NE.AND P0, PT, R0, 0x2, PT ;  /* 0x000000020000780c */ /* 0x000fda0003f05270 */
[----:B------:R-:W-:Y:S05]  /*3e60*/  @!P0 BRA `(.L_x_7290) ;  /* 0x0000000000288947 */ /* 0x000fea0003800000 */
[----:B------:R-:W-:-:S13]  /*3e70*/  ISETP.NE.AND P0, PT, R0, 0x3, PT ;  /* 0x000000030000780c */ /* 0x000fda0003f05270 */
[----:B------:R-:W-:Y:S05]  /*3e80*/  @!P0 BRA `(.L_x_7291) ;  /* 0x0000000000148947 */ /* 0x000fea0003800000 */
[----:B------:R-:W-:-:S13]  /*3e90*/  ISETP.NE.AND P0, PT, R0, 0x4, PT ;  /* 0x000000040000780c */ /* 0x000fda0003f05270 */
[----:B------:R-:W-:Y:S05]  /*3ea0*/  @P0 BRA `(.L_x_7288) ;  /* 0x00000010000c0947 */ /* 0x000fea0003800000 */
[----:B------:R-:W1:Y:S02]  /*3eb0*/  F2I.S64.F64.TRUNC R4, R4 ;  /* 0x0000000400047311 */ /* 0x000e64000030d900 */
[----:B-1----:R1:W-:Y:S01]  /*3ec0*/  STG.E.64 desc[UR36][R8.64], R4 ;  /* 0x0000000408007986 */ /* 0x0023e2000c101b24 */
[----:B------:R-:W-:Y:S05]  /*3ed0*/  BRA `(.L_x_7289) ;  /* 0x0000001000b87947 */ /* 0x000fea0003800000 */
.L_x_7291:
[----:B------:R-:W1:Y:S02]  /*3ee0*/  F2I.F64.TRUNC R5, R4 ;  /* 0x0000000400057311 */ /* 0x000e64000030d100 */
[----:B-1----:R2:W-:Y:S01]  /*3ef0*/  STG.E desc[UR36][R8.64], R5 ;  /* 0x0000000508007986 */ /* 0x0025e2000c101924 */
[----:B------:R-:W-:Y:S05]  /*3f00*/  BRA `(.L_x_7289) ;  /* 0x0000001000ac7947 */ /* 0x000fea0003800000 */
.L_x_7290:
[----:B------:R-:W1:Y:S02]  /*3f10*/  F2I.F64.TRUNC R5, R4 ;  /* 0x0000000400057311 */ /* 0x000e64000030d100 */
[----:B-1----:R4:W-:Y:S01]  /*3f20*/  STG.E.U16 desc[UR36][R8.64], R5 ;  /* 0x0000000508007986 */ /* 0x0029e2000c101524 */
[----:B------:R-:W-:Y:S05]  /*3f30*/  BRA `(.L_x_7289) ;  /* 0x0000001000a07947 */ /* 0x000fea0003800000 */
.L_x_7285:
        /* <DEDUP_REMOVED lines=13> */
[----:B------:R-:W1:Y:S02]  /*4010*/  DSETP.GEU.AND P0, PT, |R4|, UR4, PT ;  /* 0x0000000404007e2a */ /* 0x000e64000bf0e200 */
[----:B-1----:R-:W-:-:S05]  /*4020*/  @!P0 FMUL R3, R3, 1.175494350822287508e-38 ;  /* 0x0080000003038820 */ /* 0x002fca0000400000 */
[----:B------:R1:W-:Y:S01]  /*4030*/  STG.E desc[UR36][R8.64], R3 ;  /* 0x0000000308007986 */ /* 0x0003e2000c101924 */
[----:B------:R-:W-:Y:S05]  /*4040*/  BRA `(.L_x_7289) ;  /* 0x00000010005c7947 */ /* 0x000fea0003800000 */
.L_x_7293:
        /* <DEDUP_REMOVED lines=9> */
[----:B------:R-:W-:-:S05]  /*40e0*/  F2FP.F16.F32.PACK_AB R0, RZ, R0 ;  /* 0x00000000ff00723e */ /* 0x000fca00000000ff */
[----:B------:R1:W-:Y:S01]  /*40f0*/  STG.E.U16 desc[UR36][R8.64], R0 ;  /* 0x0000000008007986 */ /* 0x0003e2000c101524 */
[----:B------:R-:W-:Y:S05]  /*4100*/  BRA `(.L_x_7289) ;  /* 0x00000010002c7947 */ /* 0x000fea0003800000 */
.L_x_7292:
        /* <DEDUP_REMOVED lines=14> */
[----:B-1----:R-:W-:-:S15]  /*41f0*/  @!P1 FMUL R10, R10, 1.175494350822287508e-38 ;  /* 0x008000000a0a9820 */ /* 0x002fde0000400000 */
[----:B------:R-:W-:-:S15]  /*4200*/  NOP ;  /* 0x0000000000007918 */ /* 0x000fde0000000000 */
[----:B------:R-:W-:-:S15]  /*4210*/  NOP ;  /* 0x0000000000007918 */ /* 0x000fde0000000000 */
[----:B------:R-:W-:-:S15]  /*4220*/  NOP ;  /* 0x0000000000007918 */ /* 0x000fde0000000000 */
[----:B------:R-:W-:-:S02]  /*4230*/  NOP ;  /* 0x0000000000007918 */ /* 0x000fc40000000000 */
[----:B------:R-:W1:-:S15]  /*4240*/  F2F.F32.F64 R11, R6 ;  /* 0x00000006000b7310 */ /* 0x000e5e0000301000 */
[----:B------:R-:W-:-:S15]  /*4250*/  NOP ;  /* 0x0000000000007918 */ /* 0x000fde0000000000 */
[----:B------:R-:W-:-:S15]  /*4260*/  NOP ;  /* 0x0000000000007918 */ /* 0x000fde0000000000 */
[----:B------:R-:W-:-:S15]  /*4270*/  NOP ;  /* 0x0000000000007918 */ /* 0x000fde0000000000 */
[----:B------:R-:W-:-:S04]  /*4280*/  NOP ;  /* 0x0000000000007918 */ /* 0x000fc80000000000 */
[----:B------:R-:W1:Y:S02]  /*4290*/  DSETP.GEU.AND P0, PT, |R6|, UR4, PT ;  /* 0x0000000406007e2a */ /* 0x000e64000bf0e200 */
[----:B-1----:R-:W-:-:S05]  /*42a0*/  @!P0 FMUL R11, R11, 1.175494350822287508e-38 ;  /* 0x008000000b0b8820 */ /* 0x002fca0000400000 */
[----:B------:R1:W-:Y:S01]  /*42b0*/  STG.E.64 desc[UR36][R8.64], R10 ;  /* 0x0000000a08007986 */ /* 0x0003e2000c101b24 */
[----:B------:R-:W-:Y:S05]  /*42c0*/  BRA `(.L_x_7289) ;  /* 0x0000000c00bc7947 */ /* 0x000fea0003800000 */
.L_x_7295:
        /* <DEDUP_REMOVED lines=20> */
[----:B------:R-:W-:-:S05]  /*4410*/  F2FP.F16.F32.PACK_AB R3, R0, R3 ;  /* 0x000000030003723e */ /* 0x000fca00000000ff */
[----:B------:R1:W-:Y:S01]  /*4420*/  STG.E desc[UR36][R8.64], R3 ;  /* 0x0000000308007986 */ /* 0x0003e2000c101924 */
[----:B------:R-:W-:Y:S05]  /*4430*/  BRA `(.L_x_7289) ;  /* 0x0000000c00607947 */ /* 0x000fea0003800000 */
.L_x_7294:
[----:B------:R1:W-:Y:S01]  /*4440*/  STG.E.64 desc[UR36][R8.64], R4 ;  /* 0x0000000408007986 */ /* 0x0003e2000c101b24 */
[----:B------:R-:W-:Y:S05]  /*4450*/  BRA `(.L_x_7289) ;  /* 0x0000000c00587947 */ /* 0x000fea0003800000 */
.L_x_7284:
        /* <DEDUP_REMOVED lines=8> */
[----:B------:R-:W1:-:S15]  /*44e0*/  DSETP.NEU.AND P0, PT, R6, RZ, PT ;  /* 0x000000ff0600722a */ /* 0x000e5e0003f0d000 */
[----:B------:R-:W-:-:S15]  /*44f0*/  NOP ;  /* 0x0000000000007918 */ /* 0x000fde0000000000 */
[----:B------:R-:W-:-:S15]  /*4500*/  NOP ;  /* 0x0000000000007918 */ /* 0x000fde0000000000 */
[----:B------:R-:W-:-:S15]  /*4510*/  NOP ;  /* 0x0000000000007918 */ /* 0x000fde0000000000 */
[----:B------:R-:W-:-:S04]  /*4520*/  NOP ;  /* 0x0000000000007918 */ /* 0x000fc80000000000 */
[----:B-1----:R-:W1:Y:S02]  /*4530*/  DSETP.NEU.OR P0, PT, R4, RZ, P0 ;  /* 0x000000ff0400722a */ /* 0x002e64000070d400 */
[----:B-1----:R-:W-:-:S05]  /*4540*/  SEL R3, RZ, 0x1, !P0 ;  /* 0x00000001ff037807 */ /* 0x002fca0004000000 */
[----:B------:R1:W-:Y:S01]  /*4550*/  STG.E.U8 desc[UR36][R8.64], R3 ;  /* 0x0000000308007986 */ /* 0x0003e2000c101124 */
[----:B------:R-:W-:Y:S05]  /*4560*/  BRA `(.L_x_7289) ;  /* 0x0000000c00147947 */ /* 0x000fea0003800000 */
.L_x_7298:
[----:B------:R1:W-:Y:S01]  /*4570*/  STG.E.128 desc[UR36][R8.64], R4 ;  /* 0x0000000408007986 */ /* 0x0003e2000c101d24 */
[----:B------:R-:W-:Y:S05]  /*4580*/  BRA `(.L_x_7289) ;  /* 0x0000000c000c7947 */ /* 0x000fea0003800000 */
.L_x_7297:
        /* <DEDUP_REMOVED lines=27> */
.L_x_7302:
[----:B------:R-:W-:Y:S05]  /*4740*/  BSYNC.RECONVERGENT B0 ;  /* 0x0000000000007941 */ /* 0x000fea0003800200 */
.L_x_7301:
[----:B------:R-:W-:-:S05]  /*4750*/  LOP3.LUT R7, R0, 0x80, R7, 0xf8, !PT ;  /* 0x0000008000077812 */ /* 0x000fca00078ef807 */
[----:B------:R1:W-:Y:S01]  /*4760*/  STG.E.U8 desc[UR36][R8.64], R7 ;  /* 0x0000000708007986 */ /* 0x0003e2000c101124 */
[----:B------:R-:W-:Y:S05]  /*4770*/  BRA `(.L_x_7289) ;  /* 0x0000000800907947 */ /* 0x000fea0003800000 */
.L_x_7300:
        /* <DEDUP_REMOVED lines=23> */
.L_x_7304:
[----:B------:R-:W-:Y:S05]  /*48f0*/  BSYNC.RECONVERGENT B0 ;  /* 0x0000000000007941 */ /* 0x000fea0003800200 */
.L_x_7303:
[----:B------:R-:W-:-:S05]  /*4900*/  LOP3.LUT R7, R0, 0x80, R7, 0xf8, !PT ;  /* 0x0000008000077812 */ /* 0x000fca00078ef807 */
[----:B------:R1:W-:Y:S01]  /*4910*/  STG.E.U8 desc[UR36][R8.64], R7 ;  /* 0x0000000708007986 */ /* 0x0003e2000c101124 */
[----:B------:R-:W-:Y:S05]  /*4920*/  BRA `(.L_x_7289) ;  /* 0x0000000800247947 */ /* 0x000fea0003800000 */
.L_x_7299:
        /* <DEDUP_REMOVED lines=9> */
[----:B------:R-:W-:-:S05]  /*49c0*/  F2FP.BF16.F32.PACK_AB R0, RZ, R0 ;  /* 0x00000000ff00723e */ /* 0x000fca00000010ff */
[----:B------:R1:W-:Y:S01]  /*49d0*/  STG.E.U16 desc[UR36][R8.64], R0 ;  /* 0x0000000008007986 */ /* 0x0003e2000c101524 */
[----:B------:R-:W-:Y:S05]  /*49e0*/  BRA `(.L_x_7289) ;  /* 0x0000000400f47947 */ /* 0x000fea0003800000 */
.L_x_7296:
        /* <DEDUP_REMOVED lines=8> */
[----:B------:R-:W1:Y:S02]  /*4a70*/  F2I.U32.F64.TRUNC R5, R4 ;  /* 0x0000000400057311 */ /* 0x000e64000030d000 */
[----:B-1----:R1:W-:Y:S01]  /*4a80*/  STG.E.U16 desc[UR36][R8.64], R5 ;  /* 0x0000000508007986 */ /* 0x0023e2000c101524 */
[----:B------:R-:W-:Y:S05]  /*4a90*/  BRA `(.L_x_7289) ;  /* 0x0000000400c87947 */ /* 0x000fea0003800000 */
.L_x_7307:
        /* <DEDUP_REMOVED lines=21> */
.L_x_7310:
[----:B------:R-:W-:-:S04]  /*4bf0*/  SHF.R.U32.HI R0, RZ, 0x14, R7 ;  /* 0x00000014ff007819 */ /* 0x000fc80000011607 */
[----:B------:R-:W-:-:S04]  /*4c00*/  LOP3.LUT R0, R0, 0x1, RZ, 0xc0, !PT ;  /* 0x0000000100007812 */ /* 0x000fc800078ec0ff */
[----:B------:R-:W-:-:S04]  /*4c10*/  IADD3 R0, PT, PT, R7, 0x487ffff, R0 ;  /* 0x0487ffff07007810 */ /* 0x000fc80007ffe000 */
[----:B------:R-:W-:-:S04]  /*4c20*/  SHF.R.U32.HI R0, RZ, 0x14, R0 ;  /* 0x00000014ff007819 */ /* 0x000fc80000011600 */
[----:B------:R-:W-:-:S07]  /*4c30*/  LOP3.LUT R3, R0, 0xff, RZ, 0xc0, !PT ;  /* 0x000000ff00037812 */ /* 0x000fce00078ec0ff */
.L_x_7311:
[----:B------:R-:W-:-:S04]  /*4c40*/  SHF.R.U32.HI R0, RZ, 0x18, R7 ;  /* 0x00000018ff007819 */ /* 0x000fc80000011607 */
[----:B------:R-:W-:-:S07]  /*4c50*/  LOP3.LUT R0, R3, 0x80, R0, 0xf8, !PT ;  /* 0x0000008003007812 */ /* 0x000fce00078ef800 */
.L_x_7309:
[----:B------:R-:W-:Y:S05]  /*4c60*/  BSYNC.RECONVERGENT B0 ;  /* 0x0000000000007941 */ /* 0x000fea0003800200 */
.L_x_7308:
[----:B------:R1:W-:Y:S01]  /*4c70*/  STG.E.U8 desc[UR36][R8.64], R0 ;  /* 0x0000000008007986 */ /* 0x0003e2000c101124 */
[----:B------:R-:W-:Y:S05]  /*4c80*/  BRA `(.L_x_7289) ;  /* 0x00000004004c7947 */ /* 0x000fea0003800000 */
.L_x_7306:
        /* <DEDUP_REMOVED lines=21> */
.L_x_7314:
[----:B------:R-:W-:-:S04]  /*4de0*/  SHF.R.U32.HI R0, RZ, 0x15, R7 ;  /* 0x00000015ff007819 */ /* 0x000fc80000011607 */
[----:B------:R-:W-:-:S04]  /*4df0*/  LOP3.LUT R0, R0, 0x1, RZ, 0xc0, !PT ;  /* 0x0000000100007812 */ /* 0x000fc800078ec0ff */
[----:B------:R-:W-:-:S04]  /*4e00*/  IADD3 R0, PT, PT, R7, 0x88fffff, R0 ;  /* 0x088fffff07007810 */ /* 0x000fc80007ffe000 */
[----:B------:R-:W-:-:S04]  /*4e10*/  SHF.R.U32.HI R0, RZ, 0x15, R0 ;  /* 0x00000015ff007819 */ /* 0x000fc80000011600 */
[----:B------:R-:W-:-:S07]  /*4e20*/  LOP3.LUT R3, R0, 0xff, RZ, 0xc0, !PT ;  /* 0x000000ff00037812 */ /* 0x000fce00078ec0ff */
.L_x_7315:
[----:B------:R-:W-:-:S04]  /*4e30*/  SHF.R.U32.HI R0, RZ, 0x18, R7 ;  /* 0x00000018ff007819 */ /* 0x000fc80000011607 */
[----:B------:R-:W-:-:S07]  /*4e40*/  LOP3.LUT R0, R3, 0x80, R0, 0xf8, !PT ;  /* 0x0000008003007812 */ /* 0x000fce00078ef800 */
.L_x_7313:
[----:B------:R-:W-:Y:S05]  /*4e50*/  BSYNC.RECONVERGENT B0 ;  /* 0x0000000000007941 */ /* 0x000fea0003800200 */
.L_x_7312:
[----:B------:R1:W-:Y:S01]  /*4e60*/  STG.E.U8 desc[UR36][R8.64], R0 ;  /* 0x0000000008007986 */ /* 0x0003e2000c101124 */
[----:B------:R-:W-:Y:S05]  /*4e70*/  BRA `(.L_x_7289) ;  /* 0x0000000000d07947 */ /* 0x000fea0003800000 */
.L_x_7305:
[----:B------:R-:W-:-:S13]  /*4e80*/  ISETP.NE.AND P0, PT, R0, 0x1c, PT ;  /* 0x0000001c0000780c */ /* 0x000fda0003f05270 */
[----:B------:R-:W-:Y:S05]  /*4e90*/  @!P0 BRA `(.L_x_7316) ;  /* 0x0000000000c08947 */ /* 0x000fea0003800000 */
[----:B------:R-:W-:-:S13]  /*4ea0*/  ISETP.NE.AND P0, PT, R0, 0x1d, PT ;  /* 0x0000001d0000780c */ /* 0x000fda0003f05270 */
[----:B------:R-:W-:Y:S05]  /*4eb0*/  @!P0 BRA `(.L_x_7317) ;  /* 0x0000000000ac8947 */ /* 0x000fea0003800000 */
[----:B------:R-:W-:-:S13]  /*4ec0*/  ISETP.NE.AND P0, PT, R0, 0x2c, PT ;  /* 0x0000002c0000780c */ /* 0x000fda0003f05270 */
[----:B------:R-:W-:Y:S05]  /*4ed0*/  @!P0 BRA `(.L_x_7318) ;  /* 0x0000000000448947 */ /* 0x000fea0003800000 */
.L_x_7288:
[----:B------:R-:W-:Y:S01]  /*4ee0*/  MOV R14, 0x228 ;  /* 0x00000228000e7802 */ /* 0x000fe20000000f00 */
[----:B------:R-:W1:Y:S01]  /*4ef0*/  LDCU.64 UR6, c[0x4][0x218] ;  /* 0x01004300ff0677ac */ /* 0x000e620008000a00 */
[----:B------:R-:W-:Y:S02]  /*4f00*/  IMAD.MOV.U32 R8, RZ, RZ, 0x65 ;  /* 0x00000065ff087424 */ /* 0x000fe400078e00ff */
[----:B------:R-:W-:Y:S01]  /*4f10*/  IMAD.MOV.U32 R12, RZ, RZ, 0x1 ;  /* 0x00000001ff0c7424 */ /* 0x000fe200078e00ff */
[----:B------:R-:W2:Y:S01]  /*4f20*/  LDCU.64 UR8, c[0x4][0x220] ;  /* 0x01004400ff0877ac */ /* 0x000ea20008000a00 */
[----:B------:R-:W4:Y:S01]  /*4f30*/  LDC.64 R14, c[0x4][R14] ;  /* 0x010000000e0e7b82 */ /* 0x000f220000000a00 */
[----:B------:R-:W-:Y:S01]  /*4f40*/  IMAD.MOV.U32 R13, RZ, RZ, RZ ;  /* 0x000000ffff0d7224 */ /* 0x000fe200078e00ff */
[----:B------:R-:W5:Y:S01]  /*4f50*/  LDCU.64 UR4, c[0x4][0x88] ;  /* 0x01001100ff0477ac */ /* 0x000f620008000a00 */
[----:B-1----:R-:W-:Y:S02]  /*4f60*/  IMAD.U32 R4, RZ, RZ, UR6 ;  /* 0x00000006ff047e24 */ /* 0x002fe4000f8e00ff */
[----:B------:R-:W-:-:S02]  /*4f70*/  IMAD.U32 R5, RZ, RZ, UR7 ;  /* 0x00000007ff057e24 */ /* 0x000fc4000f8e00ff */
[----:B--2---:R-:W-:Y:S02]  /*4f80*/  IMAD.U32 R6, RZ, RZ, UR8 ;  /* 0x00000008ff067e24 */ /* 0x004fe4000f8e00ff */
[----:B------:R-:W-:Y:S02]  /*4f90*/  IMAD.U32 R7, RZ, RZ, UR9 ;  /* 0x00000009ff077e24 */ /* 0x000fe4000f8e00ff */
[----:B-----5:R-:W-:Y:S02]  /*4fa0*/  IMAD.U32 R10, RZ, RZ, UR4 ;  /* 0x00000004ff0a7e24 */ /* 0x020fe4000f8e00ff */
[----:B------:R-:W-:-:S07]  /*4fb0*/  IMAD.U32 R11, RZ, RZ, UR5 ;  /* 0x00000005ff0b7e24 */ /* 0x000fce000f8e00ff */
[----:B------:R-:W-:-:S07]  /*4fc0*/  LEPC R20, `(.L_x_7319) ;  /* 0x000000001014794e */ /* 0x000fce0000000000 */
[----:B0--34-:R-:W-:Y:S05]  /*4fd0*/  CALL.ABS.NOINC R14 ;  /* 0x000000000e007343 */ /* 0x019fea0003c00000 */
.L_x_7319:
[----:B------:R-:W-:Y:S05]  /*4fe0*/  BRA `(.L_x_7289) ;  /* 0x0000000000747947 */ /* 0x000fea0003800000 */
.L_x_7318:
        /* <DEDUP_REMOVED lines=24> */
.L_x_7317:
[----:B------:R-:W1:Y:S02]  /*5170*/  F2I.U64.F64.TRUNC R4, R4 ;  /* 0x0000000400047311 */ /* 0x000e64000030d800 */
[----:B-1----:R1:W-:Y:S01]  /*5180*/  STG.E.64 desc[UR36][R8.64], R4 ;  /* 0x0000000408007986 */ /* 0x0023e2000c101b24 */
[----:B------:R-:W-:Y:S05]  /*5190*/  BRA `(.L_x_7289) ;  /* 0x0000000000087947 */ /* 0x000fea0003800000 */
.L_x_7316:
[----:B------:R-:W1:Y:S02]  /*51a0*/  F2I.U32.F64.TRUNC R5, R4 ;  /* 0x0000000400057311 */ /* 0x000e64000030d000 */
[----:B-1----:R1:W-:Y:S02]  /*51b0*/  STG.E desc[UR36][R8.64], R5 ;  /* 0x0000000508007986 */ /* 0x0023e4000c101924 */
.L_x_7289:
[----:B------:R-:W-:-:S07]  /*51c0*/  VIADD R25, R25, 0x80 ;  /* 0x0000008019197836 */ /* 0x000fce0000000000 */
.L_x_7223:
[----:B------:R-:W-:Y:S05]  /*51d0*/  BSYNC.RECONVERGENT B7 ;  /* 0x0000000000077941 */ /* 0x000fea0003800200 */
.L_x_7222:
[----:B------:R-:W5:Y:S01]  /*51e0*/  LDCU UR4, c[0x0][0x380] ;  /* 0x00007000ff0477ac */ /* 0x000f620008000800 */
[----:B------:R-:W-:Y:S01]  /*51f0*/  BSSY.RECONVERGENT B7, `(.L_x_7320) ;  /* 0x000050e000077945 */ /* 0x000fe20003800200 */
[----:B-----5:R-:W-:-:S13]  /*5200*/  ISETP.GE.AND P0, PT, R25, UR4, PT ;  /* 0x0000000419007c0c */ /* 0x020fda000bf06270 */
[----:B------:R-:W-:Y:S05]  /*5210*/  @P0 BRA `(.L_x_7321) ;  /* 0x00000050002c0947 */ /* 0x000fea0003800000 */
[----:B------:R-:W5:Y:S01]  /*5220*/  LDCU UR4, c[0x0][0x390] ;  /* 0x00007200ff0477ac */ /* 0x000f620008000800 */
[----:B------:R-:W-:Y:S02]  /*5230*/  HFMA2 R27, -RZ, RZ, 0, 0 ;  /* 0x00000000ff1b7431 */ /* 0x000fe400000001ff */
[----:B0--3--:R-:W-:Y:S02]  /*5240*/  IMAD.MOV.U32 R28, RZ, RZ, RZ ;  /* 0x000000ffff1c7224 */ /* 0x009fe400078e00ff */
[----:B------:R-:W-:Y:S01]  /*5250*/  IMAD.MOV.U32 R16, RZ, RZ, RZ ;  /* 0x000000ffff107224 */ /* 0x000fe200078e00ff */
[----:B-----5:R-:W-:-:S09]  /*5260*/  UISETP.NE.AND UP0, UPT, UR4, URZ, UPT ;  /* 0x000000ff0400728c */ /* 0x020fd2000bf05270 */
[----:B------:R-:W-:Y:S05]  /*5270*/  BRA.U !UP0, `(.L_x_7322) ;  /* 0x0000001508747547 */ /* 0x000fea000b800000 */
[----:B------:R-:W0:Y:S01]  /*5280*/  LDCU.64 UR4, c[0x0][0x398] ;  /* 0x00007300ff0477ac */ /* 0x000e220008000a00 */
[----:B-1----:R-:W-:Y:S02]  /*5290*/  IMAD.MOV.U32 R4, RZ, RZ, RZ ;  /* 0x000000ffff047224 */ /* 0x002fe400078e00ff */
[----:B--2-4-:R-:W-:Y:S01]  /*52a0*/  IMAD.MOV.U32 R5, RZ, RZ, R25 ;  /* 0x000000ffff057224 */ /* 0x014fe200078e0019 */
        /* <DEDUP_REMOVED lines=346> */
.L_x_7322:
[----:B-1----:R-:W-:Y:S01]  /*6850*/  IMAD.MOV.U32 R3, RZ, RZ, 0x1 ;  /* 0x00000001ff037424 */ /* 0x002fe200078e00ff */
        /* <DEDUP_REMOVED lines=10> */
[----:B--2-4-:R-:W-:Y:S01]  /*6900*/  IMAD.MOV.U32 R8, RZ, RZ, 0x4e ;  /* 0x0000004eff087424 */ /* 0x014fe200078e00ff */
        /* <DEDUP_REMOVED lines=12> */
.L_x_7323:
[----:B------:R-:W0:Y:S01]  /*69d0*/  LDCU.64 UR4, c[0x0][0x660] ;  /* 0x0000cc00ff0477ac */ /* 0x000e220008000a00 */
[----:B------:R-:W-:Y:S01]  /*69e0*/  PRMT R0, R2, 0x7772, RZ ;  /* 0x0000777202007816 */ /* 0x000fe200000000ff */
[----:B------:R-:W-:Y:S03]  /*69f0*/  BSSY.RECONVERGENT B6, `(.L_x_7324) ;  /* 0x000010c000067945 */ /* 0x000fe60003800200 */
[----:B------:R-:W-:Y:S02]  /*6a00*/  ISETP.GT.AND P1, PT, R0, 0x9, PT ;  /* 0x000000090000780c */ /* 0x000fe40003f24270 */
[----:B0-----:R-:W-:-:S05]  /*6a10*/  IADD3 R4, P0, PT, R16, UR4, RZ ;  /* 0x0000000410047c10 */ /* 0x001fca000ff1e0ff */
[----:B--2-4-:R-:W-:-:S06]  /*6a20*/  IMAD.X R5, RZ, RZ, UR5, P0 ;  /* 0x00000005ff057e24 */ /* 0x014fcc00080e06ff */
        /* <DEDUP_REMOVED lines=13> */
.L_x_7328:
[----:B------:R-:W2:Y:S01]  /*6b00*/  LDG.E.U8 R4, desc[UR36][R4.64] ;  /* 0x0000002404047981 */ /* 0x000ea2000c1e1100 */
[----:B------:R-:W-:Y:S01]  /*6b10*/  CS2R R18, SRZ ;  /* 0x0000000000127805 */ /* 0x000fe2000001ff00 */
[----:B--2---:R0:W1:Y:S02]  /*6b20*/  I2F.F64.U16 R16, R4 ;  /* 0x0000000400107312 */ /* 0x0040640000101800 */
[----:B01----:R-:W-:Y:S05]  /*6b30*/  BRA `(.L_x_7330) ;  /* 0x0000000c00dc7947 */ /* 0x003fea0003800000 */
.L_x_7327:
        /* <DEDUP_REMOVED lines=10> */
.L_x_7332:
[----:B------:R-:W2:Y:S01]  /*6be0*/  LDG.E R4, desc[UR36][R4.64] ;  /* 0x0000002404047981 */ /* 0x000ea2000c1e1900 */
[----:B------:R-:W-:Y:S01]  /*6bf0*/  CS2R R18, SRZ ;  /* 0x0000000000127805 */ /* 0x000fe2000001ff00 */
[----:B--2---:R0:W1:Y:S02]  /*6c00*/  I2F.F64 R16, R4 ;  /* 0x0000000400107312 */ /* 0x0040640000201c00 */
[----:B01----:R-:W-:Y:S05]  /*6c10*/  BRA `(.L_x_7330) ;  /* 0x0000000c00a47947 */ /* 0x003fea0003800000 */
.L_x_7331:
[----:B------:R-:W2:Y:S01]  /*6c20*/  LDG.E.U16 R4, desc[UR36][R4.64] ;  /* 0x0000002404047981 */ /* 0x000ea2000c1e1500 */
[----:B------:R-:W-:Y:S01]  /*6c30*/  CS2R R18, SRZ ;  /* 0x0000000000127805 */ /* 0x000fe2000001ff00 */
[----:B--2---:R0:W1:Y:S02]  /*6c40*/  I2F.F64.S16 R16, R4 ;  /* 0x0000000400107312 */ /* 0x0040640000101c00 */
[----:B01----:R-:W-:Y:S05]  /*6c50*/  BRA `(.L_x_7330) ;  /* 0x0000000c00947947 */ /* 0x003fea0003800000 */
.L_x_7326:
        /* <DEDUP_REMOVED lines=9> */
[----:B------:R-:W0:Y:S02]  /*6cf0*/  F2F.F64.F32 R16, R16 ;  /* 0x0000001000107310 */ /* 0x000e240000201800 */
[----:B0-----:R-:W-:Y:S05]  /*6d00*/  BRA `(.L_x_7330) ;  /* 0x0000000c00687947 */ /* 0x001fea0003800000 */
.L_x_7334:
[----:B------:R-:W2:Y:S01]  /*6d10*/  LDG.E.U16 R0, desc[UR36][R4.64] ;  /* 0x0000002404007981 */ /* 0x000ea2000c1e1500 */
[----:B------:R-:W-:Y:S01]  /*6d20*/  CS2R R18, SRZ ;  /* 0x0000000000127805 */ /* 0x000fe2000001ff00 */
[----:B--2---:R-:W-:-:S05]  /*6d30*/  HADD2.F32 R0, -RZ, R0.H0_H0 ;  /* 0x20000000ff007230 */ /* 0x004fca0000004100 */
[----:B------:R-:W-:-:S04]  /*6d40*/  FMUL.FTZ R0, R0, 1 ;  /* 0x3f80000000007820 */ /* 0x000fc80000410000 */
[----:B------:R0:W1:Y:S02]  /*6d50*/  F2F.F64.F32 R16, R0 ;  /* 0x0000000000107310 */ /* 0x0000640000201800 */
[----:B01----:R-:W-:Y:S05]  /*6d60*/  BRA `(.L_x_7330) ;  /* 0x0000000c00507947 */ /* 0x003fea0003800000 */
.L_x_7333:
        /* <DEDUP_REMOVED lines=16> */
.L_x_7336:
        /* <DEDUP_REMOVED lines=12> */
.L_x_7335:
[----:B------:R0:W5:Y:S01]  /*6f30*/  LDG.E.64 R16, desc[UR36][R4.64] ;  /* 0x0000002404107981 */ /* 0x000162000c1e1b00 */
[----:B------:R-:W-:Y:S01]  /*6f40*/  CS2R R18, SRZ ;  /* 0x0000000000127805 */ /* 0x000fe2000001ff00 */
[----:B------:R-:W-:Y:S06]  /*6f50*/  BRA `(.L_x_7330) ;  /* 0x0000000800d47947 */ /* 0x000fec0003800000 */
.L_x_7325:
        /* <DEDUP_REMOVED lines=14> */
.L_x_7339:
[----:B------:R1:W5:Y:S01]  /*7040*/  LDG.E.128 R16, desc[UR36][R4.64] ;  /* 0x0000002404107981 */ /* 0x000362000c1e1d00 */
[----:B------:R-:W-:Y:S05]  /*7050*/  BRA `(.L_x_7330) ;  /* 0x0000000800947947 */ /* 0x000fea0003800000 */
.L_x_7338:
        /* <DEDUP_REMOVED lines=26> */
[----:B------:R1:W2:Y:S02]  /*7200*/  F2F.F64.F32 R16, R3 ;  /* 0x0000000300107310 */ /* 0x0002a40000201800 */
[----:B-12---:R-:W-:Y:S05]  /*7210*/  BRA `(.L_x_7330) ;  /* 0x0000000800247947 */ /* 0x006fea0003800000 */
.L_x_7341:
        /* <DEDUP_REMOVED lines=14> */
[----:B------:R1:W2:Y:S02]  /*7300*/  F2F.F64.F32 R16, R0 ;  /* 0x0000000000107310 */ /* 0x0002a40000201800 */
[----:B-12---:R-:W-:Y:S05]  /*7310*/  BRA `(.L_x_7330) ;  /* 0x0000000400e47947 */ /* 0x006fea0003800000 */
.L_x_7340:
[----:B------:R-:W2:Y:S01]  /*7320*/  LDG.E.U16 R0, desc[UR36][R4.64] ;  /* 0x0000002404007981 */ /* 0x000ea2000c1e1500 */
[----:B------:R-:W-:Y:S01]  /*7330*/  CS2R R18, SRZ ;  /* 0x0000000000127805 */ /* 0x000fe2000001ff00 */
[----:B--2---:R-:W-:-:S04]  /*7340*/  IMAD.U32 R0, R0, 0x10000, RZ ;  /* 0x0001000000007824 */ /* 0x004fc800078e00ff */
[----:B------:R-:W-:-:S04]  /*7350*/  FMUL.FTZ R0, R0, 1 ;  /* 0x3f80000000007820 */ /* 0x000fc80000410000 */
[----:B------:R1:W2:Y:S02]  /*7360*/  F2F.F64.F32 R16, R0 ;  /* 0x0000000000107310 */ /* 0x0002a40000201800 */
[----:B-12---:R-:W-:Y:S05]  /*7370*/  BRA `(.L_x_7330) ;  /* 0x0000000400cc7947 */ /* 0x006fea0003800000 */
.L_x_7337:
        /* <DEDUP_REMOVED lines=10> */
[----:B--2---:R4:W0:Y:S02]  /*7420*/  I2F.F64.U16 R16, R4 ;  /* 0x0000000400107312 */ /* 0x0048240000101800 */
[----:B0---4-:R-:W-:Y:S05]  /*7430*/  BRA `(.L_x_7330) ;  /* 0x00000004009c7947 */ /* 0x011fea0003800000 */
.L_x_7344:
        /* <DEDUP_REMOVED lines=22> */
.L_x_7346:
[----:B------:R-:W-:Y:S05]  /*75a0*/  BSYNC.RECONVERGENT B0 ;  /* 0x0000000000007941 */ /* 0x000fea0003800200 */
.L_x_7345:
[----:B------:R-:W-:Y:S01]  /*75b0*/  IMAD.SHL.U32 R0, R0, 0x100000, RZ ;  /* 0x0010000000007824 */ /* 0x000fe200078e00ff */
[----:B------:R-:W-:-:S04]  /*75c0*/  LEA R3, R3, 0x3b800000, 0x17 ;  /* 0x3b80000003037811 */ /* 0x000fc800078eb8ff */
[----:B------:R-:W-:-:S05]  /*75d0*/  LOP3.LUT R0, R3, R0, R7, 0xfe, !PT ;  /* 0x0000000003007212 */ /* 0x000fca00078efe07 */
[----:B------:R-:W-:-:S04]  /*75e0*/  FMUL.FTZ R0, R0, 1 ;  /* 0x3f80000000007820 */ /* 0x000fc80000410000 */
[----:B------:R4:W0:Y:S02]  /*75f0*/  F2F.F64.F32 R16, R0 ;  /* 0x0000000000107310 */ /* 0x0008240000201800 */
[----:B0---4-:R-:W-:Y:S05]  /*7600*/  BRA `(.L_x_7330) ;  /* 0x0000000400287947 */ /* 0x011fea0003800000 */
.L_x_7343:
        /* <DEDUP_REMOVED lines=22> */
.L_x_7348:
[----:B------:R-:W-:Y:S05]  /*7770*/  BSYNC.RECONVERGENT B0 ;  /* 0x0000000000007941 */ /* 0x000fea0003800200 */
.L_x_7347:
[----:B------:R-:W-:Y:S01]  /*7780*/  IMAD.SHL.U32 R0, R0, 0x200000, RZ ;  /* 0x0020000000007824 */ /* 0x000fe200078e00ff */
[----:B------:R-:W-:-:S04]  /*7790*/  LEA R3, R3, 0x37800000, 0x17 ;  /* 0x3780000003037811 */ /* 0x000fc800078eb8ff */
[----:B------:R-:W-:-:S05]  /*77a0*/  LOP3.LUT R0, R3, R0, R7, 0xfe, !PT ;  /* 0x0000000003007212 */ /* 0x000fca00078efe07 */
[----:B------:R-:W-:-:S04]  /*77b0*/  FMUL.FTZ R0, R0, 1 ;  /* 0x3f80000000007820 */ /* 0x000fc80000410000 */
[----:B------:R4:W0:Y:S02]  /*77c0*/  F2F.F64.F32 R16, R0 ;  /* 0x0000000000107310 */ /* 0x0008240000201800 */
[----:B0---4-:R-:W-:Y:S05]  /*77d0*/  BRA `(.L_x_7330) ;  /* 0x0000000000b47947 */ /* 0x011fea0003800000 */
.L_x_7342:
[----:B------:R-:W-:-:S13]  /*77e0*/  ISETP.NE.AND P0, PT, R0, 0x1c, PT ;  /* 0x0000001c0000780c */ /* 0x000fda0003f05270 */
[----:B------:R-:W-:Y:S05]  /*77f0*/  @!P0 BRA `(.L_x_7349) ;  /* 0x0000000000a08947 */ /* 0x000fea0003800000 */
[----:B------:R-:W-:-:S13]  /*7800*/  ISETP.NE.AND P0, PT, R0, 0x1d, PT ;  /* 0x0000001d0000780c */ /* 0x000fda0003f05270 */
[----:B------:R-:W-:Y:S05]  /*7810*/  @!P0 BRA `(.L_x_7350) ;  /* 0x0000000000888947 */ /* 0x000fea0003800000 */
[----:B------:R-:W-:-:S13]  /*7820*/  ISETP.NE.AND P0, PT, R0, 0x2c, PT ;  /* 0x0000002c0000780c */ /* 0x000fda0003f05270 */
[----:B------:R-:W-:Y:S05]  /*7830*/  @P0 BRA `(.L_x_7329) ;  /* 0x0000000000340947 */ /* 0x000fea0003800000 */
        /* <DEDUP_REMOVED lines=13> */
.L_x_7329:
        /* <DEDUP_REMOVED lines=16> */
.L_x_7351:
[----:B------:R-:W-:Y:S02]  /*7a10*/  CS2R R16, SRZ ;  /* 0x0000000000107805 */ /* 0x000fe4000001ff00 */
[----:B------:R-:W-:Y:S01]  /*7a20*/  CS2R R18, SRZ ;  /* 0x0000000000127805 */ /* 0x000fe2000001ff00 */
[----:B------:R-:W-:Y:S06]  /*7a30*/  BRA `(.L_x_7330) ;  /* 0x00000000001c7947 */ /* 0x000fec0003800000 */
.L_x_7350:
[----:B------:R-:W2:Y:S01]  /*7a40*/  LDG.E.64 R16, desc[UR36][R4.64] ;  /* 0x0000002404107981 */ /* 0x000ea2000c1e1b00 */
[----:B------:R-:W-:Y:S01]  /*7a50*/  CS2R R18, SRZ ;  /* 0x0000000000127805 */ /* 0x000fe2000001ff00 */
[----:B--2---:R-:W2:Y:S02]  /*7a60*/  I2F.F64.U64 R16, R16 ;  /* 0x0000001000107312 */ /* 0x004ea40000301800 */
[----:B--2---:R-:W-:Y:S05]  /*7a70*/  BRA `(.L_x_7330) ;  /* 0x00000000000c7947 */ /* 0x004fea0003800000 */
.L_x_7349:
[----:B------:R-:W2:Y:S01]  /*7a80*/  LDG.E R4, desc[UR36][R4.64] ;  /* 0x0000002404047981 */ /* 0x000ea2000c1e1900 */
[----:B------:R-:W-:Y:S01]  /*7a90*/  CS2R R18, SRZ ;  /* 0x0000000000127805 */ /* 0x000fe2000001ff00 */
[----:B--2---:R2:W3:Y:S06]  /*7aa0*/  I2F.F64.U32 R16, R4 ;  /* 0x0000000400107312 */ /* 0x0044ec0000201800 */
.L_x_7330:
[----:B------:R-:W-:Y:S05]  /*7ab0*/  BSYNC.RECONVERGENT B6 ;  /* 0x0000000000067941 */ /* 0x000fea0003800200 */
.L_x_7324:
        /* <DEDUP_REMOVED lines=15> */
[----:B012---:R-:W2:Y:S01]  /*7bb0*/  LDG.E.S8 R4, desc[UR36][R28.64] ;  /* 0x000000241c047981 */ /* 0x007ea2000c1e1300 */
[----:B------:R-:W-:Y:S01]  /*7bc0*/  CS2R R6, SRZ ;  /* 0x0000000000067805 */ /* 0x000fe2000001ff00 */
[----:B--2---:R-:W4:Y:S02]  /*7bd0*/  I2F.F64.S16 R4, R4 ;  /* 0x0000000400047312 */ /* 0x004f240000101c00 */
[----:B----4-:R-:W-:Y:S05]  /*7be0*/  BRA `(.L_x_7358) ;  /* 0x0000000c00ec7947 */ /* 0x010fea0003800000 */
.L_x_7356:
[----:B012---:R-:W2:Y:S01]  /*7bf0*/  LDG.E.U8 R4, desc[UR36][R28.64] ;  /* 0x000000241c047981 */ /* 0x007ea2000c1e1100 */
[----:B------:R-:W-:Y:S01]  /*7c00*/  CS2R R6, SRZ ;  /* 0x0000000000067805 */ /* 0x000fe2000001ff00 */
[----:B--2---:R-:W4:Y:S02]  /*7c10*/  I2F.F64.U16 R4, R4 ;  /* 0x0000000400047312 */ /* 0x004f240000101800 */
[----:B----4-:R-:W-:Y:S05]  /*7c20*/  BRA `(.L_x_7358) ;  /* 0x0000000c00dc7947 */ /* 0x010fea0003800000 */
.L_x_7355:
[----:B------:R-:W-:-:S13]  /*7c30*/  ISETP.NE.AND P0, PT, R0, 0x2, PT ;  /* 0x000000020000780c */ /* 0x000fda0003f05270 */
[----:B------:R-:W-:Y:S05]  /*7c40*/  @!P0 BRA `(.L_x_7359) ;  /* 0x0000000000308947 */ /* 0x000fea0003800000 */
[----:B------:R-:W-:-:S13]  /*7c50*/  ISETP.NE.AND P0, PT, R0, 0x3, PT ;  /* 0x000000030000780c */ /* 0x000fda0003f05270 */
[----:B------:R-:W-:Y:S05]  /*7c60*/  @!P0 BRA `(.L_x_7360) ;  /* 0x0000000000188947 */ /* 0x000fea0003800000 */
[----:B------:R-:W-:-:S13]  /*7c70*/  ISETP.NE.AND P0, PT, R0, 0x4, PT ;  /* 0x000000040000780c */ /* 0x000fda0003f05270 */
[----:B------:R-:W-:Y:S05]  /*7c80*/  @P0 BRA `(.L_x_7357) ;  /* 0x0000000c005c0947 */ /* 0x000fea0003800000 */
[----:B012---:R-:W2:Y:S01]  /*7c90*/  LDG.E.64 R4, desc[UR36][R28.64] ;  /* 0x000000241c047981 */ /* 0x007ea2000c1e1b00 */
[----:B------:R-:W-:Y:S01]  /*7ca0*/  CS2R R6, SRZ ;  /* 0x0000000000067805 */ /* 0x000fe2000001ff00 */
[----:B--2---:R-:W4:Y:S02]  /*7cb0*/  I2F.F64.S64 R4, R4 ;  /* 0x0000000400047312 */ /* 0x004f240000301c00 */
[----:B----4-:R-:W-:Y:S05]  /*7cc0*/  BRA `(.L_x_7358) ;  /* 0x0000000c00b47947 */ /* 0x010fea0003800000 */
.L_x_7360:
[----:B012---:R-:W2:Y:S01]  /*7cd0*/  LDG.E R4, desc[UR36][R28.64] ;  /* 0x000000241c047981 */ /* 0x007ea2000c1e1900 */
[----:B------:R-:W-:Y:S01]  /*7ce0*/  CS2R R6, SRZ ;  /* 0x0000000000067805 */ /* 0x000fe2000001ff00 */
[----:B--2---:R-:W4:Y:S02]  /*7cf0*/  I2F.F64 R4, R4 ;  /* 0x0000000400047312 */ /* 0x004f240000201c00 */
[----:B----4-:R-:W-:Y:S05]  /*7d00*/  BRA `(.L_x_7358) ;  /* 0x0000000c00a47947 */ /* 0x010fea0003800000 */
.L_x_7359:
[----:B012---:R-:W2:Y:S01]  /*7d10*/  LDG.E.U16 R4, desc[UR36][R28.64] ;  /* 0x000000241c047981 */ /* 0x007ea2000c1e1500 */
[----:B------:R-:W-:Y:S01]  /*7d20*/  CS2R R6, SRZ ;  /* 0x0000000000067805 */ /* 0x000fe2000001ff00 */
[----:B--2---:R-:W4:Y:S02]  /*7d30*/  I2F.F64.S16 R4, R4 ;  /* 0x0000000400047312 */ /* 0x004f240000101c00 */
[----:B----4-:R-:W-:Y:S05]  /*7d40*/  BRA `(.L_x_7358) ;  /* 0x0000000c00947947 */ /* 0x010fea0003800000 */
.L_x_7354:
[----:B------:R-:W-:-:S13]  /*7d50*/  ISETP.GT.AND P0, PT, R0, 0x6, PT ;  /* 0x000000060000780c */ /* 0x000fda0003f04270 */
[----:B------:R-:W-:Y:S05]  /*7d60*/  @P0 BRA `(.L_x_7361) ;  /* 0x00000000003c0947 */ /* 0x000fea0003800000 */
[----:B------:R-:W-:-:S13]  /*7d70*/  ISETP.NE.AND P0, PT, R0, 0x5, PT ;  /* 0x000000050000780c */ /* 0x000fda0003f05270 */
[----:B------:R-:W-:Y:S05]  /*7d80*/  @!P0 BRA `(.L_x_7362) ;  /* 0x00000000001c8947 */ /* 0x000fea0003800000 */
[----:B------:R-:W-:-:S13]  /*7d90*/  ISETP.NE.AND P0, PT, R0, 0x6, PT ;  /* 0x000000060000780c */ /* 0x000fda0003f05270 */
[----:B------:R-:W-:Y:S05]  /*7da0*/  @P0 BRA `(.L_x_7357) ;  /* 0x0000000c00140947 */ /* 0x000fea0003800000 */
[----:B012---:R-:W2:Y:S01]  /*7db0*/  LDG.E R4, desc[UR36][R28.64] ;  /* 0x000000241c047981 */ /* 0x007ea2000c1e1900 */
[----:B------:R-:W-:Y:S01]  /*7dc0*/  CS2R R6, SRZ ;  /* 0x0000000000067805 */ /* 0x000fe2000001ff00 */
[----:B--2---:R-:W-:-:S06]  /*7dd0*/  FMUL.FTZ R4, R4, 1 ;  /* 0x3f80000004047820 */ /* 0x004fcc0000410000 */
[----:B------:R-:W2:Y:S02]  /*7de0*/  F2F.F64.F32 R4, R4 ;  /* 0x0000000400047310 */ /* 0x000ea40000201800 */
[----:B--2---:R-:W-:Y:S05]  /*7df0*/  BRA `(.L_x_7358) ;  /* 0x0000000c00687947 */ /* 0x004fea0003800000 */
.L_x_7362:
[----:B------:R-:W4:Y:S01]  /*7e00*/  LDG.E.U16 R0, desc[UR36][R28.64] ;  /* 0x000000241c007981 */ /* 0x000f22000c1e1500 */
[----:B------:R-:W-:Y:S01]  /*7e10*/  CS2R R6, SRZ ;  /* 0x0000000000067805 */ /* 0x000fe2000001ff00 */
[----:B----4-:R-:W-:-:S05]  /*7e20*/  HADD2.F32 R0, -RZ, R0.H0_H0 ;  /* 0x20000000ff007230 */ /* 0x010fca0000004100 */
[----:B------:R-:W-:-:S04]  /*7e30*/  FMUL.FTZ R0, R0, 1 ;  /* 0x3f80000000007820 */ /* 0x000fc80000410000 */
[----:B012---:R2:W4:Y:S02]  /*7e40*/  F2F.F64.F32 R4, R0 ;  /* 0x0000000000047310 */ /* 0x0075240000201800 */
[----:B--2-4-:R-:W-:Y:S05]  /*7e50*/  BRA `(.L_x_7358) ;  /* 0x0000000c00507947 */ /* 0x014fea0003800000 */
.L_x_7361:
[----:B------:R-:W-:-:S13]  /*7e60*/  ISETP.NE.AND P0, PT, R0, 0x7, PT ;  /* 0x000000070000780c */ /* 0x000fda0003f05270 */
[----:B------:R-:W-:Y:S05]  /*7e70*/  @!P0 BRA `(.L_x_7363) ;  /* 0x0000000000688947 */ /* 0x000fea0003800000 */
[----:B------:R-:W-:-:S13]  /*7e80*/  ISETP.NE.AND P0, PT, R0, 0x8, PT ;  /* 0x000000080000780c */ /* 0x000fda0003f05270 */
[----:B------:R-:W-:Y:S05]  /*7e90*/  @!P0 BRA `(.L_x_7364) ;  /* 0x0000000000308947 */ /* 0x000fea0003800000 */
[----:B------:R-:W-:-:S13]  /*7ea0*/  ISETP.NE.AND P0, PT, R0, 0x9, PT ;  /* 0x000000090000780c */ /* 0x000fda0003f05270 */
[----:B------:R-:W-:Y:S05]  /*7eb0*/  @P0 BRA `(.L_x_7357) ;  /* 0x0000000800d00947 */ /* 0x000fea0003800000 */
[----:B------:R-:W0:Y:S02]  /*7ec0*/  LDG.E.64 R28, desc[UR36][R28.64] ;  /* 0x000000241c1c7981 */ /* 0x000e24000c1e1b00 */
[----:B012---:R-:W-:Y:S01]  /*7ed0*/  FMUL.FTZ R4, R28, 1 ;  /* 0x3f8000001c047820 */ /* 0x007fe20000410000 */
[----:B------:R-:W-:-:S05]  /*7ee0*/  FMUL.FTZ R6, R29, 1 ;  /* 0x3f8000001d067820 */ /* 0x000fca0000410000 */
[----:B------:R-:W2:-:S15]  /*7ef0*/  F2F.F64.F32 R4, R4 ;  /* 0x0000000400047310 */ /* 0x000e9e0000201800 */
[----:B------:R-:W-:-:S15]  /*7f00*/  NOP ;  /* 0x0000000000007918 */ /* 0x000fde0000000000 */
[----:B------:R-:W-:-:S15]  /*7f10*/  NOP ;  /* 0x0000000000007918 */ /* 0x000fde0000000000 */
[----:B------:R-:W-:-:S15]  /*7f20*/  NOP ;  /* 0x0000000000007918 */ /* 0x000fde0000000000 */
[----:B------:R-:W-:-:S04]  /*7f30*/  NOP ;  /* 0x0000000000007918 */ /* 0x000fc80000000000 */
[----:B------:R-:W4:Y:S02]  /*7f40*/  F2F.F64.F32 R6, R6 ;  /* 0x0000000600067310 */ /* 0x000f240000201800 */
[----:B--2-4-:R-:W-:Y:S05]  /*7f50*/  BRA `(.L_x_7358) ;  /* 0x0000000c00107947 */ /* 0x014fea0003800000 */
.L_x_7364:
[----:B------:R-:W4:Y:S02]  /*7f60*/  LDG.E R28, desc[UR36][R28.64] ;  /* 0x000000241c1c7981 */ /* 0x000f24000c1e1900 */
[----:B----4-:R-:W-:-:S05]  /*7f70*/  HADD2.F32 R0, -RZ, R28.H0_H0 ;  /* 0x2000001cff007230 */ /* 0x010fca0000004100 */
[----:B012---:R-:W-:Y:S01]  /*7f80*/  FMUL.FTZ R4, R0, 1 ;  /* 0x3f80000000047820 */ /* 0x007fe20000410000 */
[----:B------:R-:W-:-:S05]  /*7f90*/  HADD2.F32 R0, -RZ, R28.H1_H1 ;  /* 0x3000001cff007230 */ /* 0x000fca0000004100 */
[----:B------:R-:W-:Y:S01]  /*7fa0*/  FMUL.FTZ R0, R0, 1 ;  /* 0x3f80000000007820 */ /* 0x000fe20000410000 */
[----:B------:R-:W2:-:S15]  /*7fb0*/  F2F.F64.F32 R4, R4 ;  /* 0x0000000400047310 */ /* 0x000e9e0000201800 */
[----:B------:R-:W-:-:S15]  /*7fc0*/  NOP ;  /* 0x0000000000007918 */ /* 0x000fde0000000000 */
[----:B------:R-:W-:-:S15]  /*7fd0*/  NOP ;  /* 0x0000000000007918 */ /* 0x000fde0000000000 */
[----:B------:R-:W-:-:S15]  /*7fe0*/  NOP ;  /* 0x0000000000007918 */ /* 0x000fde0000000000 */
[----:B------:R-:W-:-:S04]  /*7ff0*/  NOP ;  /* 0x0000000000007918 */ /* 0x000fc80000000000 */
[----:B------:R4:W0:Y:S02]  /*8000*/  F2F.F64.F32 R6, R0 ;  /* 0x0000000000067310 */ /* 0x0008240000201800 */
[----:B0-2-4-:R-:W-:Y:S05]  /*8010*/  BRA `(.L_x_7358) ;  /* 0x0000000800e07947 */ /* 0x015fea0003800000 */
.L_x_7363:
[----:B012---:R2:W5:Y:S01]  /*8020*/  LDG.E.64 R4, desc[UR36][R28.64] ;  /* 0x000000241c047981 */ /* 0x007562000c1e1b00 */
[----:B------:R-:W-:Y:S01]  /*8030*/  CS2R R6, SRZ ;  /* 0x0000000000067805 */ /* 0x000fe2000001ff00 */
[----:B------:R-:W-:Y:S06]  /*8040*/  BRA `(.L_x_7358) ;  /* 0x0000000800d47947 */ /* 0x000fec0003800000 */
.L_x_7353:
        /* <DEDUP_REMOVED lines=9> */
[----:B012---:R-:W-:Y:S01]  /*80e0*/  HFMA2 R4, -RZ, RZ, 0, 0 ;  /* 0x00000000ff047431 */ /* 0x007fe200000001ff */
[----:B------:R-:W-:Y:S02]  /*80f0*/  CS2R R6, SRZ ;  /* 0x0000000000067805 */ /* 0x000fe4000001ff00 */
[----:B----4-:R-:W-:-:S04]  /*8100*/  ISETP.NE.AND P0, PT, R28, RZ, PT ;  /* 0x000000ff1c00720c */ /* 0x010fc80003f05270 */
[----:B------:R-:W-:Y:S01]  /*8110*/  FSEL R5, RZ, 1.875, !P0 ;  /* 0x3ff00000ff057808 */ /* 0x000fe20004000000 */
[----:B------:R-:W-:Y:S08]  /*8120*/  BRA `(.L_x_7358) ;  /* 0x00000008009c7947 */ /* 0x000ff00003800000 */
.L_x_7367:
[----:B012---:R0:W5:Y:S01]  /*8130*/  LDG.E.128 R4, desc[UR36][R28.64] ;  /* 0x000000241c047981 */ /* 0x007162000c1e1d00 */
[----:B------:R-:W-:Y:S05]  /*8140*/  BRA `(.L_x_7358) ;  /* 0x0000000800947947 */ /* 0x000fea0003800000 */
.L_x_7366:
[----:B------:R-:W-:-:S13]  /*8150*/  ISETP.NE.AND P0, PT, R0, 0xf, PT ;  /* 0x0000000f0000780c */ /* 0x000fda0003f05270 */
[----:B------:R-:W-:Y:S05]  /*8160*/  @!P0 BRA `(.L_x_7368) ;  /* 0x0000000000a88947 */ /* 0x000fea0003800000 */
[----:B------:R-:W-:-:S13]  /*8170*/  ISETP.NE.AND P0, PT, R0, 0x17, PT ;  /* 0x000000170000780c */ /* 0x000fda0003f05270 */
[----:B------:R-:W-:Y:S05]  /*8180*/  @!P0 BRA `(.L_x_7369) ;  /* 0x0000000000608947 */ /* 0x000fea0003800000 */
[----:B------:R-:W-:-:S13]  /*8190*/  ISETP.NE.AND P0, PT, R0, 0x18, PT ;  /* 0x000000180000780c */ /* 0x000fda0003f05270 */
[----:B------:R-:W-:Y:S05]  /*81a0*/  @P0 BRA `(.L_x_7357) ;  /* 0x0000000800140947 */ /* 0x000fea0003800000 */
[----:B------:R-:W4:Y:S01]  /*81b0*/  LDG.E.U8 R0, desc[UR36][R28.64] ;  /* 0x000000241c007981 */ /* 0x000f22000c1e1100 */
[----:B01----:R-:W-:Y:S02]  /*81c0*/  IMAD.MOV.U32 R5, RZ, RZ, 0x1f ;  /* 0x0000001fff057424 */ /* 0x003fe400078e00ff */
[----:B----4-:R-:W-:-:S05]  /*81d0*/  IMAD.SHL.U32 R0, R0, 0x1000000, RZ ;  /* 0x0100000000007824 */ /* 0x010fca00078e00ff */
[C---:B------:R-:W-:Y:S02]  /*81e0*/  LOP3.LUT R3, R0.reuse, 0x7f000000, RZ, 0xc0, !PT ;  /* 0x7f00000000037812 */ /* 0x040fe400078ec0ff */
[----:B------:R-:W-:Y:S02]  /*81f0*/  LOP3.LUT P0, RZ, R0, 0x7f000000, RZ, 0xc0, !PT ;  /* 0x7f00000000ff7812 */ /* 0x000fe4000780c0ff */
[----:B--2---:R-:W0:Y:S02]  /*8200*/  FLO.U32 R4, R3 ;  /* 0x0000000300047300 */ /* 0x004e2400000e0000 */
        /* <DEDUP_REMOVED lines=14> */
[----:B------:R0:W1:Y:S02]  /*82f0*/  F2F.F64.F32 R4, R3 ;  /* 0x0000000300047310 */ /* 0x0000640000201800 */
[----:B01----:R-:W-:Y:S05]  /*8300*/  BRA `(.L_x_7358) ;  /* 0x0000000800247947 */ /* 0x003fea0003800000 */
.L_x_7369:
[----:B012---:R-:W2:Y:S01]  /*8310*/  LDG.E.U8 R4, desc[UR36][R28.64] ;  /* 0x000000241c047981 */ /* 0x007ea2000c1e1100 */
        /* <DEDUP_REMOVED lines=15> */
.L_x_7368:
[----:B------:R-:W4:Y:S01]  /*8410*/  LDG.E.U16 R0, desc[UR36][R28.64] ;  /* 0x000000241c007981 */ /* 0x000f22000c1e1500 */
[----:B------:R-:W-:Y:S01]  /*8420*/  CS2R R6, SRZ ;  /* 0x0000000000067805 */ /* 0x000fe2000001ff00 */
[----:B----4-:R-:W-:-:S04]  /*8430*/  IMAD.U32 R0, R0, 0x10000, RZ ;  /* 0x0001000000007824 */ /* 0x010fc800078e00ff */
[----:B------:R-:W-:-:S04]  /*8440*/  FMUL.FTZ R0, R0, 1 ;  /* 0x3f80000000007820 */ /* 0x000fc80000410000 */
[----:B012---:R0:W1:Y:S02]  /*8450*/  F2F.F64.F32 R4, R0 ;  /* 0x0000000000047310 */ /* 0x0070640000201800 */
[----:B01----:R-:W-:Y:S05]  /*8460*/  BRA `(.L_x_7358) ;  /* 0x0000000400cc7947 */ /* 0x003fea0003800000 */
.L_x_7365:
        /* <DEDUP_REMOVED lines=8> */
[----:B012---:R-:W2:Y:S01]  /*84f0*/  LDG.E.U16 R4, desc[UR36][R28.64] ;  /* 0x000000241c047981 */ /* 0x007ea2000c1e1500 */
[----:B------:R-:W-:Y:S01]  /*8500*/  CS2R R6, SRZ ;  /* 0x0000000000067805 */ /* 0x000fe2000001ff00 */
[----:B--2---:R-:W2:Y:S02]  /*8510*/  I2F.F64.U16 R4, R4 ;  /* 0x0000000400047312 */ /* 0x004ea40000101800 */
[----:B--2---:R-:W-:Y:S05]  /*8520*/  BRA `(.L_x_7358) ;  /* 0x00000004009c7947 */ /* 0x004fea0003800000 */
.L_x_7372:
[----:B------:R-:W4:Y:S01]  /*8530*/  LDG.E.U8 R28, desc[UR36][R28.64] ;  /* 0x000000241c1c7981 */ /* 0x000f22000c1e1100 */
[----:B------:R-:W-:Y:S02]  /*8540*/  CS2R R6, SRZ ;  /* 0x0000000000067805 */ /* 0x000fe4000001ff00 */
[----:B012---:R-:W-:Y:S02]  /*8550*/  CS2R R4, SRZ ;  /* 0x0000000000047805 */ /* 0x007fe4000001ff00 */
        /* <DEDUP_REMOVED lines=19> */
.L_x_7374:
[----:B------:R-:W-:Y:S05]  /*8690*/  BSYNC.RECONVERGENT B0 ;  /* 0x0000000000007941 */ /* 0x000fea0003800200 */
.L_x_7373:
[----:B------:R-:W-:Y:S01]  /*86a0*/  IMAD.SHL.U32 R0, R0, 0x100000, RZ ;  /* 0x0010000000007824 */ /* 0x000fe200078e00ff */
[----:B------:R-:W-:-:S04]  /*86b0*/  LEA R3, R3, 0x3b800000, 0x17 ;  /* 0x3b80000003037811 */ /* 0x000fc800078eb8ff */
[----:B------:R-:W-:-:S05]  /*86c0*/  LOP3.LUT R0, R3, R0, R9, 0xfe, !PT ;  /* 0x0000000003007212 */ /* 0x000fca00078efe09 */
[----:B------:R-:W-:-:S04]  /*86d0*/  FMUL.FTZ R0, R0, 1 ;  /* 0x3f80000000007820 */ /* 0x000fc80000410000 */
[----:B------:R2:W4:Y:S02]  /*86e0*/  F2F.F64.F32 R4, R0 ;  /* 0x0000000000047310 */ /* 0x0005240000201800 */
[----:B--2-4-:R-:W-:Y:S05]  /*86f0*/  BRA `(.L_x_7358) ;  /* 0x0000000400287947 */ /* 0x014fea0003800000 */
.L_x_7371:
        /* <DEDUP_REMOVED lines=22> */
.L_x_7376:
[----:B------:R-:W-:Y:S05]  /*8860*/  BSYNC.RECONVERGENT B0 ;  /* 0x0000000000007941 */ /* 0x000fea0003800200 */
.L_x_7375:
[----:B------:R-:W-:Y:S01]  /*8870*/  IMAD.SHL.U32 R0, R0, 0x200000, RZ ;  /* 0x0020000000007824 */ /* 0x000fe200078e00ff */
[----:B------:R-:W-:-:S04]  /*8880*/  LEA R3, R3, 0x37800000, 0x17 ;  /* 0x3780000003037811 */ /* 0x000fc800078eb8ff */
[----:B------:R-:W-:-:S05]  /*8890*/  LOP3.LUT R0, R3, R0, R9, 0xfe, !PT ;  /* 0x0000000003007212 */ /* 0x000fca00078efe09 */
[----:B------:R-:W-:-:S04]  /*88a0*/  FMUL.FTZ R0, R0, 1 ;  /* 0x3f80000000007820 */ /* 0x000fc80000410000 */
[----:B------:R2:W4:Y:S02]  /*88b0*/  F2F.F64.F32 R4, R0 ;  /* 0x0000000000047310 */ /* 0x0005240000201800 */
[----:B--2-4-:R-:W-:Y:S05]  /*88c0*/  BRA `(.L_x_7358) ;  /* 0x0000000000b47947 */ /* 0x014fea0003800000 */
.L_x_7370:
[----:B------:R-:W-:-:S13]  /*88d0*/  ISETP.NE.AND P0, PT, R0, 0x1c, PT ;  /* 0x0000001c0000780c */ /* 0x000fda0003f05270 */
[----:B------:R-:W-:Y:S05]  /*88e0*/  @!P0 BRA `(.L_x_7377) ;  /* 0x0000000000a08947 */ /* 0x000fea0003800000 */
[----:B------:R-:W-:-:S13]  /*88f0*/  ISETP.NE.AND P0, PT, R0, 0x1d, PT ;  /* 0x0000001d0000780c */ /* 0x000fda0003f05270 */
[----:B------:R-:W-:Y:S05]  /*8900*/  @!P0 BRA `(.L_x_7378) ;  /* 0x0000000000888947 */ /* 0x000fea0003800000 */
[----:B------:R-:W-:-:S13]  /*8910*/  ISETP.NE.AND P0, PT, R0, 0x2c, PT ;  /* 0x0000002c0000780c */ /* 0x000fda0003f05270 */
[----:B------:R-:W-:Y:S05]  /*8920*/  @P0 BRA `(.L_x_7357) ;  /* 0x0000000000340947 */ /* 0x000fea0003800000 */
[----:B------:R-:W4:Y:S01]  /*8930*/  LDG.E.U8 R0, desc[UR36][R28.64] ;  /* 0x000000241c007981 */ /* 0x000f22000c1e1100 */
[----:B------:R-:W-:Y:S01]  /*8940*/  CS2R R6, SRZ ;  /* 0x0000000000067805 */ /* 0x000fe2000001ff00 */
[----:B012---:R-:W-:Y:S02]  /*8950*/  IMAD.MOV.U32 R4, RZ, RZ, 0x0 ;  /* 0x00000000ff047424 */ /* 0x007fe400078e00ff */
        /* <DEDUP_REMOVED lines=10> */
.L_x_7357:
[----:B------:R-:W-:Y:S01]  /*8a00*/  MOV R14, 0x228 ;  /* 0x00000228000e7802 */ /* 0x000fe20000000f00 */
[----:B------:R-:W0:Y:S01]  /*8a10*/  LDCU.64 UR4, c[0x4][0x218] ;  /* 0x01004300ff0477ac */ /* 0x000e220008000a00 */
[----:B------:R-:W-:Y:S02]  /*8a20*/  IMAD.MOV.U32 R8, RZ, RZ, 0x4e ;  /* 0x0000004eff087424 */ /* 0x000fe400078e00ff */
[----:B------:R-:W-:Y:S01]  /*8a30*/  IMAD.MOV.U32 R12, RZ, RZ, 0x1 ;  /* 0x00000001ff0c7424 */ /* 0x000fe200078e00ff */
[----:B------:R-:W4:Y:S01]  /*8a40*/  LDCU.64 UR6, c[0x4][0x220] ;  /* 0x01004400ff0677ac */ /* 0x000f220008000a00 */
[----:B------:R-:W3:Y:S01]  /*8a50*/  LDC.64 R14, c[0x4][R14] ;  /* 0x010000000e0e7b82 */ /* 0x000ee20000000a00 */
[----:B------:R-:W-:Y:S01]  /*8a60*/  IMAD.MOV.U32 R13, RZ, RZ, RZ ;  /* 0x000000ffff0d7224 */ /* 0x000fe200078e00ff */
[----:B------:R-:W4:Y:S01]  /*8a70*/  LDCU.64 UR8, c[0x4][0x80] ;  /* 0x01001000ff0877ac */ /* 0x000f220008000a00 */
[----:B012---:R-:W-:Y:S02]  /*8a80*/  IMAD.U32 R4, RZ, RZ, UR4 ;  /* 0x00000004ff047e24 */ /* 0x007fe4000f8e00ff */
[----:B------:R-:W-:-:S02]  /*8a90*/  IMAD.U32 R5, RZ, RZ, UR5 ;  /* 0x00000005ff057e24 */ /* 0x000fc4000f8e00ff */
[----:B----4-:R-:W-:Y:S02]  /*8aa0*/  IMAD.U32 R6, RZ, RZ, UR6 ;  /* 0x00000006ff067e24 */ /* 0x010fe4000f8e00ff */
[----:B------:R-:W-:Y:S02]  /*8ab0*/  IMAD.U32 R7, RZ, RZ, UR7 ;  /* 0x00000007ff077e24 */ /* 0x000fe4000f8e00ff */
[----:B------:R-:W-:Y:S02]  /*8ac0*/  IMAD.U32 R10, RZ, RZ, UR8 ;  /* 0x00000008ff0a7e24 */ /* 0x000fe4000f8e00ff */
[----:B------:R-:W-:-:S07]  /*8ad0*/  IMAD.U32 R11, RZ, RZ, UR9 ;  /* 0x00000009ff0b7e24 */ /* 0x000fce000f8e00ff */
[----:B------:R-:W-:-:S07]  /*8ae0*/  LEPC R20, `(.L_x_7379) ;  /* 0x000000001014794e */ /* 0x000fce0000000000 */
[----:B---3-5:R-:W-:Y:S05]  /*8af0*/  CALL.ABS.NOINC R14 ;  /* 0x000000000e007343 */ /* 0x028fea0003c00000 */
.L_x_7379:
[----:B------:R-:W-:Y:S02]  /*8b00*/  CS2R R4, SRZ ;  /* 0x0000000000047805 */ /* 0x000fe4000001ff00 */
[----:B------:R-:W-:Y:S01]  /*8b10*/  CS2R R6, SRZ ;  /* 0x0000000000067805 */ /* 0x000fe2000001ff00 */
[----:B------:R-:W-:Y:S06]  /*8b20*/  BRA `(.L_x_7358) ;  /* 0x00000000001c7947 */ /* 0x000fec0003800000 */
.L_x_7378:
[----:B012---:R-:W2:Y:S01]  /*8b30*/  LDG.E.64 R4, desc[UR36][R28.64] ;  /* 0x000000241c047981 */ /* 0x007ea2000c1e1b00 */
[----:B------:R-:W-:Y:S01]  /*8b40*/  CS2R R6, SRZ ;  /* 0x0000000000067805 */ /* 0x000fe2000001ff00 */
[----:B--2---:R-:W1:Y:S02]  /*8b50*/  I2F.F64.U64 R4, R4 ;  /* 0x0000000400047312 */ /* 0x004e640000301800 */
[----:B-1----:R-:W-:Y:S05]  /*8b60*/  BRA `(.L_x_7358) ;  /* 0x00000000000c7947 */ /* 0x002fea0003800000 */
.L_x_7377:
[----:B012---:R-:W2:Y:S01]  /*8b70*/  LDG.E R4, desc[UR36][R28.64] ;  /* 0x000000241c047981 */ /* 0x007ea2000c1e1900 */
[----:B------:R-:W-:Y:S01]  /*8b80*/  CS2R R6, SRZ ;  /* 0x0000000000067805 */ /* 0x000fe2000001ff00 */
[----:B--2---:R-:W1:Y:S06]  /*8b90*/  I2F.F64.U32 R4, R4 ;  /* 0x0000000400047312 */ /* 0x004e6c0000201800 */
.L_x_7358:
[----:B------:R-:W-:Y:S05]  /*8ba0*/  BSYNC.RECONVERGENT B6 ;  /* 0x0000000000067941 */ /* 0x000fea0003800200 */
.L_x_7352:
        /* <DEDUP_REMOVED lines=18> */
[----:B---3--:R-:W3:Y:S01]  /*8cd0*/  DFMA R10, R18, UR4, R10 ;  /* 0x00000004120a7c2b */ /* 0x008ee2000800000a */
[----:B------:R-:W4:-:S15]  /*8ce0*/  LDCU.64 UR4, c[0x0][0x650] ;  /* 0x0000ca00ff0477ac */ /* 0x000f1e0008000a00 */
[----:B------:R-:W-:-:S15]  /*8cf0*/  NOP ;  /* 0x0000000000007918 */ /* 0x000fde0000000000 */
[----:B------:R-:W-:-:S15]  /*8d00*/  NOP ;  /* 0x0000000000007918 */ /* 0x000fde0000000000 */
[----:B------:R-:W-:-:S15]  /*8d10*/  NOP ;  /* 0x0000000000007918 */ /* 0x000fde0000000000 */
[----:B------:R-:W-:-:S03]  /*8d20*/  NOP ;  /* 0x0000000000007918 */ /* 0x000fc60000000000 */
[----:B---3--:R-:W3:-:S15]  /*8d30*/  DMUL R8, R10, R6 ;  /* 0x000000060a087228 */ /* 0x008ede0000000000 */
        /* <DEDUP_REMOVED lines=9> */
[----:B---3--:R4:W3:Y:S02]  /*8dd0*/  DFMA R4, R16, R4, -R8 ;  /* 0x000000041004722b */ /* 0x0088e40000000808 */
        /* <DEDUP_REMOVED lines=18> */
.L_x_7383:
[----:B------:R-:W1:Y:S02]  /*8f00*/  F2I.S64.F64.TRUNC R4, R4 ;  /* 0x0000000400047311 */ /* 0x000e64000030d900 */
[----:B-1----:R-:W-:-:S05]  /*8f10*/  IMAD.MOV.U32 R3, RZ, RZ, R4 ;  /* 0x000000ffff037224 */ /* 0x002fca00078e0004 */
[----:B------:R1:W-:Y:S01]  /*8f20*/  STG.E.U8 desc[UR36][R8.64], R3 ;  /* 0x0000000308007986 */ /* 0x0003e2000c101124 */
[----:B------:R-:W-:Y:S05]  /*8f30*/  BRA `(.L_x_7385) ;  /* 0x0000001000e07947 */ /* 0x000fea0003800000 */
.L_x_7382:
        /* <DEDUP_REMOVED lines=9> */
.L_x_7387:
[----:B------:R-:W1:Y:S02]  /*8fd0*/  F2I.F64.TRUNC R5, R4 ;  /* 0x0000000400057311 */ /* 0x000e64000030d100 */
[----:B-1----:R1:W-:Y:S01]  /*8fe0*/  STG.E desc[UR36][R8.64], R5 ;  /* 0x0000000508007986 */ /* 0x0023e2000c101924 */
[----:B------:R-:W-:Y:S05]  /*8ff0*/  BRA `(.L_x_7385) ;  /* 0x0000001000b07947 */ /* 0x000fea0003800000 */
.L_x_7386:
[----:B------:R-:W1:Y:S02]  /*9000*/  F2I.F64.TRUNC R5, R4 ;  /* 0x0000000400057311 */ /* 0x000e64000030d100 */
[----:B-1----:R1:W-:Y:S01]  /*9010*/  STG.E.U16 desc[UR36][R8.64], R5 ;  /* 0x0000000508007986 */ /* 0x0023e2000c101524 */
[----:B------:R-:W-:Y:S05]  /*9020*/  BRA `(.L_x_7385) ;  /* 0x0000001000a47947 */ /* 0x000fea0003800000 */
.L_x_7381:
        /* <DEDUP_REMOVED lines=17> */
.L_x_7389:
        /* <DEDUP_REMOVED lines=12> */
.L_x_7388:
        /* <DEDUP_REMOVED lines=28> */
.L_x_7391:
        /* <DEDUP_REMOVED lines=23> */
.L_x_7390:
[----:B------:R1:W-:Y:S01]  /*9530*/  STG.E.64 desc[UR36][R8.64], R4 ;  /* 0x0000000408007986 */ /* 0x0003e2000c101b24 */
[----:B------:R-:W-:Y:S05]  /*9540*/  BRA `(.L_x_7385) ;  /* 0x0000000c005c7947 */ /* 0x000fea0003800000 */
.L_x_7380:
        /* <DEDUP_REMOVED lines=13> */
.L_x_7395:
        /* <DEDUP_REMOVED lines=26> */
.L_x_7398:
[----:B------:R-:W-:-:S04]  /*97c0*/  SHF.R.U32.HI R3, RZ, 0x18, R7 ;  /* 0x00000018ff037819 */ /* 0x000fc80000011607 */
[----:B------:R-:W-:-:S07]  /*97d0*/  LOP3.LUT R0, R0, 0x80, R3, 0xf8, !PT ;  /* 0x0000008000007812 */ /* 0x000fce00078ef803 */
.L_x_7397:
[----:B------:R-:W-:Y:S05]  /*97e0*/  BSYNC.RECONVERGENT B0 ;  /* 0x0000000000007941 */ /* 0x000fea0003800200 */
.L_x_7396:
[----:B------:R1:W-:Y:S01]  /*97f0*/  STG.E.U8 desc[UR36][R8.64], R0 ;  /* 0x0000000008007986 */ /* 0x0003e2000c101124 */
[----:B------:R-:W-:Y:S05]  /*9800*/  BRA `(.L_x_7385) ;  /* 0x0000000800ac7947 */ /* 0x000fea0003800000 */
.L_x_7394:
        /* <DEDUP_REMOVED lines=26> */
.L_x_7401:
[----:B------:R-:W-:-:S04]  /*99b0*/  SHF.R.U32.HI R3, RZ, 0x18, R7 ;  /* 0x00000018ff037819 */ /* 0x000fc80000011607 */
[----:B------:R-:W-:-:S07]  /*99c0*/  LOP3.LUT R0, R0, 0x80, R3, 0xf8, !PT ;  /* 0x0000008000007812 */ /* 0x000fce00078ef803 */
.L_x_7400:
[----:B------:R-:W-:Y:S05]  /*99d0*/  BSYNC.RECONVERGENT B0 ;  /* 0x0000000000007941 */ /* 0x000fea0003800200 */
.L_x_7399:
[----:B------:R1:W-:Y:S01]  /*99e0*/  STG.E.U8 desc[UR36][R8.64], R0 ;  /* 0x0000000008007986 */ /* 0x0003e2000c101124 */
[----:B------:R-:W-:Y:S05]  /*99f0*/  BRA `(.L_x_7385) ;  /* 0x0000000800307947 */ /* 0x000fea0003800000 */
.L_x_7393:
        /* <DEDUP_REMOVED lines=30> */
.L_x_7403:
[----:B------:R-:W1:Y:S02]  /*9be0*/  F2I.U64.F64.TRUNC R4, R4 ;  /* 0x0000000400047311 */ /* 0x000e64000030d800 */
[----:B-1----:R1:W-:Y:S01]  /*9bf0*/  STG.E.64 desc[UR36][R8.64], R4 ;  /* 0x0000000408007986 */ /* 0x0023e2000c101b24 */
[----:B------:R-:W-:Y:S05]  /*9c00*/  BRA `(.L_x_7385) ;  /* 0x0000000400ac7947 */ /* 0x000fea0003800000 */
.L_x_7402:
[----:B------:R-:W1:Y:S02]  /*9c10*/  F2I.U32.F64.TRUNC R5, R4 ;  /* 0x0000000400057311 */ /* 0x000e64000030d000 */
[----:B-1----:R1:W-:Y:S01]  /*9c20*/  STG.E desc[UR36][R8.64], R5 ;  /* 0x0000000508007986 */ /* 0x0023e2000c101924 */
[----:B------:R-:W-:Y:S05]  /*9c30*/  BRA `(.L_x_7385) ;  /* 0x0000000400a07947 */ /* 0x000fea0003800000 */
.L_x_7392:
        /* <DEDUP_REMOVED lines=15> */
.L_x_7405:
[----:B------:R1:W-:Y:S01]  /*9d30*/  STG.E.128 desc[UR36][R8.64], R4 ;  /* 0x0000000408007986 */ /* 0x0003e2000c101d24 */
[----:B------:R-:W-:Y:S05]  /*9d40*/  BRA `(.L_x_7385) ;  /* 0x00000004005c7947 */ /* 0x000fea0003800000 */
.L_x_7404:
[----:B------:R-:W-:-:S13]  /*9d50*/  ISETP.NE.AND P0, PT, R0, 0xf, PT ;  /* 0x0000000f0000780c */ /* 0x000fda0003f05270 */
[----:B------:R-:W-:Y:S05]  /*9d60*/  @!P0 BRA `(.L_x_7406) ;  /* 0x0000000400288947 */ /* 0x000fea0003800000 */
[----:B------:R-:W-:-:S13]  /*9d70*/  ISETP.NE.AND P0, PT, R0, 0x17, PT ;  /* 0x000000170000780c */ /* 0x000fda0003f05270 */
[----:B------:R-:W-:Y:S05]  /*9d80*/  @!P0 BRA `(.L_x_7407) ;  /* 0x0000000000b08947 */ /* 0x000fea0003800000 */
[----:B------:R-:W-:-:S13]  /*9d90*/  ISETP.NE.AND P0, PT, R0, 0x18, PT ;  /* 0x000000180000780c */ /* 0x000fda0003f05270 */
[----:B------:R-:W-:Y:S05]  /*9da0*/  @!P0 BRA `(.L_x_7408) ;  /* 0x0000000000448947 */ /* 0x000fea0003800000 */
.L_x_7384:
[----:B------:R-:W-:Y:S01]  /*9db0*/  MOV R14, 0x228 ;  /* 0x00000228000e7802 */ /* 0x000fe20000000f00 */
[----:B------:R-:W1:Y:S01]  /*9dc0*/  LDCU.64 UR4, c[0x4][0x218] ;  /* 0x01004300ff0477ac */ /* 0x000e620008000a00 */
[----:B------:R-:W-:Y:S02]  /*9dd0*/  IMAD.MOV.U32 R8, RZ, RZ, 0x65 ;  /* 0x00000065ff087424 */ /* 0x000fe400078e00ff */
[----:B------:R-:W-:Y:S01]  /*9de0*/  IMAD.MOV.U32 R12, RZ, RZ, 0x1 ;  /* 0x00000001ff0c7424 */ /* 0x000fe200078e00ff */
[----:B------:R-:W3:Y:S01]  /*9df0*/  LDCU.64 UR6, c[0x4][0x220] ;  /* 0x01004400ff0677ac */ /* 0x000ee20008000a00 */
[----:B------:R-:W4:Y:S01]  /*9e00*/  LDC.64 R14, c[0x4][R14] ;  /* 0x010000000e0e7b82 */ /* 0x000f220000000a00 */
[----:B------:R-:W-:Y:S01]  /*9e10*/  IMAD.MOV.U32 R13, RZ, RZ, RZ ;  /* 0x000000ffff0d7224 */ /* 0x000fe200078e00ff */
[----:B------:R-:W5:Y:S01]  /*9e20*/  LDCU.64 UR8, c[0x4][0x88] ;  /* 0x01001100ff0877ac */ /* 0x000f620008000a00 */
[----:B-1----:R-:W-:Y:S02]  /*9e30*/  IMAD.U32 R4, RZ, RZ, UR4 ;  /* 0x00000004ff047e24 */ /* 0x002fe4000f8e00ff */
[----:B------:R-:W-:-:S02]  /*9e40*/  IMAD.U32 R5, RZ, RZ, UR5 ;  /* 0x00000005ff057e24 */ /* 0x000fc4000f8e00ff */
[----:B---3--:R-:W-:Y:S02]  /*9e50*/  IMAD.U32 R6, RZ, RZ, UR6 ;  /* 0x00000006ff067e24 */ /* 0x008fe4000f8e00ff */
[----:B------:R-:W-:Y:S02]  /*9e60*/  IMAD.U32 R7, RZ, RZ, UR7 ;  /* 0x00000007ff077e24 */ /* 0x000fe4000f8e00ff */
[----:B-----5:R-:W-:Y:S02]  /*9e70*/  IMAD.U32 R10, RZ, RZ, UR8 ;  /* 0x00000008ff0a7e24 */ /* 0x020fe4000f8e00ff */
[----:B------:R-:W-:-:S07]  /*9e80*/  IMAD.U32 R11, RZ, RZ, UR9 ;  /* 0x00000009ff0b7e24 */ /* 0x000fce000f8e00ff */
[----:B------:R-:W-:-:S07]  /*9e90*/  LEPC R20, `(.L_x_7409) ;  /* 0x000000001014794e */ /* 0x000fce0000000000 */
[----:B0-2-4-:R-:W-:Y:S05]  /*9ea0*/  CALL.ABS.NOINC R14 ;  /* 0x000000000e007343 */ /* 0x015fea0003c00000 */
.L_x_7409:
[----:B------:R-:W-:Y:S05]  /*9eb0*/  BRA `(.L_x_7385) ;  /* 0x0000000400007947 */ /* 0x000fea0003800000 */
.L_x_7408:
        /* <DEDUP_REMOVED lines=21> */
.L_x_7411:
[----:B------:R-:W-:Y:S05]  /*a010*/  BSYNC.RECONVERGENT B0 ;  /* 0x0000000000007941 */ /* 0x000fea0003800200 */
.L_x_7410:
[----:B------:R-:W-:-:S05]  /*a020*/  LOP3.LUT R3, R0, 0x80, R3, 0xf8, !PT ;  /* 0x0000008000037812 */ /* 0x000fca00078ef803 */
[----:B------:R4:W-:Y:S01]  /*a030*/  STG.E.U8 desc[UR36][R8.64], R3 ;  /* 0x0000000308007986 */ /* 0x0009e2000c101124 */
[----:B------:R-:W-:Y:S05]  /*a040*/  BRA `(.L_x_7385) ;  /* 0x00000000009c7947 */ /* 0x000fea0003800000 */
.L_x_7407:
        /* <DEDUP_REMOVED lines=20> */
.L_x_7413:
[----:B------:R-:W-:Y:S01]  /*a190*/  IMAD.MOV.U32 R0, RZ, RZ, 0x7f ;  /* 0x0000007fff007424 */ /* 0x000fe200078e00ff */
[----:B------:R-:W-:-:S04]  /*a1a0*/  ISETP.GT.U32.AND P0, PT, R3, 0x7f800000, PT ;  /* 0x7f8000000300780c */ /* 0x000fc80003f04070 */
[----:B------:R-:W-:-:S09]  /*a1b0*/  SEL R0, R0, 0x7c, P0 ;  /* 0x0000007c00007807 */ /* 0x000fd20000000000 */
.L_x_7414:
[----:B------:R-:W-:Y:S05]  /*a1c0*/  BSYNC.RECONVERGENT B0 ;  /* 0x0000000000007941 */ /* 0x000fea0003800200 */
.L_x_7412:
[----:B------:R-:W-:-:S04]  /*a1d0*/  SHF.R.U32.HI R3, RZ, 0x18, R7 ;  /* 0x00000018ff037819 */ /* 0x000fc80000011607 */
[----:B------:R-:W-:-:S05]  /*a1e0*/  LOP3.LUT R3, R0, 0x80, R3, 0xf8, !PT ;  /* 0x0000008000037812 */ /* 0x000fca00078ef803 */
[----:B------:R3:W-:Y:S01]  /*a1f0*/  STG.E.U8 desc[UR36][R8.64], R3 ;  /* 0x0000000308007986 */ /* 0x0007e2000c101124 */
[----:B------:R-:W-:Y:S05]  /*a200*/  BRA `(.L_x_7385) ;  /* 0x00000000002c7947 */ /* 0x000fea0003800000 */
.L_x_7406:
        /* <DEDUP_REMOVED lines=10> */
[----:B------:R1:W-:Y:S02]  /*a2b0*/  STG.E.U16 desc[UR36][R8.64], R0 ;  /* 0x0000000008007986 */ /* 0x0003e4000c101524 */
.L_x_7385:
[----:B------:R-:W-:-:S07]  /*a2c0*/  VIADD R25, R25, 0x80 ;  /* 0x0000008019197836 */ /* 0x000fce0000000000 */
.L_x_7321:
[----:B------:R-:W-:Y:S05]  /*a2d0*/  BSYNC.RECONVERGENT B7 ;  /* 0x0000000000077941 */ /* 0x000fea0003800200 */
.L_x_7320:
[----:B------:R-:W5:Y:S01]  /*a2e0*/  LDCU UR4, c[0x0][0x380] ;  /* 0x00007000ff0477ac */ /* 0x000f620008000800 */
[----:B------:R-:W-:Y:S01]  /*a2f0*/  BSSY.RECONVERGENT B7, `(.L_x_7415) ;  /* 0x000050e000077945 */ /* 0x000fe20003800200 */
[----:B-----5:R-:W-:-:S13]  /*a300*/  ISETP.GE.AND P0, PT, R25, UR4, PT ;  /* 0x0000000419007c0c */ /* 0x020fda000bf06270 */
[----:B------:R-:W-:Y:S05]  /*a310*/  @P0 BRA `(.L_x_7416) ;  /* 0x00000050002c0947 */ /* 0x000fea0003800000 */
[----:B------:R-:W5:Y:S01]  /*a320*/  LDCU UR4, c[0x0][0x390] ;  /* 0x00007200ff0477ac */ /* 0x000f620008000800 */
[----:B0-23--:R-:W-:Y:S01]  /*a330*/  IMAD.MOV.U32 R28, RZ, RZ, RZ ;  /* 0x000000ffff1c7224 */ /* 0x00dfe200078e00ff */
[----:B------:R-:W-:Y:S01]  /*a340*/  MOV R27, RZ ;  /* 0x000000ff001b7202 */ /* 0x000fe20000000f00 */
[----:B------:R-:W-:Y:S01]  /*a350*/  IMAD.MOV.U32 R16, RZ, RZ, RZ ;  /* 0x000000ffff107224 */ /* 0x000fe200078e00ff */
[----:B-----5:R-:W-:-:S09]  /*a360*/  UISETP.NE.AND UP0, UPT, UR4, URZ, UPT ;  /* 0x000000ff0400728c */ /* 0x020fd2000bf05270 */
[----:B------:R-:W-:Y:S05]  /*a370*/  BRA.U !UP0, `(.L_x_7417) ;  /* 0x0000001508747547 */ /* 0x000fea000b800000 */
[----:B------:R-:W0:Y:S01]  /*a380*/  LDCU.64 UR4, c[0x0][0x398] ;  /* 0x00007300ff0477ac */ /* 0x000e220008000a00 */
[----:B-1----:R-:W-:Y:S02]  /*a390*/  IMAD.MOV.U32 R4, RZ, RZ, RZ ;  /* 0x000000ffff047224 */ /* 0x002fe400078e00ff */
[----:B----4-:R-:W-:Y:S01]  /*a3a0*/  IMAD.MOV.U32 R5, RZ, RZ, R25 ;  /* 0x000000ffff057224 */ /* 0x010fe200078e0019 */
        /* <DEDUP_REMOVED lines=346> */
.L_x_7417:
[----:B-1--4-:R-:W-:Y:S01]  /*b950*/  IMAD.MOV.U32 R3, RZ, RZ, 0x1 ;  /* 0x00000001ff037424 */ /* 0x012fe200078e00ff */
        /* <DEDUP_REMOVED lines=23> */
.L_x_7418:
        /* <DEDUP_REMOVED lines=19> */
.L_x_7423:
[----:B------:R-:W2:Y:S01]  /*bc00*/  LDG.E.U8 R4, desc[UR36][R4.64] ;  /* 0x0000002404047981 */ /* 0x000ea2000c1e1100 */
[----:B------:R-:W-:Y:S01]  /*bc10*/  CS2R R18, SRZ ;  /* 0x0000000000127805 */ /* 0x000fe2000001ff00 */
[----:B--2---:R0:W1:Y:S02]  /*bc20*/  I2F.F64.U16 R16, R4 ;  /* 0x0000000400107312 */ /* 0x0040640000101800 */
[----:B01----:R-:W-:Y:S05]  /*bc30*/  BRA `(.L_x_7425) ;  /* 0x0000000c00dc7947 */ /* 0x003fea0003800000 */
.L_x_7422:
        /* <DEDUP_REMOVED lines=10> */
.L_x_7427:
[----:B------:R-:W2:Y:S01]  /*bce0*/  LDG.E R4, desc[UR36][R4.64] ;  /* 0x0000002404047981 */ /* 0x000ea2000c1e1900 */
[----:B------:R-:W-:Y:S01]  /*bcf0*/  CS2R R18, SRZ ;  /* 0x0000000000127805 */ /* 0x000fe2000001ff00 */
[----:B--2---:R0:W1:Y:S02]  /*bd00*/  I2F.F64 R16, R4 ;  /* 0x0000000400107312 */ /* 0x0040640000201c00 */
[----:B01----:R-:W-:Y:S05]  /*bd10*/  BRA `(.L_x_7425) ;  /* 0x0000000c00a47947 */ /* 0x003fea0003800000 */
.L_x_7426:
[----:B------:R-:W2:Y:S01]  /*bd20*/  LDG.E.U16 R4, desc[UR36][R4.64] ;  /* 0x0000002404047981 */ /* 0x000ea2000c1e1500 */
[----:B------:R-:W-:Y:S01]  /*bd30*/  CS2R R18, SRZ ;  /* 0x0000000000127805 */ /* 0x000fe2000001ff00 */
[----:B--2---:R0:W1:Y:S02]  /*bd40*/  I2F.F64.S16 R16, R4 ;  /* 0x0000000400107312 */ /* 0x0040640000101c00 */
[----:B01----:R-:W-:Y:S05]  /*bd50*/  BRA `(.L_x_7425) ;  /* 0x0000000c00947947 */ /* 0x003fea0003800000 */
.L_x_7421:
        /* <DEDUP_REMOVED lines=11> */
.L_x_7429:
[----:B------:R-:W2:Y:S01]  /*be10*/  LDG.E.U16 R0, desc[UR36][R4.64] ;  /* 0x0000002404007981 */ /* 0x000ea2000c1e1500 */
[----:B------:R-:W-:Y:S01]  /*be20*/  CS2R R18, SRZ ;  /* 0x0000000000127805 */ /* 0x000fe2000001ff00 */
[----:B--2---:R-:W-:-:S05]  /*be30*/  HADD2.F32 R0, -RZ, R0.H0_H0 ;  /* 0x20000000ff007230 */ /* 0x004fca0000004100 */
[----:B------:R-:W-:-:S04]  /*be40*/  FMUL.FTZ R0, R0, 1 ;  /* 0x3f80000000007820 */ /* 0x000fc80000410000 */
[----:B------:R1:W2:Y:S02]  /*be50*/  F2F.F64.F32 R16, R0 ;  /* 0x0000000000107310 */ /* 0x0002a40000201800 */
[----:B-12---:R-:W-:Y:S05]  /*be60*/  BRA `(.L_x_7425) ;  /* 0x0000000c00507947 */ /* 0x006fea0003800000 */
.L_x_7428:
        /* <DEDUP_REMOVED lines=16> */
.L_x_7431:
        /* <DEDUP_REMOVED lines=12> */
.L_x_7430:
[----:B------:R0:W5:Y:S01]  /*c030*/  LDG.E.64 R16, desc[UR36][R4.64] ;  /* 0x0000002404107981 */ /* 0x000162000c1e1b00 */
[----:B------:R-:W-:Y:S01]  /*c040*/  CS2R R18, SRZ ;  /* 0x0000000000127805 */ /* 0x000fe2000001ff00 */
[----:B------:R-:W-:Y:S06]  /*c050*/  BRA `(.L_x_7425) ;  /* 0x0000000800d47947 */ /* 0x000fec0003800000 */
.L_x_7420:
        /* <DEDUP_REMOVED lines=14> */
.L_x_7434:
[----:B------:R3:W5:Y:S01]  /*c140*/  LDG.E.128 R16, desc[UR36][R4.64] ;  /* 0x0000002404107981 */ /* 0x000762000c1e1d00 */
[----:B------:R-:W-:Y:S05]  /*c150*/  BRA `(.L_x_7425) ;  /* 0x0000000800947947 */ /* 0x000fea0003800000 */
.L_x_7433:
        /* <DEDUP_REMOVED lines=28> */
.L_x_7436:
        /* <DEDUP_REMOVED lines=16> */
.L_x_7435:
[----:B------:R-:W2:Y:S01]  /*c420*/  LDG.E.U16 R0, desc[UR36][R4.64] ;  /* 0x0000002404007981 */ /* 0x000ea2000c1e1500 */
[----:B------:R-:W-:Y:S01]  /*c430*/  CS2R R18, SRZ ;  /* 0x0000000000127805 */ /* 0x000fe2000001ff00 */
[----:B--2---:R-:W-:-:S04]  /*c440*/  IMAD.U32 R0, R0, 0x10000, RZ ;  /* 0x0001000000007824 */ /* 0x004fc800078e00ff */
[----:B------:R-:W-:-:S04]  /*c450*/  FMUL.FTZ R0, R0, 1 ;  /* 0x3f80000000007820 */ /* 0x000fc80000410000 */
[----:B------:R4:W0:Y:S02]  /*c460*/  F2F.F64.F32 R16, R0 ;  /* 0x0000000000107310 */ /* 0x0008240000201800 */
[----:B0---4-:R-:W-:Y:S05]  /*c470*/  BRA `(.L_x_7425) ;  /* 0x0000000400cc7947 */ /* 0x011fea0003800000 */
.L_x_7432:
        /* <DEDUP_REMOVED lines=12> */
.L_x_7439:
        /* <DEDUP_REMOVED lines=22> */
.L_x_7441:
[----:B------:R-:W-:Y:S05]  /*c6a0*/  BSYNC.RECONVERGENT B0 ;  /* 0x0000000000007941 */ /* 0x000fea0003800200 */
.L_x_7440:
[----:B------:R-:W-:Y:S01]  /*c6b0*/  IMAD.SHL.U32 R0, R0, 0x100000, RZ ;  /* 0x0010000000007824 */ /* 0x000fe200078e00ff */
[----:B------:R-:W-:-:S04]  /*c6c0*/  LEA R3, R3, 0x3b800000, 0x17 ;  /* 0x3b80000003037811 */ /* 0x000fc800078eb8ff */
[----:B------:R-:W-:-:S05]  /*c6d0*/  LOP3.LUT R0, R3, R0, R7, 0xfe, !PT ;  /* 0x0000000003007212 */ /* 0x000fca00078efe07 */
[----:B------:R-:W-:-:S04]  /*c6e0*/  FMUL.FTZ R0, R0, 1 ;  /* 0x3f80000000007820 */ /* 0x000fc80000410000 */
[----:B------:R3:W4:Y:S02]  /*c6f0*/  F2F.F64.F32 R16, R0 ;  /* 0x0000000000107310 */ /* 0x0007240000201800 */
[----:B---34-:R-:W-:Y:S05]  /*c700*/  BRA `(.L_x_7425) ;  /* 0x0000000400287947 */ /* 0x018fea0003800000 */
.L_x_7438:
        /* <DEDUP_REMOVED lines=22> */
.L_x_7443:
[----:B------:R-:W-:Y:S05]  /*c870*/  BSYNC.RECONVERGENT B0 ;  /* 0x0000000000007941 */ /* 0x000fea0003800200 */
.L_x_7442:
[----:B------:R-:W-:Y:S01]  /*c880*/  IMAD.SHL.U32 R0, R0, 0x200000, RZ ;  /* 0x0020000000007824 */ /* 0x000fe200078e00ff */
[----:B------:R-:W-:-:S04]  /*c890*/  LEA R3, R3, 0x37800000, 0x17 ;  /* 0x3780000003037811 */ /* 0x000fc800078eb8ff */
[----:B------:R-:W-:-:S05]  /*c8a0*/  LOP3.LUT R0, R3, R0, R7, 0xfe, !PT ;  /* 0x0000000003007212 */ /* 0x000fca00078efe07 */
[----:B------:R-:W-:-:S04]  /*c8b0*/  FMUL.FTZ R0, R0, 1 ;  /* 0x3f80000000007820 */ /* 0x000fc80000410000 */
[----:B------:R3:W4:Y:S02]  /*c8c0*/  F2F.F64.F32 R16, R0 ;  /* 0x0000000000107310 */ /* 0x0007240000201800 */
[----:B---34-:R-:W-:Y:S05]  /*c8d0*/  BRA `(.L_x_7425) ;  /* 0x0000000000b47947 */ /* 0x018fea0003800000 */
.L_x_7437:
        /* <DEDUP_REMOVED lines=17> */
[----:B------:R3:W4:Y:S02]  /*c9f0*/  @P0 F2F.F64.F32 R16, R0 ;  /* 0x0000000000100310 */ /* 0x0007240000201800 */
[----:B---34-:R-:W-:Y:S05]  /*ca00*/  BRA `(.L_x_7425) ;  /* 0x0000000000687947 */ /* 0x018fea0003800000 */
.L_x_7424:
        /* <DEDUP_REMOVED lines=16> */
.L_x_7446:
[----:B------:R-:W-:Y:S02]  /*cb10*/  CS2R R16, SRZ ;  /* 0x0000000000107805 */ /* 0x000fe4000001ff00 */
[----:B------:R-:W-:Y:S01]  /*cb20*/  CS2R R18, SRZ ;  /* 0x0000000000127805 */ /* 0x000fe2000001ff00 */
[----:B------:R-:W-:Y:S06]  /*cb30*/  BRA `(.L_x_7425) ;  /* 0x00000000001c7947 */ /* 0x000fec0003800000 */
.L_x_7445:
[----:B------:R-:W2:Y:S01]  /*cb40*/  LDG.E.64 R16, desc[UR36][R4.64] ;  /* 0x0000002404107981 */ /* 0x000ea2000c1e1b00 */
[----:B------:R-:W-:Y:S01]  /*cb50*/  CS2R R18, SRZ ;  /* 0x0000000000127805 */ /* 0x000fe2000001ff00 */
[----:B--2---:R-:W3:Y:S02]  /*cb60*/  I2F.F64.U64 R16, R16 ;  /* 0x0000001000107312 */ /* 0x004ee40000301800 */
[----:B---3--:R-:W-:Y:S05]  /*cb70*/  BRA `(.L_x_7425) ;  /* 0x00000000000c7947 */ /* 0x008fea0003800000 */
.L_x_7444:
[----:B------:R-:W2:Y:S01]  /*cb80*/  LDG.E R4, desc[UR36][R4.64] ;  /* 0x0000002404047981 */ /* 0x000ea2000c1e1900 */
[----:B------:R-:W-:Y:S01]  /*cb90*/  CS2R R18, SRZ ;  /* 0x0000000000127805 */ /* 0x000fe2000001ff00 */
[----:B--2---:R1:W2:Y:S06]  /*cba0*/  I2F.F64.U32 R16, R4 ;  /* 0x0000000400107312 */ /* 0x0042ac0000201800 */
.L_x_7425:
[----:B------:R-:W-:Y:S05]  /*cbb0*/  BSYNC.RECONVERGENT B6 ;  /* 0x0000000000067941 */ /* 0x000fea0003800200 */
.L_x_7419:
        /* <DEDUP_REMOVED lines=17> */
[----:B---3--:R-:W1:Y:S02]  /*ccd0*/  I2F.F64.S16 R4, R4 ;  /* 0x0000000400047312 */ /* 0x008e640000101c00 */
[----:B-1----:R-:W-:Y:S05]  /*cce0*/  BRA `(.L_x_7453) ;  /* 0x0000000c00ec7947 */ /* 0x002fea0003800000 */
.L_x_7451:
[----:B01-3--:R-:W3:Y:S01]  /*ccf0*/  LDG.E.U8 R4, desc[UR36][R28.64] ;  /* 0x000000241c047981 */ /* 0x00bee2000c1e1100 */
[----:B------:R-:W-:Y:S01]  /*cd00*/  CS2R R6, SRZ ;  /* 0x0000000000067805 */ /* 0x000fe2000001ff00 */
[----:B---3--:R-:W1:Y:S02]  /*cd10*/  I2F.F64.U16 R4, R4 ;  /* 0x0000000400047312 */ /* 0x008e640000101800 */
[----:B-1----:R-:W-:Y:S05]  /*cd20*/  BRA `(.L_x_7453) ;  /* 0x0000000c00dc7947 */ /* 0x002fea0003800000 */
.L_x_7450:
        /* <DEDUP_REMOVED lines=8> */
[----:B---3--:R-:W1:Y:S02]  /*cdb0*/  I2F.F64.S64 R4, R4 ;  /* 0x0000000400047312 */ /* 0x008e640000301c00 */
[----:B-1----:R-:W-:Y:S05]  /*cdc0*/  BRA `(.L_x_7453) ;  /* 0x0000000c00b47947 */ /* 0x002fea0003800000 */
.L_x_7455:
[----:B01-3--:R-:W3:Y:S01]  /*cdd0*/  LDG.E R4, desc[UR36][R28.64] ;  /* 0x000000241c047981 */ /* 0x00bee2000c1e1900 */
[----:B------:R-:W-:Y:S01]  /*cde0*/  CS2R R6, SRZ ;  /* 0x0000000000067805 */ /* 0x000fe2000001ff00 */
[----:B---3--:R-:W1:Y:S02]  /*cdf0*/  I2F.F64 R4, R4 ;  /* 0x0000000400047312 */ /* 0x008e640000201c00 */
[----:B-1----:R-:W-:Y:S05]  /*ce00*/  BRA `(.L_x_7453) ;  /* 0x0000000c00a47947 */ /* 0x002fea0003800000 */
.L_x_7454:
[----:B01-3--:R-:W3:Y:S01]  /*ce10*/  LDG.E.U16 R4, desc[UR36][R28.64] ;  /* 0x000000241c047981 */ /* 0x00bee2000c1e1500 */
[----:B------:R-:W-:Y:S01]  /*ce20*/  CS2R R6, SRZ ;  /* 0x0000000000067805 */ /* 0x000fe2000001ff00 */
[----:B---3--:R-:W1:Y:S02]  /*ce30*/  I2F.F64.S16 R4, R4 ;  /* 0x0000000400047312 */ /* 0x008e640000101c00 */
[----:B-1----:R-:W-:Y:S05]  /*ce40*/  BRA `(.L_x_7453) ;  /* 0x0000000c00947947 */ /* 0x002fea0003800000 */
.L_x_7449:
        /* <DEDUP_REMOVED lines=9> */
[----:B------:R-:W0:Y:S02]  /*cee0*/  F2F.F64.F32 R4, R4 ;  /* 0x0000000400047310 */ /* 0x000e240000201800 */
[----:B0-----:R-:W-:Y:S05]  /*cef0*/  BRA `(.L_x_7453) ;  /* 0x0000000c00687947 */ /* 0x001fea0003800000 */
.L_x_7457:
[----:B------:R-:W4:Y:S01]  /*cf00*/  LDG.E.U16 R0, desc[UR36][R28.64] ;  /* 0x000000241c007981 */ /* 0x000f22000c1e1500 */
[----:B------:R-:W-:Y:S01]  /*cf10*/  CS2R R6, SRZ ;  /* 0x0000000000067805 */ /* 0x000fe2000001ff00 */
[----:B----4-:R-:W-:-:S05]  /*cf20*/  HADD2.F32 R0, -RZ, R0.H0_H0 ;  /* 0x20000000ff007230 */ /* 0x010fca0000004100 */
[----:B------:R-:W-:-:S04]  /*cf30*/  FMUL.FTZ R0, R0, 1 ;  /* 0x3f80000000007820 */ /* 0x000fc80000410000 */
[----:B01-3--:R0:W1:Y:S02]  /*cf40*/  F2F.F64.F32 R4, R0 ;  /* 0x0000000000047310 */ /* 0x00b0640000201800 */
[----:B01----:R-:W-:Y:S05]  /*cf50*/  BRA `(.L_x_7453) ;  /* 0x0000000c00507947 */ /* 0x003fea0003800000 */
.L_x_7456:
        /* <DEDUP_REMOVED lines=16> */
.L_x_7459:
[----:B------:R-:W4:Y:S02]  /*d060*/  LDG.E R28, desc[UR36][R28.64] ;  /* 0x000000241c1c7981 */ /* 0x000f24000c1e1900 */
[----:B----4-:R-:W-:-:S05]  /*d070*/  HADD2.F32 R0, -RZ, R28.H0_H0 ;  /* 0x2000001cff007230 */ /* 0x010fca0000004100 */
[----:B01-3--:R-:W-:Y:S01]  /*d080*/  FMUL.FTZ R4, R0, 1 ;  /* 0x3f80000000047820 */ /* 0x00bfe20000410000 */
        /* <DEDUP_REMOVED lines=9> */
.L_x_7458:
[----:B01-3--:R0:W5:Y:S01]  /*d120*/  LDG.E.64 R4, desc[UR36][R28.64] ;  /* 0x000000241c047981 */ /* 0x00b162000c1e1b00 */
[----:B------:R-:W-:Y:S01]  /*d130*/  CS2R R6, SRZ ;  /* 0x0000000000067805 */ /* 0x000fe2000001ff00 */
[----:B------:R-:W-:Y:S06]  /*d140*/  BRA `(.L_x_7453) ;  /* 0x0000000800d47947 */ /* 0x000fec0003800000 */
.L_x_7448:
        /* <DEDUP_REMOVED lines=9> */
[----:B01-3--:R-:W-:Y:S01]  /*d1e0*/  HFMA2 R4, -RZ, RZ, 0, 0 ;  /* 0x00000000ff047431 */ /* 0x00bfe200000001ff */
[----:B------:R-:W-:Y:S02]  /*d1f0*/  CS2R R6, SRZ ;  /* 0x0000000000067805 */ /* 0x000fe4000001ff00 */
[----:B----4-:R-:W-:-:S04]  /*d200*/  ISETP.NE.AND P0, PT, R28, RZ, PT ;  /* 0x000000ff1c00720c */ /* 0x010fc80003f05270 */
[----:B------:R-:W-:Y:S01]  /*d210*/  FSEL R5, RZ, 1.875, !P0 ;  /* 0x3ff00000ff057808 */ /* 0x000fe20004000000 */
[----:B------:R-:W-:Y:S08]  /*d220*/  BRA `(.L_x_7453) ;  /* 0x00000008009c7947 */ /* 0x000ff00003800000 */
.L_x_7462:
[----:B01-3--:R1:W5:Y:S01]  /*d230*/  LDG.E.128 R4, desc[UR36][R28.64] ;  /* 0x000000241c047981 */ /* 0x00b362000c1e1d00 */
[----:B------:R-:W-:Y:S05]  /*d240*/  BRA `(.L_x_7453) ;  /* 0x0000000800947947 */ /* 0x000fea0003800000 */
.L_x_7461:
        /* <DEDUP_REMOVED lines=28> */
.L_x_7464:
[----:B01-3--:R-:W3:Y:S01]  /*d410*/  LDG.E.U8 R4, desc[UR36][R28.64] ;  /* 0x000000241c047981 */ /* 0x00bee2000c1e1100 */
        /* <DEDUP_REMOVED lines=13> */
[----:B------:R1:W3:Y:S02]  /*d4f0*/  F2F.F64.F32 R4, R0 ;  /* 0x0000000000047310 */ /* 0x0002e40000201800 */
[----:B-1-3--:R-:W-:Y:S05]  /*d500*/  BRA `(.L_x_7453) ;  /* 0x0000000400e47947 */ /* 0x00afea0003800000 */
.L_x_7463:
[----:B------:R-:W4:Y:S01]  /*d510*/  LDG.E.U16 R0, desc[UR36][R28.64] ;  /* 0x000000241c007981 */ /* 0x000f22000c1e1500 */
[----:B------:R-:W-:Y:S01]  /*d520*/  CS2R R6, SRZ ;  /* 0x0000000000067805 */ /* 0x000fe2000001ff00 */
[----:B----4-:R-:W-:-:S04]  /*d530*/  IMAD.U32 R0, R0, 0x10000, RZ ;  /* 0x0001000000007824 */ /* 0x010fc800078e00ff */
[----:B------:R-:W-:-:S04]  /*d540*/  FMUL.FTZ R0, R0, 1 ;  /* 0x3f80000000007820 */ /* 0x000fc80000410000 */
[----:B01-3--:R1:W3:Y:S02]  /*d550*/  F2F.F64.F32 R4, R0 ;  /* 0x0000000000047310 */ /* 0x00b2e40000201800 */
[----:B-1-3--:R-:W-:Y:S05]  /*d560*/  BRA `(.L_x_7453) ;  /* 0x0000000400cc7947 */ /* 0x00afea0003800000 */
.L_x_7460:
        /* <DEDUP_REMOVED lines=10> */
[----:B---3--:R-:W4:Y:S02]  /*d610*/  I2F.F64.U16 R4, R4 ;  /* 0x0000000400047312 */ /* 0x008f240000101800 */
[----:B----4-:R-:W-:Y:S05]  /*d620*/  BRA `(.L_x_7453) ;  /* 0x00000004009c7947 */ /* 0x010fea0003800000 */
.L_x_7467:
        /* <DEDUP_REMOVED lines=22> */
.L_x_7469:
[----:B------:R-:W-:Y:S05]  /*d790*/  BSYNC.RECONVERGENT B0 ;  /* 0x0000000000007941 */ /* 0x000fea0003800200 */
.L_x_7468:
[----:B------:R-:W-:Y:S01]  /*d7a0*/  IMAD.SHL.U32 R0, R0, 0x100000, RZ ;  /* 0x0010000000007824 */ /* 0x000fe200078e00ff */
[----:B------:R-:W-:-:S04]  /*d7b0*/  LEA R3, R3, 0x3b800000, 0x17 ;  /* 0x3b80000003037811 */ /* 0x000fc800078eb8ff */
[----:B------:R-:W-:-:S05]  /*d7c0*/  LOP3.LUT R0, R3, R0, R9, 0xfe, !PT ;  /* 0x0000000003007212 */ /* 0x000fca00078efe09 */
[----:B------:R-:W-:-:S04]  /*d7d0*/  FMUL.FTZ R0, R0, 1 ;  /* 0x3f80000000007820 */ /* 0x000fc80000410000 */
[----:B------:R4:W0:Y:S02]  /*d7e0*/  F2F.F64.F32 R4, R0 ;  /* 0x0000000000047310 */ /* 0x0008240000201800 */
[----:B0---4-:R-:W-:Y:S05]  /*d7f0*/  BRA `(.L_x_7453) ;  /* 0x0000000400287947 */ /* 0x011fea0003800000 */
.L_x_7466:
        /* <DEDUP_REMOVED lines=22> */
.L_x_7471:
[----:B------:R-:W-:Y:S05]  /*d960*/  BSYNC.RECONVERGENT B0 ;  /* 0x0000000000007941 */ /* 0x000fea0003800200 */
.L_x_7470:
[----:B------:R-:W-:Y:S01]  /*d970*/  IMAD.SHL.U32 R0, R0, 0x200000, RZ ;  /* 0x0020000000007824 */ /* 0x000fe200078e00ff */
[----:B------:R-:W-:-:S04]  /*d980*/  LEA R3, R3, 0x37800000, 0x17 ;  /* 0x3780000003037811 */ /* 0x000fc800078eb8ff */
[----:B------:R-:W-:-:S05]  /*d990*/  LOP3.LUT R0, R3, R0, R9, 0xfe, !PT ;  /* 0x0000000003007212 */ /* 0x000fca00078efe09 */
[----:B------:R-:W-:-:S04]  /*d9a0*/  FMUL.FTZ R0, R0, 1 ;  /* 0x3f80000000007820 */ /* 0x000fc80000410000 */
[----:B------:R4:W0:Y:S02]  /*d9b0*/  F2F.F64.F32 R4, R0 ;  /* 0x0000000000047310 */ /* 0x0008240000201800 */
[----:B0---4-:R-:W-:Y:S05]  /*d9c0*/  BRA `(.L_x_7453) ;  /* 0x0000000000b47947 */ /* 0x011fea0003800000 */
.L_x_7465:
        /* <DEDUP_REMOVED lines=19> */
.L_x_7452:
        /* <DEDUP_REMOVED lines=16> */
.L_x_7474:
[----:B------:R-:W-:Y:S02]  /*dc00*/  CS2R R4, SRZ ;  /* 0x0000000000047805 */ /* 0x000fe4000001ff00 */
[----:B------:R-:W-:Y:S01]  /*dc10*/  CS2R R6, SRZ ;  /* 0x0000000000067805 */ /* 0x000fe2000001ff00 */
[----:B------:R-:W-:Y:S06]  /*dc20*/  BRA `(.L_x_7453) ;  /* 0x00000000001c7947 */ /* 0x000fec0003800000 */
.L_x_7473:
[----:B01-3--:R-:W3:Y:S01]  /*dc30*/  LDG.E.64 R4, desc[UR36][R28.64] ;  /* 0x000000241c047981 */ /* 0x00bee2000c1e1b00 */
[----:B------:R-:W-:Y:S01]  /*dc40*/  CS2R R6, SRZ ;  /* 0x0000000000067805 */ /* 0x000fe2000001ff00 */
[----:B---3--:R-:W3:Y:S02]  /*dc50*/  I2F.F64.U64 R4, R4 ;  /* 0x0000000400047312 */ /* 0x008ee40000301800 */
[----:B---3--:R-:W-:Y:S05]  /*dc60*/  BRA `(.L_x_7453) ;  /* 0x00000000000c7947 */ /* 0x008fea0003800000 */
.L_x_7472:
[----:B01-3--:R-:W3:Y:S01]  /*dc70*/  LDG.E R4, desc[UR36][R28.64] ;  /* 0x000000241c047981 */ /* 0x00bee2000c1e1900 */
[----:B------:R-:W-:Y:S01]  /*dc80*/  CS2R R6, SRZ ;  /* 0x0000000000067805 */ /* 0x000fe2000001ff00 */
[----:B---3--:R-:W3:Y:S06]  /*dc90*/  I2F.F64.U32 R4, R4 ;  /* 0x0000000400047312 */ /* 0x008eec0000201800 */
.L_x_7453:
[----:B------:R-:W-:Y:S05]  /*dca0*/  BSYNC.RECONVERGENT B6 ;  /* 0x0000000000067941 */ /* 0x000fea0003800200 */
.L_x_7447:
        /* <DEDUP_REMOVED lines=29> */
[----:B---3--:R-:W3:-:S15]  /*de80*/  DMUL R10, R10, R4 ;  /* 0x000000040a0a7228 */ /* 0x008ede0000000000 */
        /* <DEDUP_REMOVED lines=10> */
[----:B---3--:R3:W4:Y:S02]  /*df30*/  DFMA R6, R16, R6, R10 ;  /* 0x000000061006722b */ /* 0x008724000000000a */
[----:B--234-:R-:W-:Y:S05]  /*df40*/  @P1 BRA `(.L_x_7475) ;  /* 0x0000000400c01947 */ /* 0x01cfea0003800000 */
        /* <DEDUP_REMOVED lines=8> */
[----:B------:R-:W2:Y:S02]  /*dfd0*/  F2I.F64.TRUNC R5, R4 ;  /* 0x0000000400057311 */ /* 0x000ea4000030d100 */
[----:B--2---:R2:W-:Y:S01]  /*dfe0*/  STG.E.U8 desc[UR36][R8.64], R5 ;  /* 0x0000000508007986 */ /* 0x0045e2000c101124 */
[----:B------:R-:W-:Y:S05]  /*dff0*/  BRA `(.L_x_7480) ;  /* 0x0000001000f07947 */ /* 0x000fea0003800000 */
.L_x_7478:
[----:B------:R-:W2:Y:S02]  /*e000*/  F2I.S64.F64.TRUNC R4, R4 ;  /* 0x0000000400047311 */ /* 0x000ea4000030d900 */
[----:B--2---:R-:W-:-:S05]  /*e010*/  IMAD.MOV.U32 R3, RZ, RZ, R4 ;  /* 0x000000ffff037224 */ /* 0x004fca00078e0004 */
[----:B------:R2:W-:Y:S01]  /*e020*/  STG.E.U8 desc[UR36][R8.64], R3 ;  /* 0x0000000308007986 */ /* 0x0005e2000c101124 */
[----:B------:R-:W-:Y:S05]  /*e030*/  BRA `(.L_x_7480) ;  /* 0x0000001000e07947 */ /* 0x000fea0003800000 */
.L_x_7477:
[----:B------:R-:W-:-:S13]  /*e040*/  ISETP.NE.AND P0, PT, R0, 0x2, PT ;  /* 0x000000020000780c */ /* 0x000fda0003f05270 */
[----:B------:R-:W-:Y:S05]  /*e050*/  @!P0 BRA `(.L_x_7481) ;  /* 0x0000000000288947 */ /* 0x000fea0003800000 */
[----:B------:R-:W-:-:S13]  /*e060*/  ISETP.NE.AND P0, PT, R0, 0x3, PT ;  /* 0x000000030000780c */ /* 0x000fda0003f05270 */
[----:B------:R-:W-:Y:S05]  /*e070*/  @!P0 BRA `(.L_x_7482) ;  /* 0x0000000000148947 */ /* 0x000fea0003800000 */
[----:B------:R-:W-:-:S13]  /*e080*/  ISETP.NE.AND P0, PT, R0, 0x4, PT ;  /* 0x000000040000780c */ /* 0x000fda0003f05270 */
[----:B------:R-:W-:Y:S05]  /*e090*/  @P0 BRA `(.L_x_7479) ;  /* 0x0000000c00840947 */ /* 0x000fea0003800000 */
[----:B------:R-:W2:Y:S02]  /*e0a0*/  F2I.S64.F64.TRUNC R4, R4 ;  /* 0x0000000400047311 */ /* 0x000ea4000030d900 */
[----:B--2---:R2:W-:Y:S01]  /*e0b0*/  STG.E.64 desc[UR36][R8.64], R4 ;  /* 0x0000000408007986 */ /* 0x0045e2000c101b24 */
[----:B------:R-:W-:Y:S05]  /*e0c0*/  BRA `(.L_x_7480) ;  /* 0x0000001000bc7947 */ /* 0x000fea0003800000 */
.L_x_7482:
[----:B------:R-:W2:Y:S02]  /*e0d0*/  F2I.F64.TRUNC R5, R4 ;  /* 0x0000000400057311 */ /* 0x000ea4000030d100 */
[----:B--2---:R2:W-:Y:S01]  /*e0e0*/  STG.E desc[UR36][R8.64], R5 ;  /* 0x0000000508007986 */ /* 0x0045e2000c101924 */
[----:B------:R-:W-:Y:S05]  /*e0f0*/  BRA `(.L_x_7480) ;  /* 0x0000001000b07947 */ /* 0x000fea0003800000 */
.L_x_7481:
[----:B------:R-:W2:Y:S02]  /*e100*/  F2I.F64.TRUNC R5, R4 ;  /* 0x0000000400057311 */ /* 0x000ea4000030d100 */
[----:B--2---:R2:W-:Y:S01]  /*e110*/  STG.E.U16 desc[UR36][R8.64], R5 ;  /* 0x0000000508007986 */ /* 0x0045e2000c101524 */
[----:B------:R-:W-:Y:S05]  /*e120*/  BRA `(.L_x_7480) ;  /* 0x0000001000a47947 */ /* 0x000fea0003800000 */
.L_x_7476:
        /* <DEDUP_REMOVED lines=8> */
[----:B------:R-:W2:-:S15]  /*e1b0*/  F2F.F32.F64 R3, R4 ;  /* 0x0000000400037310 */ /* 0x000e9e0000301000 */
[----:B------:R-:W-:-:S15]  /*e1c0*/  NOP ;  /* 0x0000000000007918 */ /* 0x000fde0000000000 */
[----:B------:R-:W-:-:S15]  /*e1d0*/  NOP ;  /* 0x0000000000007918 */ /* 0x000fde0000000000 */
[----:B------:R-:W-:-:S15]  /*e1e0*/  NOP ;  /* 0x0000000000007918 */ /* 0x000fde0000000000 */
[----:B------:R-:W-:-:S04]  /*e1f0*/  NOP ;  /* 0x0000000000007918 */ /* 0x000fc80000000000 */
[----:B------:R-:W2:Y:S02]  /*e200*/  DSETP.GEU.AND P0, PT, |R4|, UR4, PT ;  /* 0x0000000404007e2a */ /* 0x000ea4000bf0e200 */
[----:B--2---:R-:W-:-:S05]  /*e210*/  @!P0 FMUL R3, R3, 1.175494350822287508e-38 ;  /* 0x0080000003038820 */ /* 0x004fca0000400000 */
[----:B------:R2:W-:Y:S01]  /*e220*/  STG.E desc[UR36][R8.64], R3 ;  /* 0x0000000308007986 */ /* 0x0005e2000c101924 */
[----:B------:R-:W-:Y:S05]  /*e230*/  BRA `(.L_x_7480) ;  /* 0x0000001000607947 */ /* 0x000fea0003800000 */
.L_x_7484:
        /* <DEDUP_REMOVED lines=9> */
[----:B------:R-:W-:-:S05]  /*e2d0*/  F2FP.F16.F32.PACK_AB R0, RZ, R0 ;  /* 0x00000000ff00723e */ /* 0x000fca00000000ff */
[----:B------:R2:W-:Y:S01]  /*e2e0*/  STG.E.U16 desc[UR36][R8.64], R0 ;  /* 0x0000000008007986 */ /* 0x0005e2000c101524 */
[----:B------:R-:W-:Y:S05]  /*e2f0*/  BRA `(.L_x_7480) ;  /* 0x0000001000307947 */ /* 0x000fea0003800000 */
.L_x_7483:
        /* <DEDUP_REMOVED lines=14> */
[----:B--2---:R-:W-:-:S15]  /*e3e0*/  @!P1 FMUL R10, R10, 1.175494350822287508e-38 ;  /* 0x008000000a0a9820 */ /* 0x004fde0000400000 */
[----:B------:R-:W-:-:S15]  /*e3f0*/  NOP ;  /* 0x0000000000007918 */ /* 0x000fde0000000000 */
[----:B------:R-:W-:-:S15]  /*e400*/  NOP ;  /* 0x0000000000007918 */ /* 0x000fde0000000000 */
[----:B------:R-:W-:-:S15]  /*e410*/  NOP ;  /* 0x0000000000007918 */ /* 0x000fde0000000000 */
[----:B------:R-:W-:-:S02]  /*e420*/  NOP ;  /* 0x0000000000007918 */ /* 0x000fc40000000000 */
[----:B------:R-:W2:-:S15]  /*e430*/  F2F.F32.F64 R11, R6 ;  /* 0x00000006000b7310 */ /* 0x000e9e0000301000 */
[----:B------:R-:W-:-:S15]  /*e440*/  NOP ;  /* 0x0000000000007918 */ /* 0x000fde0000000000 */
[----:B------:R-:W-:-:S15]  /*e450*/  NOP ;  /* 0x0000000000007918 */ /* 0x000fde0000000000 */
[----:B------:R-:W-:-:S15]  /*e460*/  NOP ;  /* 0x0000000000007918 */ /* 0x000fde0000000000 */
[----:B------:R-:W-:-:S04]  /*e470*/  NOP ;  /* 0x0000000000007918 */ /* 0x000fc80000000000 */
[----:B------:R-:W2:Y:S02]  /*e480*/  DSETP.GEU.AND P0, PT, |R6|, UR4, PT ;  /* 0x0000000406007e2a */ /* 0x000ea4000bf0e200 */
[----:B--2---:R-:W-:-:S05]  /*e490*/  @!P0 FMUL R11, R11, 1.175494350822287508e-38 ;  /* 0x008000000b0b8820 */ /* 0x004fca0000400000 */
[----:B------:R2:W-:Y:S01]  /*e4a0*/  STG.E.64 desc[UR36][R8.64], R10 ;  /* 0x0000000a08007986 */ /* 0x0005e2000c101b24 */
[----:B------:R-:W-:Y:S05]  /*e4b0*/  BRA `(.L_x_7480) ;  /* 0x0000000c00c07947 */ /* 0x000fea0003800000 */
.L_x_7486:
        /* <DEDUP_REMOVED lines=20> */
[----:B------:R-:W-:-:S05]  /*e600*/  F2FP.F16.F32.PACK_AB R3, R0, R3 ;  /* 0x000000030003723e */ /* 0x000fca00000000ff */
[----:B------:R2:W-:Y:S01]  /*e610*/  STG.E desc[UR36][R8.64], R3 ;  /* 0x0000000308007986 */ /* 0x0005e2000c101924 */
[----:B------:R-:W-:Y:S05]  /*e620*/  BRA `(.L_x_7480) ;  /* 0x0000000c00647947 */ /* 0x000fea0003800000 */
.L_x_7485:
[----:B------:R2:W-:Y:S01]  /*e630*/  STG.E.64 desc[UR36][R8.64], R4 ;  /* 0x0000000408007986 */ /* 0x0005e2000c101b24 */
[----:B------:R-:W-:Y:S05]  /*e640*/  BRA `(.L_x_7480) ;  /* 0x0000000c005c7947 */ /* 0x000fea0003800000 */
.L_x_7475:
        /* <DEDUP_REMOVED lines=10> */
[----:B------:R-:W2:Y:S02]  /*e6f0*/  F2I.U32.F64.TRUNC R5, R4 ;  /* 0x0000000400057311 */ /* 0x000ea4000030d000 */
[----:B--2---:R2:W-:Y:S01]  /*e700*/  STG.E.U16 desc[UR36][R8.64], R5 ;  /* 0x0000000508007986 */ /* 0x0045e2000c101524 */
[----:B------:R-:W-:Y:S05]  /*e710*/  BRA `(.L_x_7480) ;  /* 0x0000000c00287947 */ /* 0x000fea0003800000 */
.L_x_7490:
[----:B------:R-:W-:Y:S01]  /*e720*/  UMOV UR4, 0xf0000000 ;  /* 0xf000000000047882 */ /* 0x000fe20000000000 */
[----:B------:R-:W-:Y:S01]  /*e730*/  UMOV UR5, 0x380fffff ;  /* 0x380fffff00057882 */ /* 0x000fe20000000000 */
[----:B------:R-:W2:-:S15]  /*e740*/  F2F.F32.F64 R7, R4 ;  /* 0x0000000400077310 */ /* 0x000e9e0000301000 */
[----:B------:R-:W-:-:S15]  /*e750*/  NOP ;  /* 0x0000000000007918 */ /* 0x000fde0000000000 */
[----:B------:R-:W-:-:S15]  /*e760*/  NOP ;  /* 0x0000000000007918 */ /* 0x000fde0000000000 */
[----:B------:R-:W-:-:S15]  /*e770*/  NOP ;  /* 0x0000000000007918 */ /* 0x000fde0000000000 */
[----:B------:R-:W-:-:S04]  /*e780*/  NOP ;  /* 0x0000000000007918 */ /* 0x000fc80000000000 */
[----:B------:R-:W2:Y:S01]  /*e790*/  DSETP.GEU.AND P0, PT, |R4|, UR4, PT ;  /* 0x0000000404007e2a */ /* 0x000ea2000bf0e200 */
[----:B------:R-:W-:Y:S01]  /*e7a0*/  BSSY.RECONVERGENT B0, `(.L_x_7491) ;  /* 0x0000014000007945 */ /* 0x000fe20003800200 */
[----:B--2---:R-:W-:Y:S01]  /*e7b0*/  @!P0 FMUL R7, R7, 1.175494350822287508e-38 ;  /* 0x0080000007078820 */ /* 0x004fe20000400000 */
        /* <DEDUP_REMOVED lines=16> */
.L_x_7493:
[----:B------:R-:W-:-:S04]  /*e8c0*/  SHF.R.U32.HI R3, RZ, 0x18, R7 ;  /* 0x00000018ff037819 */ /* 0x000fc80000011607 */
[----:B------:R-:W-:-:S07]  /*e8d0*/  LOP3.LUT R0, R0, 0x80, R3, 0xf8, !PT ;  /* 0x0000008000007812 */ /* 0x000fce00078ef803 */
.L_x_7492:
[----:B------:R-:W-:Y:S05]  /*e8e0*/  BSYNC.RECONVERGENT B0 ;  /* 0x0000000000007941 */ /* 0x000fea0003800200 */
.L_x_7491:
[----:B------:R2:W-:Y:S01]  /*e8f0*/  STG.E.U8 desc[UR36][R8.64], R0 ;  /* 0x0000000008007986 */ /* 0x0005e2000c101124 */
[----:B------:R-:W-:Y:S05]  /*e900*/  BRA `(.L_x_7480) ;  /* 0x0000000800ac7947 */ /* 0x000fea0003800000 */
.L_x_7489:
        /* <DEDUP_REMOVED lines=26> */
.L_x_7496:
[----:B------:R-:W-:-:S04]  /*eab0*/  SHF.R.U32.HI R3, RZ, 0x18, R7 ;  /* 0x00000018ff037819 */ /* 0x000fc80000011607 */
[----:B------:R-:W-:-:S07]  /*eac0*/  LOP3.LUT R0, R0, 0x80, R3, 0xf8, !PT ;  /* 0x0000008000007812 */ /* 0x000fce00078ef803 */
.L_x_7495:
[----:B------:R-:W-:Y:S05]  /*ead0*/  BSYNC.RECONVERGENT B0 ;  /* 0x0000000000007941 */ /* 0x000fea0003800200 */
.L_x_7494:
[----:B------:R2:W-:Y:S01]  /*eae0*/  STG.E.U8 desc[UR36][R8.64], R0 ;  /* 0x0000000008007986 */ /* 0x0005e2000c101124 */
[----:B------:R-:W-:Y:S05]  /*eaf0*/  BRA `(.L_x_7480) ;  /* 0x0000000800307947 */ /* 0x000fea0003800000 */
.L_x_7488:
        /* <DEDUP_REMOVED lines=30> */
.L_x_7498:
[----:B------:R-:W2:Y:S02]  /*ece0*/  F2I.U64.F64.TRUNC R4, R4 ;  /* 0x0000000400047311 */ /* 0x000ea4000030d800 */
[----:B--2---:R2:W-:Y:S01]  /*ecf0*/  STG.E.64 desc[UR36][R8.64], R4 ;  /* 0x0000000408007986 */ /* 0x0045e2000c101b24 */
[----:B------:R-:W-:Y:S05]  /*ed00*/  BRA `(.L_x_7480) ;  /* 0x0000000400ac7947 */ /* 0x000fea0003800000 */
.L_x_7497:
[----:B------:R-:W2:Y:S02]  /*ed10*/  F2I.U32.F64.TRUNC R5, R4 ;  /* 0x0000000400057311 */ /* 0x000ea4000030d000 */
[----:B--2---:R2:W-:Y:S01]  /*ed20*/  STG.E desc[UR36][R8.64], R5 ;  /* 0x0000000508007986 */ /* 0x0045e2000c101924 */
[----:B------:R-:W-:Y:S05]  /*ed30*/  BRA `(.L_x_7480) ;  /* 0x0000000400a07947 */ /* 0x000fea0003800000 */
.L_x_7487:
[----:B------:R-:W-:-:S13]  /*ed40*/  ISETP.GT.AND P0, PT, R0, 0xe, PT ;  /* 0x0000000e0000780c */ /* 0x000fda0003f04270 */
[----:B------:R-:W-:Y:S05]  /*ed50*/  @P0 BRA `(.L_x_7499) ;  /* 0x00000000003c0947 */ /* 0x000fea0003800000 */
[----:B------:R-:W-:-:S13]  /*ed60*/  ISETP.NE.AND P0, PT, R0, 0xa, PT ;  /* 0x0000000a0000780c */ /* 0x000fda0003f05270 */
[----:B------:R-:W-:Y:S05]  /*ed70*/  @!P0 BRA `(.L_x_7500) ;  /* 0x00000000002c8947 */ /* 0x000fea0003800000 */
[----:B------:R-:W-:-:S13]  /*ed80*/  ISETP.NE.AND P0, PT, R0, 0xb, PT ;  /* 0x0000000b0000780c */ /* 0x000fda0003f05270 */
[----:B------:R-:W-:Y:S05]  /*ed90*/  @P0 BRA `(.L_x_7479) ;  /* 0x0000000000440947 */ /* 0x000fea0003800000 */
[----:B------:R-:W2:-:S15]  /*eda0*/  DSETP.NEU.AND P0, PT, R6, RZ, PT ;  /* 0x000000ff0600722a */ /* 0x000e9e0003f0d000 */
[----:B------:R-:W-:-:S15]  /*edb0*/  NOP ;  /* 0x0000000000007918 */ /* 0x000fde0000000000 */
[----:B------:R-:W-:-:S15]  /*edc0*/  NOP ;  /* 0x0000000000007918 */ /* 0x000fde0000000000 */
[----:B------:R-:W-:-:S15]  /*edd0*/  NOP ;  /* 0x0000000000007918 */ /* 0x000fde0000000000 */
[----:B------:R-:W-:-:S04]  /*ede0*/  NOP ;  /* 0x0000000000007918 */ /* 0x000fc80000000000 */
[----:B--2---:R-:W2:Y:S02]  /*edf0*/  DSETP.NEU.OR P0, PT, R4, RZ, P0 ;  /* 0x000000ff0400722a */ /* 0x004ea4000070d400 */
[----:B--2---:R-:W-:-:S05]  /*ee00*/  SEL R3, RZ, 0x1, !P0 ;  /* 0x00000001ff037807 */ /* 0x004fca0004000000 */
[----:B------:R2:W-:Y:S01]  /*ee10*/  STG.E.U8 desc[UR36][R8.64], R3 ;  /* 0x0000000308007986 */ /* 0x0005e2000c101124 */
[----:B------:R-:W-:Y:S05]  /*ee20*/  BRA `(.L_x_7480) ;  /* 0x0000000400647947 */ /* 0x000fea0003800000 */
.L_x_7500:
[----:B------:R2:W-:Y:S01]  /*ee30*/  STG.E.128 desc[UR36][R8.64], R4 ;  /* 0x0000000408007986 */ /* 0x0005e2000c101d24 */
[----:B------:R-:W-:Y:S05]  /*ee40*/  BRA `(.L_x_7480) ;  /* 0x00000004005c7947 */ /* 0x000fea0003800000 */
.L_x_7499:
[----:B------:R-:W-:-:S13]  /*ee50*/  ISETP.NE.AND P0, PT, R0, 0xf, PT ;  /* 0x0000000f0000780c */ /* 0x000fda0003f05270 */
[----:B------:R-:W-:Y:S05]  /*ee60*/  @!P0 BRA `(.L_x_7501) ;  /* 0x0000000400288947 */ /* 0x000fea0003800000 */
[----:B------:R-:W-:-:S13]  /*ee70*/  ISETP.NE.AND P0, PT, R0, 0x17, PT ;  /* 0x000000170000780c */ /* 0x000fda0003f05270 */
[----:B------:R-:W-:Y:S05]  /*ee80*/  @!P0 BRA `(.L_x_7502) ;  /* 0x0000000000b08947 */ /* 0x000fea0003800000 */
[----:B------:R-:W-:-:S13]  /*ee90*/  ISETP.NE.AND P0, PT, R0, 0x18, PT ;  /* 0x000000180000780c */ /* 0x000fda0003f05270 */
[----:B------:R-:W-:Y:S05]  /*eea0*/  @!P0 BRA `(.L_x_7503) ;  /* 0x0000000000448947 */ /* 0x000fea0003800000 */
.L_x_7479:
        /* <DEDUP_REMOVED lines=16> */
.L_x_7504:
[----:B------:R-:W-:Y:S05]  /*efb0*/  BRA `(.L_x_7480) ;  /* 0x0000000400007947 */ /* 0x000fea0003800000 */
.L_x_7503:
        /* <DEDUP_REMOVED lines=21> */
.L_x_7506:
[----:B------:R-:W-:Y:S05]  /*f110*/  BSYNC.RECONVERGENT B0 ;  /* 0x0000000000007941 */ /* 0x000fea0003800200 */
.L_x_7505:
[----:B------:R-:W-:-:S05]  /*f120*/  LOP3.LUT R3, R0, 0x80, R3, 0xf8, !PT ;  /* 0x0000008000037812 */ /* 0x000fca00078ef803 */
[----:B------:R3:W-:Y:S01]  /*f130*/  STG.E.U8 desc[UR36][R8.64], R3 ;  /* 0x0000000308007986 */ /* 0x0007e2000c101124 */
[----:B------:R-:W-:Y:S05]  /*f140*/  BRA `(.L_x_7480) ;  /* 0x00000000009c7947 */ /* 0x000fea0003800000 */
.L_x_7502:
        /* <DEDUP_REMOVED lines=9> */
[----:B--2---:R-:W-:-:S05]  /*f1e0*/  @!P0 FMUL R7, R7, 1.175494350822287508e-38 ;  /* 0x0080000007078820 */ /* 0x004fca0000400000 */
        /* <DEDUP_REMOVED lines=10> */
.L_x_7508:
[----:B------:R-:W-:Y:S01]  /*f290*/  IMAD.MOV.U32 R0, RZ, RZ, 0x7f ;  /* 0x0000007fff007424 */ /* 0x000fe200078e00ff */
[----:B------:R-:W-:-:S04]  /*f2a0*/  ISETP.GT.U32.AND P0, PT, R3, 0x7f800000, PT ;  /* 0x7f8000000300780c */ /* 0x000fc80003f04070 */
[----:B------:R-:W-:-:S09]  /*f2b0*/  SEL R0, R0, 0x7c, P0 ;  /* 0x0000007c00007807 */ /* 0x000fd20000000000 */
.L_x_7509:
[----:B------:R-:W-:Y:S05]  /*f2c0*/  BSYNC.RECONVERGENT B0 ;  /* 0x0000000000007941 */ /* 0x000fea0003800200 */
.L_x_7507:
[----:B------:R-:W-:-:S04]  /*f2d0*/  SHF.R.U32.HI R3, RZ, 0x18, R7 ;  /* 0x00000018ff037819 */ /* 0x000fc80000011607 */
[----:B------:R-:W-:-:S05]  /*f2e0*/  LOP3.LUT R3, R0, 0x80, R3, 0xf8, !PT ;  /* 0x0000008000037812 */ /* 0x000fca00078ef803 */
[----:B------:R2:W-:Y:S01]  /*f2f0*/  STG.E.U8 desc[UR36][R8.64], R3 ;  /* 0x0000000308007986 */ /* 0x0005e2000c101124 */
[----:B------:R-:W-:Y:S05]  /*f300*/  BRA `(.L_x_7480) ;  /* 0x00000000002c7947 */ /* 0x000fea0003800000 */
.L_x_7501:
        /* <DEDUP_REMOVED lines=9> */
[----:B------:R-:W-:-:S05]  /*f3a0*/  F2FP.BF16.F32.PACK_AB R0, RZ, R0 ;  /* 0x00000000ff00723e */ /* 0x000fca00000010ff */
[----:B------:R4:W-:Y:S02]  /*f3b0*/  STG.E.U16 desc[UR36][R8.64], R0 ;  /* 0x0000000008007986 */ /* 0x0009e4000c101524 */
.L_x_7480:
[----:B------:R-:W-:-:S07]  /*f3c0*/  VIADD R25, R25, 0x80 ;  /* 0x0000008019197836 */ /* 0x000fce0000000000 */
.L_x_7416:
[----:B------:R-:W-:Y:S05]  /*f3d0*/  BSYNC.RECONVERGENT B7 ;  /* 0x0000000000077941 */ /* 0x000fea0003800200 */
.L_x_7415:
[----:B------:R-:W5:Y:S02]  /*f3e0*/  LDCU UR4, c[0x0][0x380] ;  /* 0x00007000ff0477ac */ /* 0x000f640008000800 */
[----:B-----5:R-:W-:-:S13]  /*f3f0*/  ISETP.GE.AND P0, PT, R25, UR4, PT ;  /* 0x0000000419007c0c */ /* 0x020fda000bf06270 */
[----:B------:R-:W-:Y:S05]  /*f400*/  @P0 EXIT ;  /* 0x000000000000094d */ /* 0x000fea0003800000 */
[----:B------:R-:W5:Y:S01]  /*f410*/  LDCU UR4, c[0x0][0x390] ;  /* 0x00007200ff0477ac */ /* 0x000f620008000800 */
[----:B------:R-:W-:Y:S01]  /*f420*/  IMAD.MOV.U32 R27, RZ, RZ, RZ ;  /* 0x000000ffff1b7224 */ /* 0x000fe200078e00ff */
[----:B0123--:R-:W-:Y:S01]  /*f430*/  MOV R28, RZ ;  /* 0x000000ff001c7202 */ /* 0x00ffe20000000f00 */
[----:B------:R-:W-:Y:S01]  /*f440*/  IMAD.MOV.U32 R16, RZ, RZ, RZ ;  /* 0x000000ffff107224 */ /* 0x000fe200078e00ff */
[----:B-----5:R-:W-:-:S09]  /*f450*/  UISETP.NE.AND UP0, UPT, UR4, URZ, UPT ;  /* 0x000000ff0400728c */ /* 0x020fd2000bf05270 */
[----:B------:R-:W-:Y:S05]  /*f460*/  BRA.U !UP0, `(.L_x_7510) ;  /* 0x0000001508747547 */ /* 0x000fea000b800000 */
[----:B------:R-:W0:Y:S01]  /*f470*/  LDCU.64 UR4, c[0x0][0x398] ;  /* 0x00007300ff0477ac */ /* 0x000e220008000a00 */
[----:B------:R-:W-:Y:S02]  /*f480*/  IMAD.MOV.U32 R4, RZ, RZ, RZ ;  /* 0x000000ffff047224 */ /* 0x000fe400078e00ff */
        /* <DEDUP_REMOVED lines=347> */
.L_x_7510:
[----:B----4-:R-:W-:Y:S01]  /*10a40*/  IMAD.MOV.U32 R3, RZ, RZ, 0x1 ;  /* 0x00000001ff037424 */ /* 0x010fe200078e00ff */
        /* <DEDUP_REMOVED lines=26> */
.L_x_7511:
        /* <DEDUP_REMOVED lines=17> */
[----:B--2---:R1:W2:Y:S02]  /*10d00*/  I2F.F64.S16 R16, R4 ;  /* 0x0000000400107312 */ /* 0x0042a40000101c00 */
[----:B-12---:R-:W-:Y:S05]  /*10d10*/  BRA `(.L_x_7518) ;  /* 0x0000000c00ec7947 */ /* 0x006fea0003800000 */
.L_x_7516:
[----:B------:R-:W2:Y:S01]  /*10d20*/  LDG.E.U8 R4, desc[UR36][R4.64] ;  /* 0x0000002404047981 */ /* 0x000ea2000c1e1100 */
[----:B------:R-:W-:Y:S01]  /*10d30*/  CS2R R18, SRZ ;  /* 0x0000000000127805 */ /* 0x000fe2000001ff00 */
[----:B--2---:R1:W2:Y:S02]  /*10d40*/  I2F.F64.U16 R16, R4 ;  /* 0x0000000400107312 */ /* 0x0042a40000101800 */
[----:B-12---:R-:W-:Y:S05]  /*10d50*/  BRA `(.L_x_7518) ;  /* 0x0000000c00dc7947 */ /* 0x006fea0003800000 */
.L_x_7515:
        /* <DEDUP_REMOVED lines=8> */
[----:B--2---:R-:W1:Y:S02]  /*10de0*/  I2F.F64.S64 R16, R16 ;  /* 0x0000001000107312 */ /* 0x004e640000301c00 */
[----:B-1----:R-:W-:Y:S05]  /*10df0*/  BRA `(.L_x_7518) ;  /* 0x0000000c00b47947 */ /* 0x002fea0003800000 */
.L_x_7520:
[----:B------:R-:W2:Y:S01]  /*10e00*/  LDG.E R4, desc[UR36][R4.64] ;  /* 0x0000002404047981 */ /* 0x000ea2000c1e1900 */
[----:B------:R-:W-:Y:S01]  /*10e10*/  CS2R R18, SRZ ;  /* 0x0000000000127805 */ /* 0x000fe2000001ff00 */
[----:B--2---:R1:W2:Y:S02]  /*10e20*/  I2F.F64 R16, R4 ;  /* 0x0000000400107312 */ /* 0x0042a40000201c00 */
[----:B-12---:R-:W-:Y:S05]  /*10e30*/  BRA `(.L_x_7518) ;  /* 0x0000000c00a47947 */ /* 0x006fea0003800000 */
.L_x_7519:
[----:B------:R-:W2:Y:S01]  /*10e40*/  LDG.E.U16 R4, desc[UR36][R4.64] ;  /* 0x0000002404047981 */ /* 0x000ea2000c1e1500 */
[----:B------:R-:W-:Y:S01]  /*10e50*/  CS2R R18, SRZ ;  /* 0x0000000000127805 */ /* 0x000fe2000001ff00 */
[----:B--2---:R1:W2:Y:S02]  /*10e60*/  I2F.F64.S16 R16, R4 ;  /* 0x0000000400107312 */ /* 0x0042a40000101c00 */
[----:B-12---:R-:W-:Y:S05]  /*10e70*/  BRA `(.L_x_7518) ;  /* 0x0000000c00947947 */ /* 0x006fea0003800000 */
.L_x_7514:
        /* <DEDUP_REMOVED lines=11> */
.L_x_7522:
[----:B------:R-:W2:Y:S01]  /*10f30*/  LDG.E.U16 R0, desc[UR36][R4.64] ;  /* 0x0000002404007981 */ /* 0x000ea2000c1e1500 */
[----:B------:R-:W-:Y:S01]  /*10f40*/  CS2R R18, SRZ ;  /* 0x0000000000127805 */ /* 0x000fe2000001ff00 */
[----:B--2---:R-:W-:-:S05]  /*10f50*/  HADD2.F32 R0, -RZ, R0.H0_H0 ;  /* 0x20000000ff007230 */ /* 0x004fca0000004100 */
[----:B------:R-:W-:-:S04]  /*10f60*/  FMUL.FTZ R0, R0, 1 ;  /* 0x3f80000000007820 */ /* 0x000fc80000410000 */
[----:B------:R0:W1:Y:S02]  /*10f70*/  F2F.F64.F32 R16, R0 ;  /* 0x0000000000107310 */ /* 0x0000640000201800 */
[----:B01----:R-:W-:Y:S05]  /*10f80*/  BRA `(.L_x_7518) ;  /* 0x0000000c00507947 */ /* 0x003fea0003800000 */
.L_x_7521:
        /* <DEDUP_REMOVED lines=16> */
.L_x_7524:
        /* <DEDUP_REMOVED lines=12> */
.L_x_7523:
[----:B------:R0:W5:Y:S01]  /*11150*/  LDG.E.64 R16, desc[UR36][R4.64] ;  /* 0x0000002404107981 */ /* 0x000162000c1e1b00 */
[----:B------:R-:W-:Y:S01]  /*11160*/  CS2R R18, SRZ ;  /* 0x0000000000127805 */ /* 0x000fe2000001ff00 */
[----:B------:R-:W-:Y:S06]  /*11170*/  BRA `(.L_x_7518) ;  /* 0x0000000800d47947 */ /* 0x000fec0003800000 */
.L_x_7513:
        /* <DEDUP_REMOVED lines=14> */
.L_x_7527:
[----:B------:R1:W5:Y:S01]  /*11260*/  LDG.E.128 R16, desc[UR36][R4.64] ;  /* 0x0000002404107981 */ /* 0x000362000c1e1d00 */
[----:B------:R-:W-:Y:S05]  /*11270*/  BRA `(.L_x_7518) ;  /* 0x0000000800947947 */ /* 0x000fea0003800000 */
.L_x_7526:
        /* <DEDUP_REMOVED lines=28> */
.L_x_7529:
        /* <DEDUP_REMOVED lines=16> */
.L_x_7528:
[----:B------:R-:W2:Y:S01]  /*11540*/  LDG.E.U16 R0, desc[UR36][R4.64] ;  /* 0x0000002404007981 */ /* 0x000ea2000c1e1500 */
[----:B------:R-:W-:Y:S01]  /*11550*/  CS2R R18, SRZ ;  /* 0x0000000000127805 */ /* 0x000fe2000001ff00 */
[----:B--2---:R-:W-:-:S04]  /*11560*/  IMAD.U32 R0, R0, 0x10000, RZ ;  /* 0x0001000000007824 */ /* 0x004fc800078e00ff */
[----:B------:R-:W-:-:S04]  /*11570*/  FMUL.FTZ R0, R0, 1 ;  /* 0x3f80000000007820 */ /* 0x000fc80000410000 */
[----:B------:R1:W2:Y:S02]  /*11580*/  F2F.F64.F32 R16, R0 ;  /* 0x0000000000107310 */ /* 0x0002a40000201800 */
[----:B-12---:R-:W-:Y:S05]  /*11590*/  BRA `(.L_x_7518) ;  /* 0x0000000400cc7947 */ /* 0x006fea0003800000 */
.L_x_7525:
        /* <DEDUP_REMOVED lines=12> */
.L_x_7532:
        /* <DEDUP_REMOVED lines=22> */
.L_x_7534:
[----:B------:R-:W-:Y:S05]  /*117c0*/  BSYNC.RECONVERGENT B0 ;  /* 0x0000000000007941 */ /* 0x000fea0003800200 */
.L_x_7533:
[----:B------:R-:W-:Y:S02]  /*117d0*/  SHF.L.U32 R0, R0, 0x14, RZ ;  /* 0x0000001400007819 */ /* 0x000fe400000006ff */
[----:B------:R-:W-:-:S04]  /*117e0*/  LEA R3, R3, 0x3b800000, 0x17 ;  /* 0x3b80000003037811 */ /* 0x000fc800078eb8ff */
[----:B------:R-:W-:-:S05]  /*117f0*/  LOP3.LUT R0, R3, R0, R7, 0xfe, !PT ;  /* 0x0000000003007212 */ /* 0x000fca00078efe07 */
[----:B------:R-:W-:-:S04]  /*11800*/  FMUL.FTZ R0, R0, 1 ;  /* 0x3f80000000007820 */ /* 0x000fc80000410000 */
[----:B------:R4:W0:Y:S02]  /*11810*/  F2F.F64.F32 R16, R0 ;  /* 0x0000000000107310 */ /* 0x0008240000201800 */
[----:B0---4-:R-:W-:Y:S05]  /*11820*/  BRA `(.L_x_7518) ;  /* 0x0000000400287947 */ /* 0x011fea0003800000 */
.L_x_7531:
        /* <DEDUP_REMOVED lines=22> */
.L_x_7536:
[----:B------:R-:W-:Y:S05]  /*11990*/  BSYNC.RECONVERGENT B0 ;  /* 0x0000000000007941 */ /* 0x000fea0003800200 */
.L_x_7535:
[----:B------:R-:W-:Y:S01]  /*119a0*/  IMAD.SHL.U32 R0, R0, 0x200000, RZ ;  /* 0x0020000000007824 */ /* 0x000fe200078e00ff */
[----:B------:R-:W-:-:S04]  /*119b0*/  LEA R3, R3, 0x37800000, 0x17 ;  /* 0x3780000003037811 */ /* 0x000fc800078eb8ff */
[----:B------:R-:W-:-:S05]  /*119c0*/  LOP3.LUT R0, R3, R0, R7, 0xfe, !PT ;  /* 0x0000000003007212 */ /* 0x000fca00078efe07 */
[----:B------:R-:W-:-:S04]  /*119d0*/  FMUL.FTZ R0, R0, 1 ;  /* 0x3f80000000007820 */ /* 0x000fc80000410000 */
[----:B------:R4:W0:Y:S02]  /*119e0*/  F2F.F64.F32 R16, R0 ;  /* 0x0000000000107310 */ /* 0x0008240000201800 */
[----:B0---4-:R-:W-:Y:S05]  /*119f0*/  BRA `(.L_x_7518) ;  /* 0x0000000000b47947 */ /* 0x011fea0003800000 */
.L_x_7530:
        /* <DEDUP_REMOVED lines=19> */
.L_x_7517:
        /* <DEDUP_REMOVED lines=16> */
.L_x_7539:
[----:B------:R-:W-:Y:S02]  /*11c30*/  CS2R R16, SRZ ;  /* 0x0000000000107805 */ /* 0x000fe4000001ff00 */
[----:B------:R-:W-:Y:S01]  /*11c40*/  CS2R R18, SRZ ;  /* 0x0000000000127805 */ /* 0x000fe2000001ff00 */
[----:B------:R-:W-:Y:S06]  /*11c50*/  BRA `(.L_x_7518) ;  /* 0x00000000001c7947 */ /* 0x000fec0003800000 */
.L_x_7538:
[----:B------:R-:W2:Y:S01]  /*11c60*/  LDG.E.64 R16, desc[UR36][R4.64] ;  /* 0x0000002404107981 */ /* 0x000ea2000c1e1b00 */
[----:B------:R-:W-:Y:S01]  /*11c70*/  CS2R R18, SRZ ;  /* 0x0000000000127805 */ /* 0x000fe2000001ff00 */
[----:B--2---:R-:W2:Y:S02]  /*11c80*/  I2F.F64.U64 R16, R16 ;  /* 0x0000001000107312 */ /* 0x004ea40000301800 */
[----:B--2---:R-:W-:Y:S05]  /*11c90*/  BRA `(.L_x_7518) ;  /* 0x00000000000c7947 */ /* 0x004fea0003800000 */
.L_x_7537:
[----:B------:R-:W2:Y:S01]  /*11ca0*/  LDG.E R4, desc[UR36][R4.64] ;  /* 0x0000002404047981 */ /* 0x000ea2000c1e1900 */
[----:B------:R-:W-:Y:S01]  /*11cb0*/  CS2R R18, SRZ ;  /* 0x0000000000127805 */ /* 0x000fe2000001ff00 */
[----:B--2---:R2:W3:Y:S06]  /*11cc0*/  I2F.F64.U32 R16, R4 ;  /* 0x0000000400107312 */ /* 0x0044ec0000201800 */
.L_x_7518:
[----:B------:R-:W-:Y:S05]  /*11cd0*/  BSYNC.RECONVERGENT B6 ;  /* 0x0000000000067941 */ /* 0x000fea0003800200 */
.L_x_7512:
        /* <DEDUP_REMOVED lines=17> */
[----:B--2---:R-:W1:Y:S02]  /*11df0*/  I2F.F64.S16 R4, R4 ;  /* 0x0000000400047312 */ /* 0x004e640000101c00 */
[----:B-1----:R-:W-:Y:S05]  /*11e00*/  BRA `(.L_x_7546) ;  /* 0x0000000c00ec7947 */ /* 0x002fea0003800000 */
.L_x_7544:
[----:B012---:R-:W2:Y:S01]  /*11e10*/  LDG.E.U8 R4, desc[UR36][R8.64] ;  /* 0x0000002408047981 */ /* 0x007ea2000c1e1100 */
[----:B------:R-:W-:Y:S01]  /*11e20*/  CS2R R6, SRZ ;  /* 0x0000000000067805 */ /* 0x000fe2000001ff00 */
[----:B--2---:R-:W1:Y:S02]  /*11e30*/  I2F.F64.U16 R4, R4 ;  /* 0x0000000400047312 */ /* 0x004e640000101800 */
[----:B-1----:R-:W-:Y:S05]  /*11e40*/  BRA `(.L_x_7546) ;  /* 0x0000000c00dc7947 */ /* 0x002fea0003800000 */
.L_x_7543:
        /* <DEDUP_REMOVED lines=8> */
[----:B--2---:R-:W1:Y:S02]  /*11ed0*/  I2F.F64.S64 R4, R4 ;  /* 0x0000000400047312 */ /* 0x004e640000301c00 */
[----:B-1----:R-:W-:Y:S05]  /*11ee0*/  BRA `(.L_x_7546) ;  /* 0x0000000c00b47947 */ /* 0x002fea0003800000 */
.L_x_7548:
[----:B012---:R-:W2:Y:S01]  /*11ef0*/  LDG.E R4, desc[UR36][R8.64] ;  /* 0x0000002408047981 */ /* 0x007ea2000c1e1900 */
[----:B------:R-:W-:Y:S01]  /*11f00*/  CS2R R6, SRZ ;  /* 0x0000000000067805 */ /* 0x000fe2000001ff00 */
[----:B--2---:R-:W1:Y:S02]  /*11f10*/  I2F.F64 R4, R4 ;  /* 0x0000000400047312 */ /* 0x004e640000201c00 */
[----:B-1----:R-:W-:Y:S05]  /*11f20*/  BRA `(.L_x_7546) ;  /* 0x0000000c00a47947 */ /* 0x002fea0003800000 */
.L_x_7547:
[----:B012---:R-:W2:Y:S01]  /*11f30*/  LDG.E.U16 R4, desc[UR36][R8.64] ;  /* 0x0000002408047981 */ /* 0x007ea2000c1e1500 */
[----:B------:R-:W-:Y:S01]  /*11f40*/  CS2R R6, SRZ ;  /* 0x0000000000067805 */ /* 0x000fe2000001ff00 */
[----:B--2---:R-:W1:Y:S02]  /*11f50*/  I2F.F64.S16 R4, R4 ;  /* 0x0000000400047312 */ /* 0x004e640000101c00 */
[----:B-1----:R-:W-:Y:S05]  /*11f60*/  BRA `(.L_x_7546) ;  /* 0x0000000c00947947 */ /* 0x002fea0003800000 */
.L_x_7542:
        /* <DEDUP_REMOVED lines=9> */
[----:B------:R-:W0:Y:S02]  /*12000*/  F2F.F64.F32 R4, R4 ;  /* 0x0000000400047310 */ /* 0x000e240000201800 */
[----:B0-----:R-:W-:Y:S05]  /*12010*/  BRA `(.L_x_7546) ;  /* 0x0000000c00687947 */ /* 0x001fea0003800000 */
.L_x_7550:
[----:B------:R-:W4:Y:S01]  /*12020*/  LDG.E.U16 R0, desc[UR36][R8.64] ;  /* 0x0000002408007981 */ /* 0x000f22000c1e1500 */
[----:B------:R-:W-:Y:S01]  /*12030*/  CS2R R6, SRZ ;  /* 0x0000000000067805 */ /* 0x000fe2000001ff00 */
[----:B----4-:R-:W-:-:S05]  /*12040*/  HADD2.F32 R0, -RZ, R0.H0_H0 ;  /* 0x20000000ff007230 */ /* 0x010fca0000004100 */
[----:B------:R-:W-:-:S04]  /*12050*/  FMUL.FTZ R0, R0, 1 ;  /* 0x3f80000000007820 */ /* 0x000fc80000410000 */
[----:B012---:R0:W1:Y:S02]  /*12060*/  F2F.F64.F32 R4, R0 ;  /* 0x0000000000047310 */ /* 0x0070640000201800 */
[----:B01----:R-:W-:Y:S05]  /*12070*/  BRA `(.L_x_7546) ;  /* 0x0000000c00507947 */ /* 0x003fea0003800000 */
.L_x_7549:
        /* <DEDUP_REMOVED lines=16> */
.L_x_7552:
[----:B------:R-:W4:Y:S02]  /*12180*/  LDG.E R8, desc[UR36][R8.64] ;  /* 0x0000002408087981 */ /* 0x000f24000c1e1900 */
[----:B----4-:R-:W-:-:S05]  /*12190*/  HADD2.F32 R0, -RZ, R8.H0_H0 ;  /* 0x20000008ff007230 */ /* 0x010fca0000004100 */
[----:B012---:R-:W-:Y:S01]  /*121a0*/  FMUL.FTZ R4, R0, 1 ;  /* 0x3f80000000047820 */ /* 0x007fe20000410000 */
[----:B------:R-:W-:-:S05]  /*121b0*/  HADD2.F32 R0, -RZ, R8.H1_H1 ;  /* 0x30000008ff007230 */ /* 0x000fca0000004100 */
[----:B------:R-:W-:Y:S01]  /*121c0*/  FMUL.FTZ R0, R0, 1 ;  /* 0x3f80000000007820 */ /* 0x000fe20000410000 */
[----:B------:R-:W1:-:S15]  /*121d0*/  F2F.F64.F32 R4, R4 ;  /* 0x0000000400047310 */ /* 0x000e5e0000201800 */
[----:B------:R-:W-:-:S15]  /*121e0*/  NOP ;  /* 0x0000000000007918 */ /* 0x000fde0000000000 */
[----:B------:R-:W-:-:S15]  /*121f0*/  NOP ;  /* 0x0000000000007918 */ /* 0x000fde0000000000 */
[----:B------:R-:W-:-:S15]  /*12200*/  NOP ;  /* 0x0000000000007918 */ /* 0x000fde0000000000 */
[----:B------:R-:W-:-:S04]  /*12210*/  NOP ;  /* 0x0000000000007918 */ /* 0x000fc80000000000 */
[----:B------:R2:W4:Y:S02]  /*12220*/  F2F.F64.F32 R6, R0 ;  /* 0x0000000000067310 */ /* 0x0005240000201800 */
[----:B-12-4-:R-:W-:Y:S05]  /*12230*/  BRA `(.L_x_7546) ;  /* 0x0000000800e07947 */ /* 0x016fea0003800000 */
.L_x_7551:
[----:B012---:R0:W5:Y:S01]  /*12240*/  LDG.E.64 R4, desc[UR36][R8.64] ;  /* 0x0000002408047981 */ /* 0x007162000c1e1b00 */
[----:B------:R-:W-:Y:S01]  /*12250*/  CS2R R6, SRZ ;  /* 0x0000000000067805 */ /* 0x000fe2000001ff00 */
[----:B------:R-:W-:Y:S06]  /*12260*/  BRA `(.L_x_7546) ;  /* 0x0000000800d47947 */ /* 0x000fec0003800000 */
.L_x_7541:
        /* <DEDUP_REMOVED lines=10> */
[----:B012---:R-:W-:Y:S01]  /*12310*/  IMAD.MOV.U32 R4, RZ, RZ, RZ ;  /* 0x000000ffff047224 */ /* 0x007fe200078e00ff */
[----:B----4-:R-:W-:-:S04]  /*12320*/  ISETP.NE.AND P0, PT, R8, RZ, PT ;  /* 0x000000ff0800720c */ /* 0x010fc80003f05270 */
[----:B------:R-:W-:Y:S01]  /*12330*/  FSEL R5, RZ, 1.875, !P0 ;  /* 0x3ff00000ff057808 */ /* 0x000fe20004000000 */
[----:B------:R-:W-:Y:S08]  /*12340*/  BRA `(.L_x_7546) ;  /* 0x00000008009c7947 */ /* 0x000ff00003800000 */
.L_x_7555:
[----:B012---:R2:W5:Y:S01]  /*12350*/  LDG.E.128 R4, desc[UR36][R8.64] ;  /* 0x0000002408047981 */ /* 0x007562000c1e1d00 */
[----:B------:R-:W-:Y:S05]  /*12360*/  BRA `(.L_x_7546) ;  /* 0x0000000800947947 */ /* 0x000fea0003800000 */
.L_x_7554:
        /* <DEDUP_REMOVED lines=27> */
[----:B--2-4-:R-:W-:Y:S05]  /*12520*/  BRA `(.L_x_7546) ;  /* 0x0000000800247947 */ /* 0x014fea0003800000 */
.L_x_7557:
        /* <DEDUP_REMOVED lines=15> */
[----:B--2-4-:R-:W-:Y:S05]  /*12620*/  BRA `(.L_x_7546) ;  /* 0x0000000400e47947 */ /* 0x014fea0003800000 */
.L_x_7556:
[----:B------:R-:W4:Y:S01]  /*12630*/  LDG.E.U16 R0, desc[UR36][R8.64] ;  /* 0x0000002408007981 */ /* 0x000f22000c1e1500 */
[----:B------:R-:W-:Y:S01]  /*12640*/  CS2R R6, SRZ ;  /* 0x0000000000067805 */ /* 0x000fe2000001ff00 */
[----:B----4-:R-:W-:-:S04]  /*12650*/  IMAD.U32 R0, R0, 0x10000, RZ ;  /* 0x0001000000007824 */ /* 0x010fc800078e00ff */
[----:B------:R-:W-:-:S04]  /*12660*/  FMUL.FTZ R0, R0, 1 ;  /* 0x3f80000000007820 */ /* 0x000fc80000410000 */
[----:B012---:R2:W4:Y:S02]  /*12670*/  F2F.F64.F32 R4, R0 ;  /* 0x0000000000047310 */ /* 0x0075240000201800 */
[----:B--2-4-:R-:W-:Y:S05]  /*12680*/  BRA `(.L_x_7546) ;  /* 0x0000000400cc7947 */ /* 0x014fea0003800000 */
.L_x_7553:
        /* <DEDUP_REMOVED lines=12> */
.L_x_7560:
        /* <DEDUP_REMOVED lines=22> */
.L_x_7562:
[----:B------:R-:W-:Y:S05]  /*128b0*/  BSYNC.RECONVERGENT B0 ;  /* 0x0000000000007941 */ /* 0x000fea0003800200 */
.L_x_7561:
[----:B------:R-:W-:Y:S01]  /*128c0*/  IMAD.SHL.U32 R0, R0, 0x100000, RZ ;  /* 0x0010000000007824 */ /* 0x000fe200078e00ff */
[----:B------:R-:W-:-:S04]  /*128d0*/  LEA R3, R3, 0x3b800000, 0x17 ;  /* 0x3b80000003037811 */ /* 0x000fc800078eb8ff */
[----:B------:R-:W-:-:S05]  /*128e0*/  LOP3.LUT R0, R3, R0, R9, 0xfe, !PT ;  /* 0x0000000003007212 */ /* 0x000fca00078efe09 */
[----:B------:R-:W-:-:S04]  /*128f0*/  FMUL.FTZ R0, R0, 1 ;  /* 0x3f80000000007820 */ /* 0x000fc80000410000 */
[----:B------:R2:W4:Y:S02]  /*12900*/  F2F.F64.F32 R4, R0 ;  /* 0x0000000000047310 */ /* 0x0005240000201800 */
[----:B--2-4-:R-:W-:Y:S05]  /*12910*/  BRA `(.L_x_7546) ;  /* 0x0000000400287947 */ /* 0x014fea0003800000 */
.L_x_7559:
[----:B------:R-:W4:Y:S01]  /*12920*/  LDG.E.U8 R8, desc[UR36][R8.64] ;  /* 0x0000002408087981 */ /* 0x000f22000c1e1100 */
[----:B------:R-:W-:Y:S02]  /*12930*/  CS2R R6, SRZ ;  /* 0x0000000000067805 */ /* 0x000fe4000001ff00 */
[----:B012---:R-:W-:Y:S02]  /*12940*/  CS2R R4, SRZ ;  /* 0x0000000000047805 */ /* 0x007fe4000001ff00 */
[----:B----4-:R-:W-:-:S13]  /*12950*/  ISETP.NE.AND P0, PT, R8, RZ, PT ;  /* 0x000000ff0800720c */ /* 0x010fda0003f05270 */
        /* <DEDUP_REMOVED lines=18> */
.L_x_7564:
[----:B------:R-:W-:Y:S05]  /*12a80*/  BSYNC.RECONVERGENT B0 ;  /* 0x0000000000007941 */ /* 0x000fea0003800200 */
.L_x_7563:
[----:B------:R-:W-:Y:S01]  /*12a90*/  IMAD.SHL.U32 R0, R0, 0x200000, RZ ;  /* 0x0020000000007824 */ /* 0x000fe200078e00ff */
[----:B------:R-:W-:-:S04]  /*12aa0*/  LEA R3, R3, 0x37800000, 0x17 ;  /* 0x3780000003037811 */ /* 0x000fc800078eb8ff */
[----:B------:R-:W-:-:S05]  /*12ab0*/  LOP3.LUT R0, R3, R0, R9, 0xfe, !PT ;  /* 0x0000000003007212 */ /* 0x000fca00078efe09 */
[----:B------:R-:W-:-:S04]  /*12ac0*/  FMUL.FTZ R0, R0, 1 ;  /* 0x3f80000000007820 */ /* 0x000fc80000410000 */
[----:B------:R2:W4:Y:S02]  /*12ad0*/  F2F.F64.F32 R4, R0 ;  /* 0x0000000000047310 */ /* 0x0005240000201800 */
[----:B--2-4-:R-:W-:Y:S05]  /*12ae0*/  BRA `(.L_x_7546) ;  /* 0x0000000000b47947 */ /* 0x014fea0003800000 */
.L_x_7558:
        /* <DEDUP_REMOVED lines=18> */
[----:B--2-4-:R-:W-:Y:S05]  /*12c10*/  BRA `(.L_x_7546) ;  /* 0x0000000000687947 */ /* 0x014fea0003800000 */
.L_x_7545:
        /* <DEDUP_REMOVED lines=16> */
.L_x_7567:
[----:B------:R-:W-:Y:S02]  /*12d20*/  CS2R R4, SRZ ;  /* 0x0000000000047805 */ /* 0x000fe4000001ff00 */
[----:B------:R-:W-:Y:S01]  /*12d30*/  CS2R R6, SRZ ;  /* 0x0000000000067805 */ /* 0x000fe2000001ff00 */
[----:B------:R-:W-:Y:S06]  /*12d40*/  BRA `(.L_x_7546) ;  /* 0x00000000001c7947 */ /* 0x000fec0003800000 */
.L_x_7566:
[----:B012---:R-:W2:Y:S01]  /*12d50*/  LDG.E.64 R4, desc[UR36][R8.64] ;  /* 0x0000002408047981 */ /* 0x007ea2000c1e1b00 */
[----:B------:R-:W-:Y:S01]  /*12d60*/  CS2R R6, SRZ ;  /* 0x0000000000067805 */ /* 0x000fe2000001ff00 */
[----:B--2---:R-:W2:Y:S02]  /*12d70*/  I2F.F64.U64 R4, R4 ;  /* 0x0000000400047312 */ /* 0x004ea40000301800 */
[----:B--2---:R-:W-:Y:S05]  /*12d80*/  BRA `(.L_x_7546) ;  /* 0x00000000000c7947 */ /* 0x004fea0003800000 */
.L_x_7565:
[----:B012---:R-:W2:Y:S01]  /*12d90*/  LDG.E R4, desc[UR36][R8.64] ;  /* 0x0000002408047981 */ /* 0x007ea2000c1e1900 */
[----:B------:R-:W-:Y:S01]  /*12da0*/  CS2R R6, SRZ ;  /* 0x0000000000067805 */ /* 0x000fe2000001ff00 */
[----:B--2---:R-:W1:Y:S06]  /*12db0*/  I2F.F64.U32 R4, R4 ;  /* 0x0000000400047312 */ /* 0x004e6c0000201800 */
.L_x_7546:
[----:B------:R-:W-:Y:S05]  /*12dc0*/  BSYNC.RECONVERGENT B6 ;  /* 0x0000000000067941 */ /* 0x000fea0003800200 */
.L_x_7540:
[----:B------:R-:W3:Y:S01]  /*12dd0*/  LDCU.128 UR4, c[0x0][0x670] ;  /* 0x0000ce00ff0477ac */ /* 0x000ee20008000c00 */
[----:B------:R-:W-:-:S04]  /*12de0*/  LOP3.LUT R2, R2, 0xff, RZ, 0xc0, !PT ;  /* 0x000000ff02027812 */ /* 0x000fc800078ec0ff */
[----:B------:R-:W-:Y:S01]  /*12df0*/  ISETP.GT.AND P0, PT, R2, 0x9, PT ;  /* 0x000000090200780c */ /* 0x000fe20003f04270 */
[----:B---3-5:R-:W3:-:S15]  /*12e00*/  DMUL R10, R16, UR6 ;  /* 0x00000006100a7c28 */ /* 0x028ede0008000000 */
[----:B------:R-:W-:-:S15]  /*12e10*/  NOP ;  /* 0x0000000000007918 */ /* 0x000fde0000000000 */
[----:B------:R-:W-:-:S15]  /*12e20*/  NOP ;  /* 0x0000000000007918 */ /* 0x000fde0000000000 */
[----:B------:R-:W-:-:S15]  /*12e30*/  NOP ;  /* 0x0000000000007918 */ /* 0x000fde0000000000 */
[----:B------:R-:W-:-:S04]  /*12e40*/  NOP ;  /* 0x0000000000007918 */ /* 0x000fc80000000000 */
[----:B---3--:R-:W3:-:S15]  /*12e50*/  DFMA R10, R18, UR4, R10 ;  /* 0x00000004120a7c2b */ /* 0x008ede000800000a */
[----:B------:R-:W-:-:S15]  /*12e60*/  NOP ;  /* 0x0000000000007918 */ /* 0x000fde0000000000 */
[----:B------:R-:W-:-:S15]  /*12e70*/  NOP ;  /* 0x0000000000007918 */ /* 0x000fde0000000000 */
[----:B------:R-:W-:-:S15]  /*12e80*/  NOP ;  /* 0x0000000000007918 */ /* 0x000fde0000000000 */
[----:B------:R-:W-:-:S04]  /*12e90*/  NOP ;  /* 0x0000000000007918 */ /* 0x000fc80000000000 */
[----:B0-2---:R-:W0:-:S15]  /*12ea0*/  DMUL R8, R18, UR6 ;  /* 0x0000000612087c28 */ /* 0x005e1e0008000000 */
[----:B------:R-:W-:-:S15]  /*12eb0*/  NOP ;  /* 0x0000000000007918 */ /* 0x000fde0000000000 */
[----:B------:R-:W-:-:S15]  /*12ec0*/  NOP ;  /* 0x0000000000007918 */ /* 0x000fde0000000000 */
[----:B------:R-:W-:-:S15]  /*12ed0*/  NOP ;  /* 0x0000000000007918 */ /* 0x000fde0000000000 */
[----:B------:R-:W-:-:S04]  /*12ee0*/  NOP ;  /* 0x0000000000007918 */ /* 0x000fc80000000000 */
[----:B---3--:R-:W-:-:S15]  /*12ef0*/  DMUL R12, R10, R6 ;  /* 0x000000060a0c7228 */ /* 0x008fde0000000000 */
[----:B------:R-:W-:-:S15]  /*12f00*/  NOP ;  /* 0x0000000000007918 */ /* 0x000fde0000000000 */
[----:B------:R-:W-:-:S15]  /*12f10*/  NOP ;  /* 0x0000000000007918 */ /* 0x000fde0000000000 */
[----:B------:R-:W-:-:S15]  /*12f20*/  NOP ;  /* 0x0000000000007918 */ /* 0x000fde0000000000 */
[----:B------:R-:W-:-:S04]  /*12f30*/  NOP ;  /* 0x0000000000007918 */ /* 0x000fc80000000000 */
[----:B0-----:R-:W0:-:S15]  /*12f40*/  DFMA R8, R16, UR4, -R8 ;  /* 0x0000000410087c2b */ /* 0x001e1e0008000808 */
        /* <DEDUP_REMOVED lines=9> */
[----:B0-----:R0:W2:-:S15]  /*12fe0*/  DFMA R4, R8, R4, -R12 ;  /* 0x000000040804722b */ /* 0x00109e000000080c */
[----:B------:R-:W-:-:S15]  /*12ff0*/  NOP ;  /* 0x0000000000007918 */ /* 0x000fde0000000000 */
[----:B------:R-:W-:-:S15]  /*13000*/  NOP ;  /* 0x0000000000007918 */ /* 0x000fde0000000000 */
[----:B------:R-:W-:-:S15]  /*13010*/  NOP ;  /* 0x0000000000007918 */ /* 0x000fde0000000000 */
[----:B------:R-:W-:-:S04]  /*13020*/  NOP ;  /* 0x0000000000007918 */ /* 0x000fc80000000000 */
[----:B-1----:R0:W1:Y:S02]  /*13030*/  DFMA R6, R8, R6, R10 ;  /* 0x000000060806722b */ /* 0x002064000000000a */
[----:B012---:R-:W-:Y:S05]  /*13040*/  @P0 BRA `(.L_x_7568) ;  /* 0x0000000400c00947 */ /* 0x007fea0003800000 */
        /* <DEDUP_REMOVED lines=11> */
.L_x_7571:
[----:B------:R-:W0:Y:S02]  /*13100*/  F2I.S64.F64.TRUNC R4, R4 ;  /* 0x0000000400047311 */ /* 0x000e24000030d900 */
[----:B0-----:R-:W-:-:S05]  /*13110*/  MOV R3, R4 ;  /* 0x0000000400037202 */ /* 0x001fca0000000f00 */
[----:B------:R-:W-:Y:S01]  /*13120*/  STG.E.U8 desc[UR36][R28.64], R3 ;  /* 0x000000031c007986 */ /* 0x000fe2000c101124 */
[----:B------:R-:W-:Y:S05]  /*13130*/  EXIT ;  /* 0x000000000000794d */ /* 0x000fea0003800000 */
.L_x_7570:
        /* <DEDUP_REMOVED lines=9> */
.L_x_7574:
[----:B------:R-:W0:Y:S02]  /*131d0*/  F2I.F64.TRUNC R5, R4 ;  /* 0x0000000400057311 */ /* 0x000e24000030d100 */
[----:B0-----:R-:W-:Y:S01]  /*131e0*/  STG.E desc[UR36][R28.64], R5 ;  /* 0x000000051c007986 */ /* 0x001fe2000c101924 */
[----:B------:R-:W-:Y:S05]  /*131f0*/  EXIT ;  /* 0x000000000000794d */ /* 0x000fea0003800000 */
.L_x_7573:
[----:B------:R-:W0:Y:S02]  /*13200*/  F2I.F64.TRUNC R5, R4 ;  /* 0x0000000400057311 */ /* 0x000e24000030d100 */
[----:B0-----:R-:W-:Y:S01]  /*13210*/  STG.E.U16 desc[UR36][R28.64], R5 ;  /* 0x000000051c007986 */ /* 0x001fe2000c101524 */
[----:B------:R-:W-:Y:S05]  /*13220*/  EXIT ;  /* 0x000000000000794d */ /* 0x000fea0003800000 */
.L_x_7569:
        /* <DEDUP_REMOVED lines=17> */
.L_x_7576:
        /* <DEDUP_REMOVED lines=12> */
.L_x_7575:
        /* <DEDUP_REMOVED lines=28> */
.L_x_7578:
        /* <DEDUP_REMOVED lines=23> */
.L_x_7577:
[----:B------:R-:W-:Y:S01]  /*13730*/  STG.E.64 desc[UR36][R28.64], R4 ;  /* 0x000000041c007986 */ /* 0x000fe2000c101b24 */
[----:B------:R-:W-:Y:S05]  /*13740*/  EXIT ;  /* 0x000000000000794d */ /* 0x000fea0003800000 */
.L_x_7568:
        /* <DEDUP_REMOVED lines=13> */
.L_x_7582:
        /* <DEDUP_REMOVED lines=25> */
.L_x_7585:
[----:B------:R-:W-:-:S04]  /*139b0*/  SHF.R.U32.HI R3, RZ, 0x18, R3 ;  /* 0x00000018ff037819 */ /* 0x000fc80000011603 */
[----:B------:R-:W-:-:S04]  /*139c0*/  LOP3.LUT R0, R0, 0x80, R3, 0xf8, !PT ;  /* 0x0000008000007812 */ /* 0x000fc800078ef803 */
[----:B------:R-:W-:-:S07]  /*139d0*/  PRMT R14, R0, 0x7610, R14 ;  /* 0x00007610000e7816 */ /* 0x000fce000000000e */
.L_x_7584:
[----:B------:R-:W-:Y:S05]  /*139e0*/  BSYNC.RECONVERGENT B0 ;  /* 0x0000000000007941 */ /* 0x000fea0003800200 */
.L_x_7583:
[----:B------:R-:W-:Y:S01]  /*139f0*/  STG.E.U8 desc[UR36][R28.64], R14 ;  /* 0x0000000e1c007986 */ /* 0x000fe2000c101124 */
[----:B------:R-:W-:Y:S05]  /*13a00*/  EXIT ;  /* 0x000000000000794d */ /* 0x000fea0003800000 */
.L_x_7581:
        /* <DEDUP_REMOVED lines=25> */
.L_x_7588:
[----:B------:R-:W-:-:S04]  /*13ba0*/  SHF.R.U32.HI R3, RZ, 0x18, R3 ;  /* 0x00000018ff037819 */ /* 0x000fc80000011603 */
[----:B------:R-:W-:-:S04]  /*13bb0*/  LOP3.LUT R0, R0, 0x80, R3, 0xf8, !PT ;  /* 0x0000008000007812 */ /* 0x000fc800078ef803 */
[----:B------:R-:W-:-:S07]  /*13bc0*/  PRMT R14, R0, 0x7610, R14 ;  /* 0x00007610000e7816 */ /* 0x000fce000000000e */
.L_x_7587:
[----:B------:R-:W-:Y:S05]  /*13bd0*/  BSYNC.RECONVERGENT B0 ;  /* 0x0000000000007941 */ /* 0x000fea0003800200 */
.L_x_7586:
[----:B------:R-:W-:Y:S01]  /*13be0*/  STG.E.U8 desc[UR36][R28.64], R14 ;  /* 0x0000000e1c007986 */ /* 0x000fe2000c101124 */
[----:B------:R-:W-:Y:S05]  /*13bf0*/  EXIT ;  /* 0x000000000000794d */ /* 0x000fea0003800000 */
.L_x_7580:
        /* <DEDUP_REMOVED lines=30> */
.L_x_7590:
[----:B------:R-:W0:Y:S02]  /*13de0*/  F2I.U64.F64.TRUNC R4, R4 ;  /* 0x0000000400047311 */ /* 0x000e24000030d800 */
[----:B0-----:R-:W-:Y:S01]  /*13df0*/  STG.E.64 desc[UR36][R28.64], R4 ;  /* 0x000000041c007986 */ /* 0x001fe2000c101b24 */
[----:B------:R-:W-:Y:S05]  /*13e00*/  EXIT ;  /* 0x000000000000794d */ /* 0x000fea0003800000 */
.L_x_7589:
[----:B------:R-:W0:Y:S02]  /*13e10*/  F2I.U32.F64.TRUNC R5, R4 ;  /* 0x0000000400057311 */ /* 0x000e24000030d000 */
[----:B0-----:R-:W-:Y:S01]  /*13e20*/  STG.E desc[UR36][R28.64], R5 ;  /* 0x000000051c007986 */ /* 0x001fe2000c101924 */
[----:B------:R-:W-:Y:S05]  /*13e30*/  EXIT ;  /* 0x000000000000794d */ /* 0x000fea0003800000 */
.L_x_7579:
        /* <DEDUP_REMOVED lines=15> */
.L_x_7592:
[----:B------:R-:W-:Y:S01]  /*13f30*/  STG.E.128 desc[UR36][R28.64], R4 ;  /* 0x000000041c007986 */ /* 0x000fe2000c101d24 */
[----:B------:R-:W-:Y:S05]  /*13f40*/  EXIT ;  /* 0x000000000000794d */ /* 0x000fea0003800000 */
.L_x_7591:
[----:B------:R-:W-:-:S13]  /*13f50*/  ISETP.NE.AND P0, PT, R2, 0xf, PT ;  /* 0x0000000f0200780c */ /* 0x000fda0003f05270 */
[----:B------:R-:W-:Y:S05]  /*13f60*/  @!P0 BRA `(.L_x_7593) ;  /* 0x0000000400288947 */ /* 0x000fea0003800000 */
[----:B------:R-:W-:-:S13]  /*13f70*/  ISETP.NE.AND P0, PT, R2, 0x17, PT ;  /* 0x000000170200780c */ /* 0x000fda0003f05270 */
[----:B------:R-:W-:Y:S05]  /*13f80*/  @!P0 BRA `(.L_x_7594) ;  /* 0x0000000000b08947 */ /* 0x000fea0003800000 */
[----:B------:R-:W-:-:S13]  /*13f90*/  ISETP.NE.AND P0, PT, R2, 0x18, PT ;  /* 0x000000180200780c */ /* 0x000fda0003f05270 */
[----:B------:R-:W-:Y:S05]  /*13fa0*/  @!P0 BRA `(.L_x_7595) ;  /* 0x0000000000448947 */ /* 0x000fea0003800000 */
.L_x_7572:
        /* <DEDUP_REMOVED lines=16> */
.L_x_7596:
[----:B------:R-:W-:Y:S05]  /*140b0*/  EXIT ;  /* 0x000000000000794d */ /* 0x000fea0003800000 */
.L_x_7595:
        /* <DEDUP_REMOVED lines=21> */
.L_x_7598:
[----:B------:R-:W-:Y:S05]  /*14210*/  BSYNC.RECONVERGENT B0 ;  /* 0x0000000000007941 */ /* 0x000fea0003800200 */
.L_x_7597:
[----:B------:R-:W-:-:S05]  /*14220*/  LOP3.LUT R3, R0, 0x80, R3, 0xf8, !PT ;  /* 0x0000008000037812 */ /* 0x000fca00078ef803 */
[----:B------:R-:W-:Y:S01]  /*14230*/  STG.E.U8 desc[UR36][R28.64], R3 ;  /* 0x000000031c007986 */ /* 0x000fe2000c101124 */
[----:B------:R-:W-:Y:S05]  /*14240*/  EXIT ;  /* 0x000000000000794d */ /* 0x000fea0003800000 */
.L_x_7594:
        /* <DEDUP_REMOVED lines=20> */
.L_x_7600:
[----:B------:R-:W-:Y:S01]  /*14390*/  IMAD.MOV.U32 R0, RZ, RZ, 0x7f ;  /* 0x0000007fff007424 */ /* 0x000fe200078e00ff */
[----:B------:R-:W-:-:S04]  /*143a0*/  ISETP.GT.U32.AND P0, PT, R2, 0x7f800000, PT ;  /* 0x7f8000000200780c */ /* 0x000fc80003f04070 */
[----:B------:R-:W-:-:S09]  /*143b0*/  SEL R0, R0, 0x7c, P0 ;  /* 0x0000007c00007807 */ /* 0x000fd20000000000 */
.L_x_7601:
[----:B------:R-:W-:Y:S05]  /*143c0*/  BSYNC.RECONVERGENT B0 ;  /* 0x0000000000007941 */ /* 0x000fea0003800200 */
.L_x_7599:
[----:B------:R-:W-:-:S04]  /*143d0*/  SHF.R.U32.HI R3, RZ, 0x18, R3 ;  /* 0x00000018ff037819 */ /* 0x000fc80000011603 */
[----:B------:R-:W-:-:S05]  /*143e0*/  LOP3.LUT R3, R0, 0x80, R3, 0xf8, !PT ;  /* 0x0000008000037812 */ /* 0x000fca00078ef803 */
[----:B------:R-:W-:Y:S01]  /*143f0*/  STG.E.U8 desc[UR36][R28.64], R3 ;  /* 0x000000031c007986 */ /* 0x000fe2000c101124 */
[----:B------:R-:W-:Y:S05]  /*14400*/  EXIT ;  /* 0x000000000000794d */ /* 0x000fea0003800000 */
.L_x_7593:
        /* <DEDUP_REMOVED lines=12> */
.L_x_7602:
        /* <DEDUP_REMOVED lines=11> */
.L_x_23528:


//--------------------- .text._ZN2at6native27unrolled_elementwise_kernelIZZZNS0_54_GLOBAL__N__d8c5977b_16_LinearAlgebra_cu_9e10b42f_324316addr_kernel_cudaERNS_14TensorIteratorERKN3c106ScalarES8_ENKUlvE_clEvENKUlvE6_clEvEUlNS5_7complexIdEESC_SC_E_St5arrayIPcLm4EELi4E23TrivialOffsetCalculatorILi3EjESH_ILi1EjENS0_6memory12LoadWithCastILi3EEENSK_13StoreWithCastILi1EEEEEviT_T0_T2_T3_T4_T5_ --------------------------
	.section	.text._ZN2at6native27unrolled_elementwise_kernelIZZZNS0_54_GLOBAL__N__d8c5977b_16_LinearAlgebra_cu_9e10b42f_324316addr_kernel_cudaERNS_14TensorIteratorERKN3c106ScalarES8_ENKUlvE_clEvENKUlvE6_clEvEUlNS5_7complexIdEESC_SC_E_St5arrayIPcLm4EELi4E23TrivialOffsetCalculatorILi3EjESH_ILi1EjENS0_6memory12LoadWithCastILi3EEENSK_13StoreWithCastILi1EEEEEviT_T0_T2_T3_T4_T5_,"ax",@progbits
	.align	128
        .global         _ZN2at6native27unrolled_elementwise_kernelIZZZNS0_54_GLOBAL__N__d8c5977b_16_LinearAlgebra_cu_9e10b42f_324316addr_kernel_cudaERNS_14TensorIteratorERKN3c106ScalarES8_ENKUlvE_clEvENKUlvE6_clEvEUlNS5_7complexIdEESC_SC_E_St5arrayIPcLm4EELi4E23TrivialOffsetCalculatorILi3EjESH_ILi1EjENS0_6memory12LoadWithCastILi3EEENSK_13StoreWithCastILi1EEEEEviT_T0_T2_T3_T4_T5_
        .type           _ZN2at6native27unrolled_elementwise_kernelIZZZNS0_54_GLOBAL__N__d8c5977b_16_LinearAlgebra_cu_9e10b42f_324316addr_kernel_cudaERNS_14TensorIteratorERKN3c106ScalarES8_ENKUlvE_clEvENKUlvE6_clEvEUlNS5_7complexIdEESC_SC_E_St5arrayIPcLm4EELi4E23TrivialOffsetCalculatorILi3EjESH_ILi1EjENS0_6memory12LoadWithCastILi3EEENSK_13StoreWithCastILi1EEEEEviT_T0_T2_T3_T4_T5_,@function
        .size           _ZN2at6native27unrolled_elementwise_kernelIZZZNS0_54_GLOBAL__N__d8c5977b_16_LinearAlgebra_cu_9e10b42f_324316addr_kernel_cudaERNS_14TensorIteratorERKN3c106ScalarES8_ENKUlvE_clEvENKUlvE6_clEvEUlNS5_7complexIdEESC_SC_E_St5arrayIPcLm4EELi4E23TrivialOffsetCalculatorILi3EjESH_ILi1EjENS0_6memory12LoadWithCastILi3EEENSK_13StoreWithCastILi1EEEEEviT_T0_T2_T3_T4_T5_,(.L_x_23529 - _ZN2at6native27unrolled_elementwise_kernelIZZZNS0_54_GLOBAL__N__d8c5977b_16_LinearAlgebra_cu_9e10b42f_324316addr_kernel_cudaERNS_14TensorIteratorERKN3c106ScalarES8_ENKUlvE_clEvENKUlvE6_clEvEUlNS5_7complexIdEESC_SC_E_St5arrayIPcLm4EELi4E23TrivialOffsetCalculatorILi3EjESH_ILi1EjENS0_6memory12LoadWithCastILi3EEENSK_13StoreWithCastILi1EEEEEviT_T0_T2_T3_T4_T5_)
        .other          _ZN2at6native27unrolled_elementwise_kernelIZZZNS0_54_GLOBAL__N__d8c5977b_16_LinearAlgebra_cu_9e10b42f_324316addr_kernel_cudaERNS_14TensorIteratorERKN3c106ScalarES8_ENKUlvE_clEvENKUlvE6_clEvEUlNS5_7complexIdEESC_SC_E_St5arrayIPcLm4EELi4E23TrivialOffsetCalculatorILi3EjESH_ILi1EjENS0_6memory12LoadWithCastILi3EEENSK_13StoreWithCastILi1EEEEEviT_T0_T2_T3_T4_T5_,@"STO_CUDA_ENTRY STV_DEFAULT"
_ZN2at6native27unrolled_elementwise_kernelIZZZNS0_54_GLOBAL__N__d8c5977b_16_LinearAlgebra_cu_9e10b42f_324316addr_kernel_cudaERNS_14TensorIteratorERKN3c106ScalarES8_ENKUlvE_clEvENKUlvE6_clEvEUlNS5_7complexIdEESC_SC_E_St5arrayIPcLm4EELi4E23TrivialOffsetCalculatorILi3EjESH_ILi1EjENS0_6memory12LoadWithCastILi3EEENSK_13StoreWithCastILi1EEEEEviT_T0_T2_T3_T4_T5_:
.text._ZN2at6native27unrolled_elementwise_kernelIZZZNS0_54_GLOBAL__N__d8c5977b_16_LinearAlgebra_cu_9e10b42f_324316addr_kernel_cudaERNS_14TensorIteratorERKN3c106ScalarES8_ENKUlvE_clEvENKUlvE6_clEvEUlNS5_7complexIdEESC_SC_E_St5arrayIPcLm4EELi4E23TrivialOffsetCalculatorILi3EjESH_ILi1EjENS0_6memory12LoadWithCastILi3EEENSK_13StoreWithCastILi1EEEEEviT_T0_T2_T3_T4_T5_:
        /* <DEDUP_REMOVED lines=10> */
[----:B------:R-:W0:Y:S01]  /*00a0*/  LDC.U8 R2, c[0x0][0x3d4] ;  /* 0x0000f500ff027b82 */ /* 0x000e220000000000 */
[----:B------:R-:W0:Y:S01]  /*00b0*/  LDCU.U8 UR39, c[0x0][0x3d5] ;  /* 0x00007aa0ff2777ac */ /* 0x000e220008000000 */
[----:B------:R-:W-:Y:S01]  /*00c0*/  CS2R R44, SRZ ;  /* 0x00000000002c7805 */ /* 0x000fe2000001ff00 */
[----:B-1----:R-:W-:-:S05]  /*00d0*/  IMAD R16, R22, -0x200, R3 ;  /* 0xfffffe0016107824 */ /* 0x002fca00078e0203 */
[----:B---3--:R-:W-:-:S13]  /*00e0*/  ISETP.GE.AND P0, PT, R23, R16, PT ;  /* 0x000000101700720c */ /* 0x008fda0003f06270 */
        /* <DEDUP_REMOVED lines=26> */
.L_x_7605:
        /* <DEDUP_REMOVED lines=21> */
.L_x_7610:
[----:B------:R-:W2:Y:S01]  /*03e0*/  LDG.E.U8 R4, desc[UR36][R4.64] ;  /* 0x0000002404047981 */ /* 0x000ea2000c1e1100 */
[----:B------:R-:W-:Y:S01]  /*03f0*/  CS2R R50, SRZ ;  /* 0x0000000000327805 */ /* 0x000fe2000001ff00 */
[----:B--2---:R1:W2:Y:S02]  /*0400*/  I2F.F64.U16 R48, R4 ;  /* 0x0000000400307312 */ /* 0x0042a40000101800 */
[----:B-12---:R-:W-:Y:S05]  /*0410*/  BRA `(.L_x_7612) ;  /* 0x0000000c00dc7947 */ /* 0x006fea0003800000 */
.L_x_7609:
        /* <DEDUP_REMOVED lines=10> */
.L_x_7614:
[----:B------:R-:W2:Y:S01]  /*04c0*/  LDG.E R4, desc[UR36][R4.64] ;  /* 0x0000002404047981 */ /* 0x000ea2000c1e1900 */
[----:B------:R-:W-:Y:S01]  /*04d0*/  CS2R R50, SRZ ;  /* 0x0000000000327805 */ /* 0x000fe2000001ff00 */
[----:B--2---:R1:W2:Y:S02]  /*04e0*/  I2F.F64 R48, R4 ;  /* 0x0000000400307312 */ /* 0x0042a40000201c00 */
[----:B-12---:R-:W-:Y:S05]  /*04f0*/  BRA `(.L_x_7612) ;  /* 0x0000000c00a47947 */ /* 0x006fea0003800000 */
.L_x_7613:
[----:B------:R-:W2:Y:S01]  /*0500*/  LDG.E.U16 R4, desc[UR36][R4.64] ;  /* 0x0000002404047981 */ /* 0x000ea2000c1e1500 */
[----:B------:R-:W-:Y:S01]  /*0510*/  CS2R R50, SRZ ;  /* 0x0000000000327805 */ /* 0x000fe2000001ff00 */
[----:B--2---:R1:W2:Y:S02]  /*0520*/  I2F.F64.S16 R48, R4 ;  /* 0x0000000400307312 */ /* 0x0042a40000101c00 */
[----:B-12---:R-:W-:Y:S05]  /*0530*/  BRA `(.L_x_7612) ;  /* 0x0000000c00947947 */ /* 0x006fea0003800000 */
.L_x_7608:
        /* <DEDUP_REMOVED lines=11> */
.L_x_7616:
[----:B------:R-:W2:Y:S01]  /*05f0*/  LDG.E.U16 R0, desc[UR36][R4.64] ;  /* 0x0000002404007981 */ /* 0x000ea2000c1e1500 */
[----:B------:R-:W-:Y:S01]  /*0600*/  CS2R R50, SRZ ;  /* 0x0000000000327805 */ /* 0x000fe2000001ff00 */
[----:B--2---:R-:W-:-:S05]  /*0610*/  HADD2.F32 R0, -RZ, R0.H0_H0 ;  /* 0x20000000ff007230 */ /* 0x004fca0000004100 */
[----:B------:R-:W-:-:S04]  /*0620*/  FMUL.FTZ R0, R0, 1 ;  /* 0x3f80000000007820 */ /* 0x000fc80000410000 */
[----:B------:R0:W1:Y:S02]  /*0630*/  F2F.F64.F32 R48, R0 ;  /* 0x0000000000307310 */ /* 0x0000640000201800 */
[----:B01----:R-:W-:Y:S05]  /*0640*/  BRA `(.L_x_7612) ;  /* 0x0000000c00507947 */ /* 0x003fea0003800000 */
.L_x_7615:
        /* <DEDUP_REMOVED lines=16> */
.L_x_7618:
        /* <DEDUP_REMOVED lines=12> */
.L_x_7617:
[----:B------:R0:W5:Y:S01]  /*0810*/  LDG.E.64 R48, desc[UR36][R4.64] ;  /* 0x0000002404307981 */ /* 0x000162000c1e1b00 */
[----:B------:R-:W-:Y:S01]  /*0820*/  CS2R R50, SRZ ;  /* 0x0000000000327805 */ /* 0x000fe2000001ff00 */
[----:B------:R-:W-:Y:S06]  /*0830*/  BRA `(.L_x_7612) ;  /* 0x0000000800d47947 */ /* 0x000fec0003800000 */
.L_x_7607:
        /* <DEDUP_REMOVED lines=14> */
.L_x_7621:
[----:B------:R3:W5:Y:S01]  /*0920*/  LDG.E.128 R48, desc[UR36][R4.64] ;  /* 0x0000002404307981 */ /* 0x000762000c1e1d00 */
[----:B------:R-:W-:Y:S05]  /*0930*/  BRA `(.L_x_7612) ;  /* 0x0000000800947947 */ /* 0x000fea0003800000 */
.L_x_7620:
        /* <DEDUP_REMOVED lines=27> */
[----:B---34-:R-:W-:Y:S05]  /*0af0*/  BRA `(.L_x_7612) ;  /* 0x0000000800247947 */ /* 0x018fea0003800000 */
.L_x_7623:
        /* <DEDUP_REMOVED lines=16> */
.L_x_7622:
[----:B------:R-:W2:Y:S01]  /*0c00*/  LDG.E.U16 R0, desc[UR36][R4.64] ;  /* 0x0000002404007981 */ /* 0x000ea2000c1e1500 */
[----:B------:R-:W-:Y:S01]  /*0c10*/  CS2R R50, SRZ ;  /* 0x0000000000327805 */ /* 0x000fe2000001ff00 */
[----:B--2---:R-:W-:-:S04]  /*0c20*/  IMAD.U32 R0, R0, 0x10000, RZ ;  /* 0x0001000000007824 */ /* 0x004fc800078e00ff */
[----:B------:R-:W-:-:S04]  /*0c30*/  FMUL.FTZ R0, R0, 1 ;  /* 0x3f80000000007820 */ /* 0x000fc80000410000 */
[----:B------:R3:W4:Y:S02]  /*0c40*/  F2F.F64.F32 R48, R0 ;  /* 0x0000000000307310 */ /* 0x0007240000201800 */
[----:B---34-:R-:W-:Y:S05]  /*0c50*/  BRA `(.L_x_7612) ;  /* 0x0000000400cc7947 */ /* 0x018fea0003800000 */
.L_x_7619:
        /* <DEDUP_REMOVED lines=12> */
.L_x_7626:
        /* <DEDUP_REMOVED lines=22> */
.L_x_7628:
[----:B------:R-:W-:Y:S05]  /*0e80*/  BSYNC.RECONVERGENT B0 ;  /* 0x0000000000007941 */ /* 0x000fea0003800200 */
.L_x_7627:
[----:B------:R-:W-:Y:S01]  /*0e90*/  IMAD.SHL.U32 R0, R0, 0x100000, RZ ;  /* 0x0010000000007824 */ /* 0x000fe200078e00ff */
[----:B------:R-:W-:-:S04]  /*0ea0*/  LEA R3, R3, 0x3b800000, 0x17 ;  /* 0x3b80000003037811 */ /* 0x000fc800078eb8ff */
[----:B------:R-:W-:-:S05]  /*0eb0*/  LOP3.LUT R0, R3, R0, R7, 0xfe, !PT ;  /* 0x0000000003007212 */ /* 0x000fca00078efe07 */
[----:B------:R-:W-:-:S04]  /*0ec0*/  FMUL.FTZ R0, R0, 1 ;  /* 0x3f80000000007820 */ /* 0x000fc80000410000 */
[----:B------:R3:W4:Y:S02]  /*0ed0*/  F2F.F64.F32 R48, R0 ;  /* 0x0000000000307310 */ /* 0x0007240000201800 */
[----:B---34-:R-:W-:Y:S05]  /*0ee0*/  BRA `(.L_x_7612) ;  /* 0x0000000400287947 */ /* 0x018fea0003800000 */
.L_x_7625:
        /* <DEDUP_REMOVED lines=22> */
.L_x_7630:
[----:B------:R-:W-:Y:S05]  /*1050*/  BSYNC.RECONVERGENT B0 ;  /* 0x0000000000007941 */ /* 0x000fea0003800200 */
.L_x_7629:
[----:B------:R-:W-:Y:S01]  /*1060*/  IMAD.SHL.U32 R0, R0, 0x200000, RZ ;  /* 0x0020000000007824 */ /* 0x000fe200078e00ff */
[----:B------:R-:W-:-:S04]  /*1070*/  LEA R3, R3, 0x37800000, 0x17 ;  /* 0x3780000003037811 */ /* 0x000fc800078eb8ff */
[----:B------:R-:W-:-:S05]  /*1080*/  LOP3.LUT R0, R3, R0, R7, 0xfe, !PT ;  /* 0x0000000003007212 */ /* 0x000fca00078efe07 */
[----:B------:R-:W-:-:S04]  /*1090*/  FMUL.FTZ R0, R0, 1 ;  /* 0x3f80000000007820 */ /* 0x000fc80000410000 */
[----:B------:R3:W4:Y:S02]  /*10a0*/  F2F.F64.F32 R48, R0 ;  /* 0x0000000000307310 */ /* 0x0007240000201800 */
[----:B---34-:R-:W-:Y:S05]  /*10b0*/  BRA `(.L_x_7612) ;  /* 0x0000000000b47947 */ /* 0x018fea0003800000 */
.L_x_7624:
[----:B------:R-:W-:-:S09]  /*10c0*/  UISETP.NE.AND UP0, UPT, UR4, 0x1c, UPT ;  /* 0x0000001c0400788c */ /* 0x000fd2000bf05270 */
[----:B------:R-:W-:Y:S05]  /*10d0*/  BRA.U !UP0, `(.L_x_7631) ;  /* 0x0000000108a07547 */ /* 0x000fea000b800000 */
[----:B------:R-:W-:-:S09]  /*10e0*/  UISETP.NE.AND UP0, UPT, UR4, 0x1d, UPT ;  /* 0x0000001d0400788c */ /* 0x000fd2000bf05270 */
[----:B------:R-:W-:Y:S05]  /*10f0*/  BRA.U !UP0, `(.L_x_7632) ;  /* 0x0000000108887547 */ /* 0x000fea000b800000 */
[----:B------:R-:W-:-:S09]  /*1100*/  UISETP.NE.AND UP0, UPT, UR4, 0x2c, UPT ;  /* 0x0000002c0400788c */ /* 0x000fd2000bf05270 */
[----:B------:R-:W-:Y:S05]  /*1110*/  BRA.U !UP0, `(.L_x_7633) ;  /* 0x00000001084c7547 */ /* 0x000fea000b800000 */
.L_x_7611:
        /* <DEDUP_REMOVED lines=16> */
.L_x_7634:
[----:B------:R-:W-:Y:S02]  /*1220*/  CS2R R48, SRZ ;  /* 0x0000000000307805 */ /* 0x000fe4000001ff00 */
[----:B------:R-:W-:Y:S01]  /*1230*/  CS2R R50, SRZ ;  /* 0x0000000000327805 */ /* 0x000fe2000001ff00 */
[----:B------:R-:W-:Y:S06]  /*1240*/  BRA `(.L_x_7612) ;  /* 0x0000000000507947 */ /* 0x000fec0003800000 */
.L_x_7633:
        /* <DEDUP_REMOVED lines=13> */
.L_x_7632:
[----:B------:R-:W2:Y:S01]  /*1320*/  LDG.E.64 R48, desc[UR36][R4.64] ;  /* 0x0000002404307981 */ /* 0x000ea2000c1e1b00 */
[----:B------:R-:W-:Y:S01]  /*1330*/  CS2R R50, SRZ ;  /* 0x0000000000327805 */ /* 0x000fe2000001ff00 */
[----:B--2---:R-:W1:Y:S02]  /*1340*/  I2F.F64.U64 R48, R48 ;  /* 0x0000003000307312 */ /* 0x004e640000301800 */
[----:B-1----:R-:W-:Y:S05]  /*1350*/  BRA `(.L_x_7612) ;  /* 0x00000000000c7947 */ /* 0x002fea0003800000 */
.L_x_7631:
[----:B------:R-:W2:Y:S01]  /*1360*/  LDG.E R4, desc[UR36][R4.64] ;  /* 0x0000002404047981 */ /* 0x000ea2000c1e1900 */
[----:B------:R-:W-:Y:S01]  /*1370*/  CS2R R50, SRZ ;  /* 0x0000000000327805 */ /* 0x000fe2000001ff00 */
[----:B--2---:R1:W2:Y:S06]  /*1380*/  I2F.F64.U32 R48, R4 ;  /* 0x0000000400307312 */ /* 0x0042ac0000201800 */
.L_x_7612:
[----:B------:R-:W-:Y:S05]  /*1390*/  BSYNC.RECONVERGENT B6 ;  /* 0x0000000000067941 */ /* 0x000fea0003800200 */
.L_x_7606:
[----:B01-3--:R-:W0:Y:S01]  /*13a0*/  LDC.64 R4, c[0x0][0x3c8] ;  /* 0x0000f200ff047b82 */ /* 0x00be220000000a00 */
        /* <DEDUP_REMOVED lines=20> */
.L_x_7639:
[----:B------:R-:W3:Y:S01]  /*14f0*/  LDG.E.U8 R4, desc[UR36][R4.64] ;  /* 0x0000002404047981 */ /* 0x000ee2000c1e1100 */
[----:B------:R-:W-:Y:S01]  /*1500*/  CS2R R46, SRZ ;  /* 0x00000000002e7805 */ /* 0x000fe2000001ff00 */
[----:B---3--:R0:W1:Y:S02]  /*1510*/  I2F.F64.U16 R44, R4 ;  /* 0x00000004002c7312 */ /* 0x0080640000101800 */
[----:B01----:R-:W-:Y:S05]  /*1520*/  BRA `(.L_x_7641) ;  /* 0x0000000c00dc7947 */ /* 0x003fea0003800000 */
.L_x_7638:
        /* <DEDUP_REMOVED lines=10> */
.L_x_7643:
[----:B------:R-:W3:Y:S01]  /*15d0*/  LDG.E R4, desc[UR36][R4.64] ;  /* 0x0000002404047981 */ /* 0x000ee2000c1e1900 */
[----:B------:R-:W-:Y:S01]  /*15e0*/  CS2R R46, SRZ ;  /* 0x00000000002e7805 */ /* 0x000fe2000001ff00 */
[----:B---3--:R0:W1:Y:S02]  /*15f0*/  I2F.F64 R44, R4 ;  /* 0x00000004002c7312 */ /* 0x0080640000201c00 */
[----:B01----:R-:W-:Y:S05]  /*1600*/  BRA `(.L_x_7641) ;  /* 0x0000000c00a47947 */ /* 0x003fea0003800000 */
.L_x_7642:
[----:B------:R-:W3:Y:S01]  /*1610*/  LDG.E.U16 R4, desc[UR36][R4.64] ;  /* 0x0000002404047981 */ /* 0x000ee2000c1e1500 */
[----:B------:R-:W-:Y:S01]  /*1620*/  CS2R R46, SRZ ;  /* 0x00000000002e7805 */ /* 0x000fe2000001ff00 */
[----:B---3--:R0:W1:Y:S02]  /*1630*/  I2F.F64.S16 R44, R4 ;  /* 0x00000004002c7312 */ /* 0x0080640000101c00 */
[----:B01----:R-:W-:Y:S05]  /*1640*/  BRA `(.L_x_7641) ;  /* 0x0000000c00947947 */ /* 0x003fea0003800000 */
.L_x_7637:
        /* <DEDUP_REMOVED lines=11> */
.L_x_7645:
[----:B------:R-:W3:Y:S01]  /*1700*/  LDG.E.U16 R0, desc[UR36][R4.64] ;  /* 0x0000002404007981 */ /* 0x000ee2000c1e1500 */
[----:B------:R-:W-:Y:S01]  /*1710*/  CS2R R46, SRZ ;  /* 0x00000000002e7805 */ /* 0x000fe2000001ff00 */
[----:B---3--:R-:W-:-:S05]  /*1720*/  HADD2.F32 R0, -RZ, R0.H0_H0 ;  /* 0x20000000ff007230 */ /* 0x008fca0000004100 */
[----:B------:R-:W-:-:S04]  /*1730*/  FMUL.FTZ R0, R0, 1 ;  /* 0x3f80000000007820 */ /* 0x000fc80000410000 */
[----:B------:R0:W1:Y:S02]  /*1740*/  F2F.F64.F32 R44, R0 ;  /* 0x00000000002c7310 */ /* 0x0000640000201800 */
[----:B01----:R-:W-:Y:S05]  /*1750*/  BRA `(.L_x_7641) ;  /* 0x0000000c00507947 */ /* 0x003fea0003800000 */
.L_x_7644:
        /* <DEDUP_REMOVED lines=16> */
.L_x_7647:
        /* <DEDUP_REMOVED lines=12> */
.L_x_7646:
[----:B------:R4:W5:Y:S01]  /*1920*/  LDG.E.64 R44, desc[UR36][R4.64] ;  /* 0x00000024042c7981 */ /* 0x000962000c1e1b00 */
[----:B------:R-:W-:Y:S01]  /*1930*/  CS2R R46, SRZ ;  /* 0x00000000002e7805 */ /* 0x000fe2000001ff00 */
[----:B------:R-:W-:Y:S06]  /*1940*/  BRA `(.L_x_7641) ;  /* 0x0000000800d47947 */ /* 0x000fec0003800000 */
.L_x_7636:
        /* <DEDUP_REMOVED lines=14> */
.L_x_7650:
[----:B------:R3:W5:Y:S01]  /*1a30*/  LDG.E.128 R44, desc[UR36][R4.64] ;  /* 0x00000024042c7981 */ /* 0x000762000c1e1d00 */
[----:B------:R-:W-:Y:S05]  /*1a40*/  BRA `(.L_x_7641) ;  /* 0x0000000800947947 */ /* 0x000fea0003800000 */
.L_x_7649:
        /* <DEDUP_REMOVED lines=28> */
.L_x_7652:
[----:B------:R-:W3:Y:S01]  /*1c10*/  LDG.E.U8 R4, desc[UR36][R4.64] ;  /* 0x0000002404047981 */ /* 0x000ee2000c1e1100 */
        /* <DEDUP_REMOVED lines=15> */
.L_x_7651:
[----:B------:R-:W3:Y:S01]  /*1d10*/  LDG.E.U16 R0, desc[UR36][R4.64] ;  /* 0x0000002404007981 */ /* 0x000ee2000c1e1500 */
[----:B------:R-:W-:Y:S01]  /*1d20*/  CS2R R46, SRZ ;  /* 0x00000000002e7805 */ /* 0x000fe2000001ff00 */
[----:B---3--:R-:W-:-:S04]  /*1d30*/  IMAD.U32 R0, R0, 0x10000, RZ ;  /* 0x0001000000007824 */ /* 0x008fc800078e00ff */
[----:B------:R-:W-:-:S04]  /*1d40*/  FMUL.FTZ R0, R0, 1 ;  /* 0x3f80000000007820 */ /* 0x000fc80000410000 */
[----:B------:R4:W0:Y:S02]  /*1d50*/  F2F.F64.F32 R44, R0 ;  /* 0x00000000002c7310 */ /* 0x0008240000201800 */
[----:B0---4-:R-:W-:Y:S05]  /*1d60*/  BRA `(.L_x_7641) ;  /* 0x0000000400cc7947 */ /* 0x011fea0003800000 */
.L_x_7648:
        /* <DEDUP_REMOVED lines=12> */
.L_x_7655:
        /* <DEDUP_REMOVED lines=22> */
.L_x_7657:
[----:B------:R-:W-:Y:S05]  /*1f90*/  BSYNC.RECONVERGENT B0 ;  /* 0x0000000000007941 */ /* 0x000fea0003800200 */
.L_x_7656:
[----:B------:R-:W-:Y:S01]  /*1fa0*/  IMAD.SHL.U32 R0, R0, 0x100000, RZ ;  /* 0x0010000000007824 */ /* 0x000fe200078e00ff */
[----:B------:R-:W-:-:S04]  /*1fb0*/  LEA R3, R3, 0x3b800000, 0x17 ;  /* 0x3b80000003037811 */ /* 0x000fc800078eb8ff */
[----:B------:R-:W-:-:S05]  /*1fc0*/  LOP3.LUT R0, R3, R0, R7, 0xfe, !PT ;  /* 0x0000000003007212 */ /* 0x000fca00078efe07 */
[----:B------:R-:W-:-:S04]  /*1fd0*/  FMUL.FTZ R0, R0, 1 ;  /* 0x3f80000000007820 */ /* 0x000fc80000410000 */
[----:B------:R3:W4:Y:S02]  /*1fe0*/  F2F.F64.F32 R44, R0 ;  /* 0x00000000002c7310 */ /* 0x0007240000201800 */
[----:B---34-:R-:W-:Y:S05]  /*1ff0*/  BRA `(.L_x_7641) ;  /* 0x0000000400287947 */ /* 0x018fea0003800000 */
.L_x_7654:
        /* <DEDUP_REMOVED lines=22> */
.L_x_7659:
[----:B------:R-:W-:Y:S05]  /*2160*/  BSYNC.RECONVERGENT B0 ;  /* 0x0000000000007941 */ /* 0x000fea0003800200 */
.L_x_7658:
[----:B------:R-:W-:Y:S01]  /*2170*/  IMAD.SHL.U32 R0, R0, 0x200000, RZ ;  /* 0x0020000000007824 */ /* 0x000fe200078e00ff */
[----:B------:R-:W-:-:S04]  /*2180*/  LEA R3, R3, 0x37800000, 0x17 ;  /* 0x3780000003037811 */ /* 0x000fc800078eb8ff */
[----:B------:R-:W-:-:S05]  /*2190*/  LOP3.LUT R0, R3, R0, R7, 0xfe, !PT ;  /* 0x0000000003007212 */ /* 0x000fca00078efe07 */
[----:B------:R-:W-:-:S04]  /*21a0*/  FMUL.FTZ R0, R0, 1 ;  /* 0x3f80000000007820 */ /* 0x000fc80000410000 */
[----:B------:R3:W4:Y:S02]  /*21b0*/  F2F.F64.F32 R44, R0 ;  /* 0x00000000002c7310 */ /* 0x0007240000201800 */
[----:B---34-:R-:W-:Y:S05]  /*21c0*/  BRA `(.L_x_7641) ;  /* 0x0000000000b47947 */ /* 0x018fea0003800000 */
.L_x_7653:
[----:B------:R-:W-:-:S09]  /*21d0*/  UISETP.NE.AND UP0, UPT, UR4, 0x1c, UPT ;  /* 0x0000001c0400788c */ /* 0x000fd2000bf05270 */
[----:B------:R-:W-:Y:S05]  /*21e0*/  BRA.U !UP0, `(.L_x_7660) ;  /* 0x0000000108a07547 */ /* 0x000fea000b800000 */
[----:B------:R-:W-:-:S09]  /*21f0*/  UISETP.NE.AND UP0, UPT, UR4, 0x1d, UPT ;  /* 0x0000001d0400788c */ /* 0x000fd2000bf05270 */
[----:B------:R-:W-:Y:S05]  /*2200*/  BRA.U !UP0, `(.L_x_7661) ;  /* 0x0000000108887547 */ /* 0x000fea000b800000 */
[----:B------:R-:W-:-:S09]  /*2210*/  UISETP.NE.AND UP0, UPT, UR4, 0x2c, UPT ;  /* 0x0000002c0400788c */ /* 0x000fd2000bf05270 */
[----:B------:R-:W-:Y:S05]  /*2220*/  BRA.U !UP0, `(.L_x_7662) ;  /* 0x00000001084c7547 */ /* 0x000fea000b800000 */
.L_x_7640:
[----:B------:R-:W-:Y:S01]  /*2230*/  MOV R0, 0x228 ;  /* 0x0000022800007802 */ /* 0x000fe20000000f00 */
[----:B------:R-:W0:Y:S01]  /*2240*/  LDCU.64 UR4, c[0x4][0x218] ;  /* 0x01004300ff0477ac */ /* 0x000e220008000a00 */
[----:B------:R-:W-:Y:S02]  /*2250*/  IMAD.MOV.U32 R8, RZ, RZ, 0x4e ;  /* 0x0000004eff087424 */ /* 0x000fe400078e00ff */
[----:B------:R1:W3:Y:S01]  /*2260*/  LDC.64 R14, c[0x4][R0] ;  /* 0x01000000000e7b82 */ /* 0x0002e20000000a00 */
[----:B------:R-:W4:Y:S01]  /*2270*/  LDCU.64 UR6, c[0x4][0x220] ;  /* 0x01004400ff0677ac */ /* 0x000f220008000a00 */
[----:B------:R-:W-:Y:S02]  /*2280*/  IMAD.MOV.U32 R12, RZ, RZ, 0x1 ;  /* 0x00000001ff0c7424 */ /* 0x000fe400078e00ff */
[----:B------:R-:W-:Y:S01]  /*2290*/  IMAD.MOV.U32 R13, RZ, RZ, RZ ;  /* 0x000000ffff0d7224 */ /* 0x000fe200078e00ff */
[----:B------:R-:W2:Y:S01]  /*22a0*/  LDCU.64 UR8, c[0x4][0x80] ;  /* 0x01001000ff0877ac */ /* 0x000ea20008000a00 */
[----:B0-----:R-:W-:-:S02]  /*22b0*/  IMAD.U32 R4, RZ, RZ, UR4 ;  /* 0x00000004ff047e24 */ /* 0x001fc4000f8e00ff */
[----:B------:R-:W-:Y:S02]  /*22c0*/  IMAD.U32 R5, RZ, RZ, UR5 ;  /* 0x00000005ff057e24 */ /* 0x000fe4000f8e00ff */
[----:B----4-:R-:W-:Y:S02]  /*22d0*/  IMAD.U32 R6, RZ, RZ, UR6 ;  /* 0x00000006ff067e24 */ /* 0x010fe4000f8e00ff */
[----:B------:R-:W-:Y:S02]  /*22e0*/  IMAD.U32 R7, RZ, RZ, UR7 ;  /* 0x00000007ff077e24 */ /* 0x000fe4000f8e00ff */
[----:B--2---:R-:W-:Y:S02]  /*22f0*/  IMAD.U32 R10, RZ, RZ, UR8 ;  /* 0x00000008ff0a7e24 */ /* 0x004fe4000f8e00ff */
[----:B-1----:R-:W-:-:S07]  /*2300*/  IMAD.U32 R11, RZ, RZ, UR9 ;  /* 0x00000009ff0b7e24 */ /* 0x002fce000f8e00ff */
[----:B------:R-:W-:-:S07]  /*2310*/  LEPC R20, `(.L_x_7663) ;  /* 0x000000001014794e */ /* 0x000fce0000000000 */
[----:B---3-5:R-:W-:Y:S05]  /*2320*/  CALL.ABS.NOINC R14 ;  /* 0x000000000e007343 */ /* 0x028fea0003c00000 */
.L_x_7663:
[----:B------:R-:W-:Y:S02]  /*2330*/  CS2R R44, SRZ ;  /* 0x00000000002c7805 */ /* 0x000fe4000001ff00 */
[----:B------:R-:W-:Y:S01]  /*2340*/  CS2R R46, SRZ ;  /* 0x00000000002e7805 */ /* 0x000fe2000001ff00 */
[----:B------:R-:W-:Y:S06]  /*2350*/  BRA `(.L_x_7641) ;  /* 0x0000000000507947 */ /* 0x000fec0003800000 */
.L_x_7662:
[----:B------:R-:W3:Y:S01]  /*2360*/  LDG.E.U8 R0, desc[UR36][R4.64] ;  /* 0x0000002404007981 */ /* 0x000ee2000c1e1100 */
[----:B------:R-:W-:Y:S01]  /*2370*/  CS2R R46, SRZ ;  /* 0x00000000002e7805 */ /* 0x000fe2000001ff00 */
[----:B------:R-:W-:Y:S02]  /*2380*/  IMAD.MOV.U32 R44, RZ, RZ, 0x0 ;  /* 0x00000000ff2c7424 */ /* 0x000fe400078e00ff */
[----:B------:R-:W-:Y:S01]  /*2390*/  IMAD.MOV.U32 R45, RZ, RZ, 0x38000000 ;  /* 0x38000000ff2d7424 */ /* 0x000fe200078e00ff */
[----:B---3--:R-:W-:-:S13]  /*23a0*/  ISETP.NE.AND P0, PT, R0, RZ, PT ;  /* 0x000000ff0000720c */ /* 0x008fda0003f05270 */
        /* <DEDUP_REMOVED lines=8> */
.L_x_7661:
[----:B------:R-:W3:Y:S01]  /*2430*/  LDG.E.64 R44, desc[UR36][R4.64] ;  /* 0x00000024042c7981 */ /* 0x000ee2000c1e1b00 */
[----:B------:R-:W-:Y:S01]  /*2440*/  CS2R R46, SRZ ;  /* 0x00000000002e7805 */ /* 0x000fe2000001ff00 */
[----:B---3--:R-:W0:Y:S02]  /*2450*/  I2F.F64.U64 R44, R44 ;  /* 0x0000002c002c7312 */ /* 0x008e240000301800 */
[----:B0-----:R-:W-:Y:S05]  /*2460*/  BRA `(.L_x_7641) ;  /* 0x00000000000c7947 */ /* 0x001fea0003800000 */
.L_x_7660:
[----:B------:R-:W3:Y:S01]  /*2470*/  LDG.E R4, desc[UR36][R4.64] ;  /* 0x0000002404047981 */ /* 0x000ee2000c1e1900 */
[----:B------:R-:W-:Y:S01]  /*2480*/  CS2R R46, SRZ ;  /* 0x00000000002e7805 */ /* 0x000fe2000001ff00 */
[----:B---3--:R0:W1:Y:S06]  /*2490*/  I2F.F64.U32 R44, R4 ;  /* 0x00000004002c7312 */ /* 0x00806c0000201800 */
.L_x_7641:
[----:B------:R-:W-:Y:S05]  /*24a0*/  BSYNC.RECONVERGENT B6 ;  /* 0x0000000000067941 */ /* 0x000fea0003800200 */
.L_x_7635:
[----:B------:R-:W-:-:S07]  /*24b0*/  VIADD R23, R23, 0x80 ;  /* 0x0000008017177836 */ /* 0x000fce0000000000 */
.L_x_7604:
[----:B------:R-:W-:Y:S05]  /*24c0*/  BSYNC.RECONVERGENT B7 ;  /* 0x0000000000077941 */ /* 0x000fea0003800200 */
.L_x_7603:
[----:B------:R-:W-:Y:S01]  /*24d0*/  ISETP.GE.AND P0, PT, R23, R16, PT ;  /* 0x000000101700720c */ /* 0x000fe20003f06270 */
[----:B------:R-:W-:Y:S01]  /*24e0*/  BSSY.RECONVERGENT B7, `(.L_x_7664) ;  /* 0x0000242000077945 */ /* 0x000fe20003800200 */
[----:B------:R-:W-:Y:S02]  /*24f0*/  CS2R R42, SRZ ;  /* 0x00000000002a7805 */ /* 0x000fe4000001ff00 */
[----:B------:R-:W-:Y:S02]  /*2500*/  CS2R R40, SRZ ;  /* 0x0000000000287805 */ /* 0x000fe4000001ff00 */
[----:B------:R-:W-:Y:S02]  /*2510*/  CS2R R38, SRZ ;  /* 0x0000000000267805 */ /* 0x000fe4000001ff00 */
[----:B------:R-:W-:-:S05]  /*2520*/  CS2R R36, SRZ ;  /* 0x0000000000247805 */ /* 0x000fca000001ff00 */
[----:B------:R-:W-:Y:S05]  /*2530*/  @P0 BRA `(.L_x_7665) ;  /* 0x0000002000f00947 */ /* 0x000fea0003800000 */
[----:B------:R-:W-:Y:S01]  /*2540*/  IMAD.MOV.U32 R3, RZ, RZ, 0x1 ;  /* 0x00000001ff037424 */ /* 0x000fe200078e00ff */
[----:B------:R-:W-:Y:S01]  /*2550*/  LOP3.LUT R0, R2, 0xff, RZ, 0xc0, !PT ;  /* 0x000000ff02007812 */ /* 0x000fe200078ec0ff */
[----:B------:R-:W-:Y:S01]  /*2560*/  IMAD R17, R22, 0x200, R23 ;  /* 0x0000020016117824 */ /* 0x000fe200078e0217 */
[----:B------:R-:W-:Y:S02]  /*2570*/  ISETP.LE.U32.AND P1, PT, R2, 0x2c, PT ;  /* 0x0000002c0200780c */ /* 0x000fe40003f23070 */
[CC--:B0--34-:R-:W-:Y:S02]  /*2580*/  SHF.L.U32 R4, R3.reuse, R0.reuse, RZ ;  /* 0x0000000003047219 */ /* 0x0d9fe400000006ff */
[----:B------:R-:W-:Y:S02]  /*2590*/  SHF.L.U64.HI R0, R3, R0, RZ ;  /* 0x0000000003007219 */ /* 0x000fe400000102ff */
[----:B------:R-:W-:-:S04]  /*25a0*/  LOP3.LUT P0, RZ, R4, 0x3f808fff, RZ, 0xc0, !PT ;  /* 0x3f808fff04ff7812 */ /* 0x000fc8000780c0ff */
[----:B------:R-:W-:-:S13]  /*25b0*/  LOP3.LUT P0, RZ, R0, 0x1000, RZ, 0xc0, P0 ;  /* 0x0000100000ff7812 */ /* 0x000fda000000c0ff */
[----:B------:R-:W-:Y:S05]  /*25c0*/  @P0 BRA P1, `(.L_x_7666) ;  /* 0x0000000000400947 */ /* 0x000fea0000800000 */
[----:B------:R-:W-:Y:S01]  /*25d0*/  MOV R0, 0x228 ;  /* 0x0000022800007802 */ /* 0x000fe20000000f00 */
[----:B------:R-:W0:Y:S01]  /*25e0*/  LDCU.64 UR4, c[0x4][0x218] ;  /* 0x01004300ff0477ac */ /* 0x000e220008000a00 */
[----:B------:R-:W-:Y:S02]  /*25f0*/  IMAD.MOV.U32 R8, RZ, RZ, 0x4e ;  /* 0x0000004eff087424 */ /* 0x000fe400078e00ff */
[----:B------:R3:W4:Y:S01]  /*2600*/  LDC.64 R14, c[0x4][R0] ;  /* 0x01000000000e7b82 */ /* 0x0007220000000a00 */
[----:B------:R-:W1:Y:S01]  /*2610*/  LDCU.64 UR6, c[0x4][0x220] ;  /* 0x01004400ff0677ac */ /* 0x000e620008000a00 */
[----:B------:R-:W-:Y:S02]  /*2620*/  IMAD.MOV.U32 R12, RZ, RZ, 0x1 ;  /* 0x00000001ff0c7424 */ /* 0x000fe400078e00ff */
[----:B------:R-:W-:Y:S01]  /*2630*/  IMAD.MOV.U32 R13, RZ, RZ, RZ ;  /* 0x000000ffff0d7224 */ /* 0x000fe200078e00ff */
[----:B------:R-:W2:Y:S01]  /*2640*/  LDCU.64 UR8, c[0x4][0x80] ;  /* 0x01001000ff0877ac */ /* 0x000ea20008000a00 */
[----:B0-----:R-:W-:-:S02]  /*2650*/  IMAD.U32 R4, RZ, RZ, UR4 ;  /* 0x00000004ff047e24 */ /* 0x001fc4000f8e00ff */
[----:B------:R-:W-:Y:S02]  /*2660*/  IMAD.U32 R5, RZ, RZ, UR5 ;  /* 0x00000005ff057e24 */ /* 0x000fe4000f8e00ff */
[----:B-1----:R-:W-:Y:S02]  /*2670*/  IMAD.U32 R6, RZ, RZ, UR6 ;  /* 0x00000006ff067e24 */ /* 0x002fe4000f8e00ff */
[----:B------:R-:W-:Y:S02]  /*2680*/  IMAD.U32 R7, RZ, RZ, UR7 ;  /* 0x00000007ff077e24 */ /* 0x000fe4000f8e00ff */
[----:B--2---:R-:W-:Y:S02]  /*2690*/  IMAD.U32 R10, RZ, RZ, UR8 ;  /* 0x00000008ff0a7e24 */ /* 0x004fe4000f8e00ff */
[----:B---3--:R-:W-:-:S07]  /*26a0*/  IMAD.U32 R11, RZ, RZ, UR9 ;  /* 0x00000009ff0b7e24 */ /* 0x008fce000f8e00ff */
[----:B------:R-:W-:-:S07]  /*26b0*/  LEPC R20, `(.L_x_7666) ;  /* 0x000000001014794e */ /* 0x000fce0000000000 */
[----:B----45:R-:W-:Y:S05]  /*26c0*/  CALL.ABS.NOINC R14 ;  /* 0x000000000e007343 */ /* 0x030fea0003c00000 */
.L_x_7666:
[----:B------:R-:W0:Y:S01]  /*26d0*/  LDC.64 R4, c[0x0][0x3c0] ;  /* 0x0000f000ff047b82 */ /* 0x000e220000000a00 */
[----:B------:R-:W3:Y:S01]  /*26e0*/  LDCU UR5, c[0x0][0x3dc] ;  /* 0x00007b80ff0577ac */ /* 0x000ee20008000800 */
[----:B------:R-:W-:Y:S01]  /*26f0*/  BSSY.RECONVERGENT B6, `(.L_x_7667) ;  /* 0x000010e000067945 */ /* 0x000fe20003800200 */
[----:B------:R-:W-:-:S04]  /*2700*/  UPRMT UR4, UR39, 0x9910, URZ ;  /* 0x0000991027047896 */ /* 0x000fc800080000ff */
[----:B------:R-:W-:Y:S01]  /*2710*/  UISETP.GT.AND UP0, UPT, UR4, 0x9, UPT ;  /* 0x000000090400788c */ /* 0x000fe2000bf04270 */
[----:B---3--:R-:W-:-:S05]  /*2720*/  IMAD R3, R17, UR5, RZ ;  /* 0x0000000511037c24 */ /* 0x008fca000f8e02ff */
        /* <DEDUP_REMOVED lines=13> */
[----:B---3--:R0:W3:Y:S02]  /*2800*/  I2F.F64.S16 R40, R4 ;  /* 0x0000000400287312 */ /* 0x0080e40000101c00 */
[----:B0--3--:R-:W-:Y:S05]  /*2810*/  BRA `(.L_x_7673) ;  /* 0x0000000c00ec7947 */ /* 0x009fea0003800000 */
.L_x_7671:
[----:B------:R-:W3:Y:S01]  /*2820*/  LDG.E.U8 R4, desc[UR36][R4.64] ;  /* 0x0000002404047981 */ /* 0x000ee2000c1e1100 */
[----:B------:R-:W-:Y:S01]  /*2830*/  CS2R R42, SRZ ;  /* 0x00000000002a7805 */ /* 0x000fe2000001ff00 */
[----:B---3--:R0:W3:Y:S02]  /*2840*/  I2F.F64.U16 R40, R4 ;  /* 0x0000000400287312 */ /* 0x0080e40000101800 */
[----:B0--3--:R-:W-:Y:S05]  /*2850*/  BRA `(.L_x_7673) ;  /* 0x0000000c00dc7947 */ /* 0x009fea0003800000 */
.L_x_7670:
        /* <DEDUP_REMOVED lines=10> */
.L_x_7675:
[----:B------:R-:W3:Y:S01]  /*2900*/  LDG.E R4, desc[UR36][R4.64] ;  /* 0x0000002404047981 */ /* 0x000ee2000c1e1900 */
[----:B------:R-:W-:Y:S01]  /*2910*/  CS2R R42, SRZ ;  /* 0x00000000002a7805 */ /* 0x000fe2000001ff00 */
[----:B---3--:R0:W3:Y:S02]  /*2920*/  I2F.F64 R40, R4 ;  /* 0x0000000400287312 */ /* 0x0080e40000201c00 */
[----:B0--3--:R-:W-:Y:S05]  /*2930*/  BRA `(.L_x_7673) ;  /* 0x0000000c00a47947 */ /* 0x009fea0003800000 */
.L_x_7674:
[----:B------:R-:W3:Y:S01]  /*2940*/  LDG.E.U16 R4, desc[UR36][R4.64] ;  /* 0x0000002404047981 */ /* 0x000ee2000c1e1500 */
[----:B------:R-:W-:Y:S01]  /*2950*/  CS2R R42, SRZ ;  /* 0x00000000002a7805 */ /* 0x000fe2000001ff00 */
[----:B---3--:R0:W3:Y:S02]  /*2960*/  I2F.F64.S16 R40, R4 ;  /* 0x0000000400287312 */ /* 0x0080e40000101c00 */
[----:B0--3--:R-:W-:Y:S05]  /*2970*/  BRA `(.L_x_7673) ;  /* 0x0000000c00947947 */ /* 0x009fea0003800000 */
.L_x_7669:
        /* <DEDUP_REMOVED lines=11> */
.L_x_7677:
[----:B------:R-:W3:Y:S01]  /*2a30*/  LDG.E.U16 R0, desc[UR36][R4.64] ;  /* 0x0000002404007981 */ /* 0x000ee2000c1e1500 */
[----:B------:R-:W-:Y:S01]  /*2a40*/  CS2R R42, SRZ ;  /* 0x00000000002a7805 */ /* 0x000fe2000001ff00 */
[----:B---3--:R-:W-:-:S05]  /*2a50*/  HADD2.F32 R0, -RZ, R0.H0_H0 ;  /* 0x20000000ff007230 */ /* 0x008fca0000004100 */
[----:B------:R-:W-:-:S04]  /*2a60*/  FMUL.FTZ R0, R0, 1 ;  /* 0x3f80000000007820 */ /* 0x000fc80000410000 */
[----:B------:R0:W3:Y:S02]  /*2a70*/  F2F.F64.F32 R40, R0 ;  /* 0x0000000000287310 */ /* 0x0000e40000201800 */
[----:B0--3--:R-:W-:Y:S05]  /*2a80*/  BRA `(.L_x_7673) ;  /* 0x0000000c00507947 */ /* 0x009fea0003800000 */
.L_x_7676:
        /* <DEDUP_REMOVED lines=16> */
.L_x_7679:
        /* <DEDUP_REMOVED lines=12> */
.L_x_7678:
[----:B------:R0:W5:Y:S01]  /*2c50*/  LDG.E.64 R40, desc[UR36][R4.64] ;  /* 0x0000002404287981 */ /* 0x000162000c1e1b00 */
[----:B------:R-:W-:Y:S01]  /*2c60*/  CS2R R42, SRZ ;  /* 0x00000000002a7805 */ /* 0x000fe2000001ff00 */
[----:B------:R-:W-:Y:S06]  /*2c70*/  BRA `(.L_x_7673) ;  /* 0x0000000800d47947 */ /* 0x000fec0003800000 */
.L_x_7668:
        /* <DEDUP_REMOVED lines=14> */
.L_x_7682:
[----:B------:R4:W5:Y:S01]  /*2d60*/  LDG.E.128 R40, desc[UR36][R4.64] ;  /* 0x0000002404287981 */ /* 0x000962000c1e1d00 */
[----:B------:R-:W-:Y:S05]  /*2d70*/  BRA `(.L_x_7673) ;  /* 0x0000000800947947 */ /* 0x000fea0003800000 */
.L_x_7681:
        /* <DEDUP_REMOVED lines=27> */
[----:B0--3--:R-:W-:Y:S05]  /*2f30*/  BRA `(.L_x_7673) ;  /* 0x0000000800247947 */ /* 0x009fea0003800000 */
.L_x_7684:
        /* <DEDUP_REMOVED lines=15> */
[----:B0--3--:R-:W-:Y:S05]  /*3030*/  BRA `(.L_x_7673) ;  /* 0x0000000400e47947 */ /* 0x009fea0003800000 */
.L_x_7683:
[----:B------:R-:W3:Y:S01]  /*3040*/  LDG.E.U16 R0, desc[UR36][R4.64] ;  /* 0x0000002404007981 */ /* 0x000ee2000c1e1500 */
[----:B------:R-:W-:Y:S01]  /*3050*/  CS2R R42, SRZ ;  /* 0x00000000002a7805 */ /* 0x000fe2000001ff00 */
[----:B---3--:R-:W-:-:S04]  /*3060*/  IMAD.U32 R0, R0, 0x10000, RZ ;  /* 0x0001000000007824 */ /* 0x008fc800078e00ff */
[----:B------:R-:W-:-:S04]  /*3070*/  FMUL.FTZ R0, R0, 1 ;  /* 0x3f80000000007820 */ /* 0x000fc80000410000 */
[----:B------:R0:W3:Y:S02]  /*3080*/  F2F.F64.F32 R40, R0 ;  /* 0x0000000000287310 */ /* 0x0000e40000201800 */
[----:B0--3--:R-:W-:Y:S05]  /*3090*/  BRA `(.L_x_7673) ;  /* 0x0000000400cc7947 */ /* 0x009fea0003800000 */
.L_x_7680:
        /* <DEDUP_REMOVED lines=10> */
[----:B---3--:R4:W0:Y:S02]  /*3140*/  I2F.F64.U16 R40, R4 ;  /* 0x0000000400287312 */ /* 0x0088240000101800 */
[----:B0---4-:R-:W-:Y:S05]  /*3150*/  BRA `(.L_x_7673) ;  /* 0x00000004009c7947 */ /* 0x011fea0003800000 */
.L_x_7687:
        /* <DEDUP_REMOVED lines=22> */
.L_x_7689:
[----:B------:R-:W-:Y:S05]  /*32c0*/  BSYNC.RECONVERGENT B0 ;  /* 0x0000000000007941 */ /* 0x000fea0003800200 */
.L_x_7688:
[----:B------:R-:W-:Y:S01]  /*32d0*/  IMAD.SHL.U32 R0, R0, 0x100000, RZ ;  /* 0x0010000000007824 */ /* 0x000fe200078e00ff */
[----:B------:R-:W-:-:S04]  /*32e0*/  LEA R3, R3, 0x3b800000, 0x17 ;  /* 0x3b80000003037811 */ /* 0x000fc800078eb8ff */
[----:B------:R-:W-:-:S05]  /*32f0*/  LOP3.LUT R0, R3, R0, R7, 0xfe, !PT ;  /* 0x0000000003007212 */ /* 0x000fca00078efe07 */
[----:B------:R-:W-:-:S04]  /*3300*/  FMUL.FTZ R0, R0, 1 ;  /* 0x3f80000000007820 */ /* 0x000fc80000410000 */
[----:B------:R4:W0:Y:S02]  /*3310*/  F2F.F64.F32 R40, R0 ;  /* 0x0000000000287310 */ /* 0x0008240000201800 */
[----:B0---4-:R-:W-:Y:S05]  /*3320*/  BRA `(.L_x_7673) ;  /* 0x0000000400287947 */ /* 0x011fea0003800000 */
.L_x_7686:
        /* <DEDUP_REMOVED lines=22> */
.L_x_7691:
[----:B------:R-:W-:Y:S05]  /*3490*/  BSYNC.RECONVERGENT B0 ;  /* 0x0000000000007941 */ /* 0x000fea0003800200 */
.L_x_7690:
[----:B------:R-:W-:Y:S01]  /*34a0*/  IMAD.SHL.U32 R0, R0, 0x200000, RZ ;  /* 0x0020000000007824 */ /* 0x000fe200078e00ff */
[----:B------:R-:W-:-:S04]  /*34b0*/  LEA R3, R3, 0x37800000, 0x17 ;  /* 0x3780000003037811 */ /* 0x000fc800078eb8ff */
[----:B------:R-:W-:-:S05]  /*34c0*/  LOP3.LUT R0, R3, R0, R7, 0xfe, !PT ;  /* 0x0000000003007212 */ /* 0x000fca00078efe07 */
[----:B------:R-:W-:-:S04]  /*34d0*/  FMUL.FTZ R0, R0, 1 ;  /* 0x3f80000000007820 */ /* 0x000fc80000410000 */
[----:B------:R4:W0:Y:S02]  /*34e0*/  F2F.F64.F32 R40, R0 ;  /* 0x0000000000287310 */ /* 0x0008240000201800 */
[----:B0---4-:R-:W-:Y:S05]  /*34f0*/  BRA `(.L_x_7673) ;  /* 0x0000000000b47947 */ /* 0x011fea0003800000 */
.L_x_7685:
        /* <DEDUP_REMOVED lines=17> */
[----:B------:R0:W3:Y:S02]  /*3610*/  @P0 F2F.F64.F32 R40, R0 ;  /* 0x0000000000280310 */ /* 0x0000e40000201800 */
[----:B0--3--:R-:W-:Y:S05]  /*3620*/  BRA `(.L_x_7673) ;  /* 0x0000000000687947 */ /* 0x009fea0003800000 */
.L_x_7672:
        /* <DEDUP_REMOVED lines=16> */
.L_x_7694:
[----:B------:R-:W-:Y:S02]  /*3730*/  CS2R R40, SRZ ;  /* 0x0000000000287805 */ /* 0x000fe4000001ff00 */
[----:B------:R-:W-:Y:S01]  /*3740*/  CS2R R42, SRZ ;  /* 0x00000000002a7805 */ /* 0x000fe2000001ff00 */
[----:B------:R-:W-:Y:S06]  /*3750*/  BRA `(.L_x_7673) ;  /* 0x00000000001c7947 */ /* 0x000fec0003800000 */
.L_x_7693:
[----:B------:R-:W3:Y:S01]  /*3760*/  LDG.E.64 R40, desc[UR36][R4.64] ;  /* 0x0000002404287981 */ /* 0x000ee2000c1e1b00 */
[----:B------:R-:W-:Y:S01]  /*3770*/  CS2R R42, SRZ ;  /* 0x00000000002a7805 */ /* 0x000fe2000001ff00 */
[----:B---3--:R-:W0:Y:S02]  /*3780*/  I2F.F64.U64 R40, R40 ;  /* 0x0000002800287312 */ /* 0x008e240000301800 */
[----:B0-----:R-:W-:Y:S05]  /*3790*/  BRA `(.L_x_7673) ;  /* 0x00000000000c7947 */ /* 0x001fea0003800000 */
.L_x_7692:
[----:B------:R-:W3:Y:S01]  /*37a0*/  LDG.E R4, desc[UR36][R4.64] ;  /* 0x0000002404047981 */ /* 0x000ee2000c1e1900 */
[----:B------:R-:W-:Y:S01]  /*37b0*/  CS2R R42, SRZ ;  /* 0x00000000002a7805 */ /* 0x000fe2000001ff00 */
[----:B---3--:R0:W3:Y:S06]  /*37c0*/  I2F.F64.U32 R40, R4 ;  /* 0x0000000400287312 */ /* 0x0080ec0000201800 */
.L_x_7673:
[----:B------:R-:W-:Y:S05]  /*37d0*/  BSYNC.RECONVERGENT B6 ;  /* 0x0000000000067941 */ /* 0x000fea0003800200 */
.L_x_7667:
        /* <DEDUP_REMOVED lines=21> */
.L_x_7699:
[----:B------:R-:W4:Y:S01]  /*3930*/  LDG.E.U8 R4, desc[UR36][R4.64] ;  /* 0x0000002404047981 */ /* 0x000f22000c1e1100 */
[----:B------:R-:W-:Y:S01]  /*3940*/  CS2R R38, SRZ ;  /* 0x0000000000267805 */ /* 0x000fe2000001ff00 */
[----:B----4-:R0:W4:Y:S02]  /*3950*/  I2F.F64.U16 R36, R4 ;  /* 0x0000000400247312 */ /* 0x0101240000101800 */
[----:B0---4-:R-:W-:Y:S05]  /*3960*/  BRA `(.L_x_7701) ;  /* 0x0000000c00dc7947 */ /* 0x011fea0003800000 */
.L_x_7698:
        /* <DEDUP_REMOVED lines=10> */
.L_x_7703:
[----:B------:R-:W4:Y:S01]  /*3a10*/  LDG.E R4, desc[UR36][R4.64] ;  /* 0x0000002404047981 */ /* 0x000f22000c1e1900 */
[----:B------:R-:W-:Y:S01]  /*3a20*/  CS2R R38, SRZ ;  /* 0x0000000000267805 */ /* 0x000fe2000001ff00 */
[----:B----4-:R0:W4:Y:S02]  /*3a30*/  I2F.F64 R36, R4 ;  /* 0x0000000400247312 */ /* 0x0101240000201c00 */
[----:B0---4-:R-:W-:Y:S05]  /*3a40*/  BRA `(.L_x_7701) ;  /* 0x0000000c00a47947 */ /* 0x011fea0003800000 */
.L_x_7702:
[----:B------:R-:W4:Y:S01]  /*3a50*/  LDG.E.U16 R4, desc[UR36][R4.64] ;  /* 0x0000002404047981 */ /* 0x000f22000c1e1500 */
[----:B------:R-:W-:Y:S01]  /*3a60*/  CS2R R38, SRZ ;  /* 0x0000000000267805 */ /* 0x000fe2000001ff00 */
[----:B----4-:R0:W4:Y:S02]  /*3a70*/  I2F.F64.S16 R36, R4 ;  /* 0x0000000400247312 */ /* 0x0101240000101c00 */
[----:B0---4-:R-:W-:Y:S05]  /*3a80*/  BRA `(.L_x_7701) ;  /* 0x0000000c00947947 */ /* 0x011fea0003800000 */
.L_x_7697:
        /* <DEDUP_REMOVED lines=11> */
.L_x_7705:
[----:B------:R-:W4:Y:S01]  /*3b40*/  LDG.E.U16 R0, desc[UR36][R4.64] ;  /* 0x0000002404007981 */ /* 0x000f22000c1e1500 */
[----:B------:R-:W-:Y:S01]  /*3b50*/  CS2R R38, SRZ ;  /* 0x0000000000267805 */ /* 0x000fe2000001ff00 */
[----:B----4-:R-:W-:-:S05]  /*3b60*/  HADD2.F32 R0, -RZ, R0.H0_H0 ;  /* 0x20000000ff007230 */ /* 0x010fca0000004100 */
[----:B------:R-:W-:-:S04]  /*3b70*/  FMUL.FTZ R0, R0, 1 ;  /* 0x3f80000000007820 */ /* 0x000fc80000410000 */
[----:B------:R4:W0:Y:S02]  /*3b80*/  F2F.F64.F32 R36, R0 ;  /* 0x0000000000247310 */ /* 0x0008240000201800 */
[----:B0---4-:R-:W-:Y:S05]  /*3b90*/  BRA `(.L_x_7701) ;  /* 0x0000000c00507947 */ /* 0x011fea0003800000 */
.L_x_7704:
        /* <DEDUP_REMOVED lines=16> */
.L_x_7707:
        /* <DEDUP_REMOVED lines=12> */
.L_x_7706:
[----:B------:R0:W5:Y:S01]  /*3d60*/  LDG.E.64 R36, desc[UR36][R4.64] ;  /* 0x0000002404247981 */ /* 0x000162000c1e1b00 */
[----:B------:R-:W-:Y:S01]  /*3d70*/  CS2R R38, SRZ ;  /* 0x0000000000267805 */ /* 0x000fe2000001ff00 */
[----:B------:R-:W-:Y:S06]  /*3d80*/  BRA `(.L_x_7701) ;  /* 0x0000000800d47947 */ /* 0x000fec0003800000 */
.L_x_7696:
        /* <DEDUP_REMOVED lines=14> */
.L_x_7710:
[----:B------:R0:W5:Y:S01]  /*3e70*/  LDG.E.128 R36, desc[UR36][R4.64] ;  /* 0x0000002404247981 */ /* 0x000162000c1e1d00 */
[----:B------:R-:W-:Y:S05]  /*3e80*/  BRA `(.L_x_7701) ;  /* 0x0000000800947947 */ /* 0x000fea0003800000 */
.L_x_7709:
        /* <DEDUP_REMOVED lines=28> */
.L_x_7712:
        /* <DEDUP_REMOVED lines=16> */
.L_x_7711:
[----:B------:R-:W4:Y:S01]  /*4150*/  LDG.E.U16 R0, desc[UR36][R4.64] ;  /* 0x0000002404007981 */ /* 0x000f22000c1e1500 */
[----:B------:R-:W-:Y:S01]  /*4160*/  CS2R R38, SRZ ;  /* 0x0000000000267805 */ /* 0x000fe2000001ff00 */
[----:B----4-:R-:W-:-:S04]  /*4170*/  IMAD.U32 R0, R0, 0x10000, RZ ;  /* 0x0001000000007824 */ /* 0x010fc800078e00ff */
[----:B------:R-:W-:-:S04]  /*4180*/  FMUL.FTZ R0, R0, 1 ;  /* 0x3f80000000007820 */ /* 0x000fc80000410000 */
[----:B------:R0:W4:Y:S02]  /*4190*/  F2F.F64.F32 R36, R0 ;  /* 0x0000000000247310 */ /* 0x0001240000201800 */
[----:B0---4-:R-:W-:Y:S05]  /*41a0*/  BRA `(.L_x_7701) ;  /* 0x0000000400cc7947 */ /* 0x011fea0003800000 */
.L_x_7708:
        /* <DEDUP_REMOVED lines=12> */
.L_x_7715:
        /* <DEDUP_REMOVED lines=22> */
.L_x_7717:
[----:B------:R-:W-:Y:S05]  /*43d0*/  BSYNC.RECONVERGENT B0 ;  /* 0x0000000000007941 */ /* 0x000fea0003800200 */
.L_x_7716:
[----:B------:R-:W-:Y:S01]  /*43e0*/  IMAD.SHL.U32 R0, R0, 0x100000, RZ ;  /* 0x0010000000007824 */ /* 0x000fe200078e00ff */
[----:B------:R-:W-:-:S04]  /*43f0*/  LEA R3, R3, 0x3b800000, 0x17 ;  /* 0x3b80000003037811 */ /* 0x000fc800078eb8ff */
[----:B------:R-:W-:-:S05]  /*4400*/  LOP3.LUT R0, R3, R0, R7, 0xfe, !PT ;  /* 0x0000000003007212 */ /* 0x000fca00078efe07 */
[----:B------:R-:W-:-:S04]  /*4410*/  FMUL.FTZ R0, R0, 1 ;  /* 0x3f80000000007820 */ /* 0x000fc80000410000 */
[----:B------:R0:W4:Y:S02]  /*4420*/  F2F.F64.F32 R36, R0 ;  /* 0x0000000000247310 */ /* 0x0001240000201800 */
[----:B0---4-:R-:W-:Y:S05]  /*4430*/  BRA `(.L_x_7701) ;  /* 0x0000000400287947 */ /* 0x011fea0003800000 */
.L_x_7714:
        /* <DEDUP_REMOVED lines=22> */
.L_x_7719:
[----:B------:R-:W-:Y:S05]  /*45a0*/  BSYNC.RECONVERGENT B0 ;  /* 0x0000000000007941 */ /* 0x000fea0003800200 */
.L_x_7718:
[----:B------:R-:W-:Y:S01]  /*45b0*/  IMAD.SHL.U32 R0, R0, 0x200000, RZ ;  /* 0x0020000000007824 */ /* 0x000fe200078e00ff */
[----:B------:R-:W-:-:S04]  /*45c0*/  LEA R3, R3, 0x37800000, 0x17 ;  /* 0x3780000003037811 */ /* 0x000fc800078eb8ff */
[----:B------:R-:W-:-:S05]  /*45d0*/  LOP3.LUT R0, R3, R0, R7, 0xfe, !PT ;  /* 0x0000000003007212 */ /* 0x000fca00078efe07 */
[----:B------:R-:W-:-:S04]  /*45e0*/  FMUL.FTZ R0, R0, 1 ;  /* 0x3f80000000007820 */ /* 0x000fc80000410000 */
[----:B------:R0:W4:Y:S02]  /*45f0*/  F2F.F64.F32 R36, R0 ;  /* 0x0000000000247310 */ /* 0x0001240000201800 */
[----:B0---4-:R-:W-:Y:S05]  /*4600*/  BRA `(.L_x_7701) ;  /* 0x0000000000b47947 */ /* 0x011fea0003800000 */
.L_x_7713:
        /* <DEDUP_REMOVED lines=19> */
.L_x_7700:
        /* <DEDUP_REMOVED lines=16> */
.L_x_7722:
[----:B------:R-:W-:Y:S02]  /*4840*/  CS2R R36, SRZ ;  /* 0x0000000000247805 */ /* 0x000fe4000001ff00 */
[----:B------:R-:W-:Y:S01]  /*4850*/  CS2R R38, SRZ ;  /* 0x0000000000267805 */ /* 0x000fe2000001ff00 */
[----:B------:R-:W-:Y:S06]  /*4860*/  BRA `(.L_x_7701) ;  /* 0x00000000001c7947 */ /* 0x000fec0003800000 */
.L_x_7721:
[----:B------:R-:W4:Y:S01]  /*4870*/  LDG.E.64 R36, desc[UR36][R4.64] ;  /* 0x0000002404247981 */ /* 0x000f22000c1e1b00 */
[----:B------:R-:W-:Y:S01]  /*4880*/  CS2R R38, SRZ ;  /* 0x0000000000267805 */ /* 0x000fe2000001ff00 */
[----:B----4-:R-:W4:Y:S02]  /*4890*/  I2F.F64.U64 R36, R36 ;  /* 0x0000002400247312 */ /* 0x010f240000301800 */
[----:B----4-:R-:W-:Y:S05]  /*48a0*/  BRA `(.L_x_7701) ;  /* 0x00000000000c7947 */ /* 0x010fea0003800000 */
.L_x_7720:
[----:B------:R-:W4:Y:S01]  /*48b0*/  LDG.E R4, desc[UR36][R4.64] ;  /* 0x0000002404047981 */ /* 0x000f22000c1e1900 */
[----:B------:R-:W-:Y:S01]  /*48c0*/  CS2R R38, SRZ ;  /* 0x0000000000267805 */ /* 0x000fe2000001ff00 */
[----:B----4-:R4:W0:Y:S06]  /*48d0*/  I2F.F64.U32 R36, R4 ;  /* 0x0000000400247312 */ /* 0x01082c0000201800 */
.L_x_7701:
[----:B------:R-:W-:Y:S05]  /*48e0*/  BSYNC.RECONVERGENT B6 ;  /* 0x0000000000067941 */ /* 0x000fea0003800200 */
.L_x_7695:
[----:B------:R-:W-:-:S07]  /*48f0*/  VIADD R23, R23, 0x80 ;  /* 0x0000008017177836 */ /* 0x000fce0000000000 */
.L_x_7665:
[----:B------:R-:W-:Y:S05]  /*4900*/  BSYNC.RECONVERGENT B7 ;  /* 0x0000000000077941 */ /* 0x000fea0003800200 */
.L_x_7664:
        /* <DEDUP_REMOVED lines=20> */
[----:B------:R-:W3:Y:S01]  /*4a50*/  LDCU.64 UR6, c[0x4][0x220] ;  /* 0x01004400ff0677ac */ /* 0x000ee20008000a00 */
[----:B------:R-:W4:Y:S01]  /*4a60*/  LDC.64 R14, c[0x4][R14] ;  /* 0x010000000e0e7b82 */ /* 0x000f220000000a00 */
[----:B------:R-:W-:Y:S01]  /*4a70*/  IMAD.MOV.U32 R13, RZ, RZ, RZ ;  /* 0x000000ffff0d7224 */ /* 0x000fe200078e00ff */
[----:B------:R-:W1:Y:S01]  /*4a80*/  LDCU.64 UR8, c[0x4][0x80] ;  /* 0x01001000ff0877ac */ /* 0x000e620008000a00 */
[----:B0-----:R-:W-:Y:S02]  /*4a90*/  IMAD.U32 R4, RZ, RZ, UR4 ;  /* 0x00000004ff047e24 */ /* 0x001fe4000f8e00ff */
[----:B------:R-:W-:-:S02]  /*4aa0*/  IMAD.U32 R5, RZ, RZ, UR5 ;  /* 0x00000005ff057e24 */ /* 0x000fc4000f8e00ff */
[----:B---3--:R-:W-:Y:S02]  /*4ab0*/  IMAD.U32 R6, RZ, RZ, UR6 ;  /* 0x00000006ff067e24 */ /* 0x008fe4000f8e00ff */
[----:B------:R-:W-:Y:S02]  /*4ac0*/  IMAD.U32 R7, RZ, RZ, UR7 ;  /* 0x00000007ff077e24 */ /* 0x000fe4000f8e00ff */
[----:B-1----:R-:W-:Y:S02]  /*4ad0*/  IMAD.U32 R10, RZ, RZ, UR8 ;  /* 0x00000008ff0a7e24 */ /* 0x002fe4000f8e00ff */
[----:B------:R-:W-:-:S07]  /*4ae0*/  IMAD.U32 R11, RZ, RZ, UR9 ;  /* 0x00000009ff0b7e24 */ /* 0x000fce000f8e00ff */
[----:B------:R-:W-:-:S07]  /*4af0*/  LEPC R20, `(.L_x_7725) ;  /* 0x000000001014794e */ /* 0x000fce0000000000 */
[----:B--2-45:R-:W-:Y:S05]  /*4b00*/  CALL.ABS.NOINC R14 ;  /* 0x000000000e007343 */ /* 0x034fea0003c00000 */
.L_x_7725:
        /* <DEDUP_REMOVED lines=21> */
.L_x_7730:
[----:B------:R-:W3:Y:S01]  /*4c60*/  LDG.E.U8 R4, desc[UR36][R4.64] ;  /* 0x0000002404047981 */ /* 0x000ee2000c1e1100 */
[----:B------:R-:W-:Y:S01]  /*4c70*/  CS2R R34, SRZ ;  /* 0x0000000000227805 */ /* 0x000fe2000001ff00 */
[----:B---3--:R0:W3:Y:S02]  /*4c80*/  I2F.F64.U16 R32, R4 ;  /* 0x0000000400207312 */ /* 0x0080e40000101800 */
[----:B0--3--:R-:W-:Y:S05]  /*4c90*/  BRA `(.L_x_7732) ;  /* 0x0000000c00dc7947 */ /* 0x009fea0003800000 */
.L_x_7729:
        /* <DEDUP_REMOVED lines=10> */
.L_x_7734:
[----:B------:R-:W3:Y:S01]  /*4d40*/  LDG.E R4, desc[UR36][R4.64] ;  /* 0x0000002404047981 */ /* 0x000ee2000c1e1900 */
[----:B------:R-:W-:Y:S01]  /*4d50*/  CS2R R34, SRZ ;  /* 0x0000000000227805 */ /* 0x000fe2000001ff00 */
[----:B---3--:R0:W3:Y:S02]  /*4d60*/  I2F.F64 R32, R4 ;  /* 0x0000000400207312 */ /* 0x0080e40000201c00 */
[----:B0--3--:R-:W-:Y:S05]  /*4d70*/  BRA `(.L_x_7732) ;  /* 0x0000000c00a47947 */ /* 0x009fea0003800000 */
.L_x_7733:
[----:B------:R-:W3:Y:S01]  /*4d80*/  LDG.E.U16 R4, desc[UR36][R4.64] ;  /* 0x0000002404047981 */ /* 0x000ee2000c1e1500 */
[----:B------:R-:W-:Y:S01]  /*4d90*/  CS2R R34, SRZ ;  /* 0x0000000000227805 */ /* 0x000fe2000001ff00 */
[----:B---3--:R0:W3:Y:S02]  /*4da0*/  I2F.F64.S16 R32, R4 ;  /* 0x0000000400207312 */ /* 0x0080e40000101c00 */
[----:B0--3--:R-:W-:Y:S05]  /*4db0*/  BRA `(.L_x_7732) ;  /* 0x0000000c00947947 */ /* 0x009fea0003800000 */
.L_x_7728:
        /* <DEDUP_REMOVED lines=11> */
.L_x_7736:
[----:B------:R-:W3:Y:S01]  /*4e70*/  LDG.E.U16 R0, desc[UR36][R4.64] ;  /* 0x0000002404007981 */ /* 0x000ee2000c1e1500 */
[----:B------:R-:W-:Y:S01]  /*4e80*/  CS2R R34, SRZ ;  /* 0x0000000000227805 */ /* 0x000fe2000001ff00 */
[----:B---3--:R-:W-:-:S05]  /*4e90*/  HADD2.F32 R0, -RZ, R0.H0_H0 ;  /* 0x20000000ff007230 */ /* 0x008fca0000004100 */
[----:B------:R-:W-:-:S04]  /*4ea0*/  FMUL.FTZ R0, R0, 1 ;  /* 0x3f80000000007820 */ /* 0x000fc80000410000 */
[----:B------:R0:W3:Y:S02]  /*4eb0*/  F2F.F64.F32 R32, R0 ;  /* 0x0000000000207310 */ /* 0x0000e40000201800 */
[----:B0--3--:R-:W-:Y:S05]  /*4ec0*/  BRA `(.L_x_7732) ;  /* 0x0000000c00507947 */ /* 0x009fea0003800000 */
.L_x_7735:
        /* <DEDUP_REMOVED lines=16> */
.L_x_7738:
        /* <DEDUP_REMOVED lines=12> */
.L_x_7737:
[----:B------:R0:W5:Y:S01]  /*5090*/  LDG.E.64 R32, desc[UR36][R4.64] ;  /* 0x0000002404207981 */ /* 0x000162000c1e1b00 */
[----:B------:R-:W-:Y:S01]  /*50a0*/  CS2R R34, SRZ ;  /* 0x0000000000227805 */ /* 0x000fe2000001ff00 */
[----:B------:R-:W-:Y:S06]  /*50b0*/  BRA `(.L_x_7732) ;  /* 0x0000000800d47947 */ /* 0x000fec0003800000 */
.L_x_7727:
        /* <DEDUP_REMOVED lines=14> */
.L_x_7741:
[----:B------:R0:W5:Y:S01]  /*51a0*/  LDG.E.128 R32, desc[UR36][R4.64] ;  /* 0x0000002404207981 */ /* 0x000162000c1e1d00 */
[----:B------:R-:W-:Y:S05]  /*51b0*/  BRA `(.L_x_7732) ;  /* 0x0000000800947947 */ /* 0x000fea0003800000 */
.L_x_7740:
        /* <DEDUP_REMOVED lines=28> */
.L_x_7743:
        /* <DEDUP_REMOVED lines=16> */
.L_x_7742:
[----:B------:R-:W3:Y:S01]  /*5480*/  LDG.E.U16 R0, desc[UR36][R4.64] ;  /* 0x0000002404007981 */ /* 0x000ee2000c1e1500 */
[----:B------:R-:W-:Y:S01]  /*5490*/  CS2R R34, SRZ ;  /* 0x0000000000227805 */ /* 0x000fe2000001ff00 */
[----:B---3--:R-:W-:-:S04]  /*54a0*/  IMAD.U32 R0, R0, 0x10000, RZ ;  /* 0x0001000000007824 */ /* 0x008fc800078e00ff */
[----:B------:R-:W-:-:S04]  /*54b0*/  FMUL.FTZ R0, R0, 1 ;  /* 0x3f80000000007820 */ /* 0x000fc80000410000 */
[----:B------:R3:W4:Y:S02]  /*54c0*/  F2F.F64.F32 R32, R0 ;  /* 0x0000000000207310 */ /* 0x0007240000201800 */
[----:B---34-:R-:W-:Y:S05]  /*54d0*/  BRA `(.L_x_7732) ;  /* 0x0000000400cc7947 */ /* 0x018fea0003800000 */
.L_x_7739:
        /* <DEDUP_REMOVED lines=10> */
[----:B---3--:R0:W3:Y:S02]  /*5580*/  I2F.F64.U16 R32, R4 ;  /* 0x0000000400207312 */ /* 0x0080e40000101800 */
[----:B0--3--:R-:W-:Y:S05]  /*5590*/  BRA `(.L_x_7732) ;  /* 0x00000004009c7947 */ /* 0x009fea0003800000 */
.L_x_7746:
        /* <DEDUP_REMOVED lines=22> */
.L_x_7748:
[----:B------:R-:W-:Y:S05]  /*5700*/  BSYNC.RECONVERGENT B0 ;  /* 0x0000000000007941 */ /* 0x000fea0003800200 */
.L_x_7747:
[----:B------:R-:W-:Y:S01]  /*5710*/  IMAD.SHL.U32 R0, R0, 0x100000, RZ ;  /* 0x0010000000007824 */ /* 0x000fe200078e00ff */
[----:B------:R-:W-:-:S04]  /*5720*/  LEA R3, R3, 0x3b800000, 0x17 ;  /* 0x3b80000003037811 */ /* 0x000fc800078eb8ff */
[----:B------:R-:W-:-:S05]  /*5730*/  LOP3.LUT R0, R3, R0, R7, 0xfe, !PT ;  /* 0x0000000003007212 */ /* 0x000fca00078efe07 */
[----:B------:R-:W-:-:S04]  /*5740*/  FMUL.FTZ R0, R0, 1 ;  /* 0x3f80000000007820 */ /* 0x000fc80000410000 */
[----:B------:R0:W3:Y:S02]  /*5750*/  F2F.F64.F32 R32, R0 ;  /* 0x0000000000207310 */ /* 0x0000e40000201800 */
[----:B0--3--:R-:W-:Y:S05]  /*5760*/  BRA `(.L_x_7732) ;  /* 0x0000000400287947 */ /* 0x009fea0003800000 */
.L_x_7745:
        /* <DEDUP_REMOVED lines=22> */
.L_x_7750:
[----:B------:R-:W-:Y:S05]  /*58d0*/  BSYNC.RECONVERGENT B0 ;  /* 0x0000000000007941 */ /* 0x000fea0003800200 */
.L_x_7749:
[----:B------:R-:W-:Y:S01]  /*58e0*/  IMAD.SHL.U32 R0, R0, 0x200000, RZ ;  /* 0x0020000000007824 */ /* 0x000fe200078e00ff */
[----:B------:R-:W-:-:S04]  /*58f0*/  LEA R3, R3, 0x37800000, 0x17 ;  /* 0x3780000003037811 */ /* 0x000fc800078eb8ff */
[----:B------:R-:W-:-:S05]  /*5900*/  LOP3.LUT R0, R3, R0, R7, 0xfe, !PT ;  /* 0x0000000003007212 */ /* 0x000fca00078efe07 */
[----:B------:R-:W-:-:S04]  /*5910*/  FMUL.FTZ R0, R0, 1 ;  /* 0x3f80000000007820 */ /* 0x000fc80000410000 */
[----:B------:R0:W3:Y:S02]  /*5920*/  F2F.F64.F32 R32, R0 ;  /* 0x0000000000207310 */ /* 0x0000e40000201800 */
[----:B0--3--:R-:W-:Y:S05]  /*5930*/  BRA `(.L_x_7732) ;  /* 0x0000000000b47947 */ /* 0x009fea0003800000 */
.L_x_7744:
        /* <DEDUP_REMOVED lines=19> */
.L_x_7731:
        /* <DEDUP_REMOVED lines=16> */
.L_x_7753:
[----:B------:R-:W-:Y:S02]  /*5b70*/  CS2R R32, SRZ ;  /* 0x0000000000207805 */ /* 0x000fe4000001ff00 */
[----:B------:R-:W-:Y:S01]  /*5b80*/  CS2R R34, SRZ ;  /* 0x0000000000227805 */ /* 0x000fe2000001ff00 */
[----:B------:R-:W-:Y:S06]  /*5b90*/  BRA `(.L_x_7732) ;  /* 0x00000000001c7947 */ /* 0x000fec0003800000 */
.L_x_7752:
[----:B------:R-:W3:Y:S01]  /*5ba0*/  LDG.E.64 R32, desc[UR36][R4.64] ;  /* 0x0000002404207981 */ /* 0x000ee2000c1e1b00 */
[----:B------:R-:W-:Y:S01]  /*5bb0*/  CS2R R34, SRZ ;  /* 0x0000000000227805 */ /* 0x000fe2000001ff00 */
[----:B---3--:R-:W3:Y:S02]  /*5bc0*/  I2F.F64.U64 R32, R32 ;  /* 0x0000002000207312 */ /* 0x008ee40000301800 */
[----:B---3--:R-:W-:Y:S05]  /*5bd0*/  BRA `(.L_x_7732) ;  /* 0x00000000000c7947 */ /* 0x008fea0003800000 */
.L_x_7751:
[----:B------:R-:W3:Y:S01]  /*5be0*/  LDG.E R4, desc[UR36][R4.64] ;  /* 0x0000002404047981 */ /* 0x000ee2000c1e1900 */
[----:B------:R-:W-:Y:S01]  /*5bf0*/  CS2R R34, SRZ ;  /* 0x0000000000227805 */ /* 0x000fe2000001ff00 */
[----:B---3--:R3:W4:Y:S06]  /*5c00*/  I2F.F64.U32 R32, R4 ;  /* 0x0000000400207312 */ /* 0x00872c0000201800 */
.L_x_7732:
[----:B------:R-:W-:Y:S05]  /*5c10*/  BSYNC.RECONVERGENT B6 ;  /* 0x0000000000067941 */ /* 0x000fea0003800200 */
.L_x_7726:
[----:B0--3--:R-:W0:Y:S01]  /*5c20*/  LDC.64 R4, c[0x0][0x3c8] ;  /* 0x0000f200ff047b82 */ /* 0x009e220000000a00 */
        /* <DEDUP_REMOVED lines=20> */
.L_x_7758:
[----:B------:R-:W3:Y:S01]  /*5d70*/  LDG.E.U8 R4, desc[UR36][R4.64] ;  /* 0x0000002404047981 */ /* 0x000ee2000c1e1100 */
[----:B------:R-:W-:Y:S01]  /*5d80*/  CS2R R30, SRZ ;  /* 0x00000000001e7805 */ /* 0x000fe2000001ff00 */
[----:B---3--:R0:W3:Y:S02]  /*5d90*/  I2F.F64.U16 R28, R4 ;  /* 0x00000004001c7312 */ /* 0x0080e40000101800 */
[----:B0--3--:R-:W-:Y:S05]  /*5da0*/  BRA `(.L_x_7760) ;  /* 0x0000000c00dc7947 */ /* 0x009fea0003800000 */
.L_x_7757:
        /* <DEDUP_REMOVED lines=10> */
.L_x_7762:
[----:B------:R-:W3:Y:S01]  /*5e50*/  LDG.E R4, desc[UR36][R4.64] ;  /* 0x0000002404047981 */ /* 0x000ee2000c1e1900 */
[----:B------:R-:W-:Y:S01]  /*5e60*/  CS2R R30, SRZ ;  /* 0x00000000001e7805 */ /* 0x000fe2000001ff00 */
[----:B---3--:R0:W3:Y:S02]  /*5e70*/  I2F.F64 R28, R4 ;  /* 0x00000004001c7312 */ /* 0x0080e40000201c00 */
[----:B0--3--:R-:W-:Y:S05]  /*5e80*/  BRA `(.L_x_7760) ;  /* 0x0000000c00a47947 */ /* 0x009fea0003800000 */
.L_x_7761:
[----:B------:R-:W3:Y:S01]  /*5e90*/  LDG.E.U16 R4, desc[UR36][R4.64] ;  /* 0x0000002404047981 */ /* 0x000ee2000c1e1500 */
[----:B------:R-:W-:Y:S01]  /*5ea0*/  CS2R R30, SRZ ;  /* 0x00000000001e7805 */ /* 0x000fe2000001ff00 */
[----:B---3--:R0:W3:Y:S02]  /*5eb0*/  I2F.F64.S16 R28, R4 ;  /* 0x00000004001c7312 */ /* 0x0080e40000101c00 */
[----:B0--3--:R-:W-:Y:S05]  /*5ec0*/  BRA `(.L_x_7760) ;  /* 0x0000000c00947947 */ /* 0x009fea0003800000 */
.L_x_7756:
        /* <DEDUP_REMOVED lines=9> */
[----:B------:R-:W3:Y:S02]  /*5f60*/  F2F.F64.F32 R28, R28 ;  /* 0x0000001c001c7310 */ /* 0x000ee40000201800 */
[----:B---3--:R-:W-:Y:S05]  /*5f70*/  BRA `(.L_x_7760) ;  /* 0x0000000c00687947 */ /* 0x008fea0003800000 */
.L_x_7764:
[----:B------:R-:W3:Y:S01]  /*5f80*/  LDG.E.U16 R0, desc[UR36][R4.64] ;  /* 0x0000002404007981 */ /* 0x000ee2000c1e1500 */
[----:B------:R-:W-:Y:S01]  /*5f90*/  CS2R R30, SRZ ;  /* 0x00000000001e7805 */ /* 0x000fe2000001ff00 */
[----:B---3--:R-:W-:-:S05]  /*5fa0*/  HADD2.F32 R0, -RZ, R0.H0_H0 ;  /* 0x20000000ff007230 */ /* 0x008fca0000004100 */
[----:B------:R-:W-:-:S04]  /*5fb0*/  FMUL.FTZ R0, R0, 1 ;  /* 0x3f80000000007820 */ /* 0x000fc80000410000 */
[----:B------:R3:W0:Y:S02]  /*5fc0*/  F2F.F64.F32 R28, R0 ;  /* 0x00000000001c7310 */ /* 0x0006240000201800 */
[----:B0--3--:R-:W-:Y:S05]  /*5fd0*/  BRA `(.L_x_7760) ;  /* 0x0000000c00507947 */ /* 0x009fea0003800000 */
.L_x_7763:
        /* <DEDUP_REMOVED lines=9> */
[----:B------:R-:W3:-:S15]  /*6070*/  F2F.F64.F32 R28, R28 ;  /* 0x0000001c001c7310 */ /* 0x000ede0000201800 */
[----:B------:R-:W-:-:S15]  /*6080*/  NOP ;  /* 0x0000000000007918 */ /* 0x000fde0000000000 */
[----:B------:R-:W-:-:S15]  /*6090*/  NOP ;  /* 0x0000000000007918 */ /* 0x000fde0000000000 */
[----:B------:R-:W-:-:S15]  /*60a0*/  NOP ;  /* 0x0000000000007918 */ /* 0x000fde0000000000 */
[----:B------:R-:W-:-:S04]  /*60b0*/  NOP ;  /* 0x0000000000007918 */ /* 0x000fc80000000000 */
[----:B------:R-:W0:Y:S02]  /*60c0*/  F2F.F64.F32 R30, R30 ;  /* 0x0000001e001e7310 */ /* 0x000e240000201800 */
[----:B0--3--:R-:W-:Y:S05]  /*60d0*/  BRA `(.L_x_7760) ;  /* 0x0000000c00107947 */ /* 0x009fea0003800000 */
.L_x_7766:
[----:B------:R-:W3:Y:S02]  /*60e0*/  LDG.E R4, desc[UR36][R4.64] ;  /* 0x0000002404047981 */ /* 0x000ee4000c1e1900 */
[----:B---3--:R-:W-:-:S05]  /*60f0*/  HADD2.F32 R0, -RZ, R4.H0_H0 ;  /* 0x20000004ff007230 */ /* 0x008fca0000004100 */
        /* <DEDUP_REMOVED lines=9> */
[----:B0--3--:R-:W-:Y:S05]  /*6190*/  BRA `(.L_x_7760) ;  /* 0x0000000800e07947 */ /* 0x009fea0003800000 */
.L_x_7765:
[----:B------:R0:W5:Y:S01]  /*61a0*/  LDG.E.64 R28, desc[UR36][R4.64] ;  /* 0x00000024041c7981 */ /* 0x000162000c1e1b00 */
[----:B------:R-:W-:Y:S01]  /*61b0*/  CS2R R30, SRZ ;  /* 0x00000000001e7805 */ /* 0x000fe2000001ff00 */
[----:B------:R-:W-:Y:S06]  /*61c0*/  BRA `(.L_x_7760) ;  /* 0x0000000800d47947 */ /* 0x000fec0003800000 */
.L_x_7755:
        /* <DEDUP_REMOVED lines=14> */
.L_x_7769:
[----:B------:R3:W5:Y:S01]  /*62b0*/  LDG.E.128 R28, desc[UR36][R4.64] ;  /* 0x00000024041c7981 */ /* 0x000762000c1e1d00 */
[----:B------:R-:W-:Y:S05]  /*62c0*/  BRA `(.L_x_7760) ;  /* 0x0000000800947947 */ /* 0x000fea0003800000 */
.L_x_7768:
        /* <DEDUP_REMOVED lines=28> */
.L_x_7771:
        /* <DEDUP_REMOVED lines=16> */
.L_x_7770:
[----:B------:R-:W3:Y:S01]  /*6590*/  LDG.E.U16 R0, desc[UR36][R4.64] ;  /* 0x0000002404007981 */ /* 0x000ee2000c1e1500 */
[----:B------:R-:W-:Y:S01]  /*65a0*/  CS2R R30, SRZ ;  /* 0x00000000001e7805 */ /* 0x000fe2000001ff00 */
[----:B---3--:R-:W-:-:S04]  /*65b0*/  IMAD.U32 R0, R0, 0x10000, RZ ;  /* 0x0001000000007824 */ /* 0x008fc800078e00ff */
[----:B------:R-:W-:-:S04]  /*65c0*/  FMUL.FTZ R0, R0, 1 ;  /* 0x3f80000000007820 */ /* 0x000fc80000410000 */
[----:B------:R0:W3:Y:S02]  /*65d0*/  F2F.F64.F32 R28, R0 ;  /* 0x00000000001c7310 */ /* 0x0000e40000201800 */
[----:B0--3--:R-:W-:Y:S05]  /*65e0*/  BRA `(.L_x_7760) ;  /* 0x0000000400cc7947 */ /* 0x009fea0003800000 */
.L_x_7767:
        /* <DEDUP_REMOVED lines=12> */
.L_x_7774:
        /* <DEDUP_REMOVED lines=22> */
.L_x_7776:
[----:B------:R-:W-:Y:S05]  /*6810*/  BSYNC.RECONVERGENT B0 ;  /* 0x0000000000007941 */ /* 0x000fea0003800200 */
.L_x_7775:
[----:B------:R-:W-:Y:S01]  /*6820*/  IMAD.SHL.U32 R0, R0, 0x100000, RZ ;  /* 0x0010000000007824 */ /* 0x000fe200078e00ff */
[----:B------:R-:W-:-:S04]  /*6830*/  LEA R3, R3, 0x3b800000, 0x17 ;  /* 0x3b80000003037811 */ /* 0x000fc800078eb8ff */
[----:B------:R-:W-:-:S05]  /*6840*/  LOP3.LUT R0, R3, R0, R7, 0xfe, !PT ;  /* 0x0000000003007212 */ /* 0x000fca00078efe07 */
[----:B------:R-:W-:-:S04]  /*6850*/  FMUL.FTZ R0, R0, 1 ;  /* 0x3f80000000007820 */ /* 0x000fc80000410000 */
[----:B------:R0:W3:Y:S02]  /*6860*/  F2F.F64.F32 R28, R0 ;  /* 0x00000000001c7310 */ /* 0x0000e40000201800 */
[----:B0--3--:R-:W-:Y:S05]  /*6870*/  BRA `(.L_x_7760) ;  /* 0x0000000400287947 */ /* 0x009fea0003800000 */
.L_x_7773:
        /* <DEDUP_REMOVED lines=22> */
.L_x_7778:
[----:B------:R-:W-:Y:S05]  /*69e0*/  BSYNC.RECONVERGENT B0 ;  /* 0x0000000000007941 */ /* 0x000fea0003800200 */
.L_x_7777:
[----:B------:R-:W-:Y:S01]  /*69f0*/  IMAD.SHL.U32 R0, R0, 0x200000, RZ ;  /* 0x0020000000007824 */ /* 0x000fe200078e00ff */
[----:B------:R-:W-:-:S04]  /*6a00*/  LEA R3, R3, 0x37800000, 0x17 ;  /* 0x3780000003037811 */ /* 0x000fc800078eb8ff */
[----:B------:R-:W-:-:S05]  /*6a10*/  LOP3.LUT R0, R3, R0, R7, 0xfe, !PT ;  /* 0x0000000003007212 */ /* 0x000fca00078efe07 */
[----:B------:R-:W-:-:S04]  /*6a20*/  FMUL.FTZ R0, R0, 1 ;  /* 0x3f80000000007820 */ /* 0x000fc80000410000 */
[----:B------:R0:W3:Y:S02]  /*6a30*/  F2F.F64.F32 R28, R0 ;  /* 0x00000000001c7310 */ /* 0x0000e40000201800 */
[----:B0--3--:R-:W-:Y:S05]  /*6a40*/  BRA `(.L_x_7760) ;  /* 0x0000000000b47947 */ /* 0x009fea0003800000 */
.L_x_7772:
        /* <DEDUP_REMOVED lines=19> */
.L_x_7759:
[----:B------:R-:W-:Y:S01]  /*6b80*/  MOV R14, 0x228 ;  /* 0x00000228000e7802 */ /* 0x000fe20000000f00 */
[----:B------:R-:W0:Y:S01]  /*6b90*/  LDCU.64 UR4, c[0x4][0x218] ;  /* 0x01004300ff0477ac */ /* 0x000e220008000a00 */
[----:B------:R-:W-:Y:S02]  /*6ba0*/  IMAD.MOV.U32 R8, RZ, RZ, 0x4e ;  /* 0x0000004eff087424 */ /* 0x000fe400078e00ff */
[----:B------:R-:W-:Y:S01]  /*6bb0*/  IMAD.MOV.U32 R12, RZ, RZ, 0x1 ;  /* 0x00000001ff0c7424 */ /* 0x000fe200078e00ff */
[----:B------:R-:W3:Y:S01]  /*6bc0*/  LDCU.64 UR6, c[0x4][0x220] ;  /* 0x01004400ff0677ac */ /* 0x000ee20008000a00 */
[----:B------:R-:W1:Y:S01]  /*6bd0*/  LDC.64 R14, c[0x4][R14] ;  /* 0x010000000e0e7b82 */ /* 0x000e620000000a00 */
[----:B------:R-:W-:Y:S01]  /*6be0*/  IMAD.MOV.U32 R13, RZ, RZ, RZ ;  /* 0x000000ffff0d7224 */ /* 0x000fe200078e00ff */
[----:B------:R-:W2:Y:S01]  /*6bf0*/  LDCU.64 UR8, c[0x4][0x80] ;  /* 0x01001000ff0877ac */ /* 0x000ea20008000a00 */
[----:B0-----:R-:W-:Y:S02]  /*6c00*/  IMAD.U32 R4, RZ, RZ, UR4 ;  /* 0x00000004ff047e24 */ /* 0x001fe4000f8e00ff */
[----:B------:R-:W-:-:S02]  /*6c10*/  IMAD.U32 R5, RZ, RZ, UR5 ;  /* 0x00000005ff057e24 */ /* 0x000fc4000f8e00ff */
[----:B---3--:R-:W-:Y:S02]  /*6c20*/  IMAD.U32 R6, RZ, RZ, UR6 ;  /* 0x00000006ff067e24 */ /* 0x008fe4000f8e00ff */
[----:B------:R-:W-:Y:S02]  /*6c30*/  IMAD.U32 R7, RZ, RZ, UR7 ;  /* 0x00000007ff077e24 */ /* 0x000fe4000f8e00ff */
[----:B--2---:R-:W-:Y:S02]  /*6c40*/  IMAD.U32 R10, RZ, RZ, UR8 ;  /* 0x00000008ff0a7e24 */ /* 0x004fe4000f8e00ff */
[----:B------:R-:W-:-:S07]  /*6c50*/  IMAD.U32 R11, RZ, RZ, UR9 ;  /* 0x00000009ff0b7e24 */ /* 0x000fce000f8e00ff */
[----:B------:R-:W-:-:S07]  /*6c60*/  LEPC R20, `(.L_x_7781) ;  /* 0x000000001014794e */ /* 0x000fce0000000000 */
[----:B-1--45:R-:W-:Y:S05]  /*6c70*/  CALL.ABS.NOINC R14 ;  /* 0x000000000e007343 */ /* 0x032fea0003c00000 */
.L_x_7781:
[----:B------:R-:W-:Y:S02]  /*6c80*/  CS2R R28, SRZ ;  /* 0x00000000001c7805 */ /* 0x000fe4000001ff00 */
[----:B------:R-:W-:Y:S01]  /*6c90*/  CS2R R30, SRZ ;  /* 0x00000000001e7805 */ /* 0x000fe2000001ff00 */
[----:B------:R-:W-:Y:S06]  /*6ca0*/  BRA `(.L_x_7760) ;  /* 0x00000000001c7947 */ /* 0x000fec0003800000 */
.L_x_7780:
[----:B------:R-:W3:Y:S01]  /*6cb0*/  LDG.E.64 R28, desc[UR36][R4.64] ;  /* 0x00000024041c7981 */ /* 0x000ee2000c1e1b00 */
[----:B------:R-:W-:Y:S01]  /*6cc0*/  CS2R R30, SRZ ;  /* 0x00000000001e7805 */ /* 0x000fe2000001ff00 */
[----:B---3--:R-:W0:Y:S02]  /*6cd0*/  I2F.F64.U64 R28, R28 ;  /* 0x0000001c001c7312 */ /* 0x008e240000301800 */
[----:B0-----:R-:W-:Y:S05]  /*6ce0*/  BRA `(.L_x_7760) ;  /* 0x00000000000c7947 */ /* 0x001fea0003800000 */
.L_x_7779:
[----:B------:R-:W3:Y:S01]  /*6cf0*/  LDG.E R4, desc[UR36][R4.64] ;  /* 0x0000002404047981 */ /* 0x000ee2000c1e1900 */
[----:B------:R-:W-:Y:S01]  /*6d00*/  CS2R R30, SRZ ;  /* 0x00000000001e7805 */ /* 0x000fe2000001ff00 */
[----:B---3--:R0:W3:Y:S06]  /*6d10*/  I2F.F64.U32 R28, R4 ;  /* 0x00000004001c7312 */ /* 0x0080ec0000201800 */
.L_x_7760:
[----:B------:R-:W-:Y:S05]  /*6d20*/  BSYNC.RECONVERGENT B6 ;  /* 0x0000000000067941 */ /* 0x000fea0003800200 */
.L_x_7754:
[----:B------:R-:W-:-:S07]  /*6d30*/  VIADD R23, R23, 0x80 ;  /* 0x0000008017177836 */ /* 0x000fce0000000000 */
.L_x_7724:
[----:B------:R-:W-:Y:S05]  /*6d40*/  BSYNC.RECONVERGENT B7 ;  /* 0x0000000000077941 */ /* 0x000fea0003800200 */
.L_x_7723:
        /* <DEDUP_REMOVED lines=32> */
.L_x_7784:
        /* <DEDUP_REMOVED lines=21> */
.L_x_7789:
[----:B------:R-:W3:Y:S01]  /*70a0*/  LDG.E.U8 R2, desc[UR36][R2.64] ;  /* 0x0000002402027981 */ /* 0x000ee2000c1e1100 */
[----:B------:R-:W-:Y:S01]  /*70b0*/  CS2R R26, SRZ ;  /* 0x00000000001a7805 */ /* 0x000fe2000001ff00 */
[----:B---3--:R0:W3:Y:S02]  /*70c0*/  I2F.F64.U16 R24, R2 ;  /* 0x0000000200187312 */ /* 0x0080e40000101800 */
[----:B0--3--:R-:W-:Y:S05]  /*70d0*/  BRA `(.L_x_7791) ;  /* 0x0000000c00d87947 */ /* 0x009fea0003800000 */
.L_x_7788:
        /* <DEDUP_REMOVED lines=10> */
.L_x_7793:
[----:B------:R-:W3:Y:S01]  /*7180*/  LDG.E R2, desc[UR36][R2.64] ;  /* 0x0000002402027981 */ /* 0x000ee2000c1e1900 */
[----:B------:R-:W-:Y:S01]  /*7190*/  CS2R R26, SRZ ;  /* 0x00000000001a7805 */ /* 0x000fe2000001ff00 */
[----:B---3--:R0:W3:Y:S02]  /*71a0*/  I2F.F64 R24, R2 ;  /* 0x0000000200187312 */ /* 0x0080e40000201c00 */
[----:B0--3--:R-:W-:Y:S05]  /*71b0*/  BRA `(.L_x_7791) ;  /* 0x0000000c00a07947 */ /* 0x009fea0003800000 */
.L_x_7792:
[----:B------:R-:W3:Y:S01]  /*71c0*/  LDG.E.U16 R2, desc[UR36][R2.64] ;  /* 0x0000002402027981 */ /* 0x000ee2000c1e1500 */
[----:B------:R-:W-:Y:S01]  /*71d0*/  CS2R R26, SRZ ;  /* 0x00000000001a7805 */ /* 0x000fe2000001ff00 */
[----:B---3--:R0:W3:Y:S02]  /*71e0*/  I2F.F64.S16 R24, R2 ;  /* 0x0000000200187312 */ /* 0x0080e40000101c00 */
[----:B0--3--:R-:W-:Y:S05]  /*71f0*/  BRA `(.L_x_7791) ;  /* 0x0000000c00907947 */ /* 0x009fea0003800000 */
.L_x_7787:
        /* <DEDUP_REMOVED lines=11> */
.L_x_7795:
[----:B------:R-:W3:Y:S01]  /*72b0*/  LDG.E.U16 R0, desc[UR36][R2.64] ;  /* 0x0000002402007981 */ /* 0x000ee2000c1e1500 */
[----:B------:R-:W-:Y:S01]  /*72c0*/  CS2R R26, SRZ ;  /* 0x00000000001a7805 */ /* 0x000fe2000001ff00 */
[----:B---3--:R-:W-:-:S05]  /*72d0*/  HADD2.F32 R0, -RZ, R0.H0_H0 ;  /* 0x20000000ff007230 */ /* 0x008fca0000004100 */
[----:B------:R-:W-:-:S04]  /*72e0*/  FMUL.FTZ R0, R0, 1 ;  /* 0x3f80000000007820 */ /* 0x000fc80000410000 */
[----:B------:R3:W4:Y:S02]  /*72f0*/  F2F.F64.F32 R24, R0 ;  /* 0x0000000000187310 */ /* 0x0007240000201800 */
[----:B---34-:R-:W-:Y:S05]  /*7300*/  BRA `(.L_x_7791) ;  /* 0x0000000c004c7947 */ /* 0x018fea0003800000 */
.L_x_7794:
        /* <DEDUP_REMOVED lines=16> */
.L_x_7797:
        /* <DEDUP_REMOVED lines=12> */
.L_x_7796:
[----:B------:R0:W5:Y:S01]  /*74d0*/  LDG.E.64 R24, desc[UR36][R2.64] ;  /* 0x0000002402187981 */ /* 0x000162000c1e1b00 */
[----:B------:R-:W-:Y:S01]  /*74e0*/  CS2R R26, SRZ ;  /* 0x00000000001a7805 */ /* 0x000fe2000001ff00 */
[----:B------:R-:W-:Y:S06]  /*74f0*/  BRA `(.L_x_7791) ;  /* 0x0000000800d07947 */ /* 0x000fec0003800000 */
.L_x_7786:
        /* <DEDUP_REMOVED lines=14> */
.L_x_7800:
[----:B------:R3:W5:Y:S01]  /*75e0*/  LDG.E.128 R24, desc[UR36][R2.64] ;  /* 0x0000002402187981 */ /* 0x000762000c1e1d00 */
[----:B------:R-:W-:Y:S05]  /*75f0*/  BRA `(.L_x_7791) ;  /* 0x0000000800907947 */ /* 0x000fea0003800000 */
.L_x_7799:
        /* <DEDUP_REMOVED lines=28> */
.L_x_7802:
[----:B------:R-:W3:Y:S01]  /*77c0*/  LDG.E.U8 R2, desc[UR36][R2.64] ;  /* 0x0000002402027981 */ /* 0x000ee2000c1e1100 */
[----:B------:R-:W-:Y:S01]  /*77d0*/  CS2R R26, SRZ ;  /* 0x00000000001a7805 */ /* 0x000fe2000001ff00 */
[C---:B---3--:R-:W-:Y:S02]  /*77e0*/  IMAD.SHL.U32 R0, R2.reuse, 0x2000000, RZ ;  /* 0x0200000002007824 */ /* 0x048fe400078e00ff */
        /* <DEDUP_REMOVED lines=10> */
[----:B------:R4:W0:Y:S02]  /*7890*/  F2F.F64.F32 R24, R0 ;  /* 0x0000000000187310 */ /* 0x0008240000201800 */
[----:B0---4-:R-:W-:Y:S05]  /*78a0*/  BRA `(.L_x_7791) ;  /* 0x0000000400e47947 */ /* 0x011fea0003800000 */
.L_x_7801:
[----:B------:R-:W3:Y:S01]  /*78b0*/  LDG.E.U16 R0, desc[UR36][R2.64] ;  /* 0x0000002402007981 */ /* 0x000ee2000c1e1500 */
[----:B------:R-:W-:Y:S01]  /*78c0*/  CS2R R26, SRZ ;  /* 0x00000000001a7805 */ /* 0x000fe2000001ff00 */
[----:B---3--:R-:W-:-:S04]  /*78d0*/  IMAD.U32 R0, R0, 0x10000, RZ ;  /* 0x0001000000007824 */ /* 0x008fc800078e00ff */
[----:B------:R-:W-:-:S04]  /*78e0*/  FMUL.FTZ R0, R0, 1 ;  /* 0x3f80000000007820 */ /* 0x000fc80000410000 */
[----:B------:R4:W0:Y:S02]  /*78f0*/  F2F.F64.F32 R24, R0 ;  /* 0x0000000000187310 */ /* 0x0008240000201800 */
[----:B0---4-:R-:W-:Y:S05]  /*7900*/  BRA `(.L_x_7791) ;  /* 0x0000000400cc7947 */ /* 0x011fea0003800000 */
.L_x_7798:
        /* <DEDUP_REMOVED lines=12> */
.L_x_7805:
        /* <DEDUP_REMOVED lines=22> */
.L_x_7807:
[----:B------:R-:W-:Y:S05]  /*7b30*/  BSYNC.RECONVERGENT B0 ;  /* 0x0000000000007941 */ /* 0x000fea0003800200 */
.L_x_7806:
[----:B------:R-:W-:Y:S01]  /*7b40*/  IMAD.SHL.U32 R0, R0, 0x100000, RZ ;  /* 0x0010000000007824 */ /* 0x000fe200078e00ff */
[----:B------:R-:W-:-:S04]  /*7b50*/  LEA R2, R2, 0x3b800000, 0x17 ;  /* 0x3b80000002027811 */ /* 0x000fc800078eb8ff */
[----:B------:R-:W-:-:S05]  /*7b60*/  LOP3.LUT R0, R2, R0, R7, 0xfe, !PT ;  /* 0x0000000002007212 */ /* 0x000fca00078efe07 */
[----:B------:R-:W-:-:S04]  /*7b70*/  FMUL.FTZ R0, R0, 1 ;  /* 0x3f80000000007820 */ /* 0x000fc80000410000 */
[----:B------:R0:W3:Y:S02]  /*7b80*/  F2F.F64.F32 R24, R0 ;  /* 0x0000000000187310 */ /* 0x0000e40000201800 */
[----:B0--3--:R-:W-:Y:S05]  /*7b90*/  BRA `(.L_x_7791) ;  /* 0x0000000400287947 */ /* 0x009fea0003800000 */
.L_x_7804:
        /* <DEDUP_REMOVED lines=22> */
.L_x_7809:
[----:B------:R-:W-:Y:S05]  /*7d00*/  BSYNC.RECONVERGENT B0 ;  /* 0x0000000000007941 */ /* 0x000fea0003800200 */
.L_x_7808:
[----:B------:R-:W-:Y:S01]  /*7d10*/  IMAD.SHL.U32 R0, R0, 0x200000, RZ ;  /* 0x0020000000007824 */ /* 0x000fe200078e00ff */
[----:B------:R-:W-:-:S04]  /*7d20*/  LEA R2, R2, 0x37800000, 0x17 ;  /* 0x3780000002027811 */ /* 0x000fc800078eb8ff */
[----:B------:R-:W-:-:S05]  /*7d30*/  LOP3.LUT R0, R2, R0, R7, 0xfe, !PT ;  /* 0x0000000002007212 */ /* 0x000fca00078efe07 */
[----:B------:R-:W-:-:S04]  /*7d40*/  FMUL.FTZ R0, R0, 1 ;  /* 0x3f80000000007820 */ /* 0x000fc80000410000 */
[----:B------:R0:W3:Y:S02]  /*7d50*/  F2F.F64.F32 R24, R0 ;  /* 0x0000000000187310 */ /* 0x0000e40000201800 */
[----:B0--3--:R-:W-:Y:S05]  /*7d60*/  BRA `(.L_x_7791) ;  /* 0x0000000000b47947 */ /* 0x009fea0003800000 */
.L_x_7803:
        /* <DEDUP_REMOVED lines=19> */
.L_x_7790:
        /* <DEDUP_REMOVED lines=16> */
.L_x_7812:
[----:B------:R-:W-:Y:S02]  /*7fa0*/  CS2R R24, SRZ ;  /* 0x0000000000187805 */ /* 0x000fe4000001ff00 */
[----:B------:R-:W-:Y:S01]  /*7fb0*/  CS2R R26, SRZ ;  /* 0x00000000001a7805 */ /* 0x000fe2000001ff00 */
[----:B------:R-:W-:Y:S06]  /*7fc0*/  BRA `(.L_x_7791) ;  /* 0x00000000001c7947 */ /* 0x000fec0003800000 */
.L_x_7811:
[----:B------:R-:W3:Y:S01]  /*7fd0*/  LDG.E.64 R24, desc[UR36][R2.64] ;  /* 0x0000002402187981 */ /* 0x000ee2000c1e1b00 */
[----:B------:R-:W-:Y:S01]  /*7fe0*/  CS2R R26, SRZ ;  /* 0x00000000001a7805 */ /* 0x000fe2000001ff00 */
[----:B---3--:R-:W0:Y:S02]  /*7ff0*/  I2F.F64.U64 R24, R24 ;  /* 0x0000001800187312 */ /* 0x008e240000301800 */
[----:B0-----:R-:W-:Y:S05]  /*8000*/  BRA `(.L_x_7791) ;  /* 0x00000000000c7947 */ /* 0x001fea0003800000 */
.L_x_7810:
[----:B------:R-:W3:Y:S01]  /*8010*/  LDG.E R2, desc[UR36][R2.64] ;  /* 0x0000002402027981 */ /* 0x000ee2000c1e1900 */
[----:B------:R-:W-:Y:S01]  /*8020*/  CS2R R26, SRZ ;  /* 0x00000000001a7805 */ /* 0x000fe2000001ff00 */
[----:B---3--:R4:W0:Y:S06]  /*8030*/  I2F.F64.U32 R24, R2 ;  /* 0x0000000200187312 */ /* 0x00882c0000201800 */
.L_x_7791:
[----:B------:R-:W-:Y:S05]  /*8040*/  BSYNC.RECONVERGENT B6 ;  /* 0x0000000000067941 */ /* 0x000fea0003800200 */
.L_x_7785:
[----:B0--34-:R-:W0:Y:S01]  /*8050*/  LDC.64 R2, c[0x0][0x3c8] ;  /* 0x0000f200ff027b82 */ /* 0x019e220000000a00 */
[----:B------:R-:W3:Y:S01]  /*8060*/  LDCU UR5, c[0x0][0x3e0] ;  /* 0x00007c00ff0577ac */ /* 0x000ee20008000800 */
        /* <DEDUP_REMOVED lines=14> */
[----:B------:R-:W3:Y:S02]  /*8150*/  LDG.E.S8 R2, desc[UR36][R2.64] ;  /* 0x0000002402027981 */ /* 0x000ee4000c1e1300 */
[----:B---3--:R0:W3:Y:S02]  /*8160*/  I2F.F64.S16 R16, R2 ;  /* 0x0000000200107312 */ /* 0x0080e40000101c00 */
[----:B0--3--:R-:W-:Y:S05]  /*8170*/  BRA `(.L_x_7783) ;  /* 0x0000000c00a07947 */ /* 0x009fea0003800000 */
.L_x_7816:
[----:B------:R-:W3:Y:S02]  /*8180*/  LDG.E.U8 R2, desc[UR36][R2.64] ;  /* 0x0000002402027981 */ /* 0x000ee4000c1e1100 */
[----:B---3--:R0:W3:Y:S02]  /*8190*/  I2F.F64.U16 R16, R2 ;  /* 0x0000000200107312 */ /* 0x0080e40000101800 */
[----:B0--3--:R-:W-:Y:S05]  /*81a0*/  BRA `(.L_x_7783) ;  /* 0x0000000c00947947 */ /* 0x009fea0003800000 */
.L_x_7815:
[----:B------:R-:W-:-:S09]  /*81b0*/  UISETP.NE.AND UP0, UPT, UR4, 0x2, UPT ;  /* 0x000000020400788c */ /* 0x000fd2000bf05270 */
[----:B------:R-:W-:Y:S05]  /*81c0*/  BRA.U !UP0, `(.L_x_7818) ;  /* 0x0000000108287547 */ /* 0x000fea000b800000 */
[----:B------:R-:W-:-:S09]  /*81d0*/  UISETP.NE.AND UP0, UPT, UR4, 0x3, UPT ;  /* 0x000000030400788c */ /* 0x000fd2000bf05270 */
[----:B------:R-:W-:Y:S05]  /*81e0*/  BRA.U !UP0, `(.L_x_7819) ;  /* 0x0000000108147547 */ /* 0x000fea000b800000 */
[----:B------:R-:W-:-:S09]  /*81f0*/  UISETP.NE.AND UP0, UPT, UR4, 0x4, UPT ;  /* 0x000000040400788c */ /* 0x000fd2000bf05270 */
[----:B------:R-:W-:Y:S05]  /*8200*/  BRA.U UP0, `(.L_x_7817) ;  /* 0x0000000d00207547 */ /* 0x000fea000b800000 */
[----:B------:R-:W3:Y:S02]  /*8210*/  LDG.E.64 R16, desc[UR36][R2.64] ;  /* 0x0000002402107981 */ /* 0x000ee4000c1e1b00 */
[----:B---3--:R-:W0:Y:S02]  /*8220*/  I2F.F64.S64 R16, R16 ;  /* 0x0000001000107312 */ /* 0x008e240000301c00 */
[----:B0-----:R-:W-:Y:S05]  /*8230*/  BRA `(.L_x_7783) ;  /* 0x0000000c00707947 */ /* 0x001fea0003800000 */
.L_x_7819:
[----:B------:R-:W3:Y:S02]  /*8240*/  LDG.E R2, desc[UR36][R2.64] ;  /* 0x0000002402027981 */ /* 0x000ee4000c1e1900 */
[----:B---3--:R0:W3:Y:S02]  /*8250*/  I2F.F64 R16, R2 ;  /* 0x0000000200107312 */ /* 0x0080e40000201c00 */
[----:B0--3--:R-:W-:Y:S05]  /*8260*/  BRA `(.L_x_7783) ;  /* 0x0000000c00647947 */ /* 0x009fea0003800000 */
.L_x_7818:
[----:B------:R-:W3:Y:S02]  /*8270*/  LDG.E.U16 R2, desc[UR36][R2.64] ;  /* 0x0000002402027981 */ /* 0x000ee4000c1e1500 */
[----:B---3--:R0:W3:Y:S02]  /*8280*/  I2F.F64.S16 R16, R2 ;  /* 0x0000000200107312 */ /* 0x0080e40000101c00 */
[----:B0--3--:R-:W-:Y:S05]  /*8290*/  BRA `(.L_x_7783) ;  /* 0x0000000c00587947 */ /* 0x009fea0003800000 */
.L_x_7814:
[----:B------:R-:W-:-:S09]  /*82a0*/  UISETP.GT.AND UP0, UPT, UR4, 0x6, UPT ;  /* 0x000000060400788c */ /* 0x000fd2000bf04270 */
[----:B------:R-:W-:Y:S05]  /*82b0*/  BRA.U UP0, `(.L_x_7820) ;  /* 0x0000000100347547 */ /* 0x000fea000b800000 */
[----:B------:R-:W-:-:S09]  /*82c0*/  UISETP.NE.AND UP0, UPT, UR4, 0x5, UPT ;  /* 0x000000050400788c */ /* 0x000fd2000bf05270 */
[----:B------:R-:W-:Y:S05]  /*82d0*/  BRA.U !UP0, `(.L_x_7821) ;  /* 0x0000000108187547 */ /* 0x000fea000b800000 */
[----:B------:R-:W-:-:S09]  /*82e0*/  UISETP.NE.AND UP0, UPT, UR4, 0x6, UPT ;  /* 0x000000060400788c */ /* 0x000fd2000bf05270 */
[----:B------:R-:W-:Y:S05]  /*82f0*/  BRA.U UP0, `(.L_x_7817) ;  /* 0x0000000900e47547 */ /* 0x000fea000b800000 */
[----:B------:R-:W3:Y:S02]  /*8300*/  LDG.E R16, desc[UR36][R2.64] ;  /* 0x0000002402107981 */ /* 0x000ee4000c1e1900 */
[----:B---3--:R-:W-:-:S06]  /*8310*/  FMUL.FTZ R16, R16, 1 ;  /* 0x3f80000010107820 */ /* 0x008fcc0000410000 */
[----:B------:R-:W0:Y:S02]  /*8320*/  F2F.F64.F32 R16, R16 ;  /* 0x0000001000107310 */ /* 0x000e240000201800 */
[----:B0-----:R-:W-:Y:S05]  /*8330*/  BRA `(.L_x_7783) ;  /* 0x0000000c00307947 */ /* 0x001fea0003800000 */
.L_x_7821:
[----:B------:R-:W3:Y:S02]  /*8340*/  LDG.E.U16 R0, desc[UR36][R2.64] ;  /* 0x0000002402007981 */ /* 0x000ee4000c1e1500 */
[----:B---3--:R-:W-:-:S05]  /*8350*/  HADD2.F32 R0, -RZ, R0.H0_H0 ;  /* 0x20000000ff007230 */ /* 0x008fca0000004100 */
[----:B------:R-:W-:-:S04]  /*8360*/  FMUL.FTZ R0, R0, 1 ;  /* 0x3f80000000007820 */ /* 0x000fc80000410000 */
[----:B------:R0:W3:Y:S02]  /*8370*/  F2F.F64.F32 R16, R0 ;  /* 0x0000000000107310 */ /* 0x0000e40000201800 */
[----:B0--3--:R-:W-:Y:S05]  /*8380*/  BRA `(.L_x_7783) ;  /* 0x0000000c001c7947 */ /* 0x009fea0003800000 */
.L_x_7820:
        /* <DEDUP_REMOVED lines=16> */
.L_x_7823:
        /* <DEDUP_REMOVED lines=12> */
.L_x_7822:
[----:B------:R0:W5:Y:S01]  /*8550*/  LDG.E.64 R16, desc[UR36][R2.64] ;  /* 0x0000002402107981 */ /* 0x000162000c1e1b00 */
[----:B------:R-:W-:Y:S05]  /*8560*/  BRA `(.L_x_7783) ;  /* 0x0000000800a47947 */ /* 0x000fea0003800000 */
.L_x_7813:
        /* <DEDUP_REMOVED lines=9> */
[----:B------:R-:W-:Y:S01]  /*8600*/  IMAD.MOV.U32 R16, RZ, RZ, RZ ;  /* 0x000000ffff107224 */ /* 0x000fe200078e00ff */
[----:B---3--:R-:W-:-:S04]  /*8610*/  ISETP.NE.AND P0, PT, R2, RZ, PT ;  /* 0x000000ff0200720c */ /* 0x008fc80003f05270 */
[----:B------:R-:W-:Y:S01]  /*8620*/  FSEL R17, RZ, 1.875, !P0 ;  /* 0x3ff00000ff117808 */ /* 0x000fe20004000000 */
[----:B------:R-:W-:Y:S08]  /*8630*/  BRA `(.L_x_7783) ;  /* 0x0000000800707947 */ /* 0x000ff00003800000 */
.L_x_7826:
[----:B------:R0:W5:Y:S01]  /*8640*/  LDG.E.128 R16, desc[UR36][R2.64] ;  /* 0x0000002402107981 */ /* 0x000162000c1e1d00 */
[----:B------:R-:W-:Y:S05]  /*8650*/  BRA `(.L_x_7783) ;  /* 0x0000000800687947 */ /* 0x000fea0003800000 */
.L_x_7825:
[----:B------:R-:W-:-:S09]  /*8660*/  UISETP.NE.AND UP0, UPT, UR4, 0xf, UPT ;  /* 0x0000000f0400788c */ /* 0x000fd2000bf05270 */
[----:B------:R-:W-:Y:S05]  /*8670*/  BRA.U !UP0, `(.L_x_7827) ;  /* 0x00000001089c7547 */ /* 0x000fea000b800000 */
[----:B------:R-:W-:-:S09]  /*8680*/  UISETP.NE.AND UP0, UPT, UR4, 0x17, UPT ;  /* 0x000000170400788c */ /* 0x000fd2000bf05270 */
[----:B------:R-:W-:Y:S05]  /*8690*/  BRA.U !UP0, `(.L_x_7828) ;  /* 0x00000001085c7547 */ /* 0x000fea000b800000 */
[----:B------:R-:W-:-:S09]  /*86a0*/  UISETP.NE.AND UP0, UPT, UR4, 0x18, UPT ;  /* 0x000000180400788c */ /* 0x000fd2000bf05270 */
[----:B------:R-:W-:Y:S05]  /*86b0*/  BRA.U UP0, `(.L_x_7817) ;  /* 0x0000000500f47547 */ /* 0x000fea000b800000 */
[----:B------:R-:W3:Y:S01]  /*86c0*/  LDG.E.U8 R0, desc[UR36][R2.64] ;  /* 0x0000002402007981 */ /* 0x000ee2000c1e1100 */
[----:B------:R-:W-:Y:S02]  /*86d0*/  IMAD.MOV.U32 R6, RZ, RZ, 0x1f ;  /* 0x0000001fff067424 */ /* 0x000fe400078e00ff */
        /* <DEDUP_REMOVED lines=19> */
.L_x_7828:
[----:B------:R-:W3:Y:S02]  /*8810*/  LDG.E.U8 R2, desc[UR36][R2.64] ;  /* 0x0000002402027981 */ /* 0x000ee4000c1e1100 */
        /* <DEDUP_REMOVED lines=11> */
[----:B------:R0:W3:Y:S02]  /*88d0*/  F2F.F64.F32 R16, R0 ;  /* 0x0000000000107310 */ /* 0x0000e40000201800 */
[----:B0--3--:R-:W-:Y:S05]  /*88e0*/  BRA `(.L_x_7783) ;  /* 0x0000000400c47947 */ /* 0x009fea0003800000 */
.L_x_7827:
[----:B------:R-:W3:Y:S02]  /*88f0*/  LDG.E.U16 R0, desc[UR36][R2.64] ;  /* 0x0000002402007981 */ /* 0x000ee4000c1e1500 */
[----:B---3--:R-:W-:-:S04]  /*8900*/  IMAD.U32 R0, R0, 0x10000, RZ ;  /* 0x0001000000007824 */ /* 0x008fc800078e00ff */
[----:B------:R-:W-:-:S04]  /*8910*/  FMUL.FTZ R0, R0, 1 ;  /* 0x3f80000000007820 */ /* 0x000fc80000410000 */
[----:B------:R0:W3:Y:S02]  /*8920*/  F2F.F64.F32 R16, R0 ;  /* 0x0000000000107310 */ /* 0x0000e40000201800 */
[----:B0--3--:R-:W-:Y:S05]  /*8930*/  BRA `(.L_x_7783) ;  /* 0x0000000400b07947 */ /* 0x009fea0003800000 */
.L_x_7824:
        /* <DEDUP_REMOVED lines=8> */
[----:B------:R-:W3:Y:S02]  /*89c0*/  LDG.E.U16 R2, desc[UR36][R2.64] ;  /* 0x0000002402027981 */ /* 0x000ee4000c1e1500 */
[----:B---3--:R0:W3:Y:S02]  /*89d0*/  I2F.F64.U16 R16, R2 ;  /* 0x0000000200107312 */ /* 0x0080e40000101800 */
[----:B0--3--:R-:W-:Y:S05]  /*89e0*/  BRA `(.L_x_7783) ;  /* 0x0000000400847947 */ /* 0x009fea0003800000 */
.L_x_7831:
[----:B------:R-:W3:Y:S01]  /*89f0*/  LDG.E.U8 R4, desc[UR36][R2.64] ;  /* 0x0000002402047981 */ /* 0x000ee2000c1e1100 */
        /* <DEDUP_REMOVED lines=8> */
[----:B------:R-:W-:Y:S01]  /*8a80*/  BSSY.RECONVERGENT B0, `(.L_x_7832) ;  /* 0x000000c000007945 */ /* 0x000fe20003800200 */
[----:B------:R-:W-:Y:S02]  /*8a90*/  SHF.R.U32.HI R3, RZ, 0x7, R4 ;  /* 0x00000007ff037819 */ /* 0x000fe40000011604 */
[----:B------:R-:W-:Y:S02]  /*8aa0*/  LOP3.LUT P0, R2, R0, 0xf, RZ, 0xc0, !PT ;  /* 0x0000000f00027812 */ /* 0x000fe4000780c0ff */
[----:B------:R-:W-:Y:S01]  /*8ab0*/  LOP3.LUT R0, R4, 0x7, RZ, 0xc0, !PT ;  /* 0x0000000704007812 */ /* 0x000fe200078ec0ff */
[----:B------:R-:W-:-:S10]  /*8ac0*/  IMAD.U32 R7, R3, -0x80000000, RZ ;  /* 0x8000000003077824 */ /* 0x000fd400078e00ff */
[----:B------:R-:W-:Y:S05]  /*8ad0*/  @P0 BRA `(.L_x_7833) ;  /* 0x0000000000180947 */ /* 0x000fea0003800000 */
[----:B------:R-:W0:Y:S02]  /*8ae0*/  FLO.U32 R3, R0 ;  /* 0x0000000000037300 */ /* 0x000e2400000e0000 */
[----:B0-----:R-:W-:-:S04]  /*8af0*/  IADD3 R3, PT, PT, -R3, 0x1f, RZ ;  /* 0x0000001f03037810 */ /* 0x001fc80007ffe1ff */
[----:B------:R-:W-:Y:S01]  /*8b00*/  IADD3 R2, PT, PT, R2, 0x1d, -R3 ;  /* 0x0000001d02027810 */ /* 0x000fe20007ffe803 */
[----:B------:R-:W-:-:S05]  /*8b10*/  VIADD R5, R3, 0xffffffe4 ;  /* 0xffffffe403057836 */ /* 0x000fca0000000000 */
[----:B------:R-:W-:-:S04]  /*8b20*/  SHF.L.U32 R5, R0, R5, RZ ;  /* 0x0000000500057219 */ /* 0x000fc800000006ff */
[----:B------:R-:W-:-:S07]  /*8b30*/  LOP3.LUT R0, R5, 0x7, RZ, 0xc0, !PT ;  /* 0x0000000705007812 */ /* 0x000fce00078ec0ff */
.L_x_7833:
[----:B------:R-:W-:Y:S05]  /*8b40*/  BSYNC.RECONVERGENT B0 ;  /* 0x0000000000007941 */ /* 0x000fea0003800200 */
.L_x_7832:
[----:B------:R-:W-:Y:S01]  /*8b50*/  IMAD.SHL.U32 R0, R0, 0x100000, RZ ;  /* 0x0010000000007824 */ /* 0x000fe200078e00ff */
[----:B------:R-:W-:-:S04]  /*8b60*/  LEA R2, R2, 0x3b800000, 0x17 ;  /* 0x3b80000002027811 */ /* 0x000fc800078eb8ff */
[----:B------:R-:W-:-:S05]  /*8b70*/  LOP3.LUT R0, R2, R0, R7, 0xfe, !PT ;  /* 0x0000000002007212 */ /* 0x000fca00078efe07 */
[----:B------:R-:W-:-:S04]  /*8b80*/  FMUL.FTZ R0, R0, 1 ;  /* 0x3f80000000007820 */ /* 0x000fc80000410000 */
[----:B------:R0:W3:Y:S02]  /*8b90*/  F2F.F64.F32 R16, R0 ;  /* 0x0000000000107310 */ /* 0x0000e40000201800 */
[----:B0--3--:R-:W-:Y:S05]  /*8ba0*/  BRA `(.L_x_7783) ;  /* 0x0000000400147947 */ /* 0x009fea0003800000 */
.L_x_7830:
        /* <DEDUP_REMOVED lines=21> */
.L_x_7835:
[----:B------:R-:W-:Y:S05]  /*8d00*/  BSYNC.RECONVERGENT B0 ;  /* 0x0000000000007941 */ /* 0x000fea0003800200 */
.L_x_7834:
[----:B------:R-:W-:Y:S01]  /*8d10*/  IMAD.SHL.U32 R0, R0, 0x200000, RZ ;  /* 0x0020000000007824 */ /* 0x000fe200078e00ff */
[----:B------:R-:W-:-:S04]  /*8d20*/  LEA R2, R2, 0x37800000, 0x17 ;  /* 0x3780000002027811 */ /* 0x000fc800078eb8ff */
[----:B------:R-:W-:-:S05]  /*8d30*/  LOP3.LUT R0, R2, R0, R7, 0xfe, !PT ;  /* 0x0000000002007212 */ /* 0x000fca00078efe07 */
[----:B------:R-:W-:-:S04]  /*8d40*/  FMUL.FTZ R0, R0, 1 ;  /* 0x3f80000000007820 */ /* 0x000fc80000410000 */
[----:B------:R0:W3:Y:S02]  /*8d50*/  F2F.F64.F32 R16, R0 ;  /* 0x0000000000107310 */ /* 0x0000e40000201800 */
[----:B0--3--:R-:W-:Y:S05]  /*8d60*/  BRA `(.L_x_7783) ;  /* 0x0000000000a47947 */ /* 0x009fea0003800000 */
.L_x_7829:
        /* <DEDUP_REMOVED lines=18> */
.L_x_7817:
        /* <DEDUP_REMOVED lines=16> */
.L_x_7838:
[----:B------:R-:W-:Y:S01]  /*8f90*/  CS2R R16, SRZ ;  /* 0x0000000000107805 */ /* 0x000fe2000001ff00 */
[----:B------:R-:W-:Y:S06]  /*8fa0*/  BRA `(.L_x_7783) ;  /* 0x0000000000147947 */ /* 0x000fec0003800000 */
.L_x_7837:
[----:B------:R-:W3:Y:S02]  /*8fb0*/  LDG.E.64 R16, desc[UR36][R2.64] ;  /* 0x0000002402107981 */ /* 0x000ee4000c1e1b00 */
[----:B---3--:R-:W0:Y:S02]  /*8fc0*/  I2F.F64.U64 R16, R16 ;  /* 0x0000001000107312 */ /* 0x008e240000301800 */
[----:B0-----:R-:W-:Y:S05]  /*8fd0*/  BRA `(.L_x_7783) ;  /* 0x0000000000087947 */ /* 0x001fea0003800000 */
.L_x_7836:
[----:B------:R-:W3:Y:S02]  /*8fe0*/  LDG.E R2, desc[UR36][R2.64] ;  /* 0x0000002402027981 */ /* 0x000ee4000c1e1900 */
[----:B---3--:R0:W3:Y:S02]  /*8ff0*/  I2F.F64.U32 R16, R2 ;  /* 0x0000000200107312 */ /* 0x0080e40000201800 */
.L_x_7783:
[----:B------:R-:W-:Y:S05]  /*9000*/  BSYNC.RECONVERGENT B7 ;  /* 0x0000000000077941 */ /* 0x000fea0003800200 */
.L_x_7782:
[----:B------:R-:W1:Y:S01]  /*9010*/  S2R R22, SR_CTAID.X ;  /* 0x0000000000167919 */ /* 0x000e620000002500 */
[----:B0-----:R-:W1:Y:S01]  /*9020*/  LDC R3, c[0x0][0x380] ;  /* 0x0000e000ff037b82 */ /* 0x001e620000000800 */
[----:B------:R-:W-:Y:S01]  /*9030*/  BSSY.RECONVERGENT B0, `(.L_x_7839) ;  /* 0x0000034000007945 */ /* 0x000fe20003800200 */
[----:B------:R-:W-:Y:S01]  /*9040*/  CS2R R6, SRZ ;  /* 0x0000000000067805 */ /* 0x000fe2000001ff00 */
[----:B------:R-:W3:Y:S05]  /*9050*/  S2R R53, SR_TID.X ;  /* 0x0000000000357919 */ /* 0x000eea0000002100 */
[----:B------:R-:W0:Y:S01]  /*9060*/  LDC.U8 R23, c[0x0][0x3e4] ;  /* 0x0000f900ff177b82 */ /* 0x000e220000000000 */
[----:B-1----:R-:W-:-:S02]  /*9070*/  IMAD R2, R22, -0x200, R3 ;  /* 0xfffffe0016027824 */ /* 0x002fc400078e0203 */
[----:B---34-:R-:W-:-:S03]  /*9080*/  VIADD R5, R53, 0x180 ;  /* 0x0000018035057836 */ /* 0x018fc60000000000 */
[CC--:B------:R-:W-:Y:S01]  /*9090*/  ISETP.GE.AND P4, PT, R53.reuse, R2.reuse, PT ;  /* 0x000000023500720c */ /* 0x0c0fe20003f86270 */
[C---:B------:R-:W-:Y:S01]  /*90a0*/  VIADD R3, R53.reuse, 0x100 ;  /* 0x0000010035037836 */ /* 0x040fe20000000000 */
[CC--:B------:R-:W-:Y:S01]  /*90b0*/  ISETP.GE.AND P3, PT, R53.reuse, R2.reuse, PT ;  /* 0x000000023500720c */ /* 0x0c0fe20003f66270 */
[----:B------:R-:W-:Y:S01]  /*90c0*/  VIADD R52, R53, 0x80 ;  /* 0x0000008035347836 */ /* 0x000fe20000000000 */
[-C--:B------:R-:W-:Y:S02]  /*90d0*/  ISETP.GE.AND P2, PT, R5, R2.reuse, PT ;  /* 0x000000020500720c */ /* 0x080fe40003f46270 */
[----:B------:R-:W-:Y:S02]  /*90e0*/  CS2R R4, SRZ ;  /* 0x0000000000047805 */ /* 0x000fe4000001ff00 */
[-C--:B------:R-:W-:Y:S02]  /*90f0*/  ISETP.GE.AND P1, PT, R3, R2.reuse, PT ;  /* 0x000000020300720c */ /* 0x080fe40003f26270 */
[----:B------:R-:W-:-:S03]  /*9100*/  ISETP.GE.AND P0, PT, R52, R2, PT ;  /* 0x000000023400720c */ /* 0x000fc60003f06270 */
[----:B0-----:R-:W-:Y:S10]  /*9110*/  @P4 BRA `(.L_x_7840) ;  /* 0x0000000000944947 */ /* 0x001ff40003800000 */
[----:B------:R-:W0:Y:S02]  /*9120*/  LDCU.128 UR4, c[0x0][0x390] ;  /* 0x00007200ff0477ac */ /* 0x000e240008000c00 */
[----:B0----5:R-:W-:-:S15]  /*9130*/  DMUL R6, R50, UR6 ;  /* 0x0000000632067c28 */ /* 0x021fde0008000000 */
        /* <DEDUP_REMOVED lines=9> */
[----:B--2---:R-:W0:-:S15]  /*91d0*/  DFMA R50, R48, UR6, R50 ;  /* 0x0000000630327c2b */ /* 0x004e1e0008000032 */
        /* <DEDUP_REMOVED lines=19> */
[----:B0-----:R0:W3:-:S15]  /*9310*/  DFMA R4, R6, R44, -R4 ;  /* 0x0000002c0604722b */ /* 0x0010de0000000804 */
[----:B------:R-:W-:-:S15]  /*9320*/  NOP ;  /* 0x0000000000007918 */ /* 0x000fde0000000000 */
[----:B------:R-:W-:-:S15]  /*9330*/  NOP ;  /* 0x0000000000007918 */ /* 0x000fde0000000000 */
[----:B------:R-:W-:-:S15]  /*9340*/  NOP ;  /* 0x0000000000007918 */ /* 0x000fde0000000000 */
[----:B------:R-:W-:-:S04]  /*9350*/  NOP ;  /* 0x0000000000007918 */ /* 0x000fc80000000000 */
[----:B-1-3--:R0:W1:Y:S02]  /*9360*/  DFMA R6, R6, R46, R8 ;  /* 0x0000002e0606722b */ /* 0x00a0640000000008 */
.L_x_7840:
[----:B------:R-:W-:Y:S05]  /*9370*/  BSYNC.RECONVERGENT B0 ;  /* 0x0000000000007941 */ /* 0x000fea0003800200 */
.L_x_7839:
[----:B------:R-:W-:Y:S01]  /*9380*/  BSSY.RECONVERGENT B0, `(.L_x_7841) ;  /* 0x0000029000007945 */ /* 0x000fe20003800200 */
[----:B0----5:R-:W-:Y:S02]  /*9390*/  CS2R R46, SRZ ;  /* 0x00000000002e7805 */ /* 0x021fe4000001ff00 */
[----:B------:R-:W-:Y:S01]  /*93a0*/  CS2R R44, SRZ ;  /* 0x00000000002c7805 */ /* 0x000fe2000001ff00 */
[----:B------:R-:W-:Y:S06]  /*93b0*/  @P0 BRA `(.L_x_7842) ;  /* 0x0000000000940947 */ /* 0x000fec0003800000 */
[----:B------:R-:W0:Y:S02]  /*93c0*/  LDCU.128 UR4, c[0x0][0x390] ;  /* 0x00007200ff0477ac */ /* 0x000e240008000c00 */
        /* <DEDUP_REMOVED lines=30> */
[----:B0-----:R0:W4:-:S15]  /*95b0*/  DFMA R44, R46, R36, -R44 ;  /* 0x000000242e2c722b */ /* 0x00111e000000082c */
[----:B------:R-:W-:-:S15]  /*95c0*/  NOP ;  /* 0x0000000000007918 */ /* 0x000fde0000000000 */
[----:B------:R-:W-:-:S15]  /*95d0*/  NOP ;  /* 0x0000000000007918 */ /* 0x000fde0000000000 */
[----:B------:R-:W-:-:S15]  /*95e0*/  NOP ;  /* 0x0000000000007918 */ /* 0x000fde0000000000 */
[----:B------:R-:W-:-:S04]  /*95f0*/  NOP ;  /* 0x0000000000007918 */ /* 0x000fc80000000000 */
[----:B---34-:R0:W3:Y:S02]  /*9600*/  DFMA R46, R46, R38, R42 ;  /* 0x000000262e2e722b */ /* 0x0180e4000000002a */
.L_x_7842:
[----:B------:R-:W-:Y:S05]  /*9610*/  BSYNC.RECONVERGENT B0 ;  /* 0x0000000000007941 */ /* 0x000fea0003800200 */
.L_x_7841:
[----:B------:R-:W-:Y:S01]  /*9620*/  BSSY.RECONVERGENT B0, `(.L_x_7843) ;  /* 0x0000029000007945 */ /* 0x000fe20003800200 */
[----:B0-----:R-:W-:Y:S02]  /*9630*/  CS2R R38, SRZ ;  /* 0x0000000000267805 */ /* 0x001fe4000001ff00 */
        /* <DEDUP_REMOVED lines=33> */
[----:B0-----:R0:W0:-:S15]  /*9850*/  DFMA R36, R8, R28, -R36 ;  /* 0x0000001c0824722b */ /* 0x00101e0000000824 */
[----:B------:R-:W-:-:S15]  /*9860*/  NOP ;  /* 0x0000000000007918 */ /* 0x000fde0000000000 */
[----:B------:R-:W-:-:S15]  /*9870*/  NOP ;  /* 0x0000000000007918 */ /* 0x000fde0000000000 */
[----:B------:R-:W-:-:S15]  /*9880*/  NOP ;  /* 0x0000000000007918 */ /* 0x000fde0000000000 */
[----:B------:R-:W-:-:S04]  /*9890*/  NOP ;  /* 0x0000000000007918 */ /* 0x000fc80000000000 */
[----:B----4-:R4:W0:Y:S02]  /*98a0*/  DFMA R38, R8, R30, R34 ;  /* 0x0000001e0826722b */ /* 0x0108240000000022 */
.L_x_7844:
[----:B------:R-:W-:Y:S05]  /*98b0*/  BSYNC.RECONVERGENT B0 ;  /* 0x0000000000007941 */ /* 0x000fea0003800200 */
.L_x_7843:
[----:B------:R-:W-:Y:S01]  /*98c0*/  BSSY.RECONVERGENT B0, `(.L_x_7845) ;  /* 0x0000029000007945 */ /* 0x000fe20003800200 */
[----:B----4-:R-:W-:Y:S02]  /*98d0*/  CS2R R30, SRZ ;  /* 0x00000000001e7805 */ /* 0x010fe4000001ff00 */
[----:B0-----:R-:W-:Y:S01]  /*98e0*/  CS2R R28, SRZ ;  /* 0x00000000001c7805 */ /* 0x001fe2000001ff00 */
        /* <DEDUP_REMOVED lines=38> */
.L_x_7846:
[----:B------:R-:W-:Y:S05]  /*9b50*/  BSYNC.RECONVERGENT B0 ;  /* 0x0000000000007941 */ /* 0x000fea0003800200 */
.L_x_7845:
[----:B------:R-:W-:Y:S04]  /*9b60*/  BSSY.RECONVERGENT B7, `(.L_x_7847) ;  /* 0x0000414000077945 */ /* 0x000fe80003800200 */
[----:B------:R-:W-:Y:S04]  /*9b70*/  BSSY.RELIABLE B6, `(.L_x_7848) ;  /* 0x00002c0000067945 */ /* 0x000fe80003800100 */
[----:B------:R-:W-:Y:S05]  /*9b80*/  @P3 BRA `(.L_x_7849) ;  /* 0x0000002800ec3947 */ /* 0x000fea0003800000 */
[----:B------:R-:W5:Y:S01]  /*9b90*/  LDCU UR4, c[0x0][0x3e8] ;  /* 0x00007d00ff0477ac */ /* 0x000f620008000800 */
[----:B0---4-:R-:W0:Y:S01]  /*9ba0*/  LDC.64 R8, c[0x0][0x3b0] ;  /* 0x0000ec00ff087b82 */ /* 0x011e220000000a00 */
        /* <DEDUP_REMOVED lines=16> */
[----:B------:R-:W0:Y:S01]  /*9cb0*/  F2I.F64.TRUNC R5, R4 ;  /* 0x0000000400057311 */ /* 0x000e22000030d100 */
[----:B------:R-:W-:Y:S01]  /*9cc0*/  IMAD.MOV.U32 R53, RZ, RZ, R52 ;  /* 0x000000ffff357224 */ /* 0x000fe200078e0034 */
[----:B0-----:R0:W-:Y:S01]  /*9cd0*/  STG.E.U8 desc[UR36][R8.64], R5 ;  /* 0x0000000508007986 */ /* 0x0011e2000c101124 */
[----:B------:R-:W-:Y:S05]  /*9ce0*/  BRA `(.L_x_7855) ;  /* 0x0000001400407947 */ /* 0x000fea0003800000 */
.L_x_7853:
[----:B------:R-:W0:Y:S01]  /*9cf0*/  F2I.S64.F64.TRUNC R4, R4 ;  /* 0x0000000400047311 */ /* 0x000e22000030d900 */
[----:B------:R-:W-:Y:S02]  /*9d00*/  IMAD.MOV.U32 R53, RZ, RZ, R52 ;  /* 0x000000ffff357224 */ /* 0x000fe400078e0034 */
[----:B0-----:R-:W-:-:S05]  /*9d10*/  IMAD.MOV.U32 R3, RZ, RZ, R4 ;  /* 0x000000ffff037224 */ /* 0x001fca00078e0004 */
[----:B------:R0:W-:Y:S01]  /*9d20*/  STG.E.U8 desc[UR36][R8.64], R3 ;  /* 0x0000000308007986 */ /* 0x0001e2000c101124 */
[----:B------:R-:W-:Y:S05]  /*9d30*/  BRA `(.L_x_7855) ;  /* 0x00000014002c7947 */ /* 0x000fea0003800000 */
.L_x_7852:
[----:B------:R-:W-:-:S13]  /*9d40*/  ISETP.NE.AND P0, PT, R0, 0x2, PT ;  /* 0x000000020000780c */ /* 0x000fda0003f05270 */
[----:B------:R-:W-:Y:S05]  /*9d50*/  @!P0 BRA `(.L_x_7856) ;  /* 0x0000000000308947 */ /* 0x000fea0003800000 */
[----:B------:R-:W-:-:S13]  /*9d60*/  ISETP.NE.AND P0, PT, R0, 0x3, PT ;  /* 0x000000030000780c */ /* 0x000fda0003f05270 */
[----:B------:R-:W-:Y:S05]  /*9d70*/  @!P0 BRA `(.L_x_7857) ;  /* 0x0000000000188947 */ /* 0x000fea0003800000 */
[----:B------:R-:W-:-:S13]  /*9d80*/  ISETP.NE.AND P0, PT, R0, 0x4, PT ;  /* 0x000000040000780c */ /* 0x000fda0003f05270 */
[----:B------:R-:W-:Y:S05]  /*9d90*/  @P0 BRA `(.L_x_7854) ;  /* 0x00000010004c0947 */ /* 0x000fea0003800000 */
[----:B------:R-:W0:Y:S01]  /*9da0*/  F2I.S64.F64.TRUNC R4, R4 ;  /* 0x0000000400047311 */ /* 0x000e22000030d900 */
[----:B------:R-:W-:Y:S01]  /*9db0*/  IMAD.MOV.U32 R53, RZ, RZ, R52 ;  /* 0x000000ffff357224 */ /* 0x000fe200078e0034 */
[----:B0-----:R0:W-:Y:S01]  /*9dc0*/  STG.E.64 desc[UR36][R8.64], R4 ;  /* 0x0000000408007986 */ /* 0x0011e2000c101b24 */
[----:B------:R-:W-:Y:S05]  /*9dd0*/  BRA `(.L_x_7855) ;  /* 0x0000001400047947 */ /* 0x000fea0003800000 */
.L_x_7857:
[----:B------:R-:W0:Y:S01]  /*9de0*/  F2I.F64.TRUNC R5, R4 ;  /* 0x0000000400057311 */ /* 0x000e22000030d100 */
[----:B------:R-:W-:Y:S01]  /*9df0*/  IMAD.MOV.U32 R53, RZ, RZ, R52 ;  /* 0x000000ffff357224 */ /* 0x000fe200078e0034 */
[----:B0-----:R0:W-:Y:S01]  /*9e00*/  STG.E desc[UR36][R8.64], R5 ;  /* 0x0000000508007986 */ /* 0x0011e2000c101924 */
[----:B------:R-:W-:Y:S05]  /*9e10*/  BRA `(.L_x_7855) ;  /* 0x0000001000f47947 */ /* 0x000fea0003800000 */
.L_x_7856:
[----:B------:R-:W0:Y:S01]  /*9e20*/  F2I.F64.TRUNC R5, R4 ;  /* 0x0000000400057311 */ /* 0x000e22000030d100 */
[----:B------:R-:W-:Y:S01]  /*9e30*/  IMAD.MOV.U32 R53, RZ, RZ, R52 ;  /* 0x000000ffff357224 */ /* 0x000fe200078e0034 */
[----:B0-----:R0:W-:Y:S01]  /*9e40*/  STG.E.U16 desc[UR36][R8.64], R5 ;  /* 0x0000000508007986 */ /* 0x0011e2000c101524 */
[----:B------:R-:W-:Y:S05]  /*9e50*/  BRA `(.L_x_7855) ;  /* 0x0000001000e47947 */ /* 0x000fea0003800000 */
.L_x_7851:
        /* <DEDUP_REMOVED lines=14> */
[----:B------:R-:W-:Y:S02]  /*9f40*/  IMAD.MOV.U32 R53, RZ, RZ, R52 ;  /* 0x000000ffff357224 */ /* 0x000fe400078e0034 */
[----:B0-----:R-:W-:-:S05]  /*9f50*/  @!P0 FMUL R3, R3, 1.175494350822287508e-38 ;  /* 0x0080000003038820 */ /* 0x001fca0000400000 */
[----:B------:R4:W-:Y:S01]  /*9f60*/  STG.E desc[UR36][R8.64], R3 ;  /* 0x0000000308007986 */ /* 0x0009e2000c101924 */
[----:B------:R-:W-:Y:S05]  /*9f70*/  BRA `(.L_x_7855) ;  /* 0x00000010009c7947 */ /* 0x000fea0003800000 */
.L_x_7859:
        /* <DEDUP_REMOVED lines=10> */
[----:B------:R-:W-:-:S05]  /*a020*/  F2FP.F16.F32.PACK_AB R0, RZ, R0 ;  /* 0x00000000ff00723e */ /* 0x000fca00000000ff */
[----:B------:R0:W-:Y:S01]  /*a030*/  STG.E.U16 desc[UR36][R8.64], R0 ;  /* 0x0000000008007986 */ /* 0x0001e2000c101524 */
[----:B------:R-:W-:Y:S05]  /*a040*/  BRA `(.L_x_7855) ;  /* 0x0000001000687947 */ /* 0x000fea0003800000 */
.L_x_7858:
        /* <DEDUP_REMOVED lines=15> */
[----:B0-----:R-:W-:-:S15]  /*a140*/  @!P1 FMUL R10, R10, 1.175494350822287508e-38 ;  /* 0x008000000a0a9820 */ /* 0x001fde0000400000 */
[----:B------:R-:W-:-:S15]  /*a150*/  NOP ;  /* 0x0000000000007918 */ /* 0x000fde0000000000 */
[----:B------:R-:W-:-:S15]  /*a160*/  NOP ;  /* 0x0000000000007918 */ /* 0x000fde0000000000 */
[----:B------:R-:W-:-:S15]  /*a170*/  NOP ;  /* 0x0000000000007918 */ /* 0x000fde0000000000 */
[----:B------:R-:W-:-:S01]  /*a180*/  NOP ;  /* 0x0000000000007918 */ /* 0x000fc20000000000 */
[----:B-1----:R-:W0:-:S15]  /*a190*/  F2F.F32.F64 R11, R6 ;  /* 0x00000006000b7310 */ /* 0x002e1e0000301000 */
        /* <DEDUP_REMOVED lines=8> */
.L_x_7861:
        /* <DEDUP_REMOVED lines=24> */
.L_x_7860:
[----:B------:R0:W-:Y:S01]  /*a3a0*/  STG.E.64 desc[UR36][R8.64], R4 ;  /* 0x0000000408007986 */ /* 0x0001e2000c101b24 */
[----:B------:R-:W-:Y:S01]  /*a3b0*/  IMAD.MOV.U32 R53, RZ, RZ, R52 ;  /* 0x000000ffff357224 */ /* 0x000fe200078e0034 */
[----:B------:R-:W-:Y:S06]  /*a3c0*/  BRA `(.L_x_7855) ;  /* 0x0000000c00887947 */ /* 0x000fec0003800000 */
.L_x_7850:
        /* <DEDUP_REMOVED lines=8> */
[----:B-1----:R-:W0:Y:S01]  /*a450*/  DSETP.NEU.AND P0, PT, R6, RZ, PT ;  /* 0x000000ff0600722a */ /* 0x002e220003f0d000 */
        /* <DEDUP_REMOVED lines=9> */
.L_x_7864:
[----:B-1----:R0:W-:Y:S01]  /*a4f0*/  STG.E.128 desc[UR36][R8.64], R4 ;  /* 0x0000000408007986 */ /* 0x0021e2000c101d24 */
[----:B------:R-:W-:Y:S01]  /*a500*/  IMAD.MOV.U32 R53, RZ, RZ, R52 ;  /* 0x000000ffff357224 */ /* 0x000fe200078e0034 */
[----:B------:R-:W-:Y:S06]  /*a510*/  BRA `(.L_x_7855) ;  /* 0x0000000c00347947 */ /* 0x000fec0003800000 */
.L_x_7863:
        /* <DEDUP_REMOVED lines=17> */
[----:B-1----:R-:W-:Y:S02]  /*a630*/  LOP3.LUT R6, R10, 0x7fffffff, RZ, 0xc0, !PT ;  /* 0x7fffffff0a067812 */ /* 0x002fe400078ec0ff */
        /* <DEDUP_REMOVED lines=9> */
.L_x_7868:
[----:B------:R-:W-:Y:S05]  /*a6d0*/  BSYNC.RECONVERGENT B0 ;  /* 0x0000000000007941 */ /* 0x000fea0003800200 */
.L_x_7867:
[----:B------:R-:W-:Y:S01]  /*a6e0*/  LOP3.LUT R7, R0, 0x80, R7, 0xf8, !PT ;  /* 0x0000008000077812 */ /* 0x000fe200078ef807 */
[----:B------:R-:W-:-:S04]  /*a6f0*/  IMAD.MOV.U32 R53, RZ, RZ, R52 ;  /* 0x000000ffff357224 */ /* 0x000fc800078e0034 */
[----:B------:R0:W-:Y:S01]  /*a700*/  STG.E.U8 desc[UR36][R8.64], R7 ;  /* 0x0000000708007986 */ /* 0x0001e2000c101124 */
[----:B------:R-:W-:Y:S05]  /*a710*/  BRA `(.L_x_7855) ;  /* 0x0000000800b47947 */ /* 0x000fea0003800000 */
.L_x_7866:
        /* <DEDUP_REMOVED lines=10> */
[----:B-1----:R-:W-:Y:S02]  /*a7c0*/  LOP3.LUT R6, R10, 0x7fffffff, RZ, 0xc0, !PT ;  /* 0x7fffffff0a067812 */ /* 0x002fe400078ec0ff */
        /* <DEDUP_REMOVED lines=12> */
.L_x_7870:
[----:B------:R-:W-:Y:S05]  /*a890*/  BSYNC.RECONVERGENT B0 ;  /* 0x0000000000007941 */ /* 0x000fea0003800200 */
.L_x_7869:
[----:B------:R-:W-:Y:S01]  /*a8a0*/  LOP3.LUT R7, R0, 0x80, R7, 0xf8, !PT ;  /* 0x0000008000077812 */ /* 0x000fe200078ef807 */
[----:B------:R-:W-:-:S04]  /*a8b0*/  IMAD.MOV.U32 R53, RZ, RZ, R52 ;  /* 0x000000ffff357224 */ /* 0x000fc800078e0034 */
[----:B------:R0:W-:Y:S01]  /*a8c0*/  STG.E.U8 desc[UR36][R8.64], R7 ;  /* 0x0000000708007986 */ /* 0x0001e2000c101124 */
[----:B------:R-:W-:Y:S05]  /*a8d0*/  BRA `(.L_x_7855) ;  /* 0x0000000800447947 */ /* 0x000fea0003800000 */
.L_x_7865:
        /* <DEDUP_REMOVED lines=10> */
[----:B------:R-:W-:-:S05]  /*a980*/  F2FP.BF16.F32.PACK_AB R0, RZ, R0 ;  /* 0x00000000ff00723e */ /* 0x000fca00000010ff */
[----:B------:R0:W-:Y:S01]  /*a990*/  STG.E.U16 desc[UR36][R8.64], R0 ;  /* 0x0000000008007986 */ /* 0x0001e2000c101524 */
[----:B------:R-:W-:Y:S05]  /*a9a0*/  BRA `(.L_x_7855) ;  /* 0x0000000800107947 */ /* 0x000fea0003800000 */
.L_x_7862:
        /* <DEDUP_REMOVED lines=8> */
[----:B------:R-:W0:Y:S01]  /*aa30*/  F2I.U32.F64.TRUNC R5, R4 ;  /* 0x0000000400057311 */ /* 0x000e22000030d000 */
[----:B------:R-:W-:Y:S01]  /*aa40*/  IMAD.MOV.U32 R53, RZ, RZ, R52 ;  /* 0x000000ffff357224 */ /* 0x000fe200078e0034 */
[----:B0-----:R0:W-:Y:S01]  /*aa50*/  STG.E.U16 desc[UR36][R8.64], R5 ;  /* 0x0000000508007986 */ /* 0x0011e2000c101524 */
[----:B------:R-:W-:Y:S05]  /*aa60*/  BRA `(.L_x_7855) ;  /* 0x0000000400e07947 */ /* 0x000fea0003800000 */
.L_x_7873:
[----:B------:R-:W-:Y:S01]  /*aa70*/  UMOV UR4, 0xf0000000 ;  /* 0xf000000000047882 */ /* 0x000fe20000000000 */
[----:B------:R-:W-:Y:S01]  /*aa80*/  UMOV UR5, 0x380fffff ;  /* 0x380fffff00057882 */ /* 0x000fe20000000000 */
[----:B-1----:R-:W0:-:S15]  /*aa90*/  F2F.F32.F64 R7, R4 ;  /* 0x0000000400077310 */ /* 0x002e1e0000301000 */
        /* <DEDUP_REMOVED lines=18> */
.L_x_7876:
[----:B------:R-:W-:-:S04]  /*abc0*/  SHF.R.U32.HI R0, RZ, 0x14, R7 ;  /* 0x00000014ff007819 */ /* 0x000fc80000011607 */
[----:B------:R-:W-:-:S04]  /*abd0*/  LOP3.LUT R0, R0, 0x1, RZ, 0xc0, !PT ;  /* 0x0000000100007812 */ /* 0x000fc800078ec0ff */
[----:B------:R-:W-:-:S04]  /*abe0*/  IADD3 R0, PT, PT, R7, 0x487ffff, R0 ;  /* 0x0487ffff07007810 */ /* 0x000fc80007ffe000 */
[----:B------:R-:W-:-:S04]  /*abf0*/  SHF.R.U32.HI R0, RZ, 0x14, R0 ;  /* 0x00000014ff007819 */ /* 0x000fc80000011600 */
[----:B------:R-:W-:-:S07]  /*ac00*/  LOP3.LUT R3, R0, 0xff, RZ, 0xc0, !PT ;  /* 0x000000ff00037812 */ /* 0x000fce00078ec0ff */
.L_x_7877:
[----:B------:R-:W-:-:S04]  /*ac10*/  SHF.R.U32.HI R0, RZ, 0x18, R7 ;  /* 0x00000018ff007819 */ /* 0x000fc80000011607 */
[----:B------:R-:W-:-:S07]  /*ac20*/  LOP3.LUT R0, R3, 0x80, R0, 0xf8, !PT ;  /* 0x0000008003007812 */ /* 0x000fce00078ef800 */
.L_x_7875:
[----:B------:R-:W-:Y:S05]  /*ac30*/  BSYNC.RECONVERGENT B0 ;  /* 0x0000000000007941 */ /* 0x000fea0003800200 */
.L_x_7874:
[----:B------:R0:W-:Y:S01]  /*ac40*/  STG.E.U8 desc[UR36][R8.64], R0 ;  /* 0x0000000008007986 */ /* 0x0001e2000c101124 */
[----:B------:R-:W-:Y:S01]  /*ac50*/  IMAD.MOV.U32 R53, RZ, RZ, R52 ;  /* 0x000000ffff357224 */ /* 0x000fe200078e0034 */
[----:B------:R-:W-:Y:S06]  /*ac60*/  BRA `(.L_x_7855) ;  /* 0x0000000400607947 */ /* 0x000fec0003800000 */
.L_x_7872:
        /* <DEDUP_REMOVED lines=21> */
.L_x_7880:
[----:B------:R-:W-:-:S04]  /*adc0*/  SHF.R.U32.HI R0, RZ, 0x15, R7 ;  /* 0x00000015ff007819 */ /* 0x000fc80000011607 */
[----:B------:R-:W-:-:S04]  /*add0*/  LOP3.LUT R0, R0, 0x1, RZ, 0xc0, !PT ;  /* 0x0000000100007812 */ /* 0x000fc800078ec0ff */
[----:B------:R-:W-:-:S04]  /*ade0*/  IADD3 R0, PT, PT, R7, 0x88fffff, R0 ;  /* 0x088fffff07007810 */ /* 0x000fc80007ffe000 */
[----:B------:R-:W-:-:S04]  /*adf0*/  SHF.R.U32.HI R0, RZ, 0x15, R0 ;  /* 0x00000015ff007819 */ /* 0x000fc80000011600 */
[----:B------:R-:W-:-:S07]  /*ae00*/  LOP3.LUT R3, R0, 0xff, RZ, 0xc0, !PT ;  /* 0x000000ff00037812 */ /* 0x000fce00078ec0ff */
.L_x_7881:
[----:B------:R-:W-:-:S04]  /*ae10*/  SHF.R.U32.HI R0, RZ, 0x18, R7 ;  /* 0x00000018ff007819 */ /* 0x000fc80000011607 */
[----:B------:R-:W-:-:S07]  /*ae20*/  LOP3.LUT R0, R3, 0x80, R0, 0xf8, !PT ;  /* 0x0000008003007812 */ /* 0x000fce00078ef800 */
.L_x_7879:
[----:B------:R-:W-:Y:S05]  /*ae30*/  BSYNC.RECONVERGENT B0 ;  /* 0x0000000000007941 */ /* 0x000fea0003800200 */
.L_x_7878:
[----:B------:R0:W-:Y:S01]  /*ae40*/  STG.E.U8 desc[UR36][R8.64], R0 ;  /* 0x0000000008007986 */ /* 0x0001e2000c101124 */
[----:B------:R-:W-:Y:S01]  /*ae50*/  IMAD.MOV.U32 R53, RZ, RZ, R52 ;  /* 0x000000ffff357224 */ /* 0x000fe200078e0034 */
[----:B------:R-:W-:Y:S06]  /*ae60*/  BRA `(.L_x_7855) ;  /* 0x0000000000e07947 */ /* 0x000fec0003800000 */
.L_x_7871:
[----:B------:R-:W-:-:S13]  /*ae70*/  ISETP.NE.AND P0, PT, R0, 0x1c, PT ;  /* 0x0000001c0000780c */ /* 0x000fda0003f05270 */
[----:B------:R-:W-:Y:S05]  /*ae80*/  @!P0 BRA `(.L_x_7882) ;  /* 0x0000000000cc8947 */ /* 0x000fea0003800000 */
[----:B------:R-:W-:-:S13]  /*ae90*/  ISETP.NE.AND P0, PT, R0, 0x1d, PT ;  /* 0x0000001d0000780c */ /* 0x000fda0003f05270 */
[----:B------:R-:W-:Y:S05]  /*aea0*/  @!P0 BRA `(.L_x_7883) ;  /* 0x0000000000b48947 */ /* 0x000fea0003800000 */
[----:B------:R-:W-:-:S13]  /*aeb0*/  ISETP.NE.AND P0, PT, R0, 0x2c, PT ;  /* 0x0000002c0000780c */ /* 0x000fda0003f05270 */
[----:B------:R-:W-:Y:S05]  /*aec0*/  @!P0 BRA `(.L_x_7884) ;  /* 0x0000000000488947 */ /* 0x000fea0003800000 */
.L_x_7854:
[----:B------:R-:W-:Y:S01]  /*aed0*/  MOV R14, 0x228 ;  /* 0x00000228000e7802 */ /* 0x000fe20000000f00 */
[----:B------:R-:W0:Y:S01]  /*aee0*/  LDCU.64 UR6, c[0x4][0x218] ;  /* 0x01004300ff0677ac */ /* 0x000e220008000a00 */
[----:B------:R-:W-:Y:S02]  /*aef0*/  IMAD.MOV.U32 R8, RZ, RZ, 0x65 ;  /* 0x00000065ff087424 */ /* 0x000fe400078e00ff */
[----:B------:R-:W-:Y:S01]  /*af00*/  IMAD.MOV.U32 R12, RZ, RZ, 0x1 ;  /* 0x00000001ff0c7424 */ /* 0x000fe200078e00ff */
[----:B------:R-:W1:Y:S01]  /*af10*/  LDCU.64 UR8, c[0x4][0x220] ;  /* 0x01004400ff0877ac */ /* 0x000e620008000a00 */
[----:B------:R-:W4:Y:S01]  /*af20*/  LDC.64 R14, c[0x4][R14] ;  /* 0x010000000e0e7b82 */ /* 0x000f220000000a00 */
[----:B------:R-:W-:Y:S01]  /*af30*/  IMAD.MOV.U32 R13, RZ, RZ, RZ ;  /* 0x000000ffff0d7224 */ /* 0x000fe200078e00ff */
[----:B------:R-:W5:Y:S01]  /*af40*/  LDCU.64 UR4, c[0x4][0x88] ;  /* 0x01001100ff0477ac */ /* 0x000f620008000a00 */
[----:B0-----:R-:W-:Y:S02]  /*af50*/  IMAD.U32 R4, RZ, RZ, UR6 ;  /* 0x00000006ff047e24 */ /* 0x001fe4000f8e00ff */
[----:B------:R-:W-:-:S02]  /*af60*/  IMAD.U32 R5, RZ, RZ, UR7 ;  /* 0x00000007ff057e24 */ /* 0x000fc4000f8e00ff */
[----:B-1----:R-:W-:Y:S02]  /*af70*/  IMAD.U32 R6, RZ, RZ, UR8 ;  /* 0x00000008ff067e24 */ /* 0x002fe4000f8e00ff */
[----:B------:R-:W-:Y:S02]  /*af80*/  IMAD.U32 R7, RZ, RZ, UR9 ;  /* 0x00000009ff077e24 */ /* 0x000fe4000f8e00ff */
[----:B-----5:R-:W-:Y:S02]  /*af90*/  IMAD.U32 R10, RZ, RZ, UR4 ;  /* 0x00000004ff0a7e24 */ /* 0x020fe4000f8e00ff */
[----:B------:R-:W-:-:S07]  /*afa0*/  IMAD.U32 R11, RZ, RZ, UR5 ;  /* 0x00000005ff0b7e24 */ /* 0x000fce000f8e00ff */
[----:B------:R-:W-:-:S07]  /*afb0*/  LEPC R20, `(.L_x_7885) ;  /* 0x000000001014794e */ /* 0x000fce0000000000 */
[----:B--234-:R-:W-:Y:S05]  /*afc0*/  CALL.ABS.NOINC R14 ;  /* 0x000000000e007343 */ /* 0x01cfea0003c00000 */
.L_x_7885:
[----:B------:R-:W-:Y:S01]  /*afd0*/  IMAD.MOV.U32 R53, RZ, RZ, R52 ;  /* 0x000000ffff357224 */ /* 0x000fe200078e0034 */
[----:B------:R-:W-:Y:S06]  /*afe0*/  BRA `(.L_x_7855) ;  /* 0x0000000000807947 */ /* 0x000fec0003800000 */
.L_x_7884:
        /* <DEDUP_REMOVED lines=10> */
[----:B-1----:R-:W-:-:S04]  /*b090*/  SHF.R.U32.HI R6, RZ, 0x17, R10 ;  /* 0x00000017ff067819 */ /* 0x002fc8000001160a */
        /* <DEDUP_REMOVED lines=14> */
.L_x_7883:
[----:B------:R-:W0:Y:S01]  /*b180*/  F2I.U64.F64.TRUNC R4, R4 ;  /* 0x0000000400047311 */ /* 0x000e22000030d800 */
[----:B------:R-:W-:Y:S01]  /*b190*/  IMAD.MOV.U32 R53, RZ, RZ, R52 ;  /* 0x000000ffff357224 */ /* 0x000fe200078e0034 */
[----:B0-----:R0:W-:Y:S01]  /*b1a0*/  STG.E.64 desc[UR36][R8.64], R4 ;  /* 0x0000000408007986 */ /* 0x0011e2000c101b24 */
[----:B------:R-:W-:Y:S05]  /*b1b0*/  BRA `(.L_x_7855) ;  /* 0x00000000000c7947 */ /* 0x000fea0003800000 */
.L_x_7882:
[----:B------:R-:W0:Y:S01]  /*b1c0*/  F2I.U32.F64.TRUNC R5, R4 ;  /* 0x0000000400057311 */ /* 0x000e22000030d000 */
[----:B------:R-:W-:Y:S01]  /*b1d0*/  IMAD.MOV.U32 R53, RZ, RZ, R52 ;  /* 0x000000ffff357224 */ /* 0x000fe200078e0034 */
[----:B0-----:R0:W-:Y:S06]  /*b1e0*/  STG.E desc[UR36][R8.64], R5 ;  /* 0x0000000508007986 */ /* 0x0011ec000c101924 */
.L_x_7855:
[----:B------:R-:W-:-:S13]  /*b1f0*/  ISETP.GE.AND P0, PT, R53, R2, PT ;  /* 0x000000023500720c */ /* 0x000fda0003f06270 */
[----:B------:R-:W-:Y:S05]  /*b200*/  @P0 BREAK.RELIABLE B6 ;  /* 0x0000000000060942 */ /* 0x000fea0003800100 */
[----:B------:R-:W-:Y:S05]  /*b210*/  @P0 BRA `(.L_x_7886) ;  /* 0x0000002800a00947 */ /* 0x000fea0003800000 */
[----:B------:R-:W4:Y:S01]  /*b220*/  LDCU UR4, c[0x0][0x3e8] ;  /* 0x00007d00ff0477ac */ /* 0x000f220008000800 */
[----:B0-----:R-:W0:Y:S01]  /*b230*/  LDC.64 R4, c[0x0][0x3b0] ;  /* 0x0000ec00ff047b82 */ /* 0x001e220000000a00 */
[----:B------:R-:W-:Y:S01]  /*b240*/  IMAD R0, R22, 0x200, R53 ;  /* 0x0000020016007824 */ /* 0x000fe200078e0235 */
[----:B-1----:R-:W-:-:S03]  /*b250*/  PRMT R6, R23, 0x9910, RZ ;  /* 0x0000991017067816 */ /* 0x002fc600000000ff */
[----:B----4-:R-:W-:Y:S02]  /*b260*/  IMAD R3, R0, UR4, RZ ;  /* 0x0000000400037c24 */ /* 0x010fe4000f8e02ff */
        /* <DEDUP_REMOVED lines=16> */
.L_x_7890:
[----:B------:R-:W0:Y:S02]  /*b370*/  F2I.S64.F64.TRUNC R44, R44 ;  /* 0x0000002c002c7311 */ /* 0x000e24000030d900 */
[----:B0-----:R-:W-:-:S05]  /*b380*/  IMAD.MOV.U32 R3, RZ, RZ, R44 ;  /* 0x000000ffff037224 */ /* 0x001fca00078e002c */
[----:B------:R0:W-:Y:S01]  /*b390*/  STG.E.U8 desc[UR36][R4.64], R3 ;  /* 0x0000000304007986 */ /* 0x0001e2000c101124 */
[----:B------:R-:W-:Y:S05]  /*b3a0*/  BRA `(.L_x_7892) ;  /* 0x0000001000e07947 */ /* 0x000fea0003800000 */
.L_x_7889:
        /* <DEDUP_REMOVED lines=9> */
.L_x_7894:
[----:B------:R-:W0:Y:S02]  /*b440*/  F2I.F64.TRUNC R45, R44 ;  /* 0x0000002c002d7311 */ /* 0x000e24000030d100 */
[----:B0-----:R0:W-:Y:S01]  /*b450*/  STG.E desc[UR36][R4.64], R45 ;  /* 0x0000002d04007986 */ /* 0x0011e2000c101924 */
[----:B------:R-:W-:Y:S05]  /*b460*/  BRA `(.L_x_7892) ;  /* 0x0000001000b07947 */ /* 0x000fea0003800000 */
.L_x_7893:
[----:B------:R-:W0:Y:S02]  /*b470*/  F2I.F64.TRUNC R45, R44 ;  /* 0x0000002c002d7311 */ /* 0x000e24000030d100 */
[----:B0-----:R0:W-:Y:S01]  /*b480*/  STG.E.U16 desc[UR36][R4.64], R45 ;  /* 0x0000002d04007986 */ /* 0x0011e2000c101524 */
[----:B------:R-:W-:Y:S05]  /*b490*/  BRA `(.L_x_7892) ;  /* 0x0000001000a47947 */ /* 0x000fea0003800000 */
.L_x_7888:
        /* <DEDUP_REMOVED lines=17> */
.L_x_7896:
        /* <DEDUP_REMOVED lines=12> */
.L_x_7895:
        /* <DEDUP_REMOVED lines=19> */
[----:B---3--:R-:W0:-:S15]  /*b7a0*/  F2F.F32.F64 R7, R46 ;  /* 0x0000002e00077310 */ /* 0x008e1e0000301000 */
        /* <DEDUP_REMOVED lines=8> */
.L_x_7898:
        /* <DEDUP_REMOVED lines=23> */
.L_x_7897:
[----:B------:R4:W-:Y:S01]  /*b9a0*/  STG.E.64 desc[UR36][R4.64], R44 ;  /* 0x0000002c04007986 */ /* 0x0009e2000c101b24 */
[----:B------:R-:W-:Y:S05]  /*b9b0*/  BRA `(.L_x_7892) ;  /* 0x0000000c005c7947 */ /* 0x000fea0003800000 */
.L_x_7887:
        /* <DEDUP_REMOVED lines=13> */
.L_x_7902:
        /* <DEDUP_REMOVED lines=26> */
.L_x_7905:
[----:B------:R-:W-:-:S04]  /*bc30*/  SHF.R.U32.HI R3, RZ, 0x18, R7 ;  /* 0x00000018ff037819 */ /* 0x000fc80000011607 */
[----:B------:R-:W-:-:S07]  /*bc40*/  LOP3.LUT R0, R0, 0x80, R3, 0xf8, !PT ;  /* 0x0000008000007812 */ /* 0x000fce00078ef803 */
.L_x_7904:
[----:B------:R-:W-:Y:S05]  /*bc50*/  BSYNC.RECONVERGENT B0 ;  /* 0x0000000000007941 */ /* 0x000fea0003800200 */
.L_x_7903:
[----:B------:R0:W-:Y:S01]  /*bc60*/  STG.E.U8 desc[UR36][R4.64], R0 ;  /* 0x0000000004007986 */ /* 0x0001e2000c101124 */
[----:B------:R-:W-:Y:S05]  /*bc70*/  BRA `(.L_x_7892) ;  /* 0x0000000800ac7947 */ /* 0x000fea0003800000 */
.L_x_7901:
        /* <DEDUP_REMOVED lines=26> */
.L_x_7908:
[----:B------:R-:W-:-:S04]  /*be20*/  SHF.R.U32.HI R3, RZ, 0x18, R7 ;  /* 0x00000018ff037819 */ /* 0x000fc80000011607 */
[----:B------:R-:W-:-:S07]  /*be30*/  LOP3.LUT R0, R0, 0x80, R3, 0xf8, !PT ;  /* 0x0000008000007812 */ /* 0x000fce00078ef803 */
.L_x_7907:
[----:B------:R-:W-:Y:S05]  /*be40*/  BSYNC.RECONVERGENT B0 ;  /* 0x0000000000007941 */ /* 0x000fea0003800200 */
.L_x_7906:
[----:B------:R0:W-:Y:S01]  /*be50*/  STG.E.U8 desc[UR36][R4.64], R0 ;  /* 0x0000000004007986 */ /* 0x0001e2000c101124 */
[----:B------:R-:W-:Y:S05]  /*be60*/  BRA `(.L_x_7892) ;  /* 0x0000000800307947 */ /* 0x000fea0003800000 */
.L_x_7900:
        /* <DEDUP_REMOVED lines=30> */
.L_x_7910:
[----:B------:R-:W0:Y:S02]  /*c050*/  F2I.U64.F64.TRUNC R44, R44 ;  /* 0x0000002c002c7311 */ /* 0x000e24000030d800 */
[----:B0-----:R0:W-:Y:S01]  /*c060*/  STG.E.64 desc[UR36][R4.64], R44 ;  /* 0x0000002c04007986 */ /* 0x0011e2000c101b24 */
[----:B------:R-:W-:Y:S05]  /*c070*/  BRA `(.L_x_7892) ;  /* 0x0000000400ac7947 */ /* 0x000fea0003800000 */
.L_x_7909:
[----:B------:R-:W0:Y:S02]  /*c080*/  F2I.U32.F64.TRUNC R45, R44 ;  /* 0x0000002c002d7311 */ /* 0x000e24000030d000 */
[----:B0-----:R0:W-:Y:S01]  /*c090*/  STG.E desc[UR36][R4.64], R45 ;  /* 0x0000002d04007986 */ /* 0x0011e2000c101924 */
[----:B------:R-:W-:Y:S05]  /*c0a0*/  BRA `(.L_x_7892) ;  /* 0x0000000400a07947 */ /* 0x000fea0003800000 */
.L_x_7899:
[----:B------:R-:W-:-:S13]  /*c0b0*/  ISETP.GT.AND P0, PT, R0, 0xe, PT ;  /* 0x0000000e0000780c */ /* 0x000fda0003f04270 */
[----:B------:R-:W-:Y:S05]  /*c0c0*/  @P0 BRA `(.L_x_7911) ;  /* 0x00000000003c0947 */ /* 0x000fea0003800000 */
[----:B------:R-:W-:-:S13]  /*c0d0*/  ISETP.NE.AND P0, PT, R0, 0xa, PT ;  /* 0x0000000a0000780c */ /* 0x000fda0003f05270 */
[----:B------:R-:W-:Y:S05]  /*c0e0*/  @!P0 BRA `(.L_x_7912) ;  /* 0x00000000002c8947 */ /* 0x000fea0003800000 */
[----:B------:R-:W-:-:S13]  /*c0f0*/  ISETP.NE.AND P0, PT, R0, 0xb, PT ;  /* 0x0000000b0000780c */ /* 0x000fda0003f05270 */
[----:B------:R-:W-:Y:S05]  /*c100*/  @P0 BRA `(.L_x_7891) ;  /* 0x0000000000440947 */ /* 0x000fea0003800000 */
[----:B---3--:R-:W0:-:S15]  /*c110*/  DSETP.NEU.AND P0, PT, R46, RZ, PT ;  /* 0x000000ff2e00722a */ /* 0x008e1e0003f0d000 */
        /* <DEDUP_REMOVED lines=8> */
.L_x_7912:
[----:B---3--:R0:W-:Y:S01]  /*c1a0*/  STG.E.128 desc[UR36][R4.64], R44 ;  /* 0x0000002c04007986 */ /* 0x0081e2000c101d24 */
[----:B------:R-:W-:Y:S05]  /*c1b0*/  BRA `(.L_x_7892) ;  /* 0x00000004005c7947 */ /* 0x000fea0003800000 */
.L_x_7911:
[----:B------:R-:W-:-:S13]  /*c1c0*/  ISETP.NE.AND P0, PT, R0, 0xf, PT ;  /* 0x0000000f0000780c */ /* 0x000fda0003f05270 */
[----:B------:R-:W-:Y:S05]  /*c1d0*/  @!P0 BRA `(.L_x_7913) ;  /* 0x0000000400288947 */ /* 0x000fea0003800000 */
[----:B------:R-:W-:-:S13]  /*c1e0*/  ISETP.NE.AND P0, PT, R0, 0x17, PT ;  /* 0x000000170000780c */ /* 0x000fda0003f05270 */
[----:B------:R-:W-:Y:S05]  /*c1f0*/  @!P0 BRA `(.L_x_7914) ;  /* 0x0000000000b08947 */ /* 0x000fea0003800000 */
[----:B------:R-:W-:-:S13]  /*c200*/  ISETP.NE.AND P0, PT, R0, 0x18, PT ;  /* 0x000000180000780c */ /* 0x000fda0003f05270 */
[----:B------:R-:W-:Y:S05]  /*c210*/  @!P0 BRA `(.L_x_7915) ;  /* 0x0000000000448947 */ /* 0x000fea0003800000 */
.L_x_7891:
[----:B------:R-:W-:Y:S01]  /*c220*/  MOV R0, 0x228 ;  /* 0x0000022800007802 */ /* 0x000fe20000000f00 */
[----:B------:R-:W0:Y:S01]  /*c230*/  LDCU.64 UR4, c[0x4][0x218] ;  /* 0x01004300ff0477ac */ /* 0x000e220008000a00 */
[----:B------:R-:W-:Y:S02]  /*c240*/  IMAD.MOV.U32 R8, RZ, RZ, 0x65 ;  /* 0x00000065ff087424 */ /* 0x000fe400078e00ff */
[----:B------:R1:W4:Y:S01]  /*c250*/  LDC.64 R14, c[0x4][R0] ;  /* 0x01000000000e7b82 */ /* 0x0003220000000a00 */
        /* <DEDUP_REMOVED lines=9> */
[----:B-1----:R-:W-:-:S07]  /*c2f0*/  IMAD.U32 R11, RZ, RZ, UR9 ;  /* 0x00000009ff0b7e24 */ /* 0x002fce000f8e00ff */
[----:B------:R-:W-:-:S07]  /*c300*/  LEPC R20, `(.L_x_7916) ;  /* 0x000000001014794e */ /* 0x000fce0000000000 */
[----:B---34-:R-:W-:Y:S05]  /*c310*/  CALL.ABS.NOINC R14 ;  /* 0x000000000e007343 */ /* 0x018fea0003c00000 */
.L_x_7916:
[----:B------:R-:W-:Y:S05]  /*c320*/  BRA `(.L_x_7892) ;  /* 0x0000000400007947 */ /* 0x000fea0003800000 */
.L_x_7915:
        /* <DEDUP_REMOVED lines=21> */
.L_x_7918:
[----:B------:R-:W-:Y:S05]  /*c480*/  BSYNC.RECONVERGENT B0 ;  /* 0x0000000000007941 */ /* 0x000fea0003800200 */
.L_x_7917:
[----:B------:R-:W-:-:S05]  /*c490*/  LOP3.LUT R3, R0, 0x80, R3, 0xf8, !PT ;  /* 0x0000008000037812 */ /* 0x000fca00078ef803 */
[----:B------:R0:W-:Y:S01]  /*c4a0*/  STG.E.U8 desc[UR36][R4.64], R3 ;  /* 0x0000000304007986 */ /* 0x0001e2000c101124 */
[----:B------:R-:W-:Y:S05]  /*c4b0*/  BRA `(.L_x_7892) ;  /* 0x00000000009c7947 */ /* 0x000fea0003800000 */
.L_x_7914:
        /* <DEDUP_REMOVED lines=20> */
.L_x_7920:
[----:B------:R-:W-:Y:S01]  /*c600*/  IMAD.MOV.U32 R0, RZ, RZ, 0x7f ;  /* 0x0000007fff007424 */ /* 0x000fe200078e00ff */
[----:B------:R-:W-:-:S04]  /*c610*/  ISETP.GT.U32.AND P0, PT, R3, 0x7f800000, PT ;  /* 0x7f8000000300780c */ /* 0x000fc80003f04070 */
[----:B------:R-:W-:-:S09]  /*c620*/  SEL R0, R0, 0x7c, P0 ;  /* 0x0000007c00007807 */ /* 0x000fd20000000000 */
.L_x_7921:
[----:B------:R-:W-:Y:S05]  /*c630*/  BSYNC.RECONVERGENT B0 ;  /* 0x0000000000007941 */ /* 0x000fea0003800200 */
.L_x_7919:
[----:B------:R-:W-:-:S04]  /*c640*/  SHF.R.U32.HI R3, RZ, 0x18, R7 ;  /* 0x00000018ff037819 */ /* 0x000fc80000011607 */
[----:B------:R-:W-:-:S05]  /*c650*/  LOP3.LUT R3, R0, 0x80, R3, 0xf8, !PT ;  /* 0x0000008000037812 */ /* 0x000fca00078ef803 */
[----:B------:R0:W-:Y:S01]  /*c660*/  STG.E.U8 desc[UR36][R4.64], R3 ;  /* 0x0000000304007986 */ /* 0x0001e2000c101124 */
[----:B------:R-:W-:Y:S05]  /*c670*/  BRA `(.L_x_7892) ;  /* 0x00000000002c7947 */ /* 0x000fea0003800000 */
.L_x_7913:
        /* <DEDUP_REMOVED lines=11> */
.L_x_7892:
[----:B------:R-:W-:-:S07]  /*c730*/  VIADD R53, R53, 0x80 ;  /* 0x0000008035357836 */ /* 0x000fce0000000000 */
.L_x_7849:
[----:B------:R-:W-:-:S13]  /*c740*/  ISETP.GE.AND P0, PT, R53, R2, PT ;  /* 0x000000023500720c */ /* 0x000fda0003f06270 */
[----:B------:R-:W-:Y:S05]  /*c750*/  @P0 BREAK.RELIABLE B6 ;  /* 0x0000000000060942 */ /* 0x000fea0003800100 */
[----:B------:R-:W-:Y:S05]  /*c760*/  @P0 BRA `(.L_x_7886) ;  /* 0x00000014004c0947 */ /* 0x000fea0003800000 */
[----:B------:R-:W-:Y:S05]  /*c770*/  BSYNC.RELIABLE B6 ;  /* 0x0000000000067941 */ /* 0x000fea0003800100 */
.L_x_7848:
[----:B------:R-:W5:Y:S01]  /*c780*/  LDCU UR4, c[0x0][0x3e8] ;  /* 0x00007d00ff0477ac */ /* 0x000f620008000800 */
[----:B01--4-:R-:W0:Y:S01]  /*c790*/  LDC.64 R4, c[0x0][0x3b0] ;  /* 0x0000ec00ff047b82 */ /* 0x013e220000000a00 */
        /* <DEDUP_REMOVED lines=19> */
.L_x_7925:
[----:B------:R-:W0:Y:S02]  /*c8d0*/  F2I.S64.F64.TRUNC R36, R36 ;  /* 0x0000002400247311 */ /* 0x000e24000030d900 */
[----:B0-----:R-:W-:-:S05]  /*c8e0*/  IMAD.MOV.U32 R3, RZ, RZ, R36 ;  /* 0x000000ffff037224 */ /* 0x001fca00078e0024 */
[----:B------:R0:W-:Y:S01]  /*c8f0*/  STG.E.U8 desc[UR36][R4.64], R3 ;  /* 0x0000000304007986 */ /* 0x0001e2000c101124 */
[----:B------:R-:W-:Y:S05]  /*c900*/  BRA `(.L_x_7927) ;  /* 0x0000001000e07947 */ /* 0x000fea0003800000 */
.L_x_7924:
        /* <DEDUP_REMOVED lines=9> */
.L_x_7929:
[----:B------:R-:W0:Y:S02]  /*c9a0*/  F2I.F64.TRUNC R37, R36 ;  /* 0x0000002400257311 */ /* 0x000e24000030d100 */
[----:B0-----:R0:W-:Y:S01]  /*c9b0*/  STG.E desc[UR36][R4.64], R37 ;  /* 0x0000002504007986 */ /* 0x0011e2000c101924 */
[----:B------:R-:W-:Y:S05]  /*c9c0*/  BRA `(.L_x_7927) ;  /* 0x0000001000b07947 */ /* 0x000fea0003800000 */
.L_x_7928:
[----:B------:R-:W0:Y:S02]  /*c9d0*/  F2I.F64.TRUNC R37, R36 ;  /* 0x0000002400257311 */ /* 0x000e24000030d100 */
[----:B0-----:R0:W-:Y:S01]  /*c9e0*/  STG.E.U16 desc[UR36][R4.64], R37 ;  /* 0x0000002504007986 */ /* 0x0011e2000c101524 */
[----:B------:R-:W-:Y:S05]  /*c9f0*/  BRA `(.L_x_7927) ;  /* 0x0000001000a47947 */ /* 0x000fea0003800000 */
.L_x_7923:
        /* <DEDUP_REMOVED lines=17> */
.L_x_7931:
        /* <DEDUP_REMOVED lines=12> */
.L_x_7930:
        /* <DEDUP_REMOVED lines=28> */
.L_x_7933:
        /* <DEDUP_REMOVED lines=23> */
.L_x_7932:
[----:B------:R0:W-:Y:S01]  /*cf00*/  STG.E.64 desc[UR36][R4.64], R36 ;  /* 0x0000002404007986 */ /* 0x0001e2000c101b24 */
[----:B------:R-:W-:Y:S05]  /*cf10*/  BRA `(.L_x_7927) ;  /* 0x0000000c005c7947 */ /* 0x000fea0003800000 */
.L_x_7922:
        /* <DEDUP_REMOVED lines=13> */
.L_x_7937:
        /* <DEDUP_REMOVED lines=26> */
.L_x_7940:
[----:B------:R-:W-:-:S04]  /*d190*/  SHF.R.U32.HI R3, RZ, 0x18, R7 ;  /* 0x00000018ff037819 */ /* 0x000fc80000011607 */
[----:B------:R-:W-:-:S07]  /*d1a0*/  LOP3.LUT R0, R0, 0x80, R3, 0xf8, !PT ;  /* 0x0000008000007812 */ /* 0x000fce00078ef803 */
.L_x_7939:
[----:B------:R-:W-:Y:S05]  /*d1b0*/  BSYNC.RECONVERGENT B0 ;  /* 0x0000000000007941 */ /* 0x000fea0003800200 */
.L_x_7938:
[----:B------:R0:W-:Y:S01]  /*d1c0*/  STG.E.U8 desc[UR36][R4.64], R0 ;  /* 0x0000000004007986 */ /* 0x0001e2000c101124 */
[----:B------:R-:W-:Y:S05]  /*d1d0*/  BRA `(.L_x_7927) ;  /* 0x0000000800ac7947 */ /* 0x000fea0003800000 */
.L_x_7936:
        /* <DEDUP_REMOVED lines=26> */
.L_x_7943:
[----:B------:R-:W-:-:S04]  /*d380*/  SHF.R.U32.HI R3, RZ, 0x18, R7 ;  /* 0x00000018ff037819 */ /* 0x000fc80000011607 */
[----:B------:R-:W-:-:S07]  /*d390*/  LOP3.LUT R0, R0, 0x80, R3, 0xf8, !PT ;  /* 0x0000008000007812 */ /* 0x000fce00078ef803 */
.L_x_7942:
[----:B------:R-:W-:Y:S05]  /*d3a0*/  BSYNC.RECONVERGENT B0 ;  /* 0x0000000000007941 */ /* 0x000fea0003800200 */
.L_x_7941:
[----:B------:R0:W-:Y:S01]  /*d3b0*/  STG.E.U8 desc[UR36][R4.64], R0 ;  /* 0x0000000004007986 */ /* 0x0001e2000c101124 */
[----:B------:R-:W-:Y:S05]  /*d3c0*/  BRA `(.L_x_7927) ;  /* 0x0000000800307947 */ /* 0x000fea0003800000 */
.L_x_7935:
        /* <DEDUP_REMOVED lines=30> */
.L_x_7945:
[----:B------:R-:W0:Y:S02]  /*d5b0*/  F2I.U64.F64.TRUNC R36, R36 ;  /* 0x0000002400247311 */ /* 0x000e24000030d800 */
[----:B0-----:R0:W-:Y:S01]  /*d5c0*/  STG.E.64 desc[UR36][R4.64], R36 ;  /* 0x0000002404007986 */ /* 0x0011e2000c101b24 */
[----:B------:R-:W-:Y:S05]  /*d5d0*/  BRA `(.L_x_7927) ;  /* 0x0000000400ac7947 */ /* 0x000fea0003800000 */
.L_x_7944:
[----:B------:R-:W0:Y:S02]  /*d5e0*/  F2I.U32.F64.TRUNC R37, R36 ;  /* 0x0000002400257311 */ /* 0x000e24000030d000 */
[----:B0-----:R0:W-:Y:S01]  /*d5f0*/  STG.E desc[UR36][R4.64], R37 ;  /* 0x0000002504007986 */ /* 0x0011e2000c101924 */
[----:B------:R-:W-:Y:S05]  /*d600*/  BRA `(.L_x_7927) ;  /* 0x0000000400a07947 */ /* 0x000fea0003800000 */
.L_x_7934:
        /* <DEDUP_REMOVED lines=15> */
.L_x_7947:
[----:B------:R0:W-:Y:S01]  /*d700*/  STG.E.128 desc[UR36][R4.64], R36 ;  /* 0x0000002404007986 */ /* 0x0001e2000c101d24 */
[----:B------:R-:W-:Y:S05]  /*d710*/  BRA `(.L_x_7927) ;  /* 0x00000004005c7947 */ /* 0x000fea0003800000 */
.L_x_7946:
[----:B------:R-:W-:-:S13]  /*d720*/  ISETP.NE.AND P0, PT, R0, 0xf, PT ;  /* 0x0000000f0000780c */ /* 0x000fda0003f05270 */
[----:B------:R-:W-:Y:S05]  /*d730*/  @!P0 BRA `(.L_x_7948) ;  /* 0x0000000400288947 */ /* 0x000fea0003800000 */
[----:B------:R-:W-:-:S13]  /*d740*/  ISETP.NE.AND P0, PT, R0, 0x17, PT ;  /* 0x000000170000780c */ /* 0x000fda0003f05270 */
[----:B------:R-:W-:Y:S05]  /*d750*/  @!P0 BRA `(.L_x_7949) ;  /* 0x0000000000b08947 */ /* 0x000fea0003800000 */
[----:B------:R-:W-:-:S13]  /*d760*/  ISETP.NE.AND P0, PT, R0, 0x18, PT ;  /* 0x000000180000780c */ /* 0x000fda0003f05270 */
[----:B------:R-:W-:Y:S05]  /*d770*/  @!P0 BRA `(.L_x_7950) ;  /* 0x0000000000448947 */ /* 0x000fea0003800000 */
.L_x_7926:
        /* <DEDUP_REMOVED lines=16> */
.L_x_7951:
[----:B------:R-:W-:Y:S05]  /*d880*/  BRA `(.L_x_7927) ;  /* 0x0000000400007947 */ /* 0x000fea0003800000 */
.L_x_7950:
        /* <DEDUP_REMOVED lines=21> */
.L_x_7953:
[----:B------:R-:W-:Y:S05]  /*d9e0*/  BSYNC.RECONVERGENT B0 ;  /* 0x0000000000007941 */ /* 0x000fea0003800200 */
.L_x_7952:
[----:B------:R-:W-:-:S05]  /*d9f0*/  LOP3.LUT R3, R0, 0x80, R3, 0xf8, !PT ;  /* 0x0000008000037812 */ /* 0x000fca00078ef803 */
[----:B------:R0:W-:Y:S01]  /*da00*/  STG.E.U8 desc[UR36][R4.64], R3 ;  /* 0x0000000304007986 */ /* 0x0001e2000c101124 */
[----:B------:R-:W-:Y:S05]  /*da10*/  BRA `(.L_x_7927) ;  /* 0x00000000009c7947 */ /* 0x000fea0003800000 */
.L_x_7949:
        /* <DEDUP_REMOVED lines=20> */
.L_x_7955:
[----:B------:R-:W-:Y:S01]  /*db60*/  IMAD.MOV.U32 R0, RZ, RZ, 0x7f ;  /* 0x0000007fff007424 */ /* 0x000fe200078e00ff */
[----:B------:R-:W-:-:S04]  /*db70*/  ISETP.GT.U32.AND P0, PT, R3, 0x7f800000, PT ;  /* 0x7f8000000300780c */ /* 0x000fc80003f04070 */
[----:B------:R-:W-:-:S09]  /*db80*/  SEL R0, R0, 0x7c, P0 ;  /* 0x0000007c00007807 */ /* 0x000fd20000000000 */
.L_x_7956:
[----:B------:R-:W-:Y:S05]  /*db90*/  BSYNC.RECONVERGENT B0 ;  /* 0x0000000000007941 */ /* 0x000fea0003800200 */
.L_x_7954:
[----:B------:R-:W-:-:S04]  /*dba0*/  SHF.R.U32.HI R3, RZ, 0x18, R7 ;  /* 0x00000018ff037819 */ /* 0x000fc80000011607 */
[----:B------:R-:W-:-:S05]  /*dbb0*/  LOP3.LUT R3, R0, 0x80, R3, 0xf8, !PT ;  /* 0x0000008000037812 */ /* 0x000fca00078ef803 */
[----:B------:R0:W-:Y:S01]  /*dbc0*/  STG.E.U8 desc[UR36][R4.64], R3 ;  /* 0x0000000304007986 */ /* 0x0001e2000c101124 */
[----:B------:R-:W-:Y:S05]  /*dbd0*/  BRA `(.L_x_7927) ;  /* 0x00000000002c7947 */ /* 0x000fea0003800000 */
.L_x_7948:
        /* <DEDUP_REMOVED lines=11> */
.L_x_7927:
[----:B------:R-:W-:-:S07]  /*dc90*/  VIADD R53, R53, 0x80 ;  /* 0x0000008035357836 */ /* 0x000fce0000000000 */
.L_x_7886:
[----:B------:R-:W-:Y:S05]  /*dca0*/  BSYNC.RECONVERGENT B7 ;  /* 0x0000000000077941 */ /* 0x000fea0003800200 */
.L_x_7847:
        /* <DEDUP_REMOVED lines=22> */
.L_x_7960:
[----:B------:R-:W0:Y:S02]  /*de10*/  F2I.S64.F64.TRUNC R28, R28 ;  /* 0x0000001c001c7311 */ /* 0x000e24000030d900 */
[----:B0-----:R-:W-:-:S05]  /*de20*/  IMAD.MOV.U32 R5, RZ, RZ, R28 ;  /* 0x000000ffff057224 */ /* 0x001fca00078e001c */
[----:B------:R-:W-:Y:S01]  /*de30*/  STG.E.U8 desc[UR36][R2.64], R5 ;  /* 0x0000000502007986 */ /* 0x000fe2000c101124 */
[----:B------:R-:W-:Y:S05]  /*de40*/  EXIT ;  /* 0x000000000000794d */ /* 0x000fea0003800000 */
.L_x_7959:
        /* <DEDUP_REMOVED lines=9> */
.L_x_7963:
[----:B------:R-:W0:Y:S02]  /*dee0*/  F2I.F64.TRUNC R29, R28 ;  /* 0x0000001c001d7311 */ /* 0x000e24000030d100 */
[----:B0-----:R-:W-:Y:S01]  /*def0*/  STG.E desc[UR36][R2.64], R29 ;  /* 0x0000001d02007986 */ /* 0x001fe2000c101924 */
[----:B------:R-:W-:Y:S05]  /*df00*/  EXIT ;  /* 0x000000000000794d */ /* 0x000fea0003800000 */
.L_x_7962:
[----:B------:R-:W0:Y:S02]  /*df10*/  F2I.F64.TRUNC R29, R28 ;  /* 0x0000001c001d7311 */ /* 0x000e24000030d100 */
[----:B0-----:R-:W-:Y:S01]  /*df20*/  STG.E.U16 desc[UR36][R2.64], R29 ;  /* 0x0000001d02007986 */ /* 0x001fe2000c101524 */
[----:B------:R-:W-:Y:S05]  /*df30*/  EXIT ;  /* 0x000000000000794d */ /* 0x000fea0003800000 */
.L_x_7958:
        /* <DEDUP_REMOVED lines=17> */
.L_x_7965:
        /* <DEDUP_REMOVED lines=12> */
.L_x_7964:
        /* <DEDUP_REMOVED lines=28> */
.L_x_7967:
        /* <DEDUP_REMOVED lines=23> */
.L_x_7966:
[----:B------:R-:W-:Y:S01]  /*e440*/  STG.E.64 desc[UR36][R2.64], R28 ;  /* 0x0000001c02007986 */ /* 0x000fe2000c101b24 */
[----:B------:R-:W-:Y:S05]  /*e450*/  EXIT ;  /* 0x000000000000794d */ /* 0x000fea0003800000 */
.L_x_7957:
        /* <DEDUP_REMOVED lines=13> */
.L_x_7971:
        /* <DEDUP_REMOVED lines=26> */
.L_x_7974:
[----:B------:R-:W-:-:S04]  /*e6d0*/  SHF.R.U32.HI R5, RZ, 0x18, R5 ;  /* 0x00000018ff057819 */ /* 0x000fc80000011605 */
[----:B------:R-:W-:-:S07]  /*e6e0*/  LOP3.LUT R0, R0, 0x80, R5, 0xf8, !PT ;  /* 0x0000008000007812 */ /* 0x000fce00078ef805 */
.L_x_7973:
[----:B------:R-:W-:Y:S05]  /*e6f0*/  BSYNC.RECONVERGENT B0 ;  /* 0x0000000000007941 */ /* 0x000fea0003800200 */
.L_x_7972:
[----:B------:R-:W-:Y:S01]  /*e700*/  STG.E.U8 desc[UR36][R2.64], R0 ;  /* 0x0000000002007986 */ /* 0x000fe2000c101124 */
[----:B------:R-:W-:Y:S05]  /*e710*/  EXIT ;  /* 0x000000000000794d */ /* 0x000fea0003800000 */
.L_x_7970:
        /* <DEDUP_REMOVED lines=26> */
.L_x_7977:
[----:B------:R-:W-:-:S04]  /*e8c0*/  SHF.R.U32.HI R5, RZ, 0x18, R5 ;  /* 0x00000018ff057819 */ /* 0x000fc80000011605 */
[----:B------:R-:W-:-:S07]  /*e8d0*/  LOP3.LUT R0, R0, 0x80, R5, 0xf8, !PT ;  /* 0x0000008000007812 */ /* 0x000fce00078ef805 */
.L_x_7976:
[----:B------:R-:W-:Y:S05]  /*e8e0*/  BSYNC.RECONVERGENT B0 ;  /* 0x0000000000007941 */ /* 0x000fea0003800200 */
.L_x_7975:
[----:B------:R-:W-:Y:S01]  /*e8f0*/  STG.E.U8 desc[UR36][R2.64], R0 ;  /* 0x0000000002007986 */ /* 0x000fe2000c101124 */
[----:B------:R-:W-:Y:S05]  /*e900*/  EXIT ;  /* 0x000000000000794d */ /* 0x000fea0003800000 */
.L_x_7969:
        /* <DEDUP_REMOVED lines=30> */
.L_x_7979:
[----:B------:R-:W0:Y:S02]  /*eaf0*/  F2I.U64.F64.TRUNC R28, R28 ;  /* 0x0000001c001c7311 */ /* 0x000e24000030d800 */
[----:B0-----:R-:W-:Y:S01]  /*eb00*/  STG.E.64 desc[UR36][R2.64], R28 ;  /* 0x0000001c02007986 */ /* 0x001fe2000c101b24 */
[----:B------:R-:W-:Y:S05]  /*eb10*/  EXIT ;  /* 0x000000000000794d */ /* 0x000fea0003800000 */
.L_x_7978:
[----:B------:R-:W0:Y:S02]  /*eb20*/  F2I.U32.F64.TRUNC R29, R28 ;  /* 0x0000001c001d7311 */ /* 0x000e24000030d000 */
[----:B0-----:R-:W-:Y:S01]  /*eb30*/  STG.E desc[UR36][R2.64], R29 ;  /* 0x0000001d02007986 */ /* 0x001fe2000c101924 */
[----:B------:R-:W-:Y:S05]  /*eb40*/  EXIT ;  /* 0x000000000000794d */ /* 0x000fea0003800000 */
.L_x_7968:
        /* <DEDUP_REMOVED lines=15> */
.L_x_7981:
[----:B------:R-:W-:Y:S01]  /*ec40*/  STG.E.128 desc[UR36][R2.64], R28 ;  /* 0x0000001c02007986 */ /* 0x000fe2000c101d24 */
[----:B------:R-:W-:Y:S05]  /*ec50*/  EXIT ;  /* 0x000000000000794d */ /* 0x000fea0003800000 */
.L_x_7980:
[----:B------:R-:W-:-:S13]  /*ec60*/  ISETP.NE.AND P0, PT, R0, 0xf, PT ;  /* 0x0000000f0000780c */ /* 0x000fda0003f05270 */
[----:B------:R-:W-:Y:S05]  /*ec70*/  @!P0 BRA `(.L_x_7982) ;  /* 0x0000000400288947 */ /* 0x000fea0003800000 */
[----:B------:R-:W-:-:S13]  /*ec80*/  ISETP.NE.AND P0, PT, R0, 0x17, PT ;  /* 0x000000170000780c */ /* 0x000fda0003f05270 */
[----:B------:R-:W-:Y:S05]  /*ec90*/  @!P0 BRA `(.L_x_7983) ;  /* 0x0000000000b08947 */ /* 0x000fea0003800000 */
[----:B------:R-:W-:-:S13]  /*eca0*/  ISETP.NE.AND P0, PT, R0, 0x18, PT ;  /* 0x000000180000780c */ /* 0x000fda0003f05270 */
[----:B------:R-:W-:Y:S05]  /*ecb0*/  @!P0 BRA `(.L_x_7984) ;  /* 0x0000000000448947 */ /* 0x000fea0003800000 */
.L_x_7961:
        /* <DEDUP_REMOVED lines=16> */
.L_x_7985:
[----:B------:R-:W-:Y:S05]  /*edc0*/  EXIT ;  /* 0x000000000000794d */ /* 0x000fea0003800000 */
.L_x_7984:
        /* <DEDUP_REMOVED lines=21> */
.L_x_7987:
[----:B------:R-:W-:Y:S05]  /*ef20*/  BSYNC.RECONVERGENT B0 ;  /* 0x0000000000007941 */ /* 0x000fea0003800200 */
.L_x_7986:
[----:B------:R-:W-:-:S05]  /*ef30*/  LOP3.LUT R5, R0, 0x80, R5, 0xf8, !PT ;  /* 0x0000008000057812 */ /* 0x000fca00078ef805 */
[----:B------:R-:W-:Y:S01]  /*ef40*/  STG.E.U8 desc[UR36][R2.64], R5 ;  /* 0x0000000502007986 */ /* 0x000fe2000c101124 */
[----:B------:R-:W-:Y:S05]  /*ef50*/  EXIT ;  /* 0x000000000000794d */ /* 0x000fea0003800000 */
.L_x_7983:
        /* <DEDUP_REMOVED lines=20> */
.L_x_7989:
[----:B------:R-:W-:Y:S01]  /*f0a0*/  IMAD.MOV.U32 R0, RZ, RZ, 0x7f ;  /* 0x0000007fff007424 */ /* 0x000fe200078e00ff */
[----:B------:R-:W-:-:S04]  /*f0b0*/  ISETP.GT.U32.AND P0, PT, R4, 0x7f800000, PT ;  /* 0x7f8000000400780c */ /* 0x000fc80003f04070 */
[----:B------:R-:W-:-:S09]  /*f0c0*/  SEL R0, R0, 0x7c, P0 ;  /* 0x0000007c00007807 */ /* 0x000fd20000000000 */
.L_x_7990:
[----:B------:R-:W-:Y:S05]  /*f0d0*/  BSYNC.RECONVERGENT B0 ;  /* 0x0000000000007941 */ /* 0x000fea0003800200 */
.L_x_7988:
[----:B------:R-:W-:-:S04]  /*f0e0*/  SHF.R.U32.HI R5, RZ, 0x18, R5 ;  /* 0x00000018ff057819 */ /* 0x000fc80000011605 */
[----:B------:R-:W-:-:S05]  /*f0f0*/  LOP3.LUT R5, R0, 0x80, R5, 0xf8, !PT ;  /* 0x0000008000057812 */ /* 0x000fca00078ef805 */
[----:B------:R-:W-:Y:S01]  /*f100*/  STG.E.U8 desc[UR36][R2.64], R5 ;  /* 0x0000000502007986 */ /* 0x000fe2000c101124 */
[----:B------:R-:W-:Y:S05]  /*f110*/  EXIT ;  /* 0x000000000000794d */ /* 0x000fea0003800000 */
.L_x_7982:
        /* <DEDUP_REMOVED lines=12> */
.L_x_7991:
        /* <DEDUP_REMOVED lines=10> */
.L_x_23529:


//--------------------- .text._ZN2at6native18elementwise_kernelILi128ELi2EZNS0_22gpu_kernel_impl_nocastIZZZNS0_54_GLOBAL__N__d8c5977b_16_LinearAlgebra_cu_9e10b42f_324316addr_kernel_cudaERNS_14TensorIteratorERKN3c106ScalarES9_ENKUlvE_clEvENKUlvE6_clEvEUlNS6_7complexIdEESD_SD_E_EEvRNS_18TensorIteratorBaseERKT_EUliE_EEviT1_ --------------------------
	.section	.text._ZN2at6native18elementwise_kernelILi128ELi2EZNS0_22gpu_kernel_impl_nocastIZZZNS0_54_GLOBAL__N__d8c5977b_16_LinearAlgebra_cu_9e10b42f_324316addr_kernel_cudaERNS_14TensorIteratorERKN3c106ScalarES9_ENKUlvE_clEvENKUlvE6_clEvEUlNS6_7complexIdEESD_SD_E_EEvRNS_18TensorIteratorBaseERKT_EUliE_EEviT1_,"ax",@progbits
	.align	128
        .global         _ZN2at6native18elementwise_kernelILi128ELi2EZNS0_22gpu_kernel_impl_nocastIZZZNS0_54_GLOBAL__N__d8c5977b_16_LinearAlgebra_cu_9e10b42f_324316addr_kernel_cudaERNS_14TensorIteratorERKN3c106ScalarES9_ENKUlvE_clEvENKUlvE6_clEvEUlNS6_7complexIdEESD_SD_E_EEvRNS_18TensorIteratorBaseERKT_EUliE_EEviT1_
        .type           _ZN2at6native18elementwise_kernelILi128ELi2EZNS0_22gpu_kernel_impl_nocastIZZZNS0_54_GLOBAL__N__d8c5977b_16_LinearAlgebra_cu_9e10b42f_324316addr_kernel_cudaERNS_14TensorIteratorERKN3c106ScalarES9_ENKUlvE_clEvENKUlvE6_clEvEUlNS6_7complexIdEESD_SD_E_EEvRNS_18TensorIteratorBaseERKT_EUliE_EEviT1_,@function
        .size           _ZN2at6native18elementwise_kernelILi128ELi2EZNS0_22gpu_kernel_impl_nocastIZZZNS0_54_GLOBAL__N__d8c5977b_16_LinearAlgebra_cu_9e10b42f_324316addr_kernel_cudaERNS_14TensorIteratorERKN3c106ScalarES9_ENKUlvE_clEvENKUlvE6_clEvEUlNS6_7complexIdEESD_SD_E_EEvRNS_18TensorIteratorBaseERKT_EUliE_EEviT1_,(.L_x_23530 - _ZN2at6native18elementwise_kernelILi128ELi2EZNS0_22gpu_kernel_impl_nocastIZZZNS0_54_GLOBAL__N__d8c5977b_16_LinearAlgebra_cu_9e10b42f_324316addr_kernel_cudaERNS_14TensorIteratorERKN3c106ScalarES9_ENKUlvE_clEvENKUlvE6_clEvEUlNS6_7complexIdEESD_SD_E_EEvRNS_18TensorIteratorBaseERKT_EUliE_EEviT1_)
        .other          _ZN2at6native18elementwise_kernelILi128ELi2EZNS0_22gpu_kernel_impl_nocastIZZZNS0_54_GLOBAL__N__d8c5977b_16_LinearAlgebra_cu_9e10b42f_324316addr_kernel_cudaERNS_14TensorIteratorERKN3c106ScalarES9_ENKUlvE_clEvENKUlvE6_clEvEUlNS6_7complexIdEESD_SD_E_EEvRNS_18TensorIteratorBaseERKT_EUliE_EEviT1_,@"STO_CUDA_ENTRY STV_DEFAULT"
_ZN2at6native18elementwise_kernelILi128ELi2EZNS0_22gpu_kernel_impl_nocastIZZZNS0_54_GLOBAL__N__d8c5977b_16_LinearAlgebra_cu_9e10b42f_324316addr_kernel_cudaERNS_14TensorIteratorERKN3c106ScalarES9_ENKUlvE_clEvENKUlvE6_clEvEUlNS6_7complexIdEESD_SD_E_EEvRNS_18TensorIteratorBaseERKT_EUliE_EEviT1_:
.text._ZN2at6native18elementwise_kernelILi128ELi2EZNS0_22gpu_kernel_impl_nocastIZZZNS0_54_GLOBAL__N__d8c5977b_16_LinearAlgebra_cu_9e10b42f_324316addr_kernel_cudaERNS_14TensorIteratorERKN3c106ScalarES9_ENKUlvE_clEvENKUlvE6_clEvEUlNS6_7complexIdEESD_SD_E_EEvRNS_18TensorIteratorBaseERKT_EUliE_EEviT1_:
        /* <DEDUP_REMOVED lines=15> */
[----:B------:R-:W2:Y:S01]  /*00f0*/  LDC.64 R8, c[0x0][0x668] ;  /* 0x00019a00ff087b82 */ /* 0x000ea20000000a00 */
[----:B0-----:R-:W1:Y:S04]  /*0100*/  LDG.E.128 R4, desc[UR6][R4.64] ;  /* 0x0000000604047981 */ /* 0x001e68000c1e1d00 */
[----:B--2---:R-:W2:Y:S01]  /*0110*/  LDG.E.128 R8, desc[UR6][R8.64] ;  /* 0x0000000608087981 */ /* 0x004ea2000c1e1d00 */
        /* <DEDUP_REMOVED lines=11> */
[----:B0-----:R-:W2:-:S15]  /*01d0*/  DFMA R14, R6, UR8, R14 ;  /* 0x00000008060e7c2b */ /* 0x001e9e000800000e */
        /* <DEDUP_REMOVED lines=9> */
[----:B--2---:R-:W0:-:S15]  /*0270*/  DMUL R6, R10, R14 ;  /* 0x0000000e0a067228 */ /* 0x004e1e0000000000 */
[----:B------:R-:W-:-:S15]  /*0280*/  NOP ;  /* 0x0000000000007918 */ /* 0x000fde0000000000 */
[----:B------:R-:W-:-:S15]  /*0290*/  NOP ;  /* 0x0000000000007918 */ /* 0x000fde0000000000 */
[----:B------:R-:W-:-:S15]  /*02a0*/  NOP ;  /* 0x0000000000007918 */ /* 0x000fde0000000000 */
[----:B------:R-:W-:-:S04]  /*02b0*/  NOP ;  /* 0x0000000000007918 */ /* 0x000fc80000000000 */
[----:B0-----:R0:W-:Y:S02]  /*02c0*/  DFMA R16, R8, R12, -R6 ;  /* 0x0000000c0810722b */ /* 0x0011e40000000806 */
[----:B0-----:R-:W0:-:S15]  /*02d0*/  LDC.64 R6, c[0x0][0x650] ;  /* 0x00019400ff067b82 */ /* 0x001e1e0000000a00 */
[----:B------:R-:W-:-:S15]  /*02e0*/  NOP ;  /* 0x0000000000007918 */ /* 0x000fde0000000000 */
[----:B------:R-:W-:-:S15]  /*02f0*/  NOP ;  /* 0x0000000000007918 */ /* 0x000fde0000000000 */
[----:B------:R-:W-:-:S15]  /*0300*/  NOP ;  /* 0x0000000000007918 */ /* 0x000fde0000000000 */
[----:B------:R-:W-:-:S02]  /*0310*/  NOP ;  /* 0x0000000000007918 */ /* 0x000fc40000000000 */
[----:B------:R-:W1:-:S15]  /*0320*/  DMUL R18, R8, R14 ;  /* 0x0000000e08127228 */ /* 0x000e5e0000000000 */
[----:B------:R-:W-:-:S15]  /*0330*/  NOP ;  /* 0x0000000000007918 */ /* 0x000fde0000000000 */
[----:B------:R-:W-:-:S15]  /*0340*/  NOP ;  /* 0x0000000000007918 */ /* 0x000fde0000000000 */
[----:B------:R-:W-:-:S15]  /*0350*/  NOP ;  /* 0x0000000000007918 */ /* 0x000fde0000000000 */
[----:B------:R-:W-:-:S04]  /*0360*/  NOP ;  /* 0x0000000000007918 */ /* 0x000fc80000000000 */
[----:B-1----:R-:W0:Y:S02]  /*0370*/  DFMA R18, R10, R12, R18 ;  /* 0x0000000c0a12722b */ /* 0x002e240000000012 */
[----:B0-----:R0:W-:Y:S02]  /*0380*/  STG.E.128 desc[UR6][R6.64], R16 ;  /* 0x0000001006007986 */ /* 0x0011e4000c101d06 */
.L_x_7994:
[----:B------:R-:W-:Y:S05]  /*0390*/  BSYNC.RECONVERGENT B0 ;  /* 0x0000000000007941 */ /* 0x000fea0003800200 */
.L_x_7993:
[----:B------:R-:W-:-:S13]  /*03a0*/  ISETP.GE.AND P0, PT, R3, UR4, PT ;  /* 0x0000000403007c0c */ /* 0x000fda000bf06270 */
[----:B------:R-:W-:Y:S05]  /*03b0*/  @P0 EXIT ;  /* 0x000000000000094d */ /* 0x000fea0003800000 */
[----:B------:R-:W1:Y:S01]  /*03c0*/  LDC.64 R10, c[0x0][0x660] ;  /* 0x00019800ff0a7b82 */ /* 0x000e620000000a00 */
[----:B------:R-:W2:Y:S07]  /*03d0*/  LDCU.128 UR8, c[0x0][0x670] ;  /* 0x0000ce00ff0877ac */ /* 0x000eae0008000c00 */
[----:B------:R-:W0:Y:S01]  /*03e0*/  LDC.64 R14, c[0x0][0x668] ;  /* 0x00019a00ff0e7b82 */ /* 0x000e220000000a00 */
[----:B-1----:R-:W2:Y:S04]  /*03f0*/  LDG.E.128 R8, desc[UR6][R10.64] ;  /* 0x000000060a087981 */ /* 0x002ea8000c1e1d00 */
[----:B0-----:R-:W3:Y:S01]  /*0400*/  LDG.E.128 R4, desc[UR6][R14.64] ;  /* 0x000000060e047981 */ /* 0x001ee2000c1e1d00 */
        /* <DEDUP_REMOVED lines=15> */
[----:B-1----:R-:W3:-:S15]  /*0500*/  DFMA R12, R10, UR8, R12 ;  /* 0x000000080a0c7c2b */ /* 0x002ede000800000c */
        /* <DEDUP_REMOVED lines=20> */
[----:B-1----:R-:W0:Y:S02]  /*0650*/  DFMA R6, R6, R2, R12 ;  /* 0x000000020606722b */ /* 0x002e24000000000c */
[----:B0-----:R-:W-:Y:S01]  /*0660*/  STG.E.128 desc[UR6][R8.64], R4 ;  /* 0x0000000408007986 */ /* 0x001fe2000c101d06 */
[----:B------:R-:W-:Y:S05]  /*0670*/  EXIT ;  /* 0x000000000000794d */ /* 0x000fea0003800000 */
.L_x_7992:
        /* <DEDUP_REMOVED lines=332> */
[----:B------:R-:W-:Y:S01]  /*1b40*/  MOV R6, RZ ;  /* 0x000000ff00067202 */ /* 0x000fe20000000f00 */
        /* <DEDUP_REMOVED lines=22> */
.L_x_7997:
[----:B------:R-:W0:Y:S02]  /*1cb0*/  LDCU.128 UR8, c[0x0][0x660] ;  /* 0x0000cc00ff0877ac */ /* 0x000e240008000c00 */
[----:B0-----:R-:W-:Y:S02]  /*1cc0*/  IADD3 R10, P0, PT, R5, UR8, RZ ;  /* 0x00000008050a7c10 */ /* 0x001fe4000ff1e0ff */
[----:B------:R-:W-:Y:S02]  /*1cd0*/  IADD3 R6, P1, PT, R4, UR10, RZ ;  /* 0x0000000a04067c10 */ /* 0x000fe4000ff3e0ff */
[----:B------:R-:W-:Y:S02]  /*1ce0*/  IADD3.X R11, PT, PT, RZ, UR9, RZ, P0, !PT ;  /* 0x00000009ff0b7c10 */ /* 0x000fe400087fe4ff */
[----:B------:R-:W-:Y:S01]  /*1cf0*/  IADD3.X R7, PT, PT, RZ, UR11, RZ, P1, !PT ;  /* 0x0000000bff077c10 */ /* 0x000fe20008ffe4ff */
[----:B------:R-:W0:Y:S03]  /*1d00*/  LDCU.128 UR8, c[0x0][0x670] ;  /* 0x0000ce00ff0877ac */ /* 0x000e260008000c00 */
[----:B------:R-:W0:Y:S04]  /*1d10*/  LDG.E.128 R8, desc[UR6][R10.64] ;  /* 0x000000060a087981 */ /* 0x000e28000c1e1d00 */
[----:B------:R-:W2:Y:S01]  /*1d20*/  LDG.E.128 R4, desc[UR6][R6.64] ;  /* 0x0000000606047981 */ /* 0x000ea2000c1e1d00 */
[----:B------:R-:W-:Y:S01]  /*1d30*/  IADD3 R3, PT, PT, R3, 0x80, RZ ;  /* 0x0000008003037810 */ /* 0x000fe20007ffe0ff */
        /* <DEDUP_REMOVED lines=15> */
[----:B-1----:R-:W2:Y:S01]  /*1e30*/  DFMA R16, R10, UR8, R16 ;  /* 0x000000080a107c2b */ /* 0x002ea20008000010 */
[----:B------:R-:W0:Y:S02]  /*1e40*/  LDCU.64 UR8, c[0x0][0x650] ;  /* 0x0000ca00ff0877ac */ /* 0x000e240008000a00 */
[----:B0-----:R-:W-:-:S04]  /*1e50*/  IADD3 R12, P0, PT, R12, UR8, RZ ;  /* 0x000000080c0c7c10 */ /* 0x001fc8000ff1e0ff */
[----:B------:R-:W-:-:S15]  /*1e60*/  IADD3.X R13, PT, PT, RZ, UR9, RZ, P0, !PT ;  /* 0x00000009ff0d7c10 */ /* 0x000fde00087fe4ff */
[----:B------:R-:W-:-:S15]  /*1e70*/  NOP ;  /* 0x0000000000007918 */ /* 0x000fde0000000000 */
[----:B------:R-:W-:-:S15]  /*1e80*/  NOP ;  /* 0x0000000000007918 */ /* 0x000fde0000000000 */
[----:B------:R-:W-:-:S12]  /*1e90*/  NOP ;  /* 0x0000000000007918 */ /* 0x000fd80000000000 */
[----:B--2---:R-:W0:-:S15]  /*1ea0*/  DMUL R8, R6, R16 ;  /* 0x0000001006087228 */ /* 0x004e1e0000000000 */
        /* <DEDUP_REMOVED lines=14> */
[----:B-1----:R-:W0:Y:S02]  /*1f90*/  DFMA R6, R6, R14, R16 ;  /* 0x0000000e0606722b */ /* 0x002e240000000010 */
[----:B0-----:R0:W-:Y:S02]  /*1fa0*/  STG.E.128 desc[UR6][R12.64], R4 ;  /* 0x000000040c007986 */ /* 0x0011e4000c101d06 */
.L_x_7996:
[----:B------:R-:W-:Y:S05]  /*1fb0*/  BSYNC.RECONVERGENT B0 ;  /* 0x0000000000007941 */ /* 0x000fea0003800200 */
.L_x_7995:
[----:B------:R-:W-:-:S13]  /*1fc0*/  ISETP.GE.AND P0, PT, R3, UR4, PT ;  /* 0x0000000403007c0c */ /* 0x000fda000bf06270 */
[----:B------:R-:W-:Y:S05]  /*1fd0*/  @P0 EXIT ;  /* 0x000000000000094d */ /* 0x000fea0003800000 */
[----:B------:R-:W1:Y:S01]  /*1fe0*/  LDCU.64 UR4, c[0x0][0x398] ;  /* 0x00007300ff0477ac */ /* 0x000e620008000a00 */
[----:B0-----:R-:W-:Y:S02]  /*1ff0*/  MOV R4, RZ ;  /* 0x000000ff00047202 */ /* 0x001fe40000000f00 */
        /* <DEDUP_REMOVED lines=346> */
.L_x_7998:
[----:B------:R-:W0:Y:S01]  /*35a0*/  LDCU.128 UR8, c[0x0][0x660] ;  /* 0x0000cc00ff0877ac */ /* 0x000e220008000c00 */
[----:B------:R-:W1:Y:S01]  /*35b0*/  LDCU.64 UR4, c[0x0][0x650] ;  /* 0x0000ca00ff0477ac */ /* 0x000e620008000a00 */
[----:B0-----:R-:W-:Y:S02]  /*35c0*/  IADD3 R10, P0, PT, R3, UR8, RZ ;  /* 0x00000008030a7c10 */ /* 0x001fe4000ff1e0ff */
[----:B------:R-:W-:Y:S02]  /*35d0*/  IADD3 R6, P1, PT, R4, UR10, RZ ;  /* 0x0000000a04067c10 */ /* 0x000fe4000ff3e0ff */
[----:B------:R-:W-:Y:S02]  /*35e0*/  IADD3.X R11, PT, PT, RZ, UR9, RZ, P0, !PT ;  /* 0x00000009ff0b7c10 */ /* 0x000fe400087fe4ff */
[----:B------:R-:W-:Y:S01]  /*35f0*/  IADD3.X R7, PT, PT, RZ, UR11, RZ, P1, !PT ;  /* 0x0000000bff077c10 */ /* 0x000fe20008ffe4ff */
[----:B------:R-:W0:Y:S03]  /*3600*/  LDCU.128 UR8, c[0x0][0x670] ;  /* 0x0000ce00ff0877ac */ /* 0x000e260008000c00 */
[----:B------:R-:W0:Y:S04]  /*3610*/  LDG.E.128 R8, desc[UR6][R10.64] ;  /* 0x000000060a087981 */ /* 0x000e28000c1e1d00 */
[----:B------:R-:W2:Y:S01]  /*3620*/  LDG.E.128 R4, desc[UR6][R6.64] ;  /* 0x0000000606047981 */ /* 0x000ea2000c1e1d00 */
[----:B-1----:R-:W-:-:S04]  /*3630*/  IADD3 R2, P0, PT, R2, UR4, RZ ;  /* 0x0000000402027c10 */ /* 0x002fc8000ff1e0ff */
[----:B------:R-:W-:Y:S01]  /*3640*/  IADD3.X R3, PT, PT, RZ, UR5, RZ, P0, !PT ;  /* 0x00000005ff037c10 */ /* 0x000fe200087fe4ff */
        /* <DEDUP_REMOVED lines=15> */
[----:B-1----:R-:W2:-:S15]  /*3740*/  DFMA R14, R10, UR8, R14 ;  /* 0x000000080a0e7c2b */ /* 0x002e9e000800000e */
        /* <DEDUP_REMOVED lines=20> */
[----:B0-----:R-:W-:Y:S01]  /*3890*/  STG.E.128 desc[UR6][R2.64], R4 ;  /* 0x0000000402007986 */ /* 0x001fe2000c101d06 */
[----:B------:R-:W-:Y:S05]  /*38a0*/  EXIT ;  /* 0x000000000000794d */ /* 0x000fea0003800000 */
.L_x_7999:
        /* <DEDUP_REMOVED lines=13> */
.L_x_23530:


//--------------------- .text._ZN2at6native27unrolled_elementwise_kernelIZZZNS0_54_GLOBAL__N__d8c5977b_16_LinearAlgebra_cu_9e10b42f_324316addr_kernel_cudaERNS_14TensorIteratorERKN3c106ScalarES8_ENKUlvE_clEvENKUlvE6_clEvEUlNS5_7complexIdEESC_SC_E_St5arrayIPcLm4EELi4E23TrivialOffsetCalculatorILi3EjESH_ILi1EjENS0_6memory15LoadWithoutCastENSK_16StoreWithoutCastEEEviT_T0_T2_T3_T4_T5_ --------------------------
	.section	.text._ZN2at6native27unrolled_elementwise_kernelIZZZNS0_54_GLOBAL__N__d8c5977b_16_LinearAlgebra_cu_9e10b42f_324316addr_kernel_cudaERNS_14TensorIteratorERKN3c106ScalarES8_ENKUlvE_clEvENKUlvE6_clEvEUlNS5_7complexIdEESC_SC_E_St5arrayIPcLm4EELi4E23TrivialOffsetCalculatorILi3EjESH_ILi1EjENS0_6memory15LoadWithoutCastENSK_16StoreWithoutCastEEEviT_T0_T2_T3_T4_T5_,"ax",@progbits
	.align	128
        .global         _ZN2at6native27unrolled_elementwise_kernelIZZZNS0_54_GLOBAL__N__d8c5977b_16_LinearAlgebra_cu_9e10b42f_324316addr_kernel_cudaERNS_14TensorIteratorERKN3c106ScalarES8_ENKUlvE_clEvENKUlvE6_clEvEUlNS5_7complexIdEESC_SC_E_St5arrayIPcLm4EELi4E23TrivialOffsetCalculatorILi3EjESH_ILi1EjENS0_6memory15LoadWithoutCastENSK_16StoreWithoutCastEEEviT_T0_T2_T3_T4_T5_
        .type           _ZN2at6native27unrolled_elementwise_kernelIZZZNS0_54_GLOBAL__N__d8c5977b_16_LinearAlgebra_cu_9e10b42f_324316addr_kernel_cudaERNS_14TensorIteratorERKN3c106ScalarES8_ENKUlvE_clEvENKUlvE6_clEvEUlNS5_7complexIdEESC_SC_E_St5arrayIPcLm4EELi4E23TrivialOffsetCalculatorILi3EjESH_ILi1EjENS0_6memory15LoadWithoutCastENSK_16StoreWithoutCastEEEviT_T0_T2_T3_T4_T5_,@function
        .size           _ZN2at6native27unrolled_elementwise_kernelIZZZNS0_54_GLOBAL__N__d8c5977b_16_LinearAlgebra_cu_9e10b42f_324316addr_kernel_cudaERNS_14TensorIteratorERKN3c106ScalarES8_ENKUlvE_clEvENKUlvE6_clEvEUlNS5_7complexIdEESC_SC_E_St5arrayIPcLm4EELi4E23TrivialOffsetCalculatorILi3EjESH_ILi1EjENS0_6memory15LoadWithoutCastENSK_16StoreWithoutCastEEEviT_T0_T2_T3_T4_T5_,(.L_x_23531 - _ZN2at6native27unrolled_elementwise_kernelIZZZNS0_54_GLOBAL__N__d8c5977b_16_LinearAlgebra_cu_9e10b42f_324316addr_kernel_cudaERNS_14TensorIteratorERKN3c106ScalarES8_ENKUlvE_clEvENKUlvE6_clEvEUlNS5_7complexIdEESC_SC_E_St5arrayIPcLm4EELi4E23TrivialOffsetCalculatorILi3EjESH_ILi1EjENS0_6memory15LoadWithoutCastENSK_16StoreWithoutCastEEEviT_T0_T2_T3_T4_T5_)
        .other          _ZN2at6native27unrolled_elementwise_kernelIZZZNS0_54_GLOBAL__N__d8c5977b_16_LinearAlgebra_cu_9e10b42f_324316addr_kernel_cudaERNS_14TensorIteratorERKN3c106ScalarES8_ENKUlvE_clEvENKUlvE6_clEvEUlNS5_7complexIdEESC_SC_E_St5arrayIPcLm4EELi4E23TrivialOffsetCalculatorILi3EjESH_ILi1EjENS0_6memory15LoadWithoutCastENSK_16StoreWithoutCastEEEviT_T0_T2_T3_T4_T5_,@"STO_CUDA_ENTRY STV_DEFAULT"
_ZN2at6native27unrolled_elementwise_kernelIZZZNS0_54_GLOBAL__N__d8c5977b_16_LinearAlgebra_cu_9e10b42f_324316addr_kernel_cudaERNS_14TensorIteratorERKN3c106ScalarES8_ENKUlvE_clEvENKUlvE6_clEvEUlNS5_7complexIdEESC_SC_E_St5arrayIPcLm4EELi4E23TrivialOffsetCalculatorILi3EjESH_ILi1EjENS0_6memory15LoadWithoutCastENSK_16StoreWithoutCastEEEviT_T0_T2_T3_T4_T5_:
.text._ZN2at6native27unrolled_elementwise_kernelIZZZNS0_54_GLOBAL__N__d8c5977b_16_LinearAlgebra_cu_9e10b42f_324316addr_kernel_cudaERNS_14TensorIteratorERKN3c106ScalarES8_ENKUlvE_clEvENKUlvE6_clEvEUlNS5_7complexIdEESC_SC_E_St5arrayIPcLm4EELi4E23TrivialOffsetCalculatorILi3EjESH_ILi1EjENS0_6memory15LoadWithoutCastENSK_16StoreWithoutCastEEEviT_T0_T2_T3_T4_T5_:
        /* <DEDUP_REMOVED lines=8> */
[----:B------:R-:W4:Y:S01]  /*0080*/  LDC.64 R10, c[0x0][0x3c8] ;  /* 0x0000f200ff0a7b82 */ /* 0x000f220000000a00 */
[----:B------:R-:W-:Y:S02]  /*0090*/  CS2R R26, SRZ ;  /* 0x00000000001a7805 */ /* 0x000fe4000001ff00 */
[----:B------:R-:W-:-:S05]  /*00a0*/  CS2R R24, SRZ ;  /* 0x0000000000187805 */ /* 0x000fca000001ff00 */
[----:B------:R-:W1:Y:S01]  /*00b0*/  LDC.64 R16, c[0x0][0x390] ;  /* 0x0000e400ff107b82 */ /* 0x000e620000000a00 */
[----:B0-----:R-:W-:-:S07]  /*00c0*/  IMAD R2, R0, -0x200, R3 ;  /* 0xfffffe0000027824 */ /* 0x001fce00078e0203 */
[----:B------:R-:W0:Y:S01]  /*00d0*/  LDC.64 R14, c[0x0][0x398] ;  /* 0x0000e600ff0e7b82 */ /* 0x000e220000000a00 */
[----:B--2---:R-:W-:Y:S02]  /*00e0*/  ISETP.GE.AND P0, PT, R19, R2, PT ;  /* 0x000000021300720c */ /* 0x004fe40003f06270 */
[----:B------:R-:W-:-:S05]  /*00f0*/  CS2R R20, SRZ ;  /* 0x0000000000147805 */ /* 0x000fca000001ff00 */
[----:B------:R-:W2:Y:S08]  /*0100*/  LDC.64 R28, c[0x0][0x3c8] ;  /* 0x0000f200ff1c7b82 */ /* 0x000eb00000000a00 */
[----:B------:R-:W2:Y:S01]  /*0110*/  LDC.64 R36, c[0x0][0x3c8] ;  /* 0x0000f200ff247b82 */ /* 0x000ea20000000a00 */
[----:B------:R-:W-:-:S04]  /*0120*/  @!P0 IMAD R3, R0, 0x200, R19 ;  /* 0x0000020000038824 */ /* 0x000fc800078e0213 */
[----:B---3--:R-:W-:-:S03]  /*0130*/  @!P0 IMAD.WIDE.U32 R8, R3, 0x10, R8 ;  /* 0x0000001003088825 */ /* 0x008fc600078e0008 */
[----:B------:R-:W3:Y:S01]  /*0140*/  LDC.64 R34, c[0x0][0x3c0] ;  /* 0x0000f000ff227b82 */ /* 0x000ee20000000a00 */
[----:B----4-:R-:W-:Y:S01]  /*0150*/  @!P0 IMAD.WIDE.U32 R10, R3, 0x10, R10 ;  /* 0x00000010030a8825 */ /* 0x010fe200078e000a */
[----:B-1----:R1:W4:Y:S04]  /*0160*/  @!P0 LDG.E.128 R4, desc[UR4][R8.64] ;  /* 0x0000000408048981 */ /* 0x002328000c1e1d00 */
[----:B------:R1:W2:Y:S02]  /*0170*/  @!P0 LDG.E.128 R24, desc[UR4][R10.64] ;  /* 0x000000040a188981 */ /* 0x0002a4000c1e1d00 */
[----:B-1----:R-:W-:Y:S02]  /*0180*/  IMAD.MOV.U32 R9, RZ, RZ, R19 ;  /* 0x000000ffff097224 */ /* 0x002fe400078e0013 */
[----:B------:R-:W-:Y:S01]  /*0190*/  @!P0 VIADD R9, R19, 0x80 ;  /* 0x0000008013098836 */ /* 0x000fe20000000000 */
[----:B------:R-:W-:-:S02]  /*01a0*/  CS2R R22, SRZ ;  /* 0x0000000000167805 */ /* 0x000fc4000001ff00 */
[----:B------:R-:W-:Y:S02]  /*01b0*/  CS2R R10, SRZ ;  /* 0x00000000000a7805 */ /* 0x000fe4000001ff00 */
[----:B------:R-:W-:-:S13]  /*01c0*/  ISETP.GE.AND P1, PT, R9, R2, PT ;  /* 0x000000020900720c */ /* 0x000fda0003f26270 */
[----:B------:R-:W-:Y:S02]  /*01d0*/  @!P1 IMAD R3, R0, 0x200, R9 ;  /* 0x0000020000039824 */ /* 0x000fe400078e0209 */
[----:B------:R-:W-:-:S05]  /*01e0*/  @!P1 VIADD R9, R9, 0x80 ;  /* 0x0000008009099836 */ /* 0x000fca0000000000 */
[----:B------:R-:W-:Y:S02]  /*01f0*/  ISETP.GE.AND P3, PT, R9, R2, PT ;  /* 0x000000020900720c */ /* 0x000fe40003f66270 */
[----:B------:R-:W-:Y:S01]  /*0200*/  CS2R R18, SRZ ;  /* 0x0000000000127805 */ /* 0x000fe2000001ff00 */
[----:B----4-:R-:W-:-:S15]  /*0210*/  @!P0 DMUL R12, R6, R16 ;  /* 0x00000010060c8228 */ /* 0x010fde0000000000 */
[----:B------:R-:W-:-:S15]  /*0220*/  NOP ;  /* 0x0000000000007918 */ /* 0x000fde0000000000 */
[----:B------:R-:W-:-:S15]  /*0230*/  NOP ;  /* 0x0000000000007918 */ /* 0x000fde0000000000 */
[----:B------:R-:W-:-:S15]  /*0240*/  NOP ;  /* 0x0000000000007918 */ /* 0x000fde0000000000 */
[----:B------:R-:W-:-:S04]  /*0250*/  NOP ;  /* 0x0000000000007918 */ /* 0x000fc80000000000 */
[----:B0-----:R0:W1:Y:S02]  /*0260*/  @!P0 DMUL R32, R6, R14 ;  /* 0x0000000e06208228 */ /* 0x0010640000000000 */
[----:B0-----:R-:W-:-:S15]  /*0270*/  CS2R R6, SRZ ;  /* 0x0000000000067805 */ /* 0x001fde000001ff00 */
[----:B------:R-:W-:-:S15]  /*0280*/  NOP ;  /* 0x0000000000007918 */ /* 0x000fde0000000000 */
[----:B------:R-:W-:-:S15]  /*0290*/  NOP ;  /* 0x0000000000007918 */ /* 0x000fde0000000000 */
[----:B------:R-:W-:-:S15]  /*02a0*/  NOP ;  /* 0x0000000000007918 */ /* 0x000fde0000000000 */
[----:B------:R-:W-:-:S02]  /*02b0*/  NOP ;  /* 0x0000000000007918 */ /* 0x000fc40000000000 */
[----:B-1----:R0:W-:Y:S02]  /*02c0*/  @!P0 DFMA R32, R4, R16, -R32 ;  /* 0x000000100420822b */ /* 0x0021e40000000820 */
[----:B0-----:R-:W-:-:S15]  /*02d0*/  CS2R R16, SRZ ;  /* 0x0000000000107805 */ /* 0x001fde000001ff00 */
[----:B------:R-:W-:-:S15]  /*02e0*/  NOP ;  /* 0x0000000000007918 */ /* 0x000fde0000000000 */
[----:B------:R-:W-:-:S15]  /*02f0*/  NOP ;  /* 0x0000000000007918 */ /* 0x000fde0000000000 */
[----:B------:R-:W-:-:S15]  /*0300*/  NOP ;  /* 0x0000000000007918 */ /* 0x000fde0000000000 */
[----:B------:R-:W-:-:S02]  /*0310*/  NOP ;  /* 0x0000000000007918 */ /* 0x000fc40000000000 */
[----:B------:R-:W2:-:S15]  /*0320*/  @!P0 DFMA R12, R4, R14, R12 ;  /* 0x0000000e040c822b */ /* 0x000e9e000000000c */
[----:B------:R-:W-:-:S15]  /*0330*/  NOP ;  /* 0x0000000000007918 */ /* 0x000fde0000000000 */
[----:B------:R-:W-:-:S15]  /*0340*/  NOP ;  /* 0x0000000000007918 */ /* 0x000fde0000000000 */
[----:B------:R-:W-:-:S15]  /*0350*/  NOP ;  /* 0x0000000000007918 */ /* 0x000fde0000000000 */
[----:B------:R-:W-:-:S04]  /*0360*/  NOP ;  /* 0x0000000000007918 */ /* 0x000fc80000000000 */
[----:B--2---:R-:W0:-:S15]  /*0370*/  @!P0 DMUL R4, R12, R26 ;  /* 0x0000001a0c048228 */ /* 0x004e1e0000000000 */
[----:B------:R-:W-:-:S15]  /*0380*/  NOP ;  /* 0x0000000000007918 */ /* 0x000fde0000000000 */
[----:B------:R-:W-:-:S15]  /*0390*/  NOP ;  /* 0x0000000000007918 */ /* 0x000fde0000000000 */
[----:B------:R-:W-:-:S15]  /*03a0*/  NOP ;  /* 0x0000000000007918 */ /* 0x000fde0000000000 */
[----:B------:R-:W-:-:S04]  /*03b0*/  NOP ;  /* 0x0000000000007918 */ /* 0x000fc80000000000 */
[----:B0-----:R0:W-:Y:S02]  /*03c0*/  @!P0 DFMA R20, R32, R24, -R4 ;  /* 0x000000182014822b */ /* 0x0011e40000000804 */
[----:B0-----:R-:W-:Y:S02]  /*03d0*/  @!P3 IMAD R5, R0, 0x200, R9 ;  /* 0x000002000005b824 */ /* 0x001fe400078e0209 */
[----:B------:R-:W-:Y:S02]  /*03e0*/  @!P3 VIADD R9, R9, 0x80 ;  /* 0x000000800909b836 */ /* 0x000fe40000000000 */
[----:B------:R-:W-:-:S03]  /*03f0*/  @!P3 IMAD.WIDE.U32 R28, R5, 0x10, R28 ;  /* 0x00000010051cb825 */ /* 0x000fc600078e001c */
[----:B------:R-:W-:-:S15]  /*0400*/  ISETP.GE.AND P2, PT, R9, R2, PT ;  /* 0x000000020900720c */ /* 0x000fde0003f46270 */
[----:B------:R-:W-:-:S15]  /*0410*/  NOP ;  /* 0x0000000000007918 */ /* 0x000fde0000000000 */
[----:B------:R-:W-:-:S15]  /*0420*/  NOP ;  /* 0x0000000000007918 */ /* 0x000fde0000000000 */
[----:B------:R-:W-:-:S10]  /*0430*/  NOP ;  /* 0x0000000000007918 */ /* 0x000fd40000000000 */
[----:B------:R0:W1:Y:S02]  /*0440*/  @!P0 DMUL R30, R12, R24 ;  /* 0x000000180c1e8228 */ /* 0x0000640000000000 */
[----:B0-----:R-:W-:Y:S01]  /*0450*/  @!P2 IMAD R13, R0, 0x200, R9 ;  /* 0x00000200000da824 */ /* 0x001fe200078e0209 */
[----:B------:R-:W-:Y:S01]  /*0460*/  CS2R R8, SRZ ;  /* 0x0000000000087805 */ /* 0x000fe2000001ff00 */
[----:B------:R-:W0:Y:S02]  /*0470*/  LDC.64 R24, c[0x0][0x3c0] ;  /* 0x0000f000ff187b82 */ /* 0x000e240000000a00 */
[----:B------:R-:W-:-:S03]  /*0480*/  @!P2 IMAD.WIDE.U32 R36, R13, 0x10, R36 ;  /* 0x000000100d24a825 */ /* 0x000fc600078e0024 */
[----:B------:R2:W5:Y:S01]  /*0490*/  @!P3 LDG.E.128 R8, desc[UR4][R28.64] ;  /* 0x000000041c08b981 */ /* 0x000562000c1e1d00 */
[----:B---3--:R-:W-:-:S03]  /*04a0*/  @!P2 IMAD.WIDE.U32 R34, R13, 0x10, R34 ;  /* 0x000000100d22a825 */ /* 0x008fc600078e0022 */
[----:B------:R3:W5:Y:S01]  /*04b0*/  @!P2 LDG.E.128 R16, desc[UR4][R36.64] ;  /* 0x000000042410a981 */ /* 0x000762000c1e1d00 */
[----:B--2---:R-:W2:-:S15]  /*04c0*/  LDC.64 R28, c[0x0][0x3c0] ;  /* 0x0000f000ff1c7b82 */ /* 0x004e9e0000000a00 */
[----:B------:R-:W-:-:S15]  /*04d0*/  NOP ;  /* 0x0000000000007918 */ /* 0x000fde0000000000 */
[----:B------:R-:W-:-:S15]  /*04e0*/  NOP ;  /* 0x0000000000007918 */ /* 0x000fde0000000000 */
[----:B------:R-:W-:-:S05]  /*04f0*/  NOP ;  /* 0x0000000000007918 */ /* 0x000fca0000000000 */
[----:B-1----:R1:W4:Y:S01]  /*0500*/  @!P0 DFMA R22, R32, R26, R30 ;  /* 0x0000001a2016822b */ /* 0x002322000000001e */
[----:B------:R-:W-:Y:S01]  /*0510*/  CS2R R14, SRZ ;  /* 0x00000000000e7805 */ /* 0x000fe2000001ff00 */
[----:B-1----:R-:W3:Y:S01]  /*0520*/  LDC.64 R30, c[0x0][0x3c8] ;  /* 0x0000f200ff1e7b82 */ /* 0x002ee20000000a00 */
[----:B--2---:R-:W-:Y:S01]  /*0530*/  @!P1 IMAD.WIDE.U32 R32, R3, 0x10, R28 ;  /* 0x0000001003209825 */ /* 0x004fe200078e001c */
[----:B------:R-:W-:-:S03]  /*0540*/  CS2R R28, SRZ ;  /* 0x00000000001c7805 */ /* 0x000fc6000001ff00 */
[----:B0-----:R-:W-:Y:S01]  /*0550*/  @!P3 IMAD.WIDE.U32 R24, R5, 0x10, R24 ;  /* 0x000000100518b825 */ /* 0x001fe200078e0018 */
[----:B------:R-:W-:Y:S02]  /*0560*/  CS2R R12, SRZ ;  /* 0x00000000000c7805 */ /* 0x000fe4000001ff00 */
[----:B------:R-:W-:-:S04]  /*0570*/  CS2R R4, SRZ ;  /* 0x0000000000047805 */ /* 0x000fc8000001ff00 */
[----:B------:R-:W5:Y:S01]  /*0580*/  @!P2 LDG.E.128 R12, desc[UR4][R34.64] ;  /* 0x00000004220ca981 */ /* 0x000f62000c1e1d00 */
[----:B------:R-:W-:-:S03]  /*0590*/  CS2R R26, SRZ ;  /* 0x00000000001a7805 */ /* 0x000fc6000001ff00 */
[----:B------:R0:W5:Y:S01]  /*05a0*/  @!P3 LDG.E.128 R4, desc[UR4][R24.64] ;  /* 0x000000041804b981 */ /* 0x000162000c1e1d00 */
[----:B---3--:R-:W-:Y:S01]  /*05b0*/  @!P1 IMAD.WIDE.U32 R36, R3, 0x10, R30 ;  /* 0x0000001003249825 */ /* 0x008fe200078e001e */
[----:B------:R-:W-:-:S06]  /*05c0*/  CS2R R30, SRZ ;  /* 0x00000000001e7805 */ /* 0x000fcc000001ff00 */
[----:B------:R-:W5:Y:S01]  /*05d0*/  @!P1 LDG.E.128 R28, desc[UR4][R36.64] ;  /* 0x00000004241c9981 */ /* 0x000f62000c1e1d00 */
[----:B------:R-:W1:Y:S01]  /*05e0*/  S2R R3, SR_TID.X ;  /* 0x0000000000037919 */ /* 0x000e620000002100 */
[----:B0-----:R-:W-:Y:S01]  /*05f0*/  CS2R R24, SRZ ;  /* 0x0000000000187805 */ /* 0x001fe2000001ff00 */
[----:B------:R-:W-:Y:S05]  /*0600*/  BSSY.RECONVERGENT B0, `(.L_x_8000) ;  /* 0x000002c000007945 */ /* 0x000fea0003800200 */
[----:B------:R0:W5:Y:S01]  /*0610*/  @!P1 LDG.E.128 R24, desc[UR4][R32.64] ;  /* 0x0000000420189981 */ /* 0x000162000c1e1d00 */
[----:B-1----:R-:W-:-:S05]  /*0620*/  VIADD R35, R3, 0x80 ;  /* 0x0000008003237836 */ /* 0x002fca0000000000 */
[----:B------:R-:W-:Y:S02]  /*0630*/  ISETP.GE.AND P0, PT, R35, R2, PT ;  /* 0x000000022300720c */ /* 0x000fe40003f06270 */
[----:B------:R-:W-:Y:S02]  /*0640*/  CS2R R34, SRZ ;  /* 0x0000000000227805 */ /* 0x000fe4000001ff00 */
[----:B0-----:R-:W-:-:S09]  /*0650*/  CS2R R32, SRZ ;  /* 0x0000000000207805 */ /* 0x001fd2000001ff00 */
[----:B----4-:R-:W-:Y:S05]  /*0660*/  @P0 BRA `(.L_x_8001) ;  /* 0x0000000000940947 */ /* 0x010fea0003800000 */
        /* <DEDUP_REMOVED lines=36> */
[----:B-12---:R0:W1:Y:S02]  /*08b0*/  DFMA R34, R34, R30, R24 ;  /* 0x0000001e2222722b */ /* 0x0060640000000018 */
.L_x_8001:
[----:B------:R-:W-:Y:S05]  /*08c0*/  BSYNC.RECONVERGENT B0 ;  /* 0x0000000000007941 */ /* 0x000fea0003800200 */
.L_x_8000:
[C---:B0----5:R-:W-:Y:S01]  /*08d0*/  VIADD R25, R3.reuse, 0x100 ;  /* 0x0000010003197836 */ /* 0x061fe20000000000 */
[----:B------:R-:W-:Y:S01]  /*08e0*/  BSSY.RECONVERGENT B0, `(.L_x_8002) ;  /* 0x000002d000007945 */ /* 0x000fe20003800200 */
[C---:B------:R-:W-:Y:S01]  /*08f0*/  VIADD R27, R3.reuse, 0x180 ;  /* 0x00000180031b7836 */ /* 0x040fe20000000000 */
[-C--:B------:R-:W-:Y:S02]  /*0900*/  ISETP.GE.AND P2, PT, R3, R2.reuse, PT ;  /* 0x000000020300720c */ /* 0x080fe40003f46270 */
[-C--:B------:R-:W-:Y:S02]  /*0910*/  ISETP.GE.AND P0, PT, R25, R2.reuse, PT ;  /* 0x000000021900720c */ /* 0x080fe40003f06270 */
[----:B------:R-:W-:Y:S02]  /*0920*/  CS2R R24, SRZ ;  /* 0x0000000000187805 */ /* 0x000fe4000001ff00 */
[----:B------:R-:W-:Y:S02]  /*0930*/  ISETP.GE.AND P1, PT, R27, R2, PT ;  /* 0x000000021b00720c */ /* 0x000fe40003f26270 */
[----:B------:R-:W-:-:S07]  /*0940*/  CS2R R26, SRZ ;  /* 0x00000000001a7805 */ /* 0x000fce000001ff00 */
[----:B------:R-:W-:Y:S05]  /*0950*/  @P0 BRA `(.L_x_8003) ;  /* 0x0000000000940947 */ /* 0x000fea0003800000 */
        /* <DEDUP_REMOVED lines=36> */
[----:B--23--:R0:W2:Y:S02]  /*0ba0*/  DFMA R26, R26, R10, R6 ;  /* 0x0000000a1a1a722b */ /* 0x00c0a40000000006 */
.L_x_8003:
[----:B------:R-:W-:Y:S05]  /*0bb0*/  BSYNC.RECONVERGENT B0 ;  /* 0x0000000000007941 */ /* 0x000fea0003800200 */
.L_x_8002:
[----:B------:R-:W-:Y:S01]  /*0bc0*/  BSSY.RECONVERGENT B0, `(.L_x_8004) ;  /* 0x0000029000007945 */ /* 0x000fe20003800200 */
[----:B0-----:R-:W-:Y:S02]  /*0bd0*/  CS2R R6, SRZ ;  /* 0x0000000000067805 */ /* 0x001fe4000001ff00 */
[----:B------:R-:W-:Y:S01]  /*0be0*/  CS2R R4, SRZ ;  /* 0x0000000000047805 */ /* 0x000fe2000001ff00 */
[----:B------:R-:W-:Y:S06]  /*0bf0*/  @P1 BRA `(.L_x_8005) ;  /* 0x0000000000941947 */ /* 0x000fec0003800000 */
[----:B------:R-:W0:Y:S02]  /*0c00*/  LDCU.128 UR8, c[0x0][0x390] ;  /* 0x00007200ff0877ac */ /* 0x000e240008000c00 */
[----:B0-----:R-:W0:-:S15]  /*0c10*/  DMUL R4, R14, UR10 ;  /* 0x0000000a0e047c28 */ /* 0x001e1e0008000000 */
        /* <DEDUP_REMOVED lines=14> */
[----:B---3--:R-:W0:-:S15]  /*0d00*/  DFMA R14, R12, UR10, R14 ;  /* 0x0000000a0c0e7c2b */ /* 0x008e1e000800000e */
        /* <DEDUP_REMOVED lines=20> */
.L_x_8005:
[----:B------:R-:W-:Y:S05]  /*0e50*/  BSYNC.RECONVERGENT B0 ;  /* 0x0000000000007941 */ /* 0x000fea0003800200 */
.L_x_8004:
[----:B------:R-:W-:Y:S04]  /*0e60*/  BSSY.RECONVERGENT B0, `(.L_x_8006) ;  /* 0x0000017000007945 */ /* 0x000fe80003800200 */
[----:B------:R-:W-:Y:S04]  /*0e70*/  BSSY.RELIABLE B1, `(.L_x_8007) ;  /* 0x000000f000017945 */ /* 0x000fe80003800100 */
[----:B------:R-:W-:Y:S05]  /*0e80*/  @P2 BRA `(.L_x_8008) ;  /* 0x0000000000342947 */ /* 0x000fea0003800000 */
[----:B------:R-:W4:Y:S01]  /*0e90*/  LDC.64 R8, c[0x0][0x3b0] ;  /* 0x0000ec00ff087b82 */ /* 0x000f220000000a00 */
[----:B------:R-:W-:Y:S02]  /*0ea0*/  IMAD R11, R0, 0x200, R3 ;  /* 0x00000200000b7824 */ /* 0x000fe400078e0203 */
[----:B------:R-:W-:-:S05]  /*0eb0*/  VIADD R3, R3, 0x80 ;  /* 0x0000008003037836 */ /* 0x000fca0000000000 */
[----:B------:R-:W-:-:S13]  /*0ec0*/  ISETP.GE.AND P0, PT, R3, R2, PT ;  /* 0x000000020300720c */ /* 0x000fda0003f06270 */
[----:B------:R-:W-:Y:S05]  /*0ed0*/  @P0 BREAK.RELIABLE B1 ;  /* 0x0000000000010942 */ /* 0x000fea0003800100 */
[----:B----4-:R-:W-:-:S05]  /*0ee0*/  IMAD.WIDE.U32 R8, R11, 0x10, R8 ;  /* 0x000000100b087825 */ /* 0x010fca00078e0008 */
[----:B------:R4:W-:Y:S01]  /*0ef0*/  STG.E.128 desc[UR4][R8.64], R20 ;  /* 0x0000001408007986 */ /* 0x0009e2000c101d04 */
[----:B------:R-:W-:Y:S05]  /*0f00*/  @P0 BRA `(.L_x_8009) ;  /* 0x0000000000300947 */ /* 0x000fea0003800000 */
[----:B----4-:R-:W4:Y:S01]  /*0f10*/  LDC.64 R8, c[0x0][0x3b0] ;  /* 0x0000ec00ff087b82 */ /* 0x010f220000000a00 */
[----:B------:R-:W-:Y:S02]  /*0f20*/  IMAD R11, R0, 0x200, R3 ;  /* 0x00000200000b7824 */ /* 0x000fe400078e0203 */
[----:B------:R-:W-:Y:S02]  /*0f30*/  VIADD R3, R3, 0x80 ;  /* 0x0000008003037836 */ /* 0x000fe40000000000 */
[----:B----4-:R-:W-:-:S05]  /*0f40*/  IMAD.WIDE.U32 R8, R11, 0x10, R8 ;  /* 0x000000100b087825 */ /* 0x010fca00078e0008 */
[----:B-1----:R4:W-:Y:S02]  /*0f50*/  STG.E.128 desc[UR4][R8.64], R32 ;  /* 0x0000002008007986 */ /* 0x0029e4000c101d04 */
.L_x_8008:
[----:B------:R-:W-:Y:S05]  /*0f60*/  BSYNC.RELIABLE B1 ;  /* 0x0000000000017941 */ /* 0x000fea0003800100 */
.L_x_8007:
[----:B------:R-:W-:-:S13]  /*0f70*/  ISETP.GE.AND P0, PT, R3, R2, PT ;  /* 0x000000020300720c */ /* 0x000fda0003f06270 */
[----:B----4-:R-:W4:Y:S01]  /*0f80*/  @!P0 LDC.64 R8, c[0x0][0x3b0] ;  /* 0x0000ec00ff088b82 */ /* 0x010f220000000a00 */
[----:B------:R-:W-:Y:S02]  /*0f90*/  @!P0 IMAD R11, R0, 0x200, R3 ;  /* 0x00000200000b8824 */ /* 0x000fe400078e0203 */
[----:B------:R-:W-:Y:S02]  /*0fa0*/  @!P0 VIADD R3, R3, 0x80 ;  /* 0x0000008003038836 */ /* 0x000fe40000000000 */
[----:B----4-:R-:W-:-:S05]  /*0fb0*/  @!P0 IMAD.WIDE.U32 R8, R11, 0x10, R8 ;  /* 0x000000100b088825 */ /* 0x010fca00078e0008 */
[----:B--2---:R2:W-:Y:S02]  /*0fc0*/  @!P0 STG.E.128 desc[UR4][R8.64], R24 ;  /* 0x0000001808008986 */ /* 0x0045e4000c101d04 */
.L_x_8009:
[----:B------:R-:W-:Y:S05]  /*0fd0*/  BSYNC.RECONVERGENT B0 ;  /* 0x0000000000007941 */ /* 0x000fea0003800200 */
.L_x_8006:
[----:B------:R-:W-:Y:S05]  /*0fe0*/  WARPSYNC.ALL ;  /* 0x0000000000007948 */ /* 0x000fea0003800000 */
[----:B------:R-:W-:-:S13]  /*0ff0*/  ISETP.GE.AND P0, PT, R3, R2, PT ;  /* 0x000000020300720c */ /* 0x000fda0003f06270 */
[----:B------:R-:W-:Y:S05]  /*1000*/  @P0 EXIT ;  /* 0x000000000000094d */ /* 0x000fea0003800000 */
[----:B--2-4-:R-:W2:Y:S01]  /*1010*/  LDC.64 R8, c[0x0][0x3b0] ;  /* 0x0000ec00ff087b82 */ /* 0x014ea20000000a00 */
[----:B------:R-:W-:-:S04]  /*1020*/  IMAD R3, R0, 0x200, R3 ;  /* 0x0000020000037824 */ /* 0x000fc800078e0203 */
[----:B--2---:R-:W-:-:S05]  /*1030*/  IMAD.WIDE.U32 R2, R3, 0x10, R8 ;  /* 0x0000001003027825 */ /* 0x004fca00078e0008 */
[----:B---3--:R-:W-:Y:S01]  /*1040*/  STG.E.128 desc[UR4][R2.64], R4 ;  /* 0x0000000402007986 */ /* 0x008fe2000c101d04 */
[----:B------:R-:W-:Y:S05]  /*1050*/  EXIT ;  /* 0x000000000000794d */ /* 0x000fea0003800000 */
.L_x_8010:
        /* <DEDUP_REMOVED lines=10> */
.L_x_23531:


//--------------------- .text._ZN2at6native29vectorized_elementwise_kernelILi2EZZZNS0_54_GLOBAL__N__d8c5977b_16_LinearAlgebra_cu_9e10b42f_324316addr_kernel_cudaERNS_14TensorIteratorERKN3c106ScalarES8_ENKUlvE_clEvENKUlvE6_clEvEUlNS5_7complexIdEESC_SC_E_St5arrayIPcLm4EEEEviT0_T1_ --------------------------
	.section	.text._ZN2at6native29vectorized_elementwise_kernelILi2EZZZNS0_54_GLOBAL__N__d8c5977b_16_LinearAlgebra_cu_9e10b42f_324316addr_kernel_cudaERNS_14TensorIteratorERKN3c106ScalarES8_ENKUlvE_clEvENKUlvE6_clEvEUlNS5_7complexIdEESC_SC_E_St5arrayIPcLm4EEEEviT0_T1_,"ax",@progbits
	.align	128
        .global         _ZN2at6native29vectorized_elementwise_kernelILi2EZZZNS0_54_GLOBAL__N__d8c5977b_16_LinearAlgebra_cu_9e10b42f_324316addr_kernel_cudaERNS_14TensorIteratorERKN3c106ScalarES8_ENKUlvE_clEvENKUlvE6_clEvEUlNS5_7complexIdEESC_SC_E_St5arrayIPcLm4EEEEviT0_T1_
        .type           _ZN2at6native29vectorized_elementwise_kernelILi2EZZZNS0_54_GLOBAL__N__d8c5977b_16_LinearAlgebra_cu_9e10b42f_324316addr_kernel_cudaERNS_14TensorIteratorERKN3c106ScalarES8_ENKUlvE_clEvENKUlvE6_clEvEUlNS5_7complexIdEESC_SC_E_St5arrayIPcLm4EEEEviT0_T1_,@function
        .size           _ZN2at6native29vectorized_elementwise_kernelILi2EZZZNS0_54_GLOBAL__N__d8c5977b_16_LinearAlgebra_cu_9e10b42f_324316addr_kernel_cudaERNS_14TensorIteratorERKN3c106ScalarES8_ENKUlvE_clEvENKUlvE6_clEvEUlNS5_7complexIdEESC_SC_E_St5arrayIPcLm4EEEEviT0_T1_,(.L_x_23532 - _ZN2at6native29vectorized_elementwise_kernelILi2EZZZNS0_54_GLOBAL__N__d8c5977b_16_LinearAlgebra_cu_9e10b42f_324316addr_kernel_cudaERNS_14TensorIteratorERKN3c106ScalarES8_ENKUlvE_clEvENKUlvE6_clEvEUlNS5_7complexIdEESC_SC_E_St5arrayIPcLm4EEEEviT0_T1_)
        .other          _ZN2at6native29vectorized_elementwise_kernelILi2EZZZNS0_54_GLOBAL__N__d8c5977b_16_LinearAlgebra_cu_9e10b42f_324316addr_kernel_cudaERNS_14TensorIteratorERKN3c106ScalarES8_ENKUlvE_clEvENKUlvE6_clEvEUlNS5_7complexIdEESC_SC_E_St5arrayIPcLm4EEEEviT0_T1_,@"STO_CUDA_ENTRY STV_DEFAULT"
_ZN2at6native29vectorized_elementwise_kernelILi2EZZZNS0_54_GLOBAL__N__d8c5977b_16_LinearAlgebra_cu_9e10b42f_324316addr_kernel_cudaERNS_14TensorIteratorERKN3c106ScalarES8_ENKUlvE_clEvENKUlvE6_clEvEUlNS5_7complexIdEESC_SC_E_St5arrayIPcLm4EEEEviT0_T1_:
.text._ZN2at6native29vectorized_elementwise_kernelILi2EZZZNS0_54_GLOBAL__N__d8c5977b_16_LinearAlgebra_cu_9e10b42f_324316addr_kernel_cudaERNS_14TensorIteratorERKN3c106ScalarES8_ENKUlvE_clEvENKUlvE6_clEvEUlNS5_7complexIdEESC_SC_E_St5arrayIPcLm4EEEEviT0_T1_:
        /* <DEDUP_REMOVED lines=10> */
[----:B------:R-:W-:-:S05]  /*00a0*/  CS2R R4, SRZ ;  /* 0x0000000000047805 */ /* 0x000fca000001ff00 */
[----:B------:R-:W2:Y:S01]  /*00b0*/  LDC.64 R14, c[0x0][0x3c8] ;  /* 0x0000f200ff0e7b82 */ /* 0x000ea20000000a00 */
[----:B------:R-:W-:-:S07]  /*00c0*/  CS2R R10, SRZ ;  /* 0x00000000000a7805 */ /* 0x000fce000001ff00 */
[----:B------:R-:W3:Y:S08]  /*00d0*/  LDC.64 R16, c[0x0][0x390] ;  /* 0x0000e400ff107b82 */ /* 0x000ef00000000a00 */
[----:B------:R-:W4:Y:S01]  /*00e0*/  LDC.64 R20, c[0x0][0x398] ;  /* 0x0000e600ff147b82 */ /* 0x000f220000000a00 */
[----:B0-----:R-:W-:Y:S01]  /*00f0*/  ISETP.GE.U32.AND P4, PT, R0, R3, PT ;  /* 0x000000030000720c */ /* 0x001fe20003f86070 */
[----:B------:R-:W-:-:S06]  /*0100*/  IMAD.MOV.U32 R59, RZ, RZ, R0 ;  /* 0x000000ffff3b7224 */ /* 0x000fcc00078e0000 */
[----:B------:R-:W0:Y:S08]  /*0110*/  LDC.64 R50, c[0x0][0x3c0] ;  /* 0x0000f000ff327b82 */ /* 0x000e300000000a00 */
[----:B------:R-:W0:Y:S01]  /*0120*/  LDC.64 R54, c[0x0][0x3c8] ;  /* 0x0000f200ff367b82 */ /* 0x000e220000000a00 */
[----:B------:R-:W-:-:S04]  /*0130*/  @!P4 IMAD R9, R2, 0x400, R59 ;  /* 0x000004000209c824 */ /* 0x000fc800078e023b */
[----:B-1----:R-:W-:-:S03]  /*0140*/  @!P4 IMAD.WIDE.U32 R12, R9, 0x10, R12 ;  /* 0x00000010090cc825 */ /* 0x002fc600078e000c */
[----:B------:R-:W1:Y:S02]  /*0150*/  LDC.64 R48, c[0x0][0x3c0] ;  /* 0x0000f000ff307b82 */ /* 0x000e640000000a00 */
[----:B------:R3:W4:Y:S01]  /*0160*/  @!P4 LDG.E.128 R4, desc[UR4][R12.64] ;  /* 0x000000040c04c981 */ /* 0x000722000c1e1d00 */
[----:B--2---:R-:W-:Y:S01]  /*0170*/  @!P4 IMAD.WIDE.U32 R14, R9, 0x10, R14 ;  /* 0x00000010090ec825 */ /* 0x004fe200078e000e */
[----:B------:R-:W-:-:S04]  /*0180*/  CS2R R8, SRZ ;  /* 0x0000000000087805 */ /* 0x000fc8000001ff00 */
[----:B------:R-:W2:Y:S02]  /*0190*/  LDC.64 R52, c[0x0][0x3c8] ;  /* 0x0000f200ff347b82 */ /* 0x000ea40000000a00 */
[----:B------:R0:W2:Y:S01]  /*01a0*/  @!P4 LDG.E.128 R8, desc[UR4][R14.64] ;  /* 0x000000040e08c981 */ /* 0x0000a2000c1e1d00 */
[----:B------:R-:W-:Y:S01]  /*01b0*/  @!P4 VIADD R59, R59, 0x80 ;  /* 0x000000803b3bc836 */ /* 0x000fe20000000000 */
[----:B------:R-:W-:Y:S02]  /*01c0*/  CS2R R30, SRZ ;  /* 0x00000000001e7805 */ /* 0x000fe4000001ff00 */
[----:B------:R-:W-:Y:S02]  /*01d0*/  CS2R R28, SRZ ;  /* 0x00000000001c7805 */ /* 0x000fe4000001ff00 */
[----:B------:R-:W-:Y:S02]  /*01e0*/  CS2R R26, SRZ ;  /* 0x00000000001a7805 */ /* 0x000fe4000001ff00 */
[----:B------:R-:W-:-:S02]  /*01f0*/  CS2R R24, SRZ ;  /* 0x0000000000187805 */ /* 0x000fc4000001ff00 */
[----:B------:R-:W-:Y:S01]  /*0200*/  ISETP.GE.U32.AND P5, PT, R59, R3, PT ;  /* 0x000000033b00720c */ /* 0x000fe20003fa6070 */
[----:B------:R-:W0:Y:S08]  /*0210*/  LDC.64 R32, c[0x0][0x3c0] ;  /* 0x0000f000ff207b82 */ /* 0x000e300000000a00 */
[----:B---3--:R-:W3:Y:S04]  /*0220*/  LDC.64 R12, c[0x0][0x3c0] ;  /* 0x0000f000ff0c7b82 */ /* 0x008ee80000000a00 */
[----:B------:R-:W-:-:S02]  /*0230*/  @!P5 IMAD R37, R2, 0x400, R59 ;  /* 0x000004000225d824 */ /* 0x000fc400078e023b */
[----:B------:R-:W-:Y:S02]  /*0240*/  @!P5 VIADD R59, R59, 0x80 ;  /* 0x000000803b3bd836 */ /* 0x000fe40000000000 */
[----:B------:R-:W1:Y:S03]  /*0250*/  LDC.64 R44, c[0x0][0x3c8] ;  /* 0x0000f200ff2c7b82 */ /* 0x000e660000000a00 */
[----:B------:R-:W-:-:S05]  /*0260*/  ISETP.GE.U32.AND P3, PT, R59, R3, PT ;  /* 0x000000033b00720c */ /* 0x000fca0003f66070 */
[----:B------:R-:W4:Y:S01]  /*0270*/  LDC.64 R60, c[0x0][0x3c0] ;  /* 0x0000f000ff3c7b82 */ /* 0x000f220000000a00 */
[----:B0-----:R-:W-:-:S07]  /*0280*/  @!P5 IMAD.WIDE.U32 R32, R37, 0x10, R32 ;  /* 0x000000102520d825 */ /* 0x001fce00078e0020 */
[----:B------:R-:W-:Y:S01]  /*0290*/  @!P3 IMAD R15, R2, 0x400, R59 ;  /* 0x00000400020fb824 */ /* 0x000fe200078e023b */
[----:B------:R-:W0:Y:S01]  /*02a0*/  LDC.64 R62, c[0x0][0x3c8] ;  /* 0x0000f200ff3e7b82 */ /* 0x000e220000000a00 */
[----:B------:R-:W-:Y:S02]  /*02b0*/  @!P3 VIADD R59, R59, 0x80 ;  /* 0x000000803b3bb836 */ /* 0x000fe40000000000 */
[----:B---3--:R-:W-:Y:S01]  /*02c0*/  @!P3 IMAD.WIDE.U32 R38, R15, 0x10, R12 ;  /* 0x000000100f26b825 */ /* 0x008fe200078e000c */
[----:B------:R-:W-:Y:S02]  /*02d0*/  CS2R R12, SRZ ;  /* 0x00000000000c7805 */ /* 0x000fe4000001ff00 */
[----:B------:R-:W-:Y:S01]  /*02e0*/  ISETP.GE.U32.AND P2, PT, R59, R3, PT ;  /* 0x000000033b00720c */ /* 0x000fe20003f46070 */
[----:B-1----:R-:W-:Y:S01]  /*02f0*/  @!P3 IMAD.WIDE.U32 R44, R15, 0x10, R44 ;  /* 0x000000100f2cb825 */ /* 0x002fe200078e002c */
[----:B------:R-:W-:Y:S01]  /*0300*/  CS2R R14, SRZ ;  /* 0x00000000000e7805 */ /* 0x000fe2000001ff00 */
[----:B------:R-:W1:Y:S01]  /*0310*/  LDC.64 R64, c[0x0][0x3c0] ;  /* 0x0000f000ff407b82 */ /* 0x000e620000000a00 */
[----:B------:R-:W-:-:S07]  /*0320*/  CS2R R34, SRZ ;  /* 0x0000000000227805 */ /* 0x000fce000001ff00 */
[----:B------:R-:W3:Y:S08]  /*0330*/  LDC.64 R66, c[0x0][0x3c8] ;  /* 0x0000f200ff427b82 */ /* 0x000ef00000000a00 */
[----:B------:R-:W2:Y:S01]  /*0340*/  LDC.64 R56, c[0x0][0x3c0] ;  /* 0x0000f000ff387b82 */ /* 0x000ea20000000a00 */
[----:B----4-:R-:W4:-:S15]  /*0350*/  @!P4 DMUL R18, R6, R16 ;  /* 0x000000100612c228 */ /* 0x010f1e0000000000 */
[----:B------:R-:W-:-:S15]  /*0360*/  NOP ;  /* 0x0000000000007918 */ /* 0x000fde0000000000 */
[----:B------:R-:W-:-:S15]  /*0370*/  NOP ;  /* 0x0000000000007918 */ /* 0x000fde0000000000 */
[----:B------:R-:W-:-:S15]  /*0380*/  NOP ;  /* 0x0000000000007918 */ /* 0x000fde0000000000 */
[----:B------:R-:W-:-:S04]  /*0390*/  NOP ;  /* 0x0000000000007918 */ /* 0x000fc80000000000 */
[----:B------:R-:W3:-:S15]  /*03a0*/  @!P4 DMUL R6, R6, R20 ;  /* 0x000000140606c228 */ /* 0x000ede0000000000 */
[----:B------:R-:W-:-:S15]  /*03b0*/  NOP ;  /* 0x0000000000007918 */ /* 0x000fde0000000000 */
[----:B------:R-:W-:-:S15]  /*03c0*/  NOP ;  /* 0x0000000000007918 */ /* 0x000fde0000000000 */
[----:B------:R-:W-:-:S15]  /*03d0*/  NOP ;  /* 0x0000000000007918 */ /* 0x000fde0000000000 */
[----:B------:R-:W-:-:S04]  /*03e0*/  NOP ;  /* 0x0000000000007918 */ /* 0x000fc80000000000 */
[----:B----4-:R4:W2:Y:S02]  /*03f0*/  @!P4 DFMA R18, R4, R20, R18 ;  /* 0x000000140412c22b */ /* 0x0108a40000000012 */
[----:B----4-:R-:W-:Y:S02]  /*0400*/  @!P2 IMAD R21, R2, 0x400, R59 ;  /* 0x000004000215a824 */ /* 0x010fe400078e023b */
[----:B------:R-:W-:Y:S02]  /*0410*/  @!P2 VIADD R59, R59, 0x80 ;  /* 0x000000803b3ba836 */ /* 0x000fe40000000000 */
[----:B------:R-:W-:-:S03]  /*0420*/  @!P2 IMAD.WIDE.U32 R50, R21, 0x10, R50 ;  /* 0x000000101532a825 */ /* 0x000fc600078e0032 */
[----:B------:R-:W-:Y:S01]  /*0430*/  ISETP.GE.U32.AND P1, PT, R59, R3, PT ;  /* 0x000000033b00720c */ /* 0x000fe20003f26070 */
[----:B------:R-:W-:Y:S01]  /*0440*/  @!P2 IMAD.WIDE.U32 R54, R21, 0x10, R54 ;  /* 0x000000101536a825 */ /* 0x000fe200078e0036 */
[----:B------:R4:W5:Y:S04]  /*0450*/  @!P2 LDG.E.128 R24, desc[UR4][R50.64] ;  /* 0x000000043218a981 */ /* 0x000968000c1e1d00 */
[----:B------:R-:W5:Y:S07]  /*0460*/  @!P2 LDG.E.128 R28, desc[UR4][R54.64] ;  /* 0x00000004361ca981 */ /* 0x000f6e000c1e1d00 */
[----:B------:R-:W-:-:S02]  /*0470*/  @!P1 IMAD R23, R2, 0x400, R59 ;  /* 0x0000040002179824 */ /* 0x000fc400078e023b */
[----:B------:R-:W-:Y:S01]  /*0480*/  @!P1 VIADD R59, R59, 0x80 ;  /* 0x000000803b3b9836 */ /* 0x000fe20000000000 */
[----:B----4-:R-:W-:Y:S01]  /*0490*/  CS2R R50, SRZ ;  /* 0x0000000000327805 */ /* 0x010fe2000001ff00 */
[----:B------:R-:W-:-:S03]  /*04a0*/  @!P1 IMAD.WIDE.U32 R60, R23, 0x10, R60 ;  /* 0x00000010173c9825 */ /* 0x000fc600078e003c */
[----:B------:R-:W-:Y:S01]  /*04b0*/  ISETP.GE.U32.AND P0, PT, R59, R3, PT ;  /* 0x000000033b00720c */ /* 0x000fe20003f06070 */
[----:B0-----:R-:W-:-:S12]  /*04c0*/  @!P1 IMAD.WIDE.U32 R62, R23, 0x10, R62 ;  /* 0x00000010173e9825 */ /* 0x001fd800078e003e */
[----:B------:R-:W-:Y:S02]  /*04d0*/  @!P0 IMAD R21, R2, 0x400, R59 ;  /* 0x0000040002158824 */ /* 0x000fe400078e023b */
[----:B------:R-:W-:Y:S01]  /*04e0*/  @!P0 VIADD R59, R59, 0x80 ;  /* 0x000000803b3b8836 */ /* 0x000fe20000000000 */
[----:B------:R-:W-:Y:S02]  /*04f0*/  CS2R R42, SRZ ;  /* 0x00000000002a7805 */ /* 0x000fe4000001ff00 */
[----:B------:R-:W-:Y:S01]  /*0500*/  CS2R R40, SRZ ;  /* 0x0000000000287805 */ /* 0x000fe2000001ff00 */
[----:B-1----:R-:W-:-:S15]  /*0510*/  @!P0 IMAD.WIDE.U32 R64, R21, 0x10, R64 ;  /* 0x0000001015408825 */ /* 0x002fde00078e0040 */
[----:B------:R-:W-:-:S01]  /*0520*/  NOP ;  /* 0x0000000000007918 */ /* 0x000fc20000000000 */
[----:B---3--:R0:W-:Y:S01]  /*0530*/  @!P4 DFMA R16, R4, R16, -R6 ;  /* 0x000000100410c22b */ /* 0x0081e20000000806 */
[----:B------:R-:W-:Y:S01]  /*0540*/  @!P0 IMAD.WIDE.U32 R66, R21, 0x10, R66 ;  /* 0x0000001015428825 */ /* 0x000fe200078e0042 */
[----:B0-----:R-:W-:Y:S02]  /*0550*/  CS2R R4, SRZ ;  /* 0x0000000000047805 */ /* 0x001fe4000001ff00 */
[----:B------:R-:W-:Y:S01]  /*0560*/  CS2R R22, SRZ ;  /* 0x0000000000167805 */ /* 0x000fe2000001ff00 */
[----:B------:R-:W5:-:S15]  /*0570*/  @!P0 LDG.E.128 R40, desc[UR4][R64.64] ;  /* 0x0000000440288981 */ /* 0x000f5e000c1e1d00 */
[----:B------:R-:W-:-:S15]  /*0580*/  NOP ;  /* 0x0000000000007918 */ /* 0x000fde0000000000 */
[----:B------:R-:W-:-:S15]  /*0590*/  NOP ;  /* 0x0000000000007918 */ /* 0x000fde0000000000 */
[----:B------:R-:W-:-:S14]  /*05a0*/  NOP ;  /* 0x0000000000007918 */ /* 0x000fdc0000000000 */
[----:B--2---:R-:W0:-:S15]  /*05b0*/  @!P4 DMUL R6, R18, R10 ;  /* 0x0000000a1206c228 */ /* 0x004e1e0000000000 */
[----:B------:R-:W-:-:S15]  /*05c0*/  NOP ;  /* 0x0000000000007918 */ /* 0x000fde0000000000 */
[----:B------:R-:W-:-:S15]  /*05d0*/  NOP ;  /* 0x0000000000007918 */ /* 0x000fde0000000000 */
[----:B------:R-:W-:-:S15]  /*05e0*/  NOP ;  /* 0x0000000000007918 */ /* 0x000fde0000000000 */
[----:B------:R-:W-:-:S04]  /*05f0*/  NOP ;  /* 0x0000000000007918 */ /* 0x000fc80000000000 */
[----:B0-----:R0:W-:Y:S02]  /*0600*/  @!P4 DFMA R4, R16, R8, -R6 ;  /* 0x000000081004c22b */ /* 0x0011e40000000806 */
[----:B0-----:R-:W-:-:S15]  /*0610*/  CS2R R6, SRZ ;  /* 0x0000000000067805 */ /* 0x001fde000001ff00 */
[----:B------:R-:W-:-:S15]  /*0620*/  NOP ;  /* 0x0000000000007918 */ /* 0x000fde0000000000 */
[----:B------:R-:W-:-:S15]  /*0630*/  NOP ;  /* 0x0000000000007918 */ /* 0x000fde0000000000 */
[----:B------:R-:W-:-:S15]  /*0640*/  NOP ;  /* 0x0000000000007918 */ /* 0x000fde0000000000 */
[----:B------:R-:W-:-:S02]  /*0650*/  NOP ;  /* 0x0000000000007918 */ /* 0x000fc40000000000 */
[----:B------:R0:W1:Y:S02]  /*0660*/  @!P4 DMUL R18, R18, R8 ;  /* 0x000000081212c228 */ /* 0x0000640000000000 */
[----:B0-----:R-:W0:Y:S02]  /*0670*/  LDC.64 R8, c[0x0][0x3c8] ;  /* 0x0000f200ff087b82 */ /* 0x001e240000000a00 */
[----:B0-----:R-:W-:Y:S01]  /*0680*/  @!P5 IMAD.WIDE.U32 R36, R37, 0x10, R8 ;  /* 0x000000102524d825 */ /* 0x001fe200078e0008 */
[----:B------:R-:W-:-:S04]  /*0690*/  CS2R R8, SRZ ;  /* 0x0000000000087805 */ /* 0x000fc8000001ff00 */
[----:B------:R0:W5:-:S15]  /*06a0*/  @!P5 LDG.E.128 R12, desc[UR4][R36.64] ;  /* 0x00000004240cd981 */ /* 0x00015e000c1e1d00 */
[----:B------:R-:W-:-:S15]  /*06b0*/  NOP ;  /* 0x0000000000007918 */ /* 0x000fde0000000000 */
[----:B------:R-:W-:-:S15]  /*06c0*/  NOP ;  /* 0x0000000000007918 */ /* 0x000fde0000000000 */
[----:B------:R-:W-:-:S10]  /*06d0*/  NOP ;  /* 0x0000000000007918 */ /* 0x000fd40000000000 */
[----:B-1----:R1:W2:Y:S01]  /*06e0*/  @!P4 DFMA R6, R16, R10, R18 ;  /* 0x0000000a1006c22b */ /* 0x0022a20000000012 */
[----:B------:R-:W-:Y:S02]  /*06f0*/  ISETP.GE.U32.AND P4, PT, R59, R3, PT ;  /* 0x000000033b00720c */ /* 0x000fe40003f86070 */
[----:B-1----:R-:W-:Y:S02]  /*0700*/  CS2R R10, SRZ ;  /* 0x00000000000a7805 */ /* 0x002fe4000001ff00 */
[----:B------:R-:W-:Y:S02]  /*0710*/  CS2R R18, SRZ ;  /* 0x0000000000127805 */ /* 0x000fe4000001ff00 */
[----:B------:R-:W-:Y:S02]  /*0720*/  CS2R R16, SRZ ;  /* 0x0000000000107805 */ /* 0x000fe4000001ff00 */
[----:B0-----:R-:W-:Y:S01]  /*0730*/  CS2R R36, SRZ ;  /* 0x0000000000247805 */ /* 0x001fe2000001ff00 */
[----:B------:R-:W5:Y:S04]  /*0740*/  @!P5 LDG.E.128 R8, desc[UR4][R32.64] ;  /* 0x000000042008d981 */ /* 0x000f68000c1e1d00 */
[----:B------:R-:W5:Y:S01]  /*0750*/  @!P3 LDG.E.128 R16, desc[UR4][R38.64] ;  /* 0x000000042610b981 */ /* 0x000f62000c1e1d00 */
[----:B------:R-:W-:-:S04]  /*0760*/  @!P4 IMAD R69, R2, 0x400, R59 ;  /* 0x000004000245c824 */ /* 0x000fc800078e023b */
[----:B------:R-:W-:Y:S01]  /*0770*/  @!P4 IMAD.WIDE.U32 R54, R69, 0x10, R48 ;  /* 0x000000104536c825 */ /* 0x000fe200078e0030 */
[----:B------:R-:W-:-:S03]  /*0780*/  CS2R R48, SRZ ;  /* 0x0000000000307805 */ /* 0x000fc6000001ff00 */
[----:B------:R-:W-:Y:S01]  /*0790*/  @!P4 IMAD.WIDE.U32 R68, R69, 0x10, R52 ;  /* 0x000000104544c825 */ /* 0x000fe200078e0034 */
[----:B------:R-:W-:Y:S02]  /*07a0*/  CS2R R52, SRZ ;  /* 0x0000000000347805 */ /* 0x000fe4000001ff00 */
[----:B------:R0:W5:Y:S02]  /*07b0*/  @!P4 LDG.E.128 R48, desc[UR4][R54.64] ;  /* 0x000000043630c981 */ /* 0x000164000c1e1d00 */
[----:B0-----:R-:W-:-:S06]  /*07c0*/  CS2R R54, SRZ ;  /* 0x0000000000367805 */ /* 0x001fcc000001ff00 */
[----:B------:R-:W5:Y:S01]  /*07d0*/  @!P4 LDG.E.128 R52, desc[UR4][R68.64] ;  /* 0x000000044434c981 */ /* 0x000f62000c1e1d00 */
[----:B------:R-:W-:Y:S02]  /*07e0*/  CS2R R32, SRZ ;  /* 0x0000000000207805 */ /* 0x000fe4000001ff00 */
[----:B------:R-:W-:Y:S01]  /*07f0*/  CS2R R38, SRZ ;  /* 0x0000000000267805 */ /* 0x000fe2000001ff00 */
[----:B------:R-:W-:-:S03]  /*0800*/  @!P4 VIADD R59, R59, 0x80 ;  /* 0x000000803b3bc836 */ /* 0x000fc60000000000 */
[----:B------:R0:W5:Y:S04]  /*0810*/  @!P1 LDG.E.128 R32, desc[UR4][R60.64] ;  /* 0x000000043c209981 */ /* 0x000168000c1e1d00 */
[----:B------:R1:W5:Y:S01]  /*0820*/  @!P1 LDG.E.128 R36, desc[UR4][R62.64] ;  /* 0x000000043e249981 */ /* 0x000362000c1e1d00 */
[----:B------:R-:W-:Y:S02]  /*0830*/  ISETP.GE.U32.AND P1, PT, R59, R3, PT ;  /* 0x000000033b00720c */ /* 0x000fe40003f26070 */
[----:B------:R-:W-:Y:S01]  /*0840*/  CS2R R20, SRZ ;  /* 0x0000000000147805 */ /* 0x000fe2000001ff00 */
[----:B0-----:R-:W0:Y:S01]  /*0850*/  LDC.64 R60, c[0x0][0x3c8] ;  /* 0x0000f200ff3c7b82 */ /* 0x001e220000000a00 */
[----:B------:R-:W-:-:S04]  /*0860*/  CS2R R46, SRZ ;  /* 0x00000000002e7805 */ /* 0x000fc8000001ff00 */
[----:B------:R3:W5:Y:S05]  /*0870*/  @!P3 LDG.E.128 R20, desc[UR4][R44.64] ;  /* 0x000000042c14b981 */ /* 0x00076a000c1e1d00 */
[----:B-1----:R-:W-:Y:S01]  /*0880*/  @!P1 IMAD R63, R2, 0x400, R59 ;  /* 0x00000400023f9824 */ /* 0x002fe200078e023b */
[----:B------:R-:W-:-:S03]  /*0890*/  CS2R R58, SRZ ;  /* 0x00000000003a7805 */ /* 0x000fc6000001ff00 */
[----:B------:R-:W-:Y:S01]  /*08a0*/  @!P1 IMAD.WIDE.U32 R64, R63, 0x10, R56 ;  /* 0x000000103f409825 */ /* 0x000fe200078e0038 */
[----:B------:R-:W-:Y:S02]  /*08b0*/  CS2R R56, SRZ ;  /* 0x0000000000387805 */ /* 0x000fe4000001ff00 */
[----:B---3--:R-:W-:-:S04]  /*08c0*/  CS2R R44, SRZ ;  /* 0x00000000002c7805 */ /* 0x008fc8000001ff00 */
[----:B------:R1:W5:Y:S04]  /*08d0*/  @!P1 LDG.E.128 R56, desc[UR4][R64.64] ;  /* 0x0000000440389981 */ /* 0x000368000c1e1d00 */
[----:B------:R0:W5:Y:S01]  /*08e0*/  @!P0 LDG.E.128 R44, desc[UR4][R66.64] ;  /* 0x00000004422c8981 */ /* 0x000162000c1e1d00 */
[----:B-1----:R-:W-:-:S05]  /*08f0*/  VIADD R64, R0, 0x80 ;  /* 0x0000008000407836 */ /* 0x002fca0000000000 */
[----:B------:R-:W-:Y:S01]  /*0900*/  ISETP.GE.U32.AND P0, PT, R64, R3, PT ;  /* 0x000000034000720c */ /* 0x000fe20003f06070 */
[----:B0-----:R-:W-:Y:S01]  /*0910*/  @!P1 IMAD.WIDE.U32 R66, R63, 0x10, R60 ;  /* 0x000000103f429825 */ /* 0x001fe200078e003c */
[----:B------:R-:W-:Y:S02]  /*0920*/  CS2R R62, SRZ ;  /* 0x00000000003e7805 */ /* 0x000fe4000001ff00 */
[----:B------:R-:W-:Y:S01]  /*0930*/  CS2R R60, SRZ ;  /* 0x00000000003c7805 */ /* 0x000fe2000001ff00 */
[----:B------:R-:W-:Y:S01]  /*0940*/  BSSY.RECONVERGENT B0, `(.L_x_8012) ;  /* 0x000002a000007945 */ /* 0x000fe20003800200 */
[----:B------:R-:W-:-:S04]  /*0950*/  CS2R R64, SRZ ;  /* 0x0000000000407805 */ /* 0x000fc8000001ff00 */
[----:B------:R0:W5:Y:S02]  /*0960*/  @!P1 LDG.E.128 R60, desc[UR4][R66.64] ;  /* 0x00000004423c9981 */ /* 0x000164000c1e1d00 */
[----:B0-----:R-:W-:Y:S01]  /*0970*/  CS2R R66, SRZ ;  /* 0x0000000000427805 */ /* 0x001fe2000001ff00 */
[----:B--2---:R-:W-:Y:S06]  /*0980*/  @P0 BRA `(.L_x_8013) ;  /* 0x0000000000940947 */ /* 0x004fec0003800000 */
        /* <DEDUP_REMOVED lines=37> */
.L_x_8013:
[----:B------:R-:W-:Y:S05]  /*0be0*/  BSYNC.RECONVERGENT B0 ;  /* 0x0000000000007941 */ /* 0x000fea0003800200 */
.L_x_8012:
[----:B0----5:R-:W-:Y:S01]  /*0bf0*/  VIADD R8, R0, 0x100 ;  /* 0x0000010000087836 */ /* 0x021fe20000000000 */
[----:B------:R-:W-:Y:S01]  /*0c00*/  BSSY.RECONVERGENT B0, `(.L_x_8014) ;  /* 0x000002a000007945 */ /* 0x000fe20003800200 */
[----:B------:R-:W-:-:S03]  /*0c10*/  CS2R R10, SRZ ;  /* 0x00000000000a7805 */ /* 0x000fc6000001ff00 */
[----:B------:R-:W-:Y:S02]  /*0c20*/  ISETP.GE.U32.AND P0, PT, R8, R3, PT ;  /* 0x000000030800720c */ /* 0x000fe40003f06070 */
[----:B------:R-:W-:-:S11]  /*0c30*/  CS2R R8, SRZ ;  /* 0x0000000000087805 */ /* 0x000fd6000001ff00 */
        /* <DEDUP_REMOVED lines=38> */
.L_x_8015:
[----:B------:R-:W-:Y:S05]  /*0ea0*/  BSYNC.RECONVERGENT B0 ;  /* 0x0000000000007941 */ /* 0x000fea0003800200 */
.L_x_8014:
[C---:B------:R-:W-:Y:S01]  /*0eb0*/  VIADD R12, R0.reuse, 0x180 ;  /* 0x00000180000c7836 */ /* 0x040fe20000000000 */
[----:B------:R-:W-:Y:S01]  /*0ec0*/  BSSY.RECONVERGENT B0, `(.L_x_8016) ;  /* 0x0000033000007945 */ /* 0x000fe20003800200 */
[C---:B------:R-:W-:Y:S01]  /*0ed0*/  VIADD R14, R0.reuse, 0x280 ;  /* 0x00000280000e7836 */ /* 0x040fe20000000000 */
[CC--:B------:R-:W-:Y:S01]  /*0ee0*/  ISETP.GE.U32.AND P5, PT, R0.reuse, R3.reuse, PT ;  /* 0x000000030000720c */ /* 0x0c0fe20003fa6070 */
[----:B------:R-:W-:Y:S01]  /*0ef0*/  VIADD R16, R0, 0x300 ;  /* 0x0000030000107836 */ /* 0x000fe20000000000 */
[-C--:B------:R-:W-:Y:S01]  /*0f00*/  ISETP.GE.U32.AND P0, PT, R12, R3.reuse, PT ;  /* 0x000000030c00720c */ /* 0x080fe20003f06070 */
[----:B------:R-:W-:Y:S01]  /*0f10*/  VIADD R12, R0, 0x200 ;  /* 0x00000200000c7836 */ /* 0x000fe20000000000 */
[-C--:B------:R-:W-:Y:S01]  /*0f20*/  ISETP.GE.U32.AND P2, PT, R14, R3.reuse, PT ;  /* 0x000000030e00720c */ /* 0x080fe20003f46070 */
[----:B0-----:R-:W-:Y:S01]  /*0f30*/  VIADD R18, R0, 0x380 ;  /* 0x0000038000127836 */ /* 0x001fe20000000000 */
[----:B------:R-:W-:Y:S02]  /*0f40*/  ISETP.GE.U32.AND P3, PT, R16, R3, PT ;  /* 0x000000031000720c */ /* 0x000fe40003f66070 */
[----:B------:R-:W-:-:S02]  /*0f50*/  CS2R R14, SRZ ;  /* 0x00000000000e7805 */ /* 0x000fc4000001ff00 */
[-C--:B------:R-:W-:Y:S02]  /*0f60*/  ISETP.GE.U32.AND P1, PT, R12, R3.reuse, PT ;  /* 0x000000030c00720c */ /* 0x080fe40003f26070 */
[----:B------:R-:W-:Y:S02]  /*0f70*/  CS2R R12, SRZ ;  /* 0x00000000000c7805 */ /* 0x000fe4000001ff00 */
[----:B------:R-:W-:Y:S01]  /*0f80*/  ISETP.GE.U32.AND P4, PT, R18, R3, PT ;  /* 0x000000031200720c */ /* 0x000fe20003f86070 */
[----:B------:R-:W-:-:S12]  /*0f90*/  @P0 BRA `(.L_x_8017) ;  /* 0x0000000000940947 */ /* 0x000fd80003800000 */
        /* <DEDUP_REMOVED lines=37> */
.L_x_8017:
[----:B------:R-:W-:Y:S05]  /*11f0*/  BSYNC.RECONVERGENT B0 ;  /* 0x0000000000007941 */ /* 0x000fea0003800200 */
.L_x_8016:
[----:B------:R-:W-:Y:S01]  /*1200*/  BSSY.RECONVERGENT B0, `(.L_x_8018) ;  /* 0x0000029000007945 */ /* 0x000fe20003800200 */
[----:B------:R-:W-:Y:S02]  /*1210*/  CS2R R18, SRZ ;  /* 0x0000000000127805 */ /* 0x000fe4000001ff00 */
[----:B------:R-:W-:Y:S01]  /*1220*/  CS2R R16, SRZ ;  /* 0x0000000000107805 */ /* 0x000fe2000001ff00 */
[----:B------:R-:W-:Y:S06]  /*1230*/  @P1 BRA `(.L_x_8019) ;  /* 0x0000000000941947 */ /* 0x000fec0003800000 */
[----:B------:R-:W4:Y:S02]  /*1240*/  LDCU.128 UR8, c[0x0][0x390] ;  /* 0x00007200ff0877ac */ /* 0x000f240008000c00 */
[----:B----4-:R-:W4:-:S15]  /*1250*/  DMUL R16, R34, UR10 ;  /* 0x0000000a22107c28 */ /* 0x010f1e0008000000 */
[----:B------:R-:W-:-:S15]  /*1260*/  NOP ;  /* 0x0000000000007918 */ /* 0x000fde0000000000 */
[----:B------:R-:W-:-:S15]  /*1270*/  NOP ;  /* 0x0000000000007918 */ /* 0x000fde0000000000 */
[----:B------:R-:W-:-:S15]  /*1280*/  NOP ;  /* 0x0000000000007918 */ /* 0x000fde0000000000 */
[----:B------:R-:W-:-:S04]  /*1290*/  NOP ;  /* 0x0000000000007918 */ /* 0x000fc80000000000 */
[----:B------:R-:W5:-:S15]  /*12a0*/  DMUL R34, R34, UR8 ;  /* 0x0000000822227c28 */ /* 0x000f5e0008000000 */
        /* <DEDUP_REMOVED lines=9> */
[----:B-----5:R-:W4:-:S15]  /*1340*/  DFMA R34, R32, UR10, R34 ;  /* 0x0000000a20227c2b */ /* 0x020f1e0008000022 */
[----:B------:R-:W-:-:S15]  /*1350*/  NOP ;  /* 0x0000000000007918 */ /* 0x000fde0000000000 */
[----:B------:R-:W-:-:S15]  /*1360*/  NOP ;  /* 0x0000000000007918 */ /* 0x000fde0000000000 */
[----:B------:R-:W-:-:S15]  /*1370*/  NOP ;  /* 0x0000000000007918 */ /* 0x000fde0000000000 */
[----:B------:R-:W-:-:S04]  /*1380*/  NOP ;  /* 0x0000000000007918 */ /* 0x000fc80000000000 */
[----:B----4-:R-:W4:-:S15]  /*1390*/  DMUL R16, R34, R38 ;  /* 0x0000002622107228 */ /* 0x010f1e0000000000 */
        /* <DEDUP_REMOVED lines=9> */
[----:B----4-:R4:W0:-:S15]  /*1430*/  DFMA R16, R18, R36, -R16 ;  /* 0x000000241210722b */ /* 0x01081e0000000810 */
[----:B------:R-:W-:-:S15]  /*1440*/  NOP ;  /* 0x0000000000007918 */ /* 0x000fde0000000000 */
[----:B------:R-:W-:-:S15]  /*1450*/  NOP ;  /* 0x0000000000007918 */ /* 0x000fde0000000000 */
[----:B------:R-:W-:-:S15]  /*1460*/  NOP ;  /* 0x0000000000007918 */ /* 0x000fde0000000000 */
[----:B------:R-:W-:-:S04]  /*1470*/  NOP ;  /* 0x0000000000007918 */ /* 0x000fc80000000000 */
[----:B-----5:R4:W0:Y:S02]  /*1480*/  DFMA R18, R18, R38, R34 ;  /* 0x000000261212722b */ /* 0x0208240000000022 */
.L_x_8019:
[----:B------:R-:W-:Y:S05]  /*1490*/  BSYNC.RECONVERGENT B0 ;  /* 0x0000000000007941 */ /* 0x000fea0003800200 */
.L_x_8018:
[----:B------:R-:W-:Y:S01]  /*14a0*/  BSSY.RECONVERGENT B0, `(.L_x_8020) ;  /* 0x0000029000007945 */ /* 0x000fe20003800200 */
[----:B------:R-:W-:Y:S02]  /*14b0*/  CS2R R22, SRZ ;  /* 0x0000000000167805 */ /* 0x000fe4000001ff00 */
[----:B------:R-:W-:Y:S01]  /*14c0*/  CS2R R20, SRZ ;  /* 0x0000000000147805 */ /* 0x000fe2000001ff00 */
[----:B------:R-:W-:Y:S06]  /*14d0*/  @P2 BRA `(.L_x_8021) ;  /* 0x0000000000942947 */ /* 0x000fec0003800000 */
[----:B------:R-:W5:Y:S02]  /*14e0*/  LDCU.128 UR8, c[0x0][0x390] ;  /* 0x00007200ff0877ac */ /* 0x000f640008000c00 */
[----:B-----5:R-:W5:-:S15]  /*14f0*/  DMUL R20, R42, UR10 ;  /* 0x0000000a2a147c28 */ /* 0x020f5e0008000000 */
        /* <DEDUP_REMOVED lines=34> */
[----:B-----5:R0:W0:Y:S02]  /*1720*/  DFMA R22, R22, R46, R42 ;  /* 0x0000002e1616722b */ /* 0x020024000000002a */
.L_x_8021:
[----:B------:R-:W-:Y:S05]  /*1730*/  BSYNC.RECONVERGENT B0 ;  /* 0x0000000000007941 */ /* 0x000fea0003800200 */
.L_x_8020:
        /* <DEDUP_REMOVED lines=20> */
[----:B-----5:R-:W0:-:S15]  /*1880*/  DFMA R50, R48, UR10, R50 ;  /* 0x0000000a30327c2b */ /* 0x020e1e0008000032 */
        /* <DEDUP_REMOVED lines=20> */
.L_x_8023:
[----:B------:R-:W-:Y:S05]  /*19d0*/  BSYNC.RECONVERGENT B0 ;  /* 0x0000000000007941 */ /* 0x000fea0003800200 */
.L_x_8022:
        /* <DEDUP_REMOVED lines=41> */
.L_x_8025:
[----:B------:R-:W-:Y:S05]  /*1c70*/  BSYNC.RECONVERGENT B0 ;  /* 0x0000000000007941 */ /* 0x000fea0003800200 */
.L_x_8024:
[----:B------:R-:W-:Y:S04]  /*1c80*/  BSSY.RECONVERGENT B0, `(.L_x_8026) ;  /* 0x0000033000007945 */ /* 0x000fe80003800200 */
[----:B------:R-:W-:Y:S04]  /*1c90*/  BSSY.RELIABLE B1, `(.L_x_8027) ;  /* 0x000002b000017945 */ /* 0x000fe80003800100 */
[----:B------:R-:W-:Y:S05]  /*1ca0*/  @P5 BRA `(.L_x_8028) ;  /* 0x0000000000305947 */ /* 0x000fea0003800000 */
[----:B------:R-:W5:Y:S01]  /*1cb0*/  LDC.64 R32, c[0x0][0x3b0] ;  /* 0x0000ec00ff207b82 */ /* 0x000f620000000a00 */
[----:B----4-:R-:W-:Y:S02]  /*1cc0*/  IMAD R35, R2, 0x400, R0 ;  /* 0x0000040002237824 */ /* 0x010fe400078e0200 */
[----:B------:R-:W-:-:S05]  /*1cd0*/  VIADD R0, R0, 0x80 ;  /* 0x0000008000007836 */ /* 0x000fca0000000000 */
[----:B------:R-:W-:Y:S01]  /*1ce0*/  ISETP.GE.U32.AND P0, PT, R0, R3, PT ;  /* 0x000000030000720c */ /* 0x000fe20003f06070 */
[----:B-----5:R-:W-:-:S05]  /*1cf0*/  IMAD.WIDE.U32 R32, R35, 0x10, R32 ;  /* 0x0000001023207825 */ /* 0x020fca00078e0020 */
[----:B------:R4:W-:Y:S07]  /*1d00*/  STG.E.128 desc[UR4][R32.64], R4 ;  /* 0x0000000420007986 */ /* 0x0009ee000c101d04 */
[----:B------:R-:W-:Y:S05]  /*1d10*/  @P0 BRA `(.L_x_8029) ;  /* 0x0000000000300947 */ /* 0x000fea0003800000 */
[----:B----4-:R-:W4:Y:S01]  /*1d20*/  LDC.64 R4, c[0x0][0x3b0] ;  /* 0x0000ec00ff047b82 */ /* 0x010f220000000a00 */
[----:B------:R-:W-:Y:S02]  /*1d30*/  IMAD R7, R2, 0x400, R0 ;  /* 0x0000040002077824 */ /* 0x000fe400078e0200 */
[----:B------:R-:W-:Y:S02]  /*1d40*/  VIADD R0, R0, 0x80 ;  /* 0x0000008000007836 */ /* 0x000fe40000000000 */
[----:B----4-:R-:W-:-:S05]  /*1d50*/  IMAD.WIDE.U32 R4, R7, 0x10, R4 ;  /* 0x0000001007047825 */ /* 0x010fca00078e0004 */
[----:B-1----:R1:W-:Y:S02]  /*1d60*/  STG.E.128 desc[UR4][R4.64], R64 ;  /* 0x0000004004007986 */ /* 0x0023e4000c101d04 */
.L_x_8028:
[----:B------:R-:W-:-:S13]  /*1d70*/  ISETP.GE.U32.AND P0, PT, R0, R3, PT ;  /* 0x000000030000720c */ /* 0x000fda0003f06070 */
[----:B------:R-:W-:Y:S05]  /*1d80*/  @P0 BRA `(.L_x_8030) ;  /* 0x0000000000300947 */ /* 0x000fea0003800000 */
[----:B-1----:R-:W1:Y:S01]  /*1d90*/  LDC.64 R4, c[0x0][0x3b0] ;  /* 0x0000ec00ff047b82 */ /* 0x002e620000000a00 */
[----:B------:R-:W-:Y:S02]  /*1da0*/  IMAD R7, R2, 0x400, R0 ;  /* 0x0000040002077824 */ /* 0x000fe400078e0200 */
[----:B------:R-:W-:Y:S02]  /*1db0*/  VIADD R0, R0, 0x80 ;  /* 0x0000008000007836 */ /* 0x000fe40000000000 */
[----:B-1----:R-:W-:-:S05]  /*1dc0*/  IMAD.WIDE.U32 R4, R7, 0x10, R4 ;  /* 0x0000001007047825 */ /* 0x002fca00078e0004 */
[----:B--2---:R1:W-:Y:S02]  /*1dd0*/  STG.E.128 desc[UR4][R4.64], R8 ;  /* 0x0000000804007986 */ /* 0x0043e4000c101d04 */
.L_x_8029:
[----:B------:R-:W-:-:S13]  /*1de0*/  ISETP.GE.U32.AND P0, PT, R0, R3, PT ;  /* 0x000000030000720c */ /* 0x000fda0003f06070 */
[----:B------:R-:W-:Y:S05]  /*1df0*/  @P0 BRA `(.L_x_8031) ;  /* 0x0000000000300947 */ /* 0x000fea0003800000 */
[----:B-1--4-:R-:W1:Y:S01]  /*1e00*/  LDC.64 R4, c[0x0][0x3b0] ;  /* 0x0000ec00ff047b82 */ /* 0x012e620000000a00 */
[----:B------:R-:W-:Y:S02]  /*1e10*/  IMAD R7, R2, 0x400, R0 ;  /* 0x0000040002077824 */ /* 0x000fe400078e0200 */
[----:B------:R-:W-:Y:S02]  /*1e20*/  VIADD R0, R0, 0x80 ;  /* 0x0000008000007836 */ /* 0x000fe40000000000 */
[----:B-1----:R-:W-:-:S05]  /*1e30*/  IMAD.WIDE.U32 R4, R7, 0x10, R4 ;  /* 0x0000001007047825 */ /* 0x002fca00078e0004 */
[----:B---3--:R1:W-:Y:S02]  /*1e40*/  STG.E.128 desc[UR4][R4.64], R12 ;  /* 0x0000000c04007986 */ /* 0x0083e4000c101d04 */
.L_x_8030:
[----:B------:R-:W-:-:S13]  /*1e50*/  ISETP.GE.U32.AND P0, PT, R0, R3, PT ;  /* 0x000000030000720c */ /* 0x000fda0003f06070 */
[----:B------:R-:W-:Y:S05]  /*1e60*/  @P0 BRA `(.L_x_8032) ;  /* 0x0000000000340947 */ /* 0x000fea0003800000 */
[----:B-1----:R-:W1:Y:S01]  /*1e70*/  LDC.64 R4, c[0x0][0x3b0] ;  /* 0x0000ec00ff047b82 */ /* 0x002e620000000a00 */
[----:B------:R-:W-:Y:S02]  /*1e80*/  IMAD R7, R2, 0x400, R0 ;  /* 0x0000040002077824 */ /* 0x000fe400078e0200 */
[----:B------:R-:W-:Y:S02]  /*1e90*/  VIADD R0, R0, 0x80 ;  /* 0x0000008000007836 */ /* 0x000fe40000000000 */
[----:B-1----:R-:W-:-:S05]  /*1ea0*/  IMAD.WIDE.U32 R4, R7, 0x10, R4 ;  /* 0x0000001007047825 */ /* 0x002fca00078e0004 */
[----:B------:R1:W-:Y:S02]  /*1eb0*/  STG.E.128 desc[UR4][R4.64], R16 ;  /* 0x0000001004007986 */ /* 0x0003e4000c101d04 */
.L_x_8031:
[----:B------:R-:W-:-:S13]  /*1ec0*/  ISETP.GE.U32.AND P0, PT, R0, R3, PT ;  /* 0x000000030000720c */ /* 0x000fda0003f06070 */
[----:B------:R-:W-:Y:S05]  /*1ed0*/  @P0 BREAK.RELIABLE B1 ;  /* 0x0000000000010942 */ /* 0x000fea0003800100 */
[----:B------:R-:W-:Y:S05]  /*1ee0*/  @P0 BRA `(.L_x_8033) ;  /* 0x0000000000300947 */ /* 0x000fea0003800000 */
[----:B-1--4-:R-:W1:Y:S01]  /*1ef0*/  LDC.64 R4, c[0x0][0x3b0] ;  /* 0x0000ec00ff047b82 */ /* 0x012e620000000a00 */
[----:B------:R-:W-:Y:S02]  /*1f00*/  IMAD R7, R2, 0x400, R0 ;  /* 0x0000040002077824 */ /* 0x000fe400078e0200 */
[----:B------:R-:W-:Y:S02]  /*1f10*/  VIADD R0, R0, 0x80 ;  /* 0x0000008000007836 */ /* 0x000fe40000000000 */
[----:B-1----:R-:W-:-:S05]  /*1f20*/  IMAD.WIDE.U32 R4, R7, 0x10, R4 ;  /* 0x0000001007047825 */ /* 0x002fca00078e0004 */
[----:B------:R1:W-:Y:S02]  /*1f30*/  STG.E.128 desc[UR4][R4.64], R20 ;  /* 0x0000001404007986 */ /* 0x0003e4000c101d04 */
.L_x_8032:
[----:B------:R-:W-:Y:S05]  /*1f40*/  BSYNC.RELIABLE B1 ;  /* 0x0000000000017941 */ /* 0x000fea0003800100 */
.L_x_8027:
[----:B------:R-:W-:-:S13]  /*1f50*/  ISETP.GE.U32.AND P0, PT, R0, R3, PT ;  /* 0x000000030000720c */ /* 0x000fda0003f06070 */
[----:B-1----:R-:W1:Y:S01]  /*1f60*/  @!P0 LDC.64 R4, c[0x0][0x3b0] ;  /* 0x0000ec00ff048b82 */ /* 0x002e620000000a00 */
[----:B------:R-:W-:Y:S02]  /*1f70*/  @!P0 IMAD R7, R2, 0x400, R0 ;  /* 0x0000040002078824 */ /* 0x000fe400078e0200 */
[----:B------:R-:W-:Y:S02]  /*1f80*/  @!P0 VIADD R0, R0, 0x80 ;  /* 0x0000008000008836 */ /* 0x000fe40000000000 */
[----:B-1----:R-:W-:-:S05]  /*1f90*/  @!P0 IMAD.WIDE.U32 R4, R7, 0x10, R4 ;  /* 0x0000001007048825 */ /* 0x002fca00078e0004 */
[----:B0-----:R0:W-:Y:S02]  /*1fa0*/  @!P0 STG.E.128 desc[UR4][R4.64], R24 ;  /* 0x0000001804008986 */ /* 0x0011e4000c101d04 */
.L_x_8033:
[----:B------:R-:W-:Y:S05]  /*1fb0*/  BSYNC.RECONVERGENT B0 ;  /* 0x0000000000007941 */ /* 0x000fea0003800200 */
.L_x_8026:
[----:B------:R-:W-:Y:S05]  /*1fc0*/  WARPSYNC.ALL ;  /* 0x0000000000007948 */ /* 0x000fea0003800000 */
[----:B------:R-:W-:-:S13]  /*1fd0*/  ISETP.GE.U32.AND P0, PT, R0, R3, PT ;  /* 0x000000030000720c */ /* 0x000fda0003f06070 */
[----:B------:R-:W-:Y:S05]  /*1fe0*/  @P0 EXIT ;  /* 0x000000000000094d */ /* 0x000fea0003800000 */
[----:B01--4-:R-:W0:Y:S01]  /*1ff0*/  LDC.64 R4, c[0x0][0x3b0] ;  /* 0x0000ec00ff047b82 */ /* 0x013e220000000a00 */
[----:B------:R-:W-:-:S04]  /*2000*/  IMAD R3, R2, 0x400, R0 ;  /* 0x0000040002037824 */ /* 0x000fc800078e0200 */
[----:B0-----:R-:W-:-:S05]  /*2010*/  IMAD.WIDE.U32 R2, R3, 0x10, R4 ;  /* 0x0000001003027825 */ /* 0x001fca00078e0004 */
[----:B------:R-:W-:Y:S01]  /*2020*/  STG.E.128 desc[UR4][R2.64], R28 ;  /* 0x0000001c02007986 */ /* 0x000fe2000c101d04 */
[----:B------:R-:W-:Y:S05]  /*2030*/  EXIT ;  /* 0x000000000000794d */ /* 0x000fea0003800000 */
.L_x_8011:
[----:B------:R-:W0:Y:S01]  /*2040*/  S2R R3, SR_TID.X ;  /* 0x0000000000037919 */ /* 0x000e220000002100 */
[----:B------:R-:W1:Y:S01]  /*2050*/  LDC.64 R4, c[0x0][0x3c0] ;  /* 0x0000f000ff047b82 */ /* 0x000e620000000a00 */
[----:B------:R-:W-:Y:S01]  /*2060*/  IMAD.SHL.U32 R2, R2, 0x400, RZ ;  /* 0x0000040002027824 */ /* 0x000fe200078e00ff */
[----:B------:R-:W2:Y:S06]  /*2070*/  LDCU.128 UR8, c[0x0][0x390] ;  /* 0x00007200ff0877ac */ /* 0x000eac0008000c00 */
[----:B------:R-:W3:Y:S01]  /*2080*/  LDC.64 R68, c[0x0][0x3c8] ;  /* 0x0000f200ff447b82 */ /* 0x000ee20000000a00 */
[----:B-1----:R-:W-:-:S04]  /*2090*/  IMAD.WIDE.U32 R4, R2, 0x10, R4 ;  /* 0x0000001002047825 */ /* 0x002fc800078e0004 */
[----:B0-----:R-:W-:-:S04]  /*20a0*/  IMAD.WIDE.U32 R44, R3, 0x20, R4 ;  /* 0x00000020032c7825 */ /* 0x001fc800078e0004 */
[----:B---3--:R-:W-:Y:S01]  /*20b0*/  IMAD.WIDE.U32 R68, R2, 0x10, R68 ;  /* 0x0000001002447825 */ /* 0x008fe200078e0044 */
[----:B------:R-:W2:Y:S04]  /*20c0*/  LDG.E.ENL2.256 R12, R4, desc[UR4][R44.64] ;  /* 0xfe0000042c04797e */ /* 0x000ea8000812190c */
[----:B------:R-:W3:Y:S01]  /*20d0*/  LDG.E.ENL2.256 R24, R20, desc[UR4][R44.64+0x1000] ;  /* 0xfe0080042c14797e */ /* 0x000ee20008121918 */
[----:B------:R-:W-:-:S03]  /*20e0*/  IMAD.WIDE.U32 R68, R3, 0x20, R68 ;  /* 0x0000002003447825 */ /* 0x000fc600078e0044 */
[----:B------:R-:W4:Y:S04]  /*20f0*/  LDG.E.ENL2.256 R40, R36, desc[UR4][R44.64+0x2000] ;  /* 0xfe0100042c24797e */ /* 0x000f280008121928 */
[----:B------:R-:W5:Y:S04]  /*2100*/  LDG.E.ENL2.256 R16, R60, desc[UR4][R68.64] ;  /* 0xfe000004443c797e */ /* 0x000f680008121910 */
[----:B------:R-:W4:Y:S04]  /*2110*/  LDG.E.ENL2.256 R32, R28, desc[UR4][R68.64+0x1000] ;  /* 0xfe008004441c797e */ /* 0x000f280008121920 */
[----:B------:R-:W4:Y:S04]  /*2120*/  LDG.E.ENL2.256 R56, R52, desc[UR4][R68.64+0x2000] ;  /* 0xfe0100044434797e */ /* 0x000f280008121938 */
[----:B------:R-:W4:Y:S01]  /*2130*/  LDG.E.ENL2.256 R48, R44, desc[UR4][R44.64+0x3000] ;  /* 0xfe0180042c2c797e */ /* 0x000f220008121930 */
        /* <DEDUP_REMOVED lines=15> */
[----:B-1----:R-:W5:-:S15]  /*2230*/  DFMA R6, R4, UR10, R6 ;  /* 0x0000000a04067c2b */ /* 0x002f5e0008000006 */
[----:B------:R-:W-:-:S15]  /*2240*/  NOP ;  /* 0x0000000000007918 */ /* 0x000fde0000000000 */
[----:B------:R-:W-:-:S15]  /*2250*/  NOP ;  /* 0x0000000000007918 */ /* 0x000fde0000000000 */
[----:B------:R-:W-:-:S15]  /*2260*/  NOP ;  /* 0x0000000000007918 */ /* 0x000fde0000000000 */
[----:B------:R-:W-:-:S04]  /*2270*/  NOP ;  /* 0x0000000000007918 */ /* 0x000fc80000000000 */
[----:B-----5:R-:W0:-:S15]  /*2280*/  DMUL R4, R62, R6 ;  /* 0x000000063e047228 */ /* 0x020e1e0000000000 */
        /* <DEDUP_REMOVED lines=10> */
[----:B0-----:R-:W2:-:S15]  /*2330*/  LDG.E.ENL2.256 R8, R4, desc[UR4][R68.64+0x3000] ;  /* 0xfe0180044404797e */ /* 0x001e9e0008121908 */
[----:B------:R-:W-:-:S15]  /*2340*/  NOP ;  /* 0x0000000000007918 */ /* 0x000fde0000000000 */
[----:B------:R-:W-:-:S15]  /*2350*/  NOP ;  /* 0x0000000000007918 */ /* 0x000fde0000000000 */
[----:B------:R-:W-:-:S15]  /*2360*/  NOP ;  /* 0x0000000000007918 */ /* 0x000fde0000000000 */
[----:B------:R-:W-:-:S02]  /*2370*/  NOP ;  /* 0x0000000000007918 */ /* 0x000fc40000000000 */
[----:B-1----:R-:W-:-:S15]  /*2380*/  DFMA R62, R62, R64, R66 ;  /* 0x000000403e3e722b */ /* 0x002fde0000000042 */
        /* <DEDUP_REMOVED lines=39> */
[----:B---3--:R-:W0:-:S15]  /*2600*/  DMUL R12, R22, UR10 ;  /* 0x0000000a160c7c28 */ /* 0x008e1e0008000000 */
        /* <DEDUP_REMOVED lines=19> */
[----:B---3--:R-:W4:-:S15]  /*2740*/  DFMA R22, R20, UR10, R22 ;  /* 0x0000000a14167c2b */ /* 0x008f1e0008000016 */
        /* <DEDUP_REMOVED lines=194> */
[----:B0-----:R0:W-:Y:S02]  /*3370*/  DFMA R6, R6, R14, R44 ;  /* 0x0000000e0606722b */ /* 0x0011e4000000002c */
[----:B0-----:R-:W0:-:S15]  /*3380*/  S2R R15, SR_TID.X ;  /* 0x00000000000f7919 */ /* 0x001e1e0000002100 */
[----:B------:R-:W-:-:S15]  /*3390*/  NOP ;  /* 0x0000000000007918 */ /* 0x000fde0000000000 */
[----:B------:R-:W-:-:S15]  /*33a0*/  NOP ;  /* 0x0000000000007918 */ /* 0x000fde0000000000 */
[----:B------:R-:W-:-:S15]  /*33b0*/  NOP ;  /* 0x0000000000007918 */ /* 0x000fde0000000000 */
[----:B------:R-:W-:-:S02]  /*33c0*/  NOP ;  /* 0x0000000000007918 */ /* 0x000fc40000000000 */
[----:B-1----:R-:W1:-:S15]  /*33d0*/  DMUL R12, R10, R48 ;  /* 0x000000300a0c7228 */ /* 0x002e5e0000000000 */
        /* <DEDUP_REMOVED lines=9> */
[----:B-1----:R1:W-:Y:S02]  /*3470*/  DFMA R8, R8, R22, -R12 ;  /* 0x000000160808722b */ /* 0x0023e4000000080c */
[----:B-1----:R-:W1:Y:S02]  /*3480*/  LDC.64 R12, c[0x0][0x3b0] ;  /* 0x0000ec00ff0c7b82 */ /* 0x002e640000000a00 */
[----:B-1----:R-:W-:-:S04]  /*3490*/  IMAD.WIDE.U32 R2, R2, 0x10, R12 ;  /* 0x0000001002027825 */ /* 0x002fc800078e000c */
[----:B0-----:R-:W-:-:S05]  /*34a0*/  IMAD.WIDE.U32 R2, R15, 0x20, R2 ;  /* 0x000000200f027825 */ /* 0x001fca00078e0002 */
[----:B------:R-:W-:Y:S04]  /*34b0*/  STG.E.ENL2.256 desc[UR4][R2.64], R60, R16 ;  /* 0xf800003c0210797f */ /* 0x000fe8000f121804 */
[----:B------:R-:W-:-:S15]  /*34c0*/  STG.E.ENL2.256 desc[UR4][R2.64+0x1000], R28, R32 ;  /* 0xf800801c0220797f */ /* 0x000fde000f121804 */
[----:B------:R-:W-:-:S15]  /*34d0*/  NOP ;  /* 0x0000000000007918 */ /* 0x000fde0000000000 */
[----:B------:R-:W-:-:S15]  /*34e0*/  NOP ;  /* 0x0000000000007918 */ /* 0x000fde0000000000 */
[----:B------:R-:W-:-:S02]  /*34f0*/  NOP ;  /* 0x0000000000007918 */ /* 0x000fc40000000000 */
[----:B------:R-:W0:Y:S02]  /*3500*/  DFMA R58, R58, R20, R40 ;  /* 0x000000143a3a722b */ /* 0x000e240000000028 */
[----:B0-----:R-:W-:-:S15]  /*3510*/  STG.E.ENL2.256 desc[UR4][R2.64+0x2000], R52, R56 ;  /* 0xf80100340238797f */ /* 0x001fde000f121804 */
[----:B------:R-:W-:-:S15]  /*3520*/  NOP ;  /* 0x0000000000007918 */ /* 0x000fde0000000000 */
[----:B------:R-:W-:-:S15]  /*3530*/  NOP ;  /* 0x0000000000007918 */ /* 0x000fde0000000000 */
[----:B------:R-:W-:-:S15]  /*3540*/  NOP ;  /* 0x0000000000007918 */ /* 0x000fde0000000000 */
[----:B------:R-:W-:-:S02]  /*3550*/  NOP ;  /* 0x0000000000007918 */ /* 0x000fc40000000000 */
[----:B------:R-:W0:Y:S02]  /*3560*/  DFMA R10, R10, R22, R48 ;  /* 0x000000160a0a722b */ /* 0x000e240000000030 */
[----:B0-----:R-:W-:Y:S01]  /*3570*/  STG.E.ENL2.256 desc[UR4][R2.64+0x3000], R4, R8 ;  /* 0xf80180040208797f */ /* 0x001fe2000f121804 */
[----:B------:R-:W-:Y:S05]  /*3580*/  EXIT ;  /* 0x000000000000794d */ /* 0x000fea0003800000 */
.L_x_8034:
        /* <DEDUP_REMOVED lines=15> */
.L_x_23532:


//--------------------- .text._ZN2at6native29vectorized_elementwise_kernelILi4EZZZNS0_54_GLOBAL__N__d8c5977b_16_LinearAlgebra_cu_9e10b42f_324316addr_kernel_cudaERNS_14TensorIteratorERKN3c106ScalarES8_ENKUlvE_clEvENKUlvE6_clEvEUlNS5_7complexIdEESC_SC_E_St5arrayIPcLm4EEEEviT0_T1_ --------------------------
	.section	.text._ZN2at6native29vectorized_elementwise_kernelILi4EZZZNS0_54_GLOBAL__N__d8c5977b_16_LinearAlgebra_cu_9e10b42f_324316addr_kernel_cudaERNS_14TensorIteratorERKN3c106ScalarES8_ENKUlvE_clEvENKUlvE6_clEvEUlNS5_7complexIdEESC_SC_E_St5arrayIPcLm4EEEEviT0_T1_,"ax",@progbits
	.align	128
        .global         _ZN2at6native29vectorized_elementwise_kernelILi4EZZZNS0_54_GLOBAL__N__d8c5977b_16_LinearAlgebra_cu_9e10b42f_324316addr_kernel_cudaERNS_14TensorIteratorERKN3c106ScalarES8_ENKUlvE_clEvENKUlvE6_clEvEUlNS5_7complexIdEESC_SC_E_St5arrayIPcLm4EEEEviT0_T1_
        .type           _ZN2at6native29vectorized_elementwise_kernelILi4EZZZNS0_54_GLOBAL__N__d8c5977b_16_LinearAlgebra_cu_9e10b42f_324316addr_kernel_cudaERNS_14TensorIteratorERKN3c106ScalarES8_ENKUlvE_clEvENKUlvE6_clEvEUlNS5_7complexIdEESC_SC_E_St5arrayIPcLm4EEEEviT0_T1_,@function
        .size           _ZN2at6native29vectorized_elementwise_kernelILi4EZZZNS0_54_GLOBAL__N__d8c5977b_16_LinearAlgebra_cu_9e10b42f_324316addr_kernel_cudaERNS_14TensorIteratorERKN3c106ScalarES8_ENKUlvE_clEvENKUlvE6_clEvEUlNS5_7complexIdEESC_SC_E_St5arrayIPcLm4EEEEviT0_T1_,(.L_x_23533 - _ZN2at6native29vectorized_elementwise_kernelILi4EZZZNS0_54_GLOBAL__N__d8c5977b_16_LinearAlgebra_cu_9e10b42f_324316addr_kernel_cudaERNS_14TensorIteratorERKN3c106ScalarES8_ENKUlvE_clEvENKUlvE6_clEvEUlNS5_7complexIdEESC_SC_E_St5arrayIPcLm4EEEEviT0_T1_)
        .other          _ZN2at6native29vectorized_elementwise_kernelILi4EZZZNS0_54_GLOBAL__N__d8c5977b_16_LinearAlgebra_cu_9e10b42f_324316addr_kernel_cudaERNS_14TensorIteratorERKN3c106ScalarES8_ENKUlvE_clEvENKUlvE6_clEvEUlNS5_7complexIdEESC_SC_E_St5arrayIPcLm4EEEEviT0_T1_,@"STO_CUDA_ENTRY STV_DEFAULT"
_ZN2at6native29vectorized_elementwise_kernelILi4EZZZNS0_54_GLOBAL__N__d8c5977b_16_LinearAlgebra_cu_9e10b42f_324316addr_kernel_cudaERNS_14TensorIteratorERKN3c106ScalarES8_ENKUlvE_clEvENKUlvE6_clEvEUlNS5_7complexIdEESC_SC_E_St5arrayIPcLm4EEEEviT0_T1_:
.text._ZN2at6native29vectorized_elementwise_kernelILi4EZZZNS0_54_GLOBAL__N__d8c5977b_16_LinearAlgebra_cu_9e10b42f_324316addr_kernel_cudaERNS_14TensorIteratorERKN3c106ScalarES8_ENKUlvE_clEvENKUlvE6_clEvEUlNS5_7complexIdEESC_SC_E_St5arrayIPcLm4EEEEviT0_T1_:
        /* <DEDUP_REMOVED lines=190> */
.L_x_8037:
[----:B------:R-:W-:Y:S05]  /*0be0*/  BSYNC.RECONVERGENT B0 ;  /* 0x0000000000007941 */ /* 0x000fea0003800200 */
.L_x_8036:
        /* <DEDUP_REMOVED lines=43> */
.L_x_8039:
[----:B------:R-:W-:Y:S05]  /*0ea0*/  BSYNC.RECONVERGENT B0 ;  /* 0x0000000000007941 */ /* 0x000fea0003800200 */
.L_x_8038:
        /* <DEDUP_REMOVED lines=52> */
.L_x_8041:
[----:B------:R-:W-:Y:S05]  /*11f0*/  BSYNC.RECONVERGENT B0 ;  /* 0x0000000000007941 */ /* 0x000fea0003800200 */
.L_x_8040:
        /* <DEDUP_REMOVED lines=41> */
.L_x_8043:
[----:B------:R-:W-:Y:S05]  /*1490*/  BSYNC.RECONVERGENT B0 ;  /* 0x0000000000007941 */ /* 0x000fea0003800200 */
.L_x_8042:
        /* <DEDUP_REMOVED lines=41> */
.L_x_8045:
[----:B------:R-:W-:Y:S05]  /*1730*/  BSYNC.RECONVERGENT B0 ;  /* 0x0000000000007941 */ /* 0x000fea0003800200 */
.L_x_8044:
        /* <DEDUP_REMOVED lines=41> */
.L_x_8047:
[----:B------:R-:W-:Y:S05]  /*19d0*/  BSYNC.RECONVERGENT B0 ;  /* 0x0000000000007941 */ /* 0x000fea0003800200 */
.L_x_8046:
        /* <DEDUP_REMOVED lines=41> */
.L_x_8049:
[----:B------:R-:W-:Y:S05]  /*1c70*/  BSYNC.RECONVERGENT B0 ;  /* 0x0000000000007941 */ /* 0x000fea0003800200 */
.L_x_8048:
        /* <DEDUP_REMOVED lines=15> */
.L_x_8052:
[----:B------:R-:W-:-:S13]  /*1d70*/  ISETP.GE.U32.AND P0, PT, R0, R3, PT ;  /* 0x000000030000720c */ /* 0x000fda0003f06070 */
[----:B------:R-:W-:Y:S05]  /*1d80*/  @P0 BRA `(.L_x_8054) ;  /* 0x0000000000300947 */ /* 0x000fea0003800000 */
[----:B-1----:R-:W1:Y:S01]  /*1d90*/  LDC.64 R4, c[0x0][0x3b0] ;  /* 0x0000ec00ff047b82 */ /* 0x002e620000000a00 */
[----:B------:R-:W-:Y:S02]  /*1da0*/  IMAD R7, R2, 0x400, R0 ;  /* 0x0000040002077824 */ /* 0x000fe400078e0200 */
[----:B------:R-:W-:Y:S02]  /*1db0*/  VIADD R0, R0, 0x80 ;  /* 0x0000008000007836 */ /* 0x000fe40000000000 */
[----:B-1----:R-:W-:-:S05]  /*1dc0*/  IMAD.WIDE.U32 R4, R7, 0x10, R4 ;  /* 0x0000001007047825 */ /* 0x002fca00078e0004 */
[----:B--2---:R1:W-:Y:S02]  /*1dd0*/  STG.E.128 desc[UR4][R4.64], R8 ;  /* 0x0000000804007986 */ /* 0x0043e4000c101d04 */
.L_x_8053:
[----:B------:R-:W-:-:S13]  /*1de0*/  ISETP.GE.U32.AND P0, PT, R0, R3, PT ;  /* 0x000000030000720c */ /* 0x000fda0003f06070 */
[----:B------:R-:W-:Y:S05]  /*1df0*/  @P0 BRA `(.L_x_8055) ;  /* 0x0000000000300947 */ /* 0x000fea0003800000 */
[----:B-1--4-:R-:W1:Y:S01]  /*1e00*/  LDC.64 R4, c[0x0][0x3b0] ;  /* 0x0000ec00ff047b82 */ /* 0x012e620000000a00 */
[----:B------:R-:W-:Y:S02]  /*1e10*/  IMAD R7, R2, 0x400, R0 ;  /* 0x0000040002077824 */ /* 0x000fe400078e0200 */
[----:B------:R-:W-:Y:S02]  /*1e20*/  VIADD R0, R0, 0x80 ;  /* 0x0000008000007836 */ /* 0x000fe40000000000 */
[----:B-1----:R-:W-:-:S05]  /*1e30*/  IMAD.WIDE.U32 R4, R7, 0x10, R4 ;  /* 0x0000001007047825 */ /* 0x002fca00078e0004 */
[----:B---3--:R1:W-:Y:S02]  /*1e40*/  STG.E.128 desc[UR4][R4.64], R12 ;  /* 0x0000000c04007986 */ /* 0x0083e4000c101d04 */
.L_x_8054:
[----:B------:R-:W-:-:S13]  /*1e50*/  ISETP.GE.U32.AND P0, PT, R0, R3, PT ;  /* 0x000000030000720c */ /* 0x000fda0003f06070 */
[----:B------:R-:W-:Y:S05]  /*1e60*/  @P0 BRA `(.L_x_8056) ;  /* 0x0000000000340947 */ /* 0x000fea0003800000 */
[----:B-1----:R-:W1:Y:S01]  /*1e70*/  LDC.64 R4, c[0x0][0x3b0] ;  /* 0x0000ec00ff047b82 */ /* 0x002e620000000a00 */
[----:B------:R-:W-:Y:S02]  /*1e80*/  IMAD R7, R2, 0x400, R0 ;  /* 0x0000040002077824 */ /* 0x000fe400078e0200 */
[----:B------:R-:W-:Y:S02]  /*1e90*/  VIADD R0, R0, 0x80 ;  /* 0x0000008000007836 */ /* 0x000fe40000000000 */
[----:B-1----:R-:W-:-:S05]  /*1ea0*/  IMAD.WIDE.U32 R4, R7, 0x10, R4 ;  /* 0x0000001007047825 */ /* 0x002fca00078e0004 */
[----:B------:R1:W-:Y:S02]  /*1eb0*/  STG.E.128 desc[UR4][R4.64], R16 ;  /* 0x0000001004007986 */ /* 0x0003e4000c101d04 */
.L_x_8055:
        /* <DEDUP_REMOVED lines=8> */
.L_x_8056:
[----:B------:R-:W-:Y:S05]  /*1f40*/  BSYNC.RELIABLE B1 ;  /* 0x0000000000017941 */ /* 0x000fea0003800100 */
.L_x_8051:
[----:B------:R-:W-:-:S13]  /*1f50*/  ISETP.GE.U32.AND P0, PT, R0, R3, PT ;  /* 0x000000030000720c */ /* 0x000fda0003f06070 */
[----:B-1----:R-:W1:Y:S01]  /*1f60*/  @!P0 LDC.64 R4, c[0x0][0x3b0] ;  /* 0x0000ec00ff048b82 */ /* 0x002e620000000a00 */
[----:B------:R-:W-:Y:S02]  /*1f70*/  @!P0 IMAD R7, R2, 0x400, R0 ;  /* 0x0000040002078824 */ /* 0x000fe400078e0200 */
[----:B------:R-:W-:Y:S02]  /*1f80*/  @!P0 VIADD R0, R0, 0x80 ;  /* 0x0000008000008836 */ /* 0x000fe40000000000 */
[----:B-1----:R-:W-:-:S05]  /*1f90*/  @!P0 IMAD.WIDE.U32 R4, R7, 0x10, R4 ;  /* 0x0000001007048825 */ /* 0x002fca00078e0004 */
[----:B0-----:R0:W-:Y:S02]  /*1fa0*/  @!P0 STG.E.128 desc[UR4][R4.64], R24 ;  /* 0x0000001804008986 */ /* 0x0011e4000c101d04 */
.L_x_8057:
[----:B------:R-:W-:Y:S05]  /*1fb0*/  BSYNC.RECONVERGENT B0 ;  /* 0x0000000000007941 */ /* 0x000fea0003800200 */
.L_x_8050:
        /* <DEDUP_REMOVED lines=8> */
.L_x_8035:
        /* <DEDUP_REMOVED lines=341> */
.L_x_8058:
        /* <DEDUP_REMOVED lines=15> */
.L_x_23533:


//--------------------- .text._ZN2at6native29vectorized_elementwise_kernelILi8EZZZNS0_54_GLOBAL__N__d8c5977b_16_LinearAlgebra_cu_9e10b42f_324316addr_kernel_cudaERNS_14TensorIteratorERKN3c106ScalarES8_ENKUlvE_clEvENKUlvE6_clEvEUlNS5_7complexIdEESC_SC_E_St5arrayIPcLm4EEEEviT0_T1_ --------------------------
	.section	.text._ZN2at6native29vectorized_elementwise_kernelILi8EZZZNS0_54_GLOBAL__N__d8c5977b_16_LinearAlgebra_cu_9e10b42f_324316addr_kernel_cudaERNS_14TensorIteratorERKN3c106ScalarES8_ENKUlvE_clEvENKUlvE6_clEvEUlNS5_7complexIdEESC_SC_E_St5arrayIPcLm4EEEEviT0_T1_,"ax",@progbits
	.align	128
        .global         _ZN2at6native29vectorized_elementwise_kernelILi8EZZZNS0_54_GLOBAL__N__d8c5977b_16_LinearAlgebra_cu_9e10b42f_324316addr_kernel_cudaERNS_14TensorIteratorERKN3c106ScalarES8_ENKUlvE_clEvENKUlvE6_clEvEUlNS5_7complexIdEESC_SC_E_St5arrayIPcLm4EEEEviT0_T1_
        .type           _ZN2at6native29vectorized_elementwise_kernelILi8EZZZNS0_54_GLOBAL__N__d8c5977b_16_LinearAlgebra_cu_9e10b42f_324316addr_kernel_cudaERNS_14TensorIteratorERKN3c106ScalarES8_ENKUlvE_clEvENKUlvE6_clEvEUlNS5_7complexIdEESC_SC_E_St5arrayIPcLm4EEEEviT0_T1_,@function
        .size           _ZN2at6native29vectorized_elementwise_kernelILi8EZZZNS0_54_GLOBAL__N__d8c5977b_16_LinearAlgebra_cu_9e10b42f_324316addr_kernel_cudaERNS_14TensorIteratorERKN3c106ScalarES8_ENKUlvE_clEvENKUlvE6_clEvEUlNS5_7complexIdEESC_SC_E_St5arrayIPcLm4EEEEviT0_T1_,(.L_x_23534 - _ZN2at6native29vectorized_elementwise_kernelILi8EZZZNS0_54_GLOBAL__N__d8c5977b_16_LinearAlgebra_cu_9e10b42f_324316addr_kernel_cudaERNS_14TensorIteratorERKN3c106ScalarES8_ENKUlvE_clEvENKUlvE6_clEvEUlNS5_7complexIdEESC_SC_E_St5arrayIPcLm4EEEEviT0_T1_)
        .other          _ZN2at6native29vectorized_elementwise_kernelILi8EZZZNS0_54_GLOBAL__N__d8c5977b_16_LinearAlgebra_cu_9e10b42f_324316addr_kernel_cudaERNS_14TensorIteratorERKN3c106ScalarES8_ENKUlvE_clEvENKUlvE6_clEvEUlNS5_7complexIdEESC_SC_E_St5arrayIPcLm4EEEEviT0_T1_,@"STO_CUDA_ENTRY STV_DEFAULT"
_ZN2at6native29vectorized_elementwise_kernelILi8EZZZNS0_54_GLOBAL__N__d8c5977b_16_LinearAlgebra_cu_9e10b42f_324316addr_kernel_cudaERNS_14TensorIteratorERKN3c106ScalarES8_ENKUlvE_clEvENKUlvE6_clEvEUlNS5_7complexIdEESC_SC_E_St5arrayIPcLm4EEEEviT0_T1_:
.text._ZN2at6native29vectorized_elementwise_kernelILi8EZZZNS0_54_GLOBAL__N__d8c5977b_16_LinearAlgebra_cu_9e10b42f_324316addr_kernel_cudaERNS_14TensorIteratorERKN3c106ScalarES8_ENKUlvE_clEvENKUlvE6_clEvEUlNS5_7complexIdEESC_SC_E_St5arrayIPcLm4EEEEviT0_T1_:
[----:B------:R-:W-:Y:S01]  /*0000*/  LDC R1, c[0x0][0x37c] ;  /* 0x0000df00ff017b82 */ /* 0x000fe20000000800 */
[----:B------:R-:W-:Y:S05]  /*0010*/  EXIT ;  /* 0x000000000000794d */ /* 0x000fea0003800000 */
.L_x_8059:
        /* <DEDUP_REMOVED lines=14> */
.L_x_23534:


//--------------------- .text._ZN2at6native18elementwise_kernelILi128ELi4EZNS0_15gpu_kernel_implIZZZNS0_54_GLOBAL__N__d8c5977b_16_LinearAlgebra_cu_9e10b42f_324316addr_kernel_cudaERNS_14TensorIteratorERKN3c106ScalarES9_ENKUlvE_clEvENKUlvE5_clEvEUlfffE0_EEvRNS_18TensorIteratorBaseERKT_EUliE_EEviT1_ --------------------------
	.section	.text._ZN2at6native18elementwise_kernelILi128ELi4EZNS0_15gpu_kernel_implIZZZNS0_54_GLOBAL__N__d8c5977b_16_LinearAlgebra_cu_9e10b42f_324316addr_kernel_cudaERNS_14TensorIteratorERKN3c106ScalarES9_ENKUlvE_clEvENKUlvE5_clEvEUlfffE0_EEvRNS_18TensorIteratorBaseERKT_EUliE_EEviT1_,"ax",@progbits
	.align	128
        .global         _ZN2at6native18elementwise_kernelILi128ELi4EZNS0_15gpu_kernel_implIZZZNS0_54_GLOBAL__N__d8c5977b_16_LinearAlgebra_cu_9e10b42f_324316addr_kernel_cudaERNS_14TensorIteratorERKN3c106ScalarES9_ENKUlvE_clEvENKUlvE5_clEvEUlfffE0_EEvRNS_18TensorIteratorBaseERKT_EUliE_EEviT1_
        .type           _ZN2at6native18elementwise_kernelILi128ELi4EZNS0_15gpu_kernel_implIZZZNS0_54_GLOBAL__N__d8c5977b_16_LinearAlgebra_cu_9e10b42f_324316addr_kernel_cudaERNS_14TensorIteratorERKN3c106ScalarES9_ENKUlvE_clEvENKUlvE5_clEvEUlfffE0_EEvRNS_18TensorIteratorBaseERKT_EUliE_EEviT1_,@function
        .size           _ZN2at6native18elementwise_kernelILi128ELi4EZNS0_15gpu_kernel_implIZZZNS0_54_GLOBAL__N__d8c5977b_16_LinearAlgebra_cu_9e10b42f_324316addr_kernel_cudaERNS_14TensorIteratorERKN3c106ScalarES9_ENKUlvE_clEvENKUlvE5_clEvEUlfffE0_EEvRNS_18TensorIteratorBaseERKT_EUliE_EEviT1_,(.L_x_23535 - _ZN2at6native18elementwise_kernelILi128ELi4EZNS0_15gpu_kernel_implIZZZNS0_54_GLOBAL__N__d8c5977b_16_LinearAlgebra_cu_9e10b42f_324316addr_kernel_cudaERNS_14TensorIteratorERKN3c106ScalarES9_ENKUlvE_clEvENKUlvE5_clEvEUlfffE0_EEvRNS_18TensorIteratorBaseERKT_EUliE_EEviT1_)
        .other          _ZN2at6native18elementwise_kernelILi128ELi4EZNS0_15gpu_kernel_implIZZZNS0_54_GLOBAL__N__d8c5977b_16_LinearAlgebra_cu_9e10b42f_324316addr_kernel_cudaERNS_14TensorIteratorERKN3c106ScalarES9_ENKUlvE_clEvENKUlvE5_clEvEUlfffE0_EEvRNS_18TensorIteratorBaseERKT_EUliE_EEviT1_,@"STO_CUDA_ENTRY STV_DEFAULT"
_ZN2at6native18elementwise_kernelILi128ELi4EZNS0_15gpu_kernel_implIZZZNS0_54_GLOBAL__N__d8c5977b_16_LinearAlgebra_cu_9e10b42f_324316addr_kernel_cudaERNS_14TensorIteratorERKN3c106ScalarES9_ENKUlvE_clEvENKUlvE5_clEvEUlfffE0_EEvRNS_18TensorIteratorBaseERKT_EUliE_EEviT1_:
.text._ZN2at6native18elementwise_kernelILi128ELi4EZNS0_15gpu_kernel_implIZZZNS0_54_GLOBAL__N__d8c5977b_16_LinearAlgebra_cu_9e10b42f_324316addr_kernel_cudaERNS_14TensorIteratorERKN3c106ScalarES9_ENKUlvE_clEvENKUlvE5_clEvEUlfffE0_EEvRNS_18TensorIteratorBaseERKT_EUliE_EEviT1_:
        /* <DEDUP_REMOVED lines=399> */
.L_x_8062:
        /* <DEDUP_REMOVED lines=16> */
[----:B--2---:R4:W0:Y:S01]  /*19f0*/  I2F.S16 R18, R2 ;  /* 0x0000000200127306 */ /* 0x0048220000101400 */
[----:B------:R-:W-:Y:S05]  /*1a00*/  BRA `(.L_x_8069) ;  /* 0x0000000c00507947 */ /* 0x000fea0003800000 */
.L_x_8067:
[----:B------:R-:W2:Y:S02]  /*1a10*/  LDG.E.U8 R2, desc[UR36][R2.64] ;  /* 0x0000002402027981 */ /* 0x000ea4000c1e1100 */
[----:B--2---:R-:W-:Y:S01]  /*1a20*/  I2FP.F32.U32 R18, R2 ;  /* 0x0000000200127245 */ /* 0x004fe20000201000 */
[----:B------:R-:W-:Y:S06]  /*1a30*/  BRA `(.L_x_8069) ;  /* 0x0000000c00447947 */ /* 0x000fec0003800000 */
.L_x_8066:
[----:B------:R-:W-:-:S09]  /*1a40*/  UISETP.NE.AND UP0, UPT, UR4, 0x2, UPT ;  /* 0x000000020400788c */ /* 0x000fd2000bf05270 */
[----:B------:R-:W-:Y:S05]  /*1a50*/  BRA.U !UP0, `(.L_x_8070) ;  /* 0x0000000108287547 */ /* 0x000fea000b800000 */
[----:B------:R-:W-:-:S09]  /*1a60*/  UISETP.NE.AND UP0, UPT, UR4, 0x3, UPT ;  /* 0x000000030400788c */ /* 0x000fd2000bf05270 */
[----:B------:R-:W-:Y:S05]  /*1a70*/  BRA.U !UP0, `(.L_x_8071) ;  /* 0x0000000108147547 */ /* 0x000fea000b800000 */
[----:B------:R-:W-:-:S09]  /*1a80*/  UISETP.NE.AND UP0, UPT, UR4, 0x4, UPT ;  /* 0x000000040400788c */ /* 0x000fd2000bf05270 */
[----:B------:R-:W-:Y:S05]  /*1a90*/  BRA.U UP0, `(.L_x_8068) ;  /* 0x0000000900b07547 */ /* 0x000fea000b800000 */
[----:B------:R-:W2:Y:S02]  /*1aa0*/  LDG.E.64 R2, desc[UR36][R2.64] ;  /* 0x0000002402027981 */ /* 0x000ea4000c1e1b00 */
[----:B--2---:R2:W3:Y:S02]  /*1ab0*/  I2F.S64 R18, R2 ;  /* 0x0000000200127312 */ /* 0x0044e40000301400 */
[----:B--23--:R-:W-:Y:S05]  /*1ac0*/  BRA `(.L_x_8069) ;  /* 0x0000000c00207947 */ /* 0x00cfea0003800000 */
.L_x_8071:
[----:B------:R-:W2:Y:S02]  /*1ad0*/  LDG.E R2, desc[UR36][R2.64] ;  /* 0x0000002402027981 */ /* 0x000ea4000c1e1900 */
[----:B--2---:R-:W-:Y:S01]  /*1ae0*/  I2FP.F32.S32 R18, R2 ;  /* 0x0000000200127245 */ /* 0x004fe20000201400 */
[----:B------:R-:W-:Y:S06]  /*1af0*/  BRA `(.L_x_8069) ;  /* 0x0000000c00147947 */ /* 0x000fec0003800000 */
.L_x_8070:
[----:B------:R-:W2:Y:S02]  /*1b00*/  LDG.E.U16 R2, desc[UR36][R2.64] ;  /* 0x0000002402027981 */ /* 0x000ea4000c1e1500 */
[----:B--2---:R2:W3:Y:S01]  /*1b10*/  I2F.S16 R18, R2 ;  /* 0x0000000200127306 */ /* 0x0044e20000101400 */
[----:B------:R-:W-:Y:S05]  /*1b20*/  BRA `(.L_x_8069) ;  /* 0x0000000c00087947 */ /* 0x000fea0003800000 */
.L_x_8065:
        /* <DEDUP_REMOVED lines=8> */
.L_x_8073:
[----:B------:R-:W2:Y:S02]  /*1bb0*/  LDG.E.U16 R2, desc[UR36][R2.64] ;  /* 0x0000002402027981 */ /* 0x000ea4000c1e1500 */
[----:B--2---:R-:W-:Y:S01]  /*1bc0*/  HADD2.F32 R18, -RZ, R2.H0_H0 ;  /* 0x20000002ff127230 */ /* 0x004fe20000004100 */
[----:B------:R-:W-:Y:S06]  /*1bd0*/  BRA `(.L_x_8069) ;  /* 0x0000000800dc7947 */ /* 0x000fec0003800000 */
.L_x_8072:
[----:B------:R-:W-:-:S09]  /*1be0*/  UISETP.NE.AND UP0, UPT, UR4, 0x7, UPT ;  /* 0x000000070400788c */ /* 0x000fd2000bf05270 */
[----:B------:R-:W-:Y:S05]  /*1bf0*/  BRA.U !UP0, `(.L_x_8074) ;  /* 0x0000000108247547 */ /* 0x000fea000b800000 */
[----:B------:R-:W-:-:S09]  /*1c00*/  UISETP.NE.AND UP0, UPT, UR4, 0x8, UPT ;  /* 0x000000080400788c */ /* 0x000fd2000bf05270 */
[----:B------:R-:W-:Y:S05]  /*1c10*/  BRA.U !UP0, `(.L_x_8075) ;  /* 0x0000000108107547 */ /* 0x000fea000b800000 */
[----:B------:R-:W-:-:S09]  /*1c20*/  UISETP.NE.AND UP0, UPT, UR4, 0x9, UPT ;  /* 0x000000090400788c */ /* 0x000fd2000bf05270 */
[----:B------:R-:W-:Y:S05]  /*1c30*/  BRA.U UP0, `(.L_x_8068) ;  /* 0x0000000900487547 */ /* 0x000fea000b800000 */
[----:B------:R1:W5:Y:S01]  /*1c40*/  LDG.E R18, desc[UR36][R2.64] ;  /* 0x0000002402127981 */ /* 0x000362000c1e1900 */
[----:B------:R-:W-:Y:S05]  /*1c50*/  BRA `(.L_x_8069) ;  /* 0x0000000800bc7947 */ /* 0x000fea0003800000 */
.L_x_8075:
[----:B------:R-:W2:Y:S02]  /*1c60*/  LDG.E.U16 R2, desc[UR36][R2.64] ;  /* 0x0000002402027981 */ /* 0x000ea4000c1e1500 */
[----:B--2---:R-:W-:Y:S01]  /*1c70*/  HADD2.F32 R18, -RZ, R2.H0_H0 ;  /* 0x20000002ff127230 */ /* 0x004fe20000004100 */
[----:B------:R-:W-:Y:S06]  /*1c80*/  BRA `(.L_x_8069) ;  /* 0x0000000800b07947 */ /* 0x000fec0003800000 */
.L_x_8074:
        /* <DEDUP_REMOVED lines=11> */
.L_x_8064:
        /* <DEDUP_REMOVED lines=12> */
.L_x_8078:
        /* <DEDUP_REMOVED lines=11> */
.L_x_8077:
        /* <DEDUP_REMOVED lines=25> */
.L_x_8080:
        /* <DEDUP_REMOVED lines=12> */
.L_x_8079:
[----:B------:R-:W2:Y:S02]  /*2100*/  LDG.E.U16 R2, desc[UR36][R2.64] ;  /* 0x0000002402027981 */ /* 0x000ea4000c1e1500 */
[----:B--2---:R-:W-:Y:S01]  /*2110*/  IMAD.U32 R18, R2, 0x10000, RZ ;  /* 0x0001000002127824 */ /* 0x004fe200078e00ff */
[----:B------:R-:W-:Y:S06]  /*2120*/  BRA `(.L_x_8069) ;  /* 0x0000000400887947 */ /* 0x000fec0003800000 */
.L_x_8076:
        /* <DEDUP_REMOVED lines=11> */
.L_x_8083:
        /* <DEDUP_REMOVED lines=20> */
.L_x_8085:
[----:B------:R-:W-:Y:S05]  /*2320*/  BSYNC.RECONVERGENT B0 ;  /* 0x0000000000007941 */ /* 0x000fea0003800200 */
.L_x_8084:
[----:B------:R-:W-:Y:S01]  /*2330*/  IMAD.SHL.U32 R0, R0, 0x100000, RZ ;  /* 0x0010000000007824 */ /* 0x000fe200078e00ff */
[----:B------:R-:W-:-:S04]  /*2340*/  LEA R2, R2, 0x3b800000, 0x17 ;  /* 0x3b80000002027811 */ /* 0x000fc800078eb8ff */
[----:B------:R-:W-:Y:S01]  /*2350*/  LOP3.LUT R18, R2, R0, R7, 0xfe, !PT ;  /* 0x0000000002127212 */ /* 0x000fe200078efe07 */
[----:B------:R-:W-:Y:S06]  /*2360*/  BRA `(.L_x_8069) ;  /* 0x0000000000f87947 */ /* 0x000fec0003800000 */
.L_x_8082:
[----:B------:R-:W2:Y:S01]  /*2370*/  LDG.E.U8 R3, desc[UR36][R2.64] ;  /* 0x0000002402037981 */ /* 0x000ea2000c1e1100 */
        /* <DEDUP_REMOVED lines=19> */
.L_x_8087:
[----:B------:R-:W-:Y:S05]  /*24b0*/  BSYNC.RECONVERGENT B0 ;  /* 0x0000000000007941 */ /* 0x000fea0003800200 */
.L_x_8086:
[----:B------:R-:W-:Y:S01]  /*24c0*/  IMAD.SHL.U32 R0, R0, 0x200000, RZ ;  /* 0x0020000000007824 */ /* 0x000fe200078e00ff */
[----:B------:R-:W-:-:S04]  /*24d0*/  LEA R2, R2, 0x37800000, 0x17 ;  /* 0x3780000002027811 */ /* 0x000fc800078eb8ff */
[----:B------:R-:W-:Y:S01]  /*24e0*/  LOP3.LUT R18, R2, R0, R7, 0xfe, !PT ;  /* 0x0000000002127212 */ /* 0x000fe200078efe07 */
[----:B------:R-:W-:Y:S06]  /*24f0*/  BRA `(.L_x_8069) ;  /* 0x0000000000947947 */ /* 0x000fec0003800000 */
.L_x_8081:
[----:B------:R-:W-:-:S09]  /*2500*/  UISETP.NE.AND UP0, UPT, UR4, 0x1c, UPT ;  /* 0x0000001c0400788c */ /* 0x000fd2000bf05270 */
[----:B------:R-:W-:Y:S05]  /*2510*/  BRA.U !UP0, `(.L_x_8088) ;  /* 0x0000000108847547 */ /* 0x000fea000b800000 */
[----:B------:R-:W-:-:S09]  /*2520*/  UISETP.NE.AND UP0, UPT, UR4, 0x1d, UPT ;  /* 0x0000001d0400788c */ /* 0x000fd2000bf05270 */
[----:B------:R-:W-:Y:S05]  /*2530*/  BRA.U !UP0, `(.L_x_8089) ;  /* 0x0000000108707547 */ /* 0x000fea000b800000 */
[----:B------:R-:W-:-:S09]  /*2540*/  UISETP.NE.AND UP0, UPT, UR4, 0x2c, UPT ;  /* 0x0000002c0400788c */ /* 0x000fd2000bf05270 */
[----:B------:R-:W-:Y:S05]  /*2550*/  BRA.U !UP0, `(.L_x_8090) ;  /* 0x0000000108487547 */ /* 0x000fea000b800000 */
.L_x_8068:
        /* <DEDUP_REMOVED lines=16> */
.L_x_8091:
[----:B------:R-:W-:Y:S01]  /*2660*/  IMAD.MOV.U32 R18, RZ, RZ, RZ ;  /* 0x000000ffff127224 */ /* 0x000fe200078e00ff */
[----:B------:R-:W-:Y:S06]  /*2670*/  BRA `(.L_x_8069) ;  /* 0x0000000000347947 */ /* 0x000fec0003800000 */
.L_x_8090:
[----:B------:R-:W2:Y:S01]  /*2680*/  LDG.E.U8 R2, desc[UR36][R2.64] ;  /* 0x0000002402027981 */ /* 0x000ea2000c1e1100 */
[----:B------:R-:W-:Y:S01]  /*2690*/  IMAD.MOV.U32 R18, RZ, RZ, 0x400000 ;  /* 0x00400000ff127424 */ /* 0x000fe200078e00ff */
[----:B--2---:R-:W-:-:S13]  /*26a0*/  ISETP.NE.AND P0, PT, R2, RZ, PT ;  /* 0x000000ff0200720c */ /* 0x004fda0003f05270 */
[----:B------:R-:W-:Y:S05]  /*26b0*/  @!P0 BRA `(.L_x_8069) ;  /* 0x0000000000248947 */ /* 0x000fea0003800000 */
[----:B------:R-:W-:-:S13]  /*26c0*/  ISETP.NE.AND P0, PT, R2, 0xff, PT ;  /* 0x000000ff0200780c */ /* 0x000fda0003f05270 */
[----:B------:R-:W-:Y:S01]  /*26d0*/  @!P0 IMAD.MOV.U32 R18, RZ, RZ, 0x7f800001 ;  /* 0x7f800001ff128424 */ /* 0x000fe200078e00ff */
[----:B------:R-:W-:Y:S01]  /*26e0*/  @P0 SHF.L.U32 R18, R2, 0x17, RZ ;  /* 0x0000001702120819 */ /* 0x000fe200000006ff */
[----:B------:R-:W-:Y:S06]  /*26f0*/  BRA `(.L_x_8069) ;  /* 0x0000000000147947 */ /* 0x000fec0003800000 */
.L_x_8089:
[----:B------:R-:W2:Y:S02]  /*2700*/  LDG.E.64 R2, desc[UR36][R2.64] ;  /* 0x0000002402027981 */ /* 0x000ea4000c1e1b00 */
[----:B--2---:R0:W1:Y:S02]  /*2710*/  I2F.U64 R18, R2 ;  /* 0x0000000200127312 */ /* 0x0040640000301000 */
[----:B01----:R-:W-:Y:S05]  /*2720*/  BRA `(.L_x_8069) ;  /* 0x0000000000087947 */ /* 0x003fea0003800000 */
.L_x_8088:
[----:B------:R-:W2:Y:S02]  /*2730*/  LDG.E R2, desc[UR36][R2.64] ;  /* 0x0000002402027981 */ /* 0x000ea4000c1e1900 */
[----:B--2---:R-:W-:-:S07]  /*2740*/  I2FP.F32.U32 R18, R2 ;  /* 0x0000000200127245 */ /* 0x004fce0000201000 */
.L_x_8069:
[----:B------:R-:W-:Y:S05]  /*2750*/  BSYNC.RECONVERGENT B6 ;  /* 0x0000000000067941 */ /* 0x000fea0003800200 */
.L_x_8063:
        /* <DEDUP_REMOVED lines=18> */
.L_x_8096:
[----:B------:R-:W2:Y:S02]  /*2880*/  LDG.E.U8 R2, desc[UR36][R2.64] ;  /* 0x0000002402027981 */ /* 0x000ea4000c1e1100 */
[----:B--2---:R-:W-:Y:S01]  /*2890*/  I2FP.F32.U32 R22, R2 ;  /* 0x0000000200167245 */ /* 0x004fe20000201000 */
[----:B------:R-:W-:Y:S06]  /*28a0*/  BRA `(.L_x_8098) ;  /* 0x0000000c00447947 */ /* 0x000fec0003800000 */
.L_x_8095:
        /* <DEDUP_REMOVED lines=9> */
.L_x_8100:
[----:B------:R-:W2:Y:S02]  /*2940*/  LDG.E R2, desc[UR36][R2.64] ;  /* 0x0000002402027981 */ /* 0x000ea4000c1e1900 */
[----:B--2---:R-:W-:Y:S01]  /*2950*/  I2FP.F32.S32 R22, R2 ;  /* 0x0000000200167245 */ /* 0x004fe20000201400 */
[----:B------:R-:W-:Y:S06]  /*2960*/  BRA `(.L_x_8098) ;  /* 0x0000000c00147947 */ /* 0x000fec0003800000 */
.L_x_8099:
[----:B------:R-:W2:Y:S02]  /*2970*/  LDG.E.U16 R2, desc[UR36][R2.64] ;  /* 0x0000002402027981 */ /* 0x000ea4000c1e1500 */
[----:B--2---:R2:W4:Y:S01]  /*2980*/  I2F.S16 R22, R2 ;  /* 0x0000000200167306 */ /* 0x0045220000101400 */
[----:B------:R-:W-:Y:S05]  /*2990*/  BRA `(.L_x_8098) ;  /* 0x0000000c00087947 */ /* 0x000fea0003800000 */
.L_x_8094:
        /* <DEDUP_REMOVED lines=8> */
.L_x_8102:
[----:B------:R-:W2:Y:S02]  /*2a20*/  LDG.E.U16 R2, desc[UR36][R2.64] ;  /* 0x0000002402027981 */ /* 0x000ea4000c1e1500 */
[----:B--2---:R-:W-:Y:S01]  /*2a30*/  HADD2.F32 R22, -RZ, R2.H0_H0 ;  /* 0x20000002ff167230 */ /* 0x004fe20000004100 */
[----:B------:R-:W-:Y:S06]  /*2a40*/  BRA `(.L_x_8098) ;  /* 0x0000000800dc7947 */ /* 0x000fec0003800000 */
.L_x_8101:
        /* <DEDUP_REMOVED lines=8> */
.L_x_8104:
[----:B------:R-:W2:Y:S02]  /*2ad0*/  LDG.E.U16 R2, desc[UR36][R2.64] ;  /* 0x0000002402027981 */ /* 0x000ea4000c1e1500 */
[----:B--2---:R-:W-:Y:S01]  /*2ae0*/  HADD2.F32 R22, -RZ, R2.H0_H0 ;  /* 0x20000002ff167230 */ /* 0x004fe20000004100 */
[----:B------:R-:W-:Y:S06]  /*2af0*/  BRA `(.L_x_8098) ;  /* 0x0000000800b07947 */ /* 0x000fec0003800000 */
.L_x_8103:
        /* <DEDUP_REMOVED lines=11> */
.L_x_8093:
        /* <DEDUP_REMOVED lines=12> */
.L_x_8107:
        /* <DEDUP_REMOVED lines=11> */
.L_x_8106:
        /* <DEDUP_REMOVED lines=14> */
[----:B------:R-:W-:Y:S02]  /*2e00*/  VIADD R5, R4, 0xfffffffc ;  /* 0xfffffffc04057836 */ /* 0x000fe40000000000 */
        /* <DEDUP_REMOVED lines=10> */
.L_x_8109:
        /* <DEDUP_REMOVED lines=12> */
.L_x_8108:
[----:B------:R-:W2:Y:S02]  /*2f70*/  LDG.E.U16 R2, desc[UR36][R2.64] ;  /* 0x0000002402027981 */ /* 0x000ea4000c1e1500 */
[----:B--2---:R-:W-:Y:S01]  /*2f80*/  IMAD.U32 R22, R2, 0x10000, RZ ;  /* 0x0001000002167824 */ /* 0x004fe200078e00ff */
[----:B------:R-:W-:Y:S06]  /*2f90*/  BRA `(.L_x_8098) ;  /* 0x0000000400887947 */ /* 0x000fec0003800000 */
.L_x_8105:
        /* <DEDUP_REMOVED lines=11> */
.L_x_8112:
[----:B------:R-:W2:Y:S01]  /*3050*/  LDG.E.U8 R3, desc[UR36][R2.64] ;  /* 0x0000002402037981 */ /* 0x000ea2000c1e1100 */
        /* <DEDUP_REMOVED lines=19> */
.L_x_8114:
[----:B------:R-:W-:Y:S05]  /*3190*/  BSYNC.RECONVERGENT B0 ;  /* 0x0000000000007941 */ /* 0x000fea0003800200 */
.L_x_8113:
[----:B------:R-:W-:Y:S02]  /*31a0*/  SHF.L.U32 R0, R0, 0x14, RZ ;  /* 0x0000001400007819 */ /* 0x000fe400000006ff */
[----:B------:R-:W-:-:S04]  /*31b0*/  LEA R2, R2, 0x3b800000, 0x17 ;  /* 0x3b80000002027811 */ /* 0x000fc800078eb8ff */
[----:B------:R-:W-:Y:S01]  /*31c0*/  LOP3.LUT R22, R2, R0, R7, 0xfe, !PT ;  /* 0x0000000002167212 */ /* 0x000fe200078efe07 */
[----:B------:R-:W-:Y:S06]  /*31d0*/  BRA `(.L_x_8098) ;  /* 0x0000000000f87947 */ /* 0x000fec0003800000 */
.L_x_8111:
        /* <DEDUP_REMOVED lines=20> */
.L_x_8116:
[----:B------:R-:W-:Y:S05]  /*3320*/  BSYNC.RECONVERGENT B0 ;  /* 0x0000000000007941 */ /* 0x000fea0003800200 */
.L_x_8115:
[----:B------:R-:W-:Y:S01]  /*3330*/  IMAD.SHL.U32 R0, R0, 0x200000, RZ ;  /* 0x0020000000007824 */ /* 0x000fe200078e00ff */
[----:B------:R-:W-:-:S04]  /*3340*/  LEA R2, R2, 0x37800000, 0x17 ;  /* 0x3780000002027811 */ /* 0x000fc800078eb8ff */
[----:B------:R-:W-:Y:S01]  /*3350*/  LOP3.LUT R22, R2, R0, R7, 0xfe, !PT ;  /* 0x0000000002167212 */ /* 0x000fe200078efe07 */
[----:B------:R-:W-:Y:S06]  /*3360*/  BRA `(.L_x_8098) ;  /* 0x0000000000947947 */ /* 0x000fec0003800000 */
.L_x_8110:
[----:B------:R-:W-:-:S09]  /*3370*/  UISETP.NE.AND UP0, UPT, UR4, 0x1c, UPT ;  /* 0x0000001c0400788c */ /* 0x000fd2000bf05270 */
[----:B------:R-:W-:Y:S05]  /*3380*/  BRA.U !UP0, `(.L_x_8117) ;  /* 0x0000000108847547 */ /* 0x000fea000b800000 */
[----:B------:R-:W-:-:S09]  /*3390*/  UISETP.NE.AND UP0, UPT, UR4, 0x1d, UPT ;  /* 0x0000001d0400788c */ /* 0x000fd2000bf05270 */
[----:B------:R-:W-:Y:S05]  /*33a0*/  BRA.U !UP0, `(.L_x_8118) ;  /* 0x0000000108707547 */ /* 0x000fea000b800000 */
[----:B------:R-:W-:-:S09]  /*33b0*/  UISETP.NE.AND UP0, UPT, UR4, 0x2c, UPT ;  /* 0x0000002c0400788c */ /* 0x000fd2000bf05270 */
[----:B------:R-:W-:Y:S05]  /*33c0*/  BRA.U !UP0, `(.L_x_8119) ;  /* 0x0000000108487547 */ /* 0x000fea000b800000 */
.L_x_8097:
        /* <DEDUP_REMOVED lines=16> */
.L_x_8120:
[----:B------:R-:W-:Y:S01]  /*34d0*/  IMAD.MOV.U32 R22, RZ, RZ, RZ ;  /* 0x000000ffff167224 */ /* 0x000fe200078e00ff */
[----:B------:R-:W-:Y:S06]  /*34e0*/  BRA `(.L_x_8098) ;  /* 0x0000000000347947 */ /* 0x000fec0003800000 */
.L_x_8119:
[----:B------:R-:W2:Y:S01]  /*34f0*/  LDG.E.U8 R2, desc[UR36][R2.64] ;  /* 0x0000002402027981 */ /* 0x000ea2000c1e1100 */
[----:B------:R-:W-:Y:S01]  /*3500*/  IMAD.MOV.U32 R22, RZ, RZ, 0x400000 ;  /* 0x00400000ff167424 */ /* 0x000fe200078e00ff */
[----:B--2---:R-:W-:-:S13]  /*3510*/  ISETP.NE.AND P0, PT, R2, RZ, PT ;  /* 0x000000ff0200720c */ /* 0x004fda0003f05270 */
[----:B------:R-:W-:Y:S05]  /*3520*/  @!P0 BRA `(.L_x_8098) ;  /* 0x0000000000248947 */ /* 0x000fea0003800000 */
[----:B------:R-:W-:-:S13]  /*3530*/  ISETP.NE.AND P0, PT, R2, 0xff, PT ;  /* 0x000000ff0200780c */ /* 0x000fda0003f05270 */
[----:B------:R-:W-:Y:S01]  /*3540*/  @!P0 MOV R22, 0x7f800001 ;  /* 0x7f80000100168802 */ /* 0x000fe20000000f00 */
[----:B------:R-:W-:Y:S01]  /*3550*/  @P0 IMAD.SHL.U32 R22, R2, 0x800000, RZ ;  /* 0x0080000002160824 */ /* 0x000fe200078e00ff */
[----:B------:R-:W-:Y:S06]  /*3560*/  BRA `(.L_x_8098) ;  /* 0x0000000000147947 */ /* 0x000fec0003800000 */
.L_x_8118:
[----:B------:R-:W2:Y:S02]  /*3570*/  LDG.E.64 R22, desc[UR36][R2.64] ;  /* 0x0000002402167981 */ /* 0x000ea4000c1e1b00 */
[----:B--2---:R0:W1:Y:S02]  /*3580*/  I2F.U64 R22, R22 ;  /* 0x0000001600167312 */ /* 0x0040640000301000 */
[----:B01----:R-:W-:Y:S05]  /*3590*/  BRA `(.L_x_8098) ;  /* 0x0000000000087947 */ /* 0x003fea0003800000 */
.L_x_8117:
[----:B------:R-:W2:Y:S02]  /*35a0*/  LDG.E R2, desc[UR36][R2.64] ;  /* 0x0000002402027981 */ /* 0x000ea4000c1e1900 */
[----:B--2---:R-:W-:-:S07]  /*35b0*/  I2FP.F32.U32 R22, R2 ;  /* 0x0000000200167245 */ /* 0x004fce0000201000 */
.L_x_8098:
[----:B------:R-:W-:Y:S05]  /*35c0*/  BSYNC.RECONVERGENT B6 ;  /* 0x0000000000067941 */ /* 0x000fea0003800200 */
.L_x_8092:
[----:B------:R-:W0:Y:S01]  /*35d0*/  LDCU.64 UR6, c[0x0][0x660] ;  /* 0x0000cc00ff0677ac */ /* 0x000e220008000a00 */
[----:B------:R-:W-:Y:S01]  /*35e0*/  BSSY.RECONVERGENT B6, `(.L_x_8121) ;  /* 0x00000e5000067945 */ /* 0x000fe20003800200 */
[----:B------:R-:W-:-:S04]  /*35f0*/  UPRMT UR4, UR39, 0x7773, URZ ;  /* 0x0000777327047896 */ /* 0x000fc800080000ff */
[----:B------:R-:W-:Y:S01]  /*3600*/  UISETP.GT.AND UP0, UPT, UR4, 0x9, UPT ;  /* 0x000000090400788c */ /* 0x000fe2000bf04270 */
[----:B012---:R-:W-:-:S05]  /*3610*/  IADD3 R2, P0, PT, R19, UR6, RZ ;  /* 0x0000000613027c10 */ /* 0x007fca000ff1e0ff */
        /* <DEDUP_REMOVED lines=13> */
.L_x_8125:
[----:B------:R-:W2:Y:S02]  /*36f0*/  LDG.E.U8 R0, desc[UR36][R2.64] ;  /* 0x0000002402007981 */ /* 0x000ea4000c1e1100 */
[----:B--2---:R-:W-:Y:S01]  /*3700*/  I2FP.F32.U32 R0, R0 ;  /* 0x0000000000007245 */ /* 0x004fe20000201000 */
[----:B------:R-:W-:Y:S06]  /*3710*/  BRA `(.L_x_8127) ;  /* 0x0000000c00447947 */ /* 0x000fec0003800000 */
.L_x_8124:
        /* <DEDUP_REMOVED lines=9> */
.L_x_8129:
[----:B------:R-:W2:Y:S02]  /*37b0*/  LDG.E R0, desc[UR36][R2.64] ;  /* 0x0000002402007981 */ /* 0x000ea4000c1e1900 */
[----:B--2---:R-:W-:Y:S01]  /*37c0*/  I2FP.F32.S32 R0, R0 ;  /* 0x0000000000007245 */ /* 0x004fe20000201400 */
[----:B------:R-:W-:Y:S06]  /*37d0*/  BRA `(.L_x_8127) ;  /* 0x0000000c00147947 */ /* 0x000fec0003800000 */
.L_x_8128:
[----:B------:R-:W2:Y:S02]  /*37e0*/  LDG.E.U16 R0, desc[UR36][R2.64] ;  /* 0x0000002402007981 */ /* 0x000ea4000c1e1500 */
[----:B--2---:R-:W0:Y:S01]  /*37f0*/  I2F.S16 R0, R0 ;  /* 0x0000000000007306 */ /* 0x004e220000101400 */
[----:B------:R-:W-:Y:S05]  /*3800*/  BRA `(.L_x_8127) ;  /* 0x0000000c00087947 */ /* 0x000fea0003800000 */
.L_x_8123:
        /* <DEDUP_REMOVED lines=8> */
.L_x_8131:
[----:B------:R-:W2:Y:S02]  /*3890*/  LDG.E.U16 R0, desc[UR36][R2.64] ;  /* 0x0000002402007981 */ /* 0x000ea4000c1e1500 */
[----:B--2---:R-:W-:Y:S01]  /*38a0*/  HADD2.F32 R0, -RZ, R0.H0_H0 ;  /* 0x20000000ff007230 */ /* 0x004fe20000004100 */
[----:B------:R-:W-:Y:S06]  /*38b0*/  BRA `(.L_x_8127) ;  /* 0x0000000800dc7947 */ /* 0x000fec0003800000 */
.L_x_8130:
        /* <DEDUP_REMOVED lines=8> */
.L_x_8133:
[----:B------:R-:W2:Y:S02]  /*3940*/  LDG.E.U16 R0, desc[UR36][R2.64] ;  /* 0x0000002402007981 */ /* 0x000ea4000c1e1500 */
[----:B--2---:R-:W-:Y:S01]  /*3950*/  HADD2.F32 R0, -RZ, R0.H0_H0 ;  /* 0x20000000ff007230 */ /* 0x004fe20000004100 */
[----:B------:R-:W-:Y:S06]  /*3960*/  BRA `(.L_x_8127) ;  /* 0x0000000800b07947 */ /* 0x000fec0003800000 */
.L_x_8132:
        /* <DEDUP_REMOVED lines=11> */
.L_x_8122:
        /* <DEDUP_REMOVED lines=12> */
.L_x_8136:
        /* <DEDUP_REMOVED lines=11> */
.L_x_8135:
        /* <DEDUP_REMOVED lines=25> */
.L_x_8138:
        /* <DEDUP_REMOVED lines=12> */
.L_x_8137:
[----:B------:R-:W2:Y:S02]  /*3de0*/  LDG.E.U16 R0, desc[UR36][R2.64] ;  /* 0x0000002402007981 */ /* 0x000ea4000c1e1500 */
[----:B--2---:R-:W-:Y:S01]  /*3df0*/  SHF.L.U32 R0, R0, 0x10, RZ ;  /* 0x0000001000007819 */ /* 0x004fe200000006ff */
[----:B------:R-:W-:Y:S06]  /*3e00*/  BRA `(.L_x_8127) ;  /* 0x0000000400887947 */ /* 0x000fec0003800000 */
.L_x_8134:
        /* <DEDUP_REMOVED lines=11> */
.L_x_8141:
        /* <DEDUP_REMOVED lines=20> */
.L_x_8143:
[----:B------:R-:W-:Y:S05]  /*4000*/  BSYNC.RECONVERGENT B0 ;  /* 0x0000000000007941 */ /* 0x000fea0003800200 */
.L_x_8142:
[----:B------:R-:W-:Y:S01]  /*4010*/  IMAD.SHL.U32 R0, R0, 0x100000, RZ ;  /* 0x0010000000007824 */ /* 0x000fe200078e00ff */
[----:B------:R-:W-:-:S04]  /*4020*/  LEA R2, R2, 0x3b800000, 0x17 ;  /* 0x3b80000002027811 */ /* 0x000fc800078eb8ff */
[----:B------:R-:W-:Y:S01]  /*4030*/  LOP3.LUT R0, R2, R0, R7, 0xfe, !PT ;  /* 0x0000000002007212 */ /* 0x000fe200078efe07 */
[----:B------:R-:W-:Y:S06]  /*4040*/  BRA `(.L_x_8127) ;  /* 0x0000000000f87947 */ /* 0x000fec0003800000 */
.L_x_8140:
        /* <DEDUP_REMOVED lines=20> */
.L_x_8145:
[----:B------:R-:W-:Y:S05]  /*4190*/  BSYNC.RECONVERGENT B0 ;  /* 0x0000000000007941 */ /* 0x000fea0003800200 */
.L_x_8144:
[----:B------:R-:W-:Y:S01]  /*41a0*/  IMAD.SHL.U32 R0, R0, 0x200000, RZ ;  /* 0x0020000000007824 */ /* 0x000fe200078e00ff */
[----:B------:R-:W-:-:S04]  /*41b0*/  LEA R2, R2, 0x37800000, 0x17 ;  /* 0x3780000002027811 */ /* 0x000fc800078eb8ff */
[----:B------:R-:W-:Y:S01]  /*41c0*/  LOP3.LUT R0, R2, R0, R7, 0xfe, !PT ;  /* 0x0000000002007212 */ /* 0x000fe200078efe07 */
[----:B------:R-:W-:Y:S06]  /*41d0*/  BRA `(.L_x_8127) ;  /* 0x0000000000947947 */ /* 0x000fec0003800000 */
.L_x_8139:
[----:B------:R-:W-:-:S09]  /*41e0*/  UISETP.NE.AND UP0, UPT, UR4, 0x1c, UPT ;  /* 0x0000001c0400788c */ /* 0x000fd2000bf05270 */
[----:B------:R-:W-:Y:S05]  /*41f0*/  BRA.U !UP0, `(.L_x_8146) ;  /* 0x0000000108847547 */ /* 0x000fea000b800000 */
[----:B------:R-:W-:-:S09]  /*4200*/  UISETP.NE.AND UP0, UPT, UR4, 0x1d, UPT ;  /* 0x0000001d0400788c */ /* 0x000fd2000bf05270 */
[----:B------:R-:W-:Y:S05]  /*4210*/  BRA.U !UP0, `(.L_x_8147) ;  /* 0x0000000108707547 */ /* 0x000fea000b800000 */
[----:B------:R-:W-:-:S09]  /*4220*/  UISETP.NE.AND UP0, UPT, UR4, 0x2c, UPT ;  /* 0x0000002c0400788c */ /* 0x000fd2000bf05270 */
[----:B------:R-:W-:Y:S05]  /*4230*/  BRA.U !UP0, `(.L_x_8148) ;  /* 0x0000000108487547 */ /* 0x000fea000b800000 */
.L_x_8126:
        /* <DEDUP_REMOVED lines=15> */
[----:B--2-45:R-:W-:Y:S05]  /*4330*/  CALL.ABS.NOINC R2 ;  /* 0x0000000002007343 */ /* 0x034fea0003c00000 */
.L_x_8149:
[----:B------:R-:W-:Y:S01]  /*4340*/  IMAD.MOV.U32 R0, RZ, RZ, RZ ;  /* 0x000000ffff007224 */ /* 0x000fe200078e00ff */
[----:B------:R-:W-:Y:S06]  /*4350*/  BRA `(.L_x_8127) ;  /* 0x0000000000347947 */ /* 0x000fec0003800000 */
.L_x_8148:
[----:B------:R-:W2:Y:S01]  /*4360*/  LDG.E.U8 R2, desc[UR36][R2.64] ;  /* 0x0000002402027981 */ /* 0x000ea2000c1e1100 */
[----:B------:R-:W-:Y:S02]  /*4370*/  MOV R0, 0x400000 ;  /* 0x0040000000007802 */ /* 0x000fe40000000f00 */
[----:B--2---:R-:W-:-:S13]  /*4380*/  ISETP.NE.AND P0, PT, R2, RZ, PT ;  /* 0x000000ff0200720c */ /* 0x004fda0003f05270 */
[----:B------:R-:W-:Y:S05]  /*4390*/  @!P0 BRA `(.L_x_8127) ;  /* 0x0000000000248947 */ /* 0x000fea0003800000 */
[----:B------:R-:W-:-:S13]  /*43a0*/  ISETP.NE.AND P0, PT, R2, 0xff, PT ;  /* 0x000000ff0200780c */ /* 0x000fda0003f05270 */
[----:B------:R-:W-:Y:S02]  /*43b0*/  @!P0 IMAD.MOV.U32 R0, RZ, RZ, 0x7f800001 ;  /* 0x7f800001ff008424 */ /* 0x000fe400078e00ff */
[----:B------:R-:W-:Y:S01]  /*43c0*/  @P0 IMAD.SHL.U32 R0, R2, 0x800000, RZ ;  /* 0x0080000002000824 */ /* 0x000fe200078e00ff */
[----:B------:R-:W-:Y:S06]  /*43d0*/  BRA `(.L_x_8127) ;  /* 0x0000000000147947 */ /* 0x000fec0003800000 */
.L_x_8147:
[----:B------:R-:W2:Y:S02]  /*43e0*/  LDG.E.64 R2, desc[UR36][R2.64] ;  /* 0x0000002402027981 */ /* 0x000ea4000c1e1b00 */
[----:B--2---:R0:W1:Y:S02]  /*43f0*/  I2F.U64 R0, R2 ;  /* 0x0000000200007312 */ /* 0x0040640000301000 */
[----:B01----:R-:W-:Y:S05]  /*4400*/  BRA `(.L_x_8127) ;  /* 0x0000000000087947 */ /* 0x003fea0003800000 */
.L_x_8146:
[----:B------:R-:W2:Y:S02]  /*4410*/  LDG.E R0, desc[UR36][R2.64] ;  /* 0x0000002402007981 */ /* 0x000ea4000c1e1900 */
[----:B--2---:R-:W-:-:S07]  /*4420*/  I2FP.F32.U32 R0, R0 ;  /* 0x0000000000007245 */ /* 0x004fce0000201000 */
.L_x_8127:
[----:B------:R-:W-:Y:S05]  /*4430*/  BSYNC.RECONVERGENT B6 ;  /* 0x0000000000067941 */ /* 0x000fea0003800200 */
.L_x_8121:
[----:B------:R-:W0:Y:S01]  /*4440*/  LDCU.64 UR8, c[0x0][0x668] ;  /* 0x0000cd00ff0877ac */ /* 0x000e220008000a00 */
[----:B------:R-:W2:Y:S01]  /*4450*/  LDCU.64 UR6, c[0x0][0x648] ;  /* 0x0000c900ff0677ac */ /* 0x000ea20008000a00 */
[----:B------:R-:W-:-:S04]  /*4460*/  ULOP3.LUT UR4, UR39, 0xff, URZ, 0xc0, !UPT ;  /* 0x000000ff27047892 */ /* 0x000fc8000f8ec0ff */
[----:B------:R-:W-:Y:S01]  /*4470*/  UISETP.GT.AND UP0, UPT, UR4, 0x9, UPT ;  /* 0x000000090400788c */ /* 0x000fe2000bf04270 */
[----:B01--45:R-:W-:Y:S01]  /*4480*/  FMUL.FTZ R3, R22, UR9 ;  /* 0x0000000916037c20 */ /* 0x033fe20008410000 */
[----:B--2---:R-:W-:-:S03]  /*4490*/  IADD3 R2, P0, PT, R16, UR6, RZ ;  /* 0x0000000610027c10 */ /* 0x004fc6000ff1e0ff */
[----:B------:R-:W-:Y:S01]  /*44a0*/  FMUL.FTZ R5, R3, R0 ;  /* 0x0000000003057220 */ /* 0x000fe20000410000 */
[----:B------:R-:W-:-:S03]  /*44b0*/  IADD3.X R3, PT, PT, RZ, UR7, RZ, P0, !PT ;  /* 0x00000007ff037c10 */ /* 0x000fc600087fe4ff */
[----:B---3--:R-:W-:Y:S01]  /*44c0*/  FFMA.FTZ R18, R18, UR8, R5 ;  /* 0x0000000812127c23 */ /* 0x008fe20008010005 */
        /* <DEDUP_REMOVED lines=12> */
.L_x_8153:
[----:B------:R-:W0:Y:S02]  /*4590*/  F2I.S64.TRUNC R18, R18 ;  /* 0x0000001200127311 */ /* 0x000e24000020d900 */
[----:B0-----:R-:W-:-:S05]  /*45a0*/  IMAD.MOV.U32 R5, RZ, RZ, R18 ;  /* 0x000000ffff057224 */ /* 0x001fca00078e0012 */
[----:B------:R0:W-:Y:S01]  /*45b0*/  STG.E.U8 desc[UR36][R2.64], R5 ;  /* 0x0000000502007986 */ /* 0x0001e2000c101124 */
[----:B------:R-:W-:Y:S05]  /*45c0*/  BRA `(.L_x_8155) ;  /* 0x0000000c002c7947 */ /* 0x000fea0003800000 */
.L_x_8152:
        /* <DEDUP_REMOVED lines=9> */
.L_x_8157:
[----:B------:R-:W0:Y:S02]  /*4660*/  F2I.FTZ.TRUNC.NTZ R5, R18 ;  /* 0x0000001200057305 */ /* 0x000e24000021f100 */
[----:B0-----:R0:W-:Y:S01]  /*4670*/  STG.E desc[UR36][R2.64], R5 ;  /* 0x0000000502007986 */ /* 0x0011e2000c101924 */
[----:B------:R-:W-:Y:S05]  /*4680*/  BRA `(.L_x_8155) ;  /* 0x0000000800fc7947 */ /* 0x000fea0003800000 */
.L_x_8156:
[----:B------:R-:W0:Y:S02]  /*4690*/  F2I.FTZ.TRUNC.NTZ R5, R18 ;  /* 0x0000001200057305 */ /* 0x000e24000021f100 */
[----:B0-----:R0:W-:Y:S01]  /*46a0*/  STG.E.U16 desc[UR36][R2.64], R5 ;  /* 0x0000000502007986 */ /* 0x0011e2000c101524 */
[----:B------:R-:W-:Y:S05]  /*46b0*/  BRA `(.L_x_8155) ;  /* 0x0000000800f07947 */ /* 0x000fea0003800000 */
.L_x_8151:
        /* <DEDUP_REMOVED lines=8> */
.L_x_8159:
[----:B------:R-:W-:-:S05]  /*4740*/  F2FP.F16.F32.PACK_AB R18, RZ, R18 ;  /* 0x00000012ff12723e */ /* 0x000fca00000000ff */
[----:B------:R0:W-:Y:S01]  /*4750*/  STG.E.U16 desc[UR36][R2.64], R18 ;  /* 0x0000001202007986 */ /* 0x0001e2000c101524 */
[----:B------:R-:W-:Y:S05]  /*4760*/  BRA `(.L_x_8155) ;  /* 0x0000000800c47947 */ /* 0x000fea0003800000 */
.L_x_8158:
[----:B------:R-:W-:-:S09]  /*4770*/  UISETP.NE.AND UP0, UPT, UR4, 0x7, UPT ;  /* 0x000000070400788c */ /* 0x000fd2000bf05270 */
[----:B------:R-:W-:Y:S05]  /*4780*/  BRA.U !UP0, `(.L_x_8160) ;  /* 0x00000001082c7547 */ /* 0x000fea000b800000 */
[----:B------:R-:W-:-:S09]  /*4790*/  UISETP.NE.AND UP0, UPT, UR4, 0x8, UPT ;  /* 0x000000080400788c */ /* 0x000fd2000bf05270 */
[----:B------:R-:W-:Y:S05]  /*47a0*/  BRA.U !UP0, `(.L_x_8161) ;  /* 0x0000000108147547 */ /* 0x000fea000b800000 */
[----:B------:R-:W-:-:S09]  /*47b0*/  UISETP.NE.AND UP0, UPT, UR4, 0x9, UPT ;  /* 0x000000090400788c */ /* 0x000fd2000bf05270 */
[----:B------:R-:W-:Y:S05]  /*47c0*/  BRA.U UP0, `(.L_x_8154) ;  /* 0x0000000900187547 */ /* 0x000fea000b800000 */
[----:B------:R-:W-:-:S05]  /*47d0*/  IMAD.MOV.U32 R19, RZ, RZ, RZ ;  /* 0x000000ffff137224 */ /* 0x000fca00078e00ff */
[----:B------:R0:W-:Y:S01]  /*47e0*/  STG.E.64 desc[UR36][R2.64], R18 ;  /* 0x0000001202007986 */ /* 0x0001e2000c101b24 */
[----:B------:R-:W-:Y:S05]  /*47f0*/  BRA `(.L_x_8155) ;  /* 0x0000000800a07947 */ /* 0x000fea0003800000 */
.L_x_8161:
[----:B------:R-:W-:-:S04]  /*4800*/  F2FP.F16.F32.PACK_AB R5, RZ, R18 ;  /* 0x00000012ff05723e */ /* 0x000fc800000000ff */
[----:B------:R-:W-:-:S05]  /*4810*/  PRMT R5, R5, 0x5410, RZ ;  /* 0x0000541005057816 */ /* 0x000fca00000000ff */
[----:B------:R0:W-:Y:S01]  /*4820*/  STG.E desc[UR36][R2.64], R5 ;  /* 0x0000000502007986 */ /* 0x0001e2000c101924 */
[----:B------:R-:W-:Y:S05]  /*4830*/  BRA `(.L_x_8155) ;  /* 0x0000000800907947 */ /* 0x000fea0003800000 */
.L_x_8160:
[----:B------:R-:W-:-:S06]  /*4840*/  FMUL.FTZ R4, R18, 1 ;  /* 0x3f80000012047820 */ /* 0x000fcc0000410000 */
[----:B------:R-:W0:Y:S02]  /*4850*/  F2F.F64.F32 R4, R4 ;  /* 0x0000000400047310 */ /* 0x000e240000201800 */
[----:B0-----:R0:W-:Y:S01]  /*4860*/  STG.E.64 desc[UR36][R2.64], R4 ;  /* 0x0000000402007986 */ /* 0x0011e2000c101b24 */
[----:B------:R-:W-:Y:S05]  /*4870*/  BRA `(.L_x_8155) ;  /* 0x0000000800807947 */ /* 0x000fea0003800000 */
.L_x_8150:
        /* <DEDUP_REMOVED lines=8> */
[----:B------:R-:W-:-:S04]  /*4900*/  FSETP.NEU.FTZ.AND P0, PT, R18, RZ, PT ;  /* 0x000000ff1200720b */ /* 0x000fc80003f1d000 */
[----:B------:R-:W-:-:S05]  /*4910*/  SEL R5, RZ, 0x1, !P0 ;  /* 0x00000001ff057807 */ /* 0x000fca0004000000 */
[----:B------:R0:W-:Y:S01]  /*4920*/  STG.E.U8 desc[UR36][R2.64], R5 ;  /* 0x0000000502007986 */ /* 0x0001e2000c101124 */
[----:B------:R-:W-:Y:S05]  /*4930*/  BRA `(.L_x_8155) ;  /* 0x0000000800507947 */ /* 0x000fea0003800000 */
.L_x_8164:
[----:B------:R-:W-:Y:S01]  /*4940*/  FMUL.FTZ R4, R18, 1 ;  /* 0x3f80000012047820 */ /* 0x000fe20000410000 */
[----:B------:R-:W-:-:S05]  /*4950*/  CS2R R6, SRZ ;  /* 0x0000000000067805 */ /* 0x000fca000001ff00 */
[----:B------:R-:W0:Y:S02]  /*4960*/  F2F.F64.F32 R4, R4 ;  /* 0x0000000400047310 */ /* 0x000e240000201800 */
[----:B0-----:R0:W-:Y:S01]  /*4970*/  STG.E.128 desc[UR36][R2.64], R4 ;  /* 0x0000000402007986 */ /* 0x0011e2000c101d24 */
[----:B------:R-:W-:Y:S05]  /*4980*/  BRA `(.L_x_8155) ;  /* 0x00000008003c7947 */ /* 0x000fea0003800000 */
.L_x_8163:
        /* <DEDUP_REMOVED lines=8> */
[----:B------:R-:W-:Y:S01]  /*4a10*/  HFMA2 R0, -RZ, RZ, 0, 7.569789886474609375e-06 ;  /* 0x0000007fff007431 */ /* 0x000fe200000001ff */
        /* <DEDUP_REMOVED lines=9> */
.L_x_8168:
[----:B------:R-:W-:Y:S05]  /*4ab0*/  BSYNC.RECONVERGENT B0 ;  /* 0x0000000000007941 */ /* 0x000fea0003800200 */
.L_x_8167:
[----:B------:R-:W-:-:S05]  /*4ac0*/  LOP3.LUT R7, R0, 0x80, R7, 0xf8, !PT ;  /* 0x0000008000077812 */ /* 0x000fca00078ef807 */
[----:B------:R0:W-:Y:S01]  /*4ad0*/  STG.E.U8 desc[UR36][R2.64], R7 ;  /* 0x0000000702007986 */ /* 0x0001e2000c101124 */
[----:B------:R-:W-:Y:S05]  /*4ae0*/  BRA `(.L_x_8155) ;  /* 0x0000000400e47947 */ /* 0x000fea0003800000 */
.L_x_8166:
        /* <DEDUP_REMOVED lines=14> */
.L_x_8170:
[----:B------:R-:W-:Y:S05]  /*4bd0*/  BSYNC.RECONVERGENT B0 ;  /* 0x0000000000007941 */ /* 0x000fea0003800200 */
.L_x_8169:
[----:B------:R-:W-:-:S05]  /*4be0*/  LOP3.LUT R5, R0, 0x80, R7, 0xf8, !PT ;  /* 0x0000008000057812 */ /* 0x000fca00078ef807 */
[----:B------:R0:W-:Y:S01]  /*4bf0*/  STG.E.U8 desc[UR36][R2.64], R5 ;  /* 0x0000000502007986 */ /* 0x0001e2000c101124 */
[----:B------:R-:W-:Y:S05]  /*4c00*/  BRA `(.L_x_8155) ;  /* 0x00000004009c7947 */ /* 0x000fea0003800000 */
.L_x_8165:
[----:B------:R-:W-:-:S05]  /*4c10*/  F2FP.BF16.F32.PACK_AB R18, RZ, R18 ;  /* 0x00000012ff12723e */ /* 0x000fca00000010ff */
[----:B------:R0:W-:Y:S01]  /*4c20*/  STG.E.U16 desc[UR36][R2.64], R18 ;  /* 0x0000001202007986 */ /* 0x0001e2000c101524 */
[----:B------:R-:W-:Y:S05]  /*4c30*/  BRA `(.L_x_8155) ;  /* 0x0000000400907947 */ /* 0x000fea0003800000 */
.L_x_8162:
        /* <DEDUP_REMOVED lines=11> */
.L_x_8173:
        /* <DEDUP_REMOVED lines=12> */
.L_x_8176:
[----:B------:R-:W-:-:S04]  /*4db0*/  SHF.R.U32.HI R0, RZ, 0x14, R18 ;  /* 0x00000014ff007819 */ /* 0x000fc80000011612 */
[----:B------:R-:W-:-:S04]  /*4dc0*/  LOP3.LUT R5, R0, 0x1, RZ, 0xc0, !PT ;  /* 0x0000000100057812 */ /* 0x000fc800078ec0ff */
[----:B------:R-:W-:-:S04]  /*4dd0*/  IADD3 R0, PT, PT, R18, 0x487ffff, R5 ;  /* 0x0487ffff12007810 */ /* 0x000fc80007ffe005 */
[----:B------:R-:W-:-:S04]  /*4de0*/  SHF.R.U32.HI R0, RZ, 0x14, R0 ;  /* 0x00000014ff007819 */ /* 0x000fc80000011600 */
[----:B------:R-:W-:-:S07]  /*4df0*/  LOP3.LUT R4, R0, 0xff, RZ, 0xc0, !PT ;  /* 0x000000ff00047812 */ /* 0x000fce00078ec0ff */
.L_x_8177:
[----:B------:R-:W-:-:S04]  /*4e00*/  SHF.R.U32.HI R5, RZ, 0x18, R18 ;  /* 0x00000018ff057819 */ /* 0x000fc80000011612 */
[----:B------:R-:W-:-:S04]  /*4e10*/  LOP3.LUT R4, R4, 0x80, R5, 0xf8, !PT ;  /* 0x0000008004047812 */ /* 0x000fc800078ef805 */
[----:B------:R-:W-:-:S07]  /*4e20*/  PRMT R0, R4, 0x7610, R0 ;  /* 0x0000761004007816 */ /* 0x000fce0000000000 */
.L_x_8175:
[----:B------:R-:W-:Y:S05]  /*4e30*/  BSYNC.RECONVERGENT B0 ;  /* 0x0000000000007941 */ /* 0x000fea0003800200 */
.L_x_8174:
[----:B------:R0:W-:Y:S01]  /*4e40*/  STG.E.U8 desc[UR36][R2.64], R0 ;  /* 0x0000000002007986 */ /* 0x0001e2000c101124 */
[----:B------:R-:W-:Y:S05]  /*4e50*/  BRA `(.L_x_8155) ;  /* 0x0000000400087947 */ /* 0x000fea0003800000 */
.L_x_8172:
[----:B------:R-:W-:Y:S01]  /*4e60*/  LOP3.LUT R4, R18, 0x7fffffff, RZ, 0xc0, !PT ;  /* 0x7fffffff12047812 */ /* 0x000fe200078ec0ff */
[----:B------:R-:W-:Y:S01]  /*4e70*/  BSSY.RECONVERGENT B0, `(.L_x_8178) ;  /* 0x0000013000007945 */ /* 0x000fe20003800200 */
[----:B------:R-:W-:Y:S02]  /*4e80*/  MOV R0, 0x80 ;  /* 0x0000008000007802 */ /* 0x000fe40000000f00 */
        /* <DEDUP_REMOVED lines=9> */
.L_x_8180:
[----:B------:R-:W-:-:S04]  /*4f20*/  SHF.R.U32.HI R0, RZ, 0x15, R18 ;  /* 0x00000015ff007819 */ /* 0x000fc80000011612 */
[----:B------:R-:W-:-:S04]  /*4f30*/  LOP3.LUT R5, R0, 0x1, RZ, 0xc0, !PT ;  /* 0x0000000100057812 */ /* 0x000fc800078ec0ff */
[----:B------:R-:W-:-:S04]  /*4f40*/  IADD3 R0, PT, PT, R18, 0x88fffff, R5 ;  /* 0x088fffff12007810 */ /* 0x000fc80007ffe005 */
[----:B------:R-:W-:-:S04]  /*4f50*/  SHF.R.U32.HI R0, RZ, 0x15, R0 ;  /* 0x00000015ff007819 */ /* 0x000fc80000011600 */
[----:B------:R-:W-:-:S07]  /*4f60*/  LOP3.LUT R4, R0, 0xff, RZ, 0xc0, !PT ;  /* 0x000000ff00047812 */ /* 0x000fce00078ec0ff */
.L_x_8181:
[----:B------:R-:W-:-:S04]  /*4f70*/  SHF.R.U32.HI R5, RZ, 0x18, R18 ;  /* 0x00000018ff057819 */ /* 0x000fc80000011612 */
[----:B------:R-:W-:-:S04]  /*4f80*/  LOP3.LUT R4, R4, 0x80, R5, 0xf8, !PT ;  /* 0x0000008004047812 */ /* 0x000fc800078ef805 */
[----:B------:R-:W-:-:S07]  /*4f90*/  PRMT R0, R4, 0x7610, R0 ;  /* 0x0000761004007816 */ /* 0x000fce0000000000 */
.L_x_8179:
[----:B------:R-:W-:Y:S05]  /*4fa0*/  BSYNC.RECONVERGENT B0 ;  /* 0x0000000000007941 */ /* 0x000fea0003800200 */
.L_x_8178:
[----:B------:R2:W-:Y:S01]  /*4fb0*/  STG.E.U8 desc[UR36][R2.64], R0 ;  /* 0x0000000002007986 */ /* 0x0005e2000c101124 */
[----:B------:R-:W-:Y:S05]  /*4fc0*/  BRA `(.L_x_8155) ;  /* 0x0000000000ac7947 */ /* 0x000fea0003800000 */
.L_x_8171:
[----:B------:R-:W-:-:S09]  /*4fd0*/  UISETP.NE.AND UP0, UPT, UR4, 0x1c, UPT ;  /* 0x0000001c0400788c */ /* 0x000fd2000bf05270 */
[----:B------:R-:W-:Y:S05]  /*4fe0*/  BRA.U !UP0, `(.L_x_8182) ;  /* 0x00000001089c7547 */ /* 0x000fea000b800000 */
[----:B------:R-:W-:-:S09]  /*4ff0*/  UISETP.NE.AND UP0, UPT, UR4, 0x1d, UPT ;  /* 0x0000001d0400788c */ /* 0x000fd2000bf05270 */
[----:B------:R-:W-:Y:S05]  /*5000*/  BRA.U !UP0, `(.L_x_8183) ;  /* 0x0000000108887547 */ /* 0x000fea000b800000 */
[----:B------:R-:W-:-:S09]  /*5010*/  UISETP.NE.AND UP0, UPT, UR4, 0x2c, UPT ;  /* 0x0000002c0400788c */ /* 0x000fd2000bf05270 */
[----:B------:R-:W-:Y:S05]  /*5020*/  BRA.U !UP0, `(.L_x_8184) ;  /* 0x0000000108447547 */ /* 0x000fea000b800000 */
.L_x_8154:
        /* <DEDUP_REMOVED lines=16> */
.L_x_8185:
[----:B------:R-:W-:Y:S05]  /*5130*/  BRA `(.L_x_8155) ;  /* 0x0000000000507947 */ /* 0x000fea0003800000 */
.L_x_8184:
        /* <DEDUP_REMOVED lines=15> */
.L_x_8183:
[----:B------:R-:W0:Y:S02]  /*5230*/  F2I.U64.TRUNC R18, R18 ;  /* 0x0000001200127311 */ /* 0x000e24000020d800 */
[----:B0-----:R0:W-:Y:S01]  /*5240*/  STG.E.64 desc[UR36][R2.64], R18 ;  /* 0x0000001202007986 */ /* 0x0011e2000c101b24 */
[----:B------:R-:W-:Y:S05]  /*5250*/  BRA `(.L_x_8155) ;  /* 0x0000000000087947 */ /* 0x000fea0003800000 */
.L_x_8182:
[----:B------:R-:W0:Y:S02]  /*5260*/  F2I.FTZ.U32.TRUNC.NTZ R5, R18 ;  /* 0x0000001200057305 */ /* 0x000e24000021f000 */
[----:B0-----:R3:W-:Y:S02]  /*5270*/  STG.E desc[UR36][R2.64], R5 ;  /* 0x0000000502007986 */ /* 0x0017e4000c101924 */
.L_x_8155:
[----:B------:R-:W-:-:S07]  /*5280*/  VIADD R17, R17, 0x80 ;  /* 0x0000008011117836 */ /* 0x000fce0000000000 */
.L_x_8061:
[----:B------:R-:W-:Y:S05]  /*5290*/  BSYNC.RECONVERGENT B7 ;  /* 0x0000000000077941 */ /* 0x000fea0003800200 */
.L_x_8060:
[----:B------:R-:W5:Y:S01]  /*52a0*/  LDCU UR4, c[0x0][0x380] ;  /* 0x00007000ff0477ac */ /* 0x000f620008000800 */
[----:B------:R-:W-:Y:S01]  /*52b0*/  BSSY.RECONVERGENT B7, `(.L_x_8186) ;  /* 0x0000518000077945 */ /* 0x000fe20003800200 */
[----:B-----5:R-:W-:-:S13]  /*52c0*/  ISETP.GE.AND P0, PT, R17, UR4, PT ;  /* 0x0000000411007c0c */ /* 0x020fda000bf06270 */
[----:B------:R-:W-:Y:S05]  /*52d0*/  @P0 BRA `(.L_x_8187) ;  /* 0x0000005000540947 */ /* 0x000fea0003800000 */
[----:B------:R-:W5:Y:S01]  /*52e0*/  LDCU UR4, c[0x0][0x388] ;  /* 0x00007100ff0477ac */ /* 0x000f620008000800 */
[----:B0-----:R-:W-:Y:S02]  /*52f0*/  HFMA2 R19, -RZ, RZ, 0, 0 ;  /* 0x00000000ff137431 */ /* 0x001fe400000001ff */
[----:B------:R-:W-:Y:S01]  /*5300*/  IMAD.MOV.U32 R22, RZ, RZ, RZ ;  /* 0x000000ffff167224 */ /* 0x000fe200078e00ff */
[----:B------:R-:W-:Y:S01]  /*5310*/  MOV R16, RZ ;  /* 0x000000ff00107202 */ /* 0x000fe20000000f00 */
[----:B--2---:R-:W-:Y:S01]  /*5320*/  IMAD.MOV.U32 R0, RZ, RZ, RZ ;  /* 0x000000ffff007224 */ /* 0x004fe200078e00ff */
[----:B-----5:R-:W-:-:S09]  /*5330*/  UISETP.NE.AND UP0, UPT, UR4, URZ, UPT ;  /* 0x000000ff0400728c */ /* 0x020fd2000bf05270 */
[----:B------:R-:W-:Y:S05]  /*5340*/  BRA.U !UP0, `(.L_x_8188) ;  /* 0x0000001508d47547 */ /* 0x000fea000b800000 */
[----:B------:R-:W1:Y:S01]  /*5350*/  LDCU.64 UR4, c[0x0][0x390] ;  /* 0x00007200ff0477ac */ /* 0x000e620008000a00 */
[----:B------:R-:W-:Y:S01]  /*5360*/  IMAD.MOV.U32 R16, RZ, RZ, RZ ;  /* 0x000000ffff107224 */ /* 0x000fe200078e00ff */
        /* <DEDUP_REMOVED lines=371> */
.L_x_8188:
[----:B------:R-:W1:Y:S01]  /*6aa0*/  LDCU.64 UR6, c[0x0][0x650] ;  /* 0x0000ca00ff0677ac */ /* 0x000e620008000a00 */
[----:B------:R-:W-:Y:S01]  /*6ab0*/  BSSY.RECONVERGENT B6, `(.L_x_8189) ;  /* 0x00000e5000067945 */ /* 0x000fe20003800200 */
[----:B------:R-:W-:-:S04]  /*6ac0*/  UPRMT UR4, UR39, 0x7771, URZ ;  /* 0x0000777127047896 */ /* 0x000fc800080000ff */
[----:B------:R-:W-:Y:S01]  /*6ad0*/  UISETP.GT.AND UP0, UPT, UR4, 0x9, UPT ;  /* 0x000000090400788c */ /* 0x000fe2000bf04270 */
[----:B-1-34-:R-:W-:-:S04]  /*6ae0*/  IADD3 R2, P0, PT, R0, UR6, RZ ;  /* 0x0000000600027c10 */ /* 0x01afc8000ff1e0ff */
        /* <DEDUP_REMOVED lines=11> */
[----:B--2---:R2:W3:Y:S01]  /*6ba0*/  I2F.S16 R18, R2 ;  /* 0x0000000200127306 */ /* 0x0044e20000101400 */
[----:B------:R-:W-:Y:S05]  /*6bb0*/  BRA `(.L_x_8195) ;  /* 0x0000000c00507947 */ /* 0x000fea0003800000 */
.L_x_8193:
[----:B------:R-:W2:Y:S02]  /*6bc0*/  LDG.E.U8 R2, desc[UR36][R2.64] ;  /* 0x0000002402027981 */ /* 0x000ea4000c1e1100 */
[----:B--2---:R-:W-:Y:S01]  /*6bd0*/  I2FP.F32.U32 R18, R2 ;  /* 0x0000000200127245 */ /* 0x004fe20000201000 */
[----:B------:R-:W-:Y:S06]  /*6be0*/  BRA `(.L_x_8195) ;  /* 0x0000000c00447947 */ /* 0x000fec0003800000 */
.L_x_8192:
[----:B------:R-:W-:-:S09]  /*6bf0*/  UISETP.NE.AND UP0, UPT, UR4, 0x2, UPT ;  /* 0x000000020400788c */ /* 0x000fd2000bf05270 */
[----:B------:R-:W-:Y:S05]  /*6c00*/  BRA.U !UP0, `(.L_x_8196) ;  /* 0x0000000108287547 */ /* 0x000fea000b800000 */
[----:B------:R-:W-:-:S09]  /*6c10*/  UISETP.NE.AND UP0, UPT, UR4, 0x3, UPT ;  /* 0x000000030400788c */ /* 0x000fd2000bf05270 */
[----:B------:R-:W-:Y:S05]  /*6c20*/  BRA.U !UP0, `(.L_x_8197) ;  /* 0x0000000108147547 */ /* 0x000fea000b800000 */
[----:B------:R-:W-:-:S09]  /*6c30*/  UISETP.NE.AND UP0, UPT, UR4, 0x4, UPT ;  /* 0x000000040400788c */ /* 0x000fd2000bf05270 */
[----:B------:R-:W-:Y:S05]  /*6c40*/  BRA.U UP0, `(.L_x_8194) ;  /* 0x0000000900d07547 */ /* 0x000fea000b800000 */
[----:B------:R-:W2:Y:S02]  /*6c50*/  LDG.E.64 R2, desc[UR36][R2.64] ;  /* 0x0000002402027981 */ /* 0x000ea4000c1e1b00 */
[----:B--2---:R4:W0:Y:S02]  /*6c60*/  I2F.S64 R18, R2 ;  /* 0x0000000200127312 */ /* 0x0048240000301400 */
[----:B0---4-:R-:W-:Y:S05]  /*6c70*/  BRA `(.L_x_8195) ;  /* 0x0000000c00207947 */ /* 0x011fea0003800000 */
.L_x_8197:
[----:B------:R-:W2:Y:S02]  /*6c80*/  LDG.E R2, desc[UR36][R2.64] ;  /* 0x0000002402027981 */ /* 0x000ea4000c1e1900 */
[----:B--2---:R-:W-:Y:S01]  /*6c90*/  I2FP.F32.S32 R18, R2 ;  /* 0x0000000200127245 */ /* 0x004fe20000201400 */
[----:B------:R-:W-:Y:S06]  /*6ca0*/  BRA `(.L_x_8195) ;  /* 0x0000000c00147947 */ /* 0x000fec0003800000 */
.L_x_8196:
[----:B------:R-:W2:Y:S02]  /*6cb0*/  LDG.E.U16 R2, desc[UR36][R2.64] ;  /* 0x0000002402027981 */ /* 0x000ea4000c1e1500 */
[----:B--2---:R4:W0:Y:S01]  /*6cc0*/  I2F.S16 R18, R2 ;  /* 0x0000000200127306 */ /* 0x0048220000101400 */
[----:B------:R-:W-:Y:S05]  /*6cd0*/  BRA `(.L_x_8195) ;  /* 0x0000000c00087947 */ /* 0x000fea0003800000 */
.L_x_8191:
        /* <DEDUP_REMOVED lines=8> */
.L_x_8199:
[----:B------:R-:W2:Y:S02]  /*6d60*/  LDG.E.U16 R2, desc[UR36][R2.64] ;  /* 0x0000002402027981 */ /* 0x000ea4000c1e1500 */
[----:B--2---:R-:W-:Y:S01]  /*6d70*/  HADD2.F32 R18, -RZ, R2.H0_H0 ;  /* 0x20000002ff127230 */ /* 0x004fe20000004100 */
[----:B------:R-:W-:Y:S06]  /*6d80*/  BRA `(.L_x_8195) ;  /* 0x0000000800dc7947 */ /* 0x000fec0003800000 */
.L_x_8198:
        /* <DEDUP_REMOVED lines=8> */
.L_x_8201:
[----:B------:R-:W2:Y:S02]  /*6e10*/  LDG.E.U16 R2, desc[UR36][R2.64] ;  /* 0x0000002402027981 */ /* 0x000ea4000c1e1500 */
[----:B--2---:R-:W-:Y:S01]  /*6e20*/  HADD2.F32 R18, -RZ, R2.H0_H0 ;  /* 0x20000002ff127230 */ /* 0x004fe20000004100 */
[----:B------:R-:W-:Y:S06]  /*6e30*/  BRA `(.L_x_8195) ;  /* 0x0000000800b07947 */ /* 0x000fec0003800000 */
.L_x_8200:
        /* <DEDUP_REMOVED lines=11> */
.L_x_8190:
        /* <DEDUP_REMOVED lines=12> */
.L_x_8204:
        /* <DEDUP_REMOVED lines=11> */
.L_x_8203:
        /* <DEDUP_REMOVED lines=25> */
.L_x_8206:
        /* <DEDUP_REMOVED lines=12> */
.L_x_8205:
[----:B------:R-:W2:Y:S02]  /*72b0*/  LDG.E.U16 R2, desc[UR36][R2.64] ;  /* 0x0000002402027981 */ /* 0x000ea4000c1e1500 */
[----:B--2---:R-:W-:Y:S01]  /*72c0*/  IMAD.U32 R18, R2, 0x10000, RZ ;  /* 0x0001000002127824 */ /* 0x004fe200078e00ff */
[----:B------:R-:W-:Y:S06]  /*72d0*/  BRA `(.L_x_8195) ;  /* 0x0000000400887947 */ /* 0x000fec0003800000 */
.L_x_8202:
        /* <DEDUP_REMOVED lines=11> */
.L_x_8209:
        /* <DEDUP_REMOVED lines=20> */
.L_x_8211:
[----:B------:R-:W-:Y:S05]  /*74d0*/  BSYNC.RECONVERGENT B0 ;  /* 0x0000000000007941 */ /* 0x000fea0003800200 */
.L_x_8210:
[----:B------:R-:W-:Y:S02]  /*74e0*/  SHF.L.U32 R0, R0, 0x14, RZ ;  /* 0x0000001400007819 */ /* 0x000fe400000006ff */
[----:B------:R-:W-:-:S04]  /*74f0*/  LEA R2, R2, 0x3b800000, 0x17 ;  /* 0x3b80000002027811 */ /* 0x000fc800078eb8ff */
[----:B------:R-:W-:Y:S01]  /*7500*/  LOP3.LUT R18, R2, R0, R7, 0xfe, !PT ;  /* 0x0000000002127212 */ /* 0x000fe200078efe07 */
[----:B------:R-:W-:Y:S06]  /*7510*/  BRA `(.L_x_8195) ;  /* 0x0000000000f87947 */ /* 0x000fec0003800000 */
.L_x_8208:
        /* <DEDUP_REMOVED lines=20> */
.L_x_8213:
[----:B------:R-:W-:Y:S05]  /*7660*/  BSYNC.RECONVERGENT B0 ;  /* 0x0000000000007941 */ /* 0x000fea0003800200 */
.L_x_8212:
[----:B------:R-:W-:Y:S01]  /*7670*/  IMAD.SHL.U32 R0, R0, 0x200000, RZ ;  /* 0x0020000000007824 */ /* 0x000fe200078e00ff */
[----:B------:R-:W-:-:S04]  /*7680*/  LEA R2, R2, 0x37800000, 0x17 ;  /* 0x3780000002027811 */ /* 0x000fc800078eb8ff */
[----:B------:R-:W-:Y:S01]  /*7690*/  LOP3.LUT R18, R2, R0, R7, 0xfe, !PT ;  /* 0x0000000002127212 */ /* 0x000fe200078efe07 */
[----:B------:R-:W-:Y:S06]  /*76a0*/  BRA `(.L_x_8195) ;  /* 0x0000000000947947 */ /* 0x000fec0003800000 */
.L_x_8207:
[----:B------:R-:W-:-:S09]  /*76b0*/  UISETP.NE.AND UP0, UPT, UR4, 0x1c, UPT ;  /* 0x0000001c0400788c */ /* 0x000fd2000bf05270 */
[----:B------:R-:W-:Y:S05]  /*76c0*/  BRA.U !UP0, `(.L_x_8214) ;  /* 0x0000000108847547 */ /* 0x000fea000b800000 */
[----:B------:R-:W-:-:S09]  /*76d0*/  UISETP.NE.AND UP0, UPT, UR4, 0x1d, UPT ;  /* 0x0000001d0400788c */ /* 0x000fd2000bf05270 */
[----:B------:R-:W-:Y:S05]  /*76e0*/  BRA.U !UP0, `(.L_x_8215) ;  /* 0x0000000108707547 */ /* 0x000fea000b800000 */
[----:B------:R-:W-:-:S09]  /*76f0*/  UISETP.NE.AND UP0, UPT, UR4, 0x2c, UPT ;  /* 0x0000002c0400788c */ /* 0x000fd2000bf05270 */
[----:B------:R-:W-:Y:S05]  /*7700*/  BRA.U UP0, `(.L_x_8194) ;  /* 0x0000000100207547 */ /* 0x000fea000b800000 */
[----:B------:R-:W2:Y:S01]  /*7710*/  LDG.E.U8 R2, desc[UR36][R2.64] ;  /* 0x0000002402027981 */ /* 0x000ea2000c1e1100 */
[----:B------:R-:W-:Y:S01]  /*7720*/  HFMA2 R18, -RZ, RZ, 3.814697265625e-06, 0 ;  /* 0x00400000ff127431 */ /* 0x000fe200000001ff */
[----:B--2---:R-:W-:-:S13]  /*7730*/  ISETP.NE.AND P0, PT, R2, RZ, PT ;  /* 0x000000ff0200720c */ /* 0x004fda0003f05270 */
[----:B------:R-:W-:Y:S05]  /*7740*/  @!P0 BRA `(.L_x_8195) ;  /* 0x00000000006c8947 */ /* 0x000fea0003800000 */
[----:B------:R-:W-:-:S13]  /*7750*/  ISETP.NE.AND P0, PT, R2, 0xff, PT ;  /* 0x000000ff0200780c */ /* 0x000fda0003f05270 */
[----:B------:R-:W-:Y:S02]  /*7760*/  @!P0 IMAD.MOV.U32 R18, RZ, RZ, 0x7f800001 ;  /* 0x7f800001ff128424 */ /* 0x000fe400078e00ff */
[----:B------:R-:W-:Y:S01]  /*7770*/  @P0 IMAD.SHL.U32 R18, R2, 0x800000, RZ ;  /* 0x0080000002120824 */ /* 0x000fe200078e00ff */
[----:B------:R-:W-:Y:S06]  /*7780*/  BRA `(.L_x_8195) ;  /* 0x00000000005c7947 */ /* 0x000fec0003800000 */
.L_x_8194:
        /* <DEDUP_REMOVED lines=16> */
.L_x_8216:
[----:B------:R-:W-:Y:S01]  /*7890*/  MOV R18, RZ ;  /* 0x000000ff00127202 */ /* 0x000fe20000000f00 */
[----:B------:R-:W-:Y:S06]  /*78a0*/  BRA `(.L_x_8195) ;  /* 0x0000000000147947 */ /* 0x000fec0003800000 */
.L_x_8215:
[----:B------:R-:W2:Y:S02]  /*78b0*/  LDG.E.64 R2, desc[UR36][R2.64] ;  /* 0x0000002402027981 */ /* 0x000ea4000c1e1b00 */
[----:B--2---:R0:W1:Y:S02]  /*78c0*/  I2F.U64 R18, R2 ;  /* 0x0000000200127312 */ /* 0x0040640000301000 */
[----:B01----:R-:W-:Y:S05]  /*78d0*/  BRA `(.L_x_8195) ;  /* 0x0000000000087947 */ /* 0x003fea0003800000 */
.L_x_8214:
[----:B------:R-:W2:Y:S02]  /*78e0*/  LDG.E R2, desc[UR36][R2.64] ;  /* 0x0000002402027981 */ /* 0x000ea4000c1e1900 */
[----:B--2---:R-:W-:-:S07]  /*78f0*/  I2FP.F32.U32 R18, R2 ;  /* 0x0000000200127245 */ /* 0x004fce0000201000 */
.L_x_8195:
[----:B------:R-:W-:Y:S05]  /*7900*/  BSYNC.RECONVERGENT B6 ;  /* 0x0000000000067941 */ /* 0x000fea0003800200 */
.L_x_8189:
        /* <DEDUP_REMOVED lines=16> */
[----:B--2---:R2:W4:Y:S01]  /*7a10*/  I2F.S16 R22, R2 ;  /* 0x0000000200167306 */ /* 0x0045220000101400 */
[----:B------:R-:W-:Y:S05]  /*7a20*/  BRA `(.L_x_8223) ;  /* 0x0000000c00507947 */ /* 0x000fea0003800000 */
.L_x_8221:
[----:B------:R-:W2:Y:S02]  /*7a30*/  LDG.E.U8 R2, desc[UR36][R2.64] ;  /* 0x0000002402027981 */ /* 0x000ea4000c1e1100 */
[----:B--2---:R-:W-:Y:S01]  /*7a40*/  I2FP.F32.U32 R22, R2 ;  /* 0x0000000200167245 */ /* 0x004fe20000201000 */
[----:B------:R-:W-:Y:S06]  /*7a50*/  BRA `(.L_x_8223) ;  /* 0x0000000c00447947 */ /* 0x000fec0003800000 */
.L_x_8220:
[----:B------:R-:W-:-:S09]  /*7a60*/  UISETP.NE.AND UP0, UPT, UR4, 0x2, UPT ;  /* 0x000000020400788c */ /* 0x000fd2000bf05270 */
[----:B------:R-:W-:Y:S05]  /*7a70*/  BRA.U !UP0, `(.L_x_8224) ;  /* 0x0000000108287547 */ /* 0x000fea000b800000 */
[----:B------:R-:W-:-:S09]  /*7a80*/  UISETP.NE.AND UP0, UPT, UR4, 0x3, UPT ;  /* 0x000000030400788c */ /* 0x000fd2000bf05270 */
[----:B------:R-:W-:Y:S05]  /*7a90*/  BRA.U !UP0, `(.L_x_8225) ;  /* 0x0000000108147547 */ /* 0x000fea000b800000 */
[----:B------:R-:W-:-:S09]  /*7aa0*/  UISETP.NE.AND UP0, UPT, UR4, 0x4, UPT ;  /* 0x000000040400788c */ /* 0x000fd2000bf05270 */
[----:B------:R-:W-:Y:S05]  /*7ab0*/  BRA.U UP0, `(.L_x_8222) ;  /* 0x0000000900d07547 */ /* 0x000fea000b800000 */
[----:B------:R-:W2:Y:S02]  /*7ac0*/  LDG.E.64 R22, desc[UR36][R2.64] ;  /* 0x0000002402167981 */ /* 0x000ea4000c1e1b00 */
[----:B--2---:R2:W4:Y:S02]  /*7ad0*/  I2F.S64 R22, R22 ;  /* 0x0000001600167312 */ /* 0x0045240000301400 */
[----:B--2-4-:R-:W-:Y:S05]  /*7ae0*/  BRA `(.L_x_8223) ;  /* 0x0000000c00207947 */ /* 0x014fea0003800000 */
.L_x_8225:
[----:B------:R-:W2:Y:S02]  /*7af0*/  LDG.E R2, desc[UR36][R2.64] ;  /* 0x0000002402027981 */ /* 0x000ea4000c1e1900 */
[----:B--2---:R-:W-:Y:S01]  /*7b00*/  I2FP.F32.S32 R22, R2 ;  /* 0x0000000200167245 */ /* 0x004fe20000201400 */
[----:B------:R-:W-:Y:S06]  /*7b10*/  BRA `(.L_x_8223) ;  /* 0x0000000c00147947 */ /* 0x000fec0003800000 */
.L_x_8224:
[----:B------:R-:W2:Y:S02]  /*7b20*/  LDG.E.U16 R2, desc[UR36][R2.64] ;  /* 0x0000002402027981 */ /* 0x000ea4000c1e1500 */
[----:B--2---:R0:W1:Y:S01]  /*7b30*/  I2F.S16 R22, R2 ;  /* 0x0000000200167306 */ /* 0x0040620000101400 */
[----:B------:R-:W-:Y:S05]  /*7b40*/  BRA `(.L_x_8223) ;  /* 0x0000000c00087947 */ /* 0x000fea0003800000 */
.L_x_8219:
        /* <DEDUP_REMOVED lines=8> */
.L_x_8227:
[----:B------:R-:W2:Y:S02]  /*7bd0*/  LDG.E.U16 R2, desc[UR36][R2.64] ;  /* 0x0000002402027981 */ /* 0x000ea4000c1e1500 */
[----:B--2---:R-:W-:Y:S01]  /*7be0*/  HADD2.F32 R22, -RZ, R2.H0_H0 ;  /* 0x20000002ff167230 */ /* 0x004fe20000004100 */
[----:B------:R-:W-:Y:S06]  /*7bf0*/  BRA `(.L_x_8223) ;  /* 0x0000000800dc7947 */ /* 0x000fec0003800000 */
.L_x_8226:
        /* <DEDUP_REMOVED lines=8> */
.L_x_8229:
[----:B------:R-:W2:Y:S02]  /*7c80*/  LDG.E.U16 R2, desc[UR36][R2.64] ;  /* 0x0000002402027981 */ /* 0x000ea4000c1e1500 */
[----:B--2---:R-:W-:Y:S01]  /*7c90*/  HADD2.F32 R22, -RZ, R2.H0_H0 ;  /* 0x20000002ff167230 */ /* 0x004fe20000004100 */
[----:B------:R-:W-:Y:S06]  /*7ca0*/  BRA `(.L_x_8223) ;  /* 0x0000000800b07947 */ /* 0x000fec0003800000 */
.L_x_8228:
        /* <DEDUP_REMOVED lines=11> */
.L_x_8218:
        /* <DEDUP_REMOVED lines=12> */
.L_x_8232:
        /* <DEDUP_REMOVED lines=11> */
.L_x_8231:
        /* <DEDUP_REMOVED lines=25> */
.L_x_8234:
[----:B------:R-:W2:Y:S02]  /*8060*/  LDG.E.U8 R2, desc[UR36][R2.64] ;  /* 0x0000002402027981 */ /* 0x000ea4000c1e1100 */
        /* <DEDUP_REMOVED lines=11> */
.L_x_8233:
[----:B------:R-:W2:Y:S02]  /*8120*/  LDG.E.U16 R2, desc[UR36][R2.64] ;  /* 0x0000002402027981 */ /* 0x000ea4000c1e1500 */
[----:B--2---:R-:W-:Y:S01]  /*8130*/  IMAD.U32 R22, R2, 0x10000, RZ ;  /* 0x0001000002167824 */ /* 0x004fe200078e00ff */
[----:B------:R-:W-:Y:S06]  /*8140*/  BRA `(.L_x_8223) ;  /* 0x0000000400887947 */ /* 0x000fec0003800000 */
.L_x_8230:
        /* <DEDUP_REMOVED lines=11> */
.L_x_8237:
[----:B------:R-:W2:Y:S01]  /*8200*/  LDG.E.U8 R3, desc[UR36][R2.64] ;  /* 0x0000002402037981 */ /* 0x000ea2000c1e1100 */
[----:B------:R-:W-:Y:S01]  /*8210*/  HFMA2 R22, -RZ, RZ, 0, 0 ;  /* 0x00000000ff167431 */ /* 0x000fe200000001ff */
        /* <DEDUP_REMOVED lines=18> */
.L_x_8239:
[----:B------:R-:W-:Y:S05]  /*8340*/  BSYNC.RECONVERGENT B0 ;  /* 0x0000000000007941 */ /* 0x000fea0003800200 */
.L_x_8238:
[----:B------:R-:W-:Y:S01]  /*8350*/  IMAD.SHL.U32 R0, R0, 0x100000, RZ ;  /* 0x0010000000007824 */ /* 0x000fe200078e00ff */
[----:B------:R-:W-:-:S04]  /*8360*/  LEA R2, R2, 0x3b800000, 0x17 ;  /* 0x3b80000002027811 */ /* 0x000fc800078eb8ff */
[----:B------:R-:W-:Y:S01]  /*8370*/  LOP3.LUT R22, R2, R0, R7, 0xfe, !PT ;  /* 0x0000000002167212 */ /* 0x000fe200078efe07 */
[----:B------:R-:W-:Y:S06]  /*8380*/  BRA `(.L_x_8223) ;  /* 0x0000000000f87947 */ /* 0x000fec0003800000 */
.L_x_8236:
        /* <DEDUP_REMOVED lines=20> */
.L_x_8241:
[----:B------:R-:W-:Y:S05]  /*84d0*/  BSYNC.RECONVERGENT B0 ;  /* 0x0000000000007941 */ /* 0x000fea0003800200 */
.L_x_8240:
[----:B------:R-:W-:Y:S02]  /*84e0*/  SHF.L.U32 R0, R0, 0x15, RZ ;  /* 0x0000001500007819 */ /* 0x000fe400000006ff */
[----:B------:R-:W-:-:S04]  /*84f0*/  LEA R2, R2, 0x37800000, 0x17 ;  /* 0x3780000002027811 */ /* 0x000fc800078eb8ff */
[----:B------:R-:W-:Y:S01]  /*8500*/  LOP3.LUT R22, R2, R0, R7, 0xfe, !PT ;  /* 0x0000000002167212 */ /* 0x000fe200078efe07 */
[----:B------:R-:W-:Y:S06]  /*8510*/  BRA `(.L_x_8223) ;  /* 0x0000000000947947 */ /* 0x000fec0003800000 */
.L_x_8235:
        /* <DEDUP_REMOVED lines=14> */
.L_x_8222:
        /* <DEDUP_REMOVED lines=16> */
.L_x_8244:
[----:B------:R-:W-:Y:S01]  /*8700*/  IMAD.MOV.U32 R22, RZ, RZ, RZ ;  /* 0x000000ffff167224 */ /* 0x000fe200078e00ff */
[----:B------:R-:W-:Y:S06]  /*8710*/  BRA `(.L_x_8223) ;  /* 0x0000000000147947 */ /* 0x000fec0003800000 */
.L_x_8243:
[----:B------:R-:W2:Y:S02]  /*8720*/  LDG.E.64 R22, desc[UR36][R2.64] ;  /* 0x0000002402167981 */ /* 0x000ea4000c1e1b00 */
[----:B--2---:R0:W1:Y:S02]  /*8730*/  I2F.U64 R22, R22 ;  /* 0x0000001600167312 */ /* 0x0040640000301000 */
[----:B01----:R-:W-:Y:S05]  /*8740*/  BRA `(.L_x_8223) ;  /* 0x0000000000087947 */ /* 0x003fea0003800000 */
.L_x_8242:
[----:B------:R-:W2:Y:S02]  /*8750*/  LDG.E R2, desc[UR36][R2.64] ;  /* 0x0000002402027981 */ /* 0x000ea4000c1e1900 */
[----:B--2---:R-:W-:-:S07]  /*8760*/  I2FP.F32.U32 R22, R2 ;  /* 0x0000000200167245 */ /* 0x004fce0000201000 */
.L_x_8223:
[----:B------:R-:W-:Y:S05]  /*8770*/  BSYNC.RECONVERGENT B6 ;  /* 0x0000000000067941 */ /* 0x000fea0003800200 */
.L_x_8217:
[----:B------:R-:W0:Y:S01]  /*8780*/  LDCU.64 UR6, c[0x0][0x660] ;  /* 0x0000cc00ff0677ac */ /* 0x000e220008000a00 */
[----:B------:R-:W-:Y:S01]  /*8790*/  BSSY.RECONVERGENT B6, `(.L_x_8245) ;  /* 0x00000e5000067945 */ /* 0x000fe20003800200 */
[----:B------:R-:W-:-:S04]  /*87a0*/  UPRMT UR4, UR39, 0x7773, URZ ;  /* 0x0000777327047896 */ /* 0x000fc800080000ff */
[----:B------:R-:W-:Y:S01]  /*87b0*/  UISETP.GT.AND UP0, UPT, UR4, 0x9, UPT ;  /* 0x000000090400788c */ /* 0x000fe2000bf04270 */
[----:B0-2---:R-:W-:-:S05]  /*87c0*/  IADD3 R2, P0, PT, R19, UR6, RZ ;  /* 0x0000000613027c10 */ /* 0x005fca000ff1e0ff */
        /* <DEDUP_REMOVED lines=13> */
.L_x_8249:
[----:B------:R-:W2:Y:S02]  /*88a0*/  LDG.E.U8 R0, desc[UR36][R2.64] ;  /* 0x0000002402007981 */ /* 0x000ea4000c1e1100 */
[----:B--2---:R-:W-:Y:S01]  /*88b0*/  I2FP.F32.U32 R0, R0 ;  /* 0x0000000000007245 */ /* 0x004fe20000201000 */
[----:B------:R-:W-:Y:S06]  /*88c0*/  BRA `(.L_x_8251) ;  /* 0x0000000c00447947 */ /* 0x000fec0003800000 */
.L_x_8248:
        /* <DEDUP_REMOVED lines=9> */
.L_x_8253:
[----:B------:R-:W2:Y:S02]  /*8960*/  LDG.E R0, desc[UR36][R2.64] ;  /* 0x0000002402007981 */ /* 0x000ea4000c1e1900 */
[----:B--2---:R-:W-:Y:S01]  /*8970*/  I2FP.F32.S32 R0, R0 ;  /* 0x0000000000007245 */ /* 0x004fe20000201400 */
[----:B------:R-:W-:Y:S06]  /*8980*/  BRA `(.L_x_8251) ;  /* 0x0000000c00147947 */ /* 0x000fec0003800000 */
.L_x_8252:
[----:B------:R-:W2:Y:S02]  /*8990*/  LDG.E.U16 R0, desc[UR36][R2.64] ;  /* 0x0000002402007981 */ /* 0x000ea4000c1e1500 */
[----:B--2---:R-:W0:Y:S01]  /*89a0*/  I2F.S16 R0, R0 ;  /* 0x0000000000007306 */ /* 0x004e220000101400 */
[----:B------:R-:W-:Y:S05]  /*89b0*/  BRA `(.L_x_8251) ;  /* 0x0000000c00087947 */ /* 0x000fea0003800000 */
.L_x_8247:
        /* <DEDUP_REMOVED lines=8> */
.L_x_8255:
[----:B------:R-:W2:Y:S02]  /*8a40*/  LDG.E.U16 R0, desc[UR36][R2.64] ;  /* 0x0000002402007981 */ /* 0x000ea4000c1e1500 */
[----:B--2---:R-:W-:Y:S01]  /*8a50*/  HADD2.F32 R0, -RZ, R0.H0_H0 ;  /* 0x20000000ff007230 */ /* 0x004fe20000004100 */
[----:B------:R-:W-:Y:S06]  /*8a60*/  BRA `(.L_x_8251) ;  /* 0x0000000800dc7947 */ /* 0x000fec0003800000 */
.L_x_8254:
        /* <DEDUP_REMOVED lines=8> */
.L_x_8257:
[----:B------:R-:W2:Y:S02]  /*8af0*/  LDG.E.U16 R0, desc[UR36][R2.64] ;  /* 0x0000002402007981 */ /* 0x000ea4000c1e1500 */
[----:B--2---:R-:W-:Y:S01]  /*8b00*/  HADD2.F32 R0, -RZ, R0.H0_H0 ;  /* 0x20000000ff007230 */ /* 0x004fe20000004100 */
[----:B------:R-:W-:Y:S06]  /*8b10*/  BRA `(.L_x_8251) ;  /* 0x0000000800b07947 */ /* 0x000fec0003800000 */
.L_x_8256:
        /* <DEDUP_REMOVED lines=11> */
.L_x_8246:
        /* <DEDUP_REMOVED lines=12> */
.L_x_8260:
        /* <DEDUP_REMOVED lines=11> */
.L_x_8259:
        /* <DEDUP_REMOVED lines=25> */
.L_x_8262:
        /* <DEDUP_REMOVED lines=12> */
.L_x_8261:
[----:B------:R-:W2:Y:S02]  /*8f90*/  LDG.E.U16 R0, desc[UR36][R2.64] ;  /* 0x0000002402007981 */ /* 0x000ea4000c1e1500 */
[----:B--2---:R-:W-:Y:S01]  /*8fa0*/  SHF.L.U32 R0, R0, 0x10, RZ ;  /* 0x0000001000007819 */ /* 0x004fe200000006ff */
[----:B------:R-:W-:Y:S06]  /*8fb0*/  BRA `(.L_x_8251) ;  /* 0x0000000400887947 */ /* 0x000fec0003800000 */
.L_x_8258:
        /* <DEDUP_REMOVED lines=11> */
.L_x_8265:
        /* <DEDUP_REMOVED lines=20> */
.L_x_8267:
[----:B------:R-:W-:Y:S05]  /*91b0*/  BSYNC.RECONVERGENT B0 ;  /* 0x0000000000007941 */ /* 0x000fea0003800200 */
.L_x_8266:
[----:B------:R-:W-:Y:S01]  /*91c0*/  IMAD.SHL.U32 R0, R0, 0x100000, RZ ;  /* 0x0010000000007824 */ /* 0x000fe200078e00ff */
[----:B------:R-:W-:-:S04]  /*91d0*/  LEA R2, R2, 0x3b800000, 0x17 ;  /* 0x3b80000002027811 */ /* 0x000fc800078eb8ff */
[----:B------:R-:W-:Y:S01]  /*91e0*/  LOP3.LUT R0, R2, R0, R7, 0xfe, !PT ;  /* 0x0000000002007212 */ /* 0x000fe200078efe07 */
[----:B------:R-:W-:Y:S06]  /*91f0*/  BRA `(.L_x_8251) ;  /* 0x0000000000f87947 */ /* 0x000fec0003800000 */
.L_x_8264:
        /* <DEDUP_REMOVED lines=20> */
.L_x_8269:
[----:B------:R-:W-:Y:S05]  /*9340*/  BSYNC.RECONVERGENT B0 ;  /* 0x0000000000007941 */ /* 0x000fea0003800200 */
.L_x_8268:
[----:B------:R-:W-:Y:S01]  /*9350*/  IMAD.SHL.U32 R0, R0, 0x200000, RZ ;  /* 0x0020000000007824 */ /* 0x000fe200078e00ff */
[----:B------:R-:W-:-:S04]  /*9360*/  LEA R2, R2, 0x37800000, 0x17 ;  /* 0x3780000002027811 */ /* 0x000fc800078eb8ff */
[----:B------:R-:W-:Y:S01]  /*9370*/  LOP3.LUT R0, R2, R0, R7, 0xfe, !PT ;  /* 0x0000000002007212 */ /* 0x000fe200078efe07 */
[----:B------:R-:W-:Y:S06]  /*9380*/  BRA `(.L_x_8251) ;  /* 0x0000000000947947 */ /* 0x000fec0003800000 */
.L_x_8263:
        /* <DEDUP_REMOVED lines=14> */
.L_x_8250:
[----:B------:R-:W-:Y:S01]  /*9470*/  MOV R2, 0x228 ;  /* 0x0000022800027802 */ /* 0x000fe20000000f00 */
[----:B------:R-:W0:Y:S01]  /*9480*/  LDCU.64 UR4, c[0x4][0x218] ;  /* 0x01004300ff0477ac */ /* 0x000e220008000a00 */
[----:B------:R-:W-:Y:S02]  /*9490*/  HFMA2 R12, -RZ, RZ, 0, 5.9604644775390625e-08 ;  /* 0x00000001ff0c7431 */ /* 0x000fe400000001ff */
[----:B------:R-:W-:Y:S01]  /*94a0*/  IMAD.MOV.U32 R8, RZ, RZ, 0x4e ;  /* 0x0000004eff087424 */ /* 0x000fe200078e00ff */
[----:B------:R-:W2:Y:S01]  /*94b0*/  LDCU.64 UR6, c[0x4][0x220] ;  /* 0x01004400ff0677ac */ /* 0x000ea20008000a00 */
[----:B------:R-:W1:Y:S01]  /*94c0*/  LDC.64 R2, c[0x4][R2] ;  /* 0x0100000002027b82 */ /* 0x000e620000000a00 */
[----:B------:R-:W-:Y:S01]  /*94d0*/  IMAD.MOV.U32 R13, RZ, RZ, RZ ;  /* 0x000000ffff0d7224 */ /* 0x000fe200078e00ff */
[----:B------:R-:W3:Y:S01]  /*94e0*/  LDCU.64 UR8, c[0x4][0x70] ;  /* 0x01000e00ff0877ac */ /* 0x000ee20008000a00 */
[----:B0-----:R-:W-:Y:S01]  /*94f0*/  IMAD.U32 R4, RZ, RZ, UR4 ;  /* 0x00000004ff047e24 */ /* 0x001fe2000f8e00ff */
[----:B------:R-:W-:Y:S01]  /*9500*/  MOV R5, UR5 ;  /* 0x0000000500057c02 */ /* 0x000fe20008000f00 */
[----:B--2---:R-:W-:-:S02]  /*9510*/  IMAD.U32 R6, RZ, RZ, UR6 ;  /* 0x00000006ff067e24 */ /* 0x004fc4000f8e00ff */
[----:B------:R-:W-:Y:S01]  /*9520*/  IMAD.U32 R7, RZ, RZ, UR7 ;  /* 0x00000007ff077e24 */ /* 0x000fe2000f8e00ff */
[----:B---3--:R-:W-:Y:S01]  /*9530*/  MOV R10, UR8 ;  /* 0x00000008000a7c02 */ /* 0x008fe20008000f00 */
[----:B------:R-:W-:-:S07]  /*9540*/  IMAD.U32 R11, RZ, RZ, UR9 ;  /* 0x00000009ff0b7e24 */ /* 0x000fce000f8e00ff */
[----:B------:R-:W-:-:S07]  /*9550*/  LEPC R20, `(.L_x_8272) ;  /* 0x000000001014794e */ /* 0x000fce0000000000 */
[----:B-1--45:R-:W-:Y:S05]  /*9560*/  CALL.ABS.NOINC R2 ;  /* 0x0000000002007343 */ /* 0x032fea0003c00000 */
.L_x_8272:
[----:B------:R-:W-:Y:S01]  /*9570*/  IMAD.MOV.U32 R0, RZ, RZ, RZ ;  /* 0x000000ffff007224 */ /* 0x000fe200078e00ff */
[----:B------:R-:W-:Y:S06]  /*9580*/  BRA `(.L_x_8251) ;  /* 0x0000000000147947 */ /* 0x000fec0003800000 */
.L_x_8271:
[----:B------:R-:W2:Y:S02]  /*9590*/  LDG.E.64 R2, desc[UR36][R2.64] ;  /* 0x0000002402027981 */ /* 0x000ea4000c1e1b00 */
[----:B--2---:R0:W2:Y:S02]  /*95a0*/  I2F.U64 R0, R2 ;  /* 0x0000000200007312 */ /* 0x0040a40000301000 */
[----:B0-2---:R-:W-:Y:S05]  /*95b0*/  BRA `(.L_x_8251) ;  /* 0x0000000000087947 */ /* 0x005fea0003800000 */
.L_x_8270:
[----:B------:R-:W2:Y:S02]  /*95c0*/  LDG.E R0, desc[UR36][R2.64] ;  /* 0x0000002402007981 */ /* 0x000ea4000c1e1900 */
[----:B--2---:R-:W-:-:S07]  /*95d0*/  I2FP.F32.U32 R0, R0 ;  /* 0x0000000000007245 */ /* 0x004fce0000201000 */
.L_x_8251:
[----:B------:R-:W-:Y:S05]  /*95e0*/  BSYNC.RECONVERGENT B6 ;  /* 0x0000000000067941 */ /* 0x000fea0003800200 */
.L_x_8245:
[----:B------:R-:W0:Y:S01]  /*95f0*/  LDCU.64 UR6, c[0x0][0x668] ;  /* 0x0000cd00ff0677ac */ /* 0x000e220008000a00 */
[----:B------:R-:W3:Y:S01]  /*9600*/  LDCU.64 UR4, c[0x0][0x648] ;  /* 0x0000c900ff0477ac */ /* 0x000ee20008000a00 */
[----:B------:R-:W-:-:S04]  /*9610*/  ULOP3.LUT UR8, UR39, 0xff, URZ, 0xc0, !UPT ;  /* 0x000000ff27087892 */ /* 0x000fc8000f8ec0ff */
[----:B------:R-:W-:Y:S01]  /*9620*/  UISETP.GT.AND UP0, UPT, UR8, 0x9, UPT ;  /* 0x000000090800788c */ /* 0x000fe2000bf04270 */
[----:B01--45:R-:W-:Y:S01]  /*9630*/  FMUL.FTZ R3, R22, UR7 ;  /* 0x0000000716037c20 */ /* 0x033fe20008410000 */
[----:B---3--:R-:W-:-:S03]  /*9640*/  IADD3 R2, P0, PT, R16, UR4, RZ ;  /* 0x0000000410027c10 */ /* 0x008fc6000ff1e0ff */
[----:B--2---:R-:W-:Y:S01]  /*9650*/  FMUL.FTZ R5, R3, R0 ;  /* 0x0000000003057220 */ /* 0x004fe20000410000 */
[----:B------:R-:W-:-:S03]  /*9660*/  IADD3.X R3, PT, PT, RZ, UR5, RZ, P0, !PT ;  /* 0x00000005ff037c10 */ /* 0x000fc600087fe4ff */
[----:B------:R-:W-:Y:S01]  /*9670*/  FFMA.FTZ R18, R18, UR6, R5 ;  /* 0x0000000612127c23 */ /* 0x000fe20008010005 */
        /* <DEDUP_REMOVED lines=12> */
.L_x_8276:
[----:B------:R-:W0:Y:S02]  /*9740*/  F2I.S64.TRUNC R18, R18 ;  /* 0x0000001200127311 */ /* 0x000e24000020d900 */
[----:B0-----:R-:W-:-:S05]  /*9750*/  IMAD.MOV.U32 R5, RZ, RZ, R18 ;  /* 0x000000ffff057224 */ /* 0x001fca00078e0012 */
[----:B------:R0:W-:Y:S01]  /*9760*/  STG.E.U8 desc[UR36][R2.64], R5 ;  /* 0x0000000502007986 */ /* 0x0001e2000c101124 */
[----:B------:R-:W-:Y:S05]  /*9770*/  BRA `(.L_x_8278) ;  /* 0x0000000c00287947 */ /* 0x000fea0003800000 */
.L_x_8275:
        /* <DEDUP_REMOVED lines=9> */
.L_x_8280:
[----:B------:R-:W0:Y:S02]  /*9810*/  F2I.FTZ.TRUNC.NTZ R5, R18 ;  /* 0x0000001200057305 */ /* 0x000e24000021f100 */
[----:B0-----:R0:W-:Y:S01]  /*9820*/  STG.E desc[UR36][R2.64], R5 ;  /* 0x0000000502007986 */ /* 0x0011e2000c101924 */
[----:B------:R-:W-:Y:S05]  /*9830*/  BRA `(.L_x_8278) ;  /* 0x0000000800f87947 */ /* 0x000fea0003800000 */
.L_x_8279:
[----:B------:R-:W0:Y:S02]  /*9840*/  F2I.FTZ.TRUNC.NTZ R5, R18 ;  /* 0x0000001200057305 */ /* 0x000e24000021f100 */
[----:B0-----:R0:W-:Y:S01]  /*9850*/  STG.E.U16 desc[UR36][R2.64], R5 ;  /* 0x0000000502007986 */ /* 0x0011e2000c101524 */
[----:B------:R-:W-:Y:S05]  /*9860*/  BRA `(.L_x_8278) ;  /* 0x0000000800ec7947 */ /* 0x000fea0003800000 */
.L_x_8274:
        /* <DEDUP_REMOVED lines=8> */
.L_x_8282:
[----:B------:R-:W-:-:S05]  /*98f0*/  F2FP.F16.F32.PACK_AB R18, RZ, R18 ;  /* 0x00000012ff12723e */ /* 0x000fca00000000ff */
[----:B------:R0:W-:Y:S01]  /*9900*/  STG.E.U16 desc[UR36][R2.64], R18 ;  /* 0x0000001202007986 */ /* 0x0001e2000c101524 */
[----:B------:R-:W-:Y:S05]  /*9910*/  BRA `(.L_x_8278) ;  /* 0x0000000800c07947 */ /* 0x000fea0003800000 */
.L_x_8281:
        /* <DEDUP_REMOVED lines=9> */
.L_x_8284:
[----:B------:R-:W-:-:S04]  /*99b0*/  F2FP.F16.F32.PACK_AB R5, RZ, R18 ;  /* 0x00000012ff05723e */ /* 0x000fc800000000ff */
[----:B------:R-:W-:-:S05]  /*99c0*/  PRMT R5, R5, 0x5410, RZ ;  /* 0x0000541005057816 */ /* 0x000fca00000000ff */
[----:B------:R2:W-:Y:S01]  /*99d0*/  STG.E desc[UR36][R2.64], R5 ;  /* 0x0000000502007986 */ /* 0x0005e2000c101924 */
[----:B------:R-:W-:Y:S05]  /*99e0*/  BRA `(.L_x_8278) ;  /* 0x00000008008c7947 */ /* 0x000fea0003800000 */
.L_x_8283:
[----:B------:R-:W-:-:S06]  /*99f0*/  FMUL.FTZ R4, R18, 1 ;  /* 0x3f80000012047820 */ /* 0x000fcc0000410000 */
[----:B------:R-:W0:Y:S02]  /*9a00*/  F2F.F64.F32 R4, R4 ;  /* 0x0000000400047310 */ /* 0x000e240000201800 */
[----:B0-----:R4:W-:Y:S01]  /*9a10*/  STG.E.64 desc[UR36][R2.64], R4 ;  /* 0x0000000402007986 */ /* 0x0019e2000c101b24 */
[----:B------:R-:W-:Y:S05]  /*9a20*/  BRA `(.L_x_8278) ;  /* 0x00000008007c7947 */ /* 0x000fea0003800000 */
.L_x_8273:
        /* <DEDUP_REMOVED lines=13> */
.L_x_8288:
        /* <DEDUP_REMOVED lines=16> */
.L_x_8291:
[----:B------:R-:W-:-:S04]  /*9c00*/  SHF.R.U32.HI R18, RZ, 0x18, R18 ;  /* 0x00000018ff127819 */ /* 0x000fc80000011612 */
[----:B------:R-:W-:-:S04]  /*9c10*/  LOP3.LUT R5, R5, 0x80, R18, 0xf8, !PT ;  /* 0x0000008005057812 */ /* 0x000fc800078ef812 */
[----:B------:R-:W-:-:S07]  /*9c20*/  PRMT R0, R5, 0x7610, R0 ;  /* 0x0000761005007816 */ /* 0x000fce0000000000 */
.L_x_8290:
[----:B------:R-:W-:Y:S05]  /*9c30*/  BSYNC.RECONVERGENT B0 ;  /* 0x0000000000007941 */ /* 0x000fea0003800200 */
.L_x_8289:
[----:B------:R0:W-:Y:S01]  /*9c40*/  STG.E.U8 desc[UR36][R2.64], R0 ;  /* 0x0000000002007986 */ /* 0x0001e2000c101124 */
[----:B------:R-:W-:Y:S05]  /*9c50*/  BRA `(.L_x_8278) ;  /* 0x0000000400f07947 */ /* 0x000fea0003800000 */
.L_x_8287:
        /* <DEDUP_REMOVED lines=16> */
.L_x_8294:
[----:B------:R-:W-:-:S04]  /*9d60*/  SHF.R.U32.HI R18, RZ, 0x18, R18 ;  /* 0x00000018ff127819 */ /* 0x000fc80000011612 */
[----:B------:R-:W-:-:S04]  /*9d70*/  LOP3.LUT R5, R5, 0x80, R18, 0xf8, !PT ;  /* 0x0000008005057812 */ /* 0x000fc800078ef812 */
[----:B------:R-:W-:-:S07]  /*9d80*/  PRMT R0, R5, 0x7610, R0 ;  /* 0x0000761005007816 */ /* 0x000fce0000000000 */
.L_x_8293:
[----:B------:R-:W-:Y:S05]  /*9d90*/  BSYNC.RECONVERGENT B0 ;  /* 0x0000000000007941 */ /* 0x000fea0003800200 */
.L_x_8292:
[----:B------:R0:W-:Y:S01]  /*9da0*/  STG.E.U8 desc[UR36][R2.64], R0 ;  /* 0x0000000002007986 */ /* 0x0001e2000c101124 */
[----:B------:R-:W-:Y:S05]  /*9db0*/  BRA `(.L_x_8278) ;  /* 0x0000000400987947 */ /* 0x000fea0003800000 */
.L_x_8286:
        /* <DEDUP_REMOVED lines=21> */
.L_x_8296:
[----:B------:R-:W0:Y:S02]  /*9f10*/  F2I.U64.TRUNC R18, R18 ;  /* 0x0000001200127311 */ /* 0x000e24000020d800 */
[----:B0-----:R0:W-:Y:S01]  /*9f20*/  STG.E.64 desc[UR36][R2.64], R18 ;  /* 0x0000001202007986 */ /* 0x0011e2000c101b24 */
[----:B------:R-:W-:Y:S05]  /*9f30*/  BRA `(.L_x_8278) ;  /* 0x0000000400387947 */ /* 0x000fea0003800000 */
.L_x_8295:
[----:B------:R-:W0:Y:S02]  /*9f40*/  F2I.FTZ.U32.TRUNC.NTZ R5, R18 ;  /* 0x0000001200057305 */ /* 0x000e24000021f000 */
[----:B0-----:R0:W-:Y:S01]  /*9f50*/  STG.E desc[UR36][R2.64], R5 ;  /* 0x0000000502007986 */ /* 0x0011e2000c101924 */
[----:B------:R-:W-:Y:S05]  /*9f60*/  BRA `(.L_x_8278) ;  /* 0x00000004002c7947 */ /* 0x000fea0003800000 */
.L_x_8285:
        /* <DEDUP_REMOVED lines=10> */
.L_x_8298:
[----:B------:R-:W-:Y:S01]  /*a010*/  FMUL.FTZ R4, R18, 1 ;  /* 0x3f80000012047820 */ /* 0x000fe20000410000 */
[----:B------:R-:W-:-:S05]  /*a020*/  CS2R R6, SRZ ;  /* 0x0000000000067805 */ /* 0x000fca000001ff00 */
[----:B------:R-:W0:Y:S02]  /*a030*/  F2F.F64.F32 R4, R4 ;  /* 0x0000000400047310 */ /* 0x000e240000201800 */
[----:B0-----:R0:W-:Y:S01]  /*a040*/  STG.E.128 desc[UR36][R2.64], R4 ;  /* 0x0000000402007986 */ /* 0x0011e2000c101d24 */
[----:B------:R-:W-:Y:S05]  /*a050*/  BRA `(.L_x_8278) ;  /* 0x0000000000f07947 */ /* 0x000fea0003800000 */
.L_x_8297:
[----:B------:R-:W-:-:S09]  /*a060*/  UISETP.NE.AND UP0, UPT, UR8, 0xf, UPT ;  /* 0x0000000f0800788c */ /* 0x000fd2000bf05270 */
[----:B------:R-:W-:Y:S05]  /*a070*/  BRA.U !UP0, `(.L_x_8299) ;  /* 0x0000000108e07547 */ /* 0x000fea000b800000 */
[----:B------:R-:W-:-:S09]  /*a080*/  UISETP.NE.AND UP0, UPT, UR8, 0x17, UPT ;  /* 0x000000170800788c */ /* 0x000fd2000bf05270 */
[----:B------:R-:W-:Y:S05]  /*a090*/  BRA.U !UP0, `(.L_x_8300) ;  /* 0x00000001088c7547 */ /* 0x000fea000b800000 */
[----:B------:R-:W-:-:S09]  /*a0a0*/  UISETP.NE.AND UP0, UPT, UR8, 0x18, UPT ;  /* 0x000000180800788c */ /* 0x000fd2000bf05270 */
[----:B------:R-:W-:Y:S05]  /*a0b0*/  BRA.U !UP0, `(.L_x_8301) ;  /* 0x0000000108447547 */ /* 0x000fea000b800000 */
.L_x_8277:
        /* <DEDUP_REMOVED lines=16> */
.L_x_8302:
[----:B------:R-:W-:Y:S05]  /*a1c0*/  BRA `(.L_x_8278) ;  /* 0x0000000000947947 */ /* 0x000fea0003800000 */
.L_x_8301:
[----:B------:R-:W-:Y:S01]  /*a1d0*/  LOP3.LUT R4, R18, 0x7fffffff, RZ, 0xc0, !PT ;  /* 0x7fffffff12047812 */ /* 0x000fe200078ec0ff */
[----:B------:R-:W-:Y:S01]  /*a1e0*/  BSSY.RECONVERGENT B0, `(.L_x_8303) ;  /* 0x000000b000007945 */ /* 0x000fe20003800200 */
[----:B------:R-:W-:Y:S02]  /*a1f0*/  SHF.R.U32.HI R7, RZ, 0x18, R18 ;  /* 0x00000018ff077819 */ /* 0x000fe40000011612 */
[----:B------:R-:W-:Y:S02]  /*a200*/  ISETP.GT.U32.AND P0, PT, R4, 0x43efffff, PT ;  /* 0x43efffff0400780c */ /* 0x000fe40003f04070 */
[----:B------:R-:W-:-:S11]  /*a210*/  MOV R0, 0x7f ;  /* 0x0000007f00007802 */ /* 0x000fd60000000f00 */
[----:B------:R-:W-:Y:S05]  /*a220*/  @P0 BRA `(.L_x_8304) ;  /* 0x0000000000180947 */ /* 0x000fea0003800000 */
[----:B------:R-:W-:-:S13]  /*a230*/  ISETP.GE.U32.AND P0, PT, R4, 0x3c800000, PT ;  /* 0x3c8000000400780c */ /* 0x000fda0003f06070 */
[----:B------:R-:W-:-:S04]  /*a240*/  @P0 SHF.R.U32.HI R0, RZ, 0x14, R18 ;  /* 0x00000014ff000819 */ /* 0x000fc80000011612 */
[----:B------:R-:W-:-:S04]  /*a250*/  @P0 LOP3.LUT R5, R0, 0x1, RZ, 0xc0, !PT ;  /* 0x0000000100050812 */ /* 0x000fc800078ec0ff */
[----:B------:R-:W-:-:S04]  /*a260*/  @P0 IADD3 R0, PT, PT, R18, 0x407ffff, R5 ;  /* 0x0407ffff12000810 */ /* 0x000fc80007ffe005 */
[----:B------:R-:W-:Y:S01]  /*a270*/  @P0 SHF.R.U32.HI R0, RZ, 0x14, R0 ;  /* 0x00000014ff000819 */ /* 0x000fe20000011600 */
[----:B------:R-:W-:-:S07]  /*a280*/  @!P0 FADD.FTZ R0, R4, 16384 ;  /* 0x4680000004008421 */ /* 0x000fce0000010000 */
.L_x_8304:
[----:B------:R-:W-:Y:S05]  /*a290*/  BSYNC.RECONVERGENT B0 ;  /* 0x0000000000007941 */ /* 0x000fea0003800200 */
.L_x_8303:
[----:B------:R-:W-:-:S05]  /*a2a0*/  LOP3.LUT R5, R0, 0x80, R7, 0xf8, !PT ;  /* 0x0000008000057812 */ /* 0x000fca00078ef807 */
[----:B------:R0:W-:Y:S01]  /*a2b0*/  STG.E.U8 desc[UR36][R2.64], R5 ;  /* 0x0000000502007986 */ /* 0x0001e2000c101124 */
[----:B------:R-:W-:Y:S05]  /*a2c0*/  BRA `(.L_x_8278) ;  /* 0x0000000000547947 */ /* 0x000fea0003800000 */
.L_x_8300:
        /* <DEDUP_REMOVED lines=11> */
.L_x_8306:
[----:B------:R-:W-:Y:S01]  /*a380*/  IMAD.MOV.U32 R0, RZ, RZ, 0x7f ;  /* 0x0000007fff007424 */ /* 0x000fe200078e00ff */
[----:B------:R-:W-:-:S04]  /*a390*/  ISETP.GT.U32.AND P0, PT, R4, 0x7f800000, PT ;  /* 0x7f8000000400780c */ /* 0x000fc80003f04070 */
[----:B------:R-:W-:-:S09]  /*a3a0*/  SEL R0, R0, 0x7c, P0 ;  /* 0x0000007c00007807 */ /* 0x000fd20000000000 */
.L_x_8307:
[----:B------:R-:W-:Y:S05]  /*a3b0*/  BSYNC.RECONVERGENT B0 ;  /* 0x0000000000007941 */ /* 0x000fea0003800200 */
.L_x_8305:
[----:B------:R-:W-:-:S04]  /*a3c0*/  SHF.R.U32.HI R5, RZ, 0x18, R18 ;  /* 0x00000018ff057819 */ /* 0x000fc80000011612 */
[----:B------:R-:W-:-:S05]  /*a3d0*/  LOP3.LUT R5, R0, 0x80, R5, 0xf8, !PT ;  /* 0x0000008000057812 */ /* 0x000fca00078ef805 */
[----:B------:R0:W-:Y:S01]  /*a3e0*/  STG.E.U8 desc[UR36][R2.64], R5 ;  /* 0x0000000502007986 */ /* 0x0001e2000c101124 */
[----:B------:R-:W-:Y:S05]  /*a3f0*/  BRA `(.L_x_8278) ;  /* 0x0000000000087947 */ /* 0x000fea0003800000 */
.L_x_8299:
[----:B------:R-:W-:-:S05]  /*a400*/  F2FP.BF16.F32.PACK_AB R18, RZ, R18 ;  /* 0x00000012ff12723e */ /* 0x000fca00000010ff */
[----:B------:R0:W-:Y:S02]  /*a410*/  STG.E.U16 desc[UR36][R2.64], R18 ;  /* 0x0000001202007986 */ /* 0x0001e4000c101524 */
.L_x_8278:
[----:B------:R-:W-:-:S07]  /*a420*/  VIADD R17, R17, 0x80 ;  /* 0x0000008011117836 */ /* 0x000fce0000000000 */
.L_x_8187:
[----:B------:R-:W-:Y:S05]  /*a430*/  BSYNC.RECONVERGENT B7 ;  /* 0x0000000000077941 */ /* 0x000fea0003800200 */
.L_x_8186:
[----:B------:R-:W5:Y:S01]  /*a440*/  LDCU UR4, c[0x0][0x380] ;  /* 0x00007000ff0477ac */ /* 0x000f620008000800 */
[----:B------:R-:W-:Y:S01]  /*a450*/  BSSY.RECONVERGENT B7, `(.L_x_8308) ;  /* 0x0000518000077945 */ /* 0x000fe20003800200 */
[----:B-----5:R-:W-:-:S13]  /*a460*/  ISETP.GE.AND P0, PT, R17, UR4, PT ;  /* 0x0000000411007c0c */ /* 0x020fda000bf06270 */
[----:B------:R-:W-:Y:S05]  /*a470*/  @P0 BRA `(.L_x_8309) ;  /* 0x0000005000540947 */ /* 0x000fea0003800000 */
[----:B------:R-:W5:Y:S01]  /*a480*/  LDCU UR4, c[0x0][0x388] ;  /* 0x00007100ff0477ac */ /* 0x000f620008000800 */
[----:B0--3--:R-:W-:Y:S02]  /*a490*/  HFMA2 R19, -RZ, RZ, 0, 0 ;  /* 0x00000000ff137431 */ /* 0x009fe400000001ff */
        /* <DEDUP_REMOVED lines=9> */
[----:B------:R-:W3:Y:S01]  /*a530*/  LDCU.64 UR10, c[0x0][0x4c0] ;  /* 0x00009800ff0a77ac */ /* 0x000ee20008000a00 */
[----:B------:R-:W-:Y:S01]  /*a540*/  UISETP.NE.AND UP0, UPT, UR44, URZ, UPT ;  /* 0x000000ff2c00728c */ /* 0x000fe2000bf05270 */
[----:B-1--4-:R-:W-:-:S05]  /*a550*/  IMAD.HI.U32 R2, R17, UR4, R16 ;  /* 0x0000000411027c27 */ /* 0x012fca000f8e0010 */
[----:B------:R-:W-:-:S05]  /*a560*/  SHF.R.U32.HI R3, RZ, UR5, R2 ;  /* 0x00000005ff037c19 */ /* 0x000fca0008011602 */
[----:B------:R-:W-:-:S04]  /*a570*/  IMAD.MOV R0, RZ, RZ, -R3 ;  /* 0x000000ffff007224 */ /* 0x000fc800078e0a03 */
[----:B0-----:R-:W-:-:S04]  /*a580*/  IMAD R19, R0, UR6, R17 ;  /* 0x0000000600137c24 */ /* 0x001fc8000f8e0211 */
[C---:B--2---:R-:W-:Y:S02]  /*a590*/  IMAD R16, R19.reuse, UR8, RZ ;  /* 0x0000000813107c24 */ /* 0x044fe4000f8e02ff */
[C---:B------:R-:W-:Y:S02]  /*a5a0*/  IMAD R0, R19.reuse, UR9, RZ ;  /* 0x0000000913007c24 */ /* 0x040fe4000f8e02ff */
[C---:B---3--:R-:W-:Y:S02]  /*a5b0*/  IMAD R22, R19.reuse, UR10, RZ ;  /* 0x0000000a13167c24 */ /* 0x048fe4000f8e02ff */
        /* <DEDUP_REMOVED lines=360> */
.L_x_8310:
[----:B------:R-:W1:Y:S01]  /*bc40*/  LDCU.64 UR6, c[0x0][0x650] ;  /* 0x0000ca00ff0677ac */ /* 0x000e620008000a00 */
[----:B------:R-:W-:Y:S01]  /*bc50*/  BSSY.RECONVERGENT B6, `(.L_x_8311) ;  /* 0x00000e5000067945 */ /* 0x000fe20003800200 */
[----:B------:R-:W-:-:S04]  /*bc60*/  UPRMT UR4, UR39, 0x7771, URZ ;  /* 0x0000777127047896 */ /* 0x000fc800080000ff */
[----:B------:R-:W-:Y:S01]  /*bc70*/  UISETP.GT.AND UP0, UPT, UR4, 0x9, UPT ;  /* 0x000000090400788c */ /* 0x000fe2000bf04270 */
[----:B-1--4-:R-:W-:-:S04]  /*bc80*/  IADD3 R2, P0, PT, R0, UR6, RZ ;  /* 0x0000000600027c10 */ /* 0x012fc8000ff1e0ff */
        /* <DEDUP_REMOVED lines=13> */
.L_x_8315:
[----:B------:R-:W2:Y:S02]  /*bd60*/  LDG.E.U8 R2, desc[UR36][R2.64] ;  /* 0x0000002402027981 */ /* 0x000ea4000c1e1100 */
[----:B--2---:R-:W-:Y:S01]  /*bd70*/  I2FP.F32.U32 R18, R2 ;  /* 0x0000000200127245 */ /* 0x004fe20000201000 */
[----:B------:R-:W-:Y:S06]  /*bd80*/  BRA `(.L_x_8317) ;  /* 0x0000000c00447947 */ /* 0x000fec0003800000 */
.L_x_8314:
        /* <DEDUP_REMOVED lines=9> */
.L_x_8319:
[----:B------:R-:W2:Y:S02]  /*be20*/  LDG.E R2, desc[UR36][R2.64] ;  /* 0x0000002402027981 */ /* 0x000ea4000c1e1900 */
[----:B--2---:R-:W-:Y:S01]  /*be30*/  I2FP.F32.S32 R18, R2 ;  /* 0x0000000200127245 */ /* 0x004fe20000201400 */
[----:B------:R-:W-:Y:S06]  /*be40*/  BRA `(.L_x_8317) ;  /* 0x0000000c00147947 */ /* 0x000fec0003800000 */
.L_x_8318:
[----:B------:R-:W2:Y:S02]  /*be50*/  LDG.E.U16 R2, desc[UR36][R2.64] ;  /* 0x0000002402027981 */ /* 0x000ea4000c1e1500 */
[----:B--2---:R4:W0:Y:S01]  /*be60*/  I2F.S16 R18, R2 ;  /* 0x0000000200127306 */ /* 0x0048220000101400 */
[----:B------:R-:W-:Y:S05]  /*be70*/  BRA `(.L_x_8317) ;  /* 0x0000000c00087947 */ /* 0x000fea0003800000 */
.L_x_8313:
        /* <DEDUP_REMOVED lines=8> */
.L_x_8321:
[----:B------:R-:W2:Y:S02]  /*bf00*/  LDG.E.U16 R2, desc[UR36][R2.64] ;  /* 0x0000002402027981 */ /* 0x000ea4000c1e1500 */
[----:B--2---:R-:W-:Y:S01]  /*bf10*/  HADD2.F32 R18, -RZ, R2.H0_H0 ;  /* 0x20000002ff127230 */ /* 0x004fe20000004100 */
[----:B------:R-:W-:Y:S06]  /*bf20*/  BRA `(.L_x_8317) ;  /* 0x0000000800dc7947 */ /* 0x000fec0003800000 */
.L_x_8320:
        /* <DEDUP_REMOVED lines=8> */
.L_x_8323:
[----:B------:R-:W2:Y:S02]  /*bfb0*/  LDG.E.U16 R2, desc[UR36][R2.64] ;  /* 0x0000002402027981 */ /* 0x000ea4000c1e1500 */
[----:B--2---:R-:W-:Y:S01]  /*bfc0*/  HADD2.F32 R18, -RZ, R2.H0_H0 ;  /* 0x20000002ff127230 */ /* 0x004fe20000004100 */
[----:B------:R-:W-:Y:S06]  /*bfd0*/  BRA `(.L_x_8317) ;  /* 0x0000000800b07947 */ /* 0x000fec0003800000 */
.L_x_8322:
        /* <DEDUP_REMOVED lines=11> */
.L_x_8312:
        /* <DEDUP_REMOVED lines=12> */
.L_x_8326:
        /* <DEDUP_REMOVED lines=11> */
.L_x_8325:
        /* <DEDUP_REMOVED lines=25> */
.L_x_8328:
        /* <DEDUP_REMOVED lines=12> */
.L_x_8327:
[----:B------:R-:W2:Y:S02]  /*c450*/  LDG.E.U16 R2, desc[UR36][R2.64] ;  /* 0x0000002402027981 */ /* 0x000ea4000c1e1500 */
[----:B--2---:R-:W-:Y:S01]  /*c460*/  IMAD.U32 R18, R2, 0x10000, RZ ;  /* 0x0001000002127824 */ /* 0x004fe200078e00ff */
[----:B------:R-:W-:Y:S06]  /*c470*/  BRA `(.L_x_8317) ;  /* 0x0000000400887947 */ /* 0x000fec0003800000 */
.L_x_8324:
        /* <DEDUP_REMOVED lines=11> */
.L_x_8331:
        /* <DEDUP_REMOVED lines=20> */
.L_x_8333:
[----:B------:R-:W-:Y:S05]  /*c670*/  BSYNC.RECONVERGENT B0 ;  /* 0x0000000000007941 */ /* 0x000fea0003800200 */
.L_x_8332:
[----:B------:R-:W-:Y:S02]  /*c680*/  SHF.L.U32 R0, R0, 0x14, RZ ;  /* 0x0000001400007819 */ /* 0x000fe400000006ff */
[----:B------:R-:W-:-:S04]  /*c690*/  LEA R2, R2, 0x3b800000, 0x17 ;  /* 0x3b80000002027811 */ /* 0x000fc800078eb8ff */
[----:B------:R-:W-:Y:S01]  /*c6a0*/  LOP3.LUT R18, R2, R0, R7, 0xfe, !PT ;  /* 0x0000000002127212 */ /* 0x000fe200078efe07 */
[----:B------:R-:W-:Y:S06]  /*c6b0*/  BRA `(.L_x_8317) ;  /* 0x0000000000f87947 */ /* 0x000fec0003800000 */
.L_x_8330:
        /* <DEDUP_REMOVED lines=20> */
.L_x_8335:
[----:B------:R-:W-:Y:S05]  /*c800*/  BSYNC.RECONVERGENT B0 ;  /* 0x0000000000007941 */ /* 0x000fea0003800200 */
.L_x_8334:
[----:B------:R-:W-:Y:S01]  /*c810*/  IMAD.SHL.U32 R0, R0, 0x200000, RZ ;  /* 0x0020000000007824 */ /* 0x000fe200078e00ff */
[----:B------:R-:W-:-:S04]  /*c820*/  LEA R2, R2, 0x37800000, 0x17 ;  /* 0x3780000002027811 */ /* 0x000fc800078eb8ff */
[----:B------:R-:W-:Y:S01]  /*c830*/  LOP3.LUT R18, R2, R0, R7, 0xfe, !PT ;  /* 0x0000000002127212 */ /* 0x000fe200078efe07 */
[----:B------:R-:W-:Y:S06]  /*c840*/  BRA `(.L_x_8317) ;  /* 0x0000000000947947 */ /* 0x000fec0003800000 */
.L_x_8329:
        /* <DEDUP_REMOVED lines=14> */
.L_x_8316:
        /* <DEDUP_REMOVED lines=16> */
.L_x_8338:
[----:B------:R-:W-:Y:S01]  /*ca30*/  MOV R18, RZ ;  /* 0x000000ff00127202 */ /* 0x000fe20000000f00 */
[----:B------:R-:W-:Y:S06]  /*ca40*/  BRA `(.L_x_8317) ;  /* 0x0000000000147947 */ /* 0x000fec0003800000 */
.L_x_8337:
[----:B------:R-:W2:Y:S02]  /*ca50*/  LDG.E.64 R2, desc[UR36][R2.64] ;  /* 0x0000002402027981 */ /* 0x000ea4000c1e1b00 */
[----:B--2---:R0:W1:Y:S02]  /*ca60*/  I2F.U64 R18, R2 ;  /* 0x0000000200127312 */ /* 0x0040640000301000 */
[----:B01----:R-:W-:Y:S05]  /*ca70*/  BRA `(.L_x_8317) ;  /* 0x0000000000087947 */ /* 0x003fea0003800000 */
.L_x_8336:
[----:B------:R-:W2:Y:S02]  /*ca80*/  LDG.E R2, desc[UR36][R2.64] ;  /* 0x0000002402027981 */ /* 0x000ea4000c1e1900 */
[----:B--2---:R-:W-:-:S07]  /*ca90*/  I2FP.F32.U32 R18, R2 ;  /* 0x0000000200127245 */ /* 0x004fce0000201000 */
.L_x_8317:
[----:B------:R-:W-:Y:S05]  /*caa0*/  BSYNC.RECONVERGENT B6 ;  /* 0x0000000000067941 */ /* 0x000fea0003800200 */
.L_x_8311:
        /* <DEDUP_REMOVED lines=18> */
.L_x_8343:
[----:B------:R-:W2:Y:S02]  /*cbd0*/  LDG.E.U8 R2, desc[UR36][R2.64] ;  /* 0x0000002402027981 */ /* 0x000ea4000c1e1100 */
[----:B--2---:R-:W-:Y:S01]  /*cbe0*/  I2FP.F32.U32 R22, R2 ;  /* 0x0000000200167245 */ /* 0x004fe20000201000 */
[----:B------:R-:W-:Y:S06]  /*cbf0*/  BRA `(.L_x_8345) ;  /* 0x0000000c00447947 */ /* 0x000fec0003800000 */
.L_x_8342:
        /* <DEDUP_REMOVED lines=9> */
.L_x_8347:
[----:B------:R-:W2:Y:S02]  /*cc90*/  LDG.E R2, desc[UR36][R2.64] ;  /* 0x0000002402027981 */ /* 0x000ea4000c1e1900 */
[----:B--2---:R-:W-:Y:S01]  /*cca0*/  I2FP.F32.S32 R22, R2 ;  /* 0x0000000200167245 */ /* 0x004fe20000201400 */
[----:B------:R-:W-:Y:S06]  /*ccb0*/  BRA `(.L_x_8345) ;  /* 0x0000000c00147947 */ /* 0x000fec0003800000 */
.L_x_8346:
[----:B------:R-:W2:Y:S02]  /*ccc0*/  LDG.E.U16 R2, desc[UR36][R2.64] ;  /* 0x0000002402027981 */ /* 0x000ea4000c1e1500 */
[----:B--2---:R2:W4:Y:S01]  /*ccd0*/  I2F.S16 R22, R2 ;  /* 0x0000000200167306 */ /* 0x0045220000101400 */
[----:B------:R-:W-:Y:S05]  /*cce0*/  BRA `(.L_x_8345) ;  /* 0x0000000c00087947 */ /* 0x000fea0003800000 */
.L_x_8341:
        /* <DEDUP_REMOVED lines=8> */
.L_x_8349:
[----:B------:R-:W2:Y:S02]  /*cd70*/  LDG.E.U16 R2, desc[UR36][R2.64] ;  /* 0x0000002402027981 */ /* 0x000ea4000c1e1500 */
[----:B--2---:R-:W-:Y:S01]  /*cd80*/  HADD2.F32 R22, -RZ, R2.H0_H0 ;  /* 0x20000002ff167230 */ /* 0x004fe20000004100 */
[----:B------:R-:W-:Y:S06]  /*cd90*/  BRA `(.L_x_8345) ;  /* 0x0000000800dc7947 */ /* 0x000fec0003800000 */
.L_x_8348:
        /* <DEDUP_REMOVED lines=8> */
.L_x_8351:
[----:B------:R-:W2:Y:S02]  /*ce20*/  LDG.E.U16 R2, desc[UR36][R2.64] ;  /* 0x0000002402027981 */ /* 0x000ea4000c1e1500 */
[----:B--2---:R-:W-:Y:S01]  /*ce30*/  HADD2.F32 R22, -RZ, R2.H0_H0 ;  /* 0x20000002ff167230 */ /* 0x004fe20000004100 */
[----:B------:R-:W-:Y:S06]  /*ce40*/  BRA `(.L_x_8345) ;  /* 0x0000000800b07947 */ /* 0x000fec0003800000 */
.L_x_8350:
        /* <DEDUP_REMOVED lines=11> */
.L_x_8340:
        /* <DEDUP_REMOVED lines=12> */
.L_x_8354:
        /* <DEDUP_REMOVED lines=11> */
.L_x_8353:
        /* <DEDUP_REMOVED lines=25> */
.L_x_8356:
        /* <DEDUP_REMOVED lines=12> */
.L_x_8355:
[----:B------:R-:W2:Y:S02]  /*d2c0*/  LDG.E.U16 R2, desc[UR36][R2.64] ;  /* 0x0000002402027981 */ /* 0x000ea4000c1e1500 */
[----:B--2---:R-:W-:Y:S01]  /*d2d0*/  IMAD.U32 R22, R2, 0x10000, RZ ;  /* 0x0001000002167824 */ /* 0x004fe200078e00ff */
[----:B------:R-:W-:Y:S06]  /*d2e0*/  BRA `(.L_x_8345) ;  /* 0x0000000400887947 */ /* 0x000fec0003800000 */
.L_x_8352:
        /* <DEDUP_REMOVED lines=11> */
.L_x_8359:
        /* <DEDUP_REMOVED lines=20> */
.L_x_8361:
[----:B------:R-:W-:Y:S05]  /*d4e0*/  BSYNC.RECONVERGENT B0 ;  /* 0x0000000000007941 */ /* 0x000fea0003800200 */
.L_x_8360:
[----:B------:R-:W-:Y:S01]  /*d4f0*/  IMAD.SHL.U32 R0, R0, 0x100000, RZ ;  /* 0x0010000000007824 */ /* 0x000fe200078e00ff */
[----:B------:R-:W-:-:S04]  /*d500*/  LEA R2, R2, 0x3b800000, 0x17 ;  /* 0x3b80000002027811 */ /* 0x000fc800078eb8ff */
[----:B------:R-:W-:Y:S01]  /*d510*/  LOP3.LUT R22, R2, R0, R7, 0xfe, !PT ;  /* 0x0000000002167212 */ /* 0x000fe200078efe07 */
[----:B------:R-:W-:Y:S06]  /*d520*/  BRA `(.L_x_8345) ;  /* 0x0000000000f87947 */ /* 0x000fec0003800000 */
.L_x_8358:
        /* <DEDUP_REMOVED lines=20> */
.L_x_8363:
[----:B------:R-:W-:Y:S05]  /*d670*/  BSYNC.RECONVERGENT B0 ;  /* 0x0000000000007941 */ /* 0x000fea0003800200 */
.L_x_8362:
[----:B------:R-:W-:Y:S02]  /*d680*/  SHF.L.U32 R0, R0, 0x15, RZ ;  /* 0x0000001500007819 */ /* 0x000fe400000006ff */
[----:B------:R-:W-:-:S04]  /*d690*/  LEA R2, R2, 0x37800000, 0x17 ;  /* 0x3780000002027811 */ /* 0x000fc800078eb8ff */
[----:B------:R-:W-:Y:S01]  /*d6a0*/  LOP3.LUT R22, R2, R0, R7, 0xfe, !PT ;  /* 0x0000000002167212 */ /* 0x000fe200078efe07 */
[----:B------:R-:W-:Y:S06]  /*d6b0*/  BRA `(.L_x_8345) ;  /* 0x0000000000947947 */ /* 0x000fec0003800000 */
.L_x_8357:
        /* <DEDUP_REMOVED lines=14> */
.L_x_8344:
        /* <DEDUP_REMOVED lines=16> */
.L_x_8366:
[----:B------:R-:W-:Y:S01]  /*d8a0*/  IMAD.MOV.U32 R22, RZ, RZ, RZ ;  /* 0x000000ffff167224 */ /* 0x000fe200078e00ff */
[----:B------:R-:W-:Y:S06]  /*d8b0*/  BRA `(.L_x_8345) ;  /* 0x0000000000147947 */ /* 0x000fec0003800000 */
.L_x_8365:
[----:B------:R-:W2:Y:S02]  /*d8c0*/  LDG.E.64 R22, desc[UR36][R2.64] ;  /* 0x0000002402167981 */ /* 0x000ea4000c1e1b00 */
[----:B--2---:R0:W1:Y:S02]  /*d8d0*/  I2F.U64 R22, R22 ;  /* 0x0000001600167312 */ /* 0x0040640000301000 */
[----:B01----:R-:W-:Y:S05]  /*d8e0*/  BRA `(.L_x_8345) ;  /* 0x0000000000087947 */ /* 0x003fea0003800000 */
.L_x_8364:
[----:B------:R-:W2:Y:S02]  /*d8f0*/  LDG.E R2, desc[UR36][R2.64] ;  /* 0x0000002402027981 */ /* 0x000ea4000c1e1900 */
[----:B--2---:R-:W-:-:S07]  /*d900*/  I2FP.F32.U32 R22, R2 ;  /* 0x0000000200167245 */ /* 0x004fce0000201000 */
.L_x_8345:
[----:B------:R-:W-:Y:S05]  /*d910*/  BSYNC.RECONVERGENT B6 ;  /* 0x0000000000067941 */ /* 0x000fea0003800200 */
.L_x_8339:
        /* <DEDUP_REMOVED lines=18> */
.L_x_8371:
[----:B------:R-:W2:Y:S02]  /*da40*/  LDG.E.U8 R0, desc[UR36][R2.64] ;  /* 0x0000002402007981 */ /* 0x000ea4000c1e1100 */
[----:B--2---:R-:W-:Y:S01]  /*da50*/  I2FP.F32.U32 R0, R0 ;  /* 0x0000000000007245 */ /* 0x004fe20000201000 */
[----:B------:R-:W-:Y:S06]  /*da60*/  BRA `(.L_x_8373) ;  /* 0x0000000c00447947 */ /* 0x000fec0003800000 */
.L_x_8370:
        /* <DEDUP_REMOVED lines=9> */
.L_x_8375:
[----:B------:R-:W2:Y:S02]  /*db00*/  LDG.E R0, desc[UR36][R2.64] ;  /* 0x0000002402007981 */ /* 0x000ea4000c1e1900 */
[----:B--2---:R-:W-:Y:S01]  /*db10*/  I2FP.F32.S32 R0, R0 ;  /* 0x0000000000007245 */ /* 0x004fe20000201400 */
[----:B------:R-:W-:Y:S06]  /*db20*/  BRA `(.L_x_8373) ;  /* 0x0000000c00147947 */ /* 0x000fec0003800000 */
.L_x_8374:
[----:B------:R-:W2:Y:S02]  /*db30*/  LDG.E.U16 R0, desc[UR36][R2.64] ;  /* 0x0000002402007981 */ /* 0x000ea4000c1e1500 */
[----:B--2---:R-:W0:Y:S01]  /*db40*/  I2F.S16 R0, R0 ;  /* 0x0000000000007306 */ /* 0x004e220000101400 */
[----:B------:R-:W-:Y:S05]  /*db50*/  BRA `(.L_x_8373) ;  /* 0x0000000c00087947 */ /* 0x000fea0003800000 */
.L_x_8369:
        /* <DEDUP_REMOVED lines=8> */
.L_x_8377:
[----:B------:R-:W2:Y:S02]  /*dbe0*/  LDG.E.U16 R0, desc[UR36][R2.64] ;  /* 0x0000002402007981 */ /* 0x000ea4000c1e1500 */
[----:B--2---:R-:W-:Y:S01]  /*dbf0*/  HADD2.F32 R0, -RZ, R0.H0_H0 ;  /* 0x20000000ff007230 */ /* 0x004fe20000004100 */
[----:B------:R-:W-:Y:S06]  /*dc00*/  BRA `(.L_x_8373) ;  /* 0x0000000800dc7947 */ /* 0x000fec0003800000 */
.L_x_8376:
        /* <DEDUP_REMOVED lines=8> */
.L_x_8379:
[----:B------:R-:W2:Y:S02]  /*dc90*/  LDG.E.U16 R0, desc[UR36][R2.64] ;  /* 0x0000002402007981 */ /* 0x000ea4000c1e1500 */
[----:B--2---:R-:W-:Y:S01]  /*dca0*/  HADD2.F32 R0, -RZ, R0.H0_H0 ;  /* 0x20000000ff007230 */ /* 0x004fe20000004100 */
[----:B------:R-:W-:Y:S06]  /*dcb0*/  BRA `(.L_x_8373) ;  /* 0x0000000800b07947 */ /* 0x000fec0003800000 */
.L_x_8378:
        /* <DEDUP_REMOVED lines=11> */
.L_x_8368:
        /* <DEDUP_REMOVED lines=12> */
.L_x_8382:
        /* <DEDUP_REMOVED lines=11> */
.L_x_8381:
        /* <DEDUP_REMOVED lines=25> */
.L_x_8384:
        /* <DEDUP_REMOVED lines=12> */
.L_x_8383:
[----:B------:R-:W2:Y:S02]  /*e130*/  LDG.E.U16 R0, desc[UR36][R2.64] ;  /* 0x0000002402007981 */ /* 0x000ea4000c1e1500 */
[----:B--2---:R-:W-:Y:S01]  /*e140*/  SHF.L.U32 R0, R0, 0x10, RZ ;  /* 0x0000001000007819 */ /* 0x004fe200000006ff */
[----:B------:R-:W-:Y:S06]  /*e150*/  BRA `(.L_x_8373) ;  /* 0x0000000400887947 */ /* 0x000fec0003800000 */
.L_x_8380:
        /* <DEDUP_REMOVED lines=11> */
.L_x_8387:
        /* <DEDUP_REMOVED lines=20> */
.L_x_8389:
[----:B------:R-:W-:Y:S05]  /*e350*/  BSYNC.RECONVERGENT B0 ;  /* 0x0000000000007941 */ /* 0x000fea0003800200 */
.L_x_8388:
[----:B------:R-:W-:Y:S01]  /*e360*/  IMAD.SHL.U32 R0, R0, 0x100000, RZ ;  /* 0x0010000000007824 */ /* 0x000fe200078e00ff */
[----:B------:R-:W-:-:S04]  /*e370*/  LEA R2, R2, 0x3b800000, 0x17 ;  /* 0x3b80000002027811 */ /* 0x000fc800078eb8ff */
[----:B------:R-:W-:Y:S01]  /*e380*/  LOP3.LUT R0, R2, R0, R7, 0xfe, !PT ;  /* 0x0000000002007212 */ /* 0x000fe200078efe07 */
[----:B------:R-:W-:Y:S06]  /*e390*/  BRA `(.L_x_8373) ;  /* 0x0000000000f87947 */ /* 0x000fec0003800000 */
.L_x_8386:
        /* <DEDUP_REMOVED lines=20> */
.L_x_8391:
[----:B------:R-:W-:Y:S05]  /*e4e0*/  BSYNC.RECONVERGENT B0 ;  /* 0x0000000000007941 */ /* 0x000fea0003800200 */
.L_x_8390:
[----:B------:R-:W-:Y:S01]  /*e4f0*/  IMAD.SHL.U32 R0, R0, 0x200000, RZ ;  /* 0x0020000000007824 */ /* 0x000fe200078e00ff */
[----:B------:R-:W-:-:S04]  /*e500*/  LEA R2, R2, 0x37800000, 0x17 ;  /* 0x3780000002027811 */ /* 0x000fc800078eb8ff */
[----:B------:R-:W-:Y:S01]  /*e510*/  LOP3.LUT R0, R2, R0, R7, 0xfe, !PT ;  /* 0x0000000002007212 */ /* 0x000fe200078efe07 */
[----:B------:R-:W-:Y:S06]  /*e520*/  BRA `(.L_x_8373) ;  /* 0x0000000000947947 */ /* 0x000fec0003800000 */
.L_x_8385:
        /* <DEDUP_REMOVED lines=14> */
.L_x_8372:
        /* <DEDUP_REMOVED lines=16> */
.L_x_8394:
[----:B------:R-:W-:Y:S01]  /*e710*/  IMAD.MOV.U32 R0, RZ, RZ, RZ ;  /* 0x000000ffff007224 */ /* 0x000fe200078e00ff */
[----:B------:R-:W-:Y:S06]  /*e720*/  BRA `(.L_x_8373) ;  /* 0x0000000000147947 */ /* 0x000fec0003800000 */
.L_x_8393:
[----:B------:R-:W2:Y:S02]  /*e730*/  LDG.E.64 R2, desc[UR36][R2.64] ;  /* 0x0000002402027981 */ /* 0x000ea4000c1e1b00 */
[----:B--2---:R0:W1:Y:S02]  /*e740*/  I2F.U64 R0, R2 ;  /* 0x0000000200007312 */ /* 0x0040640000301000 */
[----:B01----:R-:W-:Y:S05]  /*e750*/  BRA `(.L_x_8373) ;  /* 0x0000000000087947 */ /* 0x003fea0003800000 */
.L_x_8392:
[----:B------:R-:W2:Y:S02]  /*e760*/  LDG.E R0, desc[UR36][R2.64] ;  /* 0x0000002402007981 */ /* 0x000ea4000c1e1900 */
[----:B--2---:R-:W-:-:S07]  /*e770*/  I2FP.F32.U32 R0, R0 ;  /* 0x0000000000007245 */ /* 0x004fce0000201000 */
.L_x_8373:
[----:B------:R-:W-:Y:S05]  /*e780*/  BSYNC.RECONVERGENT B6 ;  /* 0x0000000000067941 */ /* 0x000fea0003800200 */
.L_x_8367:
        /* <DEDUP_REMOVED lines=21> */
.L_x_8398:
[----:B------:R-:W0:Y:S02]  /*e8e0*/  F2I.S64.TRUNC R18, R18 ;  /* 0x0000001200127311 */ /* 0x000e24000020d900 */
[----:B0-----:R-:W-:-:S05]  /*e8f0*/  IMAD.MOV.U32 R5, RZ, RZ, R18 ;  /* 0x000000ffff057224 */ /* 0x001fca00078e0012 */
[----:B------:R1:W-:Y:S01]  /*e900*/  STG.E.U8 desc[UR36][R2.64], R5 ;  /* 0x0000000502007986 */ /* 0x0003e2000c101124 */
[----:B------:R-:W-:Y:S05]  /*e910*/  BRA `(.L_x_8400) ;  /* 0x0000000c00287947 */ /* 0x000fea0003800000 */
.L_x_8397:
        /* <DEDUP_REMOVED lines=9> */
.L_x_8402:
[----:B------:R-:W0:Y:S02]  /*e9b0*/  F2I.FTZ.TRUNC.NTZ R5, R18 ;  /* 0x0000001200057305 */ /* 0x000e24000021f100 */
[----:B0-----:R4:W-:Y:S01]  /*e9c0*/  STG.E desc[UR36][R2.64], R5 ;  /* 0x0000000502007986 */ /* 0x0019e2000c101924 */
[----:B------:R-:W-:Y:S05]  /*e9d0*/  BRA `(.L_x_8400) ;  /* 0x0000000800f87947 */ /* 0x000fea0003800000 */
.L_x_8401:
[----:B------:R-:W0:Y:S02]  /*e9e0*/  F2I.FTZ.TRUNC.NTZ R5, R18 ;  /* 0x0000001200057305 */ /* 0x000e24000021f100 */
[----:B0-----:R2:W-:Y:S01]  /*e9f0*/  STG.E.U16 desc[UR36][R2.64], R5 ;  /* 0x0000000502007986 */ /* 0x0015e2000c101524 */
[----:B------:R-:W-:Y:S05]  /*ea00*/  BRA `(.L_x_8400) ;  /* 0x0000000800ec7947 */ /* 0x000fea0003800000 */
.L_x_8396:
        /* <DEDUP_REMOVED lines=8> */
.L_x_8404:
[----:B------:R-:W-:-:S05]  /*ea90*/  F2FP.F16.F32.PACK_AB R18, RZ, R18 ;  /* 0x00000012ff12723e */ /* 0x000fca00000000ff */
[----:B------:R0:W-:Y:S01]  /*eaa0*/  STG.E.U16 desc[UR36][R2.64], R18 ;  /* 0x0000001202007986 */ /* 0x0001e2000c101524 */
[----:B------:R-:W-:Y:S05]  /*eab0*/  BRA `(.L_x_8400) ;  /* 0x0000000800c07947 */ /* 0x000fea0003800000 */
.L_x_8403:
        /* <DEDUP_REMOVED lines=9> */
.L_x_8406:
[----:B------:R-:W-:-:S04]  /*eb50*/  F2FP.F16.F32.PACK_AB R5, RZ, R18 ;  /* 0x00000012ff05723e */ /* 0x000fc800000000ff */
[----:B------:R-:W-:-:S05]  /*eb60*/  PRMT R5, R5, 0x5410, RZ ;  /* 0x0000541005057816 */ /* 0x000fca00000000ff */
[----:B------:R0:W-:Y:S01]  /*eb70*/  STG.E desc[UR36][R2.64], R5 ;  /* 0x0000000502007986 */ /* 0x0001e2000c101924 */
[----:B------:R-:W-:Y:S05]  /*eb80*/  BRA `(.L_x_8400) ;  /* 0x00000008008c7947 */ /* 0x000fea0003800000 */
.L_x_8405:
[----:B------:R-:W-:-:S06]  /*eb90*/  FMUL.FTZ R4, R18, 1 ;  /* 0x3f80000012047820 */ /* 0x000fcc0000410000 */
[----:B------:R-:W0:Y:S02]  /*eba0*/  F2F.F64.F32 R4, R4 ;  /* 0x0000000400047310 */ /* 0x000e240000201800 */
[----:B0-----:R0:W-:Y:S01]  /*ebb0*/  STG.E.64 desc[UR36][R2.64], R4 ;  /* 0x0000000402007986 */ /* 0x0011e2000c101b24 */
[----:B------:R-:W-:Y:S05]  /*ebc0*/  BRA `(.L_x_8400) ;  /* 0x00000008007c7947 */ /* 0x000fea0003800000 */
.L_x_8395:
        /* <DEDUP_REMOVED lines=13> */
.L_x_8410:
        /* <DEDUP_REMOVED lines=16> */
.L_x_8413:
[----:B------:R-:W-:-:S04]  /*eda0*/  SHF.R.U32.HI R18, RZ, 0x18, R18 ;  /* 0x00000018ff127819 */ /* 0x000fc80000011612 */
[----:B------:R-:W-:-:S04]  /*edb0*/  LOP3.LUT R5, R5, 0x80, R18, 0xf8, !PT ;  /* 0x0000008005057812 */ /* 0x000fc800078ef812 */
[----:B------:R-:W-:-:S07]  /*edc0*/  PRMT R0, R5, 0x7610, R0 ;  /* 0x0000761005007816 */ /* 0x000fce0000000000 */
.L_x_8412:
[----:B------:R-:W-:Y:S05]  /*edd0*/  BSYNC.RECONVERGENT B0 ;  /* 0x0000000000007941 */ /* 0x000fea0003800200 */
.L_x_8411:
[----:B------:R0:W-:Y:S01]  /*ede0*/  STG.E.U8 desc[UR36][R2.64], R0 ;  /* 0x0000000002007986 */ /* 0x0001e2000c101124 */
[----:B------:R-:W-:Y:S05]  /*edf0*/  BRA `(.L_x_8400) ;  /* 0x0000000400f07947 */ /* 0x000fea0003800000 */
.L_x_8409:
        /* <DEDUP_REMOVED lines=16> */
.L_x_8416:
[----:B------:R-:W-:-:S04]  /*ef00*/  SHF.R.U32.HI R18, RZ, 0x18, R18 ;  /* 0x00000018ff127819 */ /* 0x000fc80000011612 */
[----:B------:R-:W-:-:S04]  /*ef10*/  LOP3.LUT R5, R5, 0x80, R18, 0xf8, !PT ;  /* 0x0000008005057812 */ /* 0x000fc800078ef812 */
[----:B------:R-:W-:-:S07]  /*ef20*/  PRMT R0, R5, 0x7610, R0 ;  /* 0x0000761005007816 */ /* 0x000fce0000000000 */
.L_x_8415:
[----:B------:R-:W-:Y:S05]  /*ef30*/  BSYNC.RECONVERGENT B0 ;  /* 0x0000000000007941 */ /* 0x000fea0003800200 */
.L_x_8414:
[----:B------:R0:W-:Y:S01]  /*ef40*/  STG.E.U8 desc[UR36][R2.64], R0 ;  /* 0x0000000002007986 */ /* 0x0001e2000c101124 */
[----:B------:R-:W-:Y:S05]  /*ef50*/  BRA `(.L_x_8400) ;  /* 0x0000000400987947 */ /* 0x000fea0003800000 */
.L_x_8408:
        /* <DEDUP_REMOVED lines=21> */
.L_x_8418:
[----:B------:R-:W0:Y:S02]  /*f0b0*/  F2I.U64.TRUNC R18, R18 ;  /* 0x0000001200127311 */ /* 0x000e24000020d800 */
[----:B0-----:R0:W-:Y:S01]  /*f0c0*/  STG.E.64 desc[UR36][R2.64], R18 ;  /* 0x0000001202007986 */ /* 0x0011e2000c101b24 */
[----:B------:R-:W-:Y:S05]  /*f0d0*/  BRA `(.L_x_8400) ;  /* 0x0000000400387947 */ /* 0x000fea0003800000 */
.L_x_8417:
[----:B------:R-:W0:Y:S02]  /*f0e0*/  F2I.FTZ.U32.TRUNC.NTZ R5, R18 ;  /* 0x0000001200057305 */ /* 0x000e24000021f000 */
[----:B0-----:R0:W-:Y:S01]  /*f0f0*/  STG.E desc[UR36][R2.64], R5 ;  /* 0x0000000502007986 */ /* 0x0011e2000c101924 */
[----:B------:R-:W-:Y:S05]  /*f100*/  BRA `(.L_x_8400) ;  /* 0x00000004002c7947 */ /* 0x000fea0003800000 */
.L_x_8407:
        /* <DEDUP_REMOVED lines=10> */
.L_x_8420:
[----:B------:R-:W-:Y:S01]  /*f1b0*/  FMUL.FTZ R4, R18, 1 ;  /* 0x3f80000012047820 */ /* 0x000fe20000410000 */
[----:B------:R-:W-:-:S05]  /*f1c0*/  CS2R R6, SRZ ;  /* 0x0000000000067805 */ /* 0x000fca000001ff00 */
[----:B------:R-:W0:Y:S02]  /*f1d0*/  F2F.F64.F32 R4, R4 ;  /* 0x0000000400047310 */ /* 0x000e240000201800 */
[----:B0-----:R0:W-:Y:S01]  /*f1e0*/  STG.E.128 desc[UR36][R2.64], R4 ;  /* 0x0000000402007986 */ /* 0x0011e2000c101d24 */
[----:B------:R-:W-:Y:S05]  /*f1f0*/  BRA `(.L_x_8400) ;  /* 0x0000000000f07947 */ /* 0x000fea0003800000 */
.L_x_8419:
[----:B------:R-:W-:-:S09]  /*f200*/  UISETP.NE.AND UP0, UPT, UR8, 0xf, UPT ;  /* 0x0000000f0800788c */ /* 0x000fd2000bf05270 */
[----:B------:R-:W-:Y:S05]  /*f210*/  BRA.U !UP0, `(.L_x_8421) ;  /* 0x0000000108e07547 */ /* 0x000fea000b800000 */
[----:B------:R-:W-:-:S09]  /*f220*/  UISETP.NE.AND UP0, UPT, UR8, 0x17, UPT ;  /* 0x000000170800788c */ /* 0x000fd2000bf05270 */
[----:B------:R-:W-:Y:S05]  /*f230*/  BRA.U !UP0, `(.L_x_8422) ;  /* 0x00000001088c7547 */ /* 0x000fea000b800000 */
[----:B------:R-:W-:-:S09]  /*f240*/  UISETP.NE.AND UP0, UPT, UR8, 0x18, UPT ;  /* 0x000000180800788c */ /* 0x000fd2000bf05270 */
[----:B------:R-:W-:Y:S05]  /*f250*/  BRA.U !UP0, `(.L_x_8423) ;  /* 0x0000000108447547 */ /* 0x000fea000b800000 */
.L_x_8399:
        /* <DEDUP_REMOVED lines=16> */
.L_x_8424:
[----:B------:R-:W-:Y:S05]  /*f360*/  BRA `(.L_x_8400) ;  /* 0x0000000000947947 */ /* 0x000fea0003800000 */
.L_x_8423:
        /* <DEDUP_REMOVED lines=12> */
.L_x_8426:
[----:B------:R-:W-:Y:S05]  /*f430*/  BSYNC.RECONVERGENT B0 ;  /* 0x0000000000007941 */ /* 0x000fea0003800200 */
.L_x_8425:
[----:B------:R-:W-:-:S05]  /*f440*/  LOP3.LUT R5, R0, 0x80, R7, 0xf8, !PT ;  /* 0x0000008000057812 */ /* 0x000fca00078ef807 */
[----:B------:R0:W-:Y:S01]  /*f450*/  STG.E.U8 desc[UR36][R2.64], R5 ;  /* 0x0000000502007986 */ /* 0x0001e2000c101124 */
[----:B------:R-:W-:Y:S05]  /*f460*/  BRA `(.L_x_8400) ;  /* 0x0000000000547947 */ /* 0x000fea0003800000 */
.L_x_8422:
        /* <DEDUP_REMOVED lines=11> */
.L_x_8428:
[----:B------:R-:W-:Y:S01]  /*f520*/  IMAD.MOV.U32 R0, RZ, RZ, 0x7f ;  /* 0x0000007fff007424 */ /* 0x000fe200078e00ff */
[----:B------:R-:W-:-:S04]  /*f530*/  ISETP.GT.U32.AND P0, PT, R4, 0x7f800000, PT ;  /* 0x7f8000000400780c */ /* 0x000fc80003f04070 */
[----:B------:R-:W-:-:S09]  /*f540*/  SEL R0, R0, 0x7c, P0 ;  /* 0x0000007c00007807 */ /* 0x000fd20000000000 */
.L_x_8429:
[----:B------:R-:W-:Y:S05]  /*f550*/  BSYNC.RECONVERGENT B0 ;  /* 0x0000000000007941 */ /* 0x000fea0003800200 */
.L_x_8427:
[----:B------:R-:W-:-:S04]  /*f560*/  SHF.R.U32.HI R5, RZ, 0x18, R18 ;  /* 0x00000018ff057819 */ /* 0x000fc80000011612 */
[----:B------:R-:W-:-:S05]  /*f570*/  LOP3.LUT R5, R0, 0x80, R5, 0xf8, !PT ;  /* 0x0000008000057812 */ /* 0x000fca00078ef805 */
[----:B------:R0:W-:Y:S01]  /*f580*/  STG.E.U8 desc[UR36][R2.64], R5 ;  /* 0x0000000502007986 */ /* 0x0001e2000c101124 */
[----:B------:R-:W-:Y:S05]  /*f590*/  BRA `(.L_x_8400) ;  /* 0x0000000000087947 */ /* 0x000fea0003800000 */
.L_x_8421:
[----:B------:R-:W-:-:S05]  /*f5a0*/  F2FP.BF16.F32.PACK_AB R18, RZ, R18 ;  /* 0x00000012ff12723e */ /* 0x000fca00000010ff */
[----:B------:R0:W-:Y:S02]  /*f5b0*/  STG.E.U16 desc[UR36][R2.64], R18 ;  /* 0x0000001202007986 */ /* 0x0001e4000c101524 */
.L_x_8400:
[----:B------:R-:W-:-:S07]  /*f5c0*/  VIADD R17, R17, 0x80 ;  /* 0x0000008011117836 */ /* 0x000fce0000000000 */
.L_x_8309:
[----:B------:R-:W-:Y:S05]  /*f5d0*/  BSYNC.RECONVERGENT B7 ;  /* 0x0000000000077941 */ /* 0x000fea0003800200 */
.L_x_8308:
[----:B------:R-:W5:Y:S02]  /*f5e0*/  LDCU UR4, c[0x0][0x380] ;  /* 0x00007000ff0477ac */ /* 0x000f640008000800 */
[----:B-----5:R-:W-:-:S13]  /*f5f0*/  ISETP.GE.AND P0, PT, R17, UR4, PT ;  /* 0x0000000411007c0c */ /* 0x020fda000bf06270 */
[----:B------:R-:W-:Y:S05]  /*f600*/  @P0 EXIT ;  /* 0x000000000000094d */ /* 0x000fea0003800000 */
[----:B------:R-:W5:Y:S01]  /*f610*/  LDCU UR4, c[0x0][0x388] ;  /* 0x00007100ff0477ac */ /* 0x000f620008000800 */
[----:B01-3--:R-:W-:Y:S02]  /*f620*/  HFMA2 R18, -RZ, RZ, 0, 0 ;  /* 0x00000000ff127431 */ /* 0x00bfe400000001ff */
[----:B------:R-:W-:Y:S01]  /*f630*/  IMAD.MOV.U32 R22, RZ, RZ, RZ ;  /* 0x000000ffff167224 */ /* 0x000fe200078e00ff */
[----:B------:R-:W-:Y:S01]  /*f640*/  MOV R16, RZ ;  /* 0x000000ff00107202 */ /* 0x000fe20000000f00 */
[----:B--2---:R-:W-:Y:S01]  /*f650*/  IMAD.MOV.U32 R0, RZ, RZ, RZ ;  /* 0x000000ffff007224 */ /* 0x004fe200078e00ff */
[----:B-----5:R-:W-:-:S09]  /*f660*/  UISETP.NE.AND UP0, UPT, UR4, URZ, UPT ;  /* 0x000000ff0400728c */ /* 0x020fd2000bf05270 */
[----:B------:R-:W-:Y:S05]  /*f670*/  BRA.U !UP0, `(.L_x_8430) ;  /* 0x0000001508d47547 */ /* 0x000fea000b800000 */
[----:B------:R-:W4:Y:S01]  /*f680*/  LDCU.64 UR4, c[0x0][0x390] ;  /* 0x00007200ff0477ac */ /* 0x000f220008000a00 */
[----:B------:R-:W-:Y:S01]  /*f690*/  IMAD.MOV.U32 R16, RZ, RZ, RZ ;  /* 0x000000ffff107224 */ /* 0x000fe200078e00ff */
[----:B------:R-:W0:Y:S01]  /*f6a0*/  LDCU UR6, c[0x0][0x38c] ;  /* 0x00007180ff0677ac */ /* 0x000e220008000800 */
[----:B------:R-:W1:Y:S01]  /*f6b0*/  LDCU.64 UR8, c[0x0][0x4b8] ;  /* 0x00009700ff0877ac */ /* 0x000e620008000a00 */
[----:B------:R-:W2:Y:S01]  /*f6c0*/  LDCU.64 UR10, c[0x0][0x4c0] ;  /* 0x00009800ff0a77ac */ /* 0x000ea20008000a00 */
[----:B------:R-:W-:Y:S01]  /*f6d0*/  UISETP.NE.AND UP0, UPT, UR44, URZ, UPT ;  /* 0x000000ff2c00728c */ /* 0x000fe2000bf05270 */
[----:B----4-:R-:W-:-:S05]  /*f6e0*/  IMAD.HI.U32 R2, R17, UR4, R16 ;  /* 0x0000000411027c27 */ /* 0x010fca000f8e0010 */
[----:B------:R-:W-:-:S05]  /*f6f0*/  SHF.R.U32.HI R3, RZ, UR5, R2 ;  /* 0x00000005ff037c19 */ /* 0x000fca0008011602 */
[----:B------:R-:W-:-:S04]  /*f700*/  IMAD.MOV R0, RZ, RZ, -R3 ;  /* 0x000000ffff007224 */ /* 0x000fc800078e0a03 */
[----:B0-----:R-:W-:-:S04]  /*f710*/  IMAD R17, R0, UR6, R17 ;  /* 0x0000000600117c24 */ /* 0x001fc8000f8e0211 */
[C---:B-1----:R-:W-:Y:S02]  /*f720*/  IMAD R16, R17.reuse, UR8, RZ ;  /* 0x0000000811107c24 */ /* 0x042fe4000f8e02ff */
[C---:B------:R-:W-:Y:S02]  /*f730*/  IMAD R0, R17.reuse, UR9, RZ ;  /* 0x0000000911007c24 */ /* 0x040fe4000f8e02ff */
[C---:B--2---:R-:W-:Y:S02]  /*f740*/  IMAD R22, R17.reuse, UR10, RZ ;  /* 0x0000000a11167c24 */ /* 0x044fe4000f8e02ff */
        /* <DEDUP_REMOVED lines=360> */
.L_x_8430:
[----:B------:R-:W4:Y:S01]  /*10dd0*/  LDCU.64 UR8, c[0x0][0x650] ;  /* 0x0000ca00ff0877ac */ /* 0x000f220008000a00 */
[----:B------:R-:W-:Y:S01]  /*10de0*/  BSSY.RECONVERGENT B6, `(.L_x_8431) ;  /* 0x00000e8000067945 */ /* 0x000fe20003800200 */
[----:B------:R-:W0:Y:S01]  /*10df0*/  LDCU.64 UR6, c[0x0][0x648] ;  /* 0x0000c900ff0677ac */ /* 0x000e220008000a00 */
[----:B------:R-:W-:-:S04]  /*10e00*/  UPRMT UR4, UR39, 0x7771, URZ ;  /* 0x0000777127047896 */ /* 0x000fc800080000ff */
[----:B------:R-:W-:Y:S01]  /*10e10*/  UISETP.GT.AND UP0, UPT, UR4, 0x9, UPT ;  /* 0x000000090400788c */ /* 0x000fe2000bf04270 */
[----:B----4-:R-:W-:Y:S02]  /*10e20*/  IADD3 R2, P1, PT, R0, UR8, RZ ;  /* 0x0000000800027c10 */ /* 0x010fe4000ff3e0ff */
[----:B0-----:R-:W-:-:S03]  /*10e30*/  IADD3 R16, P0, PT, R16, UR6, RZ ;  /* 0x0000000610107c10 */ /* 0x001fc6000ff1e0ff */
        /* <DEDUP_REMOVED lines=14> */
.L_x_8435:
[----:B------:R-:W2:Y:S02]  /*10f20*/  LDG.E.U8 R2, desc[UR36][R2.64] ;  /* 0x0000002402027981 */ /* 0x000ea4000c1e1100 */
[----:B--2---:R-:W-:Y:S01]  /*10f30*/  I2FP.F32.U32 R19, R2 ;  /* 0x0000000200137245 */ /* 0x004fe20000201000 */
[----:B------:R-:W-:Y:S06]  /*10f40*/  BRA `(.L_x_8437) ;  /* 0x0000000c00447947 */ /* 0x000fec0003800000 */
.L_x_8434:
        /* <DEDUP_REMOVED lines=9> */
.L_x_8439:
[----:B------:R-:W2:Y:S02]  /*10fe0*/  LDG.E R2, desc[UR36][R2.64] ;  /* 0x0000002402027981 */ /* 0x000ea4000c1e1900 */
[----:B--2---:R-:W-:Y:S01]  /*10ff0*/  I2FP.F32.S32 R19, R2 ;  /* 0x0000000200137245 */ /* 0x004fe20000201400 */
[----:B------:R-:W-:Y:S06]  /*11000*/  BRA `(.L_x_8437) ;  /* 0x0000000c00147947 */ /* 0x000fec0003800000 */
.L_x_8438:
[----:B------:R-:W2:Y:S02]  /*11010*/  LDG.E.U16 R2, desc[UR36][R2.64] ;  /* 0x0000002402027981 */ /* 0x000ea4000c1e1500 */
[----:B--2---:R0:W1:Y:S01]  /*11020*/  I2F.S16 R19, R2 ;  /* 0x0000000200137306 */ /* 0x0040620000101400 */
[----:B------:R-:W-:Y:S05]  /*11030*/  BRA `(.L_x_8437) ;  /* 0x0000000c00087947 */ /* 0x000fea0003800000 */
.L_x_8433:
        /* <DEDUP_REMOVED lines=8> */
.L_x_8441:
[----:B------:R-:W2:Y:S02]  /*110c0*/  LDG.E.U16 R2, desc[UR36][R2.64] ;  /* 0x0000002402027981 */ /* 0x000ea4000c1e1500 */
[----:B--2---:R-:W-:Y:S01]  /*110d0*/  HADD2.F32 R19, -RZ, R2.H0_H0 ;  /* 0x20000002ff137230 */ /* 0x004fe20000004100 */
[----:B------:R-:W-:Y:S06]  /*110e0*/  BRA `(.L_x_8437) ;  /* 0x0000000800dc7947 */ /* 0x000fec0003800000 */
.L_x_8440:
        /* <DEDUP_REMOVED lines=8> */
.L_x_8443:
[----:B------:R-:W2:Y:S02]  /*11170*/  LDG.E.U16 R2, desc[UR36][R2.64] ;  /* 0x0000002402027981 */ /* 0x000ea4000c1e1500 */
[----:B--2---:R-:W-:Y:S01]  /*11180*/  HADD2.F32 R19, -RZ, R2.H0_H0 ;  /* 0x20000002ff137230 */ /* 0x004fe20000004100 */
[----:B------:R-:W-:Y:S06]  /*11190*/  BRA `(.L_x_8437) ;  /* 0x0000000800b07947 */ /* 0x000fec0003800000 */
.L_x_8442:
        /* <DEDUP_REMOVED lines=11> */
.L_x_8432:
        /* <DEDUP_REMOVED lines=12> */
.L_x_8446:
        /* <DEDUP_REMOVED lines=11> */
.L_x_8445:
        /* <DEDUP_REMOVED lines=25> */
.L_x_8448:
[----:B------:R-:W2:Y:S02]  /*11550*/  LDG.E.U8 R2, desc[UR36][R2.64] ;  /* 0x0000002402027981 */ /* 0x000ea4000c1e1100 */
[C---:B--2---:R-:W-:Y:S01]  /*11560*/  SHF.L.U32 R0, R2.reuse, 0x19, RZ ;  /* 0x0000001902007819 */ /* 0x044fe200000006ff */
[----:B------:R-:W-:-:S03]  /*11570*/  IMAD.SHL.U32 R5, R2, 0x100, RZ ;  /* 0x0000010002057824 */ /* 0x000fc600078e00ff */
[----:B------:R-:W-:Y:S02]  /*11580*/  ISETP.GE.U32.AND P0, PT, R0, 0x8000000, PT ;  /* 0x080000000000780c */ /* 0x000fe40003f06070 */
[----:B------:R-:W-:-:S11]  /*11590*/  PRMT R19, R5, 0x9910, RZ ;  /* 0x0000991005137816 */ /* 0x000fd600000000ff */
[----:B------:R-:W-:Y:S02]  /*115a0*/  @!P0 LOP3.LUT R4, R5, 0x7f00, RZ, 0xc0, !PT ;  /* 0x00007f0005048812 */ /* 0x000fe400078ec0ff */
[----:B------:R-:W-:Y:S02]  /*115b0*/  @P0 LEA.HI R0, R0, 0x70000000, RZ, 0x1c ;  /* 0x7000000000000811 */ /* 0x000fe400078fe0ff */
[----:B------:R-:W-:-:S03]  /*115c0*/  @!P0 LOP3.LUT R4, R4, 0x3f000000, RZ, 0xfc, !PT ;  /* 0x3f00000004048812 */ /* 0x000fc600078efcff */
[----:B------:R-:W-:Y:S02]  /*115d0*/  @P0 FMUL.FTZ R0, R0, 1.9259299443872358531e-34 ;  /* 0x0780000000000820 */ /* 0x000fe40000410000 */
[----:B------:R-:W-:-:S05]  /*115e0*/  @!P0 FADD.FTZ R0, R4, -0.5 ;  /* 0xbf00000004008421 */ /* 0x000fca0000010000 */
[----:B------:R-:W-:Y:S01]  /*115f0*/  LOP3.LUT R19, R0, 0x80000000, R19, 0xf8, !PT ;  /* 0x8000000000137812 */ /* 0x000fe200078ef813 */
[----:B------:R-:W-:Y:S06]  /*11600*/  BRA `(.L_x_8437) ;  /* 0x0000000400947947 */ /* 0x000fec0003800000 */
.L_x_8447:
[----:B------:R-:W2:Y:S02]  /*11610*/  LDG.E.U16 R2, desc[UR36][R2.64] ;  /* 0x0000002402027981 */ /* 0x000ea4000c1e1500 */
[----:B--2---:R-:W-:Y:S01]  /*11620*/  IMAD.U32 R19, R2, 0x10000, RZ ;  /* 0x0001000002137824 */ /* 0x004fe200078e00ff */
[----:B------:R-:W-:Y:S06]  /*11630*/  BRA `(.L_x_8437) ;  /* 0x0000000400887947 */ /* 0x000fec0003800000 */
.L_x_8444:
        /* <DEDUP_REMOVED lines=11> */
.L_x_8451:
        /* <DEDUP_REMOVED lines=20> */
.L_x_8453:
[----:B------:R-:W-:Y:S05]  /*11830*/  BSYNC.RECONVERGENT B0 ;  /* 0x0000000000007941 */ /* 0x000fea0003800200 */
.L_x_8452:
[----:B------:R-:W-:Y:S01]  /*11840*/  IMAD.SHL.U32 R0, R0, 0x100000, RZ ;  /* 0x0010000000007824 */ /* 0x000fe200078e00ff */
[----:B------:R-:W-:-:S04]  /*11850*/  LEA R2, R2, 0x3b800000, 0x17 ;  /* 0x3b80000002027811 */ /* 0x000fc800078eb8ff */
[----:B------:R-:W-:Y:S01]  /*11860*/  LOP3.LUT R19, R2, R0, R19, 0xfe, !PT ;  /* 0x0000000002137212 */ /* 0x000fe200078efe13 */
[----:B------:R-:W-:Y:S06]  /*11870*/  BRA `(.L_x_8437) ;  /* 0x0000000000f87947 */ /* 0x000fec0003800000 */
.L_x_8450:
        /* <DEDUP_REMOVED lines=20> */
.L_x_8455:
[----:B------:R-:W-:Y:S05]  /*119c0*/  BSYNC.RECONVERGENT B0 ;  /* 0x0000000000007941 */ /* 0x000fea0003800200 */
.L_x_8454:
[----:B------:R-:W-:Y:S02]  /*119d0*/  SHF.L.U32 R0, R0, 0x15, RZ ;  /* 0x0000001500007819 */ /* 0x000fe400000006ff */
[----:B------:R-:W-:-:S04]  /*119e0*/  LEA R2, R2, 0x37800000, 0x17 ;  /* 0x3780000002027811 */ /* 0x000fc800078eb8ff */
[----:B------:R-:W-:Y:S01]  /*119f0*/  LOP3.LUT R19, R2, R0, R19, 0xfe, !PT ;  /* 0x0000000002137212 */ /* 0x000fe200078efe13 */
[----:B------:R-:W-:Y:S06]  /*11a00*/  BRA `(.L_x_8437) ;  /* 0x0000000000947947 */ /* 0x000fec0003800000 */
.L_x_8449:
        /* <DEDUP_REMOVED lines=14> */
.L_x_8436:
        /* <DEDUP_REMOVED lines=16> */
.L_x_8458:
[----:B------:R-:W-:Y:S01]  /*11bf0*/  IMAD.MOV.U32 R19, RZ, RZ, RZ ;  /* 0x000000ffff137224 */ /* 0x000fe200078e00ff */
[----:B------:R-:W-:Y:S06]  /*11c00*/  BRA `(.L_x_8437) ;  /* 0x0000000000147947 */ /* 0x000fec0003800000 */
.L_x_8457:
[----:B------:R-:W2:Y:S02]  /*11c10*/  LDG.E.64 R2, desc[UR36][R2.64] ;  /* 0x0000002402027981 */ /* 0x000ea4000c1e1b00 */
[----:B--2---:R0:W1:Y:S02]  /*11c20*/  I2F.U64 R19, R2 ;  /* 0x0000000200137312 */ /* 0x0040640000301000 */
[----:B01----:R-:W-:Y:S05]  /*11c30*/  BRA `(.L_x_8437) ;  /* 0x0000000000087947 */ /* 0x003fea0003800000 */
.L_x_8456:
[----:B------:R-:W2:Y:S02]  /*11c40*/  LDG.E R2, desc[UR36][R2.64] ;  /* 0x0000002402027981 */ /* 0x000ea4000c1e1900 */
[----:B--2---:R-:W-:-:S07]  /*11c50*/  I2FP.F32.U32 R19, R2 ;  /* 0x0000000200137245 */ /* 0x004fce0000201000 */
.L_x_8437:
[----:B------:R-:W-:Y:S05]  /*11c60*/  BSYNC.RECONVERGENT B6 ;  /* 0x0000000000067941 */ /* 0x000fea0003800200 */
.L_x_8431:
        /* <DEDUP_REMOVED lines=18> */
.L_x_8463:
[----:B------:R-:W2:Y:S02]  /*11d90*/  LDG.E.U8 R2, desc[UR36][R2.64] ;  /* 0x0000002402027981 */ /* 0x000ea4000c1e1100 */
[----:B--2---:R-:W-:Y:S01]  /*11da0*/  I2FP.F32.U32 R22, R2 ;  /* 0x0000000200167245 */ /* 0x004fe20000201000 */
[----:B------:R-:W-:Y:S06]  /*11db0*/  BRA `(.L_x_8465) ;  /* 0x0000000c00447947 */ /* 0x000fec0003800000 */
.L_x_8462:
        /* <DEDUP_REMOVED lines=9> */
.L_x_8467:
[----:B------:R-:W2:Y:S02]  /*11e50*/  LDG.E R2, desc[UR36][R2.64] ;  /* 0x0000002402027981 */ /* 0x000ea4000c1e1900 */
[----:B--2---:R-:W-:Y:S01]  /*11e60*/  I2FP.F32.S32 R22, R2 ;  /* 0x0000000200167245 */ /* 0x004fe20000201400 */
[----:B------:R-:W-:Y:S06]  /*11e70*/  BRA `(.L_x_8465) ;  /* 0x0000000c00147947 */ /* 0x000fec0003800000 */
.L_x_8466:
[----:B------:R-:W2:Y:S02]  /*11e80*/  LDG.E.U16 R2, desc[UR36][R2.64] ;  /* 0x0000002402027981 */ /* 0x000ea4000c1e1500 */
[----:B--2---:R4:W0:Y:S01]  /*11e90*/  I2F.S16 R22, R2 ;  /* 0x0000000200167306 */ /* 0x0048220000101400 */
[----:B------:R-:W-:Y:S05]  /*11ea0*/  BRA `(.L_x_8465) ;  /* 0x0000000c00087947 */ /* 0x000fea0003800000 */
.L_x_8461:
        /* <DEDUP_REMOVED lines=8> */
.L_x_8469:
[----:B------:R-:W2:Y:S02]  /*11f30*/  LDG.E.U16 R2, desc[UR36][R2.64] ;  /* 0x0000002402027981 */ /* 0x000ea4000c1e1500 */
[----:B--2---:R-:W-:Y:S01]  /*11f40*/  HADD2.F32 R22, -RZ, R2.H0_H0 ;  /* 0x20000002ff167230 */ /* 0x004fe20000004100 */
[----:B------:R-:W-:Y:S06]  /*11f50*/  BRA `(.L_x_8465) ;  /* 0x0000000800dc7947 */ /* 0x000fec0003800000 */
.L_x_8468:
        /* <DEDUP_REMOVED lines=8> */
.L_x_8471:
[----:B------:R-:W2:Y:S02]  /*11fe0*/  LDG.E.U16 R2, desc[UR36][R2.64] ;  /* 0x0000002402027981 */ /* 0x000ea4000c1e1500 */
[----:B--2---:R-:W-:Y:S01]  /*11ff0*/  HADD2.F32 R22, -RZ, R2.H0_H0 ;  /* 0x20000002ff167230 */ /* 0x004fe20000004100 */
[----:B------:R-:W-:Y:S06]  /*12000*/  BRA `(.L_x_8465) ;  /* 0x0000000800b07947 */ /* 0x000fec0003800000 */
.L_x_8470:
        /* <DEDUP_REMOVED lines=11> */
.L_x_8460:
        /* <DEDUP_REMOVED lines=12> */
.L_x_8474:
        /* <DEDUP_REMOVED lines=11> */
.L_x_8473:
        /* <DEDUP_REMOVED lines=25> */
.L_x_8476:
        /* <DEDUP_REMOVED lines=12> */
.L_x_8475:
[----:B------:R-:W2:Y:S02]  /*12480*/  LDG.E.U16 R2, desc[UR36][R2.64] ;  /* 0x0000002402027981 */ /* 0x000ea4000c1e1500 */
[----:B--2---:R-:W-:Y:S01]  /*12490*/  SHF.L.U32 R22, R2, 0x10, RZ ;  /* 0x0000001002167819 */ /* 0x004fe200000006ff */
[----:B------:R-:W-:Y:S06]  /*124a0*/  BRA `(.L_x_8465) ;  /* 0x0000000400887947 */ /* 0x000fec0003800000 */
.L_x_8472:
        /* <DEDUP_REMOVED lines=11> */
.L_x_8479:
        /* <DEDUP_REMOVED lines=20> */
.L_x_8481:
[----:B------:R-:W-:Y:S05]  /*126a0*/  BSYNC.RECONVERGENT B0 ;  /* 0x0000000000007941 */ /* 0x000fea0003800200 */
.L_x_8480:
[----:B------:R-:W-:Y:S01]  /*126b0*/  IMAD.SHL.U32 R0, R0, 0x100000, RZ ;  /* 0x0010000000007824 */ /* 0x000fe200078e00ff */
[----:B------:R-:W-:-:S04]  /*126c0*/  LEA R2, R2, 0x3b800000, 0x17 ;  /* 0x3b80000002027811 */ /* 0x000fc800078eb8ff */
[----:B------:R-:W-:Y:S01]  /*126d0*/  LOP3.LUT R22, R2, R0, R7, 0xfe, !PT ;  /* 0x0000000002167212 */ /* 0x000fe200078efe07 */
[----:B------:R-:W-:Y:S06]  /*126e0*/  BRA `(.L_x_8465) ;  /* 0x0000000000f87947 */ /* 0x000fec0003800000 */
.L_x_8478:
        /* <DEDUP_REMOVED lines=20> */
.L_x_8483:
[----:B------:R-:W-:Y:S05]  /*12830*/  BSYNC.RECONVERGENT B0 ;  /* 0x0000000000007941 */ /* 0x000fea0003800200 */
.L_x_8482:
[----:B------:R-:W-:Y:S01]  /*12840*/  IMAD.SHL.U32 R0, R0, 0x200000, RZ ;  /* 0x0020000000007824 */ /* 0x000fe200078e00ff */
[----:B------:R-:W-:-:S04]  /*12850*/  LEA R2, R2, 0x37800000, 0x17 ;  /* 0x3780000002027811 */ /* 0x000fc800078eb8ff */
[----:B------:R-:W-:Y:S01]  /*12860*/  LOP3.LUT R22, R2, R0, R7, 0xfe, !PT ;  /* 0x0000000002167212 */ /* 0x000fe200078efe07 */
[----:B------:R-:W-:Y:S06]  /*12870*/  BRA `(.L_x_8465) ;  /* 0x0000000000947947 */ /* 0x000fec0003800000 */
.L_x_8477:
        /* <DEDUP_REMOVED lines=14> */
.L_x_8464:
        /* <DEDUP_REMOVED lines=10> */
[----:B--2---:R-:W-:-:S02]  /*12a00*/  IMAD.U32 R6, RZ, RZ, UR6 ;  /* 0x00000006ff067e24 */ /* 0x004fc4000f8e00ff */
[----:B------:R-:W-:Y:S01]  /*12a10*/  IMAD.U32 R7, RZ, RZ, UR7 ;  /* 0x00000007ff077e24 */ /* 0x000fe2000f8e00ff */
[----:B-1----:R-:W-:Y:S01]  /*12a20*/  MOV R10, UR8 ;  /* 0x00000008000a7c02 */ /* 0x002fe20008000f00 */
[----:B------:R-:W-:-:S07]  /*12a30*/  IMAD.U32 R11, RZ, RZ, UR9 ;  /* 0x00000009ff0b7e24 */ /* 0x000fce000f8e00ff */
[----:B------:R-:W-:-:S07]  /*12a40*/  LEPC R20, `(.L_x_8486) ;  /* 0x000000001014794e */ /* 0x000fce0000000000 */
[----:B---345:R-:W-:Y:S05]  /*12a50*/  CALL.ABS.NOINC R2 ;  /* 0x0000000002007343 */ /* 0x038fea0003c00000 */
.L_x_8486:
[----:B------:R-:W-:Y:S01]  /*12a60*/  IMAD.MOV.U32 R22, RZ, RZ, RZ ;  /* 0x000000ffff167224 */ /* 0x000fe200078e00ff */
[----:B------:R-:W-:Y:S06]  /*12a70*/  BRA `(.L_x_8465) ;  /* 0x0000000000147947 */ /* 0x000fec0003800000 */
.L_x_8485:
[----:B------:R-:W2:Y:S02]  /*12a80*/  LDG.E.64 R22, desc[UR36][R2.64] ;  /* 0x0000002402167981 */ /* 0x000ea4000c1e1b00 */
[----:B--2---:R0:W2:Y:S02]  /*12a90*/  I2F.U64 R22, R22 ;  /* 0x0000001600167312 */ /* 0x0040a40000301000 */
[----:B0-2---:R-:W-:Y:S05]  /*12aa0*/  BRA `(.L_x_8465) ;  /* 0x0000000000087947 */ /* 0x005fea0003800000 */
.L_x_8484:
[----:B------:R-:W2:Y:S02]  /*12ab0*/  LDG.E R2, desc[UR36][R2.64] ;  /* 0x0000002402027981 */ /* 0x000ea4000c1e1900 */
[----:B--2---:R-:W-:-:S07]  /*12ac0*/  I2FP.F32.U32 R22, R2 ;  /* 0x0000000200167245 */ /* 0x004fce0000201000 */
.L_x_8465:
[----:B------:R-:W-:Y:S05]  /*12ad0*/  BSYNC.RECONVERGENT B6 ;  /* 0x0000000000067941 */ /* 0x000fea0003800200 */
.L_x_8459:
[----:B------:R-:W0:Y:S01]  /*12ae0*/  LDCU.64 UR6, c[0x0][0x660] ;  /* 0x0000cc00ff0677ac */ /* 0x000e220008000a00 */
[----:B------:R-:W-:Y:S01]  /*12af0*/  BSSY.RECONVERGENT B6, `(.L_x_8487) ;  /* 0x00000e5000067945 */ /* 0x000fe20003800200 */
[----:B------:R-:W-:-:S04]  /*12b00*/  UPRMT UR4, UR39, 0x7773, URZ ;  /* 0x0000777327047896 */ /* 0x000fc800080000ff */
[----:B------:R-:W-:Y:S01]  /*12b10*/  UISETP.GT.AND UP0, UPT, UR4, 0x9, UPT ;  /* 0x000000090400788c */ /* 0x000fe2000bf04270 */
[----:B0-2-4-:R-:W-:-:S04]  /*12b20*/  IADD3 R2, P0, PT, R18, UR6, RZ ;  /* 0x0000000612027c10 */ /* 0x015fc8000ff1e0ff */
        /* <DEDUP_REMOVED lines=13> */
.L_x_8491:
[----:B------:R-:W2:Y:S02]  /*12c00*/  LDG.E.U8 R0, desc[UR36][R2.64] ;  /* 0x0000002402007981 */ /* 0x000ea4000c1e1100 */
[----:B--2---:R-:W-:Y:S01]  /*12c10*/  I2FP.F32.U32 R0, R0 ;  /* 0x0000000000007245 */ /* 0x004fe20000201000 */
[----:B------:R-:W-:Y:S06]  /*12c20*/  BRA `(.L_x_8493) ;  /* 0x0000000c00447947 */ /* 0x000fec0003800000 */
.L_x_8490:
        /* <DEDUP_REMOVED lines=9> */
.L_x_8495:
[----:B------:R-:W2:Y:S02]  /*12cc0*/  LDG.E R0, desc[UR36][R2.64] ;  /* 0x0000002402007981 */ /* 0x000ea4000c1e1900 */
[----:B--2---:R-:W-:Y:S01]  /*12cd0*/  I2FP.F32.S32 R0, R0 ;  /* 0x0000000000007245 */ /* 0x004fe20000201400 */
[----:B------:R-:W-:Y:S06]  /*12ce0*/  BRA `(.L_x_8493) ;  /* 0x0000000c00147947 */ /* 0x000fec0003800000 */
.L_x_8494:
[----:B------:R-:W2:Y:S02]  /*12cf0*/  LDG.E.U16 R0, desc[UR36][R2.64] ;  /* 0x0000002402007981 */ /* 0x000ea4000c1e1500 */
[----:B--2---:R-:W0:Y:S01]  /*12d00*/  I2F.S16 R0, R0 ;  /* 0x0000000000007306 */ /* 0x004e220000101400 */
[----:B------:R-:W-:Y:S05]  /*12d10*/  BRA `(.L_x_8493) ;  /* 0x0000000c00087947 */ /* 0x000fea0003800000 */
.L_x_8489:
        /* <DEDUP_REMOVED lines=8> */
.L_x_8497:
[----:B------:R-:W2:Y:S02]  /*12da0*/  LDG.E.U16 R0, desc[UR36][R2.64] ;  /* 0x0000002402007981 */ /* 0x000ea4000c1e1500 */
[----:B--2---:R-:W-:Y:S01]  /*12db0*/  HADD2.F32 R0, -RZ, R0.H0_H0 ;  /* 0x20000000ff007230 */ /* 0x004fe20000004100 */
[----:B------:R-:W-:Y:S06]  /*12dc0*/  BRA `(.L_x_8493) ;  /* 0x0000000800dc7947 */ /* 0x000fec0003800000 */
.L_x_8496:
        /* <DEDUP_REMOVED lines=8> */
.L_x_8499:
[----:B------:R-:W2:Y:S02]  /*12e50*/  LDG.E.U16 R0, desc[UR36][R2.64] ;  /* 0x0000002402007981 */ /* 0x000ea4000c1e1500 */
[----:B--2---:R-:W-:Y:S01]  /*12e60*/  HADD2.F32 R0, -RZ, R0.H0_H0 ;  /* 0x20000000ff007230 */ /* 0x004fe20000004100 */
[----:B------:R-:W-:Y:S06]  /*12e70*/  BRA `(.L_x_8493) ;  /* 0x0000000800b07947 */ /* 0x000fec0003800000 */
.L_x_8498:
        /* <DEDUP_REMOVED lines=11> */
.L_x_8488:
        /* <DEDUP_REMOVED lines=12> */
.L_x_8502:
        /* <DEDUP_REMOVED lines=11> */
.L_x_8501:
        /* <DEDUP_REMOVED lines=23> */
[----:B------:R-:W-:Y:S01]  /*13210*/  LOP3.LUT R0, R5, 0x80000000, R0, 0xf8, !PT ;  /* 0x8000000005007812 */ /* 0x000fe200078ef800 */
[----:B------:R-:W-:Y:S06]  /*13220*/  BRA `(.L_x_8493) ;  /* 0x0000000400c47947 */ /* 0x000fec0003800000 */
.L_x_8504:
        /* <DEDUP_REMOVED lines=12> */
.L_x_8503:
[----:B------:R-:W2:Y:S02]  /*132f0*/  LDG.E.U16 R0, desc[UR36][R2.64] ;  /* 0x0000002402007981 */ /* 0x000ea4000c1e1500 */
[----:B--2---:R-:W-:Y:S01]  /*13300*/  IMAD.U32 R0, R0, 0x10000, RZ ;  /* 0x0001000000007824 */ /* 0x004fe200078e00ff */
[----:B------:R-:W-:Y:S06]  /*13310*/  BRA `(.L_x_8493) ;  /* 0x0000000400887947 */ /* 0x000fec0003800000 */
.L_x_8500:
        /* <DEDUP_REMOVED lines=11> */
.L_x_8507:
        /* <DEDUP_REMOVED lines=20> */
.L_x_8509:
[----:B------:R-:W-:Y:S05]  /*13510*/  BSYNC.RECONVERGENT B0 ;  /* 0x0000000000007941 */ /* 0x000fea0003800200 */
.L_x_8508:
[----:B------:R-:W-:Y:S02]  /*13520*/  SHF.L.U32 R0, R0, 0x14, RZ ;  /* 0x0000001400007819 */ /* 0x000fe400000006ff */
[----:B------:R-:W-:-:S04]  /*13530*/  LEA R2, R2, 0x3b800000, 0x17 ;  /* 0x3b80000002027811 */ /* 0x000fc800078eb8ff */
[----:B------:R-:W-:Y:S01]  /*13540*/  LOP3.LUT R0, R2, R0, R7, 0xfe, !PT ;  /* 0x0000000002007212 */ /* 0x000fe200078efe07 */
[----:B------:R-:W-:Y:S06]  /*13550*/  BRA `(.L_x_8493) ;  /* 0x0000000000f87947 */ /* 0x000fec0003800000 */
.L_x_8506:
        /* <DEDUP_REMOVED lines=20> */
.L_x_8511:
[----:B------:R-:W-:Y:S05]  /*136a0*/  BSYNC.RECONVERGENT B0 ;  /* 0x0000000000007941 */ /* 0x000fea0003800200 */
.L_x_8510:
[----:B------:R-:W-:Y:S01]  /*136b0*/  IMAD.SHL.U32 R0, R0, 0x200000, RZ ;  /* 0x0020000000007824 */ /* 0x000fe200078e00ff */
[----:B------:R-:W-:-:S04]  /*136c0*/  LEA R2, R2, 0x37800000, 0x17 ;  /* 0x3780000002027811 */ /* 0x000fc800078eb8ff */
[----:B------:R-:W-:Y:S01]  /*136d0*/  LOP3.LUT R0, R2, R0, R7, 0xfe, !PT ;  /* 0x0000000002007212 */ /* 0x000fe200078efe07 */
[----:B------:R-:W-:Y:S06]  /*136e0*/  BRA `(.L_x_8493) ;  /* 0x0000000000947947 */ /* 0x000fec0003800000 */
.L_x_8505:
        /* <DEDUP_REMOVED lines=14> */
.L_x_8492:
[----:B------:R-:W-:Y:S01]  /*137d0*/  MOV R2, 0x228 ;  /* 0x0000022800027802 */ /* 0x000fe20000000f00 */
[----:B------:R-:W0:Y:S01]  /*137e0*/  LDCU.64 UR4, c[0x4][0x218] ;  /* 0x01004300ff0477ac */ /* 0x000e220008000a00 */
[----:B------:R-:W-:Y:S02]  /*137f0*/  HFMA2 R8, -RZ, RZ, 0, 4.64916229248046875e-06 ;  /* 0x0000004eff087431 */ /* 0x000fe400000001ff */
[----:B------:R-:W-:Y:S01]  /*13800*/  IMAD.MOV.U32 R12, RZ, RZ, 0x1 ;  /* 0x00000001ff0c7424 */ /* 0x000fe200078e00ff */
[----:B------:R-:W2:Y:S01]  /*13810*/  LDCU.64 UR6, c[0x4][0x220] ;  /* 0x01004400ff0677ac */ /* 0x000ea20008000a00 */
[----:B------:R-:W4:Y:S01]  /*13820*/  LDC.64 R2, c[0x4][R2] ;  /* 0x0100000002027b82 */ /* 0x000f220000000a00 */
[----:B------:R-:W-:Y:S01]  /*13830*/  IMAD.MOV.U32 R13, RZ, RZ, RZ ;  /* 0x000000ffff0d7224 */ /* 0x000fe200078e00ff */
[----:B------:R-:W1:Y:S01]  /*13840*/  LDCU.64 UR8, c[0x4][0x70] ;  /* 0x01000e00ff0877ac */ /* 0x000e620008000a00 */
[----:B0-----:R-:W-:Y:S01]  /*13850*/  MOV R4, UR4 ;  /* 0x0000000400047c02 */ /* 0x001fe20008000f00 */
[----:B------:R-:W-:-:S02]  /*13860*/  IMAD.U32 R5, RZ, RZ, UR5 ;  /* 0x00000005ff057e24 */ /* 0x000fc4000f8e00ff */
[----:B--2---:R-:W-:Y:S01]  /*13870*/  IMAD.U32 R6, RZ, RZ, UR6 ;  /* 0x00000006ff067e24 */ /* 0x004fe2000f8e00ff */
[----:B------:R-:W-:Y:S01]  /*13880*/  MOV R7, UR7 ;  /* 0x0000000700077c02 */ /* 0x000fe20008000f00 */
[----:B-1----:R-:W-:Y:S02]  /*13890*/  IMAD.U32 R10, RZ, RZ, UR8 ;  /* 0x00000008ff0a7e24 */ /* 0x002fe4000f8e00ff */
[----:B------:R-:W-:-:S07]  /*138a0*/  IMAD.U32 R11, RZ, RZ, UR9 ;  /* 0x00000009ff0b7e24 */ /* 0x000fce000f8e00ff */
[----:B------:R-:W-:-:S07]  /*138b0*/  LEPC R20, `(.L_x_8514) ;  /* 0x000000001014794e */ /* 0x000fce0000000000 */
[----:B---345:R-:W-:Y:S05]  /*138c0*/  CALL.ABS.NOINC R2 ;  /* 0x0000000002007343 */ /* 0x038fea0003c00000 */
.L_x_8514:
[----:B------:R-:W-:Y:S01]  /*138d0*/  MOV R0, RZ ;  /* 0x000000ff00007202 */ /* 0x000fe20000000f00 */
[----:B------:R-:W-:Y:S06]  /*138e0*/  BRA `(.L_x_8493) ;  /* 0x0000000000147947 */ /* 0x000fec0003800000 */
.L_x_8513:
[----:B------:R-:W2:Y:S02]  /*138f0*/  LDG.E.64 R2, desc[UR36][R2.64] ;  /* 0x0000002402027981 */ /* 0x000ea4000c1e1b00 */
[----:B--2---:R0:W2:Y:S02]  /*13900*/  I2F.U64 R0, R2 ;  /* 0x0000000200007312 */ /* 0x0040a40000301000 */
[----:B0-2---:R-:W-:Y:S05]  /*13910*/  BRA `(.L_x_8493) ;  /* 0x0000000000087947 */ /* 0x005fea0003800000 */
.L_x_8512:
[----:B------:R-:W2:Y:S02]  /*13920*/  LDG.E R0, desc[UR36][R2.64] ;  /* 0x0000002402007981 */ /* 0x000ea4000c1e1900 */
[----:B--2---:R-:W-:-:S07]  /*13930*/  I2FP.F32.U32 R0, R0 ;  /* 0x0000000000007245 */ /* 0x004fce0000201000 */
.L_x_8493:
[----:B------:R-:W-:Y:S05]  /*13940*/  BSYNC.RECONVERGENT B6 ;  /* 0x0000000000067941 */ /* 0x000fea0003800200 */
.L_x_8487:
[----:B------:R-:W0:Y:S01]  /*13950*/  LDCU.64 UR4, c[0x0][0x668] ;  /* 0x0000cd00ff0477ac */ /* 0x000e220008000a00 */
[----:B------:R-:W-:-:S04]  /*13960*/  ULOP3.LUT UR6, UR39, 0xff, URZ, 0xc0, !UPT ;  /* 0x000000ff27067892 */ /* 0x000fc8000f8ec0ff */
[----:B------:R-:W-:Y:S01]  /*13970*/  UISETP.GT.AND UP0, UPT, UR6, 0x9, UPT ;  /* 0x000000090600788c */ /* 0x000fe2000bf04270 */
[----:B0-2--5:R-:W-:-:S04]  /*13980*/  FMUL.FTZ R3, R22, UR5 ;  /* 0x0000000516037c20 */ /* 0x025fc80008410000 */
[----:B----4-:R-:W-:-:S04]  /*13990*/  FMUL.FTZ R2, R3, R0 ;  /* 0x0000000003027220 */ /* 0x010fc80000410000 */
[----:B-1-3--:R-:W-:Y:S01]  /*139a0*/  FFMA.FTZ R2, R19, UR4, R2 ;  /* 0x0000000413027c23 */ /* 0x00afe20008010002 */
        /* <DEDUP_REMOVED lines=12> */
.L_x_8518:
[----:B------:R-:W0:Y:S02]  /*13a70*/  F2I.S64.TRUNC R2, R2 ;  /* 0x0000000200027311 */ /* 0x000e24000020d900 */
[----:B0-----:R-:W-:-:S05]  /*13a80*/  IMAD.MOV.U32 R5, RZ, RZ, R2 ;  /* 0x000000ffff057224 */ /* 0x001fca00078e0002 */
[----:B------:R-:W-:Y:S01]  /*13a90*/  STG.E.U8 desc[UR36][R16.64], R5 ;  /* 0x0000000510007986 */ /* 0x000fe2000c101124 */
[----:B------:R-:W-:Y:S05]  /*13aa0*/  EXIT ;  /* 0x000000000000794d */ /* 0x000fea0003800000 */
.L_x_8517:
        /* <DEDUP_REMOVED lines=9> */
.L_x_8521:
[----:B------:R-:W0:Y:S02]  /*13b40*/  F2I.FTZ.TRUNC.NTZ R3, R2 ;  /* 0x0000000200037305 */ /* 0x000e24000021f100 */
[----:B0-----:R-:W-:Y:S01]  /*13b50*/  STG.E desc[UR36][R16.64], R3 ;  /* 0x0000000310007986 */ /* 0x001fe2000c101924 */
[----:B------:R-:W-:Y:S05]  /*13b60*/  EXIT ;  /* 0x000000000000794d */ /* 0x000fea0003800000 */
.L_x_8520:
[----:B------:R-:W0:Y:S02]  /*13b70*/  F2I.FTZ.TRUNC.NTZ R3, R2 ;  /* 0x0000000200037305 */ /* 0x000e24000021f100 */
[----:B0-----:R-:W-:Y:S01]  /*13b80*/  STG.E.U16 desc[UR36][R16.64], R3 ;  /* 0x0000000310007986 */ /* 0x001fe2000c101524 */
[----:B------:R-:W-:Y:S05]  /*13b90*/  EXIT ;  /* 0x000000000000794d */ /* 0x000fea0003800000 */
.L_x_8516:
        /* <DEDUP_REMOVED lines=8> */
.L_x_8523:
[----:B------:R-:W-:-:S05]  /*13c20*/  F2FP.F16.F32.PACK_AB R2, RZ, R2 ;  /* 0x00000002ff02723e */ /* 0x000fca00000000ff */
[----:B------:R-:W-:Y:S01]  /*13c30*/  STG.E.U16 desc[UR36][R16.64], R2 ;  /* 0x0000000210007986 */ /* 0x000fe2000c101524 */
[----:B------:R-:W-:Y:S05]  /*13c40*/  EXIT ;  /* 0x000000000000794d */ /* 0x000fea0003800000 */
.L_x_8522:
[----:B------:R-:W-:-:S09]  /*13c50*/  UISETP.NE.AND UP0, UPT, UR6, 0x7, UPT ;  /* 0x000000070600788c */ /* 0x000fd2000bf05270 */
[----:B------:R-:W-:Y:S05]  /*13c60*/  BRA.U !UP0, `(.L_x_8524) ;  /* 0x00000001082c7547 */ /* 0x000fea000b800000 */
[----:B------:R-:W-:-:S09]  /*13c70*/  UISETP.NE.AND UP0, UPT, UR6, 0x8, UPT ;  /* 0x000000080600788c */ /* 0x000fd2000bf05270 */
[----:B------:R-:W-:Y:S05]  /*13c80*/  BRA.U !UP0, `(.L_x_8525) ;  /* 0x0000000108147547 */ /* 0x000fea000b800000 */
[----:B------:R-:W-:-:S09]  /*13c90*/  UISETP.NE.AND UP0, UPT, UR6, 0x9, UPT ;  /* 0x000000090600788c */ /* 0x000fd2000bf05270 */
[----:B------:R-:W-:Y:S05]  /*13ca0*/  BRA.U UP0, `(.L_x_8519) ;  /* 0x0000000500d07547 */ /* 0x000fea000b800000 */
[----:B------:R-:W-:-:S05]  /*13cb0*/  IMAD.MOV.U32 R3, RZ, RZ, RZ ;  /* 0x000000ffff037224 */ /* 0x000fca00078e00ff */
[----:B------:R-:W-:Y:S01]  /*13cc0*/  STG.E.64 desc[UR36][R16.64], R2 ;  /* 0x0000000210007986 */ /* 0x000fe2000c101b24 */
[----:B------:R-:W-:Y:S05]  /*13cd0*/  EXIT ;  /* 0x000000000000794d */ /* 0x000fea0003800000 */
.L_x_8525:
[----:B------:R-:W-:-:S04]  /*13ce0*/  F2FP.F16.F32.PACK_AB R3, RZ, R2 ;  /* 0x00000002ff03723e */ /* 0x000fc800000000ff */
[----:B------:R-:W-:-:S05]  /*13cf0*/  PRMT R3, R3, 0x5410, RZ ;  /* 0x0000541003037816 */ /* 0x000fca00000000ff */
[----:B------:R-:W-:Y:S01]  /*13d00*/  STG.E desc[UR36][R16.64], R3 ;  /* 0x0000000310007986 */ /* 0x000fe2000c101924 */
[----:B------:R-:W-:Y:S05]  /*13d10*/  EXIT ;  /* 0x000000000000794d */ /* 0x000fea0003800000 */
.L_x_8524:
[----:B------:R-:W-:-:S06]  /*13d20*/  FMUL.FTZ R2, R2, 1 ;  /* 0x3f80000002027820 */ /* 0x000fcc0000410000 */
[----:B------:R-:W0:Y:S02]  /*13d30*/  F2F.F64.F32 R2, R2 ;  /* 0x0000000200027310 */ /* 0x000e240000201800 */
[----:B0-----:R-:W-:Y:S01]  /*13d40*/  STG.E.64 desc[UR36][R16.64], R2 ;  /* 0x0000000210007986 */ /* 0x001fe2000c101b24 */
[----:B------:R-:W-:Y:S05]  /*13d50*/  EXIT ;  /* 0x000000000000794d */ /* 0x000fea0003800000 */
.L_x_8515:
        /* <DEDUP_REMOVED lines=13> */
.L_x_8529:
        /* <DEDUP_REMOVED lines=16> */
.L_x_8532:
[----:B------:R-:W-:-:S04]  /*13f30*/  SHF.R.U32.HI R2, RZ, 0x18, R2 ;  /* 0x00000018ff027819 */ /* 0x000fc80000011602 */
[----:B------:R-:W-:-:S04]  /*13f40*/  LOP3.LUT R2, R3, 0x80, R2, 0xf8, !PT ;  /* 0x0000008003027812 */ /* 0x000fc800078ef802 */
[----:B------:R-:W-:-:S07]  /*13f50*/  PRMT R8, R2, 0x7610, R8 ;  /* 0x0000761002087816 */ /* 0x000fce0000000008 */
.L_x_8531:
[----:B------:R-:W-:Y:S05]  /*13f60*/  BSYNC.RECONVERGENT B0 ;  /* 0x0000000000007941 */ /* 0x000fea0003800200 */
.L_x_8530:
[----:B------:R-:W-:Y:S01]  /*13f70*/  STG.E.U8 desc[UR36][R16.64], R8 ;  /* 0x0000000810007986 */ /* 0x000fe2000c101124 */
[----:B------:R-:W-:Y:S05]  /*13f80*/  EXIT ;  /* 0x000000000000794d */ /* 0x000fea0003800000 */
.L_x_8528:
        /* <DEDUP_REMOVED lines=16> */
.L_x_8535:
[----:B------:R-:W-:-:S04]  /*14090*/  SHF.R.U32.HI R2, RZ, 0x18, R2 ;  /* 0x00000018ff027819 */ /* 0x000fc80000011602 */
[----:B------:R-:W-:-:S04]  /*140a0*/  LOP3.LUT R3, R3, 0x80, R2, 0xf8, !PT ;  /* 0x0000008003037812 */ /* 0x000fc800078ef802 */
[----:B------:R-:W-:-:S07]  /*140b0*/  PRMT R8, R3, 0x7610, R8 ;  /* 0x0000761003087816 */ /* 0x000fce0000000008 */
.L_x_8534:
[----:B------:R-:W-:Y:S05]  /*140c0*/  BSYNC.RECONVERGENT B0 ;  /* 0x0000000000007941 */ /* 0x000fea0003800200 */
.L_x_8533:
[----:B------:R-:W-:Y:S01]  /*140d0*/  STG.E.U8 desc[UR36][R16.64], R8 ;  /* 0x0000000810007986 */ /* 0x000fe2000c101124 */
[----:B------:R-:W-:Y:S05]  /*140e0*/  EXIT ;  /* 0x000000000000794d */ /* 0x000fea0003800000 */
.L_x_8527:
        /* <DEDUP_REMOVED lines=21> */
.L_x_8537:
[----:B------:R-:W0:Y:S02]  /*14240*/  F2I.U64.TRUNC R2, R2 ;  /* 0x0000000200027311 */ /* 0x000e24000020d800 */
[----:B0-----:R-:W-:Y:S01]  /*14250*/  STG.E.64 desc[UR36][R16.64], R2 ;  /* 0x0000000210007986 */ /* 0x001fe2000c101b24 */
[----:B------:R-:W-:Y:S05]  /*14260*/  EXIT ;  /* 0x000000000000794d */ /* 0x000fea0003800000 */
.L_x_8536:
[----:B------:R-:W0:Y:S02]  /*14270*/  F2I.FTZ.U32.TRUNC.NTZ R3, R2 ;  /* 0x0000000200037305 */ /* 0x000e24000021f000 */
[----:B0-----:R-:W-:Y:S01]  /*14280*/  STG.E desc[UR36][R16.64], R3 ;  /* 0x0000000310007986 */ /* 0x001fe2000c101924 */
[----:B------:R-:W-:Y:S05]  /*14290*/  EXIT ;  /* 0x000000000000794d */ /* 0x000fea0003800000 */
.L_x_8526:
        /* <DEDUP_REMOVED lines=8> */
[----:B------:R-:W-:Y:S01]  /*14320*/  STG.E.U8 desc[UR36][R16.64], R3 ;  /* 0x0000000310007986 */ /* 0x000fe2000c101124 */
[----:B------:R-:W-:Y:S05]  /*14330*/  EXIT ;  /* 0x000000000000794d */ /* 0x000fea0003800000 */
.L_x_8539:
[----:B------:R-:W-:Y:S01]  /*14340*/  FMUL.FTZ R4, R2, 1 ;  /* 0x3f80000002047820 */ /* 0x000fe20000410000 */
[----:B------:R-:W-:-:S05]  /*14350*/  CS2R R6, SRZ ;  /* 0x0000000000067805 */ /* 0x000fca000001ff00 */
[----:B------:R-:W0:Y:S02]  /*14360*/  F2F.F64.F32 R4, R4 ;  /* 0x0000000400047310 */ /* 0x000e240000201800 */
[----:B0-----:R-:W-:Y:S01]  /*14370*/  STG.E.128 desc[UR36][R16.64], R4 ;  /* 0x0000000410007986 */ /* 0x001fe2000c101d24 */
[----:B------:R-:W-:Y:S05]  /*14380*/  EXIT ;  /* 0x000000000000794d */ /* 0x000fea0003800000 */
.L_x_8538:
[----:B------:R-:W-:-:S09]  /*14390*/  UISETP.NE.AND UP0, UPT, UR6, 0xf, UPT ;  /* 0x0000000f0600788c */ /* 0x000fd2000bf05270 */
[----:B------:R-:W-:Y:S05]  /*143a0*/  BRA.U !UP0, `(.L_x_8540) ;  /* 0x0000000108e07547 */ /* 0x000fea000b800000 */
[----:B------:R-:W-:-:S09]  /*143b0*/  UISETP.NE.AND UP0, UPT, UR6, 0x17, UPT ;  /* 0x000000170600788c */ /* 0x000fd2000bf05270 */
[----:B------:R-:W-:Y:S05]  /*143c0*/  BRA.U !UP0, `(.L_x_8541) ;  /* 0x00000001088c7547 */ /* 0x000fea000b800000 */
[----:B------:R-:W-:-:S09]  /*143d0*/  UISETP.NE.AND UP0, UPT, UR6, 0x18, UPT ;  /* 0x000000180600788c */ /* 0x000fd2000bf05270 */
[----:B------:R-:W-:Y:S05]  /*143e0*/  BRA.U !UP0, `(.L_x_8542) ;  /* 0x0000000108447547 */ /* 0x000fea000b800000 */
.L_x_8519:
        /* <DEDUP_REMOVED lines=16> */
.L_x_8543:
[----:B------:R-:W-:Y:S05]  /*144f0*/  EXIT ;  /* 0x000000000000794d */ /* 0x000fea0003800000 */
.L_x_8542:
        /* <DEDUP_REMOVED lines=12> */
.L_x_8545:
[----:B------:R-:W-:Y:S05]  /*145c0*/  BSYNC.RECONVERGENT B0 ;  /* 0x0000000000007941 */ /* 0x000fea0003800200 */
.L_x_8544:
[----:B------:R-:W-:-:S05]  /*145d0*/  LOP3.LUT R3, R0, 0x80, R5, 0xf8, !PT ;  /* 0x0000008000037812 */ /* 0x000fca00078ef805 */
[----:B------:R-:W-:Y:S01]  /*145e0*/  STG.E.U8 desc[UR36][R16.64], R3 ;  /* 0x0000000310007986 */ /* 0x000fe2000c101124 */
[----:B------:R-:W-:Y:S05]  /*145f0*/  EXIT ;  /* 0x000000000000794d */ /* 0x000fea0003800000 */
.L_x_8541:
        /* <DEDUP_REMOVED lines=11> */
.L_x_8547:
[----:B------:R-:W-:Y:S01]  /*146b0*/  IMAD.MOV.U32 R0, RZ, RZ, 0x7f ;  /* 0x0000007fff007424 */ /* 0x000fe200078e00ff */
[----:B------:R-:W-:-:S04]  /*146c0*/  ISETP.GT.U32.AND P0, PT, R4, 0x7f800000, PT ;  /* 0x7f8000000400780c */ /* 0x000fc80003f04070 */
[----:B------:R-:W-:-:S09]  /*146d0*/  SEL R0, R0, 0x7c, P0 ;  /* 0x0000007c00007807 */ /* 0x000fd20000000000 */
.L_x_8548:
[----:B------:R-:W-:Y:S05]  /*146e0*/  BSYNC.RECONVERGENT B0 ;  /* 0x0000000000007941 */ /* 0x000fea0003800200 */
.L_x_8546:
[----:B------:R-:W-:-:S04]  /*146f0*/  SHF.R.U32.HI R3, RZ, 0x18, R2 ;  /* 0x00000018ff037819 */ /* 0x000fc80000011602 */
[----:B------:R-:W-:-:S05]  /*14700*/  LOP3.LUT R3, R0, 0x80, R3, 0xf8, !PT ;  /* 0x0000008000037812 */ /* 0x000fca00078ef803 */
[----:B------:R-:W-:Y:S01]  /*14710*/  STG.E.U8 desc[UR36][R16.64], R3 ;  /* 0x0000000310007986 */ /* 0x000fe2000c101124 */
[----:B------:R-:W-:Y:S05]  /*14720*/  EXIT ;  /* 0x000000000000794d */ /* 0x000fea0003800000 */
.L_x_8540:
[----:B------:R-:W-:-:S05]  /*14730*/  F2FP.BF16.F32.PACK_AB R2, RZ, R2 ;  /* 0x00000002ff02723e */ /* 0x000fca00000010ff */
[----:B------:R-:W-:Y:S01]  /*14740*/  STG.E.U16 desc[UR36][R16.64], R2 ;  /* 0x0000000210007986 */ /* 0x000fe2000c101524 */
[----:B------:R-:W-:Y:S05]  /*14750*/  EXIT ;  /* 0x000000000000794d */ /* 0x000fea0003800000 */
.L_x_8549:
        /* <DEDUP_REMOVED lines=10> */
.L_x_23535:


//--------------------- .text._ZN2at6native27unrolled_elementwise_kernelIZZZNS0_54_GLOBAL__N__d8c5977b_16_LinearAlgebra_cu_9e10b42f_324316addr_kernel_cudaERNS_14TensorIteratorERKN3c106ScalarES8_ENKUlvE_clEvENKUlvE5_clEvEUlfffE0_St5arrayIPcLm4EELi4E23TrivialOffsetCalculatorILi3EjESF_ILi1EjENS0_6memory12LoadWithCastILi3EEENSI_13StoreWithCastILi1EEEEEviT_T0_T2_T3_T4_T5_ --------------------------
	.section	.text._ZN2at6native27unrolled_elementwise_kernelIZZZNS0_54_GLOBAL__N__d8c5977b_16_LinearAlgebra_cu_9e10b42f_324316addr_kernel_cudaERNS_14TensorIteratorERKN3c106ScalarES8_ENKUlvE_clEvENKUlvE5_clEvEUlfffE0_St5arrayIPcLm4EELi4E23TrivialOffsetCalculatorILi3EjESF_ILi1EjENS0_6memory12LoadWithCastILi3EEENSI_13StoreWithCastILi1EEEEEviT_T0_T2_T3_T4_T5_,"ax",@progbits
	.align	128
        .global         _ZN2at6native27unrolled_elementwise_kernelIZZZNS0_54_GLOBAL__N__d8c5977b_16_LinearAlgebra_cu_9e10b42f_324316addr_kernel_cudaERNS_14TensorIteratorERKN3c106ScalarES8_ENKUlvE_clEvENKUlvE5_clEvEUlfffE0_St5arrayIPcLm4EELi4E23TrivialOffsetCalculatorILi3EjESF_ILi1EjENS0_6memory12LoadWithCastILi3EEENSI_13StoreWithCastILi1EEEEEviT_T0_T2_T3_T4_T5_
        .type           _ZN2at6native27unrolled_elementwise_kernelIZZZNS0_54_GLOBAL__N__d8c5977b_16_LinearAlgebra_cu_9e10b42f_324316addr_kernel_cudaERNS_14TensorIteratorERKN3c106ScalarES8_ENKUlvE_clEvENKUlvE5_clEvEUlfffE0_St5arrayIPcLm4EELi4E23TrivialOffsetCalculatorILi3EjESF_ILi1EjENS0_6memory12LoadWithCastILi3EEENSI_13StoreWithCastILi1EEEEEviT_T0_T2_T3_T4_T5_,@function
        .size           _ZN2at6native27unrolled_elementwise_kernelIZZZNS0_54_GLOBAL__N__d8c5977b_16_LinearAlgebra_cu_9e10b42f_324316addr_kernel_cudaERNS_14TensorIteratorERKN3c106ScalarES8_ENKUlvE_clEvENKUlvE5_clEvEUlfffE0_St5arrayIPcLm4EELi4E23TrivialOffsetCalculatorILi3EjESF_ILi1EjENS0_6memory12LoadWithCastILi3EEENSI_13StoreWithCastILi1EEEEEviT_T0_T2_T3_T4_T5_,(.L_x_23536 - _ZN2at6native27unrolled_elementwise_kernelIZZZNS0_54_GLOBAL__N__d8c5977b_16_LinearAlgebra_cu_9e10b42f_324316addr_kernel_cudaERNS_14TensorIteratorERKN3c106ScalarES8_ENKUlvE_clEvENKUlvE5_clEvEUlfffE0_St5arrayIPcLm4EELi4E23TrivialOffsetCalculatorILi3EjESF_ILi1EjENS0_6memory12LoadWithCastILi3EEENSI_13StoreWithCastILi1EEEEEviT_T0_T2_T3_T4_T5_)
        .other          _ZN2at6native27unrolled_elementwise_kernelIZZZNS0_54_GLOBAL__N__d8c5977b_16_LinearAlgebra_cu_9e10b42f_324316addr_kernel_cudaERNS_14TensorIteratorERKN3c106ScalarES8_ENKUlvE_clEvENKUlvE5_clEvEUlfffE0_St5arrayIPcLm4EELi4E23TrivialOffsetCalculatorILi3EjESF_ILi1EjENS0_6memory12LoadWithCastILi3EEENSI_13StoreWithCastILi1EEEEEviT_T0_T2_T3_T4_T5_,@"STO_CUDA_ENTRY STV_DEFAULT"
_ZN2at6native27unrolled_elementwise_kernelIZZZNS0_54_GLOBAL__N__d8c5977b_16_LinearAlgebra_cu_9e10b42f_324316addr_kernel_cudaERNS_14TensorIteratorERKN3c106ScalarES8_ENKUlvE_clEvENKUlvE5_clEvEUlfffE0_St5arrayIPcLm4EELi4E23TrivialOffsetCalculatorILi3EjESF_ILi1EjENS0_6memory12LoadWithCastILi3EEENSI_13StoreWithCastILi1EEEEEviT_T0_T2_T3_T4_T5_:
.text._ZN2at6native27unrolled_elementwise_kernelIZZZNS0_54_GLOBAL__N__d8c5977b_16_LinearAlgebra_cu_9e10b42f_324316addr_kernel_cudaERNS_14TensorIteratorERKN3c106ScalarES8_ENKUlvE_clEvENKUlvE5_clEvEUlfffE0_St5arrayIPcLm4EELi4E23TrivialOffsetCalculatorILi3EjESF_ILi1EjENS0_6memory12LoadWithCastILi3EEENSI_13StoreWithCastILi1EEEEEviT_T0_T2_T3_T4_T5_:
        /* <DEDUP_REMOVED lines=8> */
[----:B------:R-:W-:Y:S01]  /*0080*/  IMAD.MOV.U32 R30, RZ, RZ, RZ ;  /* 0x000000ffff1e7224 */ /* 0x000fe200078e00ff */
[----:B------:R-:W0:Y:S01]  /*0090*/  LDCU.U8 UR39, c[0x0][0x3bd] ;  /* 0x000077a0ff2777ac */ /* 0x000e220008000000 */
[----:B------:R-:W0:Y:S01]  /*00a0*/  LDCU.U8 UR40, c[0x0][0x3be] ;  /* 0x000077c0ff2877ac */ /* 0x000e220008000000 */
[----:B-1----:R-:W-:-:S02]  /*00b0*/  IMAD R27, R17, -0x200, R0 ;  /* 0xfffffe00111b7824 */ /* 0x002fc400078e0200 */
        /* <DEDUP_REMOVED lines=24> */
.L_x_8556:
[----:B------:R-:W2:Y:S02]  /*0240*/  LDG.E.U8 R2, desc[UR36][R2.64] ;  /* 0x0000002402027981 */ /* 0x000ea4000c1e1100 */
[----:B--2---:R-:W-:Y:S01]  /*0250*/  I2FP.F32.U32 R29, R2 ;  /* 0x00000002001d7245 */ /* 0x004fe20000201000 */
[----:B------:R-:W-:Y:S06]  /*0260*/  BRA `(.L_x_8558) ;  /* 0x0000000c00447947 */ /* 0x000fec0003800000 */
.L_x_8555:
        /* <DEDUP_REMOVED lines=9> */
.L_x_8560:
[----:B------:R-:W2:Y:S02]  /*0300*/  LDG.E R2, desc[UR36][R2.64] ;  /* 0x0000002402027981 */ /* 0x000ea4000c1e1900 */
[----:B--2---:R-:W-:Y:S01]  /*0310*/  I2FP.F32.S32 R29, R2 ;  /* 0x00000002001d7245 */ /* 0x004fe20000201400 */
[----:B------:R-:W-:Y:S06]  /*0320*/  BRA `(.L_x_8558) ;  /* 0x0000000c00147947 */ /* 0x000fec0003800000 */
.L_x_8559:
[----:B------:R-:W2:Y:S02]  /*0330*/  LDG.E.U16 R2, desc[UR36][R2.64] ;  /* 0x0000002402027981 */ /* 0x000ea4000c1e1500 */
[----:B--2---:R0:W1:Y:S01]  /*0340*/  I2F.S16 R29, R2 ;  /* 0x00000002001d7306 */ /* 0x0040620000101400 */
[----:B------:R-:W-:Y:S05]  /*0350*/  BRA `(.L_x_8558) ;  /* 0x0000000c00087947 */ /* 0x000fea0003800000 */
.L_x_8554:
        /* <DEDUP_REMOVED lines=8> */
.L_x_8562:
[----:B------:R-:W2:Y:S02]  /*03e0*/  LDG.E.U16 R2, desc[UR36][R2.64] ;  /* 0x0000002402027981 */ /* 0x000ea4000c1e1500 */
[----:B--2---:R-:W-:Y:S01]  /*03f0*/  HADD2.F32 R29, -RZ, R2.H0_H0 ;  /* 0x20000002ff1d7230 */ /* 0x004fe20000004100 */
[----:B------:R-:W-:Y:S06]  /*0400*/  BRA `(.L_x_8558) ;  /* 0x0000000800dc7947 */ /* 0x000fec0003800000 */
.L_x_8561:
        /* <DEDUP_REMOVED lines=8> */
.L_x_8564:
[----:B------:R-:W2:Y:S02]  /*0490*/  LDG.E.U16 R2, desc[UR36][R2.64] ;  /* 0x0000002402027981 */ /* 0x000ea4000c1e1500 */
[----:B--2---:R-:W-:Y:S01]  /*04a0*/  HADD2.F32 R29, -RZ, R2.H0_H0 ;  /* 0x20000002ff1d7230 */ /* 0x004fe20000004100 */
[----:B------:R-:W-:Y:S06]  /*04b0*/  BRA `(.L_x_8558) ;  /* 0x0000000800b07947 */ /* 0x000fec0003800000 */
.L_x_8563:
        /* <DEDUP_REMOVED lines=11> */
.L_x_8553:
        /* <DEDUP_REMOVED lines=12> */
.L_x_8567:
        /* <DEDUP_REMOVED lines=11> */
.L_x_8566:
        /* <DEDUP_REMOVED lines=25> */
.L_x_8569:
[----:B------:R-:W2:Y:S02]  /*0870*/  LDG.E.U8 R2, desc[UR36][R2.64] ;  /* 0x0000002402027981 */ /* 0x000ea4000c1e1100 */
[C---:B--2---:R-:W-:Y:S02]  /*0880*/  IMAD.SHL.U32 R4, R2.reuse, 0x2000000, RZ ;  /* 0x0200000002047824 */ /* 0x044fe400078e00ff */
[----:B------:R-:W-:-:S03]  /*0890*/  IMAD.SHL.U32 R5, R2, 0x100, RZ ;  /* 0x0000010002057824 */ /* 0x000fc600078e00ff */
[----:B------:R-:W-:Y:S02]  /*08a0*/  ISETP.GT.U32.AND P0, PT, R4, 0x7ffffff, PT ;  /* 0x07ffffff0400780c */ /* 0x000fe40003f04070 */
[----:B------:R-:W-:-:S11]  /*08b0*/  PRMT R29, R5, 0x9910, RZ ;  /* 0x00009910051d7816 */ /* 0x000fd600000000ff */
[----:B------:R-:W-:Y:S02]  /*08c0*/  @!P0 LOP3.LUT R0, R5, 0x7f00, RZ, 0xc0, !PT ;  /* 0x00007f0005008812 */ /* 0x000fe400078ec0ff */
[----:B------:R-:W-:Y:S02]  /*08d0*/  @P0 LEA.HI R4, R4, 0x70000000, RZ, 0x1c ;  /* 0x7000000004040811 */ /* 0x000fe400078fe0ff */
[----:B------:R-:W-:-:S05]  /*08e0*/  @!P0 LOP3.LUT R0, R0, 0x3f000000, RZ, 0xfc, !PT ;  /* 0x3f00000000008812 */ /* 0x000fca00078efcff */
[----:B------:R-:W-:Y:S01]  /*08f0*/  @!P0 FADD.FTZ R0, R0, -0.5 ;  /* 0xbf00000000008421 */ /* 0x000fe20000010000 */
[----:B------:R-:W-:-:S05]  /*0900*/  @P0 FMUL.FTZ R0, R4, 1.9259299443872358531e-34 ;  /* 0x0780000004000820 */ /* 0x000fca0000410000 */
[----:B------:R-:W-:Y:S01]  /*0910*/  LOP3.LUT R29, R0, 0x80000000, R29, 0xf8, !PT ;  /* 0x80000000001d7812 */ /* 0x000fe200078ef81d */
[----:B------:R-:W-:Y:S06]  /*0920*/  BRA `(.L_x_8558) ;  /* 0x0000000400947947 */ /* 0x000fec0003800000 */
.L_x_8568:
[----:B------:R-:W2:Y:S02]  /*0930*/  LDG.E.U16 R2, desc[UR36][R2.64] ;  /* 0x0000002402027981 */ /* 0x000ea4000c1e1500 */
[----:B--2---:R-:W-:Y:S01]  /*0940*/  IMAD.U32 R29, R2, 0x10000, RZ ;  /* 0x00010000021d7824 */ /* 0x004fe200078e00ff */
[----:B------:R-:W-:Y:S06]  /*0950*/  BRA `(.L_x_8558) ;  /* 0x0000000400887947 */ /* 0x000fec0003800000 */
.L_x_8565:
        /* <DEDUP_REMOVED lines=11> */
.L_x_8572:
        /* <DEDUP_REMOVED lines=20> */
.L_x_8574:
[----:B------:R-:W-:Y:S05]  /*0b50*/  BSYNC.RECONVERGENT B0 ;  /* 0x0000000000007941 */ /* 0x000fea0003800200 */
.L_x_8573:
[----:B------:R-:W-:Y:S01]  /*0b60*/  IMAD.SHL.U32 R0, R0, 0x100000, RZ ;  /* 0x0010000000007824 */ /* 0x000fe200078e00ff */
[----:B------:R-:W-:-:S04]  /*0b70*/  LEA R2, R2, 0x3b800000, 0x17 ;  /* 0x3b80000002027811 */ /* 0x000fc800078eb8ff */
[----:B------:R-:W-:Y:S01]  /*0b80*/  LOP3.LUT R29, R2, R0, R29, 0xfe, !PT ;  /* 0x00000000021d7212 */ /* 0x000fe200078efe1d */
[----:B------:R-:W-:Y:S06]  /*0b90*/  BRA `(.L_x_8558) ;  /* 0x0000000000f87947 */ /* 0x000fec0003800000 */
.L_x_8571:
        /* <DEDUP_REMOVED lines=20> */
.L_x_8576:
[----:B------:R-:W-:Y:S05]  /*0ce0*/  BSYNC.RECONVERGENT B0 ;  /* 0x0000000000007941 */ /* 0x000fea0003800200 */
.L_x_8575:
[----:B------:R-:W-:Y:S01]  /*0cf0*/  IMAD.SHL.U32 R0, R0, 0x200000, RZ ;  /* 0x0020000000007824 */ /* 0x000fe200078e00ff */
[----:B------:R-:W-:-:S04]  /*0d00*/  LEA R2, R2, 0x37800000, 0x17 ;  /* 0x3780000002027811 */ /* 0x000fc800078eb8ff */
[----:B------:R-:W-:Y:S01]  /*0d10*/  LOP3.LUT R29, R2, R0, R29, 0xfe, !PT ;  /* 0x00000000021d7212 */ /* 0x000fe200078efe1d */
[----:B------:R-:W-:Y:S06]  /*0d20*/  BRA `(.L_x_8558) ;  /* 0x0000000000947947 */ /* 0x000fec0003800000 */
.L_x_8570:
[----:B------:R-:W-:-:S09]  /*0d30*/  UISETP.NE.AND UP0, UPT, UR4, 0x1c, UPT ;  /* 0x0000001c0400788c */ /* 0x000fd2000bf05270 */
[----:B------:R-:W-:Y:S05]  /*0d40*/  BRA.U !UP0, `(.L_x_8577) ;  /* 0x0000000108847547 */ /* 0x000fea000b800000 */
[----:B------:R-:W-:-:S09]  /*0d50*/  UISETP.NE.AND UP0, UPT, UR4, 0x1d, UPT ;  /* 0x0000001d0400788c */ /* 0x000fd2000bf05270 */
[----:B------:R-:W-:Y:S05]  /*0d60*/  BRA.U !UP0, `(.L_x_8578) ;  /* 0x0000000108707547 */ /* 0x000fea000b800000 */
[----:B------:R-:W-:-:S09]  /*0d70*/  UISETP.NE.AND UP0, UPT, UR4, 0x2c, UPT ;  /* 0x0000002c0400788c */ /* 0x000fd2000bf05270 */
[----:B------:R-:W-:Y:S05]  /*0d80*/  BRA.U !UP0, `(.L_x_8579) ;  /* 0x0000000108487547 */ /* 0x000fea000b800000 */
.L_x_8557:
        /* <DEDUP_REMOVED lines=16> */
.L_x_8580:
[----:B------:R-:W-:Y:S01]  /*0e90*/  IMAD.MOV.U32 R29, RZ, RZ, RZ ;  /* 0x000000ffff1d7224 */ /* 0x000fe200078e00ff */
[----:B------:R-:W-:Y:S06]  /*0ea0*/  BRA `(.L_x_8558) ;  /* 0x0000000000347947 */ /* 0x000fec0003800000 */
.L_x_8579:
        /* <DEDUP_REMOVED lines=8> */
.L_x_8578:
[----:B------:R-:W2:Y:S02]  /*0f30*/  LDG.E.64 R2, desc[UR36][R2.64] ;  /* 0x0000002402027981 */ /* 0x000ea4000c1e1b00 */
[----:B--2---:R0:W1:Y:S02]  /*0f40*/  I2F.U64 R29, R2 ;  /* 0x00000002001d7312 */ /* 0x0040640000301000 */
[----:B01----:R-:W-:Y:S05]  /*0f50*/  BRA `(.L_x_8558) ;  /* 0x0000000000087947 */ /* 0x003fea0003800000 */
.L_x_8577:
[----:B------:R-:W2:Y:S02]  /*0f60*/  LDG.E R2, desc[UR36][R2.64] ;  /* 0x0000002402027981 */ /* 0x000ea4000c1e1900 */
[----:B--2---:R-:W-:-:S07]  /*0f70*/  I2FP.F32.U32 R29, R2 ;  /* 0x00000002001d7245 */ /* 0x004fce0000201000 */
.L_x_8558:
[----:B------:R-:W-:Y:S05]  /*0f80*/  BSYNC.RECONVERGENT B6 ;  /* 0x0000000000067941 */ /* 0x000fea0003800200 */
.L_x_8552:
        /* <DEDUP_REMOVED lines=20> */
.L_x_8585:
[----:B------:R-:W2:Y:S02]  /*10d0*/  LDG.E.U8 R2, desc[UR36][R2.64] ;  /* 0x0000002402027981 */ /* 0x000ea4000c1e1100 */
[----:B--2---:R-:W-:Y:S01]  /*10e0*/  I2FP.F32.U32 R30, R2 ;  /* 0x00000002001e7245 */ /* 0x004fe20000201000 */
[----:B------:R-:W-:Y:S06]  /*10f0*/  BRA `(.L_x_8587) ;  /* 0x0000000c00447947 */ /* 0x000fec0003800000 */
.L_x_8584:
        /* <DEDUP_REMOVED lines=9> */
.L_x_8589:
[----:B------:R-:W2:Y:S02]  /*1190*/  LDG.E R2, desc[UR36][R2.64] ;  /* 0x0000002402027981 */ /* 0x000ea4000c1e1900 */
[----:B--2---:R-:W-:Y:S01]  /*11a0*/  I2FP.F32.S32 R30, R2 ;  /* 0x00000002001e7245 */ /* 0x004fe20000201400 */
[----:B------:R-:W-:Y:S06]  /*11b0*/  BRA `(.L_x_8587) ;  /* 0x0000000c00147947 */ /* 0x000fec0003800000 */
.L_x_8588:
[----:B------:R-:W2:Y:S02]  /*11c0*/  LDG.E.U16 R2, desc[UR36][R2.64] ;  /* 0x0000002402027981 */ /* 0x000ea4000c1e1500 */
[----:B--2---:R4:W0:Y:S01]  /*11d0*/  I2F.S16 R30, R2 ;  /* 0x00000002001e7306 */ /* 0x0048220000101400 */
[----:B------:R-:W-:Y:S05]  /*11e0*/  BRA `(.L_x_8587) ;  /* 0x0000000c00087947 */ /* 0x000fea0003800000 */
.L_x_8583:
        /* <DEDUP_REMOVED lines=8> */
.L_x_8591:
[----:B------:R-:W2:Y:S02]  /*1270*/  LDG.E.U16 R2, desc[UR36][R2.64] ;  /* 0x0000002402027981 */ /* 0x000ea4000c1e1500 */
[----:B--2---:R-:W-:Y:S01]  /*1280*/  HADD2.F32 R30, -RZ, R2.H0_H0 ;  /* 0x20000002ff1e7230 */ /* 0x004fe20000004100 */
[----:B------:R-:W-:Y:S06]  /*1290*/  BRA `(.L_x_8587) ;  /* 0x0000000800dc7947 */ /* 0x000fec0003800000 */
.L_x_8590:
        /* <DEDUP_REMOVED lines=8> */
.L_x_8593:
[----:B------:R-:W2:Y:S02]  /*1320*/  LDG.E.U16 R2, desc[UR36][R2.64] ;  /* 0x0000002402027981 */ /* 0x000ea4000c1e1500 */
[----:B--2---:R-:W-:Y:S01]  /*1330*/  HADD2.F32 R30, -RZ, R2.H0_H0 ;  /* 0x20000002ff1e7230 */ /* 0x004fe20000004100 */
[----:B------:R-:W-:Y:S06]  /*1340*/  BRA `(.L_x_8587) ;  /* 0x0000000800b07947 */ /* 0x000fec0003800000 */
.L_x_8592:
        /* <DEDUP_REMOVED lines=11> */
.L_x_8582:
        /* <DEDUP_REMOVED lines=12> */
.L_x_8596:
        /* <DEDUP_REMOVED lines=11> */
.L_x_8595:
        /* <DEDUP_REMOVED lines=25> */
.L_x_8598:
        /* <DEDUP_REMOVED lines=12> */
.L_x_8597:
[----:B------:R-:W2:Y:S02]  /*17c0*/  LDG.E.U16 R2, desc[UR36][R2.64] ;  /* 0x0000002402027981 */ /* 0x000ea4000c1e1500 */
[----:B--2---:R-:W-:Y:S01]  /*17d0*/  IMAD.U32 R30, R2, 0x10000, RZ ;  /* 0x00010000021e7824 */ /* 0x004fe200078e00ff */
[----:B------:R-:W-:Y:S06]  /*17e0*/  BRA `(.L_x_8587) ;  /* 0x0000000400887947 */ /* 0x000fec0003800000 */
.L_x_8594:
        /* <DEDUP_REMOVED lines=11> */
.L_x_8601:
        /* <DEDUP_REMOVED lines=20> */
.L_x_8603:
[----:B------:R-:W-:Y:S05]  /*19e0*/  BSYNC.RECONVERGENT B0 ;  /* 0x0000000000007941 */ /* 0x000fea0003800200 */
.L_x_8602:
[----:B------:R-:W-:Y:S01]  /*19f0*/  IMAD.SHL.U32 R0, R0, 0x100000, RZ ;  /* 0x0010000000007824 */ /* 0x000fe200078e00ff */
[----:B------:R-:W-:-:S04]  /*1a00*/  LEA R2, R2, 0x3b800000, 0x17 ;  /* 0x3b80000002027811 */ /* 0x000fc800078eb8ff */
[----:B------:R-:W-:Y:S01]  /*1a10*/  LOP3.LUT R30, R2, R0, R7, 0xfe, !PT ;  /* 0x00000000021e7212 */ /* 0x000fe200078efe07 */
[----:B------:R-:W-:Y:S06]  /*1a20*/  BRA `(.L_x_8587) ;  /* 0x0000000000f87947 */ /* 0x000fec0003800000 */
.L_x_8600:
        /* <DEDUP_REMOVED lines=20> */
.L_x_8605:
[----:B------:R-:W-:Y:S05]  /*1b70*/  BSYNC.RECONVERGENT B0 ;  /* 0x0000000000007941 */ /* 0x000fea0003800200 */
.L_x_8604:
[----:B------:R-:W-:Y:S01]  /*1b80*/  IMAD.SHL.U32 R0, R0, 0x200000, RZ ;  /* 0x0020000000007824 */ /* 0x000fe200078e00ff */
[----:B------:R-:W-:-:S04]  /*1b90*/  LEA R2, R2, 0x37800000, 0x17 ;  /* 0x3780000002027811 */ /* 0x000fc800078eb8ff */
[----:B------:R-:W-:Y:S01]  /*1ba0*/  LOP3.LUT R30, R2, R0, R7, 0xfe, !PT ;  /* 0x00000000021e7212 */ /* 0x000fe200078efe07 */
[----:B------:R-:W-:Y:S06]  /*1bb0*/  BRA `(.L_x_8587) ;  /* 0x0000000000947947 */ /* 0x000fec0003800000 */
.L_x_8599:
[----:B------:R-:W-:-:S09]  /*1bc0*/  UISETP.NE.AND UP0, UPT, UR4, 0x1c, UPT ;  /* 0x0000001c0400788c */ /* 0x000fd2000bf05270 */
[----:B------:R-:W-:Y:S05]  /*1bd0*/  BRA.U !UP0, `(.L_x_8606) ;  /* 0x0000000108847547 */ /* 0x000fea000b800000 */
[----:B------:R-:W-:-:S09]  /*1be0*/  UISETP.NE.AND UP0, UPT, UR4, 0x1d, UPT ;  /* 0x0000001d0400788c */ /* 0x000fd2000bf05270 */
[----:B------:R-:W-:Y:S05]  /*1bf0*/  BRA.U !UP0, `(.L_x_8607) ;  /* 0x0000000108707547 */ /* 0x000fea000b800000 */
[----:B------:R-:W-:-:S09]  /*1c00*/  UISETP.NE.AND UP0, UPT, UR4, 0x2c, UPT ;  /* 0x0000002c0400788c */ /* 0x000fd2000bf05270 */
[----:B------:R-:W-:Y:S05]  /*1c10*/  BRA.U !UP0, `(.L_x_8608) ;  /* 0x0000000108487547 */ /* 0x000fea000b800000 */
.L_x_8586:
        /* <DEDUP_REMOVED lines=16> */
.L_x_8609:
[----:B------:R-:W-:Y:S01]  /*1d20*/  IMAD.MOV.U32 R30, RZ, RZ, RZ ;  /* 0x000000ffff1e7224 */ /* 0x000fe200078e00ff */
[----:B------:R-:W-:Y:S06]  /*1d30*/  BRA `(.L_x_8587) ;  /* 0x0000000000347947 */ /* 0x000fec0003800000 */
.L_x_8608:
        /* <DEDUP_REMOVED lines=8> */
.L_x_8607:
[----:B------:R-:W2:Y:S02]  /*1dc0*/  LDG.E.64 R30, desc[UR36][R2.64] ;  /* 0x00000024021e7981 */ /* 0x000ea4000c1e1b00 */
[----:B--2---:R0:W2:Y:S02]  /*1dd0*/  I2F.U64 R30, R30 ;  /* 0x0000001e001e7312 */ /* 0x0040a40000301000 */
[----:B0-2---:R-:W-:Y:S05]  /*1de0*/  BRA `(.L_x_8587) ;  /* 0x0000000000087947 */ /* 0x005fea0003800000 */
.L_x_8606:
[----:B------:R-:W2:Y:S02]  /*1df0*/  LDG.E R2, desc[UR36][R2.64] ;  /* 0x0000002402027981 */ /* 0x000ea4000c1e1900 */
[----:B--2---:R-:W-:-:S07]  /*1e00*/  I2FP.F32.U32 R30, R2 ;  /* 0x00000002001e7245 */ /* 0x004fce0000201000 */
.L_x_8587:
[----:B------:R-:W-:Y:S05]  /*1e10*/  BSYNC.RECONVERGENT B6 ;  /* 0x0000000000067941 */ /* 0x000fea0003800200 */
.L_x_8581:
        /* <DEDUP_REMOVED lines=20> */
.L_x_8614:
[----:B------:R-:W2:Y:S02]  /*1f60*/  LDG.E.U8 R2, desc[UR36][R2.64] ;  /* 0x0000002402027981 */ /* 0x000ea4000c1e1100 */
[----:B--2---:R-:W-:Y:S01]  /*1f70*/  I2FP.F32.U32 R28, R2 ;  /* 0x00000002001c7245 */ /* 0x004fe20000201000 */
[----:B------:R-:W-:Y:S06]  /*1f80*/  BRA `(.L_x_8616) ;  /* 0x0000000c00447947 */ /* 0x000fec0003800000 */
.L_x_8613:
        /* <DEDUP_REMOVED lines=9> */
.L_x_8618:
[----:B------:R-:W2:Y:S02]  /*2020*/  LDG.E R2, desc[UR36][R2.64] ;  /* 0x0000002402027981 */ /* 0x000ea4000c1e1900 */
[----:B--2---:R-:W-:Y:S01]  /*2030*/  I2FP.F32.S32 R28, R2 ;  /* 0x00000002001c7245 */ /* 0x004fe20000201400 */
[----:B------:R-:W-:Y:S06]  /*2040*/  BRA `(.L_x_8616) ;  /* 0x0000000c00147947 */ /* 0x000fec0003800000 */
.L_x_8617:
[----:B------:R-:W2:Y:S02]  /*2050*/  LDG.E.U16 R2, desc[UR36][R2.64] ;  /* 0x0000002402027981 */ /* 0x000ea4000c1e1500 */
[----:B--2---:R4:W0:Y:S01]  /*2060*/  I2F.S16 R28, R2 ;  /* 0x00000002001c7306 */ /* 0x0048220000101400 */
[----:B------:R-:W-:Y:S05]  /*2070*/  BRA `(.L_x_8616) ;  /* 0x0000000c00087947 */ /* 0x000fea0003800000 */
.L_x_8612:
        /* <DEDUP_REMOVED lines=8> */
.L_x_8620:
[----:B------:R-:W2:Y:S02]  /*2100*/  LDG.E.U16 R2, desc[UR36][R2.64] ;  /* 0x0000002402027981 */ /* 0x000ea4000c1e1500 */
[----:B--2---:R-:W-:Y:S01]  /*2110*/  HADD2.F32 R28, -RZ, R2.H0_H0 ;  /* 0x20000002ff1c7230 */ /* 0x004fe20000004100 */
[----:B------:R-:W-:Y:S06]  /*2120*/  BRA `(.L_x_8616) ;  /* 0x0000000800dc7947 */ /* 0x000fec0003800000 */
.L_x_8619:
        /* <DEDUP_REMOVED lines=8> */
.L_x_8622:
[----:B------:R-:W2:Y:S02]  /*21b0*/  LDG.E.U16 R2, desc[UR36][R2.64] ;  /* 0x0000002402027981 */ /* 0x000ea4000c1e1500 */
[----:B--2---:R-:W-:Y:S01]  /*21c0*/  HADD2.F32 R28, -RZ, R2.H0_H0 ;  /* 0x20000002ff1c7230 */ /* 0x004fe20000004100 */
[----:B------:R-:W-:Y:S06]  /*21d0*/  BRA `(.L_x_8616) ;  /* 0x0000000800b07947 */ /* 0x000fec0003800000 */
.L_x_8621:
        /* <DEDUP_REMOVED lines=11> */
.L_x_8611:
        /* <DEDUP_REMOVED lines=12> */
.L_x_8625:
        /* <DEDUP_REMOVED lines=11> */
.L_x_8624:
        /* <DEDUP_REMOVED lines=25> */
.L_x_8627:
        /* <DEDUP_REMOVED lines=12> */
.L_x_8626:
[----:B------:R-:W2:Y:S02]  /*2650*/  LDG.E.U16 R2, desc[UR36][R2.64] ;  /* 0x0000002402027981 */ /* 0x000ea4000c1e1500 */
[----:B--2---:R-:W-:Y:S01]  /*2660*/  IMAD.U32 R28, R2, 0x10000, RZ ;  /* 0x00010000021c7824 */ /* 0x004fe200078e00ff */
[----:B------:R-:W-:Y:S06]  /*2670*/  BRA `(.L_x_8616) ;  /* 0x0000000400887947 */ /* 0x000fec0003800000 */
.L_x_8623:
        /* <DEDUP_REMOVED lines=11> */
.L_x_8630:
        /* <DEDUP_REMOVED lines=20> */
.L_x_8632:
[----:B------:R-:W-:Y:S05]  /*2870*/  BSYNC.RECONVERGENT B0 ;  /* 0x0000000000007941 */ /* 0x000fea0003800200 */
.L_x_8631:
[----:B------:R-:W-:Y:S01]  /*2880*/  IMAD.SHL.U32 R0, R0, 0x100000, RZ ;  /* 0x0010000000007824 */ /* 0x000fe200078e00ff */
[----:B------:R-:W-:-:S04]  /*2890*/  LEA R2, R2, 0x3b800000, 0x17 ;  /* 0x3b80000002027811 */ /* 0x000fc800078eb8ff */
[----:B------:R-:W-:Y:S01]  /*28a0*/  LOP3.LUT R28, R2, R0, R7, 0xfe, !PT ;  /* 0x00000000021c7212 */ /* 0x000fe200078efe07 */
[----:B------:R-:W-:Y:S06]  /*28b0*/  BRA `(.L_x_8616) ;  /* 0x0000000000f87947 */ /* 0x000fec0003800000 */
.L_x_8629:
        /* <DEDUP_REMOVED lines=20> */
.L_x_8634:
[----:B------:R-:W-:Y:S05]  /*2a00*/  BSYNC.RECONVERGENT B0 ;  /* 0x0000000000007941 */ /* 0x000fea0003800200 */
.L_x_8633:
[----:B------:R-:W-:Y:S01]  /*2a10*/  IMAD.SHL.U32 R0, R0, 0x200000, RZ ;  /* 0x0020000000007824 */ /* 0x000fe200078e00ff */
[----:B------:R-:W-:-:S04]  /*2a20*/  LEA R2, R2, 0x37800000, 0x17 ;  /* 0x3780000002027811 */ /* 0x000fc800078eb8ff */
[----:B------:R-:W-:Y:S01]  /*2a30*/  LOP3.LUT R28, R2, R0, R7, 0xfe, !PT ;  /* 0x00000000021c7212 */ /* 0x000fe200078efe07 */
[----:B------:R-:W-:Y:S06]  /*2a40*/  BRA `(.L_x_8616) ;  /* 0x0000000000947947 */ /* 0x000fec0003800000 */
.L_x_8628:
[----:B------:R-:W-:-:S09]  /*2a50*/  UISETP.NE.AND UP0, UPT, UR4, 0x1c, UPT ;  /* 0x0000001c0400788c */ /* 0x000fd2000bf05270 */
[----:B------:R-:W-:Y:S05]  /*2a60*/  BRA.U !UP0, `(.L_x_8635) ;  /* 0x0000000108847547 */ /* 0x000fea000b800000 */
[----:B------:R-:W-:-:S09]  /*2a70*/  UISETP.NE.AND UP0, UPT, UR4, 0x1d, UPT ;  /* 0x0000001d0400788c */ /* 0x000fd2000bf05270 */
[----:B------:R-:W-:Y:S05]  /*2a80*/  BRA.U !UP0, `(.L_x_8636) ;  /* 0x0000000108707547 */ /* 0x000fea000b800000 */
[----:B------:R-:W-:-:S09]  /*2a90*/  UISETP.NE.AND UP0, UPT, UR4, 0x2c, UPT ;  /* 0x0000002c0400788c */ /* 0x000fd2000bf05270 */
[----:B------:R-:W-:Y:S05]  /*2aa0*/  BRA.U !UP0, `(.L_x_8637) ;  /* 0x0000000108487547 */ /* 0x000fea000b800000 */
.L_x_8615:
        /* <DEDUP_REMOVED lines=16> */
.L_x_8638:
[----:B------:R-:W-:Y:S01]  /*2bb0*/  IMAD.MOV.U32 R28, RZ, RZ, RZ ;  /* 0x000000ffff1c7224 */ /* 0x000fe200078e00ff */
[----:B------:R-:W-:Y:S06]  /*2bc0*/  BRA `(.L_x_8616) ;  /* 0x0000000000347947 */ /* 0x000fec0003800000 */
.L_x_8637:
        /* <DEDUP_REMOVED lines=8> */
.L_x_8636:
[----:B------:R-:W2:Y:S02]  /*2c50*/  LDG.E.64 R2, desc[UR36][R2.64] ;  /* 0x0000002402027981 */ /* 0x000ea4000c1e1b00 */
[----:B--2---:R0:W2:Y:S02]  /*2c60*/  I2F.U64 R28, R2 ;  /* 0x00000002001c7312 */ /* 0x0040a40000301000 */
[----:B0-2---:R-:W-:Y:S05]  /*2c70*/  BRA `(.L_x_8616) ;  /* 0x0000000000087947 */ /* 0x005fea0003800000 */
.L_x_8635:
[----:B------:R-:W2:Y:S02]  /*2c80*/  LDG.E R2, desc[UR36][R2.64] ;  /* 0x0000002402027981 */ /* 0x000ea4000c1e1900 */
[----:B--2---:R-:W-:-:S07]  /*2c90*/  I2FP.F32.U32 R28, R2 ;  /* 0x00000002001c7245 */ /* 0x004fce0000201000 */
.L_x_8616:
[----:B------:R-:W-:Y:S05]  /*2ca0*/  BSYNC.RECONVERGENT B6 ;  /* 0x0000000000067941 */ /* 0x000fea0003800200 */
.L_x_8610:
[----:B------:R-:W-:-:S07]  /*2cb0*/  VIADD R34, R26, 0x80 ;  /* 0x000000801a227836 */ /* 0x000fce0000000000 */
.L_x_8551:
[----:B------:R-:W-:Y:S05]  /*2cc0*/  BSYNC.RECONVERGENT B7 ;  /* 0x0000000000077941 */ /* 0x000fea0003800200 */
.L_x_8550:
[----:B------:R-:W-:Y:S01]  /*2cd0*/  ISETP.GE.AND P0, PT, R34, R27, PT ;  /* 0x0000001b2200720c */ /* 0x000fe20003f06270 */
[----:B------:R-:W-:Y:S01]  /*2ce0*/  BSSY.RECONVERGENT B7, `(.L_x_8639) ;  /* 0x00002c4000077945 */ /* 0x000fe20003800200 */
[----:B------:R-:W-:Y:S02]  /*2cf0*/  IMAD.MOV.U32 R22, RZ, RZ, RZ ;  /* 0x000000ffff167224 */ /* 0x000fe400078e00ff */
[----:B------:R-:W-:Y:S02]  /*2d00*/  IMAD.MOV.U32 R16, RZ, RZ, RZ ;  /* 0x000000ffff107224 */ /* 0x000fe400078e00ff */
[----:B------:R-:W-:-:S07]  /*2d10*/  IMAD.MOV.U32 R19, RZ, RZ, RZ ;  /* 0x000000ffff137224 */ /* 0x000fce00078e00ff */
[----:B------:R-:W-:Y:S05]  /*2d20*/  @P0 BRA `(.L_x_8640) ;  /* 0x0000002800fc0947 */ /* 0x000fea0003800000 */
[----:B------:R-:W1:Y:S01]  /*2d30*/  LDC.64 R4, c[0x0][0x3a0] ;  /* 0x0000e800ff047b82 */ /* 0x000e620000000a00 */
[----:B------:R-:W3:Y:S01]  /*2d40*/  LDCU UR5, c[0x0][0x3c0] ;  /* 0x00007800ff0577ac */ /* 0x000ee20008000800 */
[----:B0-2-4-:R-:W-:Y:S01]  /*2d50*/  IMAD R2, R17, 0x200, R34 ;  /* 0x0000020011027824 */ /* 0x015fe200078e0222 */
[----:B------:R-:W-:Y:S01]  /*2d60*/  BSSY.RECONVERGENT B6, `(.L_x_8641) ;  /* 0x00000e7000067945 */ /* 0x000fe20003800200 */
[----:B------:R-:W-:-:S04]  /*2d70*/  UPRMT UR4, UR38, 0x9910, URZ ;  /* 0x0000991026047896 */ /* 0x000fc800080000ff */
[----:B------:R-:W-:Y:S01]  /*2d80*/  UISETP.GT.AND UP0, UPT, UR4, 0x9, UPT ;  /* 0x000000090400788c */ /* 0x000fe2000bf04270 */
[----:B---3--:R-:W-:-:S05]  /*2d90*/  IMAD R3, R2, UR5, RZ ;  /* 0x0000000502037c24 */ /* 0x008fca000f8e02ff */
        /* <DEDUP_REMOVED lines=14> */
.L_x_8645:
[----:B------:R-:W2:Y:S02]  /*2e80*/  LDG.E.U8 R4, desc[UR36][R4.64] ;  /* 0x0000002404047981 */ /* 0x000ea4000c1e1100 */
[----:B--2---:R-:W-:Y:S01]  /*2e90*/  I2FP.F32.U32 R22, R4 ;  /* 0x0000000400167245 */ /* 0x004fe20000201000 */
[----:B------:R-:W-:Y:S06]  /*2ea0*/  BRA `(.L_x_8647) ;  /* 0x0000000c00487947 */ /* 0x000fec0003800000 */
.L_x_8644:
        /* <DEDUP_REMOVED lines=9> */
.L_x_8649:
[----:B------:R-:W2:Y:S02]  /*2f40*/  LDG.E R4, desc[UR36][R4.64] ;  /* 0x0000002404047981 */ /* 0x000ea4000c1e1900 */
[----:B--2---:R-:W-:Y:S01]  /*2f50*/  I2FP.F32.S32 R22, R4 ;  /* 0x0000000400167245 */ /* 0x004fe20000201400 */
[----:B------:R-:W-:Y:S06]  /*2f60*/  BRA `(.L_x_8647) ;  /* 0x0000000c00187947 */ /* 0x000fec0003800000 */
.L_x_8648:
[----:B------:R-:W2:Y:S02]  /*2f70*/  LDG.E.U16 R4, desc[UR36][R4.64] ;  /* 0x0000002404047981 */ /* 0x000ea4000c1e1500 */
[----:B--2---:R2:W3:Y:S01]  /*2f80*/  I2F.S16 R22, R4 ;  /* 0x0000000400167306 */ /* 0x0044e20000101400 */
[----:B------:R-:W-:Y:S05]  /*2f90*/  BRA `(.L_x_8647) ;  /* 0x0000000c000c7947 */ /* 0x000fea0003800000 */
.L_x_8643:
        /* <DEDUP_REMOVED lines=8> */
.L_x_8651:
[----:B------:R-:W2:Y:S02]  /*3020*/  LDG.E.U16 R4, desc[UR36][R4.64] ;  /* 0x0000002404047981 */ /* 0x000ea4000c1e1500 */
[----:B--2---:R-:W-:Y:S01]  /*3030*/  HADD2.F32 R22, -RZ, R4.H0_H0 ;  /* 0x20000004ff167230 */ /* 0x004fe20000004100 */
[----:B------:R-:W-:Y:S06]  /*3040*/  BRA `(.L_x_8647) ;  /* 0x0000000800e07947 */ /* 0x000fec0003800000 */
.L_x_8650:
        /* <DEDUP_REMOVED lines=8> */
.L_x_8653:
[----:B------:R-:W2:Y:S02]  /*30d0*/  LDG.E.U16 R4, desc[UR36][R4.64] ;  /* 0x0000002404047981 */ /* 0x000ea4000c1e1500 */
[----:B--2---:R-:W-:Y:S01]  /*30e0*/  HADD2.F32 R22, -RZ, R4.H0_H0 ;  /* 0x20000004ff167230 */ /* 0x004fe20000004100 */
[----:B------:R-:W-:Y:S06]  /*30f0*/  BRA `(.L_x_8647) ;  /* 0x0000000800b47947 */ /* 0x000fec0003800000 */
.L_x_8652:
        /* <DEDUP_REMOVED lines=11> */
.L_x_8642:
        /* <DEDUP_REMOVED lines=12> */
.L_x_8656:
        /* <DEDUP_REMOVED lines=11> */
.L_x_8655:
        /* <DEDUP_REMOVED lines=25> */
.L_x_8658:
        /* <DEDUP_REMOVED lines=13> */
.L_x_8657:
[----:B------:R-:W2:Y:S02]  /*3580*/  LDG.E.U16 R4, desc[UR36][R4.64] ;  /* 0x0000002404047981 */ /* 0x000ea4000c1e1500 */
[----:B--2---:R-:W-:Y:S01]  /*3590*/  IMAD.U32 R22, R4, 0x10000, RZ ;  /* 0x0001000004167824 */ /* 0x004fe200078e00ff */
[----:B------:R-:W-:Y:S06]  /*35a0*/  BRA `(.L_x_8647) ;  /* 0x0000000400887947 */ /* 0x000fec0003800000 */
.L_x_8654:
        /* <DEDUP_REMOVED lines=11> */
.L_x_8661:
        /* <DEDUP_REMOVED lines=20> */
.L_x_8663:
[----:B------:R-:W-:Y:S05]  /*37a0*/  BSYNC.RECONVERGENT B0 ;  /* 0x0000000000007941 */ /* 0x000fea0003800200 */
.L_x_8662:
[----:B------:R-:W-:Y:S01]  /*37b0*/  IMAD.SHL.U32 R0, R0, 0x100000, RZ ;  /* 0x0010000000007824 */ /* 0x000fe200078e00ff */
[----:B------:R-:W-:-:S04]  /*37c0*/  LEA R3, R3, 0x3b800000, 0x17 ;  /* 0x3b80000003037811 */ /* 0x000fc800078eb8ff */
[----:B------:R-:W-:Y:S01]  /*37d0*/  LOP3.LUT R22, R3, R0, R7, 0xfe, !PT ;  /* 0x0000000003167212 */ /* 0x000fe200078efe07 */
[----:B------:R-:W-:Y:S06]  /*37e0*/  BRA `(.L_x_8647) ;  /* 0x0000000000f87947 */ /* 0x000fec0003800000 */
.L_x_8660:
        /* <DEDUP_REMOVED lines=20> */
.L_x_8665:
[----:B------:R-:W-:Y:S05]  /*3930*/  BSYNC.RECONVERGENT B0 ;  /* 0x0000000000007941 */ /* 0x000fea0003800200 */
.L_x_8664:
[----:B------:R-:W-:Y:S01]  /*3940*/  IMAD.SHL.U32 R0, R0, 0x200000, RZ ;  /* 0x0020000000007824 */ /* 0x000fe200078e00ff */
[----:B------:R-:W-:-:S04]  /*3950*/  LEA R3, R3, 0x37800000, 0x17 ;  /* 0x3780000003037811 */ /* 0x000fc800078eb8ff */
[----:B------:R-:W-:Y:S01]  /*3960*/  LOP3.LUT R22, R3, R0, R7, 0xfe, !PT ;  /* 0x0000000003167212 */ /* 0x000fe200078efe07 */
[----:B------:R-:W-:Y:S06]  /*3970*/  BRA `(.L_x_8647) ;  /* 0x0000000000947947 */ /* 0x000fec0003800000 */
.L_x_8659:
        /* <DEDUP_REMOVED lines=14> */
.L_x_8646:
        /* <DEDUP_REMOVED lines=16> */
.L_x_8668:
[----:B------:R-:W-:Y:S01]  /*3b60*/  IMAD.MOV.U32 R22, RZ, RZ, RZ ;  /* 0x000000ffff167224 */ /* 0x000fe200078e00ff */
[----:B------:R-:W-:Y:S06]  /*3b70*/  BRA `(.L_x_8647) ;  /* 0x0000000000147947 */ /* 0x000fec0003800000 */
.L_x_8667:
[----:B------:R-:W2:Y:S02]  /*3b80*/  LDG.E.64 R22, desc[UR36][R4.64] ;  /* 0x0000002404167981 */ /* 0x000ea4000c1e1b00 */
[----:B--2---:R0:W1:Y:S02]  /*3b90*/  I2F.U64 R22, R22 ;  /* 0x0000001600167312 */ /* 0x0040640000301000 */
[----:B01----:R-:W-:Y:S05]  /*3ba0*/  BRA `(.L_x_8647) ;  /* 0x0000000000087947 */ /* 0x003fea0003800000 */
.L_x_8666:
[----:B------:R-:W2:Y:S02]  /*3bb0*/  LDG.E R4, desc[UR36][R4.64] ;  /* 0x0000002404047981 */ /* 0x000ea4000c1e1900 */
[----:B--2---:R-:W-:-:S07]  /*3bc0*/  I2FP.F32.U32 R22, R4 ;  /* 0x0000000400167245 */ /* 0x004fce0000201000 */
.L_x_8647:
[----:B------:R-:W-:Y:S05]  /*3bd0*/  BSYNC.RECONVERGENT B6 ;  /* 0x0000000000067941 */ /* 0x000fea0003800200 */
.L_x_8641:
        /* <DEDUP_REMOVED lines=20> */
.L_x_8673:
[----:B------:R-:W2:Y:S02]  /*3d20*/  LDG.E.U8 R4, desc[UR36][R4.64] ;  /* 0x0000002404047981 */ /* 0x000ea4000c1e1100 */
[----:B--2---:R-:W-:Y:S01]  /*3d30*/  I2FP.F32.U32 R16, R4 ;  /* 0x0000000400107245 */ /* 0x004fe20000201000 */
[----:B------:R-:W-:Y:S06]  /*3d40*/  BRA `(.L_x_8675) ;  /* 0x0000000c00487947 */ /* 0x000fec0003800000 */
.L_x_8672:
        /* <DEDUP_REMOVED lines=9> */
.L_x_8677:
[----:B------:R-:W2:Y:S02]  /*3de0*/  LDG.E R4, desc[UR36][R4.64] ;  /* 0x0000002404047981 */ /* 0x000ea4000c1e1900 */
[----:B--2---:R-:W-:Y:S01]  /*3df0*/  I2FP.F32.S32 R16, R4 ;  /* 0x0000000400107245 */ /* 0x004fe20000201400 */
[----:B------:R-:W-:Y:S06]  /*3e00*/  BRA `(.L_x_8675) ;  /* 0x0000000c00187947 */ /* 0x000fec0003800000 */
.L_x_8676:
[----:B------:R-:W2:Y:S02]  /*3e10*/  LDG.E.U16 R4, desc[UR36][R4.64] ;  /* 0x0000002404047981 */ /* 0x000ea4000c1e1500 */
[----:B--2---:R0:W2:Y:S01]  /*3e20*/  I2F.S16 R16, R4 ;  /* 0x0000000400107306 */ /* 0x0040a20000101400 */
[----:B------:R-:W-:Y:S05]  /*3e30*/  BRA `(.L_x_8675) ;  /* 0x0000000c000c7947 */ /* 0x000fea0003800000 */
.L_x_8671:
        /* <DEDUP_REMOVED lines=8> */
.L_x_8679:
[----:B------:R-:W2:Y:S02]  /*3ec0*/  LDG.E.U16 R4, desc[UR36][R4.64] ;  /* 0x0000002404047981 */ /* 0x000ea4000c1e1500 */
[----:B--2---:R-:W-:Y:S01]  /*3ed0*/  HADD2.F32 R16, -RZ, R4.H0_H0 ;  /* 0x20000004ff107230 */ /* 0x004fe20000004100 */
[----:B------:R-:W-:Y:S06]  /*3ee0*/  BRA `(.L_x_8675) ;  /* 0x0000000800e07947 */ /* 0x000fec0003800000 */
.L_x_8678:
        /* <DEDUP_REMOVED lines=8> */
.L_x_8681:
[----:B------:R-:W2:Y:S02]  /*3f70*/  LDG.E.U16 R4, desc[UR36][R4.64] ;  /* 0x0000002404047981 */ /* 0x000ea4000c1e1500 */
[----:B--2---:R-:W-:Y:S01]  /*3f80*/  HADD2.F32 R16, -RZ, R4.H0_H0 ;  /* 0x20000004ff107230 */ /* 0x004fe20000004100 */
[----:B------:R-:W-:Y:S06]  /*3f90*/  BRA `(.L_x_8675) ;  /* 0x0000000800b47947 */ /* 0x000fec0003800000 */
.L_x_8680:
        /* <DEDUP_REMOVED lines=11> */
.L_x_8670:
        /* <DEDUP_REMOVED lines=12> */
.L_x_8684:
        /* <DEDUP_REMOVED lines=11> */
.L_x_8683:
        /* <DEDUP_REMOVED lines=25> */
.L_x_8686:
        /* <DEDUP_REMOVED lines=13> */
.L_x_8685:
[----:B------:R-:W2:Y:S02]  /*4420*/  LDG.E.U16 R4, desc[UR36][R4.64] ;  /* 0x0000002404047981 */ /* 0x000ea4000c1e1500 */
[----:B--2---:R-:W-:Y:S01]  /*4430*/  IMAD.U32 R16, R4, 0x10000, RZ ;  /* 0x0001000004107824 */ /* 0x004fe200078e00ff */
[----:B------:R-:W-:Y:S06]  /*4440*/  BRA `(.L_x_8675) ;  /* 0x0000000400887947 */ /* 0x000fec0003800000 */
.L_x_8682:
        /* <DEDUP_REMOVED lines=11> */
.L_x_8689:
        /* <DEDUP_REMOVED lines=20> */
.L_x_8691:
[----:B------:R-:W-:Y:S05]  /*4640*/  BSYNC.RECONVERGENT B0 ;  /* 0x0000000000007941 */ /* 0x000fea0003800200 */
.L_x_8690:
[----:B------:R-:W-:Y:S01]  /*4650*/  IMAD.SHL.U32 R0, R0, 0x100000, RZ ;  /* 0x0010000000007824 */ /* 0x000fe200078e00ff */
[----:B------:R-:W-:-:S04]  /*4660*/  LEA R3, R3, 0x3b800000, 0x17 ;  /* 0x3b80000003037811 */ /* 0x000fc800078eb8ff */
[----:B------:R-:W-:Y:S01]  /*4670*/  LOP3.LUT R16, R3, R0, R7, 0xfe, !PT ;  /* 0x0000000003107212 */ /* 0x000fe200078efe07 */
[----:B------:R-:W-:Y:S06]  /*4680*/  BRA `(.L_x_8675) ;  /* 0x0000000000f87947 */ /* 0x000fec0003800000 */
.L_x_8688:
        /* <DEDUP_REMOVED lines=20> */
.L_x_8693:
[----:B------:R-:W-:Y:S05]  /*47d0*/  BSYNC.RECONVERGENT B0 ;  /* 0x0000000000007941 */ /* 0x000fea0003800200 */
.L_x_8692:
[----:B------:R-:W-:Y:S01]  /*47e0*/  IMAD.SHL.U32 R0, R0, 0x200000, RZ ;  /* 0x0020000000007824 */ /* 0x000fe200078e00ff */
[----:B------:R-:W-:-:S04]  /*47f0*/  LEA R3, R3, 0x37800000, 0x17 ;  /* 0x3780000003037811 */ /* 0x000fc800078eb8ff */
[----:B------:R-:W-:Y:S01]  /*4800*/  LOP3.LUT R16, R3, R0, R7, 0xfe, !PT ;  /* 0x0000000003107212 */ /* 0x000fe200078efe07 */
[----:B------:R-:W-:Y:S06]  /*4810*/  BRA `(.L_x_8675) ;  /* 0x0000000000947947 */ /* 0x000fec0003800000 */
.L_x_8687:
        /* <DEDUP_REMOVED lines=14> */
.L_x_8674:
        /* <DEDUP_REMOVED lines=16> */
.L_x_8696:
[----:B------:R-:W-:Y:S01]  /*4a00*/  IMAD.MOV.U32 R16, RZ, RZ, RZ ;  /* 0x000000ffff107224 */ /* 0x000fe200078e00ff */
[----:B------:R-:W-:Y:S06]  /*4a10*/  BRA `(.L_x_8675) ;  /* 0x0000000000147947 */ /* 0x000fec0003800000 */
.L_x_8695:
[----:B------:R-:W2:Y:S02]  /*4a20*/  LDG.E.64 R4, desc[UR36][R4.64] ;  /* 0x0000002404047981 */ /* 0x000ea4000c1e1b00 */
[----:B--2---:R0:W2:Y:S02]  /*4a30*/  I2F.U64 R16, R4 ;  /* 0x0000000400107312 */ /* 0x0040a40000301000 */
[----:B0-2---:R-:W-:Y:S05]  /*4a40*/  BRA `(.L_x_8675) ;  /* 0x0000000000087947 */ /* 0x005fea0003800000 */
.L_x_8694:
[----:B------:R-:W2:Y:S02]  /*4a50*/  LDG.E R4, desc[UR36][R4.64] ;  /* 0x0000002404047981 */ /* 0x000ea4000c1e1900 */
[----:B--2---:R-:W-:-:S07]  /*4a60*/  I2FP.F32.U32 R16, R4 ;  /* 0x0000000400107245 */ /* 0x004fce0000201000 */
.L_x_8675:
[----:B------:R-:W-:Y:S05]  /*4a70*/  BSYNC.RECONVERGENT B6 ;  /* 0x0000000000067941 */ /* 0x000fea0003800200 */
.L_x_8669:
        /* <DEDUP_REMOVED lines=17> */
[----:B------:R-:W4:Y:S02]  /*4b90*/  LDG.E.S8 R2, desc[UR36][R2.64] ;  /* 0x0000002402027981 */ /* 0x000f24000c1e1300 */
[----:B----4-:R0:W4:Y:S01]  /*4ba0*/  I2F.S16 R19, R2 ;  /* 0x0000000200137306 */ /* 0x0101220000101400 */
[----:B------:R-:W-:Y:S05]  /*4bb0*/  BRA `(.L_x_8703) ;  /* 0x0000000c00507947 */ /* 0x000fea0003800000 */
.L_x_8701:
[----:B------:R-:W4:Y:S02]  /*4bc0*/  LDG.E.U8 R2, desc[UR36][R2.64] ;  /* 0x0000002402027981 */ /* 0x000f24000c1e1100 */
[----:B----4-:R-:W-:Y:S01]  /*4bd0*/  I2FP.F32.U32 R19, R2 ;  /* 0x0000000200137245 */ /* 0x010fe20000201000 */
[----:B------:R-:W-:Y:S06]  /*4be0*/  BRA `(.L_x_8703) ;  /* 0x0000000c00447947 */ /* 0x000fec0003800000 */
.L_x_8700:
[----:B------:R-:W-:-:S09]  /*4bf0*/  UISETP.NE.AND UP0, UPT, UR4, 0x2, UPT ;  /* 0x000000020400788c */ /* 0x000fd2000bf05270 */
[----:B------:R-:W-:Y:S05]  /*4c00*/  BRA.U !UP0, `(.L_x_8704) ;  /* 0x0000000108287547 */ /* 0x000fea000b800000 */
[----:B------:R-:W-:-:S09]  /*4c10*/  UISETP.NE.AND UP0, UPT, UR4, 0x3, UPT ;  /* 0x000000030400788c */ /* 0x000fd2000bf05270 */
[----:B------:R-:W-:Y:S05]  /*4c20*/  BRA.U !UP0, `(.L_x_8705) ;  /* 0x0000000108147547 */ /* 0x000fea000b800000 */
[----:B------:R-:W-:-:S09]  /*4c30*/  UISETP.NE.AND UP0, UPT, UR4, 0x4, UPT ;  /* 0x000000040400788c */ /* 0x000fd2000bf05270 */
[----:B------:R-:W-:Y:S05]  /*4c40*/  BRA.U UP0, `(.L_x_8702) ;  /* 0x0000000900d07547 */ /* 0x000fea000b800000 */
[----:B------:R-:W4:Y:S02]  /*4c50*/  LDG.E.64 R2, desc[UR36][R2.64] ;  /* 0x0000002402027981 */ /* 0x000f24000c1e1b00 */
[----:B----4-:R0:W4:Y:S02]  /*4c60*/  I2F.S64 R19, R2 ;  /* 0x0000000200137312 */ /* 0x0101240000301400 */
[----:B0---4-:R-:W-:Y:S05]  /*4c70*/  BRA `(.L_x_8703) ;  /* 0x0000000c00207947 */ /* 0x011fea0003800000 */
.L_x_8705:
[----:B------:R-:W4:Y:S02]  /*4c80*/  LDG.E R2, desc[UR36][R2.64] ;  /* 0x0000002402027981 */ /* 0x000f24000c1e1900 */
[----:B----4-:R-:W-:Y:S01]  /*4c90*/  I2FP.F32.S32 R19, R2 ;  /* 0x0000000200137245 */ /* 0x010fe20000201400 */
[----:B------:R-:W-:Y:S06]  /*4ca0*/  BRA `(.L_x_8703) ;  /* 0x0000000c00147947 */ /* 0x000fec0003800000 */
.L_x_8704:
[----:B------:R-:W4:Y:S02]  /*4cb0*/  LDG.E.U16 R2, desc[UR36][R2.64] ;  /* 0x0000002402027981 */ /* 0x000f24000c1e1500 */
[----:B----4-:R0:W4:Y:S01]  /*4cc0*/  I2F.S16 R19, R2 ;  /* 0x0000000200137306 */ /* 0x0101220000101400 */
[----:B------:R-:W-:Y:S05]  /*4cd0*/  BRA `(.L_x_8703) ;  /* 0x0000000c00087947 */ /* 0x000fea0003800000 */
.L_x_8699:
        /* <DEDUP_REMOVED lines=8> */
.L_x_8707:
[----:B------:R-:W4:Y:S02]  /*4d60*/  LDG.E.U16 R2, desc[UR36][R2.64] ;  /* 0x0000002402027981 */ /* 0x000f24000c1e1500 */
[----:B----4-:R-:W-:Y:S01]  /*4d70*/  HADD2.F32 R19, -RZ, R2.H0_H0 ;  /* 0x20000002ff137230 */ /* 0x010fe20000004100 */
[----:B------:R-:W-:Y:S06]  /*4d80*/  BRA `(.L_x_8703) ;  /* 0x0000000800dc7947 */ /* 0x000fec0003800000 */
.L_x_8706:
        /* <DEDUP_REMOVED lines=8> */
.L_x_8709:
[----:B------:R-:W4:Y:S02]  /*4e10*/  LDG.E.U16 R2, desc[UR36][R2.64] ;  /* 0x0000002402027981 */ /* 0x000f24000c1e1500 */
[----:B----4-:R-:W-:Y:S01]  /*4e20*/  HADD2.F32 R19, -RZ, R2.H0_H0 ;  /* 0x20000002ff137230 */ /* 0x010fe20000004100 */
[----:B------:R-:W-:Y:S06]  /*4e30*/  BRA `(.L_x_8703) ;  /* 0x0000000800b07947 */ /* 0x000fec0003800000 */
.L_x_8708:
[----:B------:R-:W4:Y:S01]  /*4e40*/  LDG.E.64 R2, desc[UR36][R2.64] ;  /* 0x0000002402027981 */ /* 0x000f22000c1e1b00 */
        /* <DEDUP_REMOVED lines=10> */
.L_x_8698:
        /* <DEDUP_REMOVED lines=8> */
[----:B------:R-:W4:Y:S02]  /*4f70*/  LDG.E.U8 R2, desc[UR36][R2.64] ;  /* 0x0000002402027981 */ /* 0x000f24000c1e1100 */
[----:B----4-:R-:W-:-:S04]  /*4f80*/  ISETP.NE.AND P0, PT, R2, RZ, PT ;  /* 0x000000ff0200720c */ /* 0x010fc80003f05270 */
[----:B------:R-:W-:Y:S01]  /*4f90*/  FSEL R19, RZ, 1, !P0 ;  /* 0x3f800000ff137808 */ /* 0x000fe20004000000 */
[----:B------:R-:W-:Y:S08]  /*4fa0*/  BRA `(.L_x_8703) ;  /* 0x0000000800547947 */ /* 0x000ff00003800000 */
.L_x_8712:
        /* <DEDUP_REMOVED lines=11> */
.L_x_8711:
        /* <DEDUP_REMOVED lines=8> */
[----:B----4-:R-:W-:-:S05]  /*50e0*/  IMAD.SHL.U32 R19, R19, 0x1000000, RZ ;  /* 0x0100000013137824 */ /* 0x010fca00078e00ff */
        /* <DEDUP_REMOVED lines=16> */
.L_x_8714:
[----:B------:R-:W4:Y:S02]  /*51f0*/  LDG.E.U8 R2, desc[UR36][R2.64] ;  /* 0x0000002402027981 */ /* 0x000f24000c1e1100 */
[C---:B----4-:R-:W-:Y:S02]  /*5200*/  IMAD.SHL.U32 R0, R2.reuse, 0x2000000, RZ ;  /* 0x0200000002007824 */ /* 0x050fe400078e00ff */
        /* <DEDUP_REMOVED lines=10> */
.L_x_8713:
[----:B------:R-:W4:Y:S02]  /*52b0*/  LDG.E.U16 R2, desc[UR36][R2.64] ;  /* 0x0000002402027981 */ /* 0x000f24000c1e1500 */
[----:B----4-:R-:W-:Y:S01]  /*52c0*/  IMAD.U32 R19, R2, 0x10000, RZ ;  /* 0x0001000002137824 */ /* 0x010fe200078e00ff */
[----:B------:R-:W-:Y:S06]  /*52d0*/  BRA `(.L_x_8703) ;  /* 0x0000000400887947 */ /* 0x000fec0003800000 */
.L_x_8710:
        /* <DEDUP_REMOVED lines=8> */
[----:B------:R-:W4:Y:S02]  /*5360*/  LDG.E.U16 R2, desc[UR36][R2.64] ;  /* 0x0000002402027981 */ /* 0x000f24000c1e1500 */
[----:B----4-:R-:W-:Y:S01]  /*5370*/  I2FP.F32.U32 R19, R2 ;  /* 0x0000000200137245 */ /* 0x010fe20000201000 */
[----:B------:R-:W-:Y:S06]  /*5380*/  BRA `(.L_x_8703) ;  /* 0x00000004005c7947 */ /* 0x000fec0003800000 */
.L_x_8717:
[----:B------:R-:W4:Y:S01]  /*5390*/  LDG.E.U8 R3, desc[UR36][R2.64] ;  /* 0x0000002402037981 */ /* 0x000f22000c1e1100 */
[----:B------:R-:W-:Y:S01]  /*53a0*/  IMAD.MOV.U32 R19, RZ, RZ, RZ ;  /* 0x000000ffff137224 */ /* 0x000fe200078e00ff */
        /* <DEDUP_REMOVED lines=18> */
.L_x_8719:
[----:B------:R-:W-:Y:S05]  /*54d0*/  BSYNC.RECONVERGENT B0 ;  /* 0x0000000000007941 */ /* 0x000fea0003800200 */
.L_x_8718:
[----:B------:R-:W-:Y:S01]  /*54e0*/  IMAD.SHL.U32 R0, R0, 0x100000, RZ ;  /* 0x0010000000007824 */ /* 0x000fe200078e00ff */
[----:B------:R-:W-:-:S04]  /*54f0*/  LEA R2, R2, 0x3b800000, 0x17 ;  /* 0x3b80000002027811 */ /* 0x000fc800078eb8ff */
[----:B------:R-:W-:Y:S01]  /*5500*/  LOP3.LUT R19, R2, R0, R19, 0xfe, !PT ;  /* 0x0000000002137212 */ /* 0x000fe200078efe13 */
[----:B------:R-:W-:Y:S06]  /*5510*/  BRA `(.L_x_8703) ;  /* 0x0000000000f87947 */ /* 0x000fec0003800000 */
.L_x_8716:
        /* <DEDUP_REMOVED lines=20> */
.L_x_8721:
[----:B------:R-:W-:Y:S05]  /*5660*/  BSYNC.RECONVERGENT B0 ;  /* 0x0000000000007941 */ /* 0x000fea0003800200 */
.L_x_8720:
[----:B------:R-:W-:Y:S01]  /*5670*/  IMAD.SHL.U32 R0, R0, 0x200000, RZ ;  /* 0x0020000000007824 */ /* 0x000fe200078e00ff */
[----:B------:R-:W-:-:S04]  /*5680*/  LEA R2, R2, 0x37800000, 0x17 ;  /* 0x3780000002027811 */ /* 0x000fc800078eb8ff */
[----:B------:R-:W-:Y:S01]  /*5690*/  LOP3.LUT R19, R2, R0, R19, 0xfe, !PT ;  /* 0x0000000002137212 */ /* 0x000fe200078efe13 */
[----:B------:R-:W-:Y:S06]  /*56a0*/  BRA `(.L_x_8703) ;  /* 0x0000000000947947 */ /* 0x000fec0003800000 */
.L_x_8715:
        /* <DEDUP_REMOVED lines=8> */
[----:B----4-:R-:W-:-:S13]  /*5730*/  ISETP.NE.AND P0, PT, R2, RZ, PT ;  /* 0x000000ff0200720c */ /* 0x010fda0003f05270 */
[----:B------:R-:W-:Y:S05]  /*5740*/  @!P0 BRA `(.L_x_8703) ;  /* 0x00000000006c8947 */ /* 0x000fea0003800000 */
[----:B------:R-:W-:-:S13]  /*5750*/  ISETP.NE.AND P0, PT, R2, 0xff, PT ;  /* 0x000000ff0200780c */ /* 0x000fda0003f05270 */
[----:B------:R-:W-:Y:S02]  /*5760*/  @!P0 IMAD.MOV.U32 R19, RZ, RZ, 0x7f800001 ;  /* 0x7f800001ff138424 */ /* 0x000fe400078e00ff */
[----:B------:R-:W-:Y:S01]  /*5770*/  @P0 IMAD.SHL.U32 R19, R2, 0x800000, RZ ;  /* 0x0080000002130824 */ /* 0x000fe200078e00ff */
[----:B------:R-:W-:Y:S06]  /*5780*/  BRA `(.L_x_8703) ;  /* 0x00000000005c7947 */ /* 0x000fec0003800000 */
.L_x_8702:
        /* <DEDUP_REMOVED lines=16> */
.L_x_8724:
[----:B------:R-:W-:Y:S01]  /*5890*/  IMAD.MOV.U32 R19, RZ, RZ, RZ ;  /* 0x000000ffff137224 */ /* 0x000fe200078e00ff */
[----:B------:R-:W-:Y:S06]  /*58a0*/  BRA `(.L_x_8703) ;  /* 0x0000000000147947 */ /* 0x000fec0003800000 */
.L_x_8723:
[----:B------:R-:W4:Y:S02]  /*58b0*/  LDG.E.64 R2, desc[UR36][R2.64] ;  /* 0x0000002402027981 */ /* 0x000f24000c1e1b00 */
[----:B----4-:R0:W4:Y:S02]  /*58c0*/  I2F.U64 R19, R2 ;  /* 0x0000000200137312 */ /* 0x0101240000301000 */
[----:B0---4-:R-:W-:Y:S05]  /*58d0*/  BRA `(.L_x_8703) ;  /* 0x0000000000087947 */ /* 0x011fea0003800000 */
.L_x_8722:
[----:B------:R-:W4:Y:S02]  /*58e0*/  LDG.E R2, desc[UR36][R2.64] ;  /* 0x0000002402027981 */ /* 0x000f24000c1e1900 */
[----:B----4-:R-:W-:-:S07]  /*58f0*/  I2FP.F32.U32 R19, R2 ;  /* 0x0000000200137245 */ /* 0x010fce0000201000 */
.L_x_8703:
[----:B------:R-:W-:Y:S05]  /*5900*/  BSYNC.RECONVERGENT B6 ;  /* 0x0000000000067941 */ /* 0x000fea0003800200 */
.L_x_8697:
[----:B------:R-:W-:-:S07]  /*5910*/  VIADD R34, R34, 0x80 ;  /* 0x0000008022227836 */ /* 0x000fce0000000000 */
.L_x_8640:
[----:B------:R-:W-:Y:S05]  /*5920*/  BSYNC.RECONVERGENT B7 ;  /* 0x0000000000077941 */ /* 0x000fea0003800200 */
.L_x_8639:
[----:B------:R-:W-:Y:S01]  /*5930*/  ISETP.GE.AND P0, PT, R34, R27, PT ;  /* 0x0000001b2200720c */ /* 0x000fe20003f06270 */
[----:B------:R-:W-:Y:S01]  /*5940*/  BSSY.RECONVERGENT B7, `(.L_x_8725) ;  /* 0x00002c2000077945 */ /* 0x000fe20003800200 */
[----:B------:R-:W-:Y:S01]  /*5950*/  CS2R R24, SRZ ;  /* 0x0000000000187805 */ /* 0x000fe2000001ff00 */
[----:B------:R-:W-:-:S10]  /*5960*/  IMAD.MOV.U32 R23, RZ, RZ, RZ ;  /* 0x000000ffff177224 */ /* 0x000fd400078e00ff */
        /* <DEDUP_REMOVED lines=22> */
.L_x_8731:
[----:B------:R-:W2:Y:S02]  /*5ad0*/  LDG.E.U8 R4, desc[UR36][R4.64] ;  /* 0x0000002404047981 */ /* 0x000ea4000c1e1100 */
[----:B--2---:R-:W-:Y:S01]  /*5ae0*/  I2FP.F32.U32 R24, R4 ;  /* 0x0000000400187245 */ /* 0x004fe20000201000 */
[----:B------:R-:W-:Y:S06]  /*5af0*/  BRA `(.L_x_8733) ;  /* 0x0000000c00487947 */ /* 0x000fec0003800000 */
.L_x_8730:
        /* <DEDUP_REMOVED lines=9> */
.L_x_8735:
[----:B------:R-:W2:Y:S02]  /*5b90*/  LDG.E R4, desc[UR36][R4.64] ;  /* 0x0000002404047981 */ /* 0x000ea4000c1e1900 */
[----:B--2---:R-:W-:Y:S01]  /*5ba0*/  I2FP.F32.S32 R24, R4 ;  /* 0x0000000400187245 */ /* 0x004fe20000201400 */
[----:B------:R-:W-:Y:S06]  /*5bb0*/  BRA `(.L_x_8733) ;  /* 0x0000000c00187947 */ /* 0x000fec0003800000 */
.L_x_8734:
[----:B------:R-:W2:Y:S02]  /*5bc0*/  LDG.E.U16 R4, desc[UR36][R4.64] ;  /* 0x0000002404047981 */ /* 0x000ea4000c1e1500 */
[----:B--2---:R0:W1:Y:S01]  /*5bd0*/  I2F.S16 R24, R4 ;  /* 0x0000000400187306 */ /* 0x0040620000101400 */
[----:B------:R-:W-:Y:S05]  /*5be0*/  BRA `(.L_x_8733) ;  /* 0x0000000c000c7947 */ /* 0x000fea0003800000 */
.L_x_8729:
        /* <DEDUP_REMOVED lines=8> */
.L_x_8737:
[----:B------:R-:W2:Y:S02]  /*5c70*/  LDG.E.U16 R4, desc[UR36][R4.64] ;  /* 0x0000002404047981 */ /* 0x000ea4000c1e1500 */
[----:B--2---:R-:W-:Y:S01]  /*5c80*/  HADD2.F32 R24, -RZ, R4.H0_H0 ;  /* 0x20000004ff187230 */ /* 0x004fe20000004100 */
[----:B------:R-:W-:Y:S06]  /*5c90*/  BRA `(.L_x_8733) ;  /* 0x0000000800e07947 */ /* 0x000fec0003800000 */
.L_x_8736:
        /* <DEDUP_REMOVED lines=8> */
.L_x_8739:
[----:B------:R-:W2:Y:S02]  /*5d20*/  LDG.E.U16 R4, desc[UR36][R4.64] ;  /* 0x0000002404047981 */ /* 0x000ea4000c1e1500 */
[----:B--2---:R-:W-:Y:S01]  /*5d30*/  HADD2.F32 R24, -RZ, R4.H0_H0 ;  /* 0x20000004ff187230 */ /* 0x004fe20000004100 */
[----:B------:R-:W-:Y:S06]  /*5d40*/  BRA `(.L_x_8733) ;  /* 0x0000000800b47947 */ /* 0x000fec0003800000 */
.L_x_8738:
        /* <DEDUP_REMOVED lines=11> */
.L_x_8728:
        /* <DEDUP_REMOVED lines=12> */
.L_x_8742:
        /* <DEDUP_REMOVED lines=11> */
.L_x_8741:
        /* <DEDUP_REMOVED lines=25> */
.L_x_8744:
        /* <DEDUP_REMOVED lines=13> */
.L_x_8743:
[----:B------:R-:W2:Y:S02]  /*61d0*/  LDG.E.U16 R4, desc[UR36][R4.64] ;  /* 0x0000002404047981 */ /* 0x000ea4000c1e1500 */
[----:B--2---:R-:W-:Y:S01]  /*61e0*/  IMAD.U32 R24, R4, 0x10000, RZ ;  /* 0x0001000004187824 */ /* 0x004fe200078e00ff */
[----:B------:R-:W-:Y:S06]  /*61f0*/  BRA `(.L_x_8733) ;  /* 0x0000000400887947 */ /* 0x000fec0003800000 */
.L_x_8740:
        /* <DEDUP_REMOVED lines=11> */
.L_x_8747:
        /* <DEDUP_REMOVED lines=20> */
.L_x_8749:
[----:B------:R-:W-:Y:S05]  /*63f0*/  BSYNC.RECONVERGENT B0 ;  /* 0x0000000000007941 */ /* 0x000fea0003800200 */
.L_x_8748:
[----:B------:R-:W-:Y:S01]  /*6400*/  IMAD.SHL.U32 R0, R0, 0x100000, RZ ;  /* 0x0010000000007824 */ /* 0x000fe200078e00ff */
[----:B------:R-:W-:-:S04]  /*6410*/  LEA R3, R3, 0x3b800000, 0x17 ;  /* 0x3b80000003037811 */ /* 0x000fc800078eb8ff */
[----:B------:R-:W-:Y:S01]  /*6420*/  LOP3.LUT R24, R3, R0, R7, 0xfe, !PT ;  /* 0x0000000003187212 */ /* 0x000fe200078efe07 */
[----:B------:R-:W-:Y:S06]  /*6430*/  BRA `(.L_x_8733) ;  /* 0x0000000000f87947 */ /* 0x000fec0003800000 */
.L_x_8746:
        /* <DEDUP_REMOVED lines=20> */
.L_x_8751:
[----:B------:R-:W-:Y:S05]  /*6580*/  BSYNC.RECONVERGENT B0 ;  /* 0x0000000000007941 */ /* 0x000fea0003800200 */
.L_x_8750:
[----:B------:R-:W-:Y:S01]  /*6590*/  IMAD.SHL.U32 R0, R0, 0x200000, RZ ;  /* 0x0020000000007824 */ /* 0x000fe200078e00ff */
[----:B------:R-:W-:-:S04]  /*65a0*/  LEA R3, R3, 0x37800000, 0x17 ;  /* 0x3780000003037811 */ /* 0x000fc800078eb8ff */
[----:B------:R-:W-:Y:S01]  /*65b0*/  LOP3.LUT R24, R3, R0, R7, 0xfe, !PT ;  /* 0x0000000003187212 */ /* 0x000fe200078efe07 */
[----:B------:R-:W-:Y:S06]  /*65c0*/  BRA `(.L_x_8733) ;  /* 0x0000000000947947 */ /* 0x000fec0003800000 */
.L_x_8745:
        /* <DEDUP_REMOVED lines=14> */
.L_x_8732:
        /* <DEDUP_REMOVED lines=16> */
.L_x_8754:
[----:B------:R-:W-:Y:S01]  /*67b0*/  IMAD.MOV.U32 R24, RZ, RZ, RZ ;  /* 0x000000ffff187224 */ /* 0x000fe200078e00ff */
[----:B------:R-:W-:Y:S06]  /*67c0*/  BRA `(.L_x_8733) ;  /* 0x0000000000147947 */ /* 0x000fec0003800000 */
.L_x_8753:
[----:B------:R-:W2:Y:S02]  /*67d0*/  LDG.E.64 R24, desc[UR36][R4.64] ;  /* 0x0000002404187981 */ /* 0x000ea4000c1e1b00 */
[----:B--2---:R0:W1:Y:S02]  /*67e0*/  I2F.U64 R24, R24 ;  /* 0x0000001800187312 */ /* 0x0040640000301000 */
[----:B01----:R-:W-:Y:S05]  /*67f0*/  BRA `(.L_x_8733) ;  /* 0x0000000000087947 */ /* 0x003fea0003800000 */
.L_x_8752:
[----:B------:R-:W2:Y:S02]  /*6800*/  LDG.E R4, desc[UR36][R4.64] ;  /* 0x0000002404047981 */ /* 0x000ea4000c1e1900 */
[----:B--2---:R-:W-:-:S07]  /*6810*/  I2FP.F32.U32 R24, R4 ;  /* 0x0000000400187245 */ /* 0x004fce0000201000 */
.L_x_8733:
[----:B------:R-:W-:Y:S05]  /*6820*/  BSYNC.RECONVERGENT B6 ;  /* 0x0000000000067941 */ /* 0x000fea0003800200 */
.L_x_8727:
        /* <DEDUP_REMOVED lines=20> */
.L_x_8759:
[----:B------:R-:W2:Y:S02]  /*6970*/  LDG.E.U8 R4, desc[UR36][R4.64] ;  /* 0x0000002404047981 */ /* 0x000ea4000c1e1100 */
[----:B--2---:R-:W-:Y:S01]  /*6980*/  I2FP.F32.U32 R23, R4 ;  /* 0x0000000400177245 */ /* 0x004fe20000201000 */
[----:B------:R-:W-:Y:S06]  /*6990*/  BRA `(.L_x_8761) ;  /* 0x0000000c00447947 */ /* 0x000fec0003800000 */
.L_x_8758:
        /* <DEDUP_REMOVED lines=9> */
.L_x_8763:
[----:B------:R-:W2:Y:S02]  /*6a30*/  LDG.E R4, desc[UR36][R4.64] ;  /* 0x0000002404047981 */ /* 0x000ea4000c1e1900 */
[----:B--2---:R-:W-:Y:S01]  /*6a40*/  I2FP.F32.S32 R23, R4 ;  /* 0x0000000400177245 */ /* 0x004fe20000201400 */
[----:B------:R-:W-:Y:S06]  /*6a50*/  BRA `(.L_x_8761) ;  /* 0x0000000c00147947 */ /* 0x000fec0003800000 */
.L_x_8762:
[----:B------:R-:W2:Y:S02]  /*6a60*/  LDG.E.U16 R4, desc[UR36][R4.64] ;  /* 0x0000002404047981 */ /* 0x000ea4000c1e1500 */
[----:B--2---:R4:W0:Y:S01]  /*6a70*/  I2F.S16 R23, R4 ;  /* 0x0000000400177306 */ /* 0x0048220000101400 */
[----:B------:R-:W-:Y:S05]  /*6a80*/  BRA `(.L_x_8761) ;  /* 0x0000000c00087947 */ /* 0x000fea0003800000 */
.L_x_8757:
        /* <DEDUP_REMOVED lines=8> */
.L_x_8765:
[----:B------:R-:W2:Y:S02]  /*6b10*/  LDG.E.U16 R4, desc[UR36][R4.64] ;  /* 0x0000002404047981 */ /* 0x000ea4000c1e1500 */
[----:B--2---:R-:W-:Y:S01]  /*6b20*/  HADD2.F32 R23, -RZ, R4.H0_H0 ;  /* 0x20000004ff177230 */ /* 0x004fe20000004100 */
[----:B------:R-:W-:Y:S06]  /*6b30*/  BRA `(.L_x_8761) ;  /* 0x0000000800dc7947 */ /* 0x000fec0003800000 */
.L_x_8764:
        /* <DEDUP_REMOVED lines=8> */
.L_x_8767:
[----:B------:R-:W2:Y:S02]  /*6bc0*/  LDG.E.U16 R4, desc[UR36][R4.64] ;  /* 0x0000002404047981 */ /* 0x000ea4000c1e1500 */
[----:B--2---:R-:W-:Y:S01]  /*6bd0*/  HADD2.F32 R23, -RZ, R4.H0_H0 ;  /* 0x20000004ff177230 */ /* 0x004fe20000004100 */
[----:B------:R-:W-:Y:S06]  /*6be0*/  BRA `(.L_x_8761) ;  /* 0x0000000800b07947 */ /* 0x000fec0003800000 */
.L_x_8766:
        /* <DEDUP_REMOVED lines=11> */
.L_x_8756:
        /* <DEDUP_REMOVED lines=12> */
.L_x_8770:
        /* <DEDUP_REMOVED lines=11> */
.L_x_8769:
        /* <DEDUP_REMOVED lines=25> */
.L_x_8772:
[----:B------:R-:W2:Y:S02]  /*6fa0*/  LDG.E.U8 R4, desc[UR36][R4.64] ;  /* 0x0000002404047981 */ /* 0x000ea4000c1e1100 */
[C---:B--2---:R-:W-:Y:S02]  /*6fb0*/  IMAD.SHL.U32 R0, R4.reuse, 0x2000000, RZ ;  /* 0x0200000004007824 */ /* 0x044fe400078e00ff */
        /* <DEDUP_REMOVED lines=10> */
.L_x_8771:
[----:B------:R-:W2:Y:S02]  /*7060*/  LDG.E.U16 R4, desc[UR36][R4.64] ;  /* 0x0000002404047981 */ /* 0x000ea4000c1e1500 */
[----:B--2---:R-:W-:Y:S01]  /*7070*/  IMAD.U32 R23, R4, 0x10000, RZ ;  /* 0x0001000004177824 */ /* 0x004fe200078e00ff */
[----:B------:R-:W-:Y:S06]  /*7080*/  BRA `(.L_x_8761) ;  /* 0x0000000400887947 */ /* 0x000fec0003800000 */
.L_x_8768:
        /* <DEDUP_REMOVED lines=11> */
.L_x_8775:
        /* <DEDUP_REMOVED lines=20> */
.L_x_8777:
[----:B------:R-:W-:Y:S05]  /*7280*/  BSYNC.RECONVERGENT B0 ;  /* 0x0000000000007941 */ /* 0x000fea0003800200 */
.L_x_8776:
[----:B------:R-:W-:Y:S01]  /*7290*/  IMAD.SHL.U32 R0, R0, 0x100000, RZ ;  /* 0x0010000000007824 */ /* 0x000fe200078e00ff */
[----:B------:R-:W-:-:S04]  /*72a0*/  LEA R3, R3, 0x3b800000, 0x17 ;  /* 0x3b80000003037811 */ /* 0x000fc800078eb8ff */
[----:B------:R-:W-:Y:S01]  /*72b0*/  LOP3.LUT R23, R3, R0, R23, 0xfe, !PT ;  /* 0x0000000003177212 */ /* 0x000fe200078efe17 */
[----:B------:R-:W-:Y:S06]  /*72c0*/  BRA `(.L_x_8761) ;  /* 0x0000000000f87947 */ /* 0x000fec0003800000 */
.L_x_8774:
        /* <DEDUP_REMOVED lines=20> */
.L_x_8779:
[----:B------:R-:W-:Y:S05]  /*7410*/  BSYNC.RECONVERGENT B0 ;  /* 0x0000000000007941 */ /* 0x000fea0003800200 */
.L_x_8778:
[----:B------:R-:W-:Y:S01]  /*7420*/  IMAD.SHL.U32 R0, R0, 0x200000, RZ ;  /* 0x0020000000007824 */ /* 0x000fe200078e00ff */
[----:B------:R-:W-:-:S04]  /*7430*/  LEA R3, R3, 0x37800000, 0x17 ;  /* 0x3780000003037811 */ /* 0x000fc800078eb8ff */
[----:B------:R-:W-:Y:S01]  /*7440*/  LOP3.LUT R23, R3, R0, R23, 0xfe, !PT ;  /* 0x0000000003177212 */ /* 0x000fe200078efe17 */
[----:B------:R-:W-:Y:S06]  /*7450*/  BRA `(.L_x_8761) ;  /* 0x0000000000947947 */ /* 0x000fec0003800000 */
.L_x_8773:
        /* <DEDUP_REMOVED lines=14> */
.L_x_8760:
        /* <DEDUP_REMOVED lines=16> */
.L_x_8782:
[----:B------:R-:W-:Y:S01]  /*7640*/  IMAD.MOV.U32 R23, RZ, RZ, RZ ;  /* 0x000000ffff177224 */ /* 0x000fe200078e00ff */
[----:B------:R-:W-:Y:S06]  /*7650*/  BRA `(.L_x_8761) ;  /* 0x0000000000147947 */ /* 0x000fec0003800000 */
.L_x_8781:
[----:B------:R-:W2:Y:S02]  /*7660*/  LDG.E.64 R4, desc[UR36][R4.64] ;  /* 0x0000002404047981 */ /* 0x000ea4000c1e1b00 */
[----:B--2---:R0:W2:Y:S02]  /*7670*/  I2F.U64 R23, R4 ;  /* 0x0000000400177312 */ /* 0x0040a40000301000 */
[----:B0-2---:R-:W-:Y:S05]  /*7680*/  BRA `(.L_x_8761) ;  /* 0x0000000000087947 */ /* 0x005fea0003800000 */
.L_x_8780:
[----:B------:R-:W2:Y:S02]  /*7690*/  LDG.E R4, desc[UR36][R4.64] ;  /* 0x0000002404047981 */ /* 0x000ea4000c1e1900 */
[----:B--2---:R-:W-:-:S07]  /*76a0*/  I2FP.F32.U32 R23, R4 ;  /* 0x0000000400177245 */ /* 0x004fce0000201000 */
.L_x_8761:
[----:B------:R-:W-:Y:S05]  /*76b0*/  BSYNC.RECONVERGENT B6 ;  /* 0x0000000000067941 */ /* 0x000fea0003800200 */
.L_x_8755:
        /* <DEDUP_REMOVED lines=20> */
.L_x_8787:
[----:B------:R-:W4:Y:S02]  /*7800*/  LDG.E.U8 R2, desc[UR36][R2.64] ;  /* 0x0000002402027981 */ /* 0x000f24000c1e1100 */
[----:B----4-:R-:W-:Y:S01]  /*7810*/  I2FP.F32.U32 R25, R2 ;  /* 0x0000000200197245 */ /* 0x010fe20000201000 */
[----:B------:R-:W-:Y:S06]  /*7820*/  BRA `(.L_x_8789) ;  /* 0x0000000c00447947 */ /* 0x000fec0003800000 */
.L_x_8786:
        /* <DEDUP_REMOVED lines=9> */
.L_x_8791:
[----:B------:R-:W4:Y:S02]  /*78c0*/  LDG.E R2, desc[UR36][R2.64] ;  /* 0x0000002402027981 */ /* 0x000f24000c1e1900 */
[----:B----4-:R-:W-:Y:S01]  /*78d0*/  I2FP.F32.S32 R25, R2 ;  /* 0x0000000200197245 */ /* 0x010fe20000201400 */
[----:B------:R-:W-:Y:S06]  /*78e0*/  BRA `(.L_x_8789) ;  /* 0x0000000c00147947 */ /* 0x000fec0003800000 */
.L_x_8790:
[----:B------:R-:W4:Y:S02]  /*78f0*/  LDG.E.U16 R2, desc[UR36][R2.64] ;  /* 0x0000002402027981 */ /* 0x000f24000c1e1500 */
[----:B----4-:R0:W4:Y:S01]  /*7900*/  I2F.S16 R25, R2 ;  /* 0x0000000200197306 */ /* 0x0101220000101400 */
[----:B------:R-:W-:Y:S05]  /*7910*/  BRA `(.L_x_8789) ;  /* 0x0000000c00087947 */ /* 0x000fea0003800000 */
.L_x_8785:
        /* <DEDUP_REMOVED lines=8> */
.L_x_8793:
[----:B------:R-:W4:Y:S02]  /*79a0*/  LDG.E.U16 R2, desc[UR36][R2.64] ;  /* 0x0000002402027981 */ /* 0x000f24000c1e1500 */
[----:B----4-:R-:W-:Y:S01]  /*79b0*/  HADD2.F32 R25, -RZ, R2.H0_H0 ;  /* 0x20000002ff197230 */ /* 0x010fe20000004100 */
[----:B------:R-:W-:Y:S06]  /*79c0*/  BRA `(.L_x_8789) ;  /* 0x0000000800dc7947 */ /* 0x000fec0003800000 */
.L_x_8792:
        /* <DEDUP_REMOVED lines=8> */
.L_x_8795:
[----:B------:R-:W4:Y:S02]  /*7a50*/  LDG.E.U16 R2, desc[UR36][R2.64] ;  /* 0x0000002402027981 */ /* 0x000f24000c1e1500 */
[----:B----4-:R-:W-:Y:S01]  /*7a60*/  HADD2.F32 R25, -RZ, R2.H0_H0 ;  /* 0x20000002ff197230 */ /* 0x010fe20000004100 */
[----:B------:R-:W-:Y:S06]  /*7a70*/  BRA `(.L_x_8789) ;  /* 0x0000000800b07947 */ /* 0x000fec0003800000 */
.L_x_8794:
        /* <DEDUP_REMOVED lines=11> */
.L_x_8784:
        /* <DEDUP_REMOVED lines=12> */
.L_x_8798:
        /* <DEDUP_REMOVED lines=11> */
.L_x_8797:
        /* <DEDUP_REMOVED lines=25> */
.L_x_8800:
        /* <DEDUP_REMOVED lines=12> */
.L_x_8799:
[----:B------:R-:W4:Y:S02]  /*7ef0*/  LDG.E.U16 R2, desc[UR36][R2.64] ;  /* 0x0000002402027981 */ /* 0x000f24000c1e1500 */
[----:B----4-:R-:W-:Y:S01]  /*7f00*/  IMAD.U32 R25, R2, 0x10000, RZ ;  /* 0x0001000002197824 */ /* 0x010fe200078e00ff */
[----:B------:R-:W-:Y:S06]  /*7f10*/  BRA `(.L_x_8789) ;  /* 0x0000000400887947 */ /* 0x000fec0003800000 */
.L_x_8796:
        /* <DEDUP_REMOVED lines=11> */
.L_x_8803:
        /* <DEDUP_REMOVED lines=20> */
.L_x_8805:
[----:B------:R-:W-:Y:S05]  /*8110*/  BSYNC.RECONVERGENT B0 ;  /* 0x0000000000007941 */ /* 0x000fea0003800200 */
.L_x_8804:
[----:B------:R-:W-:Y:S01]  /*8120*/  IMAD.SHL.U32 R0, R0, 0x100000, RZ ;  /* 0x0010000000007824 */ /* 0x000fe200078e00ff */
[----:B------:R-:W-:-:S04]  /*8130*/  LEA R2, R2, 0x3b800000, 0x17 ;  /* 0x3b80000002027811 */ /* 0x000fc800078eb8ff */
[----:B------:R-:W-:Y:S01]  /*8140*/  LOP3.LUT R25, R2, R0, R25, 0xfe, !PT ;  /* 0x0000000002197212 */ /* 0x000fe200078efe19 */
[----:B------:R-:W-:Y:S06]  /*8150*/  BRA `(.L_x_8789) ;  /* 0x0000000000f87947 */ /* 0x000fec0003800000 */
.L_x_8802:
        /* <DEDUP_REMOVED lines=20> */
.L_x_8807:
[----:B------:R-:W-:Y:S05]  /*82a0*/  BSYNC.RECONVERGENT B0 ;  /* 0x0000000000007941 */ /* 0x000fea0003800200 */
.L_x_8806:
[----:B------:R-:W-:Y:S01]  /*82b0*/  IMAD.SHL.U32 R0, R0, 0x200000, RZ ;  /* 0x0020000000007824 */ /* 0x000fe200078e00ff */
[----:B------:R-:W-:-:S04]  /*82c0*/  LEA R2, R2, 0x37800000, 0x17 ;  /* 0x3780000002027811 */ /* 0x000fc800078eb8ff */
[----:B------:R-:W-:Y:S01]  /*82d0*/  LOP3.LUT R25, R2, R0, R25, 0xfe, !PT ;  /* 0x0000000002197212 */ /* 0x000fe200078efe19 */
[----:B------:R-:W-:Y:S06]  /*82e0*/  BRA `(.L_x_8789) ;  /* 0x0000000000947947 */ /* 0x000fec0003800000 */
.L_x_8801:
        /* <DEDUP_REMOVED lines=14> */
.L_x_8788:
        /* <DEDUP_REMOVED lines=16> */
.L_x_8810:
[----:B------:R-:W-:Y:S01]  /*84d0*/  IMAD.MOV.U32 R25, RZ, RZ, RZ ;  /* 0x000000ffff197224 */ /* 0x000fe200078e00ff */
[----:B------:R-:W-:Y:S06]  /*84e0*/  BRA `(.L_x_8789) ;  /* 0x0000000000147947 */ /* 0x000fec0003800000 */
.L_x_8809:
[----:B------:R-:W4:Y:S02]  /*84f0*/  LDG.E.64 R2, desc[UR36][R2.64] ;  /* 0x0000002402027981 */ /* 0x000f24000c1e1b00 */
[----:B----4-:R0:W4:Y:S02]  /*8500*/  I2F.U64 R25, R2 ;  /* 0x0000000200197312 */ /* 0x0101240000301000 */
[----:B0---4-:R-:W-:Y:S05]  /*8510*/  BRA `(.L_x_8789) ;  /* 0x0000000000087947 */ /* 0x011fea0003800000 */
.L_x_8808:
[----:B------:R-:W4:Y:S02]  /*8520*/  LDG.E R2, desc[UR36][R2.64] ;  /* 0x0000002402027981 */ /* 0x000f24000c1e1900 */
[----:B----4-:R-:W-:-:S07]  /*8530*/  I2FP.F32.U32 R25, R2 ;  /* 0x0000000200197245 */ /* 0x010fce0000201000 */
.L_x_8789:
[----:B------:R-:W-:Y:S05]  /*8540*/  BSYNC.RECONVERGENT B6 ;  /* 0x0000000000067941 */ /* 0x000fea0003800200 */
.L_x_8783:
[----:B------:R-:W-:-:S07]  /*8550*/  VIADD R34, R34, 0x80 ;  /* 0x0000008022227836 */ /* 0x000fce0000000000 */
.L_x_8726:
[----:B------:R-:W-:Y:S05]  /*8560*/  BSYNC.RECONVERGENT B7 ;  /* 0x0000000000077941 */ /* 0x000fea0003800200 */
.L_x_8725:
[----:B------:R-:W-:Y:S01]  /*8570*/  ISETP.GE.AND P0, PT, R34, R27, PT ;  /* 0x0000001b2200720c */ /* 0x000fe20003f06270 */
[----:B------:R-:W-:Y:S01]  /*8580*/  BSSY.RECONVERGENT B7, `(.L_x_8811) ;  /* 0x00002be000077945 */ /* 0x000fe20003800200 */
[----:B------:R-:W-:Y:S02]  /*8590*/  IMAD.MOV.U32 R27, RZ, RZ, RZ ;  /* 0x000000ffff1b7224 */ /* 0x000fe400078e00ff */
[----:B------:R-:W-:Y:S02]  /*85a0*/  IMAD.MOV.U32 R18, RZ, RZ, RZ ;  /* 0x000000ffff127224 */ /* 0x000fe400078e00ff */
[----:B------:R-:W-:-:S07]  /*85b0*/  IMAD.MOV.U32 R32, RZ, RZ, RZ ;  /* 0x000000ffff207224 */ /* 0x000fce00078e00ff */
        /* <DEDUP_REMOVED lines=22> */
.L_x_8817:
[----:B------:R-:W2:Y:S02]  /*8720*/  LDG.E.U8 R2, desc[UR36][R2.64] ;  /* 0x0000002402027981 */ /* 0x000ea4000c1e1100 */
[----:B--2---:R-:W-:Y:S01]  /*8730*/  I2FP.F32.U32 R18, R2 ;  /* 0x0000000200127245 */ /* 0x004fe20000201000 */
[----:B------:R-:W-:Y:S06]  /*8740*/  BRA `(.L_x_8819) ;  /* 0x0000000c00447947 */ /* 0x000fec0003800000 */
.L_x_8816:
        /* <DEDUP_REMOVED lines=9> */
.L_x_8821:
[----:B------:R-:W2:Y:S02]  /*87e0*/  LDG.E R2, desc[UR36][R2.64] ;  /* 0x0000002402027981 */ /* 0x000ea4000c1e1900 */
[----:B--2---:R-:W-:Y:S01]  /*87f0*/  I2FP.F32.S32 R18, R2 ;  /* 0x0000000200127245 */ /* 0x004fe20000201400 */
[----:B------:R-:W-:Y:S06]  /*8800*/  BRA `(.L_x_8819) ;  /* 0x0000000c00147947 */ /* 0x000fec0003800000 */
.L_x_8820:
[----:B------:R-:W2:Y:S02]  /*8810*/  LDG.E.U16 R2, desc[UR36][R2.64] ;  /* 0x0000002402027981 */ /* 0x000ea4000c1e1500 */
[----:B--2---:R4:W0:Y:S01]  /*8820*/  I2F.S16 R18, R2 ;  /* 0x0000000200127306 */ /* 0x0048220000101400 */
[----:B------:R-:W-:Y:S05]  /*8830*/  BRA `(.L_x_8819) ;  /* 0x0000000c00087947 */ /* 0x000fea0003800000 */
.L_x_8815:
        /* <DEDUP_REMOVED lines=8> */
.L_x_8823:
[----:B------:R-:W2:Y:S02]  /*88c0*/  LDG.E.U16 R2, desc[UR36][R2.64] ;  /* 0x0000002402027981 */ /* 0x000ea4000c1e1500 */
[----:B--2---:R-:W-:Y:S01]  /*88d0*/  HADD2.F32 R18, -RZ, R2.H0_H0 ;  /* 0x20000002ff127230 */ /* 0x004fe20000004100 */
[----:B------:R-:W-:Y:S06]  /*88e0*/  BRA `(.L_x_8819) ;  /* 0x0000000800dc7947 */ /* 0x000fec0003800000 */
.L_x_8822:
        /* <DEDUP_REMOVED lines=8> */
.L_x_8825:
[----:B------:R-:W2:Y:S02]  /*8970*/  LDG.E.U16 R2, desc[UR36][R2.64] ;  /* 0x0000002402027981 */ /* 0x000ea4000c1e1500 */
[----:B--2---:R-:W-:Y:S01]  /*8980*/  HADD2.F32 R18, -RZ, R2.H0_H0 ;  /* 0x20000002ff127230 */ /* 0x004fe20000004100 */
[----:B------:R-:W-:Y:S06]  /*8990*/  BRA `(.L_x_8819) ;  /* 0x0000000800b07947 */ /* 0x000fec0003800000 */
.L_x_8824:
        /* <DEDUP_REMOVED lines=11> */
.L_x_8814:
        /* <DEDUP_REMOVED lines=12> */
.L_x_8828:
        /* <DEDUP_REMOVED lines=11> */
.L_x_8827:
        /* <DEDUP_REMOVED lines=25> */
.L_x_8830:
        /* <DEDUP_REMOVED lines=12> */
.L_x_8829:
[----:B------:R-:W2:Y:S02]  /*8e10*/  LDG.E.U16 R2, desc[UR36][R2.64] ;  /* 0x0000002402027981 */ /* 0x000ea4000c1e1500 */
[----:B--2---:R-:W-:Y:S01]  /*8e20*/  IMAD.U32 R18, R2, 0x10000, RZ ;  /* 0x0001000002127824 */ /* 0x004fe200078e00ff */
[----:B------:R-:W-:Y:S06]  /*8e30*/  BRA `(.L_x_8819) ;  /* 0x0000000400887947 */ /* 0x000fec0003800000 */
.L_x_8826:
        /* <DEDUP_REMOVED lines=11> */
.L_x_8833:
        /* <DEDUP_REMOVED lines=20> */
.L_x_8835:
[----:B------:R-:W-:Y:S05]  /*9030*/  BSYNC.RECONVERGENT B0 ;  /* 0x0000000000007941 */ /* 0x000fea0003800200 */
.L_x_8834:
[----:B------:R-:W-:Y:S01]  /*9040*/  IMAD.SHL.U32 R0, R0, 0x100000, RZ ;  /* 0x0010000000007824 */ /* 0x000fe200078e00ff */
[----:B------:R-:W-:-:S04]  /*9050*/  LEA R2, R2, 0x3b800000, 0x17 ;  /* 0x3b80000002027811 */ /* 0x000fc800078eb8ff */
[----:B------:R-:W-:Y:S01]  /*9060*/  LOP3.LUT R18, R2, R0, R7, 0xfe, !PT ;  /* 0x0000000002127212 */ /* 0x000fe200078efe07 */
[----:B------:R-:W-:Y:S06]  /*9070*/  BRA `(.L_x_8819) ;  /* 0x0000000000f87947 */ /* 0x000fec0003800000 */
.L_x_8832:
        /* <DEDUP_REMOVED lines=20> */
.L_x_8837:
[----:B------:R-:W-:Y:S05]  /*91c0*/  BSYNC.RECONVERGENT B0 ;  /* 0x0000000000007941 */ /* 0x000fea0003800200 */
.L_x_8836:
[----:B------:R-:W-:Y:S01]  /*91d0*/  IMAD.SHL.U32 R0, R0, 0x200000, RZ ;  /* 0x0020000000007824 */ /* 0x000fe200078e00ff */
[----:B------:R-:W-:-:S04]  /*91e0*/  LEA R2, R2, 0x37800000, 0x17 ;  /* 0x3780000002027811 */ /* 0x000fc800078eb8ff */
[----:B------:R-:W-:Y:S01]  /*91f0*/  LOP3.LUT R18, R2, R0, R7, 0xfe, !PT ;  /* 0x0000000002127212 */ /* 0x000fe200078efe07 */
[----:B------:R-:W-:Y:S06]  /*9200*/  BRA `(.L_x_8819) ;  /* 0x0000000000947947 */ /* 0x000fec0003800000 */
.L_x_8831:
        /* <DEDUP_REMOVED lines=14> */
.L_x_8818:
        /* <DEDUP_REMOVED lines=16> */
.L_x_8840:
[----:B------:R-:W-:Y:S01]  /*93f0*/  IMAD.MOV.U32 R18, RZ, RZ, RZ ;  /* 0x000000ffff127224 */ /* 0x000fe200078e00ff */
[----:B------:R-:W-:Y:S06]  /*9400*/  BRA `(.L_x_8819) ;  /* 0x0000000000147947 */ /* 0x000fec0003800000 */
.L_x_8839:
[----:B------:R-:W2:Y:S02]  /*9410*/  LDG.E.64 R2, desc[UR36][R2.64] ;  /* 0x0000002402027981 */ /* 0x000ea4000c1e1b00 */
[----:B--2---:R0:W2:Y:S02]  /*9420*/  I2F.U64 R18, R2 ;  /* 0x0000000200127312 */ /* 0x0040a40000301000 */
[----:B0-2---:R-:W-:Y:S05]  /*9430*/  BRA `(.L_x_8819) ;  /* 0x0000000000087947 */ /* 0x005fea0003800000 */
.L_x_8838:
[----:B------:R-:W2:Y:S02]  /*9440*/  LDG.E R2, desc[UR36][R2.64] ;  /* 0x0000002402027981 */ /* 0x000ea4000c1e1900 */
[----:B--2---:R-:W-:-:S07]  /*9450*/  I2FP.F32.U32 R18, R2 ;  /* 0x0000000200127245 */ /* 0x004fce0000201000 */
.L_x_8819:
[----:B------:R-:W-:Y:S05]  /*9460*/  BSYNC.RECONVERGENT B6 ;  /* 0x0000000000067941 */ /* 0x000fea0003800200 */
.L_x_8813:
[----:B------:R-:W1:Y:S01]  /*9470*/  LDCU.U8 UR6, c[0x0][0x3bd] ;  /* 0x000077a0ff0677ac */ /* 0x000e620008000000 */
[----:B0-2-4-:R-:W0:Y:S01]  /*9480*/  LDC.64 R2, c[0x0][0x3a8] ;  /* 0x0000ea00ff027b82 */ /* 0x015e220000000a00 */
[----:B------:R-:W-:Y:S01]  /*9490*/  BSSY.RECONVERGENT B6, `(.L_x_8841) ;  /* 0x00000e7000067945 */ /* 0x000fe20003800200 */
        /* <DEDUP_REMOVED lines=18> */
.L_x_8845:
[----:B------:R-:W2:Y:S02]  /*95c0*/  LDG.E.U8 R2, desc[UR36][R2.64] ;  /* 0x0000002402027981 */ /* 0x000ea4000c1e1100 */
[----:B--2---:R-:W-:Y:S01]  /*95d0*/  I2FP.F32.U32 R32, R2 ;  /* 0x0000000200207245 */ /* 0x004fe20000201000 */
[----:B------:R-:W-:Y:S06]  /*95e0*/  BRA `(.L_x_8847) ;  /* 0x0000000c00447947 */ /* 0x000fec0003800000 */
.L_x_8844:
        /* <DEDUP_REMOVED lines=9> */
.L_x_8849:
[----:B------:R-:W2:Y:S02]  /*9680*/  LDG.E R2, desc[UR36][R2.64] ;  /* 0x0000002402027981 */ /* 0x000ea4000c1e1900 */
[----:B--2---:R-:W-:Y:S01]  /*9690*/  I2FP.F32.S32 R32, R2 ;  /* 0x0000000200207245 */ /* 0x004fe20000201400 */
[----:B------:R-:W-:Y:S06]  /*96a0*/  BRA `(.L_x_8847) ;  /* 0x0000000c00147947 */ /* 0x000fec0003800000 */
.L_x_8848:
[----:B------:R-:W2:Y:S02]  /*96b0*/  LDG.E.U16 R2, desc[UR36][R2.64] ;  /* 0x0000002402027981 */ /* 0x000ea4000c1e1500 */
[----:B--2---:R0:W1:Y:S01]  /*96c0*/  I2F.S16 R32, R2 ;  /* 0x0000000200207306 */ /* 0x0040620000101400 */
[----:B------:R-:W-:Y:S05]  /*96d0*/  BRA `(.L_x_8847) ;  /* 0x0000000c00087947 */ /* 0x000fea0003800000 */
.L_x_8843:
        /* <DEDUP_REMOVED lines=8> */
.L_x_8851:
[----:B------:R-:W2:Y:S02]  /*9760*/  LDG.E.U16 R2, desc[UR36][R2.64] ;  /* 0x0000002402027981 */ /* 0x000ea4000c1e1500 */
[----:B--2---:R-:W-:Y:S01]  /*9770*/  HADD2.F32 R32, -RZ, R2.H0_H0 ;  /* 0x20000002ff207230 */ /* 0x004fe20000004100 */
[----:B------:R-:W-:Y:S06]  /*9780*/  BRA `(.L_x_8847) ;  /* 0x0000000800dc7947 */ /* 0x000fec0003800000 */
.L_x_8850:
        /* <DEDUP_REMOVED lines=8> */
.L_x_8853:
[----:B------:R-:W2:Y:S02]  /*9810*/  LDG.E.U16 R2, desc[UR36][R2.64] ;  /* 0x0000002402027981 */ /* 0x000ea4000c1e1500 */
[----:B--2---:R-:W-:Y:S01]  /*9820*/  HADD2.F32 R32, -RZ, R2.H0_H0 ;  /* 0x20000002ff207230 */ /* 0x004fe20000004100 */
[----:B------:R-:W-:Y:S06]  /*9830*/  BRA `(.L_x_8847) ;  /* 0x0000000800b07947 */ /* 0x000fec0003800000 */
.L_x_8852:
        /* <DEDUP_REMOVED lines=11> */
.L_x_8842:
        /* <DEDUP_REMOVED lines=12> */
.L_x_8856:
        /* <DEDUP_REMOVED lines=11> */
.L_x_8855:
        /* <DEDUP_REMOVED lines=25> */
.L_x_8858:
        /* <DEDUP_REMOVED lines=12> */
.L_x_8857:
[----:B------:R-:W2:Y:S02]  /*9cb0*/  LDG.E.U16 R2, desc[UR36][R2.64] ;  /* 0x0000002402027981 */ /* 0x000ea4000c1e1500 */
[----:B--2---:R-:W-:Y:S01]  /*9cc0*/  IMAD.U32 R32, R2, 0x10000, RZ ;  /* 0x0001000002207824 */ /* 0x004fe200078e00ff */
[----:B------:R-:W-:Y:S06]  /*9cd0*/  BRA `(.L_x_8847) ;  /* 0x0000000400887947 */ /* 0x000fec0003800000 */
.L_x_8854:
        /* <DEDUP_REMOVED lines=11> */
.L_x_8861:
        /* <DEDUP_REMOVED lines=20> */
.L_x_8863:
[----:B------:R-:W-:Y:S05]  /*9ed0*/  BSYNC.RECONVERGENT B0 ;  /* 0x0000000000007941 */ /* 0x000fea0003800200 */
.L_x_8862:
[----:B------:R-:W-:Y:S01]  /*9ee0*/  IMAD.SHL.U32 R0, R0, 0x100000, RZ ;  /* 0x0010000000007824 */ /* 0x000fe200078e00ff */
[----:B------:R-:W-:-:S04]  /*9ef0*/  LEA R2, R2, 0x3b800000, 0x17 ;  /* 0x3b80000002027811 */ /* 0x000fc800078eb8ff */
[----:B------:R-:W-:Y:S01]  /*9f00*/  LOP3.LUT R32, R2, R0, R7, 0xfe, !PT ;  /* 0x0000000002207212 */ /* 0x000fe200078efe07 */
[----:B------:R-:W-:Y:S06]  /*9f10*/  BRA `(.L_x_8847) ;  /* 0x0000000000f87947 */ /* 0x000fec0003800000 */
.L_x_8860:
        /* <DEDUP_REMOVED lines=20> */
.L_x_8865:
[----:B------:R-:W-:Y:S05]  /*a060*/  BSYNC.RECONVERGENT B0 ;  /* 0x0000000000007941 */ /* 0x000fea0003800200 */
.L_x_8864:
[----:B------:R-:W-:Y:S01]  /*a070*/  IMAD.SHL.U32 R0, R0, 0x200000, RZ ;  /* 0x0020000000007824 */ /* 0x000fe200078e00ff */
[----:B------:R-:W-:-:S04]  /*a080*/  LEA R2, R2, 0x37800000, 0x17 ;  /* 0x3780000002027811 */ /* 0x000fc800078eb8ff */
[----:B------:R-:W-:Y:S01]  /*a090*/  LOP3.LUT R32, R2, R0, R7, 0xfe, !PT ;  /* 0x0000000002207212 */ /* 0x000fe200078efe07 */
[----:B------:R-:W-:Y:S06]  /*a0a0*/  BRA `(.L_x_8847) ;  /* 0x0000000000947947 */ /* 0x000fec0003800000 */
.L_x_8859:
        /* <DEDUP_REMOVED lines=14> */
.L_x_8846:
        /* <DEDUP_REMOVED lines=16> */
.L_x_8868:
[----:B------:R-:W-:Y:S01]  /*a290*/  IMAD.MOV.U32 R32, RZ, RZ, RZ ;  /* 0x000000ffff207224 */ /* 0x000fe200078e00ff */
[----:B------:R-:W-:Y:S06]  /*a2a0*/  BRA `(.L_x_8847) ;  /* 0x0000000000147947 */ /* 0x000fec0003800000 */
.L_x_8867:
[----:B------:R-:W2:Y:S02]  /*a2b0*/  LDG.E.64 R2, desc[UR36][R2.64] ;  /* 0x0000002402027981 */ /* 0x000ea4000c1e1b00 */
[----:B--2---:R0:W1:Y:S02]  /*a2c0*/  I2F.U64 R32, R2 ;  /* 0x0000000200207312 */ /* 0x0040640000301000 */
[----:B01----:R-:W-:Y:S05]  /*a2d0*/  BRA `(.L_x_8847) ;  /* 0x0000000000087947 */ /* 0x003fea0003800000 */
.L_x_8866:
[----:B------:R-:W2:Y:S02]  /*a2e0*/  LDG.E R2, desc[UR36][R2.64] ;  /* 0x0000002402027981 */ /* 0x000ea4000c1e1900 */
[----:B--2---:R-:W-:-:S07]  /*a2f0*/  I2FP.F32.U32 R32, R2 ;  /* 0x0000000200207245 */ /* 0x004fce0000201000 */
.L_x_8847:
[----:B------:R-:W-:Y:S05]  /*a300*/  BSYNC.RECONVERGENT B6 ;  /* 0x0000000000067941 */ /* 0x000fea0003800200 */
.L_x_8841:
[----:B------:R-:W3:Y:S01]  /*a310*/  LDCU.U8 UR6, c[0x0][0x3be] ;  /* 0x000077c0ff0677ac */ /* 0x000ee20008000000 */
[----:B012---:R-:W0:Y:S01]  /*a320*/  LDC.64 R2, c[0x0][0x3b0] ;  /* 0x0000ec00ff027b82 */ /* 0x007e220000000a00 */
[----:B------:R-:W1:Y:S01]  /*a330*/  LDCU UR5, c[0x0][0x3c8] ;  /* 0x00007900ff0577ac */ /* 0x000e620008000800 */
[----:B---3--:R-:W-:-:S04]  /*a340*/  UPRMT UR4, UR6, 0x9910, URZ ;  /* 0x0000991006047896 */ /* 0x008fc800080000ff */
        /* <DEDUP_REMOVED lines=16> */
.L_x_8872:
[----:B------:R-:W2:Y:S02]  /*a450*/  LDG.E.U8 R2, desc[UR36][R2.64] ;  /* 0x0000002402027981 */ /* 0x000ea4000c1e1100 */
[----:B--2---:R-:W-:Y:S01]  /*a460*/  I2FP.F32.U32 R27, R2 ;  /* 0x00000002001b7245 */ /* 0x004fe20000201000 */
[----:B------:R-:W-:Y:S06]  /*a470*/  BRA `(.L_x_8812) ;  /* 0x0000000c00387947 */ /* 0x000fec0003800000 */
.L_x_8871:
        /* <DEDUP_REMOVED lines=9> */
.L_x_8875:
[----:B------:R-:W2:Y:S02]  /*a510*/  LDG.E R2, desc[UR36][R2.64] ;  /* 0x0000002402027981 */ /* 0x000ea4000c1e1900 */
[----:B--2---:R-:W-:Y:S01]  /*a520*/  I2FP.F32.S32 R27, R2 ;  /* 0x00000002001b7245 */ /* 0x004fe20000201400 */
[----:B------:R-:W-:Y:S06]  /*a530*/  BRA `(.L_x_8812) ;  /* 0x0000000c00087947 */ /* 0x000fec0003800000 */
.L_x_8874:
[----:B------:R-:W2:Y:S02]  /*a540*/  LDG.E.U16 R2, desc[UR36][R2.64] ;  /* 0x0000002402027981 */ /* 0x000ea4000c1e1500 */
[----:B--2---:R0:W1:Y:S01]  /*a550*/  I2F.S16 R27, R2 ;  /* 0x00000002001b7306 */ /* 0x0040620000101400 */
[----:B------:R-:W-:Y:S05]  /*a560*/  BRA `(.L_x_8812) ;  /* 0x0000000800fc7947 */ /* 0x000fea0003800000 */
.L_x_8870:
        /* <DEDUP_REMOVED lines=8> */
.L_x_8877:
[----:B------:R-:W2:Y:S02]  /*a5f0*/  LDG.E.U16 R2, desc[UR36][R2.64] ;  /* 0x0000002402027981 */ /* 0x000ea4000c1e1500 */
[----:B--2---:R-:W-:Y:S01]  /*a600*/  HADD2.F32 R27, -RZ, R2.H0_H0 ;  /* 0x20000002ff1b7230 */ /* 0x004fe20000004100 */
[----:B------:R-:W-:Y:S06]  /*a610*/  BRA `(.L_x_8812) ;  /* 0x0000000800d07947 */ /* 0x000fec0003800000 */
.L_x_8876:
        /* <DEDUP_REMOVED lines=8> */
.L_x_8879:
[----:B------:R-:W2:Y:S02]  /*a6a0*/  LDG.E.U16 R2, desc[UR36][R2.64] ;  /* 0x0000002402027981 */ /* 0x000ea4000c1e1500 */
[----:B--2---:R-:W-:Y:S01]  /*a6b0*/  HADD2.F32 R27, -RZ, R2.H0_H0 ;  /* 0x20000002ff1b7230 */ /* 0x004fe20000004100 */
[----:B------:R-:W-:Y:S06]  /*a6c0*/  BRA `(.L_x_8812) ;  /* 0x0000000800a47947 */ /* 0x000fec0003800000 */
.L_x_8878:
        /* <DEDUP_REMOVED lines=11> */
.L_x_8869:
        /* <DEDUP_REMOVED lines=12> */
.L_x_8882:
        /* <DEDUP_REMOVED lines=11> */
.L_x_8881:
        /* <DEDUP_REMOVED lines=25> */
.L_x_8884:
        /* <DEDUP_REMOVED lines=12> */
.L_x_8883:
[----:B------:R-:W2:Y:S02]  /*ab40*/  LDG.E.U16 R2, desc[UR36][R2.64] ;  /* 0x0000002402027981 */ /* 0x000ea4000c1e1500 */
[----:B--2---:R-:W-:Y:S01]  /*ab50*/  IMAD.U32 R27, R2, 0x10000, RZ ;  /* 0x00010000021b7824 */ /* 0x004fe200078e00ff */
[----:B------:R-:W-:Y:S06]  /*ab60*/  BRA `(.L_x_8812) ;  /* 0x00000004007c7947 */ /* 0x000fec0003800000 */
.L_x_8880:
        /* <DEDUP_REMOVED lines=11> */
.L_x_8887:
[----:B------:R-:W2:Y:S02]  /*ac20*/  LDG.E.U8 R3, desc[UR36][R2.64] ;  /* 0x0000002402037981 */ /* 0x000ea4000c1e1100 */
        /* <DEDUP_REMOVED lines=18> */
.L_x_8889:
[----:B------:R-:W-:Y:S05]  /*ad50*/  BSYNC.RECONVERGENT B0 ;  /* 0x0000000000007941 */ /* 0x000fea0003800200 */
.L_x_8888:
[----:B------:R-:W-:Y:S01]  /*ad60*/  IMAD.SHL.U32 R0, R0, 0x100000, RZ ;  /* 0x0010000000007824 */ /* 0x000fe200078e00ff */
[----:B------:R-:W-:-:S04]  /*ad70*/  LEA R2, R2, 0x3b800000, 0x17 ;  /* 0x3b80000002027811 */ /* 0x000fc800078eb8ff */
[----:B------:R-:W-:Y:S01]  /*ad80*/  LOP3.LUT R27, R2, R0, R27, 0xfe, !PT ;  /* 0x00000000021b7212 */ /* 0x000fe200078efe1b */
[----:B------:R-:W-:Y:S06]  /*ad90*/  BRA `(.L_x_8812) ;  /* 0x0000000000f07947 */ /* 0x000fec0003800000 */
.L_x_8886:
        /* <DEDUP_REMOVED lines=19> */
.L_x_8891:
[----:B------:R-:W-:Y:S05]  /*aed0*/  BSYNC.RECONVERGENT B0 ;  /* 0x0000000000007941 */ /* 0x000fea0003800200 */
.L_x_8890:
[----:B------:R-:W-:Y:S01]  /*aee0*/  IMAD.SHL.U32 R0, R0, 0x200000, RZ ;  /* 0x0020000000007824 */ /* 0x000fe200078e00ff */
[----:B------:R-:W-:-:S04]  /*aef0*/  LEA R2, R2, 0x37800000, 0x17 ;  /* 0x3780000002027811 */ /* 0x000fc800078eb8ff */
[----:B------:R-:W-:Y:S01]  /*af00*/  LOP3.LUT R27, R2, R0, R27, 0xfe, !PT ;  /* 0x00000000021b7212 */ /* 0x000fe200078efe1b */
[----:B------:R-:W-:Y:S06]  /*af10*/  BRA `(.L_x_8812) ;  /* 0x0000000000907947 */ /* 0x000fec0003800000 */
.L_x_8885:
        /* <DEDUP_REMOVED lines=14> */
.L_x_8873:
        /* <DEDUP_REMOVED lines=16> */
.L_x_8894:
[----:B------:R-:W-:Y:S05]  /*b100*/  BRA `(.L_x_8812) ;  /* 0x0000000000147947 */ /* 0x000fea0003800000 */
.L_x_8893:
[----:B------:R-:W2:Y:S02]  /*b110*/  LDG.E.64 R2, desc[UR36][R2.64] ;  /* 0x0000002402027981 */ /* 0x000ea4000c1e1b00 */
[----:B--2---:R0:W1:Y:S02]  /*b120*/  I2F.U64 R27, R2 ;  /* 0x00000002001b7312 */ /* 0x0040640000301000 */
[----:B01----:R-:W-:Y:S05]  /*b130*/  BRA `(.L_x_8812) ;  /* 0x0000000000087947 */ /* 0x003fea0003800000 */
.L_x_8892:
[----:B------:R-:W2:Y:S02]  /*b140*/  LDG.E R2, desc[UR36][R2.64] ;  /* 0x0000002402027981 */ /* 0x000ea4000c1e1900 */
[----:B--2---:R-:W-:-:S07]  /*b150*/  I2FP.F32.U32 R27, R2 ;  /* 0x00000002001b7245 */ /* 0x004fce0000201000 */
.L_x_8812:
[----:B------:R-:W-:Y:S05]  /*b160*/  BSYNC.RECONVERGENT B7 ;  /* 0x0000000000077941 */ /* 0x000fea0003800200 */
.L_x_8811:
[----:B------:R-:W3:Y:S01]  /*b170*/  LDC R4, c[0x0][0x380] ;  /* 0x0000e000ff047b82 */ /* 0x000ee20000000800 */
[----:B------:R-:W1:Y:S01]  /*b180*/  LDCU.64 UR4, c[0x0][0x388] ;  /* 0x00007100ff0477ac */ /* 0x000e620008000a00 */
[----:B------:R-:W-:Y:S04]  /*b190*/  BSSY.RECONVERGENT B7, `(.L_x_8895) ;  /* 0x00002c6000077945 */ /* 0x000fe80003800200 */
[----:B------:R-:W-:Y:S02]  /*b1a0*/  BSSY.RELIABLE B6, `(.L_x_8896) ;  /* 0x00001e0000067945 */ /* 0x000fe40003800100 */
[----:B0-2-4-:R-:W0:Y:S01]  /*b1b0*/  LDC.U8 R2, c[0x0][0x3cc] ;  /* 0x0000f300ff027b82 */ /* 0x015e220000000000 */
[----:B-1---5:R-:W-:Y:S01]  /*b1c0*/  FMUL.FTZ R0, R16, UR5 ;  /* 0x0000000510007c20 */ /* 0x022fe20008410000 */
[----:B------:R-:W-:Y:S01]  /*b1d0*/  FMUL.FTZ R3, R30, UR5 ;  /* 0x000000051e037c20 */ /* 0x000fe20008410000 */
[----:B------:R-:W-:Y:S01]  /*b1e0*/  FMUL.FTZ R6, R23, UR5 ;  /* 0x0000000517067c20 */ /* 0x000fe20008410000 */
[----:B------:R-:W-:Y:S01]  /*b1f0*/  FMUL.FTZ R32, R32, UR5 ;  /* 0x0000000520207c20 */ /* 0x000fe20008410000 */
[----:B------:R-:W-:Y:S01]  /*b200*/  FMUL.FTZ R19, R0, R19 ;  /* 0x0000001300137220 */ /* 0x000fe20000410000 */
[----:B---3--:R-:W-:-:S02]  /*b210*/  IMAD R16, R17, -0x200, R4 ;  /* 0xfffffe0011107824 */ /* 0x008fc400078e0204 */
[----:B------:R-:W-:Y:S01]  /*b220*/  FMUL.FTZ R4, R3, R28 ;  /* 0x0000001c03047220 */ /* 0x000fe20000410000 */
[----:B------:R-:W-:Y:S01]  /*b230*/  FMUL.FTZ R25, R6, R25 ;  /* 0x0000001906197220 */ /* 0x000fe20000410000 */
[----:B------:R-:W-:Y:S01]  /*b240*/  FMUL.FTZ R27, R32, R27 ;  /* 0x0000001b201b7220 */ /* 0x000fe20000410000 */
[----:B------:R-:W-:Y:S01]  /*b250*/  FFMA.FTZ R22, R22, UR4, R19 ;  /* 0x0000000416167c23 */ /* 0x000fe20008010013 */
[----:B------:R-:W-:Y:S01]  /*b260*/  ISETP.GE.AND P0, PT, R26, R16, PT ;  /* 0x000000101a00720c */ /* 0x000fe20003f06270 */
[----:B------:R-:W-:Y:S01]  /*b270*/  FFMA.FTZ R4, R29, UR4, R4 ;  /* 0x000000041d047c23 */ /* 0x000fe20008010004 */
[----:B------:R-:W-:Y:S01]  /*b280*/  FFMA.FTZ R24, R24, UR4, R25 ;  /* 0x0000000418187c23 */ /* 0x000fe20008010019 */
[----:B------:R-:W-:-:S10]  /*b290*/  FFMA.FTZ R18, R18, UR4, R27 ;  /* 0x0000000412127c23 */ /* 0x000fd4000801001b */
[----:B0-----:R-:W-:Y:S05]  /*b2a0*/  @P0 BRA `(.L_x_8897) ;  /* 0x0000001c00300947 */ /* 0x001fea0003800000 */
[----:B------:R-:W0:Y:S01]  /*b2b0*/  LDCU UR4, c[0x0][0x3d0] ;  /* 0x00007a00ff0477ac */ /* 0x000e220008000800 */
[----:B------:R-:W1:Y:S01]  /*b2c0*/  LDC.64 R8, c[0x0][0x398] ;  /* 0x0000e600ff087b82 */ /* 0x000e620000000a00 */
[----:B------:R-:W-:Y:S01]  /*b2d0*/  IMAD R0, R17, 0x200, R26 ;  /* 0x0000020011007824 */ /* 0x000fe200078e021a */
[----:B------:R-:W-:Y:S01]  /*b2e0*/  PRMT R5, R2, 0x9910, RZ ;  /* 0x0000991002057816 */ /* 0x000fe200000000ff */
[----:B------:R-:W-:Y:S02]  /*b2f0*/  VIADD R26, R26, 0x80 ;  /* 0x000000801a1a7836 */ /* 0x000fe40000000000 */
        /* <DEDUP_REMOVED lines=17> */
.L_x_8901:
[----:B------:R-:W0:Y:S02]  /*b410*/  F2I.S64.TRUNC R4, R4 ;  /* 0x0000000400047311 */ /* 0x000e24000020d900 */
[----:B0-----:R-:W-:-:S05]  /*b420*/  IMAD.MOV.U32 R3, RZ, RZ, R4 ;  /* 0x000000ffff037224 */ /* 0x001fca00078e0004 */
[----:B------:R0:W-:Y:S01]  /*b430*/  STG.E.U8 desc[UR36][R8.64], R3 ;  /* 0x0000000308007986 */ /* 0x0001e2000c101124 */
[----:B------:R-:W-:Y:S05]  /*b440*/  BRA `(.L_x_8903) ;  /* 0x0000000c002c7947 */ /* 0x000fea0003800000 */
.L_x_8900:
        /* <DEDUP_REMOVED lines=9> */
.L_x_8905:
[----:B------:R-:W0:Y:S02]  /*b4e0*/  F2I.FTZ.TRUNC.NTZ R3, R4 ;  /* 0x0000000400037305 */ /* 0x000e24000021f100 */
[----:B0-----:R0:W-:Y:S01]  /*b4f0*/  STG.E desc[UR36][R8.64], R3 ;  /* 0x0000000308007986 */ /* 0x0011e2000c101924 */
[----:B------:R-:W-:Y:S05]  /*b500*/  BRA `(.L_x_8903) ;  /* 0x0000000800fc7947 */ /* 0x000fea0003800000 */
.L_x_8904:
[----:B------:R-:W0:Y:S02]  /*b510*/  F2I.FTZ.TRUNC.NTZ R3, R4 ;  /* 0x0000000400037305 */ /* 0x000e24000021f100 */
[----:B0-----:R0:W-:Y:S01]  /*b520*/  STG.E.U16 desc[UR36][R8.64], R3 ;  /* 0x0000000308007986 */ /* 0x0011e2000c101524 */
[----:B------:R-:W-:Y:S05]  /*b530*/  BRA `(.L_x_8903) ;  /* 0x0000000800f07947 */ /* 0x000fea0003800000 */
.L_x_8899:
        /* <DEDUP_REMOVED lines=8> */
.L_x_8907:
[----:B------:R-:W-:-:S05]  /*b5c0*/  F2FP.F16.F32.PACK_AB R4, RZ, R4 ;  /* 0x00000004ff04723e */ /* 0x000fca00000000ff */
[----:B------:R0:W-:Y:S01]  /*b5d0*/  STG.E.U16 desc[UR36][R8.64], R4 ;  /* 0x0000000408007986 */ /* 0x0001e2000c101524 */
[----:B------:R-:W-:Y:S05]  /*b5e0*/  BRA `(.L_x_8903) ;  /* 0x0000000800c47947 */ /* 0x000fea0003800000 */
.L_x_8906:
[----:B------:R-:W-:-:S13]  /*b5f0*/  ISETP.NE.AND P0, PT, R0, 0x7, PT ;  /* 0x000000070000780c */ /* 0x000fda0003f05270 */
[----:B------:R-:W-:Y:S05]  /*b600*/  @!P0 BRA `(.L_x_8908) ;  /* 0x00000000002c8947 */ /* 0x000fea0003800000 */
[----:B------:R-:W-:-:S13]  /*b610*/  ISETP.NE.AND P0, PT, R0, 0x8, PT ;  /* 0x000000080000780c */ /* 0x000fda0003f05270 */
[----:B------:R-:W-:Y:S05]  /*b620*/  @!P0 BRA `(.L_x_8909) ;  /* 0x0000000000148947 */ /* 0x000fea0003800000 */
[----:B------:R-:W-:-:S13]  /*b630*/  ISETP.NE.AND P0, PT, R0, 0x9, PT ;  /* 0x000000090000780c */ /* 0x000fda0003f05270 */
[----:B------:R-:W-:Y:S05]  /*b640*/  @P0 BRA `(.L_x_8902) ;  /* 0x0000000800180947 */ /* 0x000fea0003800000 */
[----:B------:R-:W-:-:S05]  /*b650*/  IMAD.MOV.U32 R5, RZ, RZ, RZ ;  /* 0x000000ffff057224 */ /* 0x000fca00078e00ff */
[----:B------:R0:W-:Y:S01]  /*b660*/  STG.E.64 desc[UR36][R8.64], R4 ;  /* 0x0000000408007986 */ /* 0x0001e2000c101b24 */
[----:B------:R-:W-:Y:S05]  /*b670*/  BRA `(.L_x_8903) ;  /* 0x0000000800a07947 */ /* 0x000fea0003800000 */
.L_x_8909:
[----:B------:R-:W-:-:S04]  /*b680*/  F2FP.F16.F32.PACK_AB R3, RZ, R4 ;  /* 0x00000004ff03723e */ /* 0x000fc800000000ff */
[----:B------:R-:W-:-:S05]  /*b690*/  PRMT R3, R3, 0x5410, RZ ;  /* 0x0000541003037816 */ /* 0x000fca00000000ff */
[----:B------:R0:W-:Y:S01]  /*b6a0*/  STG.E desc[UR36][R8.64], R3 ;  /* 0x0000000308007986 */ /* 0x0001e2000c101924 */
[----:B------:R-:W-:Y:S05]  /*b6b0*/  BRA `(.L_x_8903) ;  /* 0x0000000800907947 */ /* 0x000fea0003800000 */
.L_x_8908:
[----:B------:R-:W-:-:S06]  /*b6c0*/  FMUL.FTZ R4, R4, 1 ;  /* 0x3f80000004047820 */ /* 0x000fcc0000410000 */
[----:B------:R-:W0:Y:S02]  /*b6d0*/  F2F.F64.F32 R4, R4 ;  /* 0x0000000400047310 */ /* 0x000e240000201800 */
[----:B0-----:R0:W-:Y:S01]  /*b6e0*/  STG.E.64 desc[UR36][R8.64], R4 ;  /* 0x0000000408007986 */ /* 0x0011e2000c101b24 */
[----:B------:R-:W-:Y:S05]  /*b6f0*/  BRA `(.L_x_8903) ;  /* 0x0000000800807947 */ /* 0x000fea0003800000 */
.L_x_8898:
        /* <DEDUP_REMOVED lines=8> */
[----:B------:R-:W-:-:S04]  /*b780*/  FSETP.NEU.FTZ.AND P0, PT, R4, RZ, PT ;  /* 0x000000ff0400720b */ /* 0x000fc80003f1d000 */
[----:B------:R-:W-:-:S05]  /*b790*/  SEL R3, RZ, 0x1, !P0 ;  /* 0x00000001ff037807 */ /* 0x000fca0004000000 */
[----:B------:R0:W-:Y:S01]  /*b7a0*/  STG.E.U8 desc[UR36][R8.64], R3 ;  /* 0x0000000308007986 */ /* 0x0001e2000c101124 */
[----:B------:R-:W-:Y:S05]  /*b7b0*/  BRA `(.L_x_8903) ;  /* 0x0000000800507947 */ /* 0x000fea0003800000 */
.L_x_8912:
[----:B------:R-:W-:Y:S01]  /*b7c0*/  FMUL.FTZ R4, R4, 1 ;  /* 0x3f80000004047820 */ /* 0x000fe20000410000 */
[----:B------:R-:W-:-:S05]  /*b7d0*/  CS2R R6, SRZ ;  /* 0x0000000000067805 */ /* 0x000fca000001ff00 */
[----:B------:R-:W0:Y:S02]  /*b7e0*/  F2F.F64.F32 R4, R4 ;  /* 0x0000000400047310 */ /* 0x000e240000201800 */
[----:B0-----:R0:W-:Y:S01]  /*b7f0*/  STG.E.128 desc[UR36][R8.64], R4 ;  /* 0x0000000408007986 */ /* 0x0011e2000c101d24 */
[----:B------:R-:W-:Y:S05]  /*b800*/  BRA `(.L_x_8903) ;  /* 0x00000008003c7947 */ /* 0x000fea0003800000 */
.L_x_8911:
        /* <DEDUP_REMOVED lines=18> */
.L_x_8916:
[----:B------:R-:W-:Y:S05]  /*b930*/  BSYNC.RECONVERGENT B0 ;  /* 0x0000000000007941 */ /* 0x000fea0003800200 */
.L_x_8915:
[----:B------:R-:W-:-:S05]  /*b940*/  LOP3.LUT R5, R0, 0x80, R5, 0xf8, !PT ;  /* 0x0000008000057812 */ /* 0x000fca00078ef805 */
[----:B------:R0:W-:Y:S01]  /*b950*/  STG.E.U8 desc[UR36][R8.64], R5 ;  /* 0x0000000508007986 */ /* 0x0001e2000c101124 */
[----:B------:R-:W-:Y:S05]  /*b960*/  BRA `(.L_x_8903) ;  /* 0x0000000400e47947 */ /* 0x000fea0003800000 */
.L_x_8914:
        /* <DEDUP_REMOVED lines=14> */
.L_x_8918:
[----:B------:R-:W-:Y:S05]  /*ba50*/  BSYNC.RECONVERGENT B0 ;  /* 0x0000000000007941 */ /* 0x000fea0003800200 */
.L_x_8917:
[----:B------:R-:W-:-:S05]  /*ba60*/  LOP3.LUT R3, R0, 0x80, R7, 0xf8, !PT ;  /* 0x0000008000037812 */ /* 0x000fca00078ef807 */
[----:B------:R0:W-:Y:S01]  /*ba70*/  STG.E.U8 desc[UR36][R8.64], R3 ;  /* 0x0000000308007986 */ /* 0x0001e2000c101124 */
[----:B------:R-:W-:Y:S05]  /*ba80*/  BRA `(.L_x_8903) ;  /* 0x00000004009c7947 */ /* 0x000fea0003800000 */
.L_x_8913:
[----:B------:R-:W-:-:S05]  /*ba90*/  F2FP.BF16.F32.PACK_AB R4, RZ, R4 ;  /* 0x00000004ff04723e */ /* 0x000fca00000010ff */
[----:B------:R0:W-:Y:S01]  /*baa0*/  STG.E.U16 desc[UR36][R8.64], R4 ;  /* 0x0000000408007986 */ /* 0x0001e2000c101524 */
[----:B------:R-:W-:Y:S05]  /*bab0*/  BRA `(.L_x_8903) ;  /* 0x0000000400907947 */ /* 0x000fea0003800000 */
.L_x_8910:
        /* <DEDUP_REMOVED lines=11> */
.L_x_8921:
        /* <DEDUP_REMOVED lines=12> */
.L_x_8924:
[----:B------:R-:W-:-:S04]  /*bc30*/  SHF.R.U32.HI R0, RZ, 0x14, R4 ;  /* 0x00000014ff007819 */ /* 0x000fc80000011604 */
[----:B------:R-:W-:-:S04]  /*bc40*/  LOP3.LUT R3, R0, 0x1, RZ, 0xc0, !PT ;  /* 0x0000000100037812 */ /* 0x000fc800078ec0ff */
[----:B------:R-:W-:-:S04]  /*bc50*/  IADD3 R0, PT, PT, R4, 0x487ffff, R3 ;  /* 0x0487ffff04007810 */ /* 0x000fc80007ffe003 */
[----:B------:R-:W-:-:S04]  /*bc60*/  SHF.R.U32.HI R0, RZ, 0x14, R0 ;  /* 0x00000014ff007819 */ /* 0x000fc80000011600 */
[----:B------:R-:W-:-:S07]  /*bc70*/  LOP3.LUT R3, R0, 0xff, RZ, 0xc0, !PT ;  /* 0x000000ff00037812 */ /* 0x000fce00078ec0ff */
.L_x_8925:
[----:B------:R-:W-:-:S04]  /*bc80*/  SHF.R.U32.HI R4, RZ, 0x18, R4 ;  /* 0x00000018ff047819 */ /* 0x000fc80000011604 */
[----:B------:R-:W-:-:S04]  /*bc90*/  LOP3.LUT R3, R3, 0x80, R4, 0xf8, !PT ;  /* 0x0000008003037812 */ /* 0x000fc800078ef804 */
[----:B------:R-:W-:-:S07]  /*bca0*/  PRMT R0, R3, 0x7610, R0 ;  /* 0x0000761003007816 */ /* 0x000fce0000000000 */
.L_x_8923:
[----:B------:R-:W-:Y:S05]  /*bcb0*/  BSYNC.RECONVERGENT B0 ;  /* 0x0000000000007941 */ /* 0x000fea0003800200 */
.L_x_8922:
[----:B------:R4:W-:Y:S01]  /*bcc0*/  STG.E.U8 desc[UR36][R8.64], R0 ;  /* 0x0000000008007986 */ /* 0x0009e2000c101124 */
[----:B------:R-:W-:Y:S05]  /*bcd0*/  BRA `(.L_x_8903) ;  /* 0x0000000400087947 */ /* 0x000fea0003800000 */
.L_x_8920:
        /* <DEDUP_REMOVED lines=12> */
.L_x_8928:
[----:B------:R-:W-:-:S04]  /*bda0*/  SHF.R.U32.HI R0, RZ, 0x15, R4 ;  /* 0x00000015ff007819 */ /* 0x000fc80000011604 */
[----:B------:R-:W-:-:S04]  /*bdb0*/  LOP3.LUT R3, R0, 0x1, RZ, 0xc0, !PT ;  /* 0x0000000100037812 */ /* 0x000fc800078ec0ff */
[----:B------:R-:W-:-:S04]  /*bdc0*/  IADD3 R0, PT, PT, R4, 0x88fffff, R3 ;  /* 0x088fffff04007810 */ /* 0x000fc80007ffe003 */
[----:B------:R-:W-:-:S04]  /*bdd0*/  SHF.R.U32.HI R0, RZ, 0x15, R0 ;  /* 0x00000015ff007819 */ /* 0x000fc80000011600 */
[----:B------:R-:W-:-:S07]  /*bde0*/  LOP3.LUT R3, R0, 0xff, RZ, 0xc0, !PT ;  /* 0x000000ff00037812 */ /* 0x000fce00078ec0ff */
.L_x_8929:
[----:B------:R-:W-:-:S04]  /*bdf0*/  SHF.R.U32.HI R4, RZ, 0x18, R4 ;  /* 0x00000018ff047819 */ /* 0x000fc80000011604 */
[----:B------:R-:W-:-:S04]  /*be00*/  LOP3.LUT R3, R3, 0x80, R4, 0xf8, !PT ;  /* 0x0000008003037812 */ /* 0x000fc800078ef804 */
[----:B------:R-:W-:-:S07]  /*be10*/  PRMT R0, R3, 0x7610, R0 ;  /* 0x0000761003007816 */ /* 0x000fce0000000000 */
.L_x_8927:
[----:B------:R-:W-:Y:S05]  /*be20*/  BSYNC.RECONVERGENT B0 ;  /* 0x0000000000007941 */ /* 0x000fea0003800200 */
.L_x_8926:
[----:B------:R3:W-:Y:S01]  /*be30*/  STG.E.U8 desc[UR36][R8.64], R0 ;  /* 0x0000000008007986 */ /* 0x0007e2000c101124 */
[----:B------:R-:W-:Y:S05]  /*be40*/  BRA `(.L_x_8903) ;  /* 0x0000000000ac7947 */ /* 0x000fea0003800000 */
.L_x_8919:
[----:B------:R-:W-:-:S13]  /*be50*/  ISETP.NE.AND P0, PT, R0, 0x1c, PT ;  /* 0x0000001c0000780c */ /* 0x000fda0003f05270 */
[----:B------:R-:W-:Y:S05]  /*be60*/  @!P0 BRA `(.L_x_8930) ;  /* 0x00000000009c8947 */ /* 0x000fea0003800000 */
[----:B------:R-:W-:-:S13]  /*be70*/  ISETP.NE.AND P0, PT, R0, 0x1d, PT ;  /* 0x0000001d0000780c */ /* 0x000fda0003f05270 */
[----:B------:R-:W-:Y:S05]  /*be80*/  @!P0 BRA `(.L_x_8931) ;  /* 0x0000000000888947 */ /* 0x000fea0003800000 */
[----:B------:R-:W-:-:S13]  /*be90*/  ISETP.NE.AND P0, PT, R0, 0x2c, PT ;  /* 0x0000002c0000780c */ /* 0x000fda0003f05270 */
[----:B------:R-:W-:Y:S05]  /*bea0*/  @!P0 BRA `(.L_x_8932) ;  /* 0x0000000000448947 */ /* 0x000fea0003800000 */
.L_x_8902:
        /* <DEDUP_REMOVED lines=16> */
.L_x_8933:
[----:B------:R-:W-:Y:S05]  /*bfb0*/  BRA `(.L_x_8903) ;  /* 0x0000000000507947 */ /* 0x000fea0003800000 */
.L_x_8932:
        /* <DEDUP_REMOVED lines=15> */
.L_x_8931:
[----:B------:R-:W0:Y:S02]  /*c0b0*/  F2I.U64.TRUNC R4, R4 ;  /* 0x0000000400047311 */ /* 0x000e24000020d800 */
[----:B0-----:R1:W-:Y:S01]  /*c0c0*/  STG.E.64 desc[UR36][R8.64], R4 ;  /* 0x0000000408007986 */ /* 0x0013e2000c101b24 */
[----:B------:R-:W-:Y:S05]  /*c0d0*/  BRA `(.L_x_8903) ;  /* 0x0000000000087947 */ /* 0x000fea0003800000 */
.L_x_8930:
[----:B------:R-:W0:Y:S02]  /*c0e0*/  F2I.FTZ.U32.TRUNC.NTZ R3, R4 ;  /* 0x0000000400037305 */ /* 0x000e24000021f000 */
[----:B0-----:R0:W-:Y:S02]  /*c0f0*/  STG.E desc[UR36][R8.64], R3 ;  /* 0x0000000308007986 */ /* 0x0011e4000c101924 */
.L_x_8903:
[----:B------:R-:W-:-:S13]  /*c100*/  ISETP.GE.AND P0, PT, R26, R16, PT ;  /* 0x000000101a00720c */ /* 0x000fda0003f06270 */
[----:B------:R-:W-:Y:S05]  /*c110*/  @P0 BREAK.RELIABLE B6 ;  /* 0x0000000000060942 */ /* 0x000fea0003800100 */
        /* <DEDUP_REMOVED lines=22> */
.L_x_8938:
[----:B------:R-:W0:Y:S02]  /*c280*/  F2I.S64.TRUNC R22, R22 ;  /* 0x0000001600167311 */ /* 0x000e24000020d900 */
[----:B0-----:R-:W-:-:S05]  /*c290*/  IMAD.MOV.U32 R3, RZ, RZ, R22 ;  /* 0x000000ffff037224 */ /* 0x001fca00078e0016 */
[----:B------:R0:W-:Y:S01]  /*c2a0*/  STG.E.U8 desc[UR36][R8.64], R3 ;  /* 0x0000000308007986 */ /* 0x0001e2000c101124 */
[----:B------:R-:W-:Y:S05]  /*c2b0*/  BRA `(.L_x_8940) ;  /* 0x0000000c00287947 */ /* 0x000fea0003800000 */
.L_x_8937:
        /* <DEDUP_REMOVED lines=9> */
.L_x_8942:
[----:B------:R-:W0:Y:S02]  /*c350*/  F2I.FTZ.TRUNC.NTZ R3, R22 ;  /* 0x0000001600037305 */ /* 0x000e24000021f100 */
[----:B0-----:R0:W-:Y:S01]  /*c360*/  STG.E desc[UR36][R8.64], R3 ;  /* 0x0000000308007986 */ /* 0x0011e2000c101924 */
[----:B------:R-:W-:Y:S05]  /*c370*/  BRA `(.L_x_8940) ;  /* 0x0000000800f87947 */ /* 0x000fea0003800000 */
.L_x_8941:
[----:B------:R-:W0:Y:S02]  /*c380*/  F2I.FTZ.TRUNC.NTZ R3, R22 ;  /* 0x0000001600037305 */ /* 0x000e24000021f100 */
[----:B0-----:R0:W-:Y:S01]  /*c390*/  STG.E.U16 desc[UR36][R8.64], R3 ;  /* 0x0000000308007986 */ /* 0x0011e2000c101524 */
[----:B------:R-:W-:Y:S05]  /*c3a0*/  BRA `(.L_x_8940) ;  /* 0x0000000800ec7947 */ /* 0x000fea0003800000 */
.L_x_8936:
        /* <DEDUP_REMOVED lines=8> */
.L_x_8944:
[----:B------:R-:W-:-:S05]  /*c430*/  F2FP.F16.F32.PACK_AB R22, RZ, R22 ;  /* 0x00000016ff16723e */ /* 0x000fca00000000ff */
[----:B------:R0:W-:Y:S01]  /*c440*/  STG.E.U16 desc[UR36][R8.64], R22 ;  /* 0x0000001608007986 */ /* 0x0001e2000c101524 */
[----:B------:R-:W-:Y:S05]  /*c450*/  BRA `(.L_x_8940) ;  /* 0x0000000800c07947 */ /* 0x000fea0003800000 */
.L_x_8943:
        /* <DEDUP_REMOVED lines=9> */
.L_x_8946:
[----:B------:R-:W-:-:S04]  /*c4f0*/  F2FP.F16.F32.PACK_AB R3, RZ, R22 ;  /* 0x00000016ff03723e */ /* 0x000fc800000000ff */
[----:B------:R-:W-:-:S05]  /*c500*/  PRMT R3, R3, 0x5410, RZ ;  /* 0x0000541003037816 */ /* 0x000fca00000000ff */
[----:B------:R0:W-:Y:S01]  /*c510*/  STG.E desc[UR36][R8.64], R3 ;  /* 0x0000000308007986 */ /* 0x0001e2000c101924 */
[----:B------:R-:W-:Y:S05]  /*c520*/  BRA `(.L_x_8940) ;  /* 0x00000008008c7947 */ /* 0x000fea0003800000 */
.L_x_8945:
[----:B------:R-:W-:-:S06]  /*c530*/  FMUL.FTZ R4, R22, 1 ;  /* 0x3f80000016047820 */ /* 0x000fcc0000410000 */
[----:B------:R-:W0:Y:S02]  /*c540*/  F2F.F64.F32 R4, R4 ;  /* 0x0000000400047310 */ /* 0x000e240000201800 */
[----:B0-----:R0:W-:Y:S01]  /*c550*/  STG.E.64 desc[UR36][R8.64], R4 ;  /* 0x0000000408007986 */ /* 0x0011e2000c101b24 */
[----:B------:R-:W-:Y:S05]  /*c560*/  BRA `(.L_x_8940) ;  /* 0x00000008007c7947 */ /* 0x000fea0003800000 */
.L_x_8935:
        /* <DEDUP_REMOVED lines=13> */
.L_x_8950:
        /* <DEDUP_REMOVED lines=16> */
.L_x_8953:
[----:B------:R-:W-:-:S04]  /*c740*/  SHF.R.U32.HI R22, RZ, 0x18, R22 ;  /* 0x00000018ff167819 */ /* 0x000fc80000011616 */
[----:B------:R-:W-:-:S04]  /*c750*/  LOP3.LUT R3, R3, 0x80, R22, 0xf8, !PT ;  /* 0x0000008003037812 */ /* 0x000fc800078ef816 */
[----:B------:R-:W-:-:S07]  /*c760*/  PRMT R4, R3, 0x7610, R4 ;  /* 0x0000761003047816 */ /* 0x000fce0000000004 */
.L_x_8952:
[----:B------:R-:W-:Y:S05]  /*c770*/  BSYNC.RECONVERGENT B0 ;  /* 0x0000000000007941 */ /* 0x000fea0003800200 */
.L_x_8951:
[----:B------:R0:W-:Y:S01]  /*c780*/  STG.E.U8 desc[UR36][R8.64], R4 ;  /* 0x0000000408007986 */ /* 0x0001e2000c101124 */
[----:B------:R-:W-:Y:S05]  /*c790*/  BRA `(.L_x_8940) ;  /* 0x0000000400f07947 */ /* 0x000fea0003800000 */
.L_x_8949:
        /* <DEDUP_REMOVED lines=16> */
.L_x_8956:
[----:B------:R-:W-:-:S04]  /*c8a0*/  SHF.R.U32.HI R22, RZ, 0x18, R22 ;  /* 0x00000018ff167819 */ /* 0x000fc80000011616 */
[----:B------:R-:W-:-:S04]  /*c8b0*/  LOP3.LUT R3, R3, 0x80, R22, 0xf8, !PT ;  /* 0x0000008003037812 */ /* 0x000fc800078ef816 */
[----:B------:R-:W-:-:S07]  /*c8c0*/  PRMT R4, R3, 0x7610, R4 ;  /* 0x0000761003047816 */ /* 0x000fce0000000004 */
.L_x_8955:
[----:B------:R-:W-:Y:S05]  /*c8d0*/  BSYNC.RECONVERGENT B0 ;  /* 0x0000000000007941 */ /* 0x000fea0003800200 */
.L_x_8954:
[----:B------:R0:W-:Y:S01]  /*c8e0*/  STG.E.U8 desc[UR36][R8.64], R4 ;  /* 0x0000000408007986 */ /* 0x0001e2000c101124 */
[----:B------:R-:W-:Y:S05]  /*c8f0*/  BRA `(.L_x_8940) ;  /* 0x0000000400987947 */ /* 0x000fea0003800000 */
.L_x_8948:
        /* <DEDUP_REMOVED lines=21> */
.L_x_8958:
[----:B------:R-:W0:Y:S02]  /*ca50*/  F2I.U64.TRUNC R22, R22 ;  /* 0x0000001600167311 */ /* 0x000e24000020d800 */
[----:B0-----:R0:W-:Y:S01]  /*ca60*/  STG.E.64 desc[UR36][R8.64], R22 ;  /* 0x0000001608007986 */ /* 0x0011e2000c101b24 */
[----:B------:R-:W-:Y:S05]  /*ca70*/  BRA `(.L_x_8940) ;  /* 0x0000000400387947 */ /* 0x000fea0003800000 */
.L_x_8957:
[----:B------:R-:W0:Y:S02]  /*ca80*/  F2I.FTZ.U32.TRUNC.NTZ R3, R22 ;  /* 0x0000001600037305 */ /* 0x000e24000021f000 */
[----:B0-----:R0:W-:Y:S01]  /*ca90*/  STG.E desc[UR36][R8.64], R3 ;  /* 0x0000000308007986 */ /* 0x0011e2000c101924 */
[----:B------:R-:W-:Y:S05]  /*caa0*/  BRA `(.L_x_8940) ;  /* 0x00000004002c7947 */ /* 0x000fea0003800000 */
.L_x_8947:
        /* <DEDUP_REMOVED lines=10> */
.L_x_8960:
[----:B------:R-:W-:Y:S01]  /*cb50*/  FMUL.FTZ R4, R22, 1 ;  /* 0x3f80000016047820 */ /* 0x000fe20000410000 */
[----:B------:R-:W-:-:S05]  /*cb60*/  CS2R R6, SRZ ;  /* 0x0000000000067805 */ /* 0x000fca000001ff00 */
[----:B------:R-:W0:Y:S02]  /*cb70*/  F2F.F64.F32 R4, R4 ;  /* 0x0000000400047310 */ /* 0x000e240000201800 */
[----:B0-----:R4:W-:Y:S01]  /*cb80*/  STG.E.128 desc[UR36][R8.64], R4 ;  /* 0x0000000408007986 */ /* 0x0019e2000c101d24 */
[----:B------:R-:W-:Y:S05]  /*cb90*/  BRA `(.L_x_8940) ;  /* 0x0000000000f07947 */ /* 0x000fea0003800000 */
.L_x_8959:
[----:B------:R-:W-:-:S13]  /*cba0*/  ISETP.NE.AND P0, PT, R0, 0xf, PT ;  /* 0x0000000f0000780c */ /* 0x000fda0003f05270 */
[----:B------:R-:W-:Y:S05]  /*cbb0*/  @!P0 BRA `(.L_x_8961) ;  /* 0x0000000000e08947 */ /* 0x000fea0003800000 */
[----:B------:R-:W-:-:S13]  /*cbc0*/  ISETP.NE.AND P0, PT, R0, 0x17, PT ;  /* 0x000000170000780c */ /* 0x000fda0003f05270 */
[----:B------:R-:W-:Y:S05]  /*cbd0*/  @!P0 BRA `(.L_x_8962) ;  /* 0x00000000008c8947 */ /* 0x000fea0003800000 */
[----:B------:R-:W-:-:S13]  /*cbe0*/  ISETP.NE.AND P0, PT, R0, 0x18, PT ;  /* 0x000000180000780c */ /* 0x000fda0003f05270 */
[----:B------:R-:W-:Y:S05]  /*cbf0*/  @!P0 BRA `(.L_x_8963) ;  /* 0x0000000000448947 */ /* 0x000fea0003800000 */
.L_x_8939:
        /* <DEDUP_REMOVED lines=16> */
.L_x_8964:
[----:B------:R-:W-:Y:S05]  /*cd00*/  BRA `(.L_x_8940) ;  /* 0x0000000000947947 */ /* 0x000fea0003800000 */
.L_x_8963:
        /* <DEDUP_REMOVED lines=12> */
.L_x_8966:
[----:B------:R-:W-:Y:S05]  /*cdd0*/  BSYNC.RECONVERGENT B0 ;  /* 0x0000000000007941 */ /* 0x000fea0003800200 */
.L_x_8965:
[----:B------:R-:W-:-:S05]  /*cde0*/  LOP3.LUT R3, R0, 0x80, R5, 0xf8, !PT ;  /* 0x0000008000037812 */ /* 0x000fca00078ef805 */
[----:B------:R1:W-:Y:S01]  /*cdf0*/  STG.E.U8 desc[UR36][R8.64], R3 ;  /* 0x0000000308007986 */ /* 0x0003e2000c101124 */
[----:B------:R-:W-:Y:S05]  /*ce00*/  BRA `(.L_x_8940) ;  /* 0x0000000000547947 */ /* 0x000fea0003800000 */
.L_x_8962:
        /* <DEDUP_REMOVED lines=11> */
.L_x_8968:
[----:B------:R-:W-:Y:S01]  /*cec0*/  IMAD.MOV.U32 R0, RZ, RZ, 0x7f ;  /* 0x0000007fff007424 */ /* 0x000fe200078e00ff */
[----:B------:R-:W-:-:S04]  /*ced0*/  ISETP.GT.U32.AND P0, PT, R4, 0x7f800000, PT ;  /* 0x7f8000000400780c */ /* 0x000fc80003f04070 */
[----:B------:R-:W-:-:S09]  /*cee0*/  SEL R0, R0, 0x7c, P0 ;  /* 0x0000007c00007807 */ /* 0x000fd20000000000 */
.L_x_8969:
[----:B------:R-:W-:Y:S05]  /*cef0*/  BSYNC.RECONVERGENT B0 ;  /* 0x0000000000007941 */ /* 0x000fea0003800200 */
.L_x_8967:
[----:B------:R-:W-:-:S04]  /*cf00*/  SHF.R.U32.HI R3, RZ, 0x18, R22 ;  /* 0x00000018ff037819 */ /* 0x000fc80000011616 */
[----:B------:R-:W-:-:S05]  /*cf10*/  LOP3.LUT R3, R0, 0x80, R3, 0xf8, !PT ;  /* 0x0000008000037812 */ /* 0x000fca00078ef803 */
[----:B------:R0:W-:Y:S01]  /*cf20*/  STG.E.U8 desc[UR36][R8.64], R3 ;  /* 0x0000000308007986 */ /* 0x0001e2000c101124 */
[----:B------:R-:W-:Y:S05]  /*cf30*/  BRA `(.L_x_8940) ;  /* 0x0000000000087947 */ /* 0x000fea0003800000 */
.L_x_8961:
[----:B------:R-:W-:-:S05]  /*cf40*/  F2FP.BF16.F32.PACK_AB R22, RZ, R22 ;  /* 0x00000016ff16723e */ /* 0x000fca00000010ff */
[----:B------:R2:W-:Y:S02]  /*cf50*/  STG.E.U16 desc[UR36][R8.64], R22 ;  /* 0x0000001608007986 */ /* 0x0005e4000c101524 */
.L_x_8940:
[----:B------:R-:W-:-:S07]  /*cf60*/  VIADD R26, R26, 0x80 ;  /* 0x000000801a1a7836 */ /* 0x000fce0000000000 */
.L_x_8897:
[----:B------:R-:W-:-:S13]  /*cf70*/  ISETP.GE.AND P0, PT, R26, R16, PT ;  /* 0x000000101a00720c */ /* 0x000fda0003f06270 */
[----:B------:R-:W-:Y:S05]  /*cf80*/  @P0 BREAK.RELIABLE B6 ;  /* 0x0000000000060942 */ /* 0x000fea0003800100 */
[----:B------:R-:W-:Y:S05]  /*cf90*/  @P0 BRA `(.L_x_8934) ;  /* 0x0000000c00940947 */ /* 0x000fea0003800000 */
[----:B------:R-:W-:Y:S05]  /*cfa0*/  BSYNC.RELIABLE B6 ;  /* 0x0000000000067941 */ /* 0x000fea0003800100 */
.L_x_8896:
        /* <DEDUP_REMOVED lines=21> */
.L_x_8973:
[----:B------:R-:W0:Y:S02]  /*d100*/  F2I.S64.TRUNC R24, R24 ;  /* 0x0000001800187311 */ /* 0x000e24000020d900 */
[----:B0-----:R-:W-:-:S05]  /*d110*/  IMAD.MOV.U32 R3, RZ, RZ, R24 ;  /* 0x000000ffff037224 */ /* 0x001fca00078e0018 */
[----:B------:R0:W-:Y:S01]  /*d120*/  STG.E.U8 desc[UR36][R8.64], R3 ;  /* 0x0000000308007986 */ /* 0x0001e2000c101124 */
[----:B------:R-:W-:Y:S05]  /*d130*/  BRA `(.L_x_8975) ;  /* 0x0000000c00287947 */ /* 0x000fea0003800000 */
.L_x_8972:
        /* <DEDUP_REMOVED lines=9> */
.L_x_8977:
[----:B------:R-:W0:Y:S02]  /*d1d0*/  F2I.FTZ.TRUNC.NTZ R3, R24 ;  /* 0x0000001800037305 */ /* 0x000e24000021f100 */
[----:B0-----:R0:W-:Y:S01]  /*d1e0*/  STG.E desc[UR36][R8.64], R3 ;  /* 0x0000000308007986 */ /* 0x0011e2000c101924 */
[----:B------:R-:W-:Y:S05]  /*d1f0*/  BRA `(.L_x_8975) ;  /* 0x0000000800f87947 */ /* 0x000fea0003800000 */
.L_x_8976:
[----:B------:R-:W0:Y:S02]  /*d200*/  F2I.FTZ.TRUNC.NTZ R3, R24 ;  /* 0x0000001800037305 */ /* 0x000e24000021f100 */
[----:B0-----:R0:W-:Y:S01]  /*d210*/  STG.E.U16 desc[UR36][R8.64], R3 ;  /* 0x0000000308007986 */ /* 0x0011e2000c101524 */
[----:B------:R-:W-:Y:S05]  /*d220*/  BRA `(.L_x_8975) ;  /* 0x0000000800ec7947 */ /* 0x000fea0003800000 */
.L_x_8971:
        /* <DEDUP_REMOVED lines=8> */
.L_x_8979:
[----:B------:R-:W-:-:S05]  /*d2b0*/  F2FP.F16.F32.PACK_AB R24, RZ, R24 ;  /* 0x00000018ff18723e */ /* 0x000fca00000000ff */
[----:B------:R1:W-:Y:S01]  /*d2c0*/  STG.E.U16 desc[UR36][R8.64], R24 ;  /* 0x0000001808007986 */ /* 0x0003e2000c101524 */
[----:B------:R-:W-:Y:S05]  /*d2d0*/  BRA `(.L_x_8975) ;  /* 0x0000000800c07947 */ /* 0x000fea0003800000 */
.L_x_8978:
        /* <DEDUP_REMOVED lines=9> */
.L_x_8981:
[----:B------:R-:W-:-:S04]  /*d370*/  F2FP.F16.F32.PACK_AB R3, RZ, R24 ;  /* 0x00000018ff03723e */ /* 0x000fc800000000ff */
[----:B------:R-:W-:-:S05]  /*d380*/  PRMT R3, R3, 0x5410, RZ ;  /* 0x0000541003037816 */ /* 0x000fca00000000ff */
[----:B------:R4:W-:Y:S01]  /*d390*/  STG.E desc[UR36][R8.64], R3 ;  /* 0x0000000308007986 */ /* 0x0009e2000c101924 */
[----:B------:R-:W-:Y:S05]  /*d3a0*/  BRA `(.L_x_8975) ;  /* 0x00000008008c7947 */ /* 0x000fea0003800000 */
.L_x_8980:
[----:B------:R-:W-:-:S06]  /*d3b0*/  FMUL.FTZ R4, R24, 1 ;  /* 0x3f80000018047820 */ /* 0x000fcc0000410000 */
[----:B------:R-:W0:Y:S02]  /*d3c0*/  F2F.F64.F32 R4, R4 ;  /* 0x0000000400047310 */ /* 0x000e240000201800 */
[----:B0-----:R2:W-:Y:S01]  /*d3d0*/  STG.E.64 desc[UR36][R8.64], R4 ;  /* 0x0000000408007986 */ /* 0x0015e2000c101b24 */
[----:B------:R-:W-:Y:S05]  /*d3e0*/  BRA `(.L_x_8975) ;  /* 0x00000008007c7947 */ /* 0x000fea0003800000 */
.L_x_8970:
        /* <DEDUP_REMOVED lines=13> */
.L_x_8985:
        /* <DEDUP_REMOVED lines=16> */
.L_x_8988:
[----:B------:R-:W-:-:S04]  /*d5c0*/  SHF.R.U32.HI R24, RZ, 0x18, R24 ;  /* 0x00000018ff187819 */ /* 0x000fc80000011618 */
[----:B------:R-:W-:-:S04]  /*d5d0*/  LOP3.LUT R3, R3, 0x80, R24, 0xf8, !PT ;  /* 0x0000008003037812 */ /* 0x000fc800078ef818 */
[----:B------:R-:W-:-:S07]  /*d5e0*/  PRMT R4, R3, 0x7610, R4 ;  /* 0x0000761003047816 */ /* 0x000fce0000000004 */
.L_x_8987:
[----:B------:R-:W-:Y:S05]  /*d5f0*/  BSYNC.RECONVERGENT B0 ;  /* 0x0000000000007941 */ /* 0x000fea0003800200 */
.L_x_8986:
[----:B------:R0:W-:Y:S01]  /*d600*/  STG.E.U8 desc[UR36][R8.64], R4 ;  /* 0x0000000408007986 */ /* 0x0001e2000c101124 */
[----:B------:R-:W-:Y:S05]  /*d610*/  BRA `(.L_x_8975) ;  /* 0x0000000400f07947 */ /* 0x000fea0003800000 */
.L_x_8984:
        /* <DEDUP_REMOVED lines=16> */
.L_x_8991:
[----:B------:R-:W-:-:S04]  /*d720*/  SHF.R.U32.HI R24, RZ, 0x18, R24 ;  /* 0x00000018ff187819 */ /* 0x000fc80000011618 */
[----:B------:R-:W-:-:S04]  /*d730*/  LOP3.LUT R3, R3, 0x80, R24, 0xf8, !PT ;  /* 0x0000008003037812 */ /* 0x000fc800078ef818 */
[----:B------:R-:W-:-:S07]  /*d740*/  PRMT R4, R3, 0x7610, R4 ;  /* 0x0000761003047816 */ /* 0x000fce0000000004 */
.L_x_8990:
[----:B------:R-:W-:Y:S05]  /*d750*/  BSYNC.RECONVERGENT B0 ;  /* 0x0000000000007941 */ /* 0x000fea0003800200 */
.L_x_8989:
[----:B------:R0:W-:Y:S01]  /*d760*/  STG.E.U8 desc[UR36][R8.64], R4 ;  /* 0x0000000408007986 */ /* 0x0001e2000c101124 */
[----:B------:R-:W-:Y:S05]  /*d770*/  BRA `(.L_x_8975) ;  /* 0x0000000400987947 */ /* 0x000fea0003800000 */
.L_x_8983:
        /* <DEDUP_REMOVED lines=21> */
.L_x_8993:
[----:B------:R-:W0:Y:S02]  /*d8d0*/  F2I.U64.TRUNC R24, R24 ;  /* 0x0000001800187311 */ /* 0x000e24000020d800 */
[----:B0-----:R0:W-:Y:S01]  /*d8e0*/  STG.E.64 desc[UR36][R8.64], R24 ;  /* 0x0000001808007986 */ /* 0x0011e2000c101b24 */
[----:B------:R-:W-:Y:S05]  /*d8f0*/  BRA `(.L_x_8975) ;  /* 0x0000000400387947 */ /* 0x000fea0003800000 */
.L_x_8992:
[----:B------:R-:W0:Y:S02]  /*d900*/  F2I.FTZ.U32.TRUNC.NTZ R3, R24 ;  /* 0x0000001800037305 */ /* 0x000e24000021f000 */
[----:B0-----:R0:W-:Y:S01]  /*d910*/  STG.E desc[UR36][R8.64], R3 ;  /* 0x0000000308007986 */ /* 0x0011e2000c101924 */
[----:B------:R-:W-:Y:S05]  /*d920*/  BRA `(.L_x_8975) ;  /* 0x00000004002c7947 */ /* 0x000fea0003800000 */
.L_x_8982:
        /* <DEDUP_REMOVED lines=10> */
.L_x_8995:
[----:B------:R-:W-:Y:S01]  /*d9d0*/  FMUL.FTZ R4, R24, 1 ;  /* 0x3f80000018047820 */ /* 0x000fe20000410000 */
[----:B------:R-:W-:-:S05]  /*d9e0*/  CS2R R6, SRZ ;  /* 0x0000000000067805 */ /* 0x000fca000001ff00 */
[----:B------:R-:W0:Y:S02]  /*d9f0*/  F2F.F64.F32 R4, R4 ;  /* 0x0000000400047310 */ /* 0x000e240000201800 */
[----:B0-----:R0:W-:Y:S01]  /*da00*/  STG.E.128 desc[UR36][R8.64], R4 ;  /* 0x0000000408007986 */ /* 0x0011e2000c101d24 */
[----:B------:R-:W-:Y:S05]  /*da10*/  BRA `(.L_x_8975) ;  /* 0x0000000000f07947 */ /* 0x000fea0003800000 */
.L_x_8994:
[----:B------:R-:W-:-:S13]  /*da20*/  ISETP.NE.AND P0, PT, R0, 0xf, PT ;  /* 0x0000000f0000780c */ /* 0x000fda0003f05270 */
[----:B------:R-:W-:Y:S05]  /*da30*/  @!P0 BRA `(.L_x_8996) ;  /* 0x0000000000e08947 */ /* 0x000fea0003800000 */
[----:B------:R-:W-:-:S13]  /*da40*/  ISETP.NE.AND P0, PT, R0, 0x17, PT ;  /* 0x000000170000780c */ /* 0x000fda0003f05270 */
[----:B------:R-:W-:Y:S05]  /*da50*/  @!P0 BRA `(.L_x_8997) ;  /* 0x00000000008c8947 */ /* 0x000fea0003800000 */
[----:B------:R-:W-:-:S13]  /*da60*/  ISETP.NE.AND P0, PT, R0, 0x18, PT ;  /* 0x000000180000780c */ /* 0x000fda0003f05270 */
[----:B------:R-:W-:Y:S05]  /*da70*/  @!P0 BRA `(.L_x_8998) ;  /* 0x0000000000448947 */ /* 0x000fea0003800000 */
.L_x_8974:
        /* <DEDUP_REMOVED lines=16> */
.L_x_8999:
[----:B------:R-:W-:Y:S05]  /*db80*/  BRA `(.L_x_8975) ;  /* 0x0000000000947947 */ /* 0x000fea0003800000 */
.L_x_8998:
        /* <DEDUP_REMOVED lines=12> */
.L_x_9001:
[----:B------:R-:W-:Y:S05]  /*dc50*/  BSYNC.RECONVERGENT B0 ;  /* 0x0000000000007941 */ /* 0x000fea0003800200 */
.L_x_9000:
[----:B------:R-:W-:-:S05]  /*dc60*/  LOP3.LUT R3, R0, 0x80, R5, 0xf8, !PT ;  /* 0x0000008000037812 */ /* 0x000fca00078ef805 */
[----:B------:R0:W-:Y:S01]  /*dc70*/  STG.E.U8 desc[UR36][R8.64], R3 ;  /* 0x0000000308007986 */ /* 0x0001e2000c101124 */
[----:B------:R-:W-:Y:S05]  /*dc80*/  BRA `(.L_x_8975) ;  /* 0x0000000000547947 */ /* 0x000fea0003800000 */
.L_x_8997:
        /* <DEDUP_REMOVED lines=11> */
.L_x_9003:
[----:B------:R-:W-:Y:S01]  /*dd40*/  IMAD.MOV.U32 R0, RZ, RZ, 0x7f ;  /* 0x0000007fff007424 */ /* 0x000fe200078e00ff */
[----:B------:R-:W-:-:S04]  /*dd50*/  ISETP.GT.U32.AND P0, PT, R4, 0x7f800000, PT ;  /* 0x7f8000000400780c */ /* 0x000fc80003f04070 */
[----:B------:R-:W-:-:S09]  /*dd60*/  SEL R0, R0, 0x7c, P0 ;  /* 0x0000007c00007807 */ /* 0x000fd20000000000 */
.L_x_9004:
[----:B------:R-:W-:Y:S05]  /*dd70*/  BSYNC.RECONVERGENT B0 ;  /* 0x0000000000007941 */ /* 0x000fea0003800200 */
.L_x_9002:
[----:B------:R-:W-:-:S04]  /*dd80*/  SHF.R.U32.HI R3, RZ, 0x18, R24 ;  /* 0x00000018ff037819 */ /* 0x000fc80000011618 */
[----:B------:R-:W-:-:S05]  /*dd90*/  LOP3.LUT R3, R0, 0x80, R3, 0xf8, !PT ;  /* 0x0000008000037812 */ /* 0x000fca00078ef803 */
[----:B------:R0:W-:Y:S01]  /*dda0*/  STG.E.U8 desc[UR36][R8.64], R3 ;  /* 0x0000000308007986 */ /* 0x0001e2000c101124 */
[----:B------:R-:W-:Y:S05]  /*ddb0*/  BRA `(.L_x_8975) ;  /* 0x0000000000087947 */ /* 0x000fea0003800000 */
.L_x_8996:
[----:B------:R-:W-:-:S05]  /*ddc0*/  F2FP.BF16.F32.PACK_AB R24, RZ, R24 ;  /* 0x00000018ff18723e */ /* 0x000fca00000010ff */
[----:B------:R0:W-:Y:S02]  /*ddd0*/  STG.E.U16 desc[UR36][R8.64], R24 ;  /* 0x0000001808007986 */ /* 0x0001e4000c101524 */
.L_x_8975:
[----:B------:R-:W-:-:S07]  /*dde0*/  VIADD R26, R26, 0x80 ;  /* 0x000000801a1a7836 */ /* 0x000fce0000000000 */
.L_x_8934:
[----:B------:R-:W-:Y:S05]  /*ddf0*/  BSYNC.RECONVERGENT B7 ;  /* 0x0000000000077941 */ /* 0x000fea0003800200 */
.L_x_8895:
[----:B------:R-:W-:-:S13]  /*de00*/  ISETP.GE.AND P0, PT, R26, R16, PT ;  /* 0x000000101a00720c */ /* 0x000fda0003f06270 */
[----:B------:R-:W-:Y:S05]  /*de10*/  @P0 EXIT ;  /* 0x000000000000094d */ /* 0x000fea0003800000 */
[----:B012-4-:R-:W0:Y:S01]  /*de20*/  LDC.64 R4, c[0x0][0x398] ;  /* 0x0000e600ff047b82 */ /* 0x017e220000000a00 */
[----:B------:R-:W1:Y:S01]  /*de30*/  LDCU UR4, c[0x0][0x3d0] ;  /* 0x00007a00ff0477ac */ /* 0x000e620008000800 */
[----:B---3--:R-:W-:Y:S01]  /*de40*/  PRMT R0, R2, 0x9910, RZ ;  /* 0x0000991002007816 */ /* 0x008fe200000000ff */
        /* <DEDUP_REMOVED lines=17> */
.L_x_9008:
[----:B------:R-:W0:Y:S02]  /*df60*/  F2I.S64.TRUNC R18, R18 ;  /* 0x0000001200127311 */ /* 0x000e24000020d900 */
[----:B0-----:R-:W-:-:S05]  /*df70*/  IMAD.MOV.U32 R3, RZ, RZ, R18 ;  /* 0x000000ffff037224 */ /* 0x001fca00078e0012 */
[----:B------:R-:W-:Y:S01]  /*df80*/  STG.E.U8 desc[UR36][R4.64], R3 ;  /* 0x0000000304007986 */ /* 0x000fe2000c101124 */
[----:B------:R-:W-:Y:S05]  /*df90*/  EXIT ;  /* 0x000000000000794d */ /* 0x000fea0003800000 */
.L_x_9007:
        /* <DEDUP_REMOVED lines=9> */
.L_x_9011:
[----:B------:R-:W0:Y:S02]  /*e030*/  F2I.FTZ.TRUNC.NTZ R3, R18 ;  /* 0x0000001200037305 */ /* 0x000e24000021f100 */
[----:B0-----:R-:W-:Y:S01]  /*e040*/  STG.E desc[UR36][R4.64], R3 ;  /* 0x0000000304007986 */ /* 0x001fe2000c101924 */
[----:B------:R-:W-:Y:S05]  /*e050*/  EXIT ;  /* 0x000000000000794d */ /* 0x000fea0003800000 */
.L_x_9010:
[----:B------:R-:W0:Y:S02]  /*e060*/  F2I.FTZ.TRUNC.NTZ R3, R18 ;  /* 0x0000001200037305 */ /* 0x000e24000021f100 */
[----:B0-----:R-:W-:Y:S01]  /*e070*/  STG.E.U16 desc[UR36][R4.64], R3 ;  /* 0x0000000304007986 */ /* 0x001fe2000c101524 */
[----:B------:R-:W-:Y:S05]  /*e080*/  EXIT ;  /* 0x000000000000794d */ /* 0x000fea0003800000 */
.L_x_9006:
        /* <DEDUP_REMOVED lines=8> */
.L_x_9013:
[----:B------:R-:W-:-:S05]  /*e110*/  F2FP.F16.F32.PACK_AB R18, RZ, R18 ;  /* 0x00000012ff12723e */ /* 0x000fca00000000ff */
[----:B------:R-:W-:Y:S01]  /*e120*/  STG.E.U16 desc[UR36][R4.64], R18 ;  /* 0x0000001204007986 */ /* 0x000fe2000c101524 */
[----:B------:R-:W-:Y:S05]  /*e130*/  EXIT ;  /* 0x000000000000794d */ /* 0x000fea0003800000 */
.L_x_9012:
[----:B------:R-:W-:-:S13]  /*e140*/  ISETP.NE.AND P0, PT, R0, 0x7, PT ;  /* 0x000000070000780c */ /* 0x000fda0003f05270 */
[----:B------:R-:W-:Y:S05]  /*e150*/  @!P0 BRA `(.L_x_9014) ;  /* 0x00000000002c8947 */ /* 0x000fea0003800000 */
[----:B------:R-:W-:-:S13]  /*e160*/  ISETP.NE.AND P0, PT, R0, 0x8, PT ;  /* 0x000000080000780c */ /* 0x000fda0003f05270 */
[----:B------:R-:W-:Y:S05]  /*e170*/  @!P0 BRA `(.L_x_9015) ;  /* 0x0000000000148947 */ /* 0x000fea0003800000 */
[----:B------:R-:W-:-:S13]  /*e180*/  ISETP.NE.AND P0, PT, R0, 0x9, PT ;  /* 0x000000090000780c */ /* 0x000fda0003f05270 */
[----:B------:R-:W-:Y:S05]  /*e190*/  @P0 BRA `(.L_x_9009) ;  /* 0x0000000400d00947 */ /* 0x000fea0003800000 */
[----:B------:R-:W-:-:S05]  /*e1a0*/  IMAD.MOV.U32 R19, RZ, RZ, RZ ;  /* 0x000000ffff137224 */ /* 0x000fca00078e00ff */
[----:B------:R-:W-:Y:S01]  /*e1b0*/  STG.E.64 desc[UR36][R4.64], R18 ;  /* 0x0000001204007986 */ /* 0x000fe2000c101b24 */
[----:B------:R-:W-:Y:S05]  /*e1c0*/  EXIT ;  /* 0x000000000000794d */ /* 0x000fea0003800000 */
.L_x_9015:
[----:B------:R-:W-:-:S04]  /*e1d0*/  F2FP.F16.F32.PACK_AB R3, RZ, R18 ;  /* 0x00000012ff03723e */ /* 0x000fc800000000ff */
[----:B------:R-:W-:-:S05]  /*e1e0*/  PRMT R3, R3, 0x5410, RZ ;  /* 0x0000541003037816 */ /* 0x000fca00000000ff */
[----:B------:R-:W-:Y:S01]  /*e1f0*/  STG.E desc[UR36][R4.64], R3 ;  /* 0x0000000304007986 */ /* 0x000fe2000c101924 */
[----:B------:R-:W-:Y:S05]  /*e200*/  EXIT ;  /* 0x000000000000794d */ /* 0x000fea0003800000 */
.L_x_9014:
[----:B------:R-:W-:-:S06]  /*e210*/  FMUL.FTZ R2, R18, 1 ;  /* 0x3f80000012027820 */ /* 0x000fcc0000410000 */
[----:B------:R-:W0:Y:S02]  /*e220*/  F2F.F64.F32 R2, R2 ;  /* 0x0000000200027310 */ /* 0x000e240000201800 */
[----:B0-----:R-:W-:Y:S01]  /*e230*/  STG.E.64 desc[UR36][R4.64], R2 ;  /* 0x0000000204007986 */ /* 0x001fe2000c101b24 */
[----:B------:R-:W-:Y:S05]  /*e240*/  EXIT ;  /* 0x000000000000794d */ /* 0x000fea0003800000 */
.L_x_9005:
        /* <DEDUP_REMOVED lines=13> */
.L_x_9019:
        /* <DEDUP_REMOVED lines=16> */
.L_x_9022:
[----:B------:R-:W-:-:S04]  /*e420*/  SHF.R.U32.HI R18, RZ, 0x18, R18 ;  /* 0x00000018ff127819 */ /* 0x000fc80000011612 */
[----:B------:R-:W-:-:S04]  /*e430*/  LOP3.LUT R3, R3, 0x80, R18, 0xf8, !PT ;  /* 0x0000008003037812 */ /* 0x000fc800078ef812 */
[----:B------:R-:W-:-:S07]  /*e440*/  PRMT R2, R3, 0x7610, R2 ;  /* 0x0000761003027816 */ /* 0x000fce0000000002 */
.L_x_9021:
[----:B------:R-:W-:Y:S05]  /*e450*/  BSYNC.RECONVERGENT B0 ;  /* 0x0000000000007941 */ /* 0x000fea0003800200 */
.L_x_9020:
[----:B------:R-:W-:Y:S01]  /*e460*/  STG.E.U8 desc[UR36][R4.64], R2 ;  /* 0x0000000204007986 */ /* 0x000fe2000c101124 */
[----:B------:R-:W-:Y:S05]  /*e470*/  EXIT ;  /* 0x000000000000794d */ /* 0x000fea0003800000 */
.L_x_9018:
        /* <DEDUP_REMOVED lines=16> */
.L_x_9025:
[----:B------:R-:W-:-:S04]  /*e580*/  SHF.R.U32.HI R18, RZ, 0x18, R18 ;  /* 0x00000018ff127819 */ /* 0x000fc80000011612 */
[----:B------:R-:W-:-:S04]  /*e590*/  LOP3.LUT R3, R3, 0x80, R18, 0xf8, !PT ;  /* 0x0000008003037812 */ /* 0x000fc800078ef812 */
[----:B------:R-:W-:-:S07]  /*e5a0*/  PRMT R2, R3, 0x7610, R2 ;  /* 0x0000761003027816 */ /* 0x000fce0000000002 */
.L_x_9024:
[----:B------:R-:W-:Y:S05]  /*e5b0*/  BSYNC.RECONVERGENT B0 ;  /* 0x0000000000007941 */ /* 0x000fea0003800200 */
.L_x_9023:
[----:B------:R-:W-:Y:S01]  /*e5c0*/  STG.E.U8 desc[UR36][R4.64], R2 ;  /* 0x0000000204007986 */ /* 0x000fe2000c101124 */
[----:B------:R-:W-:Y:S05]  /*e5d0*/  EXIT ;  /* 0x000000000000794d */ /* 0x000fea0003800000 */
.L_x_9017:
        /* <DEDUP_REMOVED lines=21> */
.L_x_9027:
[----:B------:R-:W0:Y:S02]  /*e730*/  F2I.U64.TRUNC R18, R18 ;  /* 0x0000001200127311 */ /* 0x000e24000020d800 */
[----:B0-----:R-:W-:Y:S01]  /*e740*/  STG.E.64 desc[UR36][R4.64], R18 ;  /* 0x0000001204007986 */ /* 0x001fe2000c101b24 */
[----:B------:R-:W-:Y:S05]  /*e750*/  EXIT ;  /* 0x000000000000794d */ /* 0x000fea0003800000 */
.L_x_9026:
[----:B------:R-:W0:Y:S02]  /*e760*/  F2I.FTZ.U32.TRUNC.NTZ R3, R18 ;  /* 0x0000001200037305 */ /* 0x000e24000021f000 */
[----:B0-----:R-:W-:Y:S01]  /*e770*/  STG.E desc[UR36][R4.64], R3 ;  /* 0x0000000304007986 */ /* 0x001fe2000c101924 */
[----:B------:R-:W-:Y:S05]  /*e780*/  EXIT ;  /* 0x000000000000794d */ /* 0x000fea0003800000 */
.L_x_9016:
        /* <DEDUP_REMOVED lines=8> */
[----:B------:R-:W-:Y:S01]  /*e810*/  STG.E.U8 desc[UR36][R4.64], R3 ;  /* 0x0000000304007986 */ /* 0x000fe2000c101124 */
[----:B------:R-:W-:Y:S05]  /*e820*/  EXIT ;  /* 0x000000000000794d */ /* 0x000fea0003800000 */
.L_x_9029:
[----:B------:R-:W-:Y:S01]  /*e830*/  FMUL.FTZ R8, R18, 1 ;  /* 0x3f80000012087820 */ /* 0x000fe20000410000 */
[----:B------:R-:W-:-:S05]  /*e840*/  CS2R R10, SRZ ;  /* 0x00000000000a7805 */ /* 0x000fca000001ff00 */
[----:B------:R-:W0:Y:S02]  /*e850*/  F2F.F64.F32 R8, R8 ;  /* 0x0000000800087310 */ /* 0x000e240000201800 */
[----:B0-----:R-:W-:Y:S01]  /*e860*/  STG.E.128 desc[UR36][R4.64], R8 ;  /* 0x0000000804007986 */ /* 0x001fe2000c101d24 */
[----:B------:R-:W-:Y:S05]  /*e870*/  EXIT ;  /* 0x000000000000794d */ /* 0x000fea0003800000 */
.L_x_9028:
[----:B------:R-:W-:-:S13]  /*e880*/  ISETP.NE.AND P0, PT, R0, 0xf, PT ;  /* 0x0000000f0000780c */ /* 0x000fda0003f05270 */
[----:B------:R-:W-:Y:S05]  /*e890*/  @!P0 BRA `(.L_x_9030) ;  /* 0x0000000000e08947 */ /* 0x000fea0003800000 */
[----:B------:R-:W-:-:S13]  /*e8a0*/  ISETP.NE.AND P0, PT, R0, 0x17, PT ;  /* 0x000000170000780c */ /* 0x000fda0003f05270 */
[----:B------:R-:W-:Y:S05]  /*e8b0*/  @!P0 BRA `(.L_x_9031) ;  /* 0x00000000008c8947 */ /* 0x000fea0003800000 */
[----:B------:R-:W-:-:S13]  /*e8c0*/  ISETP.NE.AND P0, PT, R0, 0x18, PT ;  /* 0x000000180000780c */ /* 0x000fda0003f05270 */
[----:B------:R-:W-:Y:S05]  /*e8d0*/  @!P0 BRA `(.L_x_9032) ;  /* 0x0000000000448947 */ /* 0x000fea0003800000 */
.L_x_9009:
        /* <DEDUP_REMOVED lines=16> */
.L_x_9033:
[----:B------:R-:W-:Y:S05]  /*e9e0*/  EXIT ;  /* 0x000000000000794d */ /* 0x000fea0003800000 */
.L_x_9032:
        /* <DEDUP_REMOVED lines=12> */
.L_x_9035:
[----:B------:R-:W-:Y:S05]  /*eab0*/  BSYNC.RECONVERGENT B0 ;  /* 0x0000000000007941 */ /* 0x000fea0003800200 */
.L_x_9034:
[----:B------:R-:W-:-:S05]  /*eac0*/  LOP3.LUT R3, R0, 0x80, R7, 0xf8, !PT ;  /* 0x0000008000037812 */ /* 0x000fca00078ef807 */
[----:B------:R-:W-:Y:S01]  /*ead0*/  STG.E.U8 desc[UR36][R4.64], R3 ;  /* 0x0000000304007986 */ /* 0x000fe2000c101124 */
[----:B------:R-:W-:Y:S05]  /*eae0*/  EXIT ;  /* 0x000000000000794d */ /* 0x000fea0003800000 */
.L_x_9031:
        /* <DEDUP_REMOVED lines=11> */
.L_x_9037:
[----:B------:R-:W-:Y:S01]  /*eba0*/  IMAD.MOV.U32 R0, RZ, RZ, 0x7f ;  /* 0x0000007fff007424 */ /* 0x000fe200078e00ff */
[----:B------:R-:W-:-:S04]  /*ebb0*/  ISETP.GT.U32.AND P0, PT, R2, 0x7f800000, PT ;  /* 0x7f8000000200780c */ /* 0x000fc80003f04070 */
[----:B------:R-:W-:-:S09]  /*ebc0*/  SEL R0, R0, 0x7c, P0 ;  /* 0x0000007c00007807 */ /* 0x000fd20000000000 */
.L_x_9038:
[----:B------:R-:W-:Y:S05]  /*ebd0*/  BSYNC.RECONVERGENT B0 ;  /* 0x0000000000007941 */ /* 0x000fea0003800200 */
.L_x_9036:
[----:B------:R-:W-:-:S04]  /*ebe0*/  SHF.R.U32.HI R3, RZ, 0x18, R18 ;  /* 0x00000018ff037819 */ /* 0x000fc80000011612 */
[----:B------:R-:W-:-:S05]  /*ebf0*/  LOP3.LUT R3, R0, 0x80, R3, 0xf8, !PT ;  /* 0x0000008000037812 */ /* 0x000fca00078ef803 */
[----:B------:R-:W-:Y:S01]  /*ec00*/  STG.E.U8 desc[UR36][R4.64], R3 ;  /* 0x0000000304007986 */ /* 0x000fe2000c101124 */
[----:B------:R-:W-:Y:S05]  /*ec10*/  EXIT ;  /* 0x000000000000794d */ /* 0x000fea0003800000 */
.L_x_9030:
[----:B------:R-:W-:-:S05]  /*ec20*/  F2FP.BF16.F32.PACK_AB R18, RZ, R18 ;  /* 0x00000012ff12723e */ /* 0x000fca00000010ff */
[----:B------:R-:W-:Y:S01]  /*ec30*/  STG.E.U16 desc[UR36][R4.64], R18 ;  /* 0x0000001204007986 */ /* 0x000fe2000c101524 */
[----:B------:R-:W-:Y:S05]  /*ec40*/  EXIT ;  /* 0x000000000000794d */ /* 0x000fea0003800000 */
.L_x_9039:
        /* <DEDUP_REMOVED lines=11> */
.L_x_23536:


//--------------------- .text._ZN2at6native18elementwise_kernelILi128ELi2EZNS0_22gpu_kernel_impl_nocastIZZZNS0_54_GLOBAL__N__d8c5977b_16_LinearAlgebra_cu_9e10b42f_324316addr_kernel_cudaERNS_14TensorIteratorERKN3c106ScalarES9_ENKUlvE_clEvENKUlvE5_clEvEUlfffE0_EEvRNS_18TensorIteratorBaseERKT_EUliE_EEviT1_ --------------------------
	.section	.text._ZN2at6native18elementwise_kernelILi128ELi2EZNS0_22gpu_kernel_impl_nocastIZZZNS0_54_GLOBAL__N__d8c5977b_16_LinearAlgebra_cu_9e10b42f_324316addr_kernel_cudaERNS_14TensorIteratorERKN3c106ScalarES9_ENKUlvE_clEvENKUlvE5_clEvEUlfffE0_EEvRNS_18TensorIteratorBaseERKT_EUliE_EEviT1_,"ax",@progbits
	.align	128
        .global         _ZN2at6native18elementwise_kernelILi128ELi2EZNS0_22gpu_kernel_impl_nocastIZZZNS0_54_GLOBAL__N__d8c5977b_16_LinearAlgebra_cu_9e10b42f_324316addr_kernel_cudaERNS_14TensorIteratorERKN3c106ScalarES9_ENKUlvE_clEvENKUlvE5_clEvEUlfffE0_EEvRNS_18TensorIteratorBaseERKT_EUliE_EEviT1_
        .type           _ZN2at6native18elementwise_kernelILi128ELi2EZNS0_22gpu_kernel_impl_nocastIZZZNS0_54_GLOBAL__N__d8c5977b_16_LinearAlgebra_cu_9e10b42f_324316addr_kernel_cudaERNS_14TensorIteratorERKN3c106ScalarES9_ENKUlvE_clEvENKUlvE5_clEvEUlfffE0_EEvRNS_18TensorIteratorBaseERKT_EUliE_EEviT1_,@function
        .size           _ZN2at6native18elementwise_kernelILi128ELi2EZNS0_22gpu_kernel_impl_nocastIZZZNS0_54_GLOBAL__N__d8c5977b_16_LinearAlgebra_cu_9e10b42f_324316addr_kernel_cudaERNS_14TensorIteratorERKN3c106ScalarES9_ENKUlvE_clEvENKUlvE5_clEvEUlfffE0_EEvRNS_18TensorIteratorBaseERKT_EUliE_EEviT1_,(.L_x_23537 - _ZN2at6native18elementwise_kernelILi128ELi2EZNS0_22gpu_kernel_impl_nocastIZZZNS0_54_GLOBAL__N__d8c5977b_16_LinearAlgebra_cu_9e10b42f_324316addr_kernel_cudaERNS_14TensorIteratorERKN3c106ScalarES9_ENKUlvE_clEvENKUlvE5_clEvEUlfffE0_EEvRNS_18TensorIteratorBaseERKT_EUliE_EEviT1_)
        .other          _ZN2at6native18elementwise_kernelILi128ELi2EZNS0_22gpu_kernel_impl_nocastIZZZNS0_54_GLOBAL__N__d8c5977b_16_LinearAlgebra_cu_9e10b42f_324316addr_kernel_cudaERNS_14TensorIteratorERKN3c106ScalarES9_ENKUlvE_clEvENKUlvE5_clEvEUlfffE0_EEvRNS_18TensorIteratorBaseERKT_EUliE_EEviT1_,@"STO_CUDA_ENTRY STV_DEFAULT"
_ZN2at6native18elementwise_kernelILi128ELi2EZNS0_22gpu_kernel_impl_nocastIZZZNS0_54_GLOBAL__N__d8c5977b_16_LinearAlgebra_cu_9e10b42f_324316addr_kernel_cudaERNS_14TensorIteratorERKN3c106ScalarES9_ENKUlvE_clEvENKUlvE5_clEvEUlfffE0_EEvRNS_18TensorIteratorBaseERKT_EUliE_EEviT1_:
.text._ZN2at6native18elementwise_kernelILi128ELi2EZNS0_22gpu_kernel_impl_nocastIZZZNS0_54_GLOBAL__N__d8c5977b_16_LinearAlgebra_cu_9e10b42f_324316addr_kernel_cudaERNS_14TensorIteratorERKN3c106ScalarES9_ENKUlvE_clEvENKUlvE5_clEvEUlfffE0_EEvRNS_18TensorIteratorBaseERKT_EUliE_EEviT1_:
        /* <DEDUP_REMOVED lines=15> */
[----:B------:R-:W2:Y:S08]  /*00f0*/  LDC.64 R8, c[0x0][0x660] ;  /* 0x00019800ff087b82 */ /* 0x000eb00000000a00 */
[----:B------:R-:W3:Y:S01]  /*0100*/  LDC.64 R4, c[0x0][0x650] ;  /* 0x00019400ff047b82 */ /* 0x000ee20000000a00 */
[----:B0-----:R-:W1:Y:S04]  /*0110*/  LDG.E R6, desc[UR6][R6.64] ;  /* 0x0000000606067981 */ /* 0x001e68000c1e1900 */
[----:B--2---:R-:W2:Y:S04]  /*0120*/  LDG.E R8, desc[UR6][R8.64] ;  /* 0x0000000608087981 */ /* 0x004ea8000c1e1900 */
[----:B---3--:R-:W3:Y:S01]  /*0130*/  LDG.E R4, desc[UR6][R4.64] ;  /* 0x0000000604047981 */ /* 0x008ee2000c1e1900 */
[----:B------:R-:W0:Y:S01]  /*0140*/  LDC.64 R10, c[0x0][0x648] ;  /* 0x00019200ff0a7b82 */ /* 0x000e220000000a00 */
[----:B------:R-:W-:Y:S01]  /*0150*/  IADD3 R3, PT, PT, R3, 0x80, RZ ;  /* 0x0000008003037810 */ /* 0x000fe20007ffe0ff */
[----:B-1----:R-:W-:-:S04]  /*0160*/  FMUL.FTZ R13, R6, UR9 ;  /* 0x00000009060d7c20 */ /* 0x002fc80008410000 */
[----:B--2---:R-:W-:-:S04]  /*0170*/  FMUL.FTZ R13, R8, R13 ;  /* 0x0000000d080d7220 */ /* 0x004fc80000410000 */
[----:B---3--:R-:W-:-:S05]  /*0180*/  FFMA.FTZ R13, R4, UR8, R13 ;  /* 0x00000008040d7c23 */ /* 0x008fca000801000d */
[----:B0-----:R0:W-:Y:S02]  /*0190*/  STG.E desc[UR6][R10.64], R13 ;  /* 0x0000000d0a007986 */ /* 0x0011e4000c101906 */
.L_x_9042:
[----:B------:R-:W-:Y:S05]  /*01a0*/  BSYNC.RECONVERGENT B0 ;  /* 0x0000000000007941 */ /* 0x000fea0003800200 */
.L_x_9041:
[----:B------:R-:W-:-:S13]  /*01b0*/  ISETP.GE.AND P0, PT, R3, UR4, PT ;  /* 0x0000000403007c0c */ /* 0x000fda000bf06270 */
[----:B------:R-:W-:Y:S05]  /*01c0*/  @P0 EXIT ;  /* 0x000000000000094d */ /* 0x000fea0003800000 */
[----:B------:R-:W1:Y:S01]  /*01d0*/  LDC.64 R4, c[0x0][0x658] ;  /* 0x00019600ff047b82 */ /* 0x000e620000000a00 */
[----:B------:R-:W0:Y:S07]  /*01e0*/  LDCU.64 UR4, c[0x0][0x668] ;  /* 0x0000cd00ff0477ac */ /* 0x000e2e0008000a00 */
[----:B------:R-:W2:Y:S08]  /*01f0*/  LDC.64 R6, c[0x0][0x660] ;  /* 0x00019800ff067b82 */ /* 0x000eb00000000a00 */
[----:B------:R-:W3:Y:S01]  /*0200*/  LDC.64 R2, c[0x0][0x650] ;  /* 0x00019400ff027b82 */ /* 0x000ee20000000a00 */
[----:B-1----:R-:W0:Y:S04]  /*0210*/  LDG.E R4, desc[UR6][R4.64] ;  /* 0x0000000604047981 */ /* 0x002e28000c1e1900 */
[----:B--2---:R-:W2:Y:S04]  /*0220*/  LDG.E R6, desc[UR6][R6.64] ;  /* 0x0000000606067981 */ /* 0x004ea8000c1e1900 */
[----:B---3--:R-:W3:Y:S01]  /*0230*/  LDG.E R2, desc[UR6][R2.64] ;  /* 0x0000000602027981 */ /* 0x008ee2000c1e1900 */
[----:B------:R-:W1:Y:S01]  /*0240*/  LDC.64 R8, c[0x0][0x648] ;  /* 0x00019200ff087b82 */ /* 0x000e620000000a00 */
[----:B0-----:R-:W-:-:S04]  /*0250*/  FMUL.FTZ R11, R4, UR5 ;  /* 0x00000005040b7c20 */ /* 0x001fc80008410000 */
[----:B--2---:R-:W-:-:S04]  /*0260*/  FMUL.FTZ R11, R6, R11 ;  /* 0x0000000b060b7220 */ /* 0x004fc80000410000 */
[----:B---3--:R-:W-:-:S05]  /*0270*/  FFMA.FTZ R11, R2, UR4, R11 ;  /* 0x00000004020b7c23 */ /* 0x008fca000801000b */
[----:B-1----:R-:W-:Y:S01]  /*0280*/  STG.E desc[UR6][R8.64], R11 ;  /* 0x0000000b08007986 */ /* 0x002fe2000c101906 */
[----:B------:R-:W-:Y:S05]  /*0290*/  EXIT ;  /* 0x000000000000794d */ /* 0x000fea0003800000 */
.L_x_9040:
        /* <DEDUP_REMOVED lines=380> */
.L_x_9045:
[----:B------:R-:W0:Y:S01]  /*1a60*/  LDCU.128 UR8, c[0x0][0x650] ;  /* 0x0000ca00ff0877ac */ /* 0x000e220008000c00 */
[----:B------:R-:W1:Y:S01]  /*1a70*/  LDCU.128 UR12, c[0x0][0x660] ;  /* 0x0000cc00ff0c77ac */ /* 0x000e620008000c00 */
[----:B0-----:R-:W-:Y:S02]  /*1a80*/  IADD3 R8, P1, PT, R7, UR10, RZ ;  /* 0x0000000a07087c10 */ /* 0x001fe4000ff3e0ff */
[----:B-1----:R-:W-:Y:S02]  /*1a90*/  IADD3 R10, P0, PT, R6, UR12, RZ ;  /* 0x0000000c060a7c10 */ /* 0x002fe4000ff1e0ff */
[----:B------:R-:W-:Y:S02]  /*1aa0*/  IADD3.X R9, PT, PT, RZ, UR11, RZ, P1, !PT ;  /* 0x0000000bff097c10 */ /* 0x000fe40008ffe4ff */
[----:B------:R-:W-:Y:S02]  /*1ab0*/  IADD3 R6, P1, PT, R4, UR8, RZ ;  /* 0x0000000804067c10 */ /* 0x000fe4000ff3e0ff */
[----:B------:R-:W-:Y:S01]  /*1ac0*/  IADD3.X R11, PT, PT, RZ, UR13, RZ, P0, !PT ;  /* 0x0000000dff0b7c10 */ /* 0x000fe200087fe4ff */
[----:B------:R-:W2:Y:S01]  /*1ad0*/  LDG.E R8, desc[UR6][R8.64] ;  /* 0x0000000608087981 */ /* 0x000ea2000c1e1900 */
[----:B------:R-:W-:Y:S01]  /*1ae0*/  IADD3.X R7, PT, PT, RZ, UR9, RZ, P1, !PT ;  /* 0x00000009ff077c10 */ /* 0x000fe20008ffe4ff */
[----:B------:R-:W0:Y:S02]  /*1af0*/  LDCU.64 UR8, c[0x0][0x648] ;  /* 0x0000c900ff0877ac */ /* 0x000e240008000a00 */
[----:B------:R-:W3:Y:S04]  /*1b00*/  LDG.E R10, desc[UR6][R10.64] ;  /* 0x000000060a0a7981 */ /* 0x000ee8000c1e1900 */
[----:B------:R-:W4:Y:S01]  /*1b10*/  LDG.E R6, desc[UR6][R6.64] ;  /* 0x0000000606067981 */ /* 0x000f22000c1e1900 */
[----:B------:R-:W-:-:S02]  /*1b20*/  IADD3 R3, PT, PT, R3, 0x80, RZ ;  /* 0x0000008003037810 */ /* 0x000fc40007ffe0ff */
[----:B0-----:R-:W-:-:S04]  /*1b30*/  IADD3 R4, P0, PT, R5, UR8, RZ ;  /* 0x0000000805047c10 */ /* 0x001fc8000ff1e0ff */
[----:B------:R-:W-:Y:S01]  /*1b40*/  IADD3.X R5, PT, PT, RZ, UR9, RZ, P0, !PT ;  /* 0x00000009ff057c10 */ /* 0x000fe200087fe4ff */
[----:B--2---:R-:W-:-:S04]  /*1b50*/  FMUL.FTZ R13, R8, UR15 ;  /* 0x0000000f080d7c20 */ /* 0x004fc80008410000 */
[----:B---3--:R-:W-:-:S04]  /*1b60*/  FMUL.FTZ R13, R10, R13 ;  /* 0x0000000d0a0d7220 */ /* 0x008fc80000410000 */
[----:B----4-:R-:W-:-:S05]  /*1b70*/  FFMA.FTZ R13, R6, UR14, R13 ;  /* 0x0000000e060d7c23 */ /* 0x010fca000801000d */
[----:B------:R0:W-:Y:S02]  /*1b80*/  STG.E desc[UR6][R4.64], R13 ;  /* 0x0000000d04007986 */ /* 0x0001e4000c101906 */
.L_x_9044:
[----:B------:R-:W-:Y:S05]  /*1b90*/  BSYNC.RECONVERGENT B0 ;  /* 0x0000000000007941 */ /* 0x000fea0003800200 */
.L_x_9043:
        /* <DEDUP_REMOVED lines=375> */
.L_x_9046:
[----:B------:R-:W0:Y:S01]  /*3310*/  LDCU.128 UR8, c[0x0][0x650] ;  /* 0x0000ca00ff0877ac */ /* 0x000e220008000c00 */
[----:B------:R-:W1:Y:S01]  /*3320*/  LDCU.128 UR12, c[0x0][0x660] ;  /* 0x0000cc00ff0c77ac */ /* 0x000e620008000c00 */
[----:B------:R-:W2:Y:S01]  /*3330*/  LDCU.64 UR4, c[0x0][0x648] ;  /* 0x0000c900ff0477ac */ /* 0x000ea20008000a00 */
[----:B0-----:R-:W-:Y:S02]  /*3340*/  IADD3 R6, P1, PT, R5, UR10, RZ ;  /* 0x0000000a05067c10 */ /* 0x001fe4000ff3e0ff */
[----:B-1----:R-:W-:Y:S02]  /*3350*/  IADD3 R8, P0, PT, R4, UR12, RZ ;  /* 0x0000000c04087c10 */ /* 0x002fe4000ff1e0ff */
[----:B------:R-:W-:Y:S02]  /*3360*/  IADD3.X R7, PT, PT, RZ, UR11, RZ, P1, !PT ;  /* 0x0000000bff077c10 */ /* 0x000fe40008ffe4ff */
[----:B------:R-:W-:Y:S02]  /*3370*/  IADD3 R4, P1, PT, R2, UR8, RZ ;  /* 0x0000000802047c10 */ /* 0x000fe4000ff3e0ff */
[----:B------:R-:W-:Y:S01]  /*3380*/  IADD3.X R9, PT, PT, RZ, UR13, RZ, P0, !PT ;  /* 0x0000000dff097c10 */ /* 0x000fe200087fe4ff */
[----:B------:R-:W3:Y:S01]  /*3390*/  LDG.E R6, desc[UR6][R6.64] ;  /* 0x0000000606067981 */ /* 0x000ee2000c1e1900 */
[----:B------:R-:W-:-:S03]  /*33a0*/  IADD3.X R5, PT, PT, RZ, UR9, RZ, P1, !PT ;  /* 0x00000009ff057c10 */ /* 0x000fc60008ffe4ff */
[----:B------:R-:W4:Y:S04]  /*33b0*/  LDG.E R8, desc[UR6][R8.64] ;  /* 0x0000000608087981 */ /* 0x000f28000c1e1900 */
[----:B------:R-:W5:Y:S01]  /*33c0*/  LDG.E R4, desc[UR6][R4.64] ;  /* 0x0000000604047981 */ /* 0x000f62000c1e1900 */
[----:B--2---:R-:W-:-:S04]  /*33d0*/  IADD3 R2, P0, PT, R3, UR4, RZ ;  /* 0x0000000403027c10 */ /* 0x004fc8000ff1e0ff */
[----:B------:R-:W-:Y:S01]  /*33e0*/  IADD3.X R3, PT, PT, RZ, UR5, RZ, P0, !PT ;  /* 0x00000005ff037c10 */ /* 0x000fe200087fe4ff */
[----:B---3--:R-:W-:-:S04]  /*33f0*/  FMUL.FTZ R11, R6, UR15 ;  /* 0x0000000f060b7c20 */ /* 0x008fc80008410000 */
[----:B----4-:R-:W-:-:S04]  /*3400*/  FMUL.FTZ R11, R8, R11 ;  /* 0x0000000b080b7220 */ /* 0x010fc80000410000 */
[----:B-----5:R-:W-:-:S05]  /*3410*/  FFMA.FTZ R11, R4, UR14, R11 ;  /* 0x0000000e040b7c23 */ /* 0x020fca000801000b */
[----:B------:R-:W-:Y:S01]  /*3420*/  STG.E desc[UR6][R2.64], R11 ;  /* 0x0000000b02007986 */ /* 0x000fe2000c101906 */
[----:B------:R-:W-:Y:S05]  /*3430*/  EXIT ;  /* 0x000000000000794d */ /* 0x000fea0003800000 */
.L_x_9047:
        /* <DEDUP_REMOVED lines=12> */
.L_x_23537:


//--------------------- .text._ZN2at6native27unrolled_elementwise_kernelIZZZNS0_54_GLOBAL__N__d8c5977b_16_LinearAlgebra_cu_9e10b42f_324316addr_kernel_cudaERNS_14TensorIteratorERKN3c106ScalarES8_ENKUlvE_clEvENKUlvE5_clEvEUlfffE0_St5arrayIPcLm4EELi4E23TrivialOffsetCalculatorILi3EjESF_ILi1EjENS0_6memory15LoadWithoutCastENSI_16StoreWithoutCastEEEviT_T0_T2_T3_T4_T5_ --------------------------
	.section	.text._ZN2at6native27unrolled_elementwise_kernelIZZZNS0_54_GLOBAL__N__d8c5977b_16_LinearAlgebra_cu_9e10b42f_324316addr_kernel_cudaERNS_14TensorIteratorERKN3c106ScalarES8_ENKUlvE_clEvENKUlvE5_clEvEUlfffE0_St5arrayIPcLm4EELi4E23TrivialOffsetCalculatorILi3EjESF_ILi1EjENS0_6memory15LoadWithoutCastENSI_16StoreWithoutCastEEEviT_T0_T2_T3_T4_T5_,"ax",@progbits
	.align	128
        .global         _ZN2at6native27unrolled_elementwise_kernelIZZZNS0_54_GLOBAL__N__d8c5977b_16_LinearAlgebra_cu_9e10b42f_324316addr_kernel_cudaERNS_14TensorIteratorERKN3c106ScalarES8_ENKUlvE_clEvENKUlvE5_clEvEUlfffE0_St5arrayIPcLm4EELi4E23TrivialOffsetCalculatorILi3EjESF_ILi1EjENS0_6memory15LoadWithoutCastENSI_16StoreWithoutCastEEEviT_T0_T2_T3_T4_T5_
        .type           _ZN2at6native27unrolled_elementwise_kernelIZZZNS0_54_GLOBAL__N__d8c5977b_16_LinearAlgebra_cu_9e10b42f_324316addr_kernel_cudaERNS_14TensorIteratorERKN3c106ScalarES8_ENKUlvE_clEvENKUlvE5_clEvEUlfffE0_St5arrayIPcLm4EELi4E23TrivialOffsetCalculatorILi3EjESF_ILi1EjENS0_6memory15LoadWithoutCastENSI_16StoreWithoutCastEEEviT_T0_T2_T3_T4_T5_,@function
        .size           _ZN2at6native27unrolled_elementwise_kernelIZZZNS0_54_GLOBAL__N__d8c5977b_16_LinearAlgebra_cu_9e10b42f_324316addr_kernel_cudaERNS_14TensorIteratorERKN3c106ScalarES8_ENKUlvE_clEvENKUlvE5_clEvEUlfffE0_St5arrayIPcLm4EELi4E23TrivialOffsetCalculatorILi3EjESF_ILi1EjENS0_6memory15LoadWithoutCastENSI_16StoreWithoutCastEEEviT_T0_T2_T3_T4_T5_,(.L_x_23538 - _ZN2at6native27unrolled_elementwise_kernelIZZZNS0_54_GLOBAL__N__d8c5977b_16_LinearAlgebra_cu_9e10b42f_324316addr_kernel_cudaERNS_14TensorIteratorERKN3c106ScalarES8_ENKUlvE_clEvENKUlvE5_clEvEUlfffE0_St5arrayIPcLm4EELi4E23TrivialOffsetCalculatorILi3EjESF_ILi1EjENS0_6memory15LoadWithoutCastENSI_16StoreWithoutCastEEEviT_T0_T2_T3_T4_T5_)
        .other          _ZN2at6native27unrolled_elementwise_kernelIZZZNS0_54_GLOBAL__N__d8c5977b_16_LinearAlgebra_cu_9e10b42f_324316addr_kernel_cudaERNS_14TensorIteratorERKN3c106ScalarES8_ENKUlvE_clEvENKUlvE5_clEvEUlfffE0_St5arrayIPcLm4EELi4E23TrivialOffsetCalculatorILi3EjESF_ILi1EjENS0_6memory15LoadWithoutCastENSI_16StoreWithoutCastEEEviT_T0_T2_T3_T4_T5_,@"STO_CUDA_ENTRY STV_DEFAULT"
_ZN2at6native27unrolled_elementwise_kernelIZZZNS0_54_GLOBAL__N__d8c5977b_16_LinearAlgebra_cu_9e10b42f_324316addr_kernel_cudaERNS_14TensorIteratorERKN3c106ScalarES8_ENKUlvE_clEvENKUlvE5_clEvEUlfffE0_St5arrayIPcLm4EELi4E23TrivialOffsetCalculatorILi3EjESF_ILi1EjENS0_6memory15LoadWithoutCastENSI_16StoreWithoutCastEEEviT_T0_T2_T3_T4_T5_:
.text._ZN2at6native27unrolled_elementwise_kernelIZZZNS0_54_GLOBAL__N__d8c5977b_16_LinearAlgebra_cu_9e10b42f_324316addr_kernel_cudaERNS_14TensorIteratorERKN3c106ScalarES8_ENKUlvE_clEvENKUlvE5_clEvEUlfffE0_St5arrayIPcLm4EELi4E23TrivialOffsetCalculatorILi3EjESF_ILi1EjENS0_6memory15LoadWithoutCastENSI_16StoreWithoutCastEEEviT_T0_T2_T3_T4_T5_:
[----:B------:R-:W-:Y:S01]  /*0000*/  LDC R1, c[0x0][0x37c] ;  /* 0x0000df00ff017b82 */ /* 0x000fe20000000800 */
[----:B------:R-:W0:Y:S07]  /*0010*/  S2R R3, SR_CTAID.X ;  /* 0x0000000000037919 */ /* 0x000e2e0000002500 */
[----:B------:R-:W0:Y:S01]  /*0020*/  LDC R2, c[0x0][0x380] ;  /* 0x0000e000ff027b82 */ /* 0x000e220000000800 */
[----:B------:R-:W1:Y:S01]  /*0030*/  LDCU.64 UR4, c[0x0][0x358] ;  /* 0x00006b00ff0477ac */ /* 0x000e620008000a00 */
[----:B------:R-:W-:Y:S01]  /*0040*/  MOV R24, RZ ;  /* 0x000000ff00187202 */ /* 0x000fe20000000f00 */
[----:B------:R-:W2:Y:S01]  /*0050*/  S2R R0, SR_TID.X ;  /* 0x0000000000007919 */ /* 0x000ea20000002100 */
[----:B------:R-:W-:Y:S01]  /*0060*/  HFMA2 R7, -RZ, RZ, 0, 0 ;  /* 0x00000000ff077431 */ /* 0x000fe200000001ff */
[----:B------:R-:W-:-:S03]  /*0070*/  CS2R R8, SRZ ;  /* 0x0000000000087805 */ /* 0x000fc6000001ff00 */
[----:B------:R-:W3:Y:S08]  /*0080*/  LDC.64 R12, c[0x0][0x3a8] ;  /* 0x0000ea00ff0c7b82 */ /* 0x000ef00000000a00 */
[----:B------:R-:W4:Y:S08]  /*0090*/  LDC.64 R16, c[0x0][0x3a8] ;  /* 0x0000ea00ff107b82 */ /* 0x000f300000000a00 */
[----:B------:R-:W5:Y:S01]  /*00a0*/  LDC.64 R26, c[0x0][0x3a8] ;  /* 0x0000ea00ff1a7b82 */ /* 0x000f620000000a00 */
[----:B------:R-:W-:Y:S01]  /*00b0*/  CS2R R28, SRZ ;  /* 0x00000000001c7805 */ /* 0x000fe2000001ff00 */
[----:B------:R-:W5:Y:S01]  /*00c0*/  LDCU.64 UR6, c[0x0][0x388] ;  /* 0x00007100ff0677ac */ /* 0x000f620008000a00 */
[----:B0-----:R-:W-:Y:S01]  /*00d0*/  IMAD R5, R3, -0x200, R2 ;  /* 0xfffffe0003057824 */ /* 0x001fe200078e0202 */
[----:B--2---:R-:W-:-:S04]  /*00e0*/  MOV R2, R0 ;  /* 0x0000000000027202 */ /* 0x004fc80000000f00 */
[----:B------:R-:W-:-:S13]  /*00f0*/  ISETP.GE.AND P0, PT, R0, R5, PT ;  /* 0x000000050000720c */ /* 0x000fda0003f06270 */
[----:B------:R-:W-:Y:S01]  /*0100*/  @!P0 IADD3 R0, PT, PT, R2, 0x80, RZ ;  /* 0x0000008002008810 */ /* 0x000fe20007ffe0ff */
[----:B------:R-:W0:Y:S01]  /*0110*/  @!P0 LDC.64 R14, c[0x0][0x3b0] ;  /* 0x0000ec00ff0e8b82 */ /* 0x000e220000000a00 */
[----:B------:R-:W-:Y:S02]  /*0120*/  @!P0 LEA R6, R3, R2, 0x9 ;  /* 0x0000000203068211 */ /* 0x000fe400078e48ff */
[----:B------:R-:W-:-:S03]  /*0130*/  ISETP.GE.AND P1, PT, R0, R5, PT ;  /* 0x000000050000720c */ /* 0x000fc60003f26270 */
[----:B----4-:R-:W-:-:S05]  /*0140*/  @!P0 IMAD.WIDE.U32 R16, R6, 0x4, R16 ;  /* 0x0000000406108825 */ /* 0x010fca00078e0010 */
[----:B-1----:R-:W2:Y:S05]  /*0150*/  @!P0 LDG.E R7, desc[UR4][R16.64] ;  /* 0x0000000410078981 */ /* 0x002eaa000c1e1900 */
[----:B------:R-:W-:Y:S01]  /*0160*/  @!P1 LEA R4, R3, R0, 0x9 ;  /* 0x0000000003049211 */ /* 0x000fe200078e48ff */
[----:B------:R-:W1:Y:S01]  /*0170*/  @!P1 LDC.64 R10, c[0x0][0x3b0] ;  /* 0x0000ec00ff0a9b82 */ /* 0x000e620000000a00 */
[----:B------:R-:W-:-:S03]  /*0180*/  @!P1 IADD3 R0, PT, PT, R0, 0x80, RZ ;  /* 0x0000008000009810 */ /* 0x000fc60007ffe0ff */
[----:B---3--:R-:W-:Y:S01]  /*0190*/  @!P1 IMAD.WIDE.U32 R20, R4, 0x4, R12 ;  /* 0x0000000404149825 */ /* 0x008fe200078e000c */
[----:B------:R-:W-:-:S03]  /*01a0*/  ISETP.GE.AND P3, PT, R0, R5, PT ;  /* 0x000000050000720c */ /* 0x000fc60003f66270 */
[----:B------:R-:W3:Y:S01]  /*01b0*/  LDC.64 R12, c[0x0][0x3a0] ;  /* 0x0000e800ff0c7b82 */ /* 0x000ee20000000a00 */
[----:B0-----:R-:W-:Y:S01]  /*01c0*/  @!P0 IMAD.WIDE.U32 R18, R6, 0x4, R14 ;  /* 0x0000000406128825 */ /* 0x001fe200078e000e */
[----:B------:R-:W4:Y:S04]  /*01d0*/  @!P1 LDG.E R9, desc[UR4][R20.64] ;  /* 0x0000000414099981 */ /* 0x000f28000c1e1900 */
[----:B------:R0:W4:Y:S02]  /*01e0*/  @!P0 LDG.E R8, desc[UR4][R18.64] ;  /* 0x0000000412088981 */ /* 0x000124000c1e1900 */
[----:B------:R-:W5:Y:S02]  /*01f0*/  LDC.64 R14, c[0x0][0x3a8] ;  /* 0x0000ea00ff0e7b82 */ /* 0x000f640000000a00 */
[----:B------:R-:W-:-:S02]  /*0200*/  @!P3 LEA R25, R3, R0, 0x9 ;  /* 0x000000000319b211 */ /* 0x000fc400078e48ff */
[----:B------:R-:W-:-:S04]  /*0210*/  @!P3 IADD3 R0, PT, PT, R0, 0x80, RZ ;  /* 0x000000800000b810 */ /* 0x000fc80007ffe0ff */
[----:B------:R-:W-:Y:S01]  /*0220*/  ISETP.GE.AND P2, PT, R0, R5, PT ;  /* 0x000000050000720c */ /* 0x000fe20003f46270 */
[C---:B-1----:R-:W-:Y:S01]  /*0230*/  @!P1 IMAD.WIDE.U32 R10, R4.reuse, 0x4, R10 ;  /* 0x00000004040a9825 */ /* 0x042fe200078e000a */
[----:B------:R-:W1:Y:S04]  /*0240*/  @!P3 LDC.64 R22, c[0x0][0x3b0] ;  /* 0x0000ec00ff16bb82 */ /* 0x000e680000000a00 */
[----:B------:R3:W4:Y:S04]  /*0250*/  @!P1 LDG.E R24, desc[UR4][R10.64] ;  /* 0x000000040a189981 */ /* 0x000728000c1e1900 */
[----:B0-----:R-:W0:Y:S08]  /*0260*/  LDC.64 R18, c[0x0][0x3a0] ;  /* 0x0000e800ff127b82 */ /* 0x001e300000000a00 */
[----:B---3--:R-:W3:Y:S08]  /*0270*/  LDC.64 R10, c[0x0][0x3a0] ;  /* 0x0000e800ff0a7b82 */ /* 0x008ef00000000a00 */
[----:B------:R-:W0:Y:S08]  /*0280*/  @!P2 LDC.64 R16, c[0x0][0x3b0] ;  /* 0x0000ec00ff10ab82 */ /* 0x000e300000000a00 */
[----:B------:R-:W0:Y:S01]  /*0290*/  LDC.64 R20, c[0x0][0x3a0] ;  /* 0x0000e800ff147b82 */ /* 0x000e220000000a00 */
[----:B------:R-:W-:Y:S01]  /*02a0*/  @!P2 LEA R0, R3, R0, 0x9 ;  /* 0x000000000300a211 */ /* 0x000fe200078e48ff */
[----:B------:R-:W-:-:S04]  /*02b0*/  @!P1 IMAD.WIDE.U32 R12, R4, 0x4, R12 ;  /* 0x00000004040c9825 */ /* 0x000fc800078e000c */
[----:B------:R-:W-:Y:S02]  /*02c0*/  HFMA2 R4, -RZ, RZ, 0, 0 ;  /* 0x00000000ff047431 */ /* 0x000fe400000001ff */
[----:B-----5:R-:W-:-:S04]  /*02d0*/  @!P3 IMAD.WIDE.U32 R26, R25, 0x4, R26 ;  /* 0x00000004191ab825 */ /* 0x020fc800078e001a */
[----:B------:R-:W-:Y:S01]  /*02e0*/  @!P2 IMAD.WIDE.U32 R14, R0, 0x4, R14 ;  /* 0x00000004000ea825 */ /* 0x000fe200078e000e */
[----:B------:R-:W5:Y:S03]  /*02f0*/  @!P3 LDG.E R28, desc[UR4][R26.64] ;  /* 0x000000041a1cb981 */ /* 0x000f66000c1e1900 */
[----:B-1----:R-:W-:Y:S01]  /*0300*/  @!P3 IMAD.WIDE.U32 R22, R25, 0x4, R22 ;  /* 0x000000041916b825 */ /* 0x002fe200078e0016 */
[----:B------:R-:W5:Y:S03]  /*0310*/  @!P2 LDG.E R4, desc[UR4][R14.64] ;  /* 0x000000040e04a981 */ /* 0x000f66000c1e1900 */
[----:B---3--:R-:W-:Y:S01]  /*0320*/  @!P0 IMAD.WIDE.U32 R10, R6, 0x4, R10 ;  /* 0x00000004060a8825 */ /* 0x008fe200078e000a */
[----:B------:R-:W-:Y:S01]  /*0330*/  MOV R6, RZ ;  /* 0x000000ff00067202 */ /* 0x000fe20000000f00 */
[----:B------:R1:W3:Y:S02]  /*0340*/  @!P3 LDG.E R29, desc[UR4][R22.64] ;  /* 0x00000004161db981 */ /* 0x0002e4000c1e1900 */
[----:B0-----:R-:W-:-:S04]  /*0350*/  @!P2 IMAD.WIDE.U32 R16, R0, 0x4, R16 ;  /* 0x000000040010a825 */ /* 0x001fc800078e0010 */
[----:B------:R-:W-:-:S04]  /*0360*/  @!P3 IMAD.WIDE.U32 R18, R25, 0x4, R18 ;  /* 0x000000041912b825 */ /* 0x000fc800078e0012 */
[----:B------:R-:W-:Y:S01]  /*0370*/  HFMA2 R25, -RZ, RZ, 0, 0 ;  /* 0x00000000ff197431 */ /* 0x000fe200000001ff */
[----:B------:R-:W3:Y:S01]  /*0380*/  @!P2 LDG.E R6, desc[UR4][R16.64] ;  /* 0x000000041006a981 */ /* 0x000ee2000c1e1900 */
[----:B------:R-:W-:Y:S01]  /*0390*/  @!P2 IMAD.WIDE.U32 R20, R0, 0x4, R20 ;  /* 0x000000040014a825 */ /* 0x000fe200078e0014 */
[----:B-1----:R-:W-:Y:S02]  /*03a0*/  CS2R R22, SRZ ;  /* 0x0000000000167805 */ /* 0x002fe4000001ff00 */
[----:B------:R-:W-:Y:S01]  /*03b0*/  MOV R0, RZ ;  /* 0x000000ff00007202 */ /* 0x000fe20000000f00 */
[----:B------:R-:W3:Y:S04]  /*03c0*/  @!P0 LDG.E R25, desc[UR4][R10.64] ;  /* 0x000000040a198981 */ /* 0x000ee8000c1e1900 */
[----:B------:R-:W3:Y:S04]  /*03d0*/  @!P1 LDG.E R23, desc[UR4][R12.64] ;  /* 0x000000040c179981 */ /* 0x000ee8000c1e1900 */
[----:B------:R-:W3:Y:S04]  /*03e0*/  @!P3 LDG.E R22, desc[UR4][R18.64] ;  /* 0x000000041216b981 */ /* 0x000ee8000c1e1900 */
[----:B------:R-:W3:Y:S01]  /*03f0*/  @!P2 LDG.E R0, desc[UR4][R20.64] ;  /* 0x000000041400a981 */ /* 0x000ee2000c1e1900 */
[----:B------:R-:W-:Y:S01]  /*0400*/  ISETP.GE.AND P0, PT, R2, R5, PT ;  /* 0x000000050200720c */ /* 0x000fe20003f06270 */
[----:B------:R-:W-:Y:S04]  /*0410*/  BSSY.RECONVERGENT B0, `(.L_x_9048) ;  /* 0x0000023000007945 */ /* 0x000fe80003800200 */
[----:B------:R-:W-:Y:S01]  /*0420*/  BSSY.RELIABLE B1, `(.L_x_9049) ;  /* 0x000001b000017945 */ /* 0x000fe20003800100 */
[----:B--2---:R-:W-:Y:S01]  /*0430*/  FMUL.FTZ R7, R7, UR7 ;  /* 0x0000000707077c20 */ /* 0x004fe20008410000 */
[----:B----4-:R-:W-:-:S03]  /*0440*/  FMUL.FTZ R9, R9, UR7 ;  /* 0x0000000709097c20 */ /* 0x010fc60008410000 */
[----:B------:R-:W-:Y:S01]  /*0450*/  FMUL.FTZ R8, R7, R8 ;  /* 0x0000000807087220 */ /* 0x000fe20000410000 */
[----:B------:R-:W-:Y:S01]  /*0460*/  FMUL.FTZ R24, R9, R24 ;  /* 0x0000001809187220 */ /* 0x000fe20000410000 */
[----:B-----5:R-:W-:Y:S01]  /*0470*/  FMUL.FTZ R28, R28, UR7 ;  /* 0x000000071c1c7c20 */ /* 0x020fe20008410000 */
[----:B------:R-:W-:-:S03]  /*0480*/  FMUL.FTZ R7, R4, UR7 ;  /* 0x0000000704077c20 */ /* 0x000fc60008410000 */
[----:B---3--:R-:W-:Y:S01]  /*0490*/  FMUL.FTZ R29, R28, R29 ;  /* 0x0000001d1c1d7220 */ /* 0x008fe20000410000 */
[----:B------:R-:W-:Y:S01]  /*04a0*/  FMUL.FTZ R7, R7, R6 ;  /* 0x0000000607077220 */ /* 0x000fe20000410000 */
[----:B------:R-:W-:Y:S01]  /*04b0*/  FFMA.FTZ R25, R25, UR6, R8 ;  /* 0x0000000619197c23 */ /* 0x000fe20008010008 */
[----:B------:R-:W-:Y:S01]  /*04c0*/  FFMA.FTZ R23, R23, UR6, R24 ;  /* 0x0000000617177c23 */ /* 0x000fe20008010018 */
[----:B------:R-:W-:Y:S01]  /*04d0*/  FFMA.FTZ R29, R22, UR6, R29 ;  /* 0x00000006161d7c23 */ /* 0x000fe2000801001d */
[----:B------:R-:W-:Y:S01]  /*04e0*/  FFMA.FTZ R9, R0, UR6, R7 ;  /* 0x0000000600097c23 */ /* 0x000fe20008010007 */
[----:B------:R-:W-:Y:S06]  /*04f0*/  @P0 BRA `(.L_x_9050) ;  /* 0x0000000000340947 */ /* 0x000fec0003800000 */
[----:B------:R-:W0:Y:S01]  /*0500*/  LDC.64 R6, c[0x0][0x398] ;  /* 0x0000e600ff067b82 */ /* 0x000e220000000a00 */
[----:B------:R-:W-:Y:S02]  /*0510*/  LEA R11, R3, R2, 0x9 ;  /* 0x00000002030b7211 */ /* 0x000fe400078e48ff */
[----:B------:R-:W-:-:S04]  /*0520*/  IADD3 R2, PT, PT, R2, 0x80, RZ ;  /* 0x0000008002027810 */ /* 0x000fc80007ffe0ff */
[----:B------:R-:W-:-:S13]  /*0530*/  ISETP.GE.AND P0, PT, R2, R5, PT ;  /* 0x000000050200720c */ /* 0x000fda0003f06270 */
[----:B------:R-:W-:Y:S05]  /*0540*/  @P0 BREAK.RELIABLE B1 ;  /* 0x0000000000010942 */ /* 0x000fea0003800100 */
[----:B0-----:R-:W-:-:S05]  /*0550*/  IMAD.WIDE.U32 R6, R11, 0x4, R6 ;  /* 0x000000040b067825 */ /* 0x001fca00078e0006 */
[----:B------:R0:W-:Y:S01]  /*0560*/  STG.E desc[UR4][R6.64], R25 ;  /* 0x0000001906007986 */ /* 0x0001e2000c101904 */
[----:B------:R-:W-:Y:S05]  /*0570*/  @P0 BRA `(.L_x_9051) ;  /* 0x0000000000300947 */ /* 0x000fea0003800000 */
[----:B0-----:R-:W0:Y:S01]  /*0580*/  LDC.64 R6, c[0x0][0x398] ;  /* 0x0000e600ff067b82 */ /* 0x001e220000000a00 */
[----:B------:R-:W-:Y:S02]  /*0590*/  LEA R11, R3, R2, 0x9 ;  /* 0x00000002030b7211 */ /* 0x000fe400078e48ff */
[----:B------:R-:W-:-:S03]  /*05a0*/  IADD3 R2, PT, PT, R2, 0x80, RZ ;  /* 0x0000008002027810 */ /* 0x000fc60007ffe0ff */
[----:B0-----:R-:W-:-:S05]  /*05b0*/  IMAD.WIDE.U32 R6, R11, 0x4, R6 ;  /* 0x000000040b067825 */ /* 0x001fca00078e0006 */
[----:B------:R0:W-:Y:S02]  /*05c0*/  STG.E desc[UR4][R6.64], R23 ;  /* 0x0000001706007986 */ /* 0x0001e4000c101904 */
.L_x_9050:
[----:B------:R-:W-:Y:S05]  /*05d0*/  BSYNC.RELIABLE B1 ;  /* 0x0000000000017941 */ /* 0x000fea0003800100 */
.L_x_9049:
[----:B------:R-:W-:-:S13]  /*05e0*/  ISETP.GE.AND P0, PT, R2, R5, PT ;  /* 0x000000050200720c */ /* 0x000fda0003f06270 */
[----:B0-----:R-:W0:Y:S01]  /*05f0*/  @!P0 LDC.64 R6, c[0x0][0x398] ;  /* 0x0000e600ff068b82 */ /* 0x001e220000000a00 */
[----:B------:R-:W-:Y:S02]  /*0600*/  @!P0 LEA R11, R3, R2, 0x9 ;  /* 0x00000002030b8211 */ /* 0x000fe400078e48ff */
[----:B------:R-:W-:-:S03]  /*0610*/  @!P0 IADD3 R2, PT, PT, R2, 0x80, RZ ;  /* 0x0000008002028810 */ /* 0x000fc60007ffe0ff */
[----:B0-----:R-:W-:-:S05]  /*0620*/  @!P0 IMAD.WIDE.U32 R6, R11, 0x4, R6 ;  /* 0x000000040b068825 */ /* 0x001fca00078e0006 */
[----:B------:R1:W-:Y:S02]  /*0630*/  @!P0 STG.E desc[UR4][R6.64], R29 ;  /* 0x0000001d06008986 */ /* 0x0003e4000c101904 */
.L_x_9051:
[----:B------:R-:W-:Y:S05]  /*0640*/  BSYNC.RECONVERGENT B0 ;  /* 0x0000000000007941 */ /* 0x000fea0003800200 */
.L_x_9048:
[----:B------:R-:W-:Y:S05]  /*0650*/  WARPSYNC.ALL ;  /* 0x0000000000007948 */ /* 0x000fea0003800000 */
[----:B------:R-:W-:-:S13]  /*0660*/  ISETP.GE.AND P0, PT, R2, R5, PT ;  /* 0x000000050200720c */ /* 0x000fda0003f06270 */
[----:B------:R-:W-:Y:S05]  /*0670*/  @P0 EXIT ;  /* 0x000000000000094d */ /* 0x000fea0003800000 */
[----:B------:R-:W2:Y:S01]  /*0680*/  LDC.64 R4, c[0x0][0x398] ;  /* 0x0000e600ff047b82 */ /* 0x000ea20000000a00 */
[----:B------:R-:W-:-:S05]  /*0690*/  LEA R3, R3, R2, 0x9 ;  /* 0x0000000203037211 */ /* 0x000fca00078e48ff */
[----:B--2---:R-:W-:-:S05]  /*06a0*/  IMAD.WIDE.U32 R2, R3, 0x4, R4 ;  /* 0x0000000403027825 */ /* 0x004fca00078e0004 */
[----:B------:R-:W-:Y:S01]  /*06b0*/  STG.E desc[UR4][R2.64], R9 ;  /* 0x0000000902007986 */ /* 0x000fe2000c101904 */
[----:B------:R-:W-:Y:S05]  /*06c0*/  EXIT ;  /* 0x000000000000794d */ /* 0x000fea0003800000 */
.L_x_9052:
        /* <DEDUP_REMOVED lines=11> */
.L_x_23538:


//--------------------- .text._ZN2at6native29vectorized_elementwise_kernelILi2EZZZNS0_54_GLOBAL__N__d8c5977b_16_LinearAlgebra_cu_9e10b42f_324316addr_kernel_cudaERNS_14TensorIteratorERKN3c106ScalarES8_ENKUlvE_clEvENKUlvE5_clEvEUlfffE0_St5arrayIPcLm4EEEEviT0_T1_ --------------------------
	.section	.text._ZN2at6native29vectorized_elementwise_kernelILi2EZZZNS0_54_GLOBAL__N__d8c5977b_16_LinearAlgebra_cu_9e10b42f_324316addr_kernel_cudaERNS_14TensorIteratorERKN3c106ScalarES8_ENKUlvE_clEvENKUlvE5_clEvEUlfffE0_St5arrayIPcLm4EEEEviT0_T1_,"ax",@progbits
	.align	128
        .global         _ZN2at6native29vectorized_elementwise_kernelILi2EZZZNS0_54_GLOBAL__N__d8c5977b_16_LinearAlgebra_cu_9e10b42f_324316addr_kernel_cudaERNS_14TensorIteratorERKN3c106ScalarES8_ENKUlvE_clEvENKUlvE5_clEvEUlfffE0_St5arrayIPcLm4EEEEviT0_T1_
        .type           _ZN2at6native29vectorized_elementwise_kernelILi2EZZZNS0_54_GLOBAL__N__d8c5977b_16_LinearAlgebra_cu_9e10b42f_324316addr_kernel_cudaERNS_14TensorIteratorERKN3c106ScalarES8_ENKUlvE_clEvENKUlvE5_clEvEUlfffE0_St5arrayIPcLm4EEEEviT0_T1_,@function
        .size           _ZN2at6native29vectorized_elementwise_kernelILi2EZZZNS0_54_GLOBAL__N__d8c5977b_16_LinearAlgebra_cu_9e10b42f_324316addr_kernel_cudaERNS_14TensorIteratorERKN3c106ScalarES8_ENKUlvE_clEvENKUlvE5_clEvEUlfffE0_St5arrayIPcLm4EEEEviT0_T1_,(.L_x_23539 - _ZN2at6native29vectorized_elementwise_kernelILi2EZZZNS0_54_GLOBAL__N__d8c5977b_16_LinearAlgebra_cu_9e10b42f_324316addr_kernel_cudaERNS_14TensorIteratorERKN3c106ScalarES8_ENKUlvE_clEvENKUlvE5_clEvEUlfffE0_St5arrayIPcLm4EEEEviT0_T1_)
        .other          _ZN2at6native29vectorized_elementwise_kernelILi2EZZZNS0_54_GLOBAL__N__d8c5977b_16_LinearAlgebra_cu_9e10b42f_324316addr_kernel_cudaERNS_14TensorIteratorERKN3c106ScalarES8_ENKUlvE_clEvENKUlvE5_clEvEUlfffE0_St5arrayIPcLm4EEEEviT0_T1_,@"STO_CUDA_ENTRY STV_DEFAULT"
_ZN2at6native29vectorized_elementwise_kernelILi2EZZZNS0_54_GLOBAL__N__d8c5977b_16_LinearAlgebra_cu_9e10b42f_324316addr_kernel_cudaERNS_14TensorIteratorERKN3c106ScalarES8_ENKUlvE_clEvENKUlvE5_clEvEUlfffE0_St5arrayIPcLm4EEEEviT0_T1_:
.text._ZN2at6native29vectorized_elementwise_kernelILi2EZZZNS0_54_GLOBAL__N__d8c5977b_16_LinearAlgebra_cu_9e10b42f_324316addr_kernel_cudaERNS_14TensorIteratorERKN3c106ScalarES8_ENKUlvE_clEvENKUlvE5_clEvEUlfffE0_St5arrayIPcLm4EEEEviT0_T1_:
        /* <DEDUP_REMOVED lines=9> */
[----:B------:R-:W1:Y:S01]  /*0090*/  LDC.64 R10, c[0x0][0x3a8] ;  /* 0x0000ea00ff0a7b82 */ /* 0x000e620000000a00 */
[----:B------:R-:W-:Y:S01]  /*00a0*/  HFMA2 R8, -RZ, RZ, 0, 0 ;  /* 0x00000000ff087431 */ /* 0x000fe200000001ff */
[----:B------:R-:W-:-:S06]  /*00b0*/  CS2R R24, SRZ ;  /* 0x0000000000187805 */ /* 0x000fcc000001ff00 */
[----:B------:R-:W2:Y:S01]  /*00c0*/  LDC.64 R20, c[0x0][0x3a8] ;  /* 0x0000ea00ff147b82 */ /* 0x000ea20000000a00 */
[----:B------:R-:W-:-:S07]  /*00d0*/  MOV R6, RZ ;  /* 0x000000ff00067202 */ /* 0x000fce0000000f00 */
[----:B------:R-:W3:Y:S01]  /*00e0*/  LDC.64 R12, c[0x0][0x3a0] ;  /* 0x0000e800ff0c7b82 */ /* 0x000ee20000000a00 */
[----:B------:R-:W-:-:S07]  /*00f0*/  CS2R R16, SRZ ;  /* 0x0000000000107805 */ /* 0x000fce000001ff00 */
[----:B------:R-:W4:Y:S08]  /*0100*/  LDC.64 R28, c[0x0][0x3a0] ;  /* 0x0000e800ff1c7b82 */ /* 0x000f300000000a00 */
[----:B------:R-:W5:Y:S01]  /*0110*/  LDC.64 R26, c[0x0][0x3a0] ;  /* 0x0000e800ff1a7b82 */ /* 0x000f620000000a00 */
[----:B0-----:R-:W-:Y:S02]  /*0120*/  ISETP.GE.U32.AND P0, PT, R5, R2, PT ;  /* 0x000000020500720c */ /* 0x001fe40003f06070 */
[----:B------:R-:W-:-:S02]  /*0130*/  CS2R R22, SRZ ;  /* 0x0000000000167805 */ /* 0x000fc4000001ff00 */
[----:B------:R-:W-:-:S03]  /*0140*/  MOV R3, R5 ;  /* 0x0000000500037202 */ /* 0x000fc60000000f00 */
[----:B------:R-:W0:Y:S08]  /*0150*/  LDC.64 R34, c[0x0][0x3a0] ;  /* 0x0000e800ff227b82 */ /* 0x000e300000000a00 */
[----:B------:R-:W0:Y:S01]  /*0160*/  LDC.64 R32, c[0x0][0x3a8] ;  /* 0x0000ea00ff207b82 */ /* 0x000e220000000a00 */
[----:B------:R-:W-:Y:S01]  /*0170*/  @!P0 IADD3 R5, PT, PT, R3, 0x80, RZ ;  /* 0x0000008003058810 */ /* 0x000fe20007ffe0ff */
[----:B------:R-:W-:Y:S01]  /*0180*/  HFMA2 R4, -RZ, RZ, 0, 0 ;  /* 0x00000000ff047431 */ /* 0x000fe200000001ff */
[----:B------:R-:W-:Y:S01]  /*0190*/  @!P0 IADD3 R7, PT, PT, R0, R3, RZ ;  /* 0x0000000300078210 */ /* 0x000fe20007ffe0ff */
[----:B------:R-:W0:Y:S04]  /*01a0*/  LDCU.64 UR6, c[0x0][0x388] ;  /* 0x00007100ff0677ac */ /* 0x000e280008000a00 */
[----:B------:R-:W4:Y:S01]  /*01b0*/  @!P0 LDC.64 R14, c[0x0][0x3b0] ;  /* 0x0000ec00ff0e8b82 */ /* 0x000f220000000a00 */
[----:B------:R-:W-:Y:S01]  /*01c0*/  ISETP.GE.U32.AND P2, PT, R5, R2, PT ;  /* 0x000000020500720c */ /* 0x000fe20003f46070 */
[----:B-1----:R-:W-:-:S05]  /*01d0*/  @!P0 IMAD.WIDE.U32 R10, R7, 0x4, R10 ;  /* 0x00000004070a8825 */ /* 0x002fca00078e000a */
[----:B------:R1:W5:Y:S07]  /*01e0*/  @!P0 LDG.E R8, desc[UR4][R10.64] ;  /* 0x000000040a088981 */ /* 0x00036e000c1e1900 */
[----:B------:R-:W-:Y:S01]  /*01f0*/  @!P2 IADD3 R9, PT, PT, R0, R5, RZ ;  /* 0x000000050009a210 */ /* 0x000fe20007ffe0ff */
[----:B---3--:R-:W-:Y:S01]  /*0200*/  @!P0 IMAD.WIDE.U32 R12, R7, 0x4, R12 ;  /* 0x00000004070c8825 */ /* 0x008fe200078e000c */
[----:B------:R-:W3:Y:S03]  /*0210*/  @!P2 LDC.64 R18, c[0x0][0x3b0] ;  /* 0x0000ec00ff12ab82 */ /* 0x000ee60000000a00 */
[----:B--2---:R-:W-:Y:S01]  /*0220*/  @!P2 IMAD.WIDE.U32 R20, R9, 0x4, R20 ;  /* 0x000000040914a825 */ /* 0x004fe200078e0014 */
[----:B------:R-:W2:Y:S03]  /*0230*/  @!P0 LDG.E R17, desc[UR4][R12.64] ;  /* 0x000000040c118981 */ /* 0x000ea6000c1e1900 */
[----:B----4-:R-:W-:Y:S01]  /*0240*/  @!P0 IMAD.WIDE.U32 R14, R7, 0x4, R14 ;  /* 0x00000004070e8825 */ /* 0x010fe200078e000e */
[----:B------:R-:W4:Y:S04]  /*0250*/  @!P2 LDG.E R6, desc[UR4][R20.64] ;  /* 0x000000041406a981 */ /* 0x000f28000c1e1900 */
[----:B------:R3:W2:Y:S01]  /*0260*/  @!P0 LDG.E R25, desc[UR4][R14.64] ;  /* 0x000000040e198981 */ /* 0x0006a2000c1e1900 */
[----:B------:R-:W-:-:S04]  /*0270*/  @!P2 IADD3 R5, PT, PT, R5, 0x80, RZ ;  /* 0x000000800505a810 */ /* 0x000fc80007ffe0ff */
[----:B------:R-:W-:Y:S01]  /*0280*/  ISETP.GE.U32.AND P1, PT, R5, R2, PT ;  /* 0x000000020500720c */ /* 0x000fe20003f26070 */
[----:B-1----:R-:W-:-:S12]  /*0290*/  HFMA2 R10, -RZ, RZ, 0, 0 ;  /* 0x00000000ff0a7431 */ /* 0x002fd800000001ff */
[----:B------:R-:W-:Y:S01]  /*02a0*/  @!P1 IADD3 R7, PT, PT, R0, R5, RZ ;  /* 0x0000000500079210 */ /* 0x000fe20007ffe0ff */
[----:B---3--:R-:W-:Y:S01]  /*02b0*/  @!P2 IMAD.WIDE.U32 R14, R9, 0x4, R18 ;  /* 0x00000004090ea825 */ /* 0x008fe200078e0012 */
[----:B------:R-:W-:Y:S01]  /*02c0*/  @!P1 IADD3 R5, PT, PT, R5, 0x80, RZ ;  /* 0x0000008005059810 */ /* 0x000fe20007ffe0ff */
[----:B------:R-:W1:Y:S03]  /*02d0*/  @!P1 LDC.64 R12, c[0x0][0x3b0] ;  /* 0x0000ec00ff0c9b82 */ /* 0x000e660000000a00 */
[----:B------:R-:W-:Y:S01]  /*02e0*/  ISETP.GE.U32.AND P0, PT, R5, R2, PT ;  /* 0x000000020500720c */ /* 0x000fe20003f06070 */
[----:B------:R3:W4:Y:S04]  /*02f0*/  @!P2 LDG.E R10, desc[UR4][R14.64] ;  /* 0x000000040e0aa981 */ /* 0x000728000c1e1900 */
[----:B------:R-:W0:Y:S01]  /*0300*/  LDC.64 R18, c[0x0][0x3a8] ;  /* 0x0000ea00ff127b82 */ /* 0x000e220000000a00 */
[----:B------:R-:W-:-:S05]  /*0310*/  @!P2 IMAD.WIDE.U32 R28, R9, 0x4, R28 ;  /* 0x00000004091ca825 */ /* 0x000fca00078e001c */
[----:B------:R0:W4:Y:S02]  /*0320*/  @!P2 LDG.E R22, desc[UR4][R28.64] ;  /* 0x000000041c16a981 */ /* 0x000124000c1e1900 */
[----:B---3--:R-:W3:Y:S01]  /*0330*/  LDC.64 R14, c[0x0][0x3a0] ;  /* 0x0000e800ff0e7b82 */ /* 0x008ee20000000a00 */
[----:B------:R-:W-:Y:S02]  /*0340*/  @!P0 IADD3 R11, PT, PT, R0, R5, RZ ;  /* 0x00000005000b8210 */ /* 0x000fe40007ffe0ff */
[----:B------:R-:W-:-:S04]  /*0350*/  @!P0 IADD3 R5, PT, PT, R5, 0x80, RZ ;  /* 0x0000008005058810 */ /* 0x000fc80007ffe0ff */
[----:B------:R-:W-:Y:S01]  /*0360*/  ISETP.GE.U32.AND P2, PT, R5, R2, PT ;  /* 0x000000020500720c */ /* 0x000fe20003f46070 */
[----:B------:R-:W3:Y:S01]  /*0370*/  @!P0 LDC.64 R30, c[0x0][0x3b0] ;  /* 0x0000ec00ff1e8b82 */ /* 0x000ee20000000a00 */
[----:B------:R-:W-:Y:S01]  /*0380*/  CS2R R20, SRZ ;  /* 0x0000000000147805 */ /* 0x000fe2000001ff00 */
[----:B-----5:R-:W-:-:S04]  /*0390*/  @!P1 IMAD.WIDE.U32 R26, R7, 0x4, R26 ;  /* 0x00000004071a9825 */ /* 0x020fc800078e001a */
[C---:B-1----:R-:W-:Y:S01]  /*03a0*/  @!P1 IMAD.WIDE.U32 R12, R7.reuse, 0x4, R12 ;  /* 0x00000004070c9825 */ /* 0x042fe200078e000c */
[----:B------:R1:W5:Y:S03]  /*03b0*/  @!P1 LDG.E R21, desc[UR4][R26.64] ;  /* 0x000000041a159981 */ /* 0x000366000c1e1900 */
[----:B0-----:R-:W-:Y:S01]  /*03c0*/  @!P1 IMAD.WIDE.U32 R18, R7, 0x4, R18 ;  /* 0x0000000407129825 */ /* 0x001fe200078e0012 */
[----:B------:R-:W-:Y:S01]  /*03d0*/  MOV R9, RZ ;  /* 0x000000ff00097202 */ /* 0x000fe20000000f00 */
[----:B------:R0:W5:Y:S01]  /*03e0*/  @!P1 LDG.E R23, desc[UR4][R12.64] ;  /* 0x000000040c179981 */ /* 0x000162000c1e1900 */
[----:B------:R-:W-:Y:S01]  /*03f0*/  @!P2 IADD3 R7, PT, PT, R0, R5, RZ ;  /* 0x000000050007a210 */ /* 0x000fe20007ffe0ff */
[----:B------:R-:W3:Y:S01]  /*0400*/  @!P2 LDC.64 R28, c[0x0][0x3b0] ;  /* 0x0000ec00ff1cab82 */ /* 0x000ee20000000a00 */
[----:B------:R-:W-:Y:S02]  /*0410*/  @!P0 IMAD.WIDE.U32 R34, R11, 0x4, R34 ;  /* 0x000000040b228825 */ /* 0x000fe400078e0022 */
[----:B------:R3:W5:Y:S05]  /*0420*/  @!P1 LDG.E R9, desc[UR4][R18.64] ;  /* 0x0000000412099981 */ /* 0x00076a000c1e1900 */
[----:B-1----:R-:W1:Y:S01]  /*0430*/  LDC.64 R26, c[0x0][0x3a8] ;  /* 0x0000ea00ff1a7b82 */ /* 0x002e620000000a00 */
[----:B0-----:R-:W-:Y:S01]  /*0440*/  CS2R R12, SRZ ;  /* 0x00000000000c7805 */ /* 0x001fe2000001ff00 */
[----:B---3--:R-:W-:Y:S01]  /*0450*/  @!P2 IMAD.WIDE.U32 R14, R7, 0x4, R14 ;  /* 0x00000004070ea825 */ /* 0x008fe200078e000e */
[----:B------:R-:W-:Y:S01]  /*0460*/  @!P2 IADD3 R5, PT, PT, R5, 0x80, RZ ;  /* 0x000000800505a810 */ /* 0x000fe20007ffe0ff */
[----:B------:R-:W3:Y:S01]  /*0470*/  @!P0 LDG.E R20, desc[UR4][R34.64] ;  /* 0x0000000422148981 */ /* 0x000ee2000c1e1900 */
[----:B------:R-:W-:Y:S01]  /*0480*/  CS2R R18, SRZ ;  /* 0x0000000000127805 */ /* 0x000fe2000001ff00 */
[----:B------:R-:W-:-:S02]  /*0490*/  @!P0 IMAD.WIDE.U32 R32, R11, 0x4, R32 ;  /* 0x000000040b208825 */ /* 0x000fc400078e0020 */
[----:B------:R0:W3:Y:S02]  /*04a0*/  @!P2 LDG.E R13, desc[UR4][R14.64] ;  /* 0x000000040e0da981 */ /* 0x0000e4000c1e1900 */
[----:B------:R-:W-:Y:S02]  /*04b0*/  @!P0 IMAD.WIDE.U32 R30, R11, 0x4, R30 ;  /* 0x000000040b1e8825 */ /* 0x000fe400078e001e */
[----:B------:R-:W3:Y:S04]  /*04c0*/  @!P0 LDG.E R24, desc[UR4][R32.64] ;  /* 0x0000000420188981 */ /* 0x000ee8000c1e1900 */
[----:B------:R-:W3:Y:S01]  /*04d0*/  @!P0 LDG.E R19, desc[UR4][R30.64] ;  /* 0x000000041e138981 */ /* 0x000ee2000c1e1900 */
[----:B0-----:R-:W0:Y:S01]  /*04e0*/  LDC.64 R14, c[0x0][0x3a0] ;  /* 0x0000e800ff0e7b82 */ /* 0x001e220000000a00 */
[----:B------:R-:W-:Y:S01]  /*04f0*/  ISETP.GE.U32.AND P0, PT, R5, R2, PT ;  /* 0x000000020500720c */ /* 0x000fe20003f06070 */
[----:B-1----:R-:W-:-:S05]  /*0500*/  @!P2 IMAD.WIDE.U32 R26, R7, 0x4, R26 ;  /* 0x00000004071aa825 */ /* 0x002fca00078e001a */
[----:B------:R1:W3:Y:S07]  /*0510*/  @!P2 LDG.E R4, desc[UR4][R26.64] ;  /* 0x000000041a04a981 */ /* 0x0002ee000c1e1900 */
[----:B------:R-:W-:Y:S01]  /*0520*/  @!P0 IADD3 R11, PT, PT, R0, R5, RZ ;  /* 0x00000005000b8210 */ /* 0x000fe20007ffe0ff */
[----:B------:R-:W-:-:S05]  /*0530*/  @!P2 IMAD.WIDE.U32 R28, R7, 0x4, R28 ;  /* 0x00000004071ca825 */ /* 0x000fca00078e001c */
[----:B------:R0:W3:Y:S01]  /*0540*/  @!P2 LDG.E R18, desc[UR4][R28.64] ;  /* 0x000000041c12a981 */ /* 0x0000e2000c1e1900 */
[----:B-1----:R-:W1:Y:S01]  /*0550*/  LDC.64 R26, c[0x0][0x3a8] ;  /* 0x0000ea00ff1a7b82 */ /* 0x002e620000000a00 */
[----:B0-----:R-:W-:Y:S01]  /*0560*/  @!P0 IMAD.WIDE.U32 R14, R11, 0x4, R14 ;  /* 0x000000040b0e8825 */ /* 0x001fe200078e000e */
[----:B------:R-:W-:-:S04]  /*0570*/  @!P0 IADD3 R5, PT, PT, R5, 0x80, RZ ;  /* 0x0000008005058810 */ /* 0x000fc80007ffe0ff */
[----:B------:R0:W3:Y:S02]  /*0580*/  @!P0 LDG.E R12, desc[UR4][R14.64] ;  /* 0x000000040e0c8981 */ /* 0x0000e4000c1e1900 */
[----:B------:R-:W1:Y:S01]  /*0590*/  @!P0 LDC.64 R28, c[0x0][0x3b0] ;  /* 0x0000ec00ff1c8b82 */ /* 0x000e620000000a00 */
[----:B------:R-:W-:-:S07]  /*05a0*/  ISETP.GE.U32.AND P1, PT, R5, R2, PT ;  /* 0x000000020500720c */ /* 0x000fce0003f26070 */
[----:B0-----:R-:W0:Y:S01]  /*05b0*/  LDC.64 R14, c[0x0][0x3a0] ;  /* 0x0000e800ff0e7b82 */ /* 0x001e220000000a00 */
[----:B------:R-:W-:Y:S01]  /*05c0*/  MOV R7, RZ ;  /* 0x000000ff00077202 */ /* 0x000fe20000000f00 */
[----:B-1----:R-:W-:-:S05]  /*05d0*/  @!P0 IMAD.WIDE.U32 R26, R11, 0x4, R26 ;  /* 0x000000040b1a8825 */ /* 0x002fca00078e001a */
[----:B------:R1:W3:Y:S01]  /*05e0*/  @!P0 LDG.E R7, desc[UR4][R26.64] ;  /* 0x000000041a078981 */ /* 0x0002e2000c1e1900 */
[----:B------:R-:W-:-:S04]  /*05f0*/  @!P0 IMAD.WIDE.U32 R28, R11, 0x4, R28 ;  /* 0x000000040b1c8825 */ /* 0x000fc800078e001c */
[----:B------:R-:W-:Y:S01]  /*0600*/  HFMA2 R11, -RZ, RZ, 0, 0 ;  /* 0x00000000ff0b7431 */ /* 0x000fe200000001ff */
[----:B------:R0:W3:Y:S01]  /*0610*/  @!P0 LDG.E R16, desc[UR4][R28.64] ;  /* 0x000000041c108981 */ /* 0x0000e2000c1e1900 */
[----:B-1----:R-:W-:-:S05]  /*0620*/  @!P1 IADD3 R27, PT, PT, R0, R5, RZ ;  /* 0x00000005001b9210 */ /* 0x002fca0007ffe0ff */
[----:B0-----:R-:W-:Y:S01]  /*0630*/  @!P1 IMAD.WIDE.U32 R14, R27, 0x4, R14 ;  /* 0x000000041b0e9825 */ /* 0x001fe200078e000e */
[----:B------:R-:W0:Y:S04]  /*0640*/  LDC.64 R28, c[0x0][0x3a8] ;  /* 0x0000ea00ff1c7b82 */ /* 0x000e280000000a00 */
[----:B------:R1:W3:Y:S04]  /*0650*/  @!P1 LDG.E R11, desc[UR4][R14.64] ;  /* 0x000000040e0b9981 */ /* 0x0002e8000c1e1900 */
[----:B-1----:R-:W1:Y:S01]  /*0660*/  @!P1 LDC.64 R14, c[0x0][0x3b0] ;  /* 0x0000ec00ff0e9b82 */ /* 0x002e620000000a00 */
[----:B------:R-:W-:Y:S01]  /*0670*/  @!P1 IADD3 R5, PT, PT, R5, 0x80, RZ ;  /* 0x0000008005059810 */ /* 0x000fe20007ffe0ff */
[----:B0-----:R-:W-:-:S04]  /*0680*/  @!P1 IMAD.WIDE.U32 R28, R27, 0x4, R28 ;  /* 0x000000041b1c9825 */ /* 0x001fc800078e001c */
[----:B-1----:R-:W-:-:S04]  /*0690*/  @!P1 IMAD.WIDE.U32 R14, R27, 0x4, R14 ;  /* 0x000000041b0e9825 */ /* 0x002fc800078e000e */
[----:B------:R-:W-:-:S06]  /*06a0*/  HFMA2 R27, -RZ, RZ, 0, 0 ;  /* 0x00000000ff1b7431 */ /* 0x000fcc00000001ff */
[----:B------:R0:W3:Y:S01]  /*06b0*/  @!P1 LDG.E R27, desc[UR4][R14.64] ;  /* 0x000000040e1b9981 */ /* 0x0000e2000c1e1900 */
[----:B------:R-:W-:Y:S01]  /*06c0*/  ISETP.GE.U32.AND P0, PT, R5, R2, PT ;  /* 0x000000020500720c */ /* 0x000fe20003f06070 */
[----:B0-----:R-:W0:Y:S01]  /*06d0*/  LDC.64 R14, c[0x0][0x3a0] ;  /* 0x0000e800ff0e7b82 */ /* 0x001e220000000a00 */
[----:B------:R-:W-:-:S11]  /*06e0*/  MOV R26, RZ ;  /* 0x000000ff001a7202 */ /* 0x000fd60000000f00 */
[----:B------:R-:W-:Y:S01]  /*06f0*/  @!P0 IADD3 R5, PT, PT, R0, R5, RZ ;  /* 0x0000000500058210 */ /* 0x000fe20007ffe0ff */
[----:B------:R0:W3:Y:S04]  /*0700*/  @!P1 LDG.E R26, desc[UR4][R28.64] ;  /* 0x000000041c1a9981 */ /* 0x0000e8000c1e1900 */
[C---:B0-----:R-:W-:Y:S02]  /*0710*/  @!P0 IMAD.WIDE.U32 R28, R5.reuse, 0x4, R14 ;  /* 0x00000004051c8825 */ /* 0x041fe400078e000e */
[----:B------:R-:W0:Y:S02]  /*0720*/  LDC.64 R14, c[0x0][0x3a8] ;  /* 0x0000ea00ff0e7b82 */ /* 0x000e240000000a00 */
[----:B0-----:R-:W-:-:S04]  /*0730*/  @!P0 IMAD.WIDE.U32 R14, R5, 0x4, R14 ;  /* 0x00000004050e8825 */ /* 0x001fc800078e000e */
[----:B------:R-:W-:-:S04]  /*0740*/  FMUL.FTZ R8, R8, UR7 ;  /* 0x0000000708087c20 */ /* 0x000fc80008410000 */
[----:B--2---:R-:W-:Y:S01]  /*0750*/  FMUL.FTZ R8, R8, R25 ;  /* 0x0000001908087220 */ /* 0x004fe20000410000 */
[----:B----4-:R-:W-:Y:S01]  /*0760*/  FMUL.FTZ R25, R6, UR7 ;  /* 0x0000000706197c20 */ /* 0x010fe20008410000 */
[----:B------:R-:W-:-:S06]  /*0770*/  HFMA2 R6, -RZ, RZ, 0, 0 ;  /* 0x00000000ff067431 */ /* 0x000fcc00000001ff */
[----:B------:R0:W2:Y:S02]  /*0780*/  @!P0 LDG.E R6, desc[UR4][R14.64] ;  /* 0x000000040e068981 */ /* 0x0000a4000c1e1900 */
[----:B0-----:R-:W0:Y:S01]  /*0790*/  @!P0 LDC.64 R14, c[0x0][0x3b0] ;  /* 0x0000ec00ff0e8b82 */ /* 0x001e220000000a00 */
[----:B------:R-:W-:Y:S01]  /*07a0*/  FFMA.FTZ R17, R17, UR6, R8 ;  /* 0x0000000611117c23 */ /* 0x000fe20008010008 */
[----:B------:R-:W-:-:S06]  /*07b0*/  MOV R8, RZ ;  /* 0x000000ff00087202 */ /* 0x000fcc0000000f00 */
[----:B------:R-:W4:Y:S01]  /*07c0*/  @!P0 LDG.E R8, desc[UR4][R28.64] ;  /* 0x000000041c088981 */ /* 0x000f22000c1e1900 */
[----:B0-----:R-:W-:Y:S01]  /*07d0*/  @!P0 IMAD.WIDE.U32 R14, R5, 0x4, R14 ;  /* 0x00000004050e8825 */ /* 0x001fe200078e000e */
[----:B------:R-:W-:-:S06]  /*07e0*/  MOV R5, RZ ;  /* 0x000000ff00057202 */ /* 0x000fcc0000000f00 */
[----:B------:R-:W4:Y:S01]  /*07f0*/  @!P0 LDG.E R5, desc[UR4][R14.64] ;  /* 0x000000040e058981 */ /* 0x000f22000c1e1900 */
[----:B------:R-:W-:Y:S01]  /*0800*/  ISETP.GE.U32.AND P0, PT, R3, R2, PT ;  /* 0x000000020300720c */ /* 0x000fe20003f06070 */
[----:B------:R-:W-:Y:S01]  /*0810*/  FMUL.FTZ R25, R25, R10 ;  /* 0x0000000a19197220 */ /* 0x000fe20000410000 */
[----:B------:R-:W-:Y:S04]  /*0820*/  BSSY.RECONVERGENT B0, `(.L_x_9054) ;  /* 0x0000046000007945 */ /* 0x000fe80003800200 */
[----:B------:R-:W-:Y:S01]  /*0830*/  BSSY.RELIABLE B1, `(.L_x_9055) ;  /* 0x000003e000017945 */ /* 0x000fe20003800100 */
[----:B-----5:R-:W-:-:S04]  /*0840*/  FMUL.FTZ R10, R9, UR7 ;  /* 0x00000007090a7c20 */ /* 0x020fc80008410000 */
[----:B------:R-:W-:Y:S01]  /*0850*/  FMUL.FTZ R10, R10, R23 ;  /* 0x000000170a0a7220 */ /* 0x000fe20000410000 */
[----:B------:R-:W-:-:S03]  /*0860*/  FFMA.FTZ R22, R22, UR6, R25 ;  /* 0x0000000616167c23 */ /* 0x000fc60008010019 */
[----:B------:R-:W-:Y:S01]  /*0870*/  FFMA.FTZ R21, R21, UR6, R10 ;  /* 0x0000000615157c23 */ /* 0x000fe2000801000a */
[----:B---3--:R-:W-:-:S04]  /*0880*/  FMUL.FTZ R24, R24, UR7 ;  /* 0x0000000718187c20 */ /* 0x008fc80008410000 */
[----:B------:R-:W-:-:S04]  /*0890*/  FMUL.FTZ R19, R24, R19 ;  /* 0x0000001318137220 */ /* 0x000fc80000410000 */
[----:B------:R-:W-:Y:S01]  /*08a0*/  FFMA.FTZ R20, R20, UR6, R19 ;  /* 0x0000000614147c23 */ /* 0x000fe20008010013 */
[----:B------:R-:W-:-:S04]  /*08b0*/  FMUL.FTZ R9, R4, UR7 ;  /* 0x0000000704097c20 */ /* 0x000fc80008410000 */
        /* <DEDUP_REMOVED lines=8> */
[----:B--2---:R-:W-:-:S04]  /*0940*/  FMUL.FTZ R6, R6, UR7 ;  /* 0x0000000706067c20 */ /* 0x004fc80008410000 */
[----:B----4-:R-:W-:-:S04]  /*0950*/  FMUL.FTZ R5, R6, R5 ;  /* 0x0000000506057220 */ /* 0x010fc80000410000 */
[----:B------:R-:W-:Y:S01]  /*0960*/  FFMA.FTZ R8, R8, UR6, R5 ;  /* 0x0000000608087c23 */ /* 0x000fe20008010005 */
[----:B------:R-:W-:Y:S06]  /*0970*/  @P0 BRA `(.L_x_9056) ;  /* 0x0000000000300947 */ /* 0x000fec0003800000 */
[----:B------:R-:W0:Y:S01]  /*0980*/  LDC.64 R4, c[0x0][0x398] ;  /* 0x0000e600ff047b82 */ /* 0x000e220000000a00 */
[----:B------:R-:W-:Y:S02]  /*0990*/  IADD3 R7, PT, PT, R0, R3, RZ ;  /* 0x0000000300077210 */ /* 0x000fe40007ffe0ff */
[----:B------:R-:W-:-:S04]  /*09a0*/  IADD3 R3, PT, PT, R3, 0x80, RZ ;  /* 0x0000008003037810 */ /* 0x000fc80007ffe0ff */
[----:B------:R-:W-:Y:S01]  /*09b0*/  ISETP.GE.U32.AND P0, PT, R3, R2, PT ;  /* 0x000000020300720c */ /* 0x000fe20003f06070 */
[----:B0-----:R-:W-:-:S05]  /*09c0*/  IMAD.WIDE.U32 R4, R7, 0x4, R4 ;  /* 0x0000000407047825 */ /* 0x001fca00078e0004 */
[----:B------:R0:W-:Y:S07]  /*09d0*/  STG.E desc[UR4][R4.64], R17 ;  /* 0x0000001104007986 */ /* 0x0001ee000c101904 */
[----:B------:R-:W-:Y:S05]  /*09e0*/  @P0 BRA `(.L_x_9057) ;  /* 0x0000000000300947 */ /* 0x000fea0003800000 */
[----:B0-----:R-:W0:Y:S01]  /*09f0*/  LDC.64 R4, c[0x0][0x398] ;  /* 0x0000e600ff047b82 */ /* 0x001e220000000a00 */
[----:B------:R-:W-:Y:S02]  /*0a00*/  IADD3 R7, PT, PT, R0, R3, RZ ;  /* 0x0000000300077210 */ /* 0x000fe40007ffe0ff */
[----:B------:R-:W-:-:S03]  /*0a10*/  IADD3 R3, PT, PT, R3, 0x80, RZ ;  /* 0x0000008003037810 */ /* 0x000fc60007ffe0ff */
[----:B0-----:R-:W-:-:S05]  /*0a20*/  IMAD.WIDE.U32 R4, R7, 0x4, R4 ;  /* 0x0000000407047825 */ /* 0x001fca00078e0004 */
[----:B------:R0:W-:Y:S02]  /*0a30*/  STG.E desc[UR4][R4.64], R22 ;  /* 0x0000001604007986 */ /* 0x0001e4000c101904 */
.L_x_9056:
[----:B------:R-:W-:-:S13]  /*0a40*/  ISETP.GE.U32.AND P0, PT, R3, R2, PT ;  /* 0x000000020300720c */ /* 0x000fda0003f06070 */
[----:B------:R-:W-:Y:S05]  /*0a50*/  @P0 BRA `(.L_x_9058) ;  /* 0x0000000000300947 */ /* 0x000fea0003800000 */
[----:B0-----:R-:W0:Y:S01]  /*0a60*/  LDC.64 R4, c[0x0][0x398] ;  /* 0x0000e600ff047b82 */ /* 0x001e220000000a00 */
[----:B------:R-:W-:Y:S02]  /*0a70*/  IADD3 R7, PT, PT, R0, R3, RZ ;  /* 0x0000000300077210 */ /* 0x000fe40007ffe0ff */
[----:B------:R-:W-:-:S03]  /*0a80*/  IADD3 R3, PT, PT, R3, 0x80, RZ ;  /* 0x0000008003037810 */ /* 0x000fc60007ffe0ff */
[----:B0-----:R-:W-:-:S05]  /*0a90*/  IMAD.WIDE.U32 R4, R7, 0x4, R4 ;  /* 0x0000000407047825 */ /* 0x001fca00078e0004 */
[----:B------:R1:W-:Y:S02]  /*0aa0*/  STG.E desc[UR4][R4.64], R21 ;  /* 0x0000001504007986 */ /* 0x0003e4000c101904 */
.L_x_9057:
[----:B------:R-:W-:-:S13]  /*0ab0*/  ISETP.GE.U32.AND P0, PT, R3, R2, PT ;  /* 0x000000020300720c */ /* 0x000fda0003f06070 */
[----:B------:R-:W-:Y:S05]  /*0ac0*/  @P0 BRA `(.L_x_9059) ;  /* 0x0000000000300947 */ /* 0x000fea0003800000 */
[----:B01----:R-:W0:Y:S01]  /*0ad0*/  LDC.64 R4, c[0x0][0x398] ;  /* 0x0000e600ff047b82 */ /* 0x003e220000000a00 */
[----:B------:R-:W-:Y:S02]  /*0ae0*/  IADD3 R7, PT, PT, R0, R3, RZ ;  /* 0x0000000300077210 */ /* 0x000fe40007ffe0ff */
[----:B------:R-:W-:-:S03]  /*0af0*/  IADD3 R3, PT, PT, R3, 0x80, RZ ;  /* 0x0000008003037810 */ /* 0x000fc60007ffe0ff */
[----:B0-----:R-:W-:-:S05]  /*0b00*/  IMAD.WIDE.U32 R4, R7, 0x4, R4 ;  /* 0x0000000407047825 */ /* 0x001fca00078e0004 */
[----:B------:R1:W-:Y:S02]  /*0b10*/  STG.E desc[UR4][R4.64], R20 ;  /* 0x0000001404007986 */ /* 0x0003e4000c101904 */
.L_x_9058:
[----:B------:R-:W-:-:S13]  /*0b20*/  ISETP.GE.U32.AND P0, PT, R3, R2, PT ;  /* 0x000000020300720c */ /* 0x000fda0003f06070 */
[----:B------:R-:W-:Y:S05]  /*0b30*/  @P0 BRA `(.L_x_9060) ;  /* 0x0000000000340947 */ /* 0x000fea0003800000 */
[----:B01----:R-:W0:Y:S01]  /*0b40*/  LDC.64 R4, c[0x0][0x398] ;  /* 0x0000e600ff047b82 */ /* 0x003e220000000a00 */
[----:B------:R-:W-:Y:S02]  /*0b50*/  IADD3 R7, PT, PT, R0, R3, RZ ;  /* 0x0000000300077210 */ /* 0x000fe40007ffe0ff */
[----:B------:R-:W-:-:S03]  /*0b60*/  IADD3 R3, PT, PT, R3, 0x80, RZ ;  /* 0x0000008003037810 */ /* 0x000fc60007ffe0ff */
[----:B0-----:R-:W-:-:S05]  /*0b70*/  IMAD.WIDE.U32 R4, R7, 0x4, R4 ;  /* 0x0000000407047825 */ /* 0x001fca00078e0004 */
[----:B------:R2:W-:Y:S02]  /*0b80*/  STG.E desc[UR4][R4.64], R13 ;  /* 0x0000000d04007986 */ /* 0x0005e4000c101904 */
.L_x_9059:
[----:B------:R-:W-:-:S13]  /*0b90*/  ISETP.GE.U32.AND P0, PT, R3, R2, PT ;  /* 0x000000020300720c */ /* 0x000fda0003f06070 */
[----:B------:R-:W-:Y:S05]  /*0ba0*/  @P0 BREAK.RELIABLE B1 ;  /* 0x0000000000010942 */ /* 0x000fea0003800100 */
[----:B------:R-:W-:Y:S05]  /*0bb0*/  @P0 BRA `(.L_x_9061) ;  /* 0x0000000000300947 */ /* 0x000fea0003800000 */
[----:B012---:R-:W0:Y:S01]  /*0bc0*/  LDC.64 R4, c[0x0][0x398] ;  /* 0x0000e600ff047b82 */ /* 0x007e220000000a00 */
[----:B------:R-:W-:Y:S02]  /*0bd0*/  IADD3 R7, PT, PT, R0, R3, RZ ;  /* 0x0000000300077210 */ /* 0x000fe40007ffe0ff */
[----:B------:R-:W-:-:S03]  /*0be0*/  IADD3 R3, PT, PT, R3, 0x80, RZ ;  /* 0x0000008003037810 */ /* 0x000fc60007ffe0ff */
[----:B0-----:R-:W-:-:S05]  /*0bf0*/  IMAD.WIDE.U32 R4, R7, 0x4, R4 ;  /* 0x0000000407047825 */ /* 0x001fca00078e0004 */
[----:B------:R2:W-:Y:S02]  /*0c00*/  STG.E desc[UR4][R4.64], R12 ;  /* 0x0000000c04007986 */ /* 0x0005e4000c101904 */
.L_x_9060:
[----:B------:R-:W-:Y:S05]  /*0c10*/  BSYNC.RELIABLE B1 ;  /* 0x0000000000017941 */ /* 0x000fea0003800100 */
.L_x_9055:
[----:B------:R-:W-:-:S13]  /*0c20*/  ISETP.GE.U32.AND P0, PT, R3, R2, PT ;  /* 0x000000020300720c */ /* 0x000fda0003f06070 */
[----:B012---:R-:W0:Y:S01]  /*0c30*/  @!P0 LDC.64 R4, c[0x0][0x398] ;  /* 0x0000e600ff048b82 */ /* 0x007e220000000a00 */
[----:B------:R-:W-:Y:S02]  /*0c40*/  @!P0 IADD3 R7, PT, PT, R0, R3, RZ ;  /* 0x0000000300078210 */ /* 0x000fe40007ffe0ff */
[----:B------:R-:W-:-:S03]  /*0c50*/  @!P0 IADD3 R3, PT, PT, R3, 0x80, RZ ;  /* 0x0000008003038810 */ /* 0x000fc60007ffe0ff */
[----:B0-----:R-:W-:-:S05]  /*0c60*/  @!P0 IMAD.WIDE.U32 R4, R7, 0x4, R4 ;  /* 0x0000000407048825 */ /* 0x001fca00078e0004 */
[----:B------:R3:W-:Y:S02]  /*0c70*/  @!P0 STG.E desc[UR4][R4.64], R11 ;  /* 0x0000000b04008986 */ /* 0x0007e4000c101904 */
.L_x_9061:
[----:B------:R-:W-:Y:S05]  /*0c80*/  BSYNC.RECONVERGENT B0 ;  /* 0x0000000000007941 */ /* 0x000fea0003800200 */
.L_x_9054:
[----:B------:R-:W-:Y:S05]  /*0c90*/  WARPSYNC.ALL ;  /* 0x0000000000007948 */ /* 0x000fea0003800000 */
[----:B------:R-:W-:-:S13]  /*0ca0*/  ISETP.GE.U32.AND P0, PT, R3, R2, PT ;  /* 0x000000020300720c */ /* 0x000fda0003f06070 */
[----:B------:R-:W-:Y:S05]  /*0cb0*/  @P0 EXIT ;  /* 0x000000000000094d */ /* 0x000fea0003800000 */
[----:B0123--:R-:W0:Y:S01]  /*0cc0*/  LDC.64 R4, c[0x0][0x398] ;  /* 0x0000e600ff047b82 */ /* 0x00fe220000000a00 */
[----:B------:R-:W-:-:S05]  /*0cd0*/  IADD3 R3, PT, PT, R0, R3, RZ ;  /* 0x0000000300037210 */ /* 0x000fca0007ffe0ff */
[----:B0-----:R-:W-:-:S05]  /*0ce0*/  IMAD.WIDE.U32 R2, R3, 0x4, R4 ;  /* 0x0000000403027825 */ /* 0x001fca00078e0004 */
[----:B------:R-:W-:Y:S01]  /*0cf0*/  STG.E desc[UR4][R2.64], R8 ;  /* 0x0000000802007986 */ /* 0x000fe2000c101904 */
[----:B------:R-:W-:Y:S05]  /*0d00*/  EXIT ;  /* 0x000000000000794d */ /* 0x000fea0003800000 */
.L_x_9053:
[----:B------:R-:W0:Y:S01]  /*0d10*/  S2R R24, SR_TID.X ;  /* 0x0000000000187919 */ /* 0x000e220000002100 */
[----:B------:R-:W1:Y:S01]  /*0d20*/  LDC.64 R2, c[0x0][0x3a8] ;  /* 0x0000ea00ff027b82 */ /* 0x000e620000000a00 */
[----:B------:R-:W2:Y:S07]  /*0d30*/  LDCU.64 UR6, c[0x0][0x388] ;  /* 0x00007100ff0677ac */ /* 0x000eae0008000a00 */
[----:B------:R-:W3:Y:S08]  /*0d40*/  LDC.64 R4, c[0x0][0x3b0] ;  /* 0x0000ec00ff047b82 */ /* 0x000ef00000000a00 */
[----:B------:R-:W4:Y:S01]  /*0d50*/  LDC.64 R28, c[0x0][0x3a0] ;  /* 0x0000e800ff1c7b82 */ /* 0x000f220000000a00 */
[----:B-1----:R-:W-:-:S04]  /*0d60*/  IMAD.WIDE.U32 R2, R0, 0x4, R2 ;  /* 0x0000000400027825 */ /* 0x002fc800078e0002 */
[----:B0-----:R-:W-:-:S04]  /*0d70*/  IMAD.WIDE.U32 R30, R24, 0x8, R2 ;  /* 0x00000008181e7825 */ /* 0x001fc800078e0002 */
[----:B---3--:R-:W-:Y:S01]  /*0d80*/  IMAD.WIDE.U32 R4, R0, 0x4, R4 ;  /* 0x0000000400047825 */ /* 0x008fe200078e0004 */
[----:B------:R-:W2:Y:S04]  /*0d90*/  LDG.E.64 R26, desc[UR4][R30.64] ;  /* 0x000000041e1a7981 */ /* 0x000ea8000c1e1b00 */
[----:B------:R-:W3:Y:S01]  /*0da0*/  LDG.E.64 R2, desc[UR4][R30.64+0x400] ;  /* 0x000400041e027981 */ /* 0x000ee2000c1e1b00 */
[----:B------:R-:W-:-:S03]  /*0db0*/  IMAD.WIDE.U32 R32, R24, 0x8, R4 ;  /* 0x0000000818207825 */ /* 0x000fc600078e0004 */
[----:B------:R-:W5:Y:S04]  /*0dc0*/  LDG.E.64 R4, desc[UR4][R30.64+0x800] ;  /* 0x000800041e047981 */ /* 0x000f68000c1e1b00 */
[----:B------:R-:W3:Y:S01]  /*0dd0*/  LDG.E.64 R22, desc[UR4][R32.64] ;  /* 0x0000000420167981 */ /* 0x000ee2000c1e1b00 */
[----:B----4-:R-:W-:-:S03]  /*0de0*/  IMAD.WIDE.U32 R28, R0, 0x4, R28 ;  /* 0x00000004001c7825 */ /* 0x010fc600078e001c */
[----:B------:R-:W4:Y:S04]  /*0df0*/  LDG.E.64 R20, desc[UR4][R32.64+0x400] ;  /* 0x0004000420147981 */ /* 0x000f28000c1e1b00 */
[----:B------:R-:W5:Y:S01]  /*0e00*/  LDG.E.64 R6, desc[UR4][R30.64+0xc00] ;  /* 0x000c00041e067981 */ /* 0x000f62000c1e1b00 */
[----:B------:R-:W-:-:S03]  /*0e10*/  IMAD.WIDE.U32 R28, R24, 0x8, R28 ;  /* 0x00000008181c7825 */ /* 0x000fc600078e001c */
[----:B------:R-:W5:Y:S04]  /*0e20*/  LDG.E.64 R18, desc[UR4][R32.64+0x800] ;  /* 0x0008000420127981 */ /* 0x000f68000c1e1b00 */
[----:B------:R-:W5:Y:S04]  /*0e30*/  LDG.E.64 R16, desc[UR4][R32.64+0xc00] ;  /* 0x000c000420107981 */ /* 0x000f68000c1e1b00 */
[----:B------:R-:W5:Y:S04]  /*0e40*/  LDG.E.64 R14, desc[UR4][R28.64] ;  /* 0x000000041c0e7981 */ /* 0x000f68000c1e1b00 */
[----:B------:R-:W5:Y:S04]  /*0e50*/  LDG.E.64 R12, desc[UR4][R28.64+0x400] ;  /* 0x000400041c0c7981 */ /* 0x000f68000c1e1b00 */
[----:B------:R-:W5:Y:S04]  /*0e60*/  LDG.E.64 R10, desc[UR4][R28.64+0x800] ;  /* 0x000800041c0a7981 */ /* 0x000f68000c1e1b00 */
[----:B------:R-:W5:Y:S01]  /*0e70*/  LDG.E.64 R8, desc[UR4][R28.64+0xc00] ;  /* 0x000c00041c087981 */ /* 0x000f62000c1e1b00 */
[----:B--2---:R-:W-:Y:S01]  /*0e80*/  FMUL.FTZ R25, R26, UR7 ;  /* 0x000000071a197c20 */ /* 0x004fe20008410000 */
[----:B------:R-:W-:-:S03]  /*0e90*/  FMUL.FTZ R26, R27, UR7 ;  /* 0x000000071b1a7c20 */ /* 0x000fc60008410000 */
[----:B---3--:R-:W-:Y:S01]  /*0ea0*/  FMUL.FTZ R25, R22, R25 ;  /* 0x0000001916197220 */ /* 0x008fe20000410000 */
[----:B------:R-:W-:Y:S02]  /*0eb0*/  FMUL.FTZ R26, R23, R26 ;  /* 0x0000001a171a7220 */ /* 0x000fe40000410000 */
[----:B------:R-:W0:Y:S01]  /*0ec0*/  LDC.64 R22, c[0x0][0x398] ;  /* 0x0000e600ff167b82 */ /* 0x000e220000000a00 */
[----:B------:R-:W-:Y:S01]  /*0ed0*/  FMUL.FTZ R27, R2, UR7 ;  /* 0x00000007021b7c20 */ /* 0x000fe20008410000 */
[----:B------:R-:W-:-:S03]  /*0ee0*/  FMUL.FTZ R2, R3, UR7 ;  /* 0x0000000703027c20 */ /* 0x000fc60008410000 */
[----:B----4-:R-:W-:Y:S01]  /*0ef0*/  FMUL.FTZ R3, R20, R27 ;  /* 0x0000001b14037220 */ /* 0x010fe20000410000 */
[----:B------:R-:W-:Y:S01]  /*0f00*/  FMUL.FTZ R2, R21, R2 ;  /* 0x0000000215027220 */ /* 0x000fe20000410000 */
[----:B-----5:R-:W-:Y:S01]  /*0f10*/  FMUL.FTZ R21, R4, UR7 ;  /* 0x0000000704157c20 */ /* 0x020fe20008410000 */
[----:B------:R-:W-:Y:S01]  /*0f20*/  FMUL.FTZ R27, R6, UR7 ;  /* 0x00000007061b7c20 */ /* 0x000fe20008410000 */
[----:B------:R-:W-:Y:S01]  /*0f30*/  FMUL.FTZ R4, R5, UR7 ;  /* 0x0000000705047c20 */ /* 0x000fe20008410000 */
[----:B------:R-:W-:Y:S01]  /*0f40*/  FMUL.FTZ R6, R7, UR7 ;  /* 0x0000000707067c20 */ /* 0x000fe20008410000 */
[----:B------:R-:W-:Y:S02]  /*0f50*/  FMUL.FTZ R5, R18, R21 ;  /* 0x0000001512057220 */ /* 0x000fe40000410000 */
[----:B------:R-:W-:Y:S01]  /*0f60*/  FMUL.FTZ R4, R19, R4 ;  /* 0x0000000413047220 */ /* 0x000fe20000410000 */
[----:B------:R-:W-:Y:S01]  /*0f70*/  FMUL.FTZ R7, R16, R27 ;  /* 0x0000001b10077220 */ /* 0x000fe20000410000 */
[----:B------:R-:W-:Y:S01]  /*0f80*/  FMUL.FTZ R6, R17, R6 ;  /* 0x0000000611067220 */ /* 0x000fe20000410000 */
[----:B------:R-:W-:Y:S01]  /*0f90*/  FFMA.FTZ R14, R14, UR6, R25 ;  /* 0x000000060e0e7c23 */ /* 0x000fe20008010019 */
[----:B------:R-:W-:Y:S01]  /*0fa0*/  FFMA.FTZ R15, R15, UR6, R26 ;  /* 0x000000060f0f7c23 */ /* 0x000fe2000801001a */
[----:B0-----:R-:W-:-:S04]  /*0fb0*/  IMAD.WIDE.U32 R22, R0, 0x4, R22 ;  /* 0x0000000400167825 */ /* 0x001fc800078e0016 */
[----:B------:R-:W-:Y:S01]  /*0fc0*/  FFMA.FTZ R12, R12, UR6, R3 ;  /* 0x000000060c0c7c23 */ /* 0x000fe20008010003 */
[----:B------:R-:W-:Y:S01]  /*0fd0*/  FFMA.FTZ R13, R13, UR6, R2 ;  /* 0x000000060d0d7c23 */ /* 0x000fe20008010002 */
[----:B------:R-:W-:Y:S01]  /*0fe0*/  FFMA.FTZ R10, R10, UR6, R5 ;  /* 0x000000060a0a7c23 */ /* 0x000fe20008010005 */
[----:B------:R-:W-:Y:S01]  /*0ff0*/  FFMA.FTZ R11, R11, UR6, R4 ;  /* 0x000000060b0b7c23 */ /* 0x000fe20008010004 */
[----:B------:R-:W-:Y:S01]  /*1000*/  FFMA.FTZ R8, R8, UR6, R7 ;  /* 0x0000000608087c23 */ /* 0x000fe20008010007 */
[----:B------:R-:W-:-:S04]  /*1010*/  IMAD.WIDE.U32 R22, R24, 0x8, R22 ;  /* 0x0000000818167825 */ /* 0x000fc800078e0016 */
[----:B------:R-:W-:Y:S01]  /*1020*/  FFMA.FTZ R9, R9, UR6, R6 ;  /* 0x0000000609097c23 */ /* 0x000fe20008010006 */
[----:B------:R-:W-:Y:S04]  /*1030*/  STG.E.64 desc[UR4][R22.64], R14 ;  /* 0x0000000e16007986 */ /* 0x000fe8000c101b04 */
[----:B------:R-:W-:Y:S04]  /*1040*/  STG.E.64 desc[UR4][R22.64+0x400], R12 ;  /* 0x0004000c16007986 */ /* 0x000fe8000c101b04 */
[----:B------:R-:W-:Y:S04]  /*1050*/  STG.E.64 desc[UR4][R22.64+0x800], R10 ;  /* 0x0008000a16007986 */ /* 0x000fe8000c101b04 */
[----:B------:R-:W-:Y:S01]  /*1060*/  STG.E.64 desc[UR4][R22.64+0xc00], R8 ;  /* 0x000c000816007986 */ /* 0x000fe2000c101b04 */
[----:B------:R-:W-:Y:S05]  /*1070*/  EXIT ;  /* 0x000000000000794d */ /* 0x000fea0003800000 */
.L_x_9062:
        /* <DEDUP_REMOVED lines=16> */
.L_x_23539:


//--------------------- .text._ZN2at6native29vectorized_elementwise_kernelILi4EZZZNS0_54_GLOBAL__N__d8c5977b_16_LinearAlgebra_cu_9e10b42f_324316addr_kernel_cudaERNS_14TensorIteratorERKN3c106ScalarES8_ENKUlvE_clEvENKUlvE5_clEvEUlfffE0_St5arrayIPcLm4EEEEviT0_T1_ --------------------------
	.section	.text._ZN2at6native29vectorized_elementwise_kernelILi4EZZZNS0_54_GLOBAL__N__d8c5977b_16_LinearAlgebra_cu_9e10b42f_324316addr_kernel_cudaERNS_14TensorIteratorERKN3c106ScalarES8_ENKUlvE_clEvENKUlvE5_clEvEUlfffE0_St5arrayIPcLm4EEEEviT0_T1_,"ax",@progbits
	.align	128
        .global         _ZN2at6native29vectorized_elementwise_kernelILi4EZZZNS0_54_GLOBAL__N__d8c5977b_16_LinearAlgebra_cu_9e10b42f_324316addr_kernel_cudaERNS_14TensorIteratorERKN3c106ScalarES8_ENKUlvE_clEvENKUlvE5_clEvEUlfffE0_St5arrayIPcLm4EEEEviT0_T1_
        .type           _ZN2at6native29vectorized_elementwise_kernelILi4EZZZNS0_54_GLOBAL__N__d8c5977b_16_LinearAlgebra_cu_9e10b42f_324316addr_kernel_cudaERNS_14TensorIteratorERKN3c106ScalarES8_ENKUlvE_clEvENKUlvE5_clEvEUlfffE0_St5arrayIPcLm4EEEEviT0_T1_,@function
        .size           _ZN2at6native29vectorized_elementwise_kernelILi4EZZZNS0_54_GLOBAL__N__d8c5977b_16_LinearAlgebra_cu_9e10b42f_324316addr_kernel_cudaERNS_14TensorIteratorERKN3c106ScalarES8_ENKUlvE_clEvENKUlvE5_clEvEUlfffE0_St5arrayIPcLm4EEEEviT0_T1_,(.L_x_23540 - _ZN2at6native29vectorized_elementwise_kernelILi4EZZZNS0_54_GLOBAL__N__d8c5977b_16_LinearAlgebra_cu_9e10b42f_324316addr_kernel_cudaERNS_14TensorIteratorERKN3c106ScalarES8_ENKUlvE_clEvENKUlvE5_clEvEUlfffE0_St5arrayIPcLm4EEEEviT0_T1_)
        .other          _ZN2at6native29vectorized_elementwise_kernelILi4EZZZNS0_54_GLOBAL__N__d8c5977b_16_LinearAlgebra_cu_9e10b42f_324316addr_kernel_cudaERNS_14TensorIteratorERKN3c106ScalarES8_ENKUlvE_clEvENKUlvE5_clEvEUlfffE0_St5arrayIPcLm4EEEEviT0_T1_,@"STO_CUDA_ENTRY STV_DEFAULT"
_ZN2at6native29vectorized_elementwise_kernelILi4EZZZNS0_54_GLOBAL__N__d8c5977b_16_LinearAlgebra_cu_9e10b42f_324316addr_kernel_cudaERNS_14TensorIteratorERKN3c106ScalarES8_ENKUlvE_clEvENKUlvE5_clEvEUlfffE0_St5arrayIPcLm4EEEEviT0_T1_:
.text._ZN2at6native29vectorized_elementwise_kernelILi4EZZZNS0_54_GLOBAL__N__d8c5977b_16_LinearAlgebra_cu_9e10b42f_324316addr_kernel_cudaERNS_14TensorIteratorERKN3c106ScalarES8_ENKUlvE_clEvENKUlvE5_clEvEUlfffE0_St5arrayIPcLm4EEEEviT0_T1_:
        /* <DEDUP_REMOVED lines=164> */
.L_x_9066:
[----:B------:R-:W-:-:S13]  /*0a40*/  ISETP.GE.U32.AND P0, PT, R3, R2, PT ;  /* 0x000000020300720c */ /* 0x000fda0003f06070 */
[----:B------:R-:W-:Y:S05]  /*0a50*/  @P0 BRA `(.L_x_9068) ;  /* 0x0000000000300947 */ /* 0x000fea0003800000 */
[----:B0-----:R-:W0:Y:S01]  /*0a60*/  LDC.64 R4, c[0x0][0x398] ;  /* 0x0000e600ff047b82 */ /* 0x001e220000000a00 */
[----:B------:R-:W-:Y:S02]  /*0a70*/  IADD3 R7, PT, PT, R0, R3, RZ ;  /* 0x0000000300077210 */ /* 0x000fe40007ffe0ff */
[----:B------:R-:W-:-:S03]  /*0a80*/  IADD3 R3, PT, PT, R3, 0x80, RZ ;  /* 0x0000008003037810 */ /* 0x000fc60007ffe0ff */
[----:B0-----:R-:W-:-:S05]  /*0a90*/  IMAD.WIDE.U32 R4, R7, 0x4, R4 ;  /* 0x0000000407047825 */ /* 0x001fca00078e0004 */
[----:B------:R1:W-:Y:S02]  /*0aa0*/  STG.E desc[UR4][R4.64], R21 ;  /* 0x0000001504007986 */ /* 0x0003e4000c101904 */
.L_x_9067:
[----:B------:R-:W-:-:S13]  /*0ab0*/  ISETP.GE.U32.AND P0, PT, R3, R2, PT ;  /* 0x000000020300720c */ /* 0x000fda0003f06070 */
[----:B------:R-:W-:Y:S05]  /*0ac0*/  @P0 BRA `(.L_x_9069) ;  /* 0x0000000000300947 */ /* 0x000fea0003800000 */
[----:B01----:R-:W0:Y:S01]  /*0ad0*/  LDC.64 R4, c[0x0][0x398] ;  /* 0x0000e600ff047b82 */ /* 0x003e220000000a00 */
[----:B------:R-:W-:Y:S02]  /*0ae0*/  IADD3 R7, PT, PT, R0, R3, RZ ;  /* 0x0000000300077210 */ /* 0x000fe40007ffe0ff */
[----:B------:R-:W-:-:S03]  /*0af0*/  IADD3 R3, PT, PT, R3, 0x80, RZ ;  /* 0x0000008003037810 */ /* 0x000fc60007ffe0ff */
[----:B0-----:R-:W-:-:S05]  /*0b00*/  IMAD.WIDE.U32 R4, R7, 0x4, R4 ;  /* 0x0000000407047825 */ /* 0x001fca00078e0004 */
[----:B------:R1:W-:Y:S02]  /*0b10*/  STG.E desc[UR4][R4.64], R20 ;  /* 0x0000001404007986 */ /* 0x0003e4000c101904 */
.L_x_9068:
[----:B------:R-:W-:-:S13]  /*0b20*/  ISETP.GE.U32.AND P0, PT, R3, R2, PT ;  /* 0x000000020300720c */ /* 0x000fda0003f06070 */
[----:B------:R-:W-:Y:S05]  /*0b30*/  @P0 BRA `(.L_x_9070) ;  /* 0x0000000000340947 */ /* 0x000fea0003800000 */
[----:B01----:R-:W0:Y:S01]  /*0b40*/  LDC.64 R4, c[0x0][0x398] ;  /* 0x0000e600ff047b82 */ /* 0x003e220000000a00 */
[----:B------:R-:W-:Y:S02]  /*0b50*/  IADD3 R7, PT, PT, R0, R3, RZ ;  /* 0x0000000300077210 */ /* 0x000fe40007ffe0ff */
[----:B------:R-:W-:-:S03]  /*0b60*/  IADD3 R3, PT, PT, R3, 0x80, RZ ;  /* 0x0000008003037810 */ /* 0x000fc60007ffe0ff */
[----:B0-----:R-:W-:-:S05]  /*0b70*/  IMAD.WIDE.U32 R4, R7, 0x4, R4 ;  /* 0x0000000407047825 */ /* 0x001fca00078e0004 */
[----:B------:R2:W-:Y:S02]  /*0b80*/  STG.E desc[UR4][R4.64], R13 ;  /* 0x0000000d04007986 */ /* 0x0005e4000c101904 */
.L_x_9069:
        /* <DEDUP_REMOVED lines=8> */
.L_x_9070:
[----:B------:R-:W-:Y:S05]  /*0c10*/  BSYNC.RELIABLE B1 ;  /* 0x0000000000017941 */ /* 0x000fea0003800100 */
.L_x_9065:
[----:B------:R-:W-:-:S13]  /*0c20*/  ISETP.GE.U32.AND P0, PT, R3, R2, PT ;  /* 0x000000020300720c */ /* 0x000fda0003f06070 */
[----:B012---:R-:W0:Y:S01]  /*0c30*/  @!P0 LDC.64 R4, c[0x0][0x398] ;  /* 0x0000e600ff048b82 */ /* 0x007e220000000a00 */
[----:B------:R-:W-:Y:S02]  /*0c40*/  @!P0 IADD3 R7, PT, PT, R0, R3, RZ ;  /* 0x0000000300078210 */ /* 0x000fe40007ffe0ff */
[----:B------:R-:W-:-:S03]  /*0c50*/  @!P0 IADD3 R3, PT, PT, R3, 0x80, RZ ;  /* 0x0000008003038810 */ /* 0x000fc60007ffe0ff */
[----:B0-----:R-:W-:-:S05]  /*0c60*/  @!P0 IMAD.WIDE.U32 R4, R7, 0x4, R4 ;  /* 0x0000000407048825 */ /* 0x001fca00078e0004 */
[----:B------:R3:W-:Y:S02]  /*0c70*/  @!P0 STG.E desc[UR4][R4.64], R11 ;  /* 0x0000000b04008986 */ /* 0x0007e4000c101904 */
.L_x_9071:
[----:B------:R-:W-:Y:S05]  /*0c80*/  BSYNC.RECONVERGENT B0 ;  /* 0x0000000000007941 */ /* 0x000fea0003800200 */
.L_x_9064:
        /* <DEDUP_REMOVED lines=8> */
.L_x_9063:
        /* <DEDUP_REMOVED lines=8> */
[----:B------:R-:W3:Y:S03]  /*0d90*/  LDG.E.128 R12, desc[UR4][R30.64+0x800] ;  /* 0x000800041e0c7981 */ /* 0x000ee6000c1e1d00 */
[----:B------:R-:W-:Y:S02]  /*0da0*/  IMAD.WIDE.U32 R32, R2, 0x10, R6 ;  /* 0x0000001002207825 */ /* 0x000fe400078e0006 */
[----:B------:R-:W2:Y:S04]  /*0db0*/  LDG.E.128 R4, desc[UR4][R30.64] ;  /* 0x000000041e047981 */ /* 0x000ea8000c1e1d00 */
[----:B------:R-:W5:Y:S01]  /*0dc0*/  LDG.E.128 R8, desc[UR4][R32.64] ;  /* 0x0000000420087981 */ /* 0x000f62000c1e1d00 */
[----:B----4-:R-:W-:-:S04]  /*0dd0*/  IMAD.WIDE.U32 R16, R0, 0x4, R16 ;  /* 0x0000000400107825 */ /* 0x010fc800078e0010 */
[----:B------:R-:W-:Y:S02]  /*0de0*/  IMAD.WIDE.U32 R28, R2, 0x10, R16 ;  /* 0x00000010021c7825 */ /* 0x000fe400078e0010 */
[----:B------:R-:W4:Y:S04]  /*0df0*/  LDG.E.128 R16, desc[UR4][R32.64+0x800] ;  /* 0x0008000420107981 */ /* 0x000f28000c1e1d00 */
[----:B------:R-:W4:Y:S04]  /*0e00*/  LDG.E.128 R20, desc[UR4][R28.64] ;  /* 0x000000041c147981 */ /* 0x000f28000c1e1d00 */
[----:B------:R-:W4:Y:S01]  /*0e10*/  LDG.E.128 R24, desc[UR4][R28.64+0x800] ;  /* 0x000800041c187981 */ /* 0x000f22000c1e1d00 */
[----:B--2---:R-:W-:Y:S01]  /*0e20*/  FMUL.FTZ R3, R4, UR7 ;  /* 0x0000000704037c20 */ /* 0x004fe20008410000 */
[----:B------:R-:W-:-:S03]  /*0e30*/  FMUL.FTZ R4, R5, UR7 ;  /* 0x0000000705047c20 */ /* 0x000fc60008410000 */
[----:B-----5:R-:W-:Y:S01]  /*0e40*/  FMUL.FTZ R3, R8, R3 ;  /* 0x0000000308037220 */ /* 0x020fe20000410000 */
[----:B------:R-:W-:Y:S02]  /*0e50*/  FMUL.FTZ R8, R9, R4 ;  /* 0x0000000409087220 */ /* 0x000fe40000410000 */
[----:B------:R-:W0:Y:S01]  /*0e60*/  LDC.64 R4, c[0x0][0x398] ;  /* 0x0000e600ff047b82 */ /* 0x000e220000000a00 */
[----:B------:R-:W-:Y:S01]  /*0e70*/  FMUL.FTZ R9, R6, UR7 ;  /* 0x0000000706097c20 */ /* 0x000fe20008410000 */
[----:B------:R-:W-:-:S03]  /*0e80*/  FMUL.FTZ R6, R7, UR7 ;  /* 0x0000000707067c20 */ /* 0x000fc60008410000 */
[----:B------:R-:W-:Y:S01]  /*0e90*/  FMUL.FTZ R7, R10, R9 ;  /* 0x000000090a077220 */ /* 0x000fe20000410000 */
[----:B------:R-:W-:Y:S01]  /*0ea0*/  FMUL.FTZ R6, R11, R6 ;  /* 0x000000060b067220 */ /* 0x000fe20000410000 */
[----:B---3--:R-:W-:Y:S01]  /*0eb0*/  FMUL.FTZ R9, R12, UR7 ;  /* 0x000000070c097c20 */ /* 0x008fe20008410000 */
[----:B------:R-:W-:Y:S01]  /*0ec0*/  FMUL.FTZ R10, R13, UR7 ;  /* 0x000000070d0a7c20 */ /* 0x000fe20008410000 */
[----:B------:R-:W-:Y:S01]  /*0ed0*/  FMUL.FTZ R11, R14, UR7 ;  /* 0x000000070e0b7c20 */ /* 0x000fe20008410000 */
[----:B------:R-:W-:Y:S01]  /*0ee0*/  FMUL.FTZ R12, R15, UR7 ;  /* 0x000000070f0c7c20 */ /* 0x000fe20008410000 */
[----:B----4-:R-:W-:Y:S01]  /*0ef0*/  FMUL.FTZ R9, R16, R9 ;  /* 0x0000000910097220 */ /* 0x010fe20000410000 */
[----:B------:R-:W-:Y:S01]  /*0f00*/  FMUL.FTZ R10, R17, R10 ;  /* 0x0000000a110a7220 */ /* 0x000fe20000410000 */
[----:B------:R-:W-:Y:S01]  /*0f10*/  FMUL.FTZ R11, R18, R11 ;  /* 0x0000000b120b7220 */ /* 0x000fe20000410000 */
[----:B------:R-:W-:Y:S01]  /*0f20*/  FMUL.FTZ R12, R19, R12 ;  /* 0x0000000c130c7220 */ /* 0x000fe20000410000 */
[----:B------:R-:W-:Y:S01]  /*0f30*/  FFMA.FTZ R20, R20, UR6, R3 ;  /* 0x0000000614147c23 */ /* 0x000fe20008010003 */
[----:B------:R-:W-:Y:S01]  /*0f40*/  FFMA.FTZ R21, R21, UR6, R8 ;  /* 0x0000000615157c23 */ /* 0x000fe20008010008 */
[----:B------:R-:W-:Y:S01]  /*0f50*/  FFMA.FTZ R22, R22, UR6, R7 ;  /* 0x0000000616167c23 */ /* 0x000fe20008010007 */
[----:B------:R-:W-:Y:S01]  /*0f60*/  FFMA.FTZ R23, R23, UR6, R6 ;  /* 0x0000000617177c23 */ /* 0x000fe20008010006 */
[----:B0-----:R-:W-:-:S04]  /*0f70*/  IMAD.WIDE.U32 R4, R0, 0x4, R4 ;  /* 0x0000000400047825 */ /* 0x001fc800078e0004 */
[----:B------:R-:W-:Y:S01]  /*0f80*/  FFMA.FTZ R24, R24, UR6, R9 ;  /* 0x0000000618187c23 */ /* 0x000fe20008010009 */
[----:B------:R-:W-:Y:S01]  /*0f90*/  FFMA.FTZ R25, R25, UR6, R10 ;  /* 0x0000000619197c23 */ /* 0x000fe2000801000a */
[----:B------:R-:W-:Y:S01]  /*0fa0*/  FFMA.FTZ R26, R26, UR6, R11 ;  /* 0x000000061a1a7c23 */ /* 0x000fe2000801000b */
[----:B------:R-:W-:Y:S01]  /*0fb0*/  FFMA.FTZ R27, R27, UR6, R12 ;  /* 0x000000061b1b7c23 */ /* 0x000fe2000801000c */
[----:B------:R-:W-:-:S05]  /*0fc0*/  IMAD.WIDE.U32 R4, R2, 0x10, R4 ;  /* 0x0000001002047825 */ /* 0x000fca00078e0004 */
[----:B------:R-:W-:Y:S04]  /*0fd0*/  STG.E.128 desc[UR4][R4.64], R20 ;  /* 0x0000001404007986 */ /* 0x000fe8000c101d04 */
[----:B------:R-:W-:Y:S01]  /*0fe0*/  STG.E.128 desc[UR4][R4.64+0x800], R24 ;  /* 0x0008001804007986 */ /* 0x000fe2000c101d04 */
[----:B------:R-:W-:Y:S05]  /*0ff0*/  EXIT ;  /* 0x000000000000794d */ /* 0x000fea0003800000 */
.L_x_9072:
        /* <DEDUP_REMOVED lines=16> */
.L_x_23540:


//--------------------- .text._ZN2at6native29vectorized_elementwise_kernelILi8EZZZNS0_54_GLOBAL__N__d8c5977b_16_LinearAlgebra_cu_9e10b42f_324316addr_kernel_cudaERNS_14TensorIteratorERKN3c106ScalarES8_ENKUlvE_clEvENKUlvE5_clEvEUlfffE0_St5arrayIPcLm4EEEEviT0_T1_ --------------------------
	.section	.text._ZN2at6native29vectorized_elementwise_kernelILi8EZZZNS0_54_GLOBAL__N__d8c5977b_16_LinearAlgebra_cu_9e10b42f_324316addr_kernel_cudaERNS_14TensorIteratorERKN3c106ScalarES8_ENKUlvE_clEvENKUlvE5_clEvEUlfffE0_St5arrayIPcLm4EEEEviT0_T1_,"ax",@progbits
	.align	128
        .global         _ZN2at6native29vectorized_elementwise_kernelILi8EZZZNS0_54_GLOBAL__N__d8c5977b_16_LinearAlgebra_cu_9e10b42f_324316addr_kernel_cudaERNS_14TensorIteratorERKN3c106ScalarES8_ENKUlvE_clEvENKUlvE5_clEvEUlfffE0_St5arrayIPcLm4EEEEviT0_T1_
        .type           _ZN2at6native29vectorized_elementwise_kernelILi8EZZZNS0_54_GLOBAL__N__d8c5977b_16_LinearAlgebra_cu_9e10b42f_324316addr_kernel_cudaERNS_14TensorIteratorERKN3c106ScalarES8_ENKUlvE_clEvENKUlvE5_clEvEUlfffE0_St5arrayIPcLm4EEEEviT0_T1_,@function
        .size           _ZN2at6native29vectorized_elementwise_kernelILi8EZZZNS0_54_GLOBAL__N__d8c5977b_16_LinearAlgebra_cu_9e10b42f_324316addr_kernel_cudaERNS_14TensorIteratorERKN3c106ScalarES8_ENKUlvE_clEvENKUlvE5_clEvEUlfffE0_St5arrayIPcLm4EEEEviT0_T1_,(.L_x_23541 - _ZN2at6native29vectorized_elementwise_kernelILi8EZZZNS0_54_GLOBAL__N__d8c5977b_16_LinearAlgebra_cu_9e10b42f_324316addr_kernel_cudaERNS_14TensorIteratorERKN3c106ScalarES8_ENKUlvE_clEvENKUlvE5_clEvEUlfffE0_St5arrayIPcLm4EEEEviT0_T1_)
        .other          _ZN2at6native29vectorized_elementwise_kernelILi8EZZZNS0_54_GLOBAL__N__d8c5977b_16_LinearAlgebra_cu_9e10b42f_324316addr_kernel_cudaERNS_14TensorIteratorERKN3c106ScalarES8_ENKUlvE_clEvENKUlvE5_clEvEUlfffE0_St5arrayIPcLm4EEEEviT0_T1_,@"STO_CUDA_ENTRY STV_DEFAULT"
_ZN2at6native29vectorized_elementwise_kernelILi8EZZZNS0_54_GLOBAL__N__d8c5977b_16_LinearAlgebra_cu_9e10b42f_324316addr_kernel_cudaERNS_14TensorIteratorERKN3c106ScalarES8_ENKUlvE_clEvENKUlvE5_clEvEUlfffE0_St5arrayIPcLm4EEEEviT0_T1_:
.text._ZN2at6native29vectorized_elementwise_kernelILi8EZZZNS0_54_GLOBAL__N__d8c5977b_16_LinearAlgebra_cu_9e10b42f_324316addr_kernel_cudaERNS_14TensorIteratorERKN3c106ScalarES8_ENKUlvE_clEvENKUlvE5_clEvEUlfffE0_St5arrayIPcLm4EEEEviT0_T1_:
[----:B------:R-:W-:Y:S01]  /*0000*/  LDC R1, c[0x0][0x37c] ;  /* 0x0000df00ff017b82 */ /* 0x000fe20000000800 */
[----:B------:R-:W-:Y:S05]  /*0010*/  EXIT ;  /* 0x000000000000794d */ /* 0x000fea0003800000 */
.L_x_9073:
        /* <DEDUP_REMOVED lines=14> */
.L_x_23541:


//--------------------- .text._ZN2at6native18elementwise_kernelILi128ELi4EZNS0_15gpu_kernel_implIZZZNS0_54_GLOBAL__N__d8c5977b_16_LinearAlgebra_cu_9e10b42f_324316addr_kernel_cudaERNS_14TensorIteratorERKN3c106ScalarES9_ENKUlvE_clEvENKUlvE5_clEvEUlfffE_EEvRNS_18TensorIteratorBaseERKT_EUliE_EEviT1_ --------------------------
	.section	.text._ZN2at6native18elementwise_kernelILi128ELi4EZNS0_15gpu_kernel_implIZZZNS0_54_GLOBAL__N__d8c5977b_16_LinearAlgebra_cu_9e10b42f_324316addr_kernel_cudaERNS_14TensorIteratorERKN3c106ScalarES9_ENKUlvE_clEvENKUlvE5_clEvEUlfffE_EEvRNS_18TensorIteratorBaseERKT_EUliE_EEviT1_,"ax",@progbits
	.align	128
        .global         _ZN2at6native18elementwise_kernelILi128ELi4EZNS0_15gpu_kernel_implIZZZNS0_54_GLOBAL__N__d8c5977b_16_LinearAlgebra_cu_9e10b42f_324316addr_kernel_cudaERNS_14TensorIteratorERKN3c106ScalarES9_ENKUlvE_clEvENKUlvE5_clEvEUlfffE_EEvRNS_18TensorIteratorBaseERKT_EUliE_EEviT1_
        .type           _ZN2at6native18elementwise_kernelILi128ELi4EZNS0_15gpu_kernel_implIZZZNS0_54_GLOBAL__N__d8c5977b_16_LinearAlgebra_cu_9e10b42f_324316addr_kernel_cudaERNS_14TensorIteratorERKN3c106ScalarES9_ENKUlvE_clEvENKUlvE5_clEvEUlfffE_EEvRNS_18TensorIteratorBaseERKT_EUliE_EEviT1_,@function
        .size           _ZN2at6native18elementwise_kernelILi128ELi4EZNS0_15gpu_kernel_implIZZZNS0_54_GLOBAL__N__d8c5977b_16_LinearAlgebra_cu_9e10b42f_324316addr_kernel_cudaERNS_14TensorIteratorERKN3c106ScalarES9_ENKUlvE_clEvENKUlvE5_clEvEUlfffE_EEvRNS_18TensorIteratorBaseERKT_EUliE_EEviT1_,(.L_x_23542 - _ZN2at6native18elementwise_kernelILi128ELi4EZNS0_15gpu_kernel_implIZZZNS0_54_GLOBAL__N__d8c5977b_16_LinearAlgebra_cu_9e10b42f_324316addr_kernel_cudaERNS_14TensorIteratorERKN3c106ScalarES9_ENKUlvE_clEvENKUlvE5_clEvEUlfffE_EEvRNS_18TensorIteratorBaseERKT_EUliE_EEviT1_)
        .other          _ZN2at6native18elementwise_kernelILi128ELi4EZNS0_15gpu_kernel_implIZZZNS0_54_GLOBAL__N__d8c5977b_16_LinearAlgebra_cu_9e10b42f_324316addr_kernel_cudaERNS_14TensorIteratorERKN3c106ScalarES9_ENKUlvE_clEvENKUlvE5_clEvEUlfffE_EEvRNS_18TensorIteratorBaseERKT_EUliE_EEviT1_,@"STO_CUDA_ENTRY STV_DEFAULT"
_ZN2at6native18elementwise_kernelILi128ELi4EZNS0_15gpu_kernel_implIZZZNS0_54_GLOBAL__N__d8c5977b_16_LinearAlgebra_cu_9e10b42f_324316addr_kernel_cudaERNS_14TensorIteratorERKN3c106ScalarES9_ENKUlvE_clEvENKUlvE5_clEvEUlfffE_EEvRNS_18TensorIteratorBaseERKT_EUliE_EEviT1_:
.text._ZN2at6native18elementwise_kernelILi128ELi4EZNS0_15gpu_kernel_implIZZZNS0_54_GLOBAL__N__d8c5977b_16_LinearAlgebra_cu_9e10b42f_324316addr_kernel_cudaERNS_14TensorIteratorERKN3c106ScalarES9_ENKUlvE_clEvENKUlvE5_clEvEUlfffE_EEvRNS_18TensorIteratorBaseERKT_EUliE_EEviT1_:
        /* <DEDUP_REMOVED lines=373> */
.L_x_9076:
        /* <DEDUP_REMOVED lines=24> */
.L_x_9077:
        /* <DEDUP_REMOVED lines=16> */
[----:B--2---:R0:W1:Y:S01]  /*19d0*/  I2F.S16 R25, R4 ;  /* 0x0000000400197306 */ /* 0x0040620000101400 */
[----:B------:R-:W-:Y:S05]  /*19e0*/  BRA `(.L_x_9084) ;  /* 0x0000000c00507947 */ /* 0x000fea0003800000 */
.L_x_9082:
[----:B------:R-:W2:Y:S02]  /*19f0*/  LDG.E.U8 R4, desc[UR36][R4.64] ;  /* 0x0000002404047981 */ /* 0x000ea4000c1e1100 */
[----:B--2---:R-:W-:Y:S01]  /*1a00*/  I2FP.F32.U32 R25, R4 ;  /* 0x0000000400197245 */ /* 0x004fe20000201000 */
[----:B------:R-:W-:Y:S06]  /*1a10*/  BRA `(.L_x_9084) ;  /* 0x0000000c00447947 */ /* 0x000fec0003800000 */
.L_x_9081:
[----:B------:R-:W-:-:S13]  /*1a20*/  ISETP.NE.AND P0, PT, R0, 0x2, PT ;  /* 0x000000020000780c */ /* 0x000fda0003f05270 */
[----:B------:R-:W-:Y:S05]  /*1a30*/  @!P0 BRA `(.L_x_9085) ;  /* 0x0000000000288947 */ /* 0x000fea0003800000 */
[----:B------:R-:W-:-:S13]  /*1a40*/  ISETP.NE.AND P0, PT, R0, 0x3, PT ;  /* 0x000000030000780c */ /* 0x000fda0003f05270 */
[----:B------:R-:W-:Y:S05]  /*1a50*/  @!P0 BRA `(.L_x_9086) ;  /* 0x0000000000148947 */ /* 0x000fea0003800000 */
[----:B------:R-:W-:-:S13]  /*1a60*/  ISETP.NE.AND P0, PT, R0, 0x4, PT ;  /* 0x000000040000780c */ /* 0x000fda0003f05270 */
[----:B------:R-:W-:Y:S05]  /*1a70*/  @P0 BRA `(.L_x_9083) ;  /* 0x0000000800b00947 */ /* 0x000fea0003800000 */
[----:B------:R-:W2:Y:S02]  /*1a80*/  LDG.E.64 R4, desc[UR36][R4.64] ;  /* 0x0000002404047981 */ /* 0x000ea4000c1e1b00 */
[----:B--2---:R4:W0:Y:S02]  /*1a90*/  I2F.S64 R25, R4 ;  /* 0x0000000400197312 */ /* 0x0048240000301400 */
[----:B0---4-:R-:W-:Y:S05]  /*1aa0*/  BRA `(.L_x_9084) ;  /* 0x0000000c00207947 */ /* 0x011fea0003800000 */
.L_x_9086:
[----:B------:R-:W2:Y:S02]  /*1ab0*/  LDG.E R4, desc[UR36][R4.64] ;  /* 0x0000002404047981 */ /* 0x000ea4000c1e1900 */
[----:B--2---:R-:W-:Y:S01]  /*1ac0*/  I2FP.F32.S32 R25, R4 ;  /* 0x0000000400197245 */ /* 0x004fe20000201400 */
[----:B------:R-:W-:Y:S06]  /*1ad0*/  BRA `(.L_x_9084) ;  /* 0x0000000c00147947 */ /* 0x000fec0003800000 */
.L_x_9085:
[----:B------:R-:W2:Y:S02]  /*1ae0*/  LDG.E.U16 R4, desc[UR36][R4.64] ;  /* 0x0000002404047981 */ /* 0x000ea4000c1e1500 */
[----:B--2---:R2:W3:Y:S01]  /*1af0*/  I2F.S16 R25, R4 ;  /* 0x0000000400197306 */ /* 0x0044e20000101400 */
[----:B------:R-:W-:Y:S05]  /*1b00*/  BRA `(.L_x_9084) ;  /* 0x0000000c00087947 */ /* 0x000fea0003800000 */
.L_x_9080:
[----:B------:R-:W-:-:S13]  /*1b10*/  ISETP.GT.AND P0, PT, R0, 0x6, PT ;  /* 0x000000060000780c */ /* 0x000fda0003f04270 */
[----:B------:R-:W-:Y:S05]  /*1b20*/  @P0 BRA `(.L_x_9087) ;  /* 0x0000000000240947 */ /* 0x000fea0003800000 */
[----:B------:R-:W-:-:S13]  /*1b30*/  ISETP.NE.AND P0, PT, R0, 0x5, PT ;  /* 0x000000050000780c */ /* 0x000fda0003f05270 */
[----:B------:R-:W-:Y:S05]  /*1b40*/  @!P0 BRA `(.L_x_9088) ;  /* 0x0000000000108947 */ /* 0x000fea0003800000 */
[----:B------:R-:W-:-:S13]  /*1b50*/  ISETP.NE.AND P0, PT, R0, 0x6, PT ;  /* 0x000000060000780c */ /* 0x000fda0003f05270 */
[----:B------:R-:W-:Y:S05]  /*1b60*/  @P0 BRA `(.L_x_9083) ;  /* 0x0000000800740947 */ /* 0x000fea0003800000 */
[----:B------:R0:W5:Y:S01]  /*1b70*/  LDG.E R25, desc[UR36][R4.64] ;  /* 0x0000002404197981 */ /* 0x000162000c1e1900 */
[----:B------:R-:W-:Y:S05]  /*1b80*/  BRA `(.L_x_9084) ;  /* 0x0000000800e87947 */ /* 0x000fea0003800000 */
.L_x_9088:
[----:B------:R-:W2:Y:S02]  /*1b90*/  LDG.E.U16 R4, desc[UR36][R4.64] ;  /* 0x0000002404047981 */ /* 0x000ea4000c1e1500 */
[----:B--2---:R-:W-:Y:S01]  /*1ba0*/  HADD2.F32 R25, -RZ, R4.H0_H0 ;  /* 0x20000004ff197230 */ /* 0x004fe20000004100 */
[----:B------:R-:W-:Y:S06]  /*1bb0*/  BRA `(.L_x_9084) ;  /* 0x0000000800dc7947 */ /* 0x000fec0003800000 */
.L_x_9087:
[----:B------:R-:W-:-:S13]  /*1bc0*/  ISETP.NE.AND P0, PT, R0, 0x7, PT ;  /* 0x000000070000780c */ /* 0x000fda0003f05270 */
[----:B------:R-:W-:Y:S05]  /*1bd0*/  @!P0 BRA `(.L_x_9089) ;  /* 0x0000000000248947 */ /* 0x000fea0003800000 */
[----:B------:R-:W-:-:S13]  /*1be0*/  ISETP.NE.AND P0, PT, R0, 0x8, PT ;  /* 0x000000080000780c */ /* 0x000fda0003f05270 */
[----:B------:R-:W-:Y:S05]  /*1bf0*/  @!P0 BRA `(.L_x_9090) ;  /* 0x0000000000108947 */ /* 0x000fea0003800000 */
[----:B------:R-:W-:-:S13]  /*1c00*/  ISETP.NE.AND P0, PT, R0, 0x9, PT ;  /* 0x000000090000780c */ /* 0x000fda0003f05270 */
[----:B------:R-:W-:Y:S05]  /*1c10*/  @P0 BRA `(.L_x_9083) ;  /* 0x0000000800480947 */ /* 0x000fea0003800000 */
[----:B------:R4:W5:Y:S01]  /*1c20*/  LDG.E R25, desc[UR36][R4.64] ;  /* 0x0000002404197981 */ /* 0x000962000c1e1900 */
[----:B------:R-:W-:Y:S05]  /*1c30*/  BRA `(.L_x_9084) ;  /* 0x0000000800bc7947 */ /* 0x000fea0003800000 */
.L_x_9090:
[----:B------:R-:W2:Y:S02]  /*1c40*/  LDG.E.U16 R4, desc[UR36][R4.64] ;  /* 0x0000002404047981 */ /* 0x000ea4000c1e1500 */
[----:B--2---:R-:W-:Y:S01]  /*1c50*/  HADD2.F32 R25, -RZ, R4.H0_H0 ;  /* 0x20000004ff197230 */ /* 0x004fe20000004100 */
[----:B------:R-:W-:Y:S06]  /*1c60*/  BRA `(.L_x_9084) ;  /* 0x0000000800b07947 */ /* 0x000fec0003800000 */
.L_x_9089:
        /* <DEDUP_REMOVED lines=11> */
.L_x_9079:
        /* <DEDUP_REMOVED lines=10> */
[----:B------:R-:W-:Y:S01]  /*1dc0*/  FSEL R25, RZ, 1, !P0 ;  /* 0x3f800000ff197808 */ /* 0x000fe20004000000 */
[----:B------:R-:W-:Y:S08]  /*1dd0*/  BRA `(.L_x_9084) ;  /* 0x0000000800547947 */ /* 0x000ff00003800000 */
.L_x_9093:
        /* <DEDUP_REMOVED lines=11> */
.L_x_9092:
        /* <DEDUP_REMOVED lines=25> */
.L_x_9095:
        /* <DEDUP_REMOVED lines=12> */
.L_x_9094:
[----:B------:R-:W2:Y:S02]  /*20e0*/  LDG.E.U16 R4, desc[UR36][R4.64] ;  /* 0x0000002404047981 */ /* 0x000ea4000c1e1500 */
[----:B--2---:R-:W-:Y:S01]  /*20f0*/  IMAD.U32 R25, R4, 0x10000, RZ ;  /* 0x0001000004197824 */ /* 0x004fe200078e00ff */
[----:B------:R-:W-:Y:S06]  /*2100*/  BRA `(.L_x_9084) ;  /* 0x0000000400887947 */ /* 0x000fec0003800000 */
.L_x_9091:
        /* <DEDUP_REMOVED lines=9> */
[----:B--2---:R-:W-:Y:S01]  /*21a0*/  I2FP.F32.U32 R25, R4 ;  /* 0x0000000400197245 */ /* 0x004fe20000201000 */
[----:B------:R-:W-:Y:S06]  /*21b0*/  BRA `(.L_x_9084) ;  /* 0x00000004005c7947 */ /* 0x000fec0003800000 */
.L_x_9098:
        /* <DEDUP_REMOVED lines=20> */
.L_x_9100:
[----:B------:R-:W-:Y:S05]  /*2300*/  BSYNC.RECONVERGENT B0 ;  /* 0x0000000000007941 */ /* 0x000fea0003800200 */
.L_x_9099:
[----:B------:R-:W-:Y:S01]  /*2310*/  IMAD.SHL.U32 R0, R0, 0x100000, RZ ;  /* 0x0010000000007824 */ /* 0x000fe200078e00ff */
[----:B------:R-:W-:-:S04]  /*2320*/  LEA R3, R3, 0x3b800000, 0x17 ;  /* 0x3b80000003037811 */ /* 0x000fc800078eb8ff */
[----:B------:R-:W-:Y:S01]  /*2330*/  LOP3.LUT R25, R3, R0, R25, 0xfe, !PT ;  /* 0x0000000003197212 */ /* 0x000fe200078efe19 */
[----:B------:R-:W-:Y:S06]  /*2340*/  BRA `(.L_x_9084) ;  /* 0x0000000000f87947 */ /* 0x000fec0003800000 */
.L_x_9097:
        /* <DEDUP_REMOVED lines=20> */
.L_x_9102:
[----:B------:R-:W-:Y:S05]  /*2490*/  BSYNC.RECONVERGENT B0 ;  /* 0x0000000000007941 */ /* 0x000fea0003800200 */
.L_x_9101:
[----:B------:R-:W-:Y:S01]  /*24a0*/  IMAD.SHL.U32 R0, R0, 0x200000, RZ ;  /* 0x0020000000007824 */ /* 0x000fe200078e00ff */
[----:B------:R-:W-:-:S04]  /*24b0*/  LEA R3, R3, 0x37800000, 0x17 ;  /* 0x3780000003037811 */ /* 0x000fc800078eb8ff */
[----:B------:R-:W-:Y:S01]  /*24c0*/  LOP3.LUT R25, R3, R0, R25, 0xfe, !PT ;  /* 0x0000000003197212 */ /* 0x000fe200078efe19 */
[----:B------:R-:W-:Y:S06]  /*24d0*/  BRA `(.L_x_9084) ;  /* 0x0000000000947947 */ /* 0x000fec0003800000 */
.L_x_9096:
[----:B------:R-:W-:-:S13]  /*24e0*/  ISETP.NE.AND P0, PT, R0, 0x1c, PT ;  /* 0x0000001c0000780c */ /* 0x000fda0003f05270 */
[----:B------:R-:W-:Y:S05]  /*24f0*/  @!P0 BRA `(.L_x_9103) ;  /* 0x0000000000848947 */ /* 0x000fea0003800000 */
[----:B------:R-:W-:-:S13]  /*2500*/  ISETP.NE.AND P0, PT, R0, 0x1d, PT ;  /* 0x0000001d0000780c */ /* 0x000fda0003f05270 */
[----:B------:R-:W-:Y:S05]  /*2510*/  @!P0 BRA `(.L_x_9104) ;  /* 0x0000000000708947 */ /* 0x000fea0003800000 */
[----:B------:R-:W-:-:S13]  /*2520*/  ISETP.NE.AND P0, PT, R0, 0x2c, PT ;  /* 0x0000002c0000780c */ /* 0x000fda0003f05270 */
[----:B------:R-:W-:Y:S05]  /*2530*/  @!P0 BRA `(.L_x_9105) ;  /* 0x0000000000488947 */ /* 0x000fea0003800000 */
.L_x_9083:
        /* <DEDUP_REMOVED lines=16> */
.L_x_9106:
[----:B------:R-:W-:Y:S01]  /*2640*/  IMAD.MOV.U32 R25, RZ, RZ, RZ ;  /* 0x000000ffff197224 */ /* 0x000fe200078e00ff */
[----:B------:R-:W-:Y:S06]  /*2650*/  BRA `(.L_x_9084) ;  /* 0x0000000000347947 */ /* 0x000fec0003800000 */
.L_x_9105:
        /* <DEDUP_REMOVED lines=8> */
.L_x_9104:
[----:B------:R-:W2:Y:S02]  /*26e0*/  LDG.E.64 R4, desc[UR36][R4.64] ;  /* 0x0000002404047981 */ /* 0x000ea4000c1e1b00 */
[----:B--2---:R0:W1:Y:S02]  /*26f0*/  I2F.U64 R25, R4 ;  /* 0x0000000400197312 */ /* 0x0040640000301000 */
[----:B01----:R-:W-:Y:S05]  /*2700*/  BRA `(.L_x_9084) ;  /* 0x0000000000087947 */ /* 0x003fea0003800000 */
.L_x_9103:
[----:B------:R-:W2:Y:S02]  /*2710*/  LDG.E R4, desc[UR36][R4.64] ;  /* 0x0000002404047981 */ /* 0x000ea4000c1e1900 */
[----:B--2---:R-:W-:-:S07]  /*2720*/  I2FP.F32.U32 R25, R4 ;  /* 0x0000000400197245 */ /* 0x004fce0000201000 */
.L_x_9084:
[----:B------:R-:W-:Y:S05]  /*2730*/  BSYNC.RECONVERGENT B6 ;  /* 0x0000000000067941 */ /* 0x000fea0003800200 */
.L_x_9078:
        /* <DEDUP_REMOVED lines=16> */
[----:B--2---:R0:W2:Y:S01]  /*2840*/  I2F.S16 R0, R4 ;  /* 0x0000000400007306 */ /* 0x0040a20000101400 */
[----:B------:R-:W-:Y:S05]  /*2850*/  BRA `(.L_x_9113) ;  /* 0x0000000c00547947 */ /* 0x000fea0003800000 */
.L_x_9111:
[----:B------:R-:W2:Y:S02]  /*2860*/  LDG.E.U8 R0, desc[UR36][R4.64] ;  /* 0x0000002404007981 */ /* 0x000ea4000c1e1100 */
[----:B--2---:R-:W-:Y:S01]  /*2870*/  I2FP.F32.U32 R0, R0 ;  /* 0x0000000000007245 */ /* 0x004fe20000201000 */
[----:B------:R-:W-:Y:S06]  /*2880*/  BRA `(.L_x_9113) ;  /* 0x0000000c00487947 */ /* 0x000fec0003800000 */
.L_x_9110:
        /* <DEDUP_REMOVED lines=9> */
.L_x_9115:
[----:B------:R-:W2:Y:S02]  /*2920*/  LDG.E R0, desc[UR36][R4.64] ;  /* 0x0000002404007981 */ /* 0x000ea4000c1e1900 */
[----:B--2---:R-:W-:Y:S01]  /*2930*/  I2FP.F32.S32 R0, R0 ;  /* 0x0000000000007245 */ /* 0x004fe20000201400 */
[----:B------:R-:W-:Y:S06]  /*2940*/  BRA `(.L_x_9113) ;  /* 0x0000000c00187947 */ /* 0x000fec0003800000 */
.L_x_9114:
[----:B------:R-:W2:Y:S02]  /*2950*/  LDG.E.U16 R0, desc[UR36][R4.64] ;  /* 0x0000002404007981 */ /* 0x000ea4000c1e1500 */
[----:B--2---:R-:W4:Y:S01]  /*2960*/  I2F.S16 R0, R0 ;  /* 0x0000000000007306 */ /* 0x004f220000101400 */
[----:B------:R-:W-:Y:S05]  /*2970*/  BRA `(.L_x_9113) ;  /* 0x0000000c000c7947 */ /* 0x000fea0003800000 */
.L_x_9109:
        /* <DEDUP_REMOVED lines=8> */
.L_x_9117:
[----:B------:R-:W2:Y:S02]  /*2a00*/  LDG.E.U16 R0, desc[UR36][R4.64] ;  /* 0x0000002404007981 */ /* 0x000ea4000c1e1500 */
[----:B--2---:R-:W-:Y:S01]  /*2a10*/  HADD2.F32 R0, -RZ, R0.H0_H0 ;  /* 0x20000000ff007230 */ /* 0x004fe20000004100 */
[----:B------:R-:W-:Y:S06]  /*2a20*/  BRA `(.L_x_9113) ;  /* 0x0000000800e07947 */ /* 0x000fec0003800000 */
.L_x_9116:
        /* <DEDUP_REMOVED lines=8> */
.L_x_9119:
[----:B------:R-:W2:Y:S02]  /*2ab0*/  LDG.E.U16 R0, desc[UR36][R4.64] ;  /* 0x0000002404007981 */ /* 0x000ea4000c1e1500 */
[----:B--2---:R-:W-:Y:S01]  /*2ac0*/  HADD2.F32 R0, -RZ, R0.H0_H0 ;  /* 0x20000000ff007230 */ /* 0x004fe20000004100 */
[----:B------:R-:W-:Y:S06]  /*2ad0*/  BRA `(.L_x_9113) ;  /* 0x0000000800b47947 */ /* 0x000fec0003800000 */
.L_x_9118:
        /* <DEDUP_REMOVED lines=11> */
.L_x_9108:
        /* <DEDUP_REMOVED lines=12> */
.L_x_9122:
        /* <DEDUP_REMOVED lines=11> */
.L_x_9121:
        /* <DEDUP_REMOVED lines=25> */
.L_x_9124:
        /* <DEDUP_REMOVED lines=13> */
.L_x_9123:
[----:B------:R-:W2:Y:S02]  /*2f60*/  LDG.E.U16 R0, desc[UR36][R4.64] ;  /* 0x0000002404007981 */ /* 0x000ea4000c1e1500 */
[----:B--2---:R-:W-:Y:S01]  /*2f70*/  IMAD.U32 R0, R0, 0x10000, RZ ;  /* 0x0001000000007824 */ /* 0x004fe200078e00ff */
[----:B------:R-:W-:Y:S06]  /*2f80*/  BRA `(.L_x_9113) ;  /* 0x0000000400887947 */ /* 0x000fec0003800000 */
.L_x_9120:
        /* <DEDUP_REMOVED lines=11> */
.L_x_9127:
        /* <DEDUP_REMOVED lines=20> */
.L_x_9129:
[----:B------:R-:W-:Y:S05]  /*3180*/  BSYNC.RECONVERGENT B0 ;  /* 0x0000000000007941 */ /* 0x000fea0003800200 */
.L_x_9128:
[----:B------:R-:W-:Y:S01]  /*3190*/  IMAD.SHL.U32 R0, R0, 0x100000, RZ ;  /* 0x0010000000007824 */ /* 0x000fe200078e00ff */
[----:B------:R-:W-:-:S04]  /*31a0*/  LEA R3, R3, 0x3b800000, 0x17 ;  /* 0x3b80000003037811 */ /* 0x000fc800078eb8ff */
[----:B------:R-:W-:Y:S01]  /*31b0*/  LOP3.LUT R0, R3, R0, R7, 0xfe, !PT ;  /* 0x0000000003007212 */ /* 0x000fe200078efe07 */
[----:B------:R-:W-:Y:S06]  /*31c0*/  BRA `(.L_x_9113) ;  /* 0x0000000000f87947 */ /* 0x000fec0003800000 */
.L_x_9126:
        /* <DEDUP_REMOVED lines=20> */
.L_x_9131:
[----:B------:R-:W-:Y:S05]  /*3310*/  BSYNC.RECONVERGENT B0 ;  /* 0x0000000000007941 */ /* 0x000fea0003800200 */
.L_x_9130:
[----:B------:R-:W-:Y:S01]  /*3320*/  IMAD.SHL.U32 R0, R0, 0x200000, RZ ;  /* 0x0020000000007824 */ /* 0x000fe200078e00ff */
[----:B------:R-:W-:-:S04]  /*3330*/  LEA R3, R3, 0x37800000, 0x17 ;  /* 0x3780000003037811 */ /* 0x000fc800078eb8ff */
[----:B------:R-:W-:Y:S01]  /*3340*/  LOP3.LUT R0, R3, R0, R7, 0xfe, !PT ;  /* 0x0000000003007212 */ /* 0x000fe200078efe07 */
[----:B------:R-:W-:Y:S06]  /*3350*/  BRA `(.L_x_9113) ;  /* 0x0000000000947947 */ /* 0x000fec0003800000 */
.L_x_9125:
[----:B------:R-:W-:-:S13]  /*3360*/  ISETP.NE.AND P0, PT, R0, 0x1c, PT ;  /* 0x0000001c0000780c */ /* 0x000fda0003f05270 */
[----:B------:R-:W-:Y:S05]  /*3370*/  @!P0 BRA `(.L_x_9132) ;  /* 0x0000000000848947 */ /* 0x000fea0003800000 */
[----:B------:R-:W-:-:S13]  /*3380*/  ISETP.NE.AND P0, PT, R0, 0x1d, PT ;  /* 0x0000001d0000780c */ /* 0x000fda0003f05270 */
[----:B------:R-:W-:Y:S05]  /*3390*/  @!P0 BRA `(.L_x_9133) ;  /* 0x0000000000708947 */ /* 0x000fea0003800000 */
[----:B------:R-:W-:-:S13]  /*33a0*/  ISETP.NE.AND P0, PT, R0, 0x2c, PT ;  /* 0x0000002c0000780c */ /* 0x000fda0003f05270 */
[----:B------:R-:W-:Y:S05]  /*33b0*/  @!P0 BRA `(.L_x_9134) ;  /* 0x0000000000488947 */ /* 0x000fea0003800000 */
.L_x_9112:
        /* <DEDUP_REMOVED lines=8> */
[----:B0-----:R-:W-:Y:S01]  /*3440*/  MOV R4, UR4 ;  /* 0x0000000400047c02 */ /* 0x001fe20008000f00 */
[----:B------:R-:W-:-:S02]  /*3450*/  IMAD.U32 R5, RZ, RZ, UR5 ;  /* 0x00000005ff057e24 */ /* 0x000fc4000f8e00ff */
[----:B--2---:R-:W-:Y:S02]  /*3460*/  IMAD.U32 R6, RZ, RZ, UR6 ;  /* 0x00000006ff067e24 */ /* 0x004fe4000f8e00ff */
[----:B------:R-:W-:Y:S02]  /*3470*/  IMAD.U32 R7, RZ, RZ, UR7 ;  /* 0x00000007ff077e24 */ /* 0x000fe4000f8e00ff */
[----:B-1----:R-:W-:Y:S02]  /*3480*/  IMAD.U32 R10, RZ, RZ, UR8 ;  /* 0x00000008ff0a7e24 */ /* 0x002fe4000f8e00ff */
[----:B------:R-:W-:-:S07]  /*3490*/  IMAD.U32 R11, RZ, RZ, UR9 ;  /* 0x00000009ff0b7e24 */ /* 0x000fce000f8e00ff */
[----:B------:R-:W-:-:S07]  /*34a0*/  LEPC R20, `(.L_x_9135) ;  /* 0x000000001014794e */ /* 0x000fce0000000000 */
[----:B---345:R-:W-:Y:S05]  /*34b0*/  CALL.ABS.NOINC R14 ;  /* 0x000000000e007343 */ /* 0x038fea0003c00000 */
.L_x_9135:
[----:B------:R-:W-:Y:S01]  /*34c0*/  IMAD.MOV.U32 R0, RZ, RZ, RZ ;  /* 0x000000ffff007224 */ /* 0x000fe200078e00ff */
[----:B------:R-:W-:Y:S06]  /*34d0*/  BRA `(.L_x_9113) ;  /* 0x0000000000347947 */ /* 0x000fec0003800000 */
.L_x_9134:
        /* <DEDUP_REMOVED lines=8> */
.L_x_9133:
[----:B------:R-:W2:Y:S02]  /*3560*/  LDG.E.64 R4, desc[UR36][R4.64] ;  /* 0x0000002404047981 */ /* 0x000ea4000c1e1b00 */
[----:B--2---:R0:W2:Y:S02]  /*3570*/  I2F.U64 R0, R4 ;  /* 0x0000000400007312 */ /* 0x0040a40000301000 */
[----:B0-2---:R-:W-:Y:S05]  /*3580*/  BRA `(.L_x_9113) ;  /* 0x0000000000087947 */ /* 0x005fea0003800000 */
.L_x_9132:
[----:B------:R-:W2:Y:S02]  /*3590*/  LDG.E R0, desc[UR36][R4.64] ;  /* 0x0000002404007981 */ /* 0x000ea4000c1e1900 */
[----:B--2---:R-:W-:-:S07]  /*35a0*/  I2FP.F32.U32 R0, R0 ;  /* 0x0000000000007245 */ /* 0x004fce0000201000 */
.L_x_9113:
[----:B------:R-:W-:Y:S05]  /*35b0*/  BSYNC.RECONVERGENT B6 ;  /* 0x0000000000067941 */ /* 0x000fea0003800200 */
.L_x_9107:
[----:B------:R-:W0:Y:S01]  /*35c0*/  LDCU.64 UR4, c[0x0][0x648] ;  /* 0x0000c900ff0477ac */ /* 0x000e220008000a00 */
[----:B------:R-:W-:Y:S01]  /*35d0*/  LOP3.LUT R3, R2, 0xff, RZ, 0xc0, !PT ;  /* 0x000000ff02037812 */ /* 0x000fe200078ec0ff */
[----:B------:R-:W1:Y:S03]  /*35e0*/  LDCU UR6, c[0x0][0x668] ;  /* 0x0000cd00ff0677ac */ /* 0x000e660008000800 */
[----:B------:R-:W-:Y:S02]  /*35f0*/  ISETP.GT.AND P0, PT, R3, 0x9, PT ;  /* 0x000000090300780c */ /* 0x000fe40003f04270 */
[----:B0-----:R-:W-:Y:S01]  /*3600*/  IADD3 R8, P1, PT, R23, UR4, RZ ;  /* 0x0000000417087c10 */ /* 0x001fe2000ff3e0ff */
[----:B-1-3-5:R-:W-:-:S04]  /*3610*/  FMUL.FTZ R25, R25, UR6 ;  /* 0x0000000619197c20 */ /* 0x02afc80008410000 */
[----:B------:R-:W-:Y:S02]  /*3620*/  IMAD.X R9, RZ, RZ, UR5, P1 ;  /* 0x00000005ff097e24 */ /* 0x000fe400088e06ff */
[----:B--2-4-:R-:W-:-:S04]  /*3630*/  FMUL.FTZ R4, R25, R0 ;  /* 0x0000000019047220 */ /* 0x014fc80000410000 */
        /* <DEDUP_REMOVED lines=12> */
.L_x_9139:
[----:B------:R-:W0:Y:S02]  /*3700*/  F2I.S64.TRUNC R4, R4 ;  /* 0x0000000400047311 */ /* 0x000e24000020d900 */
[----:B0-----:R-:W-:-:S05]  /*3710*/  IMAD.MOV.U32 R3, RZ, RZ, R4 ;  /* 0x000000ffff037224 */ /* 0x001fca00078e0004 */
[----:B------:R3:W-:Y:S01]  /*3720*/  STG.E.U8 desc[UR36][R8.64], R3 ;  /* 0x0000000308007986 */ /* 0x0007e2000c101124 */
[----:B------:R-:W-:Y:S05]  /*3730*/  BRA `(.L_x_9141) ;  /* 0x0000000c002c7947 */ /* 0x000fea0003800000 */
.L_x_9138:
        /* <DEDUP_REMOVED lines=9> */
.L_x_9143:
[----:B------:R-:W0:Y:S02]  /*37d0*/  F2I.FTZ.TRUNC.NTZ R3, R4 ;  /* 0x0000000400037305 */ /* 0x000e24000021f100 */
[----:B0-----:R1:W-:Y:S01]  /*37e0*/  STG.E desc[UR36][R8.64], R3 ;  /* 0x0000000308007986 */ /* 0x0013e2000c101924 */
[----:B------:R-:W-:Y:S05]  /*37f0*/  BRA `(.L_x_9141) ;  /* 0x0000000800fc7947 */ /* 0x000fea0003800000 */
.L_x_9142:
[----:B------:R-:W0:Y:S02]  /*3800*/  F2I.FTZ.TRUNC.NTZ R3, R4 ;  /* 0x0000000400037305 */ /* 0x000e24000021f100 */
[----:B0-----:R2:W-:Y:S01]  /*3810*/  STG.E.U16 desc[UR36][R8.64], R3 ;  /* 0x0000000308007986 */ /* 0x0015e2000c101524 */
[----:B------:R-:W-:Y:S05]  /*3820*/  BRA `(.L_x_9141) ;  /* 0x0000000800f07947 */ /* 0x000fea0003800000 */
.L_x_9137:
        /* <DEDUP_REMOVED lines=8> */
.L_x_9145:
[----:B------:R-:W-:-:S05]  /*38b0*/  F2FP.F16.F32.PACK_AB R4, RZ, R4 ;  /* 0x00000004ff04723e */ /* 0x000fca00000000ff */
[----:B------:R0:W-:Y:S01]  /*38c0*/  STG.E.U16 desc[UR36][R8.64], R4 ;  /* 0x0000000408007986 */ /* 0x0001e2000c101524 */
[----:B------:R-:W-:Y:S05]  /*38d0*/  BRA `(.L_x_9141) ;  /* 0x0000000800c47947 */ /* 0x000fea0003800000 */
.L_x_9144:
        /* <DEDUP_REMOVED lines=9> */
.L_x_9147:
[----:B------:R-:W-:-:S04]  /*3970*/  F2FP.F16.F32.PACK_AB R3, RZ, R4 ;  /* 0x00000004ff03723e */ /* 0x000fc800000000ff */
[----:B------:R-:W-:-:S05]  /*3980*/  PRMT R3, R3, 0x5410, RZ ;  /* 0x0000541003037816 */ /* 0x000fca00000000ff */
[----:B------:R0:W-:Y:S01]  /*3990*/  STG.E desc[UR36][R8.64], R3 ;  /* 0x0000000308007986 */ /* 0x0001e2000c101924 */
[----:B------:R-:W-:Y:S05]  /*39a0*/  BRA `(.L_x_9141) ;  /* 0x0000000800907947 */ /* 0x000fea0003800000 */
.L_x_9146:
[----:B------:R-:W-:-:S06]  /*39b0*/  FMUL.FTZ R4, R4, 1 ;  /* 0x3f80000004047820 */ /* 0x000fcc0000410000 */
[----:B------:R-:W0:Y:S02]  /*39c0*/  F2F.F64.F32 R4, R4 ;  /* 0x0000000400047310 */ /* 0x000e240000201800 */
[----:B0-----:R0:W-:Y:S01]  /*39d0*/  STG.E.64 desc[UR36][R8.64], R4 ;  /* 0x0000000408007986 */ /* 0x0011e2000c101b24 */
[----:B------:R-:W-:Y:S05]  /*39e0*/  BRA `(.L_x_9141) ;  /* 0x0000000800807947 */ /* 0x000fea0003800000 */
.L_x_9136:
        /* <DEDUP_REMOVED lines=12> */
.L_x_9150:
[----:B------:R-:W-:Y:S01]  /*3ab0*/  FMUL.FTZ R4, R4, 1 ;  /* 0x3f80000004047820 */ /* 0x000fe20000410000 */
[----:B------:R-:W-:-:S05]  /*3ac0*/  CS2R R6, SRZ ;  /* 0x0000000000067805 */ /* 0x000fca000001ff00 */
[----:B------:R-:W0:Y:S02]  /*3ad0*/  F2F.F64.F32 R4, R4 ;  /* 0x0000000400047310 */ /* 0x000e240000201800 */
[----:B0-----:R0:W-:Y:S01]  /*3ae0*/  STG.E.128 desc[UR36][R8.64], R4 ;  /* 0x0000000408007986 */ /* 0x0011e2000c101d24 */
[----:B------:R-:W-:Y:S05]  /*3af0*/  BRA `(.L_x_9141) ;  /* 0x00000008003c7947 */ /* 0x000fea0003800000 */
.L_x_9149:
        /* <DEDUP_REMOVED lines=18> */
.L_x_9154:
[----:B------:R-:W-:Y:S05]  /*3c20*/  BSYNC.RECONVERGENT B0 ;  /* 0x0000000000007941 */ /* 0x000fea0003800200 */
.L_x_9153:
[----:B------:R-:W-:-:S05]  /*3c30*/  LOP3.LUT R5, R0, 0x80, R5, 0xf8, !PT ;  /* 0x0000008000057812 */ /* 0x000fca00078ef805 */
[----:B------:R0:W-:Y:S01]  /*3c40*/  STG.E.U8 desc[UR36][R8.64], R5 ;  /* 0x0000000508007986 */ /* 0x0001e2000c101124 */
[----:B------:R-:W-:Y:S05]  /*3c50*/  BRA `(.L_x_9141) ;  /* 0x0000000400e47947 */ /* 0x000fea0003800000 */
.L_x_9152:
        /* <DEDUP_REMOVED lines=14> */
.L_x_9156:
[----:B------:R-:W-:Y:S05]  /*3d40*/  BSYNC.RECONVERGENT B0 ;  /* 0x0000000000007941 */ /* 0x000fea0003800200 */
.L_x_9155:
[----:B------:R-:W-:-:S05]  /*3d50*/  LOP3.LUT R3, R0, 0x80, R7, 0xf8, !PT ;  /* 0x0000008000037812 */ /* 0x000fca00078ef807 */
[----:B------:R0:W-:Y:S01]  /*3d60*/  STG.E.U8 desc[UR36][R8.64], R3 ;  /* 0x0000000308007986 */ /* 0x0001e2000c101124 */
[----:B------:R-:W-:Y:S05]  /*3d70*/  BRA `(.L_x_9141) ;  /* 0x00000004009c7947 */ /* 0x000fea0003800000 */
.L_x_9151:
[----:B------:R-:W-:-:S05]  /*3d80*/  F2FP.BF16.F32.PACK_AB R4, RZ, R4 ;  /* 0x00000004ff04723e */ /* 0x000fca00000010ff */
[----:B------:R0:W-:Y:S01]  /*3d90*/  STG.E.U16 desc[UR36][R8.64], R4 ;  /* 0x0000000408007986 */ /* 0x0001e2000c101524 */
[----:B------:R-:W-:Y:S05]  /*3da0*/  BRA `(.L_x_9141) ;  /* 0x0000000400907947 */ /* 0x000fea0003800000 */
.L_x_9148:
        /* <DEDUP_REMOVED lines=11> */
.L_x_9159:
        /* <DEDUP_REMOVED lines=12> */
.L_x_9162:
[----:B------:R-:W-:-:S04]  /*3f20*/  SHF.R.U32.HI R0, RZ, 0x14, R4 ;  /* 0x00000014ff007819 */ /* 0x000fc80000011604 */
[----:B------:R-:W-:-:S04]  /*3f30*/  LOP3.LUT R3, R0, 0x1, RZ, 0xc0, !PT ;  /* 0x0000000100037812 */ /* 0x000fc800078ec0ff */
[----:B------:R-:W-:-:S04]  /*3f40*/  IADD3 R0, PT, PT, R4, 0x487ffff, R3 ;  /* 0x0487ffff04007810 */ /* 0x000fc80007ffe003 */
[----:B------:R-:W-:-:S04]  /*3f50*/  SHF.R.U32.HI R0, RZ, 0x14, R0 ;  /* 0x00000014ff007819 */ /* 0x000fc80000011600 */
[----:B------:R-:W-:-:S07]  /*3f60*/  LOP3.LUT R3, R0, 0xff, RZ, 0xc0, !PT ;  /* 0x000000ff00037812 */ /* 0x000fce00078ec0ff */
.L_x_9163:
[----:B------:R-:W-:-:S04]  /*3f70*/  SHF.R.U32.HI R4, RZ, 0x18, R4 ;  /* 0x00000018ff047819 */ /* 0x000fc80000011604 */
[----:B------:R-:W-:-:S04]  /*3f80*/  LOP3.LUT R3, R3, 0x80, R4, 0xf8, !PT ;  /* 0x0000008003037812 */ /* 0x000fc800078ef804 */
[----:B------:R-:W-:-:S07]  /*3f90*/  PRMT R0, R3, 0x7610, R0 ;  /* 0x0000761003007816 */ /* 0x000fce0000000000 */
.L_x_9161:
[----:B------:R-:W-:Y:S05]  /*3fa0*/  BSYNC.RECONVERGENT B0 ;  /* 0x0000000000007941 */ /* 0x000fea0003800200 */
.L_x_9160:
[----:B------:R0:W-:Y:S01]  /*3fb0*/  STG.E.U8 desc[UR36][R8.64], R0 ;  /* 0x0000000008007986 */ /* 0x0001e2000c101124 */
[----:B------:R-:W-:Y:S05]  /*3fc0*/  BRA `(.L_x_9141) ;  /* 0x0000000400087947 */ /* 0x000fea0003800000 */
.L_x_9158:
        /* <DEDUP_REMOVED lines=12> */
.L_x_9166:
[----:B------:R-:W-:-:S04]  /*4090*/  SHF.R.U32.HI R0, RZ, 0x15, R4 ;  /* 0x00000015ff007819 */ /* 0x000fc80000011604 */
[----:B------:R-:W-:-:S04]  /*40a0*/  LOP3.LUT R3, R0, 0x1, RZ, 0xc0, !PT ;  /* 0x0000000100037812 */ /* 0x000fc800078ec0ff */
[----:B------:R-:W-:-:S04]  /*40b0*/  IADD3 R0, PT, PT, R4, 0x88fffff, R3 ;  /* 0x088fffff04007810 */ /* 0x000fc80007ffe003 */
[----:B------:R-:W-:-:S04]  /*40c0*/  SHF.R.U32.HI R0, RZ, 0x15, R0 ;  /* 0x00000015ff007819 */ /* 0x000fc80000011600 */
[----:B------:R-:W-:-:S07]  /*40d0*/  LOP3.LUT R3, R0, 0xff, RZ, 0xc0, !PT ;  /* 0x000000ff00037812 */ /* 0x000fce00078ec0ff */
.L_x_9167:
[----:B------:R-:W-:-:S04]  /*40e0*/  SHF.R.U32.HI R4, RZ, 0x18, R4 ;  /* 0x00000018ff047819 */ /* 0x000fc80000011604 */
[----:B------:R-:W-:-:S04]  /*40f0*/  LOP3.LUT R3, R3, 0x80, R4, 0xf8, !PT ;  /* 0x0000008003037812 */ /* 0x000fc800078ef804 */
[----:B------:R-:W-:-:S07]  /*4100*/  PRMT R0, R3, 0x7610, R0 ;  /* 0x0000761003007816 */ /* 0x000fce0000000000 */
.L_x_9165:
[----:B------:R-:W-:Y:S05]  /*4110*/  BSYNC.RECONVERGENT B0 ;  /* 0x0000000000007941 */ /* 0x000fea0003800200 */
.L_x_9164:
[----:B------:R0:W-:Y:S01]  /*4120*/  STG.E.U8 desc[UR36][R8.64], R0 ;  /* 0x0000000008007986 */ /* 0x0001e2000c101124 */
[----:B------:R-:W-:Y:S05]  /*4130*/  BRA `(.L_x_9141) ;  /* 0x0000000000ac7947 */ /* 0x000fea0003800000 */
.L_x_9157:
[----:B------:R-:W-:-:S13]  /*4140*/  ISETP.NE.AND P0, PT, R3, 0x1c, PT ;  /* 0x0000001c0300780c */ /* 0x000fda0003f05270 */
[----:B------:R-:W-:Y:S05]  /*4150*/  @!P0 BRA `(.L_x_9168) ;  /* 0x00000000009c8947 */ /* 0x000fea0003800000 */
[----:B------:R-:W-:-:S13]  /*4160*/  ISETP.NE.AND P0, PT, R3, 0x1d, PT ;  /* 0x0000001d0300780c */ /* 0x000fda0003f05270 */
[----:B------:R-:W-:Y:S05]  /*4170*/  @!P0 BRA `(.L_x_9169) ;  /* 0x0000000000888947 */ /* 0x000fea0003800000 */
[----:B------:R-:W-:-:S13]  /*4180*/  ISETP.NE.AND P0, PT, R3, 0x2c, PT ;  /* 0x0000002c0300780c */ /* 0x000fda0003f05270 */
[----:B------:R-:W-:Y:S05]  /*4190*/  @!P0 BRA `(.L_x_9170) ;  /* 0x0000000000448947 */ /* 0x000fea0003800000 */
.L_x_9140:
        /* <DEDUP_REMOVED lines=16> */
.L_x_9171:
[----:B------:R-:W-:Y:S05]  /*42a0*/  BRA `(.L_x_9141) ;  /* 0x0000000000507947 */ /* 0x000fea0003800000 */
.L_x_9170:
        /* <DEDUP_REMOVED lines=15> */
.L_x_9169:
[----:B------:R-:W0:Y:S02]  /*43a0*/  F2I.U64.TRUNC R4, R4 ;  /* 0x0000000400047311 */ /* 0x000e24000020d800 */
[----:B0-----:R0:W-:Y:S01]  /*43b0*/  STG.E.64 desc[UR36][R8.64], R4 ;  /* 0x0000000408007986 */ /* 0x0011e2000c101b24 */
[----:B------:R-:W-:Y:S05]  /*43c0*/  BRA `(.L_x_9141) ;  /* 0x0000000000087947 */ /* 0x000fea0003800000 */
.L_x_9168:
[----:B------:R-:W0:Y:S02]  /*43d0*/  F2I.FTZ.U32.TRUNC.NTZ R3, R4 ;  /* 0x0000000400037305 */ /* 0x000e24000021f000 */
[----:B0-----:R0:W-:Y:S02]  /*43e0*/  STG.E desc[UR36][R8.64], R3 ;  /* 0x0000000308007986 */ /* 0x0011e4000c101924 */
.L_x_9141:
[----:B------:R-:W-:-:S07]  /*43f0*/  VIADD R17, R17, 0x80 ;  /* 0x0000008011117836 */ /* 0x000fce0000000000 */
.L_x_9075:
[----:B------:R-:W-:Y:S05]  /*4400*/  BSYNC.RECONVERGENT B7 ;  /* 0x0000000000077941 */ /* 0x000fea0003800200 */
.L_x_9074:
        /* <DEDUP_REMOVED lines=28> */
[----:B------:R-:W2:Y:S01]  /*45d0*/  LDCU.64 UR8, c[0x0][0x4d0] ;  /* 0x00009a00ff0877ac */ /* 0x000ea20008000a00 */
[----:B------:R-:W-:Y:S01]  /*45e0*/  UISETP.NE.AND UP0, UPT, UR38, 0x2, UPT ;  /* 0x000000022600788c */ /* 0x000fe2000bf05270 */
[----:B0-----:R-:W-:-:S05]  /*45f0*/  IMAD.HI.U32 R4, R7, UR7, R6 ;  /* 0x0000000707047c27 */ /* 0x001fca000f8e0006 */
[----:B-1----:R-:W-:-:S05]  /*4600*/  SHF.R.U32.HI R5, RZ, UR4, R4 ;  /* 0x00000004ff057c19 */ /* 0x002fca0008011604 */
[----:B------:R-:W-:-:S04]  /*4610*/  IMAD.MOV R6, RZ, RZ, -R5 ;  /* 0x000000ffff067224 */ /* 0x000fc800078e0a05 */
[----:B------:R-:W-:-:S04]  /*4620*/  IMAD R6, R6, UR6, R7 ;  /* 0x0000000606067c24 */ /* 0x000fc8000f8e0207 */
[C---:B-----5:R-:W-:Y:S02]  /*4630*/  IMAD R23, R6.reuse, UR5, R23 ;  /* 0x0000000506177c24 */ /* 0x060fe4000f8e0217 */
[C---:B--2---:R-:W-:Y:S02]  /*4640*/  IMAD R25, R6.reuse, UR8, R25 ;  /* 0x0000000806197c24 */ /* 0x044fe4000f8e0219 */
[----:B------:R-:W-:Y:S01]  /*4650*/  IMAD R24, R6, UR9, R24 ;  /* 0x0000000906187c24 */ /* 0x000fe2000f8e0218 */
[----:B------:R-:W-:Y:S06]  /*4660*/  BRA.U !UP0, `(.L_x_9174) ;  /* 0x0000001508007547 */ /* 0x000fec000b800000 */
[----:B------:R-:W0:Y:S01]  /*4670*/  LDCU.64 UR4, c[0x0][0x3a8] ;  /* 0x00007500ff0477ac */ /* 0x000e220008000a00 */
[----:B------:R-:W-:Y:S01]  /*4680*/  IMAD.MOV.U32 R4, RZ, RZ, RZ ;  /* 0x000000ffff047224 */ /* 0x000fe200078e00ff */
[----:B------:R-:W1:Y:S01]  /*4690*/  LDCU UR6, c[0x0][0x3a4] ;  /* 0x00007480ff0677ac */ /* 0x000e620008000800 */
[----:B------:R-:W2:Y:S01]  /*46a0*/  LDCU UR7, c[0x0][0x4d8] ;  /* 0x00009b00ff0777ac */ /* 0x000ea20008000800 */
[----:B------:R-:W5:Y:S01]  /*46b0*/  LDCU.64 UR8, c[0x0][0x4e0] ;  /* 0x00009c00ff0877ac */ /* 0x000f620008000a00 */
[----:B------:R-:W-:Y:S01]  /*46c0*/  UISETP.NE.AND UP0, UPT, UR38, 0x3, UPT ;  /* 0x000000032600788c */ /* 0x000fe2000bf05270 */
[----:B0-----:R-:W-:-:S05]  /*46d0*/  IMAD.HI.U32 R6, R5, UR4, R4 ;  /* 0x0000000405067c27 */ /* 0x001fca000f8e0004 */
[----:B------:R-:W-:-:S05]  /*46e0*/  SHF.R.U32.HI R7, RZ, UR5, R6 ;  /* 0x00000005ff077c19 */ /* 0x000fca0008011606 */
[----:B------:R-:W-:-:S04]  /*46f0*/  IMAD.MOV R4, RZ, RZ, -R7 ;  /* 0x000000ffff047224 */ /* 0x000fc800078e0a07 */
[----:B-1----:R-:W-:-:S04]  /*4700*/  IMAD R4, R4, UR6, R5 ;  /* 0x0000000604047c24 */ /* 0x002fc8000f8e0205 */
[C---:B--2---:R-:W-:Y:S02]  /*4710*/  IMAD R23, R4.reuse, UR7, R23 ;  /* 0x0000000704177c24 */ /* 0x044fe4000f8e0217 */
[C---:B-----5:R-:W-:Y:S02]  /*4720*/  IMAD R25, R4.reuse, UR8, R25 ;  /* 0x0000000804197c24 */ /* 0x060fe4000f8e0219 */
        /* <DEDUP_REMOVED lines=9> */
[----:B-1----:R-:W-:-:S05]  /*47c0*/  SHF.R.U32.HI R5, RZ, UR4, R4 ;  /* 0x00000004ff057c19 */ /* 0x002fca0008011604 */
[----:B------:R-:W-:-:S04]  /*47d0*/  IMAD.MOV R6, RZ, RZ, -R5 ;  /* 0x000000ffff067224 */ /* 0x000fc800078e0a05 */
[----:B------:R-:W-:-:S04]  /*47e0*/  IMAD R6, R6, UR6, R7 ;  /* 0x0000000606067c24 */ /* 0x000fc8000f8e0207 */
        /* <DEDUP_REMOVED lines=103> */
[----:B------:R-:W-:Y:S01]  /*4e60*/  MOV R6, RZ ;  /* 0x000000ff00067202 */ /* 0x000fe20000000f00 */
        /* <DEDUP_REMOVED lines=185> */
[----:B0-----:R-:W-:-:S05]  /*5a00*/  IMAD.HI.U32 R0, R5, UR4, R4 ;  /* 0x0000000405007c27 */ /* 0x001fca000f8e0004 */
[----:B------:R-:W-:-:S05]  /*5a10*/  SHF.R.U32.HI R0, RZ, UR5, R0 ;  /* 0x00000005ff007c19 */ /* 0x000fca0008011600 */
[----:B------:R-:W-:-:S04]  /*5a20*/  IMAD.MOV R4, RZ, RZ, -R0 ;  /* 0x000000ffff047224 */ /* 0x000fc800078e0a00 */
[----:B-1----:R-:W-:-:S04]  /*5a30*/  IMAD R4, R4, UR6, R5 ;  /* 0x0000000604047c24 */ /* 0x002fc8000f8e0205 */
[C---:B--2---:R-:W-:Y:S02]  /*5a40*/  IMAD R23, R4.reuse, UR7, R23 ;  /* 0x0000000704177c24 */ /* 0x044fe4000f8e0217 */
[C---:B-----5:R-:W-:Y:S02]  /*5a50*/  IMAD R25, R4.reuse, UR8, R25 ;  /* 0x0000000804197c24 */ /* 0x060fe4000f8e0219 */
[----:B------:R-:W-:-:S07]  /*5a60*/  IMAD R24, R4, UR9, R24 ;  /* 0x0000000904187c24 */ /* 0x000fce000f8e0218 */
.L_x_9174:
        /* <DEDUP_REMOVED lines=24> */
.L_x_9175:
        /* <DEDUP_REMOVED lines=16> */
[----:B--2---:R2:W3:Y:S01]  /*5cf0*/  I2F.S16 R25, R4 ;  /* 0x0000000400197306 */ /* 0x0044e20000101400 */
[----:B------:R-:W-:Y:S05]  /*5d00*/  BRA `(.L_x_9182) ;  /* 0x0000000c00507947 */ /* 0x000fea0003800000 */
.L_x_9180:
[----:B------:R-:W2:Y:S02]  /*5d10*/  LDG.E.U8 R4, desc[UR36][R4.64] ;  /* 0x0000002404047981 */ /* 0x000ea4000c1e1100 */
[----:B--2---:R-:W-:Y:S01]  /*5d20*/  I2FP.F32.U32 R25, R4 ;  /* 0x0000000400197245 */ /* 0x004fe20000201000 */
[----:B------:R-:W-:Y:S06]  /*5d30*/  BRA `(.L_x_9182) ;  /* 0x0000000c00447947 */ /* 0x000fec0003800000 */
.L_x_9179:
[----:B------:R-:W-:-:S13]  /*5d40*/  ISETP.NE.AND P0, PT, R0, 0x2, PT ;  /* 0x000000020000780c */ /* 0x000fda0003f05270 */
[----:B------:R-:W-:Y:S05]  /*5d50*/  @!P0 BRA `(.L_x_9183) ;  /* 0x0000000000288947 */ /* 0x000fea0003800000 */
[----:B------:R-:W-:-:S13]  /*5d60*/  ISETP.NE.AND P0, PT, R0, 0x3, PT ;  /* 0x000000030000780c */ /* 0x000fda0003f05270 */
[----:B------:R-:W-:Y:S05]  /*5d70*/  @!P0 BRA `(.L_x_9184) ;  /* 0x0000000000148947 */ /* 0x000fea0003800000 */
[----:B------:R-:W-:-:S13]  /*5d80*/  ISETP.NE.AND P0, PT, R0, 0x4, PT ;  /* 0x000000040000780c */ /* 0x000fda0003f05270 */
[----:B------:R-:W-:Y:S05]  /*5d90*/  @P0 BRA `(.L_x_9181) ;  /* 0x0000000800d00947 */ /* 0x000fea0003800000 */
[----:B------:R-:W2:Y:S02]  /*5da0*/  LDG.E.64 R4, desc[UR36][R4.64] ;  /* 0x0000002404047981 */ /* 0x000ea4000c1e1b00 */
[----:B--2---:R2:W3:Y:S02]  /*5db0*/  I2F.S64 R25, R4 ;  /* 0x0000000400197312 */ /* 0x0044e40000301400 */
[----:B--23--:R-:W-:Y:S05]  /*5dc0*/  BRA `(.L_x_9182) ;  /* 0x0000000c00207947 */ /* 0x00cfea0003800000 */
.L_x_9184:
[----:B------:R-:W2:Y:S02]  /*5dd0*/  LDG.E R4, desc[UR36][R4.64] ;  /* 0x0000002404047981 */ /* 0x000ea4000c1e1900 */
[----:B--2---:R-:W-:Y:S01]  /*5de0*/  I2FP.F32.S32 R25, R4 ;  /* 0x0000000400197245 */ /* 0x004fe20000201400 */
[----:B------:R-:W-:Y:S06]  /*5df0*/  BRA `(.L_x_9182) ;  /* 0x0000000c00147947 */ /* 0x000fec0003800000 */
.L_x_9183:
[----:B------:R-:W2:Y:S02]  /*5e00*/  LDG.E.U16 R4, desc[UR36][R4.64] ;  /* 0x0000002404047981 */ /* 0x000ea4000c1e1500 */
[----:B--2---:R0:W1:Y:S01]  /*5e10*/  I2F.S16 R25, R4 ;  /* 0x0000000400197306 */ /* 0x0040620000101400 */
[----:B------:R-:W-:Y:S05]  /*5e20*/  BRA `(.L_x_9182) ;  /* 0x0000000c00087947 */ /* 0x000fea0003800000 */
.L_x_9178:
        /* <DEDUP_REMOVED lines=8> */
.L_x_9186:
[----:B------:R-:W2:Y:S02]  /*5eb0*/  LDG.E.U16 R4, desc[UR36][R4.64] ;  /* 0x0000002404047981 */ /* 0x000ea4000c1e1500 */
[----:B--2---:R-:W-:Y:S01]  /*5ec0*/  HADD2.F32 R25, -RZ, R4.H0_H0 ;  /* 0x20000004ff197230 */ /* 0x004fe20000004100 */
[----:B------:R-:W-:Y:S06]  /*5ed0*/  BRA `(.L_x_9182) ;  /* 0x0000000800dc7947 */ /* 0x000fec0003800000 */
.L_x_9185:
        /* <DEDUP_REMOVED lines=8> */
.L_x_9188:
[----:B------:R-:W2:Y:S02]  /*5f60*/  LDG.E.U16 R4, desc[UR36][R4.64] ;  /* 0x0000002404047981 */ /* 0x000ea4000c1e1500 */
[----:B--2---:R-:W-:Y:S01]  /*5f70*/  HADD2.F32 R25, -RZ, R4.H0_H0 ;  /* 0x20000004ff197230 */ /* 0x004fe20000004100 */
[----:B------:R-:W-:Y:S06]  /*5f80*/  BRA `(.L_x_9182) ;  /* 0x0000000800b07947 */ /* 0x000fec0003800000 */
.L_x_9187:
        /* <DEDUP_REMOVED lines=11> */
.L_x_9177:
        /* <DEDUP_REMOVED lines=12> */
.L_x_9191:
        /* <DEDUP_REMOVED lines=11> */
.L_x_9190:
        /* <DEDUP_REMOVED lines=25> */
.L_x_9193:
        /* <DEDUP_REMOVED lines=12> */
.L_x_9192:
[----:B------:R-:W2:Y:S02]  /*6400*/  LDG.E.U16 R4, desc[UR36][R4.64] ;  /* 0x0000002404047981 */ /* 0x000ea4000c1e1500 */
[----:B--2---:R-:W-:Y:S01]  /*6410*/  IMAD.U32 R25, R4, 0x10000, RZ ;  /* 0x0001000004197824 */ /* 0x004fe200078e00ff */
[----:B------:R-:W-:Y:S06]  /*6420*/  BRA `(.L_x_9182) ;  /* 0x0000000400887947 */ /* 0x000fec0003800000 */
.L_x_9189:
        /* <DEDUP_REMOVED lines=11> */
.L_x_9196:
        /* <DEDUP_REMOVED lines=20> */
.L_x_9198:
[----:B------:R-:W-:Y:S05]  /*6620*/  BSYNC.RECONVERGENT B0 ;  /* 0x0000000000007941 */ /* 0x000fea0003800200 */
.L_x_9197:
[----:B------:R-:W-:Y:S01]  /*6630*/  IMAD.SHL.U32 R0, R0, 0x100000, RZ ;  /* 0x0010000000007824 */ /* 0x000fe200078e00ff */
[----:B------:R-:W-:-:S04]  /*6640*/  LEA R3, R3, 0x3b800000, 0x17 ;  /* 0x3b80000003037811 */ /* 0x000fc800078eb8ff */
[----:B------:R-:W-:Y:S01]  /*6650*/  LOP3.LUT R25, R3, R0, R25, 0xfe, !PT ;  /* 0x0000000003197212 */ /* 0x000fe200078efe19 */
[----:B------:R-:W-:Y:S06]  /*6660*/  BRA `(.L_x_9182) ;  /* 0x0000000000f87947 */ /* 0x000fec0003800000 */
.L_x_9195:
        /* <DEDUP_REMOVED lines=20> */
.L_x_9200:
[----:B------:R-:W-:Y:S05]  /*67b0*/  BSYNC.RECONVERGENT B0 ;  /* 0x0000000000007941 */ /* 0x000fea0003800200 */
.L_x_9199:
[----:B------:R-:W-:Y:S02]  /*67c0*/  SHF.L.U32 R0, R0, 0x15, RZ ;  /* 0x0000001500007819 */ /* 0x000fe400000006ff */
[----:B------:R-:W-:-:S04]  /*67d0*/  LEA R3, R3, 0x37800000, 0x17 ;  /* 0x3780000003037811 */ /* 0x000fc800078eb8ff */
[----:B------:R-:W-:Y:S01]  /*67e0*/  LOP3.LUT R25, R3, R0, R25, 0xfe, !PT ;  /* 0x0000000003197212 */ /* 0x000fe200078efe19 */
[----:B------:R-:W-:Y:S06]  /*67f0*/  BRA `(.L_x_9182) ;  /* 0x0000000000947947 */ /* 0x000fec0003800000 */
.L_x_9194:
        /* <DEDUP_REMOVED lines=14> */
.L_x_9181:
        /* <DEDUP_REMOVED lines=16> */
.L_x_9203:
[----:B------:R-:W-:Y:S01]  /*69e0*/  IMAD.MOV.U32 R25, RZ, RZ, RZ ;  /* 0x000000ffff197224 */ /* 0x000fe200078e00ff */
[----:B------:R-:W-:Y:S06]  /*69f0*/  BRA `(.L_x_9182) ;  /* 0x0000000000147947 */ /* 0x000fec0003800000 */
.L_x_9202:
[----:B------:R-:W2:Y:S02]  /*6a00*/  LDG.E.64 R4, desc[UR36][R4.64] ;  /* 0x0000002404047981 */ /* 0x000ea4000c1e1b00 */
[----:B--2---:R0:W1:Y:S02]  /*6a10*/  I2F.U64 R25, R4 ;  /* 0x0000000400197312 */ /* 0x0040640000301000 */
[----:B01----:R-:W-:Y:S05]  /*6a20*/  BRA `(.L_x_9182) ;  /* 0x0000000000087947 */ /* 0x003fea0003800000 */
.L_x_9201:
[----:B------:R-:W2:Y:S02]  /*6a30*/  LDG.E R4, desc[UR36][R4.64] ;  /* 0x0000002404047981 */ /* 0x000ea4000c1e1900 */
[----:B--2---:R-:W-:-:S07]  /*6a40*/  I2FP.F32.U32 R25, R4 ;  /* 0x0000000400197245 */ /* 0x004fce0000201000 */
.L_x_9182:
[----:B------:R-:W-:Y:S05]  /*6a50*/  BSYNC.RECONVERGENT B6 ;  /* 0x0000000000067941 */ /* 0x000fea0003800200 */
.L_x_9176:
        /* <DEDUP_REMOVED lines=16> */
[----:B--2---:R4:W0:Y:S01]  /*6b60*/  I2F.S16 R0, R4 ;  /* 0x0000000400007306 */ /* 0x0048220000101400 */
[----:B------:R-:W-:Y:S05]  /*6b70*/  BRA `(.L_x_9210) ;  /* 0x0000000c00547947 */ /* 0x000fea0003800000 */
.L_x_9208:
[----:B------:R-:W2:Y:S02]  /*6b80*/  LDG.E.U8 R0, desc[UR36][R4.64] ;  /* 0x0000002404007981 */ /* 0x000ea4000c1e1100 */
[----:B--2---:R-:W-:Y:S01]  /*6b90*/  I2FP.F32.U32 R0, R0 ;  /* 0x0000000000007245 */ /* 0x004fe20000201000 */
[----:B------:R-:W-:Y:S06]  /*6ba0*/  BRA `(.L_x_9210) ;  /* 0x0000000c00487947 */ /* 0x000fec0003800000 */
.L_x_9207:
[----:B------:R-:W-:-:S13]  /*6bb0*/  ISETP.NE.AND P0, PT, R0, 0x2, PT ;  /* 0x000000020000780c */ /* 0x000fda0003f05270 */
[----:B------:R-:W-:Y:S05]  /*6bc0*/  @!P0 BRA `(.L_x_9211) ;  /* 0x0000000000288947 */ /* 0x000fea0003800000 */
[----:B------:R-:W-:-:S13]  /*6bd0*/  ISETP.NE.AND P0, PT, R0, 0x3, PT ;  /* 0x000000030000780c */ /* 0x000fda0003f05270 */
[----:B------:R-:W-:Y:S05]  /*6be0*/  @!P0 BRA `(.L_x_9212) ;  /* 0x0000000000148947 */ /* 0x000fea0003800000 */
[----:B------:R-:W-:-:S13]  /*6bf0*/  ISETP.NE.AND P0, PT, R0, 0x4, PT ;  /* 0x000000040000780c */ /* 0x000fda0003f05270 */
[----:B------:R-:W-:Y:S05]  /*6c00*/  @P0 BRA `(.L_x_9209) ;  /* 0x0000000800d40947 */ /* 0x000fea0003800000 */
[----:B------:R-:W2:Y:S02]  /*6c10*/  LDG.E.64 R4, desc[UR36][R4.64] ;  /* 0x0000002404047981 */ /* 0x000ea4000c1e1b00 */
[----:B--2---:R0:W2:Y:S02]  /*6c20*/  I2F.S64 R0, R4 ;  /* 0x0000000400007312 */ /* 0x0040a40000301400 */
[----:B0-2---:R-:W-:Y:S05]  /*6c30*/  BRA `(.L_x_9210) ;  /* 0x0000000c00247947 */ /* 0x005fea0003800000 */
.L_x_9212:
[----:B------:R-:W2:Y:S02]  /*6c40*/  LDG.E R0, desc[UR36][R4.64] ;  /* 0x0000002404007981 */ /* 0x000ea4000c1e1900 */
[----:B--2---:R-:W-:Y:S01]  /*6c50*/  I2FP.F32.S32 R0, R0 ;  /* 0x0000000000007245 */ /* 0x004fe20000201400 */
[----:B------:R-:W-:Y:S06]  /*6c60*/  BRA `(.L_x_9210) ;  /* 0x0000000c00187947 */ /* 0x000fec0003800000 */
.L_x_9211:
[----:B------:R-:W2:Y:S02]  /*6c70*/  LDG.E.U16 R0, desc[UR36][R4.64] ;  /* 0x0000002404007981 */ /* 0x000ea4000c1e1500 */
[----:B--2---:R-:W0:Y:S01]  /*6c80*/  I2F.S16 R0, R0 ;  /* 0x0000000000007306 */ /* 0x004e220000101400 */
[----:B------:R-:W-:Y:S05]  /*6c90*/  BRA `(.L_x_9210) ;  /* 0x0000000c000c7947 */ /* 0x000fea0003800000 */
.L_x_9206:
        /* <DEDUP_REMOVED lines=8> */
.L_x_9214:
[----:B------:R-:W2:Y:S02]  /*6d20*/  LDG.E.U16 R0, desc[UR36][R4.64] ;  /* 0x0000002404007981 */ /* 0x000ea4000c1e1500 */
[----:B--2---:R-:W-:Y:S01]  /*6d30*/  HADD2.F32 R0, -RZ, R0.H0_H0 ;  /* 0x20000000ff007230 */ /* 0x004fe20000004100 */
[----:B------:R-:W-:Y:S06]  /*6d40*/  BRA `(.L_x_9210) ;  /* 0x0000000800e07947 */ /* 0x000fec0003800000 */
.L_x_9213:
        /* <DEDUP_REMOVED lines=8> */
.L_x_9216:
[----:B------:R-:W2:Y:S02]  /*6dd0*/  LDG.E.U16 R0, desc[UR36][R4.64] ;  /* 0x0000002404007981 */ /* 0x000ea4000c1e1500 */
[----:B--2---:R-:W-:Y:S01]  /*6de0*/  HADD2.F32 R0, -RZ, R0.H0_H0 ;  /* 0x20000000ff007230 */ /* 0x004fe20000004100 */
[----:B------:R-:W-:Y:S06]  /*6df0*/  BRA `(.L_x_9210) ;  /* 0x0000000800b47947 */ /* 0x000fec0003800000 */
.L_x_9215:
        /* <DEDUP_REMOVED lines=11> */
.L_x_9205:
        /* <DEDUP_REMOVED lines=12> */
.L_x_9219:
        /* <DEDUP_REMOVED lines=11> */
.L_x_9218:
        /* <DEDUP_REMOVED lines=25> */
.L_x_9221:
        /* <DEDUP_REMOVED lines=13> */
.L_x_9220:
[----:B------:R-:W2:Y:S02]  /*7280*/  LDG.E.U16 R0, desc[UR36][R4.64] ;  /* 0x0000002404007981 */ /* 0x000ea4000c1e1500 */
[----:B--2---:R-:W-:Y:S01]  /*7290*/  IMAD.U32 R0, R0, 0x10000, RZ ;  /* 0x0001000000007824 */ /* 0x004fe200078e00ff */
[----:B------:R-:W-:Y:S06]  /*72a0*/  BRA `(.L_x_9210) ;  /* 0x0000000400887947 */ /* 0x000fec0003800000 */
.L_x_9217:
        /* <DEDUP_REMOVED lines=11> */
.L_x_9224:
        /* <DEDUP_REMOVED lines=20> */
.L_x_9226:
[----:B------:R-:W-:Y:S05]  /*74a0*/  BSYNC.RECONVERGENT B0 ;  /* 0x0000000000007941 */ /* 0x000fea0003800200 */
.L_x_9225:
[----:B------:R-:W-:Y:S01]  /*74b0*/  IMAD.SHL.U32 R0, R0, 0x100000, RZ ;  /* 0x0010000000007824 */ /* 0x000fe200078e00ff */
[----:B------:R-:W-:-:S04]  /*74c0*/  LEA R3, R3, 0x3b800000, 0x17 ;  /* 0x3b80000003037811 */ /* 0x000fc800078eb8ff */
[----:B------:R-:W-:Y:S01]  /*74d0*/  LOP3.LUT R0, R3, R0, R7, 0xfe, !PT ;  /* 0x0000000003007212 */ /* 0x000fe200078efe07 */
[----:B------:R-:W-:Y:S06]  /*74e0*/  BRA `(.L_x_9210) ;  /* 0x0000000000f87947 */ /* 0x000fec0003800000 */
.L_x_9223:
        /* <DEDUP_REMOVED lines=20> */
.L_x_9228:
[----:B------:R-:W-:Y:S05]  /*7630*/  BSYNC.RECONVERGENT B0 ;  /* 0x0000000000007941 */ /* 0x000fea0003800200 */
.L_x_9227:
[----:B------:R-:W-:Y:S01]  /*7640*/  IMAD.SHL.U32 R0, R0, 0x200000, RZ ;  /* 0x0020000000007824 */ /* 0x000fe200078e00ff */
[----:B------:R-:W-:-:S04]  /*7650*/  LEA R3, R3, 0x37800000, 0x17 ;  /* 0x3780000003037811 */ /* 0x000fc800078eb8ff */
[----:B------:R-:W-:Y:S01]  /*7660*/  LOP3.LUT R0, R3, R0, R7, 0xfe, !PT ;  /* 0x0000000003007212 */ /* 0x000fe200078efe07 */
[----:B------:R-:W-:Y:S06]  /*7670*/  BRA `(.L_x_9210) ;  /* 0x0000000000947947 */ /* 0x000fec0003800000 */
.L_x_9222:
        /* <DEDUP_REMOVED lines=14> */
.L_x_9209:
        /* <DEDUP_REMOVED lines=16> */
.L_x_9231:
[----:B------:R-:W-:Y:S01]  /*7860*/  IMAD.MOV.U32 R0, RZ, RZ, RZ ;  /* 0x000000ffff007224 */ /* 0x000fe200078e00ff */
[----:B------:R-:W-:Y:S06]  /*7870*/  BRA `(.L_x_9210) ;  /* 0x0000000000147947 */ /* 0x000fec0003800000 */
.L_x_9230:
[----:B------:R-:W2:Y:S02]  /*7880*/  LDG.E.64 R4, desc[UR36][R4.64] ;  /* 0x0000002404047981 */ /* 0x000ea4000c1e1b00 */
[----:B--2---:R0:W2:Y:S02]  /*7890*/  I2F.U64 R0, R4 ;  /* 0x0000000400007312 */ /* 0x0040a40000301000 */
[----:B0-2---:R-:W-:Y:S05]  /*78a0*/  BRA `(.L_x_9210) ;  /* 0x0000000000087947 */ /* 0x005fea0003800000 */
.L_x_9229:
[----:B------:R-:W2:Y:S02]  /*78b0*/  LDG.E R0, desc[UR36][R4.64] ;  /* 0x0000002404007981 */ /* 0x000ea4000c1e1900 */
[----:B--2---:R-:W-:-:S07]  /*78c0*/  I2FP.F32.U32 R0, R0 ;  /* 0x0000000000007245 */ /* 0x004fce0000201000 */
.L_x_9210:
[----:B------:R-:W-:Y:S05]  /*78d0*/  BSYNC.RECONVERGENT B6 ;  /* 0x0000000000067941 */ /* 0x000fea0003800200 */
.L_x_9204:
[----:B------:R-:W1:Y:S01]  /*78e0*/  LDCU.64 UR4, c[0x0][0x648] ;  /* 0x0000c900ff0477ac */ /* 0x000e620008000a00 */
[----:B------:R-:W-:Y:S01]  /*78f0*/  LOP3.LUT R3, R2, 0xff, RZ, 0xc0, !PT ;  /* 0x000000ff02037812 */ /* 0x000fe200078ec0ff */
[----:B------:R-:W3:Y:S03]  /*7900*/  LDCU UR6, c[0x0][0x668] ;  /* 0x0000cd00ff0677ac */ /* 0x000ee60008000800 */
[----:B------:R-:W-:Y:S02]  /*7910*/  ISETP.GT.AND P1, PT, R3, 0x9, PT ;  /* 0x000000090300780c */ /* 0x000fe40003f24270 */
[----:B-1----:R-:W-:Y:S01]  /*7920*/  IADD3 R8, P0, PT, R23, UR4, RZ ;  /* 0x0000000417087c10 */ /* 0x002fe2000ff1e0ff */
[----:B---3-5:R-:W-:-:S04]  /*7930*/  FMUL.FTZ R25, R25, UR6 ;  /* 0x0000000619197c20 */ /* 0x028fc80008410000 */
[----:B------:R-:W-:Y:S02]  /*7940*/  IMAD.X R9, RZ, RZ, UR5, P0 ;  /* 0x00000005ff097e24 */ /* 0x000fe400080e06ff */
[----:B0-2-4-:R-:W-:-:S04]  /*7950*/  FMUL.FTZ R4, R25, R0 ;  /* 0x0000000019047220 */ /* 0x015fc80000410000 */
        /* <DEDUP_REMOVED lines=12> */
.L_x_9235:
[----:B------:R-:W0:Y:S02]  /*7a20*/  F2I.S64.TRUNC R4, R4 ;  /* 0x0000000400047311 */ /* 0x000e24000020d900 */
[----:B0-----:R-:W-:-:S05]  /*7a30*/  IMAD.MOV.U32 R3, RZ, RZ, R4 ;  /* 0x000000ffff037224 */ /* 0x001fca00078e0004 */
[----:B------:R0:W-:Y:S01]  /*7a40*/  STG.E.U8 desc[UR36][R8.64], R3 ;  /* 0x0000000308007986 */ /* 0x0001e2000c101124 */
[----:B------:R-:W-:Y:S05]  /*7a50*/  BRA `(.L_x_9237) ;  /* 0x0000000c00287947 */ /* 0x000fea0003800000 */
.L_x_9234:
        /* <DEDUP_REMOVED lines=9> */
.L_x_9239:
[----:B------:R-:W0:Y:S02]  /*7af0*/  F2I.FTZ.TRUNC.NTZ R3, R4 ;  /* 0x0000000400037305 */ /* 0x000e24000021f100 */
[----:B0-----:R0:W-:Y:S01]  /*7b00*/  STG.E desc[UR36][R8.64], R3 ;  /* 0x0000000308007986 */ /* 0x0011e2000c101924 */
[----:B------:R-:W-:Y:S05]  /*7b10*/  BRA `(.L_x_9237) ;  /* 0x0000000800f87947 */ /* 0x000fea0003800000 */
.L_x_9238:
[----:B------:R-:W0:Y:S02]  /*7b20*/  F2I.FTZ.TRUNC.NTZ R3, R4 ;  /* 0x0000000400037305 */ /* 0x000e24000021f100 */
[----:B0-----:R0:W-:Y:S01]  /*7b30*/  STG.E.U16 desc[UR36][R8.64], R3 ;  /* 0x0000000308007986 */ /* 0x0011e2000c101524 */
[----:B------:R-:W-:Y:S05]  /*7b40*/  BRA `(.L_x_9237) ;  /* 0x0000000800ec7947 */ /* 0x000fea0003800000 */
.L_x_9233:
        /* <DEDUP_REMOVED lines=8> */
.L_x_9241:
[----:B------:R-:W-:-:S05]  /*7bd0*/  F2FP.F16.F32.PACK_AB R4, RZ, R4 ;  /* 0x00000004ff04723e */ /* 0x000fca00000000ff */
[----:B------:R0:W-:Y:S01]  /*7be0*/  STG.E.U16 desc[UR36][R8.64], R4 ;  /* 0x0000000408007986 */ /* 0x0001e2000c101524 */
[----:B------:R-:W-:Y:S05]  /*7bf0*/  BRA `(.L_x_9237) ;  /* 0x0000000800c07947 */ /* 0x000fea0003800000 */
.L_x_9240:
        /* <DEDUP_REMOVED lines=9> */
.L_x_9243:
[----:B------:R-:W-:-:S04]  /*7c90*/  F2FP.F16.F32.PACK_AB R3, RZ, R4 ;  /* 0x00000004ff03723e */ /* 0x000fc800000000ff */
[----:B------:R-:W-:-:S05]  /*7ca0*/  PRMT R3, R3, 0x5410, RZ ;  /* 0x0000541003037816 */ /* 0x000fca00000000ff */
[----:B------:R0:W-:Y:S01]  /*7cb0*/  STG.E desc[UR36][R8.64], R3 ;  /* 0x0000000308007986 */ /* 0x0001e2000c101924 */
[----:B------:R-:W-:Y:S05]  /*7cc0*/  BRA `(.L_x_9237) ;  /* 0x00000008008c7947 */ /* 0x000fea0003800000 */
.L_x_9242:
[----:B------:R-:W-:-:S06]  /*7cd0*/  FMUL.FTZ R4, R4, 1 ;  /* 0x3f80000004047820 */ /* 0x000fcc0000410000 */
[----:B------:R-:W0:Y:S02]  /*7ce0*/  F2F.F64.F32 R4, R4 ;  /* 0x0000000400047310 */ /* 0x000e240000201800 */
[----:B0-----:R0:W-:Y:S01]  /*7cf0*/  STG.E.64 desc[UR36][R8.64], R4 ;  /* 0x0000000408007986 */ /* 0x0011e2000c101b24 */
[----:B------:R-:W-:Y:S05]  /*7d00*/  BRA `(.L_x_9237) ;  /* 0x00000008007c7947 */ /* 0x000fea0003800000 */
.L_x_9232:
        /* <DEDUP_REMOVED lines=13> */
.L_x_9247:
        /* <DEDUP_REMOVED lines=16> */
.L_x_9250:
[----:B------:R-:W-:-:S04]  /*7ee0*/  SHF.R.U32.HI R4, RZ, 0x18, R4 ;  /* 0x00000018ff047819 */ /* 0x000fc80000011604 */
[----:B------:R-:W-:-:S04]  /*7ef0*/  LOP3.LUT R3, R3, 0x80, R4, 0xf8, !PT ;  /* 0x0000008003037812 */ /* 0x000fc800078ef804 */
[----:B------:R-:W-:-:S07]  /*7f00*/  PRMT R0, R3, 0x7610, R0 ;  /* 0x0000761003007816 */ /* 0x000fce0000000000 */
.L_x_9249:
[----:B------:R-:W-:Y:S05]  /*7f10*/  BSYNC.RECONVERGENT B0 ;  /* 0x0000000000007941 */ /* 0x000fea0003800200 */
.L_x_9248:
[----:B------:R0:W-:Y:S01]  /*7f20*/  STG.E.U8 desc[UR36][R8.64], R0 ;  /* 0x0000000008007986 */ /* 0x0001e2000c101124 */
[----:B------:R-:W-:Y:S05]  /*7f30*/  BRA `(.L_x_9237) ;  /* 0x0000000400f07947 */ /* 0x000fea0003800000 */
.L_x_9246:
        /* <DEDUP_REMOVED lines=16> */
.L_x_9253:
[----:B------:R-:W-:-:S04]  /*8040*/  SHF.R.U32.HI R4, RZ, 0x18, R4 ;  /* 0x00000018ff047819 */ /* 0x000fc80000011604 */
[----:B------:R-:W-:-:S04]  /*8050*/  LOP3.LUT R3, R3, 0x80, R4, 0xf8, !PT ;  /* 0x0000008003037812 */ /* 0x000fc800078ef804 */
[----:B------:R-:W-:-:S07]  /*8060*/  PRMT R0, R3, 0x7610, R0 ;  /* 0x0000761003007816 */ /* 0x000fce0000000000 */
.L_x_9252:
[----:B------:R-:W-:Y:S05]  /*8070*/  BSYNC.RECONVERGENT B0 ;  /* 0x0000000000007941 */ /* 0x000fea0003800200 */
.L_x_9251:
[----:B------:R0:W-:Y:S01]  /*8080*/  STG.E.U8 desc[UR36][R8.64], R0 ;  /* 0x0000000008007986 */ /* 0x0001e2000c101124 */
[----:B------:R-:W-:Y:S05]  /*8090*/  BRA `(.L_x_9237) ;  /* 0x0000000400987947 */ /* 0x000fea0003800000 */
.L_x_9245:
        /* <DEDUP_REMOVED lines=21> */
.L_x_9255:
[----:B------:R-:W0:Y:S02]  /*81f0*/  F2I.U64.TRUNC R4, R4 ;  /* 0x0000000400047311 */ /* 0x000e24000020d800 */
[----:B0-----:R0:W-:Y:S01]  /*8200*/  STG.E.64 desc[UR36][R8.64], R4 ;  /* 0x0000000408007986 */ /* 0x0011e2000c101b24 */
[----:B------:R-:W-:Y:S05]  /*8210*/  BRA `(.L_x_9237) ;  /* 0x0000000400387947 */ /* 0x000fea0003800000 */
.L_x_9254:
[----:B------:R-:W0:Y:S02]  /*8220*/  F2I.FTZ.U32.TRUNC.NTZ R3, R4 ;  /* 0x0000000400037305 */ /* 0x000e24000021f000 */
[----:B0-----:R0:W-:Y:S01]  /*8230*/  STG.E desc[UR36][R8.64], R3 ;  /* 0x0000000308007986 */ /* 0x0011e2000c101924 */
[----:B------:R-:W-:Y:S05]  /*8240*/  BRA `(.L_x_9237) ;  /* 0x00000004002c7947 */ /* 0x000fea0003800000 */
.L_x_9244:
        /* <DEDUP_REMOVED lines=10> */
.L_x_9257:
[----:B------:R-:W-:Y:S01]  /*82f0*/  FMUL.FTZ R4, R4, 1 ;  /* 0x3f80000004047820 */ /* 0x000fe20000410000 */
[----:B------:R-:W-:-:S05]  /*8300*/  CS2R R6, SRZ ;  /* 0x0000000000067805 */ /* 0x000fca000001ff00 */
[----:B------:R-:W0:Y:S02]  /*8310*/  F2F.F64.F32 R4, R4 ;  /* 0x0000000400047310 */ /* 0x000e240000201800 */
[----:B0-----:R3:W-:Y:S01]  /*8320*/  STG.E.128 desc[UR36][R8.64], R4 ;  /* 0x0000000408007986 */ /* 0x0017e2000c101d24 */
[----:B------:R-:W-:Y:S05]  /*8330*/  BRA `(.L_x_9237) ;  /* 0x0000000000f07947 */ /* 0x000fea0003800000 */
.L_x_9256:
[----:B------:R-:W-:-:S13]  /*8340*/  ISETP.NE.AND P0, PT, R3, 0xf, PT ;  /* 0x0000000f0300780c */ /* 0x000fda0003f05270 */
[----:B------:R-:W-:Y:S05]  /*8350*/  @!P0 BRA `(.L_x_9258) ;  /* 0x0000000000e08947 */ /* 0x000fea0003800000 */
[----:B------:R-:W-:-:S13]  /*8360*/  ISETP.NE.AND P0, PT, R3, 0x17, PT ;  /* 0x000000170300780c */ /* 0x000fda0003f05270 */
[----:B------:R-:W-:Y:S05]  /*8370*/  @!P0 BRA `(.L_x_9259) ;  /* 0x00000000008c8947 */ /* 0x000fea0003800000 */
[----:B------:R-:W-:-:S13]  /*8380*/  ISETP.NE.AND P0, PT, R3, 0x18, PT ;  /* 0x000000180300780c */ /* 0x000fda0003f05270 */
[----:B------:R-:W-:Y:S05]  /*8390*/  @!P0 BRA `(.L_x_9260) ;  /* 0x0000000000448947 */ /* 0x000fea0003800000 */
.L_x_9236:
        /* <DEDUP_REMOVED lines=16> */
.L_x_9261:
[----:B------:R-:W-:Y:S05]  /*84a0*/  BRA `(.L_x_9237) ;  /* 0x0000000000947947 */ /* 0x000fea0003800000 */
.L_x_9260:
        /* <DEDUP_REMOVED lines=12> */
.L_x_9263:
[----:B------:R-:W-:Y:S05]  /*8570*/  BSYNC.RECONVERGENT B0 ;  /* 0x0000000000007941 */ /* 0x000fea0003800200 */
.L_x_9262:
[----:B------:R-:W-:-:S05]  /*8580*/  LOP3.LUT R3, R0, 0x80, R5, 0xf8, !PT ;  /* 0x0000008000037812 */ /* 0x000fca00078ef805 */
[----:B------:R1:W-:Y:S01]  /*8590*/  STG.E.U8 desc[UR36][R8.64], R3 ;  /* 0x0000000308007986 */ /* 0x0003e2000c101124 */
[----:B------:R-:W-:Y:S05]  /*85a0*/  BRA `(.L_x_9237) ;  /* 0x0000000000547947 */ /* 0x000fea0003800000 */
.L_x_9259:
        /* <DEDUP_REMOVED lines=11> */
.L_x_9265:
[----:B------:R-:W-:Y:S01]  /*8660*/  IMAD.MOV.U32 R0, RZ, RZ, 0x7f ;  /* 0x0000007fff007424 */ /* 0x000fe200078e00ff */
[----:B------:R-:W-:-:S04]  /*8670*/  ISETP.GT.U32.AND P0, PT, R5, 0x7f800000, PT ;  /* 0x7f8000000500780c */ /* 0x000fc80003f04070 */
[----:B------:R-:W-:-:S09]  /*8680*/  SEL R0, R0, 0x7c, P0 ;  /* 0x0000007c00007807 */ /* 0x000fd20000000000 */
.L_x_9266:
[----:B------:R-:W-:Y:S05]  /*8690*/  BSYNC.RECONVERGENT B0 ;  /* 0x0000000000007941 */ /* 0x000fea0003800200 */
.L_x_9264:
[----:B------:R-:W-:-:S04]  /*86a0*/  SHF.R.U32.HI R3, RZ, 0x18, R4 ;  /* 0x00000018ff037819 */ /* 0x000fc80000011604 */
[----:B------:R-:W-:-:S05]  /*86b0*/  LOP3.LUT R3, R0, 0x80, R3, 0xf8, !PT ;  /* 0x0000008000037812 */ /* 0x000fca00078ef803 */
[----:B------:R2:W-:Y:S01]  /*86c0*/  STG.E.U8 desc[UR36][R8.64], R3 ;  /* 0x0000000308007986 */ /* 0x0005e2000c101124 */
[----:B------:R-:W-:Y:S05]  /*86d0*/  BRA `(.L_x_9237) ;  /* 0x0000000000087947 */ /* 0x000fea0003800000 */
.L_x_9258:
[----:B------:R-:W-:-:S05]  /*86e0*/  F2FP.BF16.F32.PACK_AB R4, RZ, R4 ;  /* 0x00000004ff04723e */ /* 0x000fca00000010ff */
[----:B------:R0:W-:Y:S02]  /*86f0*/  STG.E.U16 desc[UR36][R8.64], R4 ;  /* 0x0000000408007986 */ /* 0x0001e4000c101524 */
.L_x_9237:
[----:B------:R-:W-:-:S07]  /*8700*/  VIADD R17, R17, 0x80 ;  /* 0x0000008011117836 */ /* 0x000fce0000000000 */
.L_x_9173:
[----:B------:R-:W-:Y:S05]  /*8710*/  BSYNC.RECONVERGENT B7 ;  /* 0x0000000000077941 */ /* 0x000fea0003800200 */
.L_x_9172:
        /* <DEDUP_REMOVED lines=28> */
[----:B------:R-:W1:Y:S01]  /*88e0*/  LDCU.64 UR8, c[0x0][0x4d0] ;  /* 0x00009a00ff0877ac */ /* 0x000e620008000a00 */
[----:B------:R-:W-:Y:S01]  /*88f0*/  UISETP.NE.AND UP0, UPT, UR38, 0x2, UPT ;  /* 0x000000022600788c */ /* 0x000fe2000bf05270 */
[----:B0-----:R-:W-:-:S05]  /*8900*/  IMAD.HI.U32 R4, R7, UR7, R6 ;  /* 0x0000000707047c27 */ /* 0x001fca000f8e0006 */
[----:B---3--:R-:W-:-:S05]  /*8910*/  SHF.R.U32.HI R5, RZ, UR4, R4 ;  /* 0x00000004ff057c19 */ /* 0x008fca0008011604 */
[----:B------:R-:W-:-:S04]  /*8920*/  IMAD.MOV R6, RZ, RZ, -R5 ;  /* 0x000000ffff067224 */ /* 0x000fc800078e0a05 */
[----:B------:R-:W-:-:S04]  /*8930*/  IMAD R6, R6, UR6, R7 ;  /* 0x0000000606067c24 */ /* 0x000fc8000f8e0207 */
[C---:B-----5:R-:W-:Y:S02]  /*8940*/  IMAD R23, R6.reuse, UR5, R23 ;  /* 0x0000000506177c24 */ /* 0x060fe4000f8e0217 */
[C---:B-1----:R-:W-:Y:S02]  /*8950*/  IMAD R25, R6.reuse, UR8, R25 ;  /* 0x0000000806197c24 */ /* 0x042fe4000f8e0219 */
[----:B------:R-:W-:Y:S01]  /*8960*/  IMAD R24, R6, UR9, R24 ;  /* 0x0000000906187c24 */ /* 0x000fe2000f8e0218 */
[----:B------:R-:W-:Y:S06]  /*8970*/  BRA.U !UP0, `(.L_x_9269) ;  /* 0x0000001508007547 */ /* 0x000fec000b800000 */
[----:B------:R-:W0:Y:S01]  /*8980*/  LDCU.64 UR4, c[0x0][0x3a8] ;  /* 0x00007500ff0477ac */ /* 0x000e220008000a00 */
[----:B------:R-:W-:Y:S01]  /*8990*/  IMAD.MOV.U32 R4, RZ, RZ, RZ ;  /* 0x000000ffff047224 */ /* 0x000fe200078e00ff */
[----:B------:R-:W1:Y:S01]  /*89a0*/  LDCU UR6, c[0x0][0x3a4] ;  /* 0x00007480ff0677ac */ /* 0x000e620008000800 */
[----:B------:R-:W3:Y:S01]  /*89b0*/  LDCU UR7, c[0x0][0x4d8] ;  /* 0x00009b00ff0777ac */ /* 0x000ee20008000800 */
[----:B------:R-:W5:Y:S01]  /*89c0*/  LDCU.64 UR8, c[0x0][0x4e0] ;  /* 0x00009c00ff0877ac */ /* 0x000f620008000a00 */
[----:B------:R-:W-:Y:S01]  /*89d0*/  UISETP.NE.AND UP0, UPT, UR38, 0x3, UPT ;  /* 0x000000032600788c */ /* 0x000fe2000bf05270 */
[----:B0-----:R-:W-:-:S05]  /*89e0*/  IMAD.HI.U32 R6, R5, UR4, R4 ;  /* 0x0000000405067c27 */ /* 0x001fca000f8e0004 */
[----:B------:R-:W-:-:S05]  /*89f0*/  SHF.R.U32.HI R7, RZ, UR5, R6 ;  /* 0x00000005ff077c19 */ /* 0x000fca0008011606 */
[----:B------:R-:W-:-:S04]  /*8a00*/  IMAD.MOV R4, RZ, RZ, -R7 ;  /* 0x000000ffff047224 */ /* 0x000fc800078e0a07 */
[----:B-1----:R-:W-:-:S04]  /*8a10*/  IMAD R4, R4, UR6, R5 ;  /* 0x0000000604047c24 */ /* 0x002fc8000f8e0205 */
[C---:B---3--:R-:W-:Y:S02]  /*8a20*/  IMAD R23, R4.reuse, UR7, R23 ;  /* 0x0000000704177c24 */ /* 0x048fe4000f8e0217 */
[C---:B-----5:R-:W-:Y:S02]  /*8a30*/  IMAD R25, R4.reuse, UR8, R25 ;  /* 0x0000000804197c24 */ /* 0x060fe4000f8e0219 */
        /* <DEDUP_REMOVED lines=9> */
[----:B-1----:R-:W-:-:S05]  /*8ad0*/  SHF.R.U32.HI R5, RZ, UR4, R4 ;  /* 0x00000004ff057c19 */ /* 0x002fca0008011604 */
[----:B------:R-:W-:-:S04]  /*8ae0*/  IMAD.MOV R6, RZ, RZ, -R5 ;  /* 0x000000ffff067224 */ /* 0x000fc800078e0a05 */
[----:B------:R-:W-:-:S04]  /*8af0*/  IMAD R6, R6, UR6, R7 ;  /* 0x0000000606067c24 */ /* 0x000fc8000f8e0207 */
        /* <DEDUP_REMOVED lines=53> */
[----:B-1----:R-:W-:-:S04]  /*8e50*/  SHF.R.U32.HI R5, RZ, UR4, R4 ;  /* 0x00000004ff057c19 */ /* 0x002fc80008011604 */
[----:B------:R-:W-:-:S05]  /*8e60*/  IADD3 R6, PT, PT, -R5, RZ, RZ ;  /* 0x000000ff05067210 */ /* 0x000fca0007ffe1ff */
        /* <DEDUP_REMOVED lines=202> */
[----:B------:R-:W-:Y:S01]  /*9b10*/  HFMA2 R4, -RZ, RZ, 0, 0 ;  /* 0x00000000ff047431 */ /* 0x000fe200000001ff */
        /* <DEDUP_REMOVED lines=31> */
[----:B0-----:R-:W-:-:S05]  /*9d10*/  IMAD.HI.U32 R0, R5, UR4, R4 ;  /* 0x0000000405007c27 */ /* 0x001fca000f8e0004 */
[----:B------:R-:W-:-:S05]  /*9d20*/  SHF.R.U32.HI R0, RZ, UR5, R0 ;  /* 0x00000005ff007c19 */ /* 0x000fca0008011600 */
[----:B------:R-:W-:-:S04]  /*9d30*/  IMAD.MOV R4, RZ, RZ, -R0 ;  /* 0x000000ffff047224 */ /* 0x000fc800078e0a00 */
[----:B-1----:R-:W-:-:S04]  /*9d40*/  IMAD R4, R4, UR6, R5 ;  /* 0x0000000604047c24 */ /* 0x002fc8000f8e0205 */
[C---:B---3--:R-:W-:Y:S02]  /*9d50*/  IMAD R23, R4.reuse, UR7, R23 ;  /* 0x0000000704177c24 */ /* 0x048fe4000f8e0217 */
[C---:B-----5:R-:W-:Y:S02]  /*9d60*/  IMAD R25, R4.reuse, UR8, R25 ;  /* 0x0000000804197c24 */ /* 0x060fe4000f8e0219 */
[----:B------:R-:W-:-:S07]  /*9d70*/  IMAD R24, R4, UR9, R24 ;  /* 0x0000000904187c24 */ /* 0x000fce000f8e0218 */
.L_x_9269:
        /* <DEDUP_REMOVED lines=24> */
.L_x_9270:
        /* <DEDUP_REMOVED lines=18> */
.L_x_9275:
[----:B------:R-:W2:Y:S02]  /*a020*/  LDG.E.U8 R4, desc[UR36][R4.64] ;  /* 0x0000002404047981 */ /* 0x000ea4000c1e1100 */
[----:B--2---:R-:W-:Y:S01]  /*a030*/  I2FP.F32.U32 R25, R4 ;  /* 0x0000000400197245 */ /* 0x004fe20000201000 */
[----:B------:R-:W-:Y:S06]  /*a040*/  BRA `(.L_x_9277) ;  /* 0x0000000c00447947 */ /* 0x000fec0003800000 */
.L_x_9274:
[----:B------:R-:W-:-:S13]  /*a050*/  ISETP.NE.AND P0, PT, R0, 0x2, PT ;  /* 0x000000020000780c */ /* 0x000fda0003f05270 */
[----:B------:R-:W-:Y:S05]  /*a060*/  @!P0 BRA `(.L_x_9278) ;  /* 0x0000000000288947 */ /* 0x000fea0003800000 */
[----:B------:R-:W-:-:S13]  /*a070*/  ISETP.NE.AND P0, PT, R0, 0x3, PT ;  /* 0x000000030000780c */ /* 0x000fda0003f05270 */
[----:B------:R-:W-:Y:S05]  /*a080*/  @!P0 BRA `(.L_x_9279) ;  /* 0x0000000000148947 */ /* 0x000fea0003800000 */
[----:B------:R-:W-:-:S13]  /*a090*/  ISETP.NE.AND P0, PT, R0, 0x4, PT ;  /* 0x000000040000780c */ /* 0x000fda0003f05270 */
[----:B------:R-:W-:Y:S05]  /*a0a0*/  @P0 BRA `(.L_x_9276) ;  /* 0x0000000800d00947 */ /* 0x000fea0003800000 */
[----:B------:R-:W2:Y:S02]  /*a0b0*/  LDG.E.64 R4, desc[UR36][R4.64] ;  /* 0x0000002404047981 */ /* 0x000ea4000c1e1b00 */
[----:B--2---:R0:W1:Y:S02]  /*a0c0*/  I2F.S64 R25, R4 ;  /* 0x0000000400197312 */ /* 0x0040640000301400 */
[----:B01----:R-:W-:Y:S05]  /*a0d0*/  BRA `(.L_x_9277) ;  /* 0x0000000c00207947 */ /* 0x003fea0003800000 */
.L_x_9279:
[----:B------:R-:W2:Y:S02]  /*a0e0*/  LDG.E R4, desc[UR36][R4.64] ;  /* 0x0000002404047981 */ /* 0x000ea4000c1e1900 */
[----:B--2---:R-:W-:Y:S01]  /*a0f0*/  I2FP.F32.S32 R25, R4 ;  /* 0x0000000400197245 */ /* 0x004fe20000201400 */
[----:B------:R-:W-:Y:S06]  /*a100*/  BRA `(.L_x_9277) ;  /* 0x0000000c00147947 */ /* 0x000fec0003800000 */
.L_x_9278:
[----:B------:R-:W2:Y:S02]  /*a110*/  LDG.E.U16 R4, desc[UR36][R4.64] ;  /* 0x0000002404047981 */ /* 0x000ea4000c1e1500 */
[----:B--2---:R4:W0:Y:S01]  /*a120*/  I2F.S16 R25, R4 ;  /* 0x0000000400197306 */ /* 0x0048220000101400 */
[----:B------:R-:W-:Y:S05]  /*a130*/  BRA `(.L_x_9277) ;  /* 0x0000000c00087947 */ /* 0x000fea0003800000 */
.L_x_9273:
        /* <DEDUP_REMOVED lines=8> */
.L_x_9281:
[----:B------:R-:W2:Y:S02]  /*a1c0*/  LDG.E.U16 R4, desc[UR36][R4.64] ;  /* 0x0000002404047981 */ /* 0x000ea4000c1e1500 */
[----:B--2---:R-:W-:Y:S01]  /*a1d0*/  HADD2.F32 R25, -RZ, R4.H0_H0 ;  /* 0x20000004ff197230 */ /* 0x004fe20000004100 */
[----:B------:R-:W-:Y:S06]  /*a1e0*/  BRA `(.L_x_9277) ;  /* 0x0000000800dc7947 */ /* 0x000fec0003800000 */
.L_x_9280:
        /* <DEDUP_REMOVED lines=8> */
.L_x_9283:
[----:B------:R-:W2:Y:S02]  /*a270*/  LDG.E.U16 R4, desc[UR36][R4.64] ;  /* 0x0000002404047981 */ /* 0x000ea4000c1e1500 */
[----:B--2---:R-:W-:Y:S01]  /*a280*/  HADD2.F32 R25, -RZ, R4.H0_H0 ;  /* 0x20000004ff197230 */ /* 0x004fe20000004100 */
[----:B------:R-:W-:Y:S06]  /*a290*/  BRA `(.L_x_9277) ;  /* 0x0000000800b07947 */ /* 0x000fec0003800000 */
.L_x_9282:
        /* <DEDUP_REMOVED lines=11> */
.L_x_9272:
        /* <DEDUP_REMOVED lines=12> */
.L_x_9286:
        /* <DEDUP_REMOVED lines=11> */
.L_x_9285:
        /* <DEDUP_REMOVED lines=25> */
.L_x_9288:
        /* <DEDUP_REMOVED lines=12> */
.L_x_9287:
[----:B------:R-:W2:Y:S02]  /*a710*/  LDG.E.U16 R4, desc[UR36][R4.64] ;  /* 0x0000002404047981 */ /* 0x000ea4000c1e1500 */
[----:B--2---:R-:W-:Y:S01]  /*a720*/  IMAD.U32 R25, R4, 0x10000, RZ ;  /* 0x0001000004197824 */ /* 0x004fe200078e00ff */
[----:B------:R-:W-:Y:S06]  /*a730*/  BRA `(.L_x_9277) ;  /* 0x0000000400887947 */ /* 0x000fec0003800000 */
.L_x_9284:
        /* <DEDUP_REMOVED lines=11> */
.L_x_9291:
        /* <DEDUP_REMOVED lines=20> */
.L_x_9293:
[----:B------:R-:W-:Y:S05]  /*a930*/  BSYNC.RECONVERGENT B0 ;  /* 0x0000000000007941 */ /* 0x000fea0003800200 */
.L_x_9292:
[----:B------:R-:W-:Y:S01]  /*a940*/  IMAD.SHL.U32 R0, R0, 0x100000, RZ ;  /* 0x0010000000007824 */ /* 0x000fe200078e00ff */
[----:B------:R-:W-:-:S04]  /*a950*/  LEA R3, R3, 0x3b800000, 0x17 ;  /* 0x3b80000003037811 */ /* 0x000fc800078eb8ff */
[----:B------:R-:W-:Y:S01]  /*a960*/  LOP3.LUT R25, R3, R0, R25, 0xfe, !PT ;  /* 0x0000000003197212 */ /* 0x000fe200078efe19 */
[----:B------:R-:W-:Y:S06]  /*a970*/  BRA `(.L_x_9277) ;  /* 0x0000000000f87947 */ /* 0x000fec0003800000 */
.L_x_9290:
        /* <DEDUP_REMOVED lines=20> */
.L_x_9295:
[----:B------:R-:W-:Y:S05]  /*aac0*/  BSYNC.RECONVERGENT B0 ;  /* 0x0000000000007941 */ /* 0x000fea0003800200 */
.L_x_9294:
[----:B------:R-:W-:Y:S01]  /*aad0*/  IMAD.SHL.U32 R0, R0, 0x200000, RZ ;  /* 0x0020000000007824 */ /* 0x000fe200078e00ff */
[----:B------:R-:W-:-:S04]  /*aae0*/  LEA R3, R3, 0x37800000, 0x17 ;  /* 0x3780000003037811 */ /* 0x000fc800078eb8ff */
[----:B------:R-:W-:Y:S01]  /*aaf0*/  LOP3.LUT R25, R3, R0, R25, 0xfe, !PT ;  /* 0x0000000003197212 */ /* 0x000fe200078efe19 */
[----:B------:R-:W-:Y:S06]  /*ab00*/  BRA `(.L_x_9277) ;  /* 0x0000000000947947 */ /* 0x000fec0003800000 */
.L_x_9289:
        /* <DEDUP_REMOVED lines=14> */
.L_x_9276:
        /* <DEDUP_REMOVED lines=16> */
.L_x_9298:
[----:B------:R-:W-:Y:S01]  /*acf0*/  IMAD.MOV.U32 R25, RZ, RZ, RZ ;  /* 0x000000ffff197224 */ /* 0x000fe200078e00ff */
[----:B------:R-:W-:Y:S06]  /*ad00*/  BRA `(.L_x_9277) ;  /* 0x0000000000147947 */ /* 0x000fec0003800000 */
.L_x_9297:
[----:B------:R-:W2:Y:S02]  /*ad10*/  LDG.E.64 R4, desc[UR36][R4.64] ;  /* 0x0000002404047981 */ /* 0x000ea4000c1e1b00 */
[----:B--2---:R0:W1:Y:S02]  /*ad20*/  I2F.U64 R25, R4 ;  /* 0x0000000400197312 */ /* 0x0040640000301000 */
[----:B01----:R-:W-:Y:S05]  /*ad30*/  BRA `(.L_x_9277) ;  /* 0x0000000000087947 */ /* 0x003fea0003800000 */
.L_x_9296:
[----:B------:R-:W2:Y:S02]  /*ad40*/  LDG.E R4, desc[UR36][R4.64] ;  /* 0x0000002404047981 */ /* 0x000ea4000c1e1900 */
[----:B--2---:R-:W-:-:S07]  /*ad50*/  I2FP.F32.U32 R25, R4 ;  /* 0x0000000400197245 */ /* 0x004fce0000201000 */
.L_x_9277:
[----:B------:R-:W-:Y:S05]  /*ad60*/  BSYNC.RECONVERGENT B6 ;  /* 0x0000000000067941 */ /* 0x000fea0003800200 */
.L_x_9271:
        /* <DEDUP_REMOVED lines=16> */
[----:B--2---:R2:W4:Y:S01]  /*ae70*/  I2F.S16 R0, R4 ;  /* 0x0000000400007306 */ /* 0x0045220000101400 */
[----:B------:R-:W-:Y:S05]  /*ae80*/  BRA `(.L_x_9305) ;  /* 0x0000000c00547947 */ /* 0x000fea0003800000 */
.L_x_9303:
[----:B------:R-:W2:Y:S02]  /*ae90*/  LDG.E.U8 R0, desc[UR36][R4.64] ;  /* 0x0000002404007981 */ /* 0x000ea4000c1e1100 */
[----:B--2---:R-:W-:Y:S01]  /*aea0*/  I2FP.F32.U32 R0, R0 ;  /* 0x0000000000007245 */ /* 0x004fe20000201000 */
[----:B------:R-:W-:Y:S06]  /*aeb0*/  BRA `(.L_x_9305) ;  /* 0x0000000c00487947 */ /* 0x000fec0003800000 */
.L_x_9302:
        /* <DEDUP_REMOVED lines=9> */
.L_x_9307:
[----:B------:R-:W2:Y:S02]  /*af50*/  LDG.E R0, desc[UR36][R4.64] ;  /* 0x0000002404007981 */ /* 0x000ea4000c1e1900 */
[----:B--2---:R-:W-:Y:S01]  /*af60*/  I2FP.F32.S32 R0, R0 ;  /* 0x0000000000007245 */ /* 0x004fe20000201400 */
[----:B------:R-:W-:Y:S06]  /*af70*/  BRA `(.L_x_9305) ;  /* 0x0000000c00187947 */ /* 0x000fec0003800000 */
.L_x_9306:
[----:B------:R-:W2:Y:S02]  /*af80*/  LDG.E.U16 R0, desc[UR36][R4.64] ;  /* 0x0000002404007981 */ /* 0x000ea4000c1e1500 */
[----:B--2---:R-:W0:Y:S01]  /*af90*/  I2F.S16 R0, R0 ;  /* 0x0000000000007306 */ /* 0x004e220000101400 */
[----:B------:R-:W-:Y:S05]  /*afa0*/  BRA `(.L_x_9305) ;  /* 0x0000000c000c7947 */ /* 0x000fea0003800000 */
.L_x_9301:
        /* <DEDUP_REMOVED lines=8> */
.L_x_9309:
[----:B------:R-:W2:Y:S02]  /*b030*/  LDG.E.U16 R0, desc[UR36][R4.64] ;  /* 0x0000002404007981 */ /* 0x000ea4000c1e1500 */
[----:B--2---:R-:W-:Y:S01]  /*b040*/  HADD2.F32 R0, -RZ, R0.H0_H0 ;  /* 0x20000000ff007230 */ /* 0x004fe20000004100 */
[----:B------:R-:W-:Y:S06]  /*b050*/  BRA `(.L_x_9305) ;  /* 0x0000000800e07947 */ /* 0x000fec0003800000 */
.L_x_9308:
        /* <DEDUP_REMOVED lines=8> */
.L_x_9311:
[----:B------:R-:W2:Y:S02]  /*b0e0*/  LDG.E.U16 R0, desc[UR36][R4.64] ;  /* 0x0000002404007981 */ /* 0x000ea4000c1e1500 */
[----:B--2---:R-:W-:Y:S01]  /*b0f0*/  HADD2.F32 R0, -RZ, R0.H0_H0 ;  /* 0x20000000ff007230 */ /* 0x004fe20000004100 */
[----:B------:R-:W-:Y:S06]  /*b100*/  BRA `(.L_x_9305) ;  /* 0x0000000800b47947 */ /* 0x000fec0003800000 */
.L_x_9310:
        /* <DEDUP_REMOVED lines=11> */
.L_x_9300:
        /* <DEDUP_REMOVED lines=12> */
.L_x_9314:
        /* <DEDUP_REMOVED lines=11> */
.L_x_9313:
        /* <DEDUP_REMOVED lines=25> */
.L_x_9316:
[----:B------:R-:W2:Y:S02]  /*b4c0*/  LDG.E.U8 R4, desc[UR36][R4.64] ;  /* 0x0000002404047981 */ /* 0x000ea4000c1e1100 */
        /* <DEDUP_REMOVED lines=12> */
.L_x_9315:
[----:B------:R-:W2:Y:S02]  /*b590*/  LDG.E.U16 R0, desc[UR36][R4.64] ;  /* 0x0000002404007981 */ /* 0x000ea4000c1e1500 */
[----:B--2---:R-:W-:Y:S01]  /*b5a0*/  IMAD.U32 R0, R0, 0x10000, RZ ;  /* 0x0001000000007824 */ /* 0x004fe200078e00ff */
[----:B------:R-:W-:Y:S06]  /*b5b0*/  BRA `(.L_x_9305) ;  /* 0x0000000400887947 */ /* 0x000fec0003800000 */
.L_x_9312:
        /* <DEDUP_REMOVED lines=11> */
.L_x_9319:
        /* <DEDUP_REMOVED lines=20> */
.L_x_9321:
[----:B------:R-:W-:Y:S05]  /*b7b0*/  BSYNC.RECONVERGENT B0 ;  /* 0x0000000000007941 */ /* 0x000fea0003800200 */
.L_x_9320:
[----:B------:R-:W-:Y:S01]  /*b7c0*/  IMAD.SHL.U32 R0, R0, 0x100000, RZ ;  /* 0x0010000000007824 */ /* 0x000fe200078e00ff */
[----:B------:R-:W-:-:S04]  /*b7d0*/  LEA R3, R3, 0x3b800000, 0x17 ;  /* 0x3b80000003037811 */ /* 0x000fc800078eb8ff */
[----:B------:R-:W-:Y:S01]  /*b7e0*/  LOP3.LUT R0, R3, R0, R7, 0xfe, !PT ;  /* 0x0000000003007212 */ /* 0x000fe200078efe07 */
[----:B------:R-:W-:Y:S06]  /*b7f0*/  BRA `(.L_x_9305) ;  /* 0x0000000000f87947 */ /* 0x000fec0003800000 */
.L_x_9318:
        /* <DEDUP_REMOVED lines=20> */
.L_x_9323:
[----:B------:R-:W-:Y:S05]  /*b940*/  BSYNC.RECONVERGENT B0 ;  /* 0x0000000000007941 */ /* 0x000fea0003800200 */
.L_x_9322:
[----:B------:R-:W-:Y:S01]  /*b950*/  IMAD.SHL.U32 R0, R0, 0x200000, RZ ;  /* 0x0020000000007824 */ /* 0x000fe200078e00ff */
[----:B------:R-:W-:-:S04]  /*b960*/  LEA R3, R3, 0x37800000, 0x17 ;  /* 0x3780000003037811 */ /* 0x000fc800078eb8ff */
[----:B------:R-:W-:Y:S01]  /*b970*/  LOP3.LUT R0, R3, R0, R7, 0xfe, !PT ;  /* 0x0000000003007212 */ /* 0x000fe200078efe07 */
[----:B------:R-:W-:Y:S06]  /*b980*/  BRA `(.L_x_9305) ;  /* 0x0000000000947947 */ /* 0x000fec0003800000 */
.L_x_9317:
        /* <DEDUP_REMOVED lines=14> */
.L_x_9304:
        /* <DEDUP_REMOVED lines=16> */
.L_x_9326:
[----:B------:R-:W-:Y:S01]  /*bb70*/  IMAD.MOV.U32 R0, RZ, RZ, RZ ;  /* 0x000000ffff007224 */ /* 0x000fe200078e00ff */
[----:B------:R-:W-:Y:S06]  /*bb80*/  BRA `(.L_x_9305) ;  /* 0x0000000000147947 */ /* 0x000fec0003800000 */
.L_x_9325:
[----:B------:R-:W2:Y:S02]  /*bb90*/  LDG.E.64 R4, desc[UR36][R4.64] ;  /* 0x0000002404047981 */ /* 0x000ea4000c1e1b00 */
[----:B--2---:R0:W1:Y:S02]  /*bba0*/  I2F.U64 R0, R4 ;  /* 0x0000000400007312 */ /* 0x0040640000301000 */
[----:B01----:R-:W-:Y:S05]  /*bbb0*/  BRA `(.L_x_9305) ;  /* 0x0000000000087947 */ /* 0x003fea0003800000 */
.L_x_9324:
[----:B------:R-:W2:Y:S02]  /*bbc0*/  LDG.E R0, desc[UR36][R4.64] ;  /* 0x0000002404007981 */ /* 0x000ea4000c1e1900 */
[----:B--2---:R-:W-:-:S07]  /*bbd0*/  I2FP.F32.U32 R0, R0 ;  /* 0x0000000000007245 */ /* 0x004fce0000201000 */
.L_x_9305:
[----:B------:R-:W-:Y:S05]  /*bbe0*/  BSYNC.RECONVERGENT B6 ;  /* 0x0000000000067941 */ /* 0x000fea0003800200 */
.L_x_9299:
        /* <DEDUP_REMOVED lines=20> */
.L_x_9330:
[----:B------:R-:W0:Y:S02]  /*bd30*/  F2I.S64.TRUNC R4, R4 ;  /* 0x0000000400047311 */ /* 0x000e24000020d900 */
[----:B0-----:R-:W-:-:S05]  /*bd40*/  IMAD.MOV.U32 R3, RZ, RZ, R4 ;  /* 0x000000ffff037224 */ /* 0x001fca00078e0004 */
[----:B------:R4:W-:Y:S01]  /*bd50*/  STG.E.U8 desc[UR36][R8.64], R3 ;  /* 0x0000000308007986 */ /* 0x0009e2000c101124 */
[----:B------:R-:W-:Y:S05]  /*bd60*/  BRA `(.L_x_9332) ;  /* 0x0000000c00287947 */ /* 0x000fea0003800000 */
.L_x_9329:
        /* <DEDUP_REMOVED lines=9> */
.L_x_9334:
[----:B------:R-:W0:Y:S02]  /*be00*/  F2I.FTZ.TRUNC.NTZ R3, R4 ;  /* 0x0000000400037305 */ /* 0x000e24000021f100 */
[----:B0-----:R2:W-:Y:S01]  /*be10*/  STG.E desc[UR36][R8.64], R3 ;  /* 0x0000000308007986 */ /* 0x0015e2000c101924 */
[----:B------:R-:W-:Y:S05]  /*be20*/  BRA `(.L_x_9332) ;  /* 0x0000000800f87947 */ /* 0x000fea0003800000 */
.L_x_9333:
[----:B------:R-:W0:Y:S02]  /*be30*/  F2I.FTZ.TRUNC.NTZ R3, R4 ;  /* 0x0000000400037305 */ /* 0x000e24000021f100 */
[----:B0-----:R0:W-:Y:S01]  /*be40*/  STG.E.U16 desc[UR36][R8.64], R3 ;  /* 0x0000000308007986 */ /* 0x0011e2000c101524 */
[----:B------:R-:W-:Y:S05]  /*be50*/  BRA `(.L_x_9332) ;  /* 0x0000000800ec7947 */ /* 0x000fea0003800000 */
.L_x_9328:
        /* <DEDUP_REMOVED lines=8> */
.L_x_9336:
[----:B------:R-:W-:-:S05]  /*bee0*/  F2FP.F16.F32.PACK_AB R4, RZ, R4 ;  /* 0x00000004ff04723e */ /* 0x000fca00000000ff */
[----:B------:R0:W-:Y:S01]  /*bef0*/  STG.E.U16 desc[UR36][R8.64], R4 ;  /* 0x0000000408007986 */ /* 0x0001e2000c101524 */
[----:B------:R-:W-:Y:S05]  /*bf00*/  BRA `(.L_x_9332) ;  /* 0x0000000800c07947 */ /* 0x000fea0003800000 */
.L_x_9335:
[----:B------:R-:W-:-:S13]  /*bf10*/  ISETP.NE.AND P0, PT, R3, 0x7, PT ;  /* 0x000000070300780c */ /* 0x000fda0003f05270 */
[----:B------:R-:W-:Y:S05]  /*bf20*/  @!P0 BRA `(.L_x_9337) ;  /* 0x00000000002c8947 */ /* 0x000fea0003800000 */
[----:B------:R-:W-:-:S13]  /*bf30*/  ISETP.NE.AND P0, PT, R3, 0x8, PT ;  /* 0x000000080300780c */ /* 0x000fda0003f05270 */
[----:B------:R-:W-:Y:S05]  /*bf40*/  @!P0 BRA `(.L_x_9338) ;  /* 0x0000000000148947 */ /* 0x000fea0003800000 */
[----:B------:R-:W-:-:S13]  /*bf50*/  ISETP.NE.AND P0, PT, R3, 0x9, PT ;  /* 0x000000090300780c */ /* 0x000fda0003f05270 */
[----:B------:R-:W-:Y:S05]  /*bf60*/  @P0 BRA `(.L_x_9331) ;  /* 0x0000000400d00947 */ /* 0x000fea0003800000 */
[----:B------:R-:W-:-:S05]  /*bf70*/  HFMA2 R5, -RZ, RZ, 0, 0 ;  /* 0x00000000ff057431 */ /* 0x000fca00000001ff */
[----:B------:R0:W-:Y:S01]  /*bf80*/  STG.E.64 desc[UR36][R8.64], R4 ;  /* 0x0000000408007986 */ /* 0x0001e2000c101b24 */
[----:B------:R-:W-:Y:S05]  /*bf90*/  BRA `(.L_x_9332) ;  /* 0x00000008009c7947 */ /* 0x000fea0003800000 */
.L_x_9338:
[----:B------:R-:W-:-:S04]  /*bfa0*/  F2FP.F16.F32.PACK_AB R3, RZ, R4 ;  /* 0x00000004ff03723e */ /* 0x000fc800000000ff */
[----:B------:R-:W-:-:S05]  /*bfb0*/  PRMT R3, R3, 0x5410, RZ ;  /* 0x0000541003037816 */ /* 0x000fca00000000ff */
[----:B------:R0:W-:Y:S01]  /*bfc0*/  STG.E desc[UR36][R8.64], R3 ;  /* 0x0000000308007986 */ /* 0x0001e2000c101924 */
[----:B------:R-:W-:Y:S05]  /*bfd0*/  BRA `(.L_x_9332) ;  /* 0x00000008008c7947 */ /* 0x000fea0003800000 */
.L_x_9337:
[----:B------:R-:W-:-:S06]  /*bfe0*/  FMUL.FTZ R4, R4, 1 ;  /* 0x3f80000004047820 */ /* 0x000fcc0000410000 */
[----:B------:R-:W0:Y:S02]  /*bff0*/  F2F.F64.F32 R4, R4 ;  /* 0x0000000400047310 */ /* 0x000e240000201800 */
[----:B0-----:R0:W-:Y:S01]  /*c000*/  STG.E.64 desc[UR36][R8.64], R4 ;  /* 0x0000000408007986 */ /* 0x0011e2000c101b24 */
[----:B------:R-:W-:Y:S05]  /*c010*/  BRA `(.L_x_9332) ;  /* 0x00000008007c7947 */ /* 0x000fea0003800000 */
.L_x_9327:
        /* <DEDUP_REMOVED lines=13> */
.L_x_9342:
        /* <DEDUP_REMOVED lines=16> */
.L_x_9345:
[----:B------:R-:W-:-:S04]  /*c1f0*/  SHF.R.U32.HI R4, RZ, 0x18, R4 ;  /* 0x00000018ff047819 */ /* 0x000fc80000011604 */
[----:B------:R-:W-:-:S04]  /*c200*/  LOP3.LUT R3, R3, 0x80, R4, 0xf8, !PT ;  /* 0x0000008003037812 */ /* 0x000fc800078ef804 */
[----:B------:R-:W-:-:S07]  /*c210*/  PRMT R0, R3, 0x7610, R0 ;  /* 0x0000761003007816 */ /* 0x000fce0000000000 */
.L_x_9344:
[----:B------:R-:W-:Y:S05]  /*c220*/  BSYNC.RECONVERGENT B0 ;  /* 0x0000000000007941 */ /* 0x000fea0003800200 */
.L_x_9343:
[----:B------:R0:W-:Y:S01]  /*c230*/  STG.E.U8 desc[UR36][R8.64], R0 ;  /* 0x0000000008007986 */ /* 0x0001e2000c101124 */
[----:B------:R-:W-:Y:S05]  /*c240*/  BRA `(.L_x_9332) ;  /* 0x0000000400f07947 */ /* 0x000fea0003800000 */
.L_x_9341:
        /* <DEDUP_REMOVED lines=16> */
.L_x_9348:
[----:B------:R-:W-:-:S04]  /*c350*/  SHF.R.U32.HI R4, RZ, 0x18, R4 ;  /* 0x00000018ff047819 */ /* 0x000fc80000011604 */
[----:B------:R-:W-:-:S04]  /*c360*/  LOP3.LUT R3, R3, 0x80, R4, 0xf8, !PT ;  /* 0x0000008003037812 */ /* 0x000fc800078ef804 */
[----:B------:R-:W-:-:S07]  /*c370*/  PRMT R0, R3, 0x7610, R0 ;  /* 0x0000761003007816 */ /* 0x000fce0000000000 */
.L_x_9347:
[----:B------:R-:W-:Y:S05]  /*c380*/  BSYNC.RECONVERGENT B0 ;  /* 0x0000000000007941 */ /* 0x000fea0003800200 */
.L_x_9346:
[----:B------:R0:W-:Y:S01]  /*c390*/  STG.E.U8 desc[UR36][R8.64], R0 ;  /* 0x0000000008007986 */ /* 0x0001e2000c101124 */
[----:B------:R-:W-:Y:S05]  /*c3a0*/  BRA `(.L_x_9332) ;  /* 0x0000000400987947 */ /* 0x000fea0003800000 */
.L_x_9340:
        /* <DEDUP_REMOVED lines=21> */
.L_x_9350:
[----:B------:R-:W0:Y:S02]  /*c500*/  F2I.U64.TRUNC R4, R4 ;  /* 0x0000000400047311 */ /* 0x000e24000020d800 */
[----:B0-----:R0:W-:Y:S01]  /*c510*/  STG.E.64 desc[UR36][R8.64], R4 ;  /* 0x0000000408007986 */ /* 0x0011e2000c101b24 */
[----:B------:R-:W-:Y:S05]  /*c520*/  BRA `(.L_x_9332) ;  /* 0x0000000400387947 */ /* 0x000fea0003800000 */
.L_x_9349:
[----:B------:R-:W0:Y:S02]  /*c530*/  F2I.FTZ.U32.TRUNC.NTZ R3, R4 ;  /* 0x0000000400037305 */ /* 0x000e24000021f000 */
[----:B0-----:R0:W-:Y:S01]  /*c540*/  STG.E desc[UR36][R8.64], R3 ;  /* 0x0000000308007986 */ /* 0x0011e2000c101924 */
[----:B------:R-:W-:Y:S05]  /*c550*/  BRA `(.L_x_9332) ;  /* 0x00000004002c7947 */ /* 0x000fea0003800000 */
.L_x_9339:
        /* <DEDUP_REMOVED lines=10> */
.L_x_9352:
[----:B------:R-:W-:Y:S01]  /*c600*/  FMUL.FTZ R4, R4, 1 ;  /* 0x3f80000004047820 */ /* 0x000fe20000410000 */
[----:B------:R-:W-:-:S05]  /*c610*/  CS2R R6, SRZ ;  /* 0x0000000000067805 */ /* 0x000fca000001ff00 */
[----:B------:R-:W0:Y:S02]  /*c620*/  F2F.F64.F32 R4, R4 ;  /* 0x0000000400047310 */ /* 0x000e240000201800 */
[----:B0-----:R0:W-:Y:S01]  /*c630*/  STG.E.128 desc[UR36][R8.64], R4 ;  /* 0x0000000408007986 */ /* 0x0011e2000c101d24 */
[----:B------:R-:W-:Y:S05]  /*c640*/  BRA `(.L_x_9332) ;  /* 0x0000000000f07947 */ /* 0x000fea0003800000 */
.L_x_9351:
[----:B------:R-:W-:-:S13]  /*c650*/  ISETP.NE.AND P0, PT, R3, 0xf, PT ;  /* 0x0000000f0300780c */ /* 0x000fda0003f05270 */
[----:B------:R-:W-:Y:S05]  /*c660*/  @!P0 BRA `(.L_x_9353) ;  /* 0x0000000000e08947 */ /* 0x000fea0003800000 */
[----:B------:R-:W-:-:S13]  /*c670*/  ISETP.NE.AND P0, PT, R3, 0x17, PT ;  /* 0x000000170300780c */ /* 0x000fda0003f05270 */
[----:B------:R-:W-:Y:S05]  /*c680*/  @!P0 BRA `(.L_x_9354) ;  /* 0x00000000008c8947 */ /* 0x000fea0003800000 */
[----:B------:R-:W-:-:S13]  /*c690*/  ISETP.NE.AND P0, PT, R3, 0x18, PT ;  /* 0x000000180300780c */ /* 0x000fda0003f05270 */
[----:B------:R-:W-:Y:S05]  /*c6a0*/  @!P0 BRA `(.L_x_9355) ;  /* 0x0000000000448947 */ /* 0x000fea0003800000 */
.L_x_9331:
        /* <DEDUP_REMOVED lines=16> */
.L_x_9356:
[----:B------:R-:W-:Y:S05]  /*c7b0*/  BRA `(.L_x_9332) ;  /* 0x0000000000947947 */ /* 0x000fea0003800000 */
.L_x_9355:
        /* <DEDUP_REMOVED lines=12> */
.L_x_9358:
[----:B------:R-:W-:Y:S05]  /*c880*/  BSYNC.RECONVERGENT B0 ;  /* 0x0000000000007941 */ /* 0x000fea0003800200 */
.L_x_9357:
[----:B------:R-:W-:-:S05]  /*c890*/  LOP3.LUT R3, R0, 0x80, R5, 0xf8, !PT ;  /* 0x0000008000037812 */ /* 0x000fca00078ef805 */
[----:B------:R0:W-:Y:S01]  /*c8a0*/  STG.E.U8 desc[UR36][R8.64], R3 ;  /* 0x0000000308007986 */ /* 0x0001e2000c101124 */
[----:B------:R-:W-:Y:S05]  /*c8b0*/  BRA `(.L_x_9332) ;  /* 0x0000000000547947 */ /* 0x000fea0003800000 */
.L_x_9354:
        /* <DEDUP_REMOVED lines=11> */
.L_x_9360:
[----:B------:R-:W-:Y:S01]  /*c970*/  IMAD.MOV.U32 R0, RZ, RZ, 0x7f ;  /* 0x0000007fff007424 */ /* 0x000fe200078e00ff */
[----:B------:R-:W-:-:S04]  /*c980*/  ISETP.GT.U32.AND P0, PT, R5, 0x7f800000, PT ;  /* 0x7f8000000500780c */ /* 0x000fc80003f04070 */
[----:B------:R-:W-:-:S09]  /*c990*/  SEL R0, R0, 0x7c, P0 ;  /* 0x0000007c00007807 */ /* 0x000fd20000000000 */
.L_x_9361:
[----:B------:R-:W-:Y:S05]  /*c9a0*/  BSYNC.RECONVERGENT B0 ;  /* 0x0000000000007941 */ /* 0x000fea0003800200 */
.L_x_9359:
[----:B------:R-:W-:-:S04]  /*c9b0*/  SHF.R.U32.HI R3, RZ, 0x18, R4 ;  /* 0x00000018ff037819 */ /* 0x000fc80000011604 */
[----:B------:R-:W-:-:S05]  /*c9c0*/  LOP3.LUT R3, R0, 0x80, R3, 0xf8, !PT ;  /* 0x0000008000037812 */ /* 0x000fca00078ef803 */
[----:B------:R0:W-:Y:S01]  /*c9d0*/  STG.E.U8 desc[UR36][R8.64], R3 ;  /* 0x0000000308007986 */ /* 0x0001e2000c101124 */
[----:B------:R-:W-:Y:S05]  /*c9e0*/  BRA `(.L_x_9332) ;  /* 0x0000000000087947 */ /* 0x000fea0003800000 */
.L_x_9353:
[----:B------:R-:W-:-:S05]  /*c9f0*/  F2FP.BF16.F32.PACK_AB R4, RZ, R4 ;  /* 0x00000004ff04723e */ /* 0x000fca00000010ff */
[----:B------:R0:W-:Y:S02]  /*ca00*/  STG.E.U16 desc[UR36][R8.64], R4 ;  /* 0x0000000408007986 */ /* 0x0001e4000c101524 */
.L_x_9332:
[----:B------:R-:W-:-:S07]  /*ca10*/  VIADD R17, R17, 0x80 ;  /* 0x0000008011117836 */ /* 0x000fce0000000000 */
.L_x_9268:
[----:B------:R-:W-:Y:S05]  /*ca20*/  BSYNC.RECONVERGENT B7 ;  /* 0x0000000000077941 */ /* 0x000fea0003800200 */
.L_x_9267:
        /* <DEDUP_REMOVED lines=10> */
[----:B-1-3--:R-:W-:Y:S02]  /*cad0*/  IMAD.MOV.U32 R4, RZ, RZ, RZ ;  /* 0x000000ffff047224 */ /* 0x00afe400078e00ff */
[----:B------:R-:W-:Y:S01]  /*cae0*/  IMAD.MOV.U32 R5, RZ, RZ, R17 ;  /* 0x000000ffff057224 */ /* 0x000fe200078e0011 */
[----:B------:R-:W1:Y:S01]  /*caf0*/  LDCU UR6, c[0x0][0x38c] ;  /* 0x00007180ff0677ac */ /* 0x000e620008000800 */
[----:B------:R-:W3:Y:S01]  /*cb00*/  LDCU.64 UR8, c[0x0][0x4c0] ;  /* 0x00009800ff0877ac */ /* 0x000ee20008000a00 */
[----:B------:R-:W-:Y:S01]  /*cb10*/  UISETP.NE.AND UP0, UPT, UR40, URZ, UPT ;  /* 0x000000ff2800728c */ /* 0x000fe2000bf05270 */
[----:B0-----:R-:W-:Y:S01]  /*cb20*/  IMAD.HI.U32 R4, R17, UR4, R4 ;  /* 0x0000000411047c27 */ /* 0x001fe2000f8e0004 */
[----:B------:R-:W0:Y:S04]  /*cb30*/  LDCU UR4, c[0x0][0x4b8] ;  /* 0x00009700ff0477ac */ /* 0x000e280008000800 */
[----:B------:R-:W-:-:S05]  /*cb40*/  SHF.R.U32.HI R5, RZ, UR5, R4 ;  /* 0x00000005ff057c19 */ /* 0x000fca0008011604 */
[----:B------:R-:W-:-:S04]  /*cb50*/  IMAD.MOV R0, RZ, RZ, -R5 ;  /* 0x000000ffff007224 */ /* 0x000fc800078e0a05 */
[----:B-1----:R-:W-:-:S04]  /*cb60*/  IMAD R0, R0, UR6, R17 ;  /* 0x0000000600007c24 */ /* 0x002fc8000f8e0211 */
[C---:B---3--:R-:W-:Y:S02]  /*cb70*/  IMAD R23, R0.reuse, UR8, RZ ;  /* 0x0000000800177c24 */ /* 0x048fe4000f8e02ff */
[C---:B------:R-:W-:Y:S02]  /*cb80*/  IMAD R24, R0.reuse, UR9, RZ ;  /* 0x0000000900187c24 */ /* 0x040fe4000f8e02ff */
[----:B0-----:R-:W-:Y:S01]  /*cb90*/  IMAD R0, R0, UR4, RZ ;  /* 0x0000000400007c24 */ /* 0x001fe2000f8e02ff */
        /* <DEDUP_REMOVED lines=9> */
[----:B--2-4-:R-:W-:-:S04]  /*cc30*/  IMAD.MOV R3, RZ, RZ, -R7 ;  /* 0x000000ffff037224 */ /* 0x014fc800078e0a07 */
        /* <DEDUP_REMOVED lines=325> */
.L_x_9362:
[----:B-1-3--:R-:W-:Y:S01]  /*e090*/  IMAD.MOV.U32 R4, RZ, RZ, 0x1 ;  /* 0x00000001ff047424 */ /* 0x00afe200078e00ff */
[C---:B--2-4-:R-:W-:Y:S01]  /*e0a0*/  LOP3.LUT R3, R16.reuse, 0xff, RZ, 0xc0, !PT ;  /* 0x000000ff10037812 */ /* 0x054fe200078ec0ff */
        /* <DEDUP_REMOVED lines=25> */
.L_x_9363:
        /* <DEDUP_REMOVED lines=18> */
.L_x_9368:
[----:B------:R-:W2:Y:S02]  /*e360*/  LDG.E.U8 R4, desc[UR36][R4.64] ;  /* 0x0000002404047981 */ /* 0x000ea4000c1e1100 */
[----:B--2---:R-:W-:Y:S01]  /*e370*/  I2FP.F32.U32 R18, R4 ;  /* 0x0000000400127245 */ /* 0x004fe20000201000 */
[----:B------:R-:W-:Y:S06]  /*e380*/  BRA `(.L_x_9370) ;  /* 0x0000000c00487947 */ /* 0x000fec0003800000 */
.L_x_9367:
        /* <DEDUP_REMOVED lines=9> */
.L_x_9372:
[----:B------:R-:W2:Y:S02]  /*e420*/  LDG.E R4, desc[UR36][R4.64] ;  /* 0x0000002404047981 */ /* 0x000ea4000c1e1900 */
[----:B--2---:R-:W-:Y:S01]  /*e430*/  I2FP.F32.S32 R18, R4 ;  /* 0x0000000400127245 */ /* 0x004fe20000201400 */
[----:B------:R-:W-:Y:S06]  /*e440*/  BRA `(.L_x_9370) ;  /* 0x0000000c00187947 */ /* 0x000fec0003800000 */
.L_x_9371:
[----:B------:R-:W2:Y:S02]  /*e450*/  LDG.E.U16 R4, desc[UR36][R4.64] ;  /* 0x0000002404047981 */ /* 0x000ea4000c1e1500 */
[----:B--2---:R4:W0:Y:S01]  /*e460*/  I2F.S16 R18, R4 ;  /* 0x0000000400127306 */ /* 0x0048220000101400 */
[----:B------:R-:W-:Y:S05]  /*e470*/  BRA `(.L_x_9370) ;  /* 0x0000000c000c7947 */ /* 0x000fea0003800000 */
.L_x_9366:
        /* <DEDUP_REMOVED lines=8> */
.L_x_9374:
[----:B------:R-:W2:Y:S02]  /*e500*/  LDG.E.U16 R4, desc[UR36][R4.64] ;  /* 0x0000002404047981 */ /* 0x000ea4000c1e1500 */
[----:B--2---:R-:W-:Y:S01]  /*e510*/  HADD2.F32 R18, -RZ, R4.H0_H0 ;  /* 0x20000004ff127230 */ /* 0x004fe20000004100 */
[----:B------:R-:W-:Y:S06]  /*e520*/  BRA `(.L_x_9370) ;  /* 0x0000000800e07947 */ /* 0x000fec0003800000 */
.L_x_9373:
        /* <DEDUP_REMOVED lines=8> */
.L_x_9376:
[----:B------:R-:W2:Y:S02]  /*e5b0*/  LDG.E.U16 R4, desc[UR36][R4.64] ;  /* 0x0000002404047981 */ /* 0x000ea4000c1e1500 */
[----:B--2---:R-:W-:Y:S01]  /*e5c0*/  HADD2.F32 R18, -RZ, R4.H0_H0 ;  /* 0x20000004ff127230 */ /* 0x004fe20000004100 */
[----:B------:R-:W-:Y:S06]  /*e5d0*/  BRA `(.L_x_9370) ;  /* 0x0000000800b47947 */ /* 0x000fec0003800000 */
.L_x_9375:
        /* <DEDUP_REMOVED lines=11> */
.L_x_9365:
        /* <DEDUP_REMOVED lines=12> */
.L_x_9379:
        /* <DEDUP_REMOVED lines=11> */
.L_x_9378:
        /* <DEDUP_REMOVED lines=25> */
.L_x_9381:
        /* <DEDUP_REMOVED lines=13> */
.L_x_9380:
[----:B------:R-:W2:Y:S02]  /*ea60*/  LDG.E.U16 R4, desc[UR36][R4.64] ;  /* 0x0000002404047981 */ /* 0x000ea4000c1e1500 */
[----:B--2---:R-:W-:Y:S01]  /*ea70*/  IMAD.U32 R18, R4, 0x10000, RZ ;  /* 0x0001000004127824 */ /* 0x004fe200078e00ff */
[----:B------:R-:W-:Y:S06]  /*ea80*/  BRA `(.L_x_9370) ;  /* 0x0000000400887947 */ /* 0x000fec0003800000 */
.L_x_9377:
        /* <DEDUP_REMOVED lines=11> */
.L_x_9384:
        /* <DEDUP_REMOVED lines=20> */
.L_x_9386:
[----:B------:R-:W-:Y:S05]  /*ec80*/  BSYNC.RECONVERGENT B0 ;  /* 0x0000000000007941 */ /* 0x000fea0003800200 */
.L_x_9385:
[----:B------:R-:W-:Y:S01]  /*ec90*/  IMAD.SHL.U32 R0, R0, 0x100000, RZ ;  /* 0x0010000000007824 */ /* 0x000fe200078e00ff */
[----:B------:R-:W-:-:S04]  /*eca0*/  LEA R3, R3, 0x3b800000, 0x17 ;  /* 0x3b80000003037811 */ /* 0x000fc800078eb8ff */
[----:B------:R-:W-:Y:S01]  /*ecb0*/  LOP3.LUT R18, R3, R0, R7, 0xfe, !PT ;  /* 0x0000000003127212 */ /* 0x000fe200078efe07 */
[----:B------:R-:W-:Y:S06]  /*ecc0*/  BRA `(.L_x_9370) ;  /* 0x0000000000f87947 */ /* 0x000fec0003800000 */
.L_x_9383:
        /* <DEDUP_REMOVED lines=20> */
.L_x_9388:
[----:B------:R-:W-:Y:S05]  /*ee10*/  BSYNC.RECONVERGENT B0 ;  /* 0x0000000000007941 */ /* 0x000fea0003800200 */
.L_x_9387:
[----:B------:R-:W-:Y:S01]  /*ee20*/  IMAD.SHL.U32 R0, R0, 0x200000, RZ ;  /* 0x0020000000007824 */ /* 0x000fe200078e00ff */
[----:B------:R-:W-:-:S04]  /*ee30*/  LEA R3, R3, 0x37800000, 0x17 ;  /* 0x3780000003037811 */ /* 0x000fc800078eb8ff */
[----:B------:R-:W-:Y:S01]  /*ee40*/  LOP3.LUT R18, R3, R0, R7, 0xfe, !PT ;  /* 0x0000000003127212 */ /* 0x000fe200078efe07 */
[----:B------:R-:W-:Y:S06]  /*ee50*/  BRA `(.L_x_9370) ;  /* 0x0000000000947947 */ /* 0x000fec0003800000 */
.L_x_9382:
        /* <DEDUP_REMOVED lines=14> */
.L_x_9369:
        /* <DEDUP_REMOVED lines=16> */
.L_x_9391:
[----:B------:R-:W-:Y:S01]  /*f040*/  IMAD.MOV.U32 R18, RZ, RZ, RZ ;  /* 0x000000ffff127224 */ /* 0x000fe200078e00ff */
[----:B------:R-:W-:Y:S06]  /*f050*/  BRA `(.L_x_9370) ;  /* 0x0000000000147947 */ /* 0x000fec0003800000 */
.L_x_9390:
[----:B------:R-:W2:Y:S02]  /*f060*/  LDG.E.64 R4, desc[UR36][R4.64] ;  /* 0x0000002404047981 */ /* 0x000ea4000c1e1b00 */
[----:B--2---:R0:W1:Y:S02]  /*f070*/  I2F.U64 R18, R4 ;  /* 0x0000000400127312 */ /* 0x0040640000301000 */
[----:B01----:R-:W-:Y:S05]  /*f080*/  BRA `(.L_x_9370) ;  /* 0x0000000000087947 */ /* 0x003fea0003800000 */
.L_x_9389:
[----:B------:R-:W2:Y:S02]  /*f090*/  LDG.E R4, desc[UR36][R4.64] ;  /* 0x0000002404047981 */ /* 0x000ea4000c1e1900 */
[----:B--2---:R-:W-:-:S07]  /*f0a0*/  I2FP.F32.U32 R18, R4 ;  /* 0x0000000400127245 */ /* 0x004fce0000201000 */
.L_x_9370:
[----:B------:R-:W-:Y:S05]  /*f0b0*/  BSYNC.RECONVERGENT B6 ;  /* 0x0000000000067941 */ /* 0x000fea0003800200 */
.L_x_9364:
        /* <DEDUP_REMOVED lines=18> */
.L_x_9396:
[----:B------:R-:W2:Y:S02]  /*f1e0*/  LDG.E.U8 R0, desc[UR36][R4.64] ;  /* 0x0000002404007981 */ /* 0x000ea4000c1e1100 */
[----:B--2---:R-:W-:Y:S01]  /*f1f0*/  I2FP.F32.U32 R0, R0 ;  /* 0x0000000000007245 */ /* 0x004fe20000201000 */
[----:B------:R-:W-:Y:S06]  /*f200*/  BRA `(.L_x_9398) ;  /* 0x0000000c00487947 */ /* 0x000fec0003800000 */
.L_x_9395:
[----:B------:R-:W-:-:S13]  /*f210*/  ISETP.NE.AND P0, PT, R0, 0x2, PT ;  /* 0x000000020000780c */ /* 0x000fda0003f05270 */
[----:B------:R-:W-:Y:S05]  /*f220*/  @!P0 BRA `(.L_x_9399) ;  /* 0x0000000000288947 */ /* 0x000fea0003800000 */
[----:B------:R-:W-:-:S13]  /*f230*/  ISETP.NE.AND P0, PT, R0, 0x3, PT ;  /* 0x000000030000780c */ /* 0x000fda0003f05270 */
[----:B------:R-:W-:Y:S05]  /*f240*/  @!P0 BRA `(.L_x_9400) ;  /* 0x0000000000148947 */ /* 0x000fea0003800000 */
[----:B------:R-:W-:-:S13]  /*f250*/  ISETP.NE.AND P0, PT, R0, 0x4, PT ;  /* 0x000000040000780c */ /* 0x000fda0003f05270 */
[----:B------:R-:W-:Y:S05]  /*f260*/  @P0 BRA `(.L_x_9397) ;  /* 0x0000000800d40947 */ /* 0x000fea0003800000 */
[----:B------:R-:W2:Y:S02]  /*f270*/  LDG.E.64 R4, desc[UR36][R4.64] ;  /* 0x0000002404047981 */ /* 0x000ea4000c1e1b00 */
[----:B--2---:R2:W4:Y:S02]  /*f280*/  I2F.S64 R0, R4 ;  /* 0x0000000400007312 */ /* 0x0045240000301400 */
[----:B--2-4-:R-:W-:Y:S05]  /*f290*/  BRA `(.L_x_9398) ;  /* 0x0000000c00247947 */ /* 0x014fea0003800000 */
.L_x_9400:
[----:B------:R-:W2:Y:S02]  /*f2a0*/  LDG.E R0, desc[UR36][R4.64] ;  /* 0x0000002404007981 */ /* 0x000ea4000c1e1900 */
[----:B--2---:R-:W-:Y:S01]  /*f2b0*/  I2FP.F32.S32 R0, R0 ;  /* 0x0000000000007245 */ /* 0x004fe20000201400 */
[----:B------:R-:W-:Y:S06]  /*f2c0*/  BRA `(.L_x_9398) ;  /* 0x0000000c00187947 */ /* 0x000fec0003800000 */
.L_x_9399:
[----:B------:R-:W2:Y:S02]  /*f2d0*/  LDG.E.U16 R0, desc[UR36][R4.64] ;  /* 0x0000002404007981 */ /* 0x000ea4000c1e1500 */
[----:B--2---:R-:W2:Y:S01]  /*f2e0*/  I2F.S16 R0, R0 ;  /* 0x0000000000007306 */ /* 0x004ea20000101400 */
[----:B------:R-:W-:Y:S05]  /*f2f0*/  BRA `(.L_x_9398) ;  /* 0x0000000c000c7947 */ /* 0x000fea0003800000 */
.L_x_9394:
        /* <DEDUP_REMOVED lines=8> */
.L_x_9402:
[----:B------:R-:W2:Y:S02]  /*f380*/  LDG.E.U16 R0, desc[UR36][R4.64] ;  /* 0x0000002404007981 */ /* 0x000ea4000c1e1500 */
[----:B--2---:R-:W-:Y:S01]  /*f390*/  HADD2.F32 R0, -RZ, R0.H0_H0 ;  /* 0x20000000ff007230 */ /* 0x004fe20000004100 */
[----:B------:R-:W-:Y:S06]  /*f3a0*/  BRA `(.L_x_9398) ;  /* 0x0000000800e07947 */ /* 0x000fec0003800000 */
.L_x_9401:
        /* <DEDUP_REMOVED lines=8> */
.L_x_9404:
[----:B------:R-:W2:Y:S02]  /*f430*/  LDG.E.U16 R0, desc[UR36][R4.64] ;  /* 0x0000002404007981 */ /* 0x000ea4000c1e1500 */
[----:B--2---:R-:W-:Y:S01]  /*f440*/  HADD2.F32 R0, -RZ, R0.H0_H0 ;  /* 0x20000000ff007230 */ /* 0x004fe20000004100 */
[----:B------:R-:W-:Y:S06]  /*f450*/  BRA `(.L_x_9398) ;  /* 0x0000000800b47947 */ /* 0x000fec0003800000 */
.L_x_9403:
        /* <DEDUP_REMOVED lines=11> */
.L_x_9393:
        /* <DEDUP_REMOVED lines=12> */
.L_x_9407:
        /* <DEDUP_REMOVED lines=11> */
.L_x_9406:
        /* <DEDUP_REMOVED lines=25> */
.L_x_9409:
        /* <DEDUP_REMOVED lines=13> */
.L_x_9408:
[----:B------:R-:W2:Y:S02]  /*f8e0*/  LDG.E.U16 R0, desc[UR36][R4.64] ;  /* 0x0000002404007981 */ /* 0x000ea4000c1e1500 */
[----:B--2---:R-:W-:Y:S01]  /*f8f0*/  IMAD.U32 R0, R0, 0x10000, RZ ;  /* 0x0001000000007824 */ /* 0x004fe200078e00ff */
[----:B------:R-:W-:Y:S06]  /*f900*/  BRA `(.L_x_9398) ;  /* 0x0000000400887947 */ /* 0x000fec0003800000 */
.L_x_9405:
        /* <DEDUP_REMOVED lines=11> */
.L_x_9412:
        /* <DEDUP_REMOVED lines=20> */
.L_x_9414:
[----:B------:R-:W-:Y:S05]  /*fb00*/  BSYNC.RECONVERGENT B0 ;  /* 0x0000000000007941 */ /* 0x000fea0003800200 */
.L_x_9413:
[----:B------:R-:W-:Y:S01]  /*fb10*/  IMAD.SHL.U32 R0, R0, 0x100000, RZ ;  /* 0x0010000000007824 */ /* 0x000fe200078e00ff */
[----:B------:R-:W-:-:S04]  /*fb20*/  LEA R3, R3, 0x3b800000, 0x17 ;  /* 0x3b80000003037811 */ /* 0x000fc800078eb8ff */
[----:B------:R-:W-:Y:S01]  /*fb30*/  LOP3.LUT R0, R3, R0, R7, 0xfe, !PT ;  /* 0x0000000003007212 */ /* 0x000fe200078efe07 */
[----:B------:R-:W-:Y:S06]  /*fb40*/  BRA `(.L_x_9398) ;  /* 0x0000000000f87947 */ /* 0x000fec0003800000 */
.L_x_9411:
        /* <DEDUP_REMOVED lines=20> */
.L_x_9416:
[----:B------:R-:W-:Y:S05]  /*fc90*/  BSYNC.RECONVERGENT B0 ;  /* 0x0000000000007941 */ /* 0x000fea0003800200 */
.L_x_9415:
[----:B------:R-:W-:Y:S01]  /*fca0*/  IMAD.SHL.U32 R0, R0, 0x200000, RZ ;  /* 0x0020000000007824 */ /* 0x000fe200078e00ff */
[----:B------:R-:W-:-:S04]  /*fcb0*/  LEA R3, R3, 0x37800000, 0x17 ;  /* 0x3780000003037811 */ /* 0x000fc800078eb8ff */
[----:B------:R-:W-:Y:S01]  /*fcc0*/  LOP3.LUT R0, R3, R0, R7, 0xfe, !PT ;  /* 0x0000000003007212 */ /* 0x000fe200078efe07 */
[----:B------:R-:W-:Y:S06]  /*fcd0*/  BRA `(.L_x_9398) ;  /* 0x0000000000947947 */ /* 0x000fec0003800000 */
.L_x_9410:
        /* <DEDUP_REMOVED lines=14> */
.L_x_9397:
        /* <DEDUP_REMOVED lines=16> */
.L_x_9419:
[----:B------:R-:W-:Y:S01]  /*fec0*/  IMAD.MOV.U32 R0, RZ, RZ, RZ ;  /* 0x000000ffff007224 */ /* 0x000fe200078e00ff */
[----:B------:R-:W-:Y:S06]  /*fed0*/  BRA `(.L_x_9398) ;  /* 0x0000000000147947 */ /* 0x000fec0003800000 */
.L_x_9418:
[----:B------:R-:W2:Y:S02]  /*fee0*/  LDG.E.64 R4, desc[UR36][R4.64] ;  /* 0x0000002404047981 */ /* 0x000ea4000c1e1b00 */
[----:B--2---:R0:W1:Y:S02]  /*fef0*/  I2F.U64 R0, R4 ;  /* 0x0000000400007312 */ /* 0x0040640000301000 */
[----:B01----:R-:W-:Y:S05]  /*ff00*/  BRA `(.L_x_9398) ;  /* 0x0000000000087947 */ /* 0x003fea0003800000 */
.L_x_9417:
[----:B------:R-:W2:Y:S02]  /*ff10*/  LDG.E R0, desc[UR36][R4.64] ;  /* 0x0000002404007981 */ /* 0x000ea4000c1e1900 */
[----:B--2---:R-:W-:-:S07]  /*ff20*/  I2FP.F32.U32 R0, R0 ;  /* 0x0000000000007245 */ /* 0x004fce0000201000 */
.L_x_9398:
[----:B------:R-:W-:Y:S05]  /*ff30*/  BSYNC.RECONVERGENT B6 ;  /* 0x0000000000067941 */ /* 0x000fea0003800200 */
.L_x_9392:
[----:B------:R-:W3:Y:S01]  /*ff40*/  LDCU UR4, c[0x0][0x668] ;  /* 0x0000cd00ff0477ac */ /* 0x000ee20008000800 */
[----:B0---4-:R-:W-:-:S04]  /*ff50*/  LOP3.LUT R4, R2, 0xff, RZ, 0xc0, !PT ;  /* 0x000000ff02047812 */ /* 0x011fc800078ec0ff */
[----:B------:R-:W-:Y:S01]  /*ff60*/  ISETP.GT.AND P0, PT, R4, 0x9, PT ;  /* 0x000000090400780c */ /* 0x000fe20003f04270 */
[----:B---3-5:R-:W-:-:S04]  /*ff70*/  FMUL.FTZ R3, R18, UR4 ;  /* 0x0000000412037c20 */ /* 0x028fc80008410000 */
[----:B-12---:R-:W-:-:S08]  /*ff80*/  FMUL.FTZ R2, R3, R0 ;  /* 0x0000000003027220 */ /* 0x006fd00000410000 */
        /* <DEDUP_REMOVED lines=12> */
.L_x_9423:
[----:B------:R-:W0:Y:S02]  /*10050*/  F2I.S64.TRUNC R2, R2 ;  /* 0x0000000200027311 */ /* 0x000e24000020d900 */
[----:B0-----:R-:W-:-:S05]  /*10060*/  IMAD.MOV.U32 R5, RZ, RZ, R2 ;  /* 0x000000ffff057224 */ /* 0x001fca00078e0002 */
[----:B------:R-:W-:Y:S01]  /*10070*/  STG.E.U8 desc[UR36][R16.64], R5 ;  /* 0x0000000510007986 */ /* 0x000fe2000c101124 */
[----:B------:R-:W-:Y:S05]  /*10080*/  EXIT ;  /* 0x000000000000794d */ /* 0x000fea0003800000 */
.L_x_9422:
        /* <DEDUP_REMOVED lines=9> */
.L_x_9426:
[----:B------:R-:W0:Y:S02]  /*10120*/  F2I.FTZ.TRUNC.NTZ R3, R2 ;  /* 0x0000000200037305 */ /* 0x000e24000021f100 */
[----:B0-----:R-:W-:Y:S01]  /*10130*/  STG.E desc[UR36][R16.64], R3 ;  /* 0x0000000310007986 */ /* 0x001fe2000c101924 */
[----:B------:R-:W-:Y:S05]  /*10140*/  EXIT ;  /* 0x000000000000794d */ /* 0x000fea0003800000 */
.L_x_9425:
[----:B------:R-:W0:Y:S02]  /*10150*/  F2I.FTZ.TRUNC.NTZ R3, R2 ;  /* 0x0000000200037305 */ /* 0x000e24000021f100 */
[----:B0-----:R-:W-:Y:S01]  /*10160*/  STG.E.U16 desc[UR36][R16.64], R3 ;  /* 0x0000000310007986 */ /* 0x001fe2000c101524 */
[----:B------:R-:W-:Y:S05]  /*10170*/  EXIT ;  /* 0x000000000000794d */ /* 0x000fea0003800000 */
.L_x_9421:
        /* <DEDUP_REMOVED lines=8> */
.L_x_9428:
[----:B------:R-:W-:-:S05]  /*10200*/  F2FP.F16.F32.PACK_AB R2, RZ, R2 ;  /* 0x00000002ff02723e */ /* 0x000fca00000000ff */
[----:B------:R-:W-:Y:S01]  /*10210*/  STG.E.U16 desc[UR36][R16.64], R2 ;  /* 0x0000000210007986 */ /* 0x000fe2000c101524 */
[----:B------:R-:W-:Y:S05]  /*10220*/  EXIT ;  /* 0x000000000000794d */ /* 0x000fea0003800000 */
.L_x_9427:
        /* <DEDUP_REMOVED lines=9> */
.L_x_9430:
[----:B------:R-:W-:-:S04]  /*102c0*/  F2FP.F16.F32.PACK_AB R3, RZ, R2 ;  /* 0x00000002ff03723e */ /* 0x000fc800000000ff */
[----:B------:R-:W-:-:S05]  /*102d0*/  PRMT R3, R3, 0x5410, RZ ;  /* 0x0000541003037816 */ /* 0x000fca00000000ff */
[----:B------:R-:W-:Y:S01]  /*102e0*/  STG.E desc[UR36][R16.64], R3 ;  /* 0x0000000310007986 */ /* 0x000fe2000c101924 */
[----:B------:R-:W-:Y:S05]  /*102f0*/  EXIT ;  /* 0x000000000000794d */ /* 0x000fea0003800000 */
.L_x_9429:
[----:B------:R-:W-:-:S06]  /*10300*/  FMUL.FTZ R2, R2, 1 ;  /* 0x3f80000002027820 */ /* 0x000fcc0000410000 */
[----:B------:R-:W0:Y:S02]  /*10310*/  F2F.F64.F32 R2, R2 ;  /* 0x0000000200027310 */ /* 0x000e240000201800 */
[----:B0-----:R-:W-:Y:S01]  /*10320*/  STG.E.64 desc[UR36][R16.64], R2 ;  /* 0x0000000210007986 */ /* 0x001fe2000c101b24 */
[----:B------:R-:W-:Y:S05]  /*10330*/  EXIT ;  /* 0x000000000000794d */ /* 0x000fea0003800000 */
.L_x_9420:
        /* <DEDUP_REMOVED lines=13> */
.L_x_9434:
        /* <DEDUP_REMOVED lines=16> */
.L_x_9437:
[----:B------:R-:W-:-:S04]  /*10510*/  SHF.R.U32.HI R2, RZ, 0x18, R2 ;  /* 0x00000018ff027819 */ /* 0x000fc80000011602 */
[----:B------:R-:W-:-:S04]  /*10520*/  LOP3.LUT R2, R3, 0x80, R2, 0xf8, !PT ;  /* 0x0000008003027812 */ /* 0x000fc800078ef802 */
[----:B------:R-:W-:-:S07]  /*10530*/  PRMT R8, R2, 0x7610, R8 ;  /* 0x0000761002087816 */ /* 0x000fce0000000008 */
.L_x_9436:
[----:B------:R-:W-:Y:S05]  /*10540*/  BSYNC.RECONVERGENT B0 ;  /* 0x0000000000007941 */ /* 0x000fea0003800200 */
.L_x_9435:
[----:B------:R-:W-:Y:S01]  /*10550*/  STG.E.U8 desc[UR36][R16.64], R8 ;  /* 0x0000000810007986 */ /* 0x000fe2000c101124 */
[----:B------:R-:W-:Y:S05]  /*10560*/  EXIT ;  /* 0x000000000000794d */ /* 0x000fea0003800000 */
.L_x_9433:
        /* <DEDUP_REMOVED lines=16> */
.L_x_9440:
[----:B------:R-:W-:-:S04]  /*10670*/  SHF.R.U32.HI R2, RZ, 0x18, R2 ;  /* 0x00000018ff027819 */ /* 0x000fc80000011602 */
[----:B------:R-:W-:-:S04]  /*10680*/  LOP3.LUT R3, R3, 0x80, R2, 0xf8, !PT ;  /* 0x0000008003037812 */ /* 0x000fc800078ef802 */
[----:B------:R-:W-:-:S07]  /*10690*/  PRMT R8, R3, 0x7610, R8 ;  /* 0x0000761003087816 */ /* 0x000fce0000000008 */
.L_x_9439:
[----:B------:R-:W-:Y:S05]  /*106a0*/  BSYNC.RECONVERGENT B0 ;  /* 0x0000000000007941 */ /* 0x000fea0003800200 */
.L_x_9438:
[----:B------:R-:W-:Y:S01]  /*106b0*/  STG.E.U8 desc[UR36][R16.64], R8 ;  /* 0x0000000810007986 */ /* 0x000fe2000c101124 */
[----:B------:R-:W-:Y:S05]  /*106c0*/  EXIT ;  /* 0x000000000000794d */ /* 0x000fea0003800000 */
.L_x_9432:
        /* <DEDUP_REMOVED lines=21> */
.L_x_9442:
[----:B------:R-:W0:Y:S02]  /*10820*/  F2I.U64.TRUNC R2, R2 ;  /* 0x0000000200027311 */ /* 0x000e24000020d800 */
[----:B0-----:R-:W-:Y:S01]  /*10830*/  STG.E.64 desc[UR36][R16.64], R2 ;  /* 0x0000000210007986 */ /* 0x001fe2000c101b24 */
[----:B------:R-:W-:Y:S05]  /*10840*/  EXIT ;  /* 0x000000000000794d */ /* 0x000fea0003800000 */
.L_x_9441:
[----:B------:R-:W0:Y:S02]  /*10850*/  F2I.FTZ.U32.TRUNC.NTZ R3, R2 ;  /* 0x0000000200037305 */ /* 0x000e24000021f000 */
[----:B0-----:R-:W-:Y:S01]  /*10860*/  STG.E desc[UR36][R16.64], R3 ;  /* 0x0000000310007986 */ /* 0x001fe2000c101924 */
[----:B------:R-:W-:Y:S05]  /*10870*/  EXIT ;  /* 0x000000000000794d */ /* 0x000fea0003800000 */
.L_x_9431:
        /* <DEDUP_REMOVED lines=10> */
.L_x_9444:
[----:B------:R-:W-:Y:S01]  /*10920*/  FMUL.FTZ R4, R2, 1 ;  /* 0x3f80000002047820 */ /* 0x000fe20000410000 */
[----:B------:R-:W-:-:S05]  /*10930*/  CS2R R6, SRZ ;  /* 0x0000000000067805 */ /* 0x000fca000001ff00 */
[----:B------:R-:W0:Y:S02]  /*10940*/  F2F.F64.F32 R4, R4 ;  /* 0x0000000400047310 */ /* 0x000e240000201800 */
[----:B0-----:R-:W-:Y:S01]  /*10950*/  STG.E.128 desc[UR36][R16.64], R4 ;  /* 0x0000000410007986 */ /* 0x001fe2000c101d24 */
[----:B------:R-:W-:Y:S05]  /*10960*/  EXIT ;  /* 0x000000000000794d */ /* 0x000fea0003800000 */
.L_x_9443:
[----:B------:R-:W-:-:S13]  /*10970*/  ISETP.NE.AND P0, PT, R4, 0xf, PT ;  /* 0x0000000f0400780c */ /* 0x000fda0003f05270 */
[----:B------:R-:W-:Y:S05]  /*10980*/  @!P0 BRA `(.L_x_9445) ;  /* 0x0000000000e08947 */ /* 0x000fea0003800000 */
[----:B------:R-:W-:-:S13]  /*10990*/  ISETP.NE.AND P0, PT, R4, 0x17, PT ;  /* 0x000000170400780c */ /* 0x000fda0003f05270 */
[----:B------:R-:W-:Y:S05]  /*109a0*/  @!P0 BRA `(.L_x_9446) ;  /* 0x00000000008c8947 */ /* 0x000fea0003800000 */
[----:B------:R-:W-:-:S13]  /*109b0*/  ISETP.NE.AND P0, PT, R4, 0x18, PT ;  /* 0x000000180400780c */ /* 0x000fda0003f05270 */
[----:B------:R-:W-:Y:S05]  /*109c0*/  @!P0 BRA `(.L_x_9447) ;  /* 0x0000000000448947 */ /* 0x000fea0003800000 */
.L_x_9424:
        /* <DEDUP_REMOVED lines=16> */
.L_x_9448:
[----:B------:R-:W-:Y:S05]  /*10ad0*/  EXIT ;  /* 0x000000000000794d */ /* 0x000fea0003800000 */
.L_x_9447:
        /* <DEDUP_REMOVED lines=12> */
.L_x_9450:
[----:B------:R-:W-:Y:S05]  /*10ba0*/  BSYNC.RECONVERGENT B0 ;  /* 0x0000000000007941 */ /* 0x000fea0003800200 */
.L_x_9449:
[----:B------:R-:W-:-:S05]  /*10bb0*/  LOP3.LUT R3, R0, 0x80, R5, 0xf8, !PT ;  /* 0x0000008000037812 */ /* 0x000fca00078ef805 */
[----:B------:R-:W-:Y:S01]  /*10bc0*/  STG.E.U8 desc[UR36][R16.64], R3 ;  /* 0x0000000310007986 */ /* 0x000fe2000c101124 */
[----:B------:R-:W-:Y:S05]  /*10bd0*/  EXIT ;  /* 0x000000000000794d */ /* 0x000fea0003800000 */
.L_x_9446:
        /* <DEDUP_REMOVED lines=11> */
.L_x_9452:
[----:B------:R-:W-:Y:S01]  /*10c90*/  IMAD.MOV.U32 R0, RZ, RZ, 0x7f ;  /* 0x0000007fff007424 */ /* 0x000fe200078e00ff */
[----:B------:R-:W-:-:S04]  /*10ca0*/  ISETP.GT.U32.AND P0, PT, R4, 0x7f800000, PT ;  /* 0x7f8000000400780c */ /* 0x000fc80003f04070 */
[----:B------:R-:W-:-:S09]  /*10cb0*/  SEL R0, R0, 0x7c, P0 ;  /* 0x0000007c00007807 */ /* 0x000fd20000000000 */
.L_x_9453:
[----:B------:R-:W-:Y:S05]  /*10cc0*/  BSYNC.RECONVERGENT B0 ;  /* 0x0000000000007941 */ /* 0x000fea0003800200 */
.L_x_9451:
[----:B------:R-:W-:-:S04]  /*10cd0*/  SHF.R.U32.HI R3, RZ, 0x18, R2 ;  /* 0x00000018ff037819 */ /* 0x000fc80000011602 */
[----:B------:R-:W-:-:S05]  /*10ce0*/  LOP3.LUT R3, R0, 0x80, R3, 0xf8, !PT ;  /* 0x0000008000037812 */ /* 0x000fca00078ef803 */
[----:B------:R-:W-:Y:S01]  /*10cf0*/  STG.E.U8 desc[UR36][R16.64], R3 ;  /* 0x0000000310007986 */ /* 0x000fe2000c101124 */
[----:B------:R-:W-:Y:S05]  /*10d00*/  EXIT ;  /* 0x000000000000794d */ /* 0x000fea0003800000 */
.L_x_9445:
[----:B------:R-:W-:-:S05]  /*10d10*/  F2FP.BF16.F32.PACK_AB R2, RZ, R2 ;  /* 0x00000002ff02723e */ /* 0x000fca00000010ff */
[----:B------:R-:W-:Y:S01]  /*10d20*/  STG.E.U16 desc[UR36][R16.64], R2 ;  /* 0x0000000210007986 */ /* 0x000fe2000c101524 */
[----:B------:R-:W-:Y:S05]  /*10d30*/  EXIT ;  /* 0x000000000000794d */ /* 0x000fea0003800000 */
.L_x_9454:
        /* <DEDUP_REMOVED lines=12> */
.L_x_23542:


//--------------------- .text._ZN2at6native27unrolled_elementwise_kernelIZZZNS0_54_GLOBAL__N__d8c5977b_16_LinearAlgebra_cu_9e10b42f_324316addr_kernel_cudaERNS_14TensorIteratorERKN3c106ScalarES8_ENKUlvE_clEvENKUlvE5_clEvEUlfffE_St5arrayIPcLm4EELi4E23TrivialOffsetCalculatorILi3EjESF_ILi1EjENS0_6memory12LoadWithCastILi3EEENSI_13StoreWithCastILi1EEEEEviT_T0_T2_T3_T4_T5_ --------------------------
	.section	.text._ZN2at6native27unrolled_elementwise_kernelIZZZNS0_54_GLOBAL__N__d8c5977b_16_LinearAlgebra_cu_9e10b42f_324316addr_kernel_cudaERNS_14TensorIteratorERKN3c106ScalarES8_ENKUlvE_clEvENKUlvE5_clEvEUlfffE_St5arrayIPcLm4EELi4E23TrivialOffsetCalculatorILi3EjESF_ILi1EjENS0_6memory12LoadWithCastILi3EEENSI_13StoreWithCastILi1EEEEEviT_T0_T2_T3_T4_T5_,"ax",@progbits
	.align	128
        .global         _ZN2at6native27unrolled_elementwise_kernelIZZZNS0_54_GLOBAL__N__d8c5977b_16_LinearAlgebra_cu_9e10b42f_324316addr_kernel_cudaERNS_14TensorIteratorERKN3c106ScalarES8_ENKUlvE_clEvENKUlvE5_clEvEUlfffE_St5arrayIPcLm4EELi4E23TrivialOffsetCalculatorILi3EjESF_ILi1EjENS0_6memory12LoadWithCastILi3EEENSI_13StoreWithCastILi1EEEEEviT_T0_T2_T3_T4_T5_
        .type           _ZN2at6native27unrolled_elementwise_kernelIZZZNS0_54_GLOBAL__N__d8c5977b_16_LinearAlgebra_cu_9e10b42f_324316addr_kernel_cudaERNS_14TensorIteratorERKN3c106ScalarES8_ENKUlvE_clEvENKUlvE5_clEvEUlfffE_St5arrayIPcLm4EELi4E23TrivialOffsetCalculatorILi3EjESF_ILi1EjENS0_6memory12LoadWithCastILi3EEENSI_13StoreWithCastILi1EEEEEviT_T0_T2_T3_T4_T5_,@function
        .size           _ZN2at6native27unrolled_elementwise_kernelIZZZNS0_54_GLOBAL__N__d8c5977b_16_LinearAlgebra_cu_9e10b42f_324316addr_kernel_cudaERNS_14TensorIteratorERKN3c106ScalarES8_ENKUlvE_clEvENKUlvE5_clEvEUlfffE_St5arrayIPcLm4EELi4E23TrivialOffsetCalculatorILi3EjESF_ILi1EjENS0_6memory12LoadWithCastILi3EEENSI_13StoreWithCastILi1EEEEEviT_T0_T2_T3_T4_T5_,(.L_x_23543 - _ZN2at6native27unrolled_elementwise_kernelIZZZNS0_54_GLOBAL__N__d8c5977b_16_LinearAlgebra_cu_9e10b42f_324316addr_kernel_cudaERNS_14TensorIteratorERKN3c106ScalarES8_ENKUlvE_clEvENKUlvE5_clEvEUlfffE_St5arrayIPcLm4EELi4E23TrivialOffsetCalculatorILi3EjESF_ILi1EjENS0_6memory12LoadWithCastILi3EEENSI_13StoreWithCastILi1EEEEEviT_T0_T2_T3_T4_T5_)
        .other          _ZN2at6native27unrolled_elementwise_kernelIZZZNS0_54_GLOBAL__N__d8c5977b_16_LinearAlgebra_cu_9e10b42f_324316addr_kernel_cudaERNS_14TensorIteratorERKN3c106ScalarES8_ENKUlvE_clEvENKUlvE5_clEvEUlfffE_St5arrayIPcLm4EELi4E23TrivialOffsetCalculatorILi3EjESF_ILi1EjENS0_6memory12LoadWithCastILi3EEENSI_13StoreWithCastILi1EEEEEviT_T0_T2_T3_T4_T5_,@"STO_CUDA_ENTRY STV_DEFAULT"
_ZN2at6native27unrolled_elementwise_kernelIZZZNS0_54_GLOBAL__N__d8c5977b_16_LinearAlgebra_cu_9e10b42f_324316addr_kernel_cudaERNS_14TensorIteratorERKN3c106ScalarES8_ENKUlvE_clEvENKUlvE5_clEvEUlfffE_St5arrayIPcLm4EELi4E23TrivialOffsetCalculatorILi3EjESF_ILi1EjENS0_6memory12LoadWithCastILi3EEENSI_13StoreWithCastILi1EEEEEviT_T0_T2_T3_T4_T5_:
.text._ZN2at6native27unrolled_elementwise_kernelIZZZNS0_54_GLOBAL__N__d8c5977b_16_LinearAlgebra_cu_9e10b42f_324316addr_kernel_cudaERNS_14TensorIteratorERKN3c106ScalarES8_ENKUlvE_clEvENKUlvE5_clEvEUlfffE_St5arrayIPcLm4EELi4E23TrivialOffsetCalculatorILi3EjESF_ILi1EjENS0_6memory12LoadWithCastILi3EEENSI_13StoreWithCastILi1EEEEEviT_T0_T2_T3_T4_T5_:
[----:B------:R-:W0:Y:S01]  /*0000*/  LDC R1, c[0x0][0x37c] ;  /* 0x0000df00ff017b82 */ /* 0x000e220000000800 */
[----:B------:R-:W1:Y:S07]  /*0010*/  S2R R2, SR_CTAID.X ;  /* 0x0000000000027919 */ /* 0x000e6e0000002500 */
[----:B------:R-:W1:Y:S01]  /*0020*/  LDC R17, c[0x0][0x380] ;  /* 0x0000e000ff117b82 */ /* 0x000e620000000800 */
[----:B------:R-:W2:Y:S01]  /*0030*/  LDCU.64 UR36, c[0x0][0x358] ;  /* 0x00006b00ff2477ac */ /* 0x000ea20008000a00 */
[----:B------:R-:W-:Y:S01]  /*0040*/  BSSY.RECONVERGENT B7, `(.L_x_9455) ;  /* 0x00001f9000077945 */ /* 0x000fe20003800200 */
[----:B------:R-:W3:Y:S01]  /*0050*/  S2R R29, SR_TID.X ;  /* 0x00000000001d7919 */ /* 0x000ee20000002100 */
[----:B------:R-:W-:Y:S01]  /*0060*/  IMAD.MOV.U32 R28, RZ, RZ, RZ ;  /* 0x000000ffff1c7224 */ /* 0x000fe200078e00ff */
[----:B------:R-:W4:Y:S01]  /*0070*/  LDCU.U8 UR38, c[0x0][0x3bd] ;  /* 0x000077a0ff2677ac */ /* 0x000f220008000000 */
[----:B------:R-:W-:-:S02]  /*0080*/  IMAD.MOV.U32 R22, RZ, RZ, RZ ;  /* 0x000000ffff167224 */ /* 0x000fc400078e00ff */
        /* <DEDUP_REMOVED lines=31> */
.L_x_9457:
        /* <DEDUP_REMOVED lines=20> */
.L_x_9462:
[----:B------:R-:W2:Y:S02]  /*03c0*/  LDG.E.U8 R4, desc[UR36][R4.64] ;  /* 0x0000002404047981 */ /* 0x000ea4000c1e1100 */
[----:B--2---:R-:W-:Y:S01]  /*03d0*/  I2FP.F32.U32 R28, R4 ;  /* 0x00000004001c7245 */ /* 0x004fe20000201000 */
[----:B------:R-:W-:Y:S06]  /*03e0*/  BRA `(.L_x_9464) ;  /* 0x0000000c00487947 */ /* 0x000fec0003800000 */
.L_x_9461:
        /* <DEDUP_REMOVED lines=9> */
.L_x_9466:
[----:B------:R-:W2:Y:S02]  /*0480*/  LDG.E R4, desc[UR36][R4.64] ;  /* 0x0000002404047981 */ /* 0x000ea4000c1e1900 */
[----:B--2---:R-:W-:Y:S01]  /*0490*/  I2FP.F32.S32 R28, R4 ;  /* 0x00000004001c7245 */ /* 0x004fe20000201400 */
[----:B------:R-:W-:Y:S06]  /*04a0*/  BRA `(.L_x_9464) ;  /* 0x0000000c00187947 */ /* 0x000fec0003800000 */
.L_x_9465:
[----:B------:R-:W2:Y:S02]  /*04b0*/  LDG.E.U16 R4, desc[UR36][R4.64] ;  /* 0x0000002404047981 */ /* 0x000ea4000c1e1500 */
[----:B--2---:R4:W0:Y:S01]  /*04c0*/  I2F.S16 R28, R4 ;  /* 0x00000004001c7306 */ /* 0x0048220000101400 */
[----:B------:R-:W-:Y:S05]  /*04d0*/  BRA `(.L_x_9464) ;  /* 0x0000000c000c7947 */ /* 0x000fea0003800000 */
.L_x_9460:
        /* <DEDUP_REMOVED lines=8> */
.L_x_9468:
[----:B------:R-:W2:Y:S02]  /*0560*/  LDG.E.U16 R4, desc[UR36][R4.64] ;  /* 0x0000002404047981 */ /* 0x000ea4000c1e1500 */
[----:B--2---:R-:W-:Y:S01]  /*0570*/  HADD2.F32 R28, -RZ, R4.H0_H0 ;  /* 0x20000004ff1c7230 */ /* 0x004fe20000004100 */
[----:B------:R-:W-:Y:S06]  /*0580*/  BRA `(.L_x_9464) ;  /* 0x0000000800e07947 */ /* 0x000fec0003800000 */
.L_x_9467:
        /* <DEDUP_REMOVED lines=8> */
.L_x_9470:
[----:B------:R-:W2:Y:S02]  /*0610*/  LDG.E.U16 R4, desc[UR36][R4.64] ;  /* 0x0000002404047981 */ /* 0x000ea4000c1e1500 */
[----:B--2---:R-:W-:Y:S01]  /*0620*/  HADD2.F32 R28, -RZ, R4.H0_H0 ;  /* 0x20000004ff1c7230 */ /* 0x004fe20000004100 */
[----:B------:R-:W-:Y:S06]  /*0630*/  BRA `(.L_x_9464) ;  /* 0x0000000800b47947 */ /* 0x000fec0003800000 */
.L_x_9469:
        /* <DEDUP_REMOVED lines=11> */
.L_x_9459:
        /* <DEDUP_REMOVED lines=12> */
.L_x_9473:
        /* <DEDUP_REMOVED lines=11> */
.L_x_9472:
        /* <DEDUP_REMOVED lines=25> */
.L_x_9475:
        /* <DEDUP_REMOVED lines=13> */
.L_x_9474:
[----:B------:R-:W2:Y:S02]  /*0ac0*/  LDG.E.U16 R4, desc[UR36][R4.64] ;  /* 0x0000002404047981 */ /* 0x000ea4000c1e1500 */
[----:B--2---:R-:W-:Y:S01]  /*0ad0*/  IMAD.U32 R28, R4, 0x10000, RZ ;  /* 0x00010000041c7824 */ /* 0x004fe200078e00ff */
[----:B------:R-:W-:Y:S06]  /*0ae0*/  BRA `(.L_x_9464) ;  /* 0x0000000400887947 */ /* 0x000fec0003800000 */
.L_x_9471:
        /* <DEDUP_REMOVED lines=11> */
.L_x_9478:
        /* <DEDUP_REMOVED lines=20> */
.L_x_9480:
[----:B------:R-:W-:Y:S05]  /*0ce0*/  BSYNC.RECONVERGENT B0 ;  /* 0x0000000000007941 */ /* 0x000fea0003800200 */
.L_x_9479:
[----:B------:R-:W-:Y:S01]  /*0cf0*/  IMAD.SHL.U32 R0, R0, 0x100000, RZ ;  /* 0x0010000000007824 */ /* 0x000fe200078e00ff */
[----:B------:R-:W-:-:S04]  /*0d00*/  LEA R3, R3, 0x3b800000, 0x17 ;  /* 0x3b80000003037811 */ /* 0x000fc800078eb8ff */
[----:B------:R-:W-:Y:S01]  /*0d10*/  LOP3.LUT R28, R3, R0, R7, 0xfe, !PT ;  /* 0x00000000031c7212 */ /* 0x000fe200078efe07 */
[----:B------:R-:W-:Y:S06]  /*0d20*/  BRA `(.L_x_9464) ;  /* 0x0000000000f87947 */ /* 0x000fec0003800000 */
.L_x_9477:
        /* <DEDUP_REMOVED lines=20> */
.L_x_9482:
[----:B------:R-:W-:Y:S05]  /*0e70*/  BSYNC.RECONVERGENT B0 ;  /* 0x0000000000007941 */ /* 0x000fea0003800200 */
.L_x_9481:
[----:B------:R-:W-:Y:S01]  /*0e80*/  IMAD.SHL.U32 R0, R0, 0x200000, RZ ;  /* 0x0020000000007824 */ /* 0x000fe200078e00ff */
[----:B------:R-:W-:-:S04]  /*0e90*/  LEA R3, R3, 0x37800000, 0x17 ;  /* 0x3780000003037811 */ /* 0x000fc800078eb8ff */
[----:B------:R-:W-:Y:S01]  /*0ea0*/  LOP3.LUT R28, R3, R0, R7, 0xfe, !PT ;  /* 0x00000000031c7212 */ /* 0x000fe200078efe07 */
[----:B------:R-:W-:Y:S06]  /*0eb0*/  BRA `(.L_x_9464) ;  /* 0x0000000000947947 */ /* 0x000fec0003800000 */
.L_x_9476:
[----:B------:R-:W-:-:S09]  /*0ec0*/  UISETP.NE.AND UP0, UPT, UR4, 0x1c, UPT ;  /* 0x0000001c0400788c */ /* 0x000fd2000bf05270 */
[----:B------:R-:W-:Y:S05]  /*0ed0*/  BRA.U !UP0, `(.L_x_9483) ;  /* 0x0000000108847547 */ /* 0x000fea000b800000 */
[----:B------:R-:W-:-:S09]  /*0ee0*/  UISETP.NE.AND UP0, UPT, UR4, 0x1d, UPT ;  /* 0x0000001d0400788c */ /* 0x000fd2000bf05270 */
[----:B------:R-:W-:Y:S05]  /*0ef0*/  BRA.U !UP0, `(.L_x_9484) ;  /* 0x0000000108707547 */ /* 0x000fea000b800000 */
[----:B------:R-:W-:-:S09]  /*0f00*/  UISETP.NE.AND UP0, UPT, UR4, 0x2c, UPT ;  /* 0x0000002c0400788c */ /* 0x000fd2000bf05270 */
[----:B------:R-:W-:Y:S05]  /*0f10*/  BRA.U !UP0, `(.L_x_9485) ;  /* 0x0000000108487547 */ /* 0x000fea000b800000 */
.L_x_9463:
        /* <DEDUP_REMOVED lines=16> */
.L_x_9486:
[----:B------:R-:W-:Y:S01]  /*1020*/  IMAD.MOV.U32 R28, RZ, RZ, RZ ;  /* 0x000000ffff1c7224 */ /* 0x000fe200078e00ff */
[----:B------:R-:W-:Y:S06]  /*1030*/  BRA `(.L_x_9464) ;  /* 0x0000000000347947 */ /* 0x000fec0003800000 */
.L_x_9485:
        /* <DEDUP_REMOVED lines=8> */
.L_x_9484:
[----:B------:R-:W2:Y:S02]  /*10c0*/  LDG.E.64 R28, desc[UR36][R4.64] ;  /* 0x00000024041c7981 */ /* 0x000ea4000c1e1b00 */
[----:B--2---:R0:W1:Y:S02]  /*10d0*/  I2F.U64 R28, R28 ;  /* 0x0000001c001c7312 */ /* 0x0040640000301000 */
[----:B01----:R-:W-:Y:S05]  /*10e0*/  BRA `(.L_x_9464) ;  /* 0x0000000000087947 */ /* 0x003fea0003800000 */
.L_x_9483:
[----:B------:R-:W2:Y:S02]  /*10f0*/  LDG.E R4, desc[UR36][R4.64] ;  /* 0x0000002404047981 */ /* 0x000ea4000c1e1900 */
[----:B--2---:R-:W-:-:S07]  /*1100*/  I2FP.F32.U32 R28, R4 ;  /* 0x00000004001c7245 */ /* 0x004fce0000201000 */
.L_x_9464:
[----:B------:R-:W-:Y:S05]  /*1110*/  BSYNC.RECONVERGENT B6 ;  /* 0x0000000000067941 */ /* 0x000fea0003800200 */
.L_x_9458:
        /* <DEDUP_REMOVED lines=20> */
.L_x_9491:
[----:B------:R-:W2:Y:S02]  /*1260*/  LDG.E.U8 R4, desc[UR36][R4.64] ;  /* 0x0000002404047981 */ /* 0x000ea4000c1e1100 */
[----:B--2---:R-:W-:Y:S01]  /*1270*/  I2FP.F32.U32 R22, R4 ;  /* 0x0000000400167245 */ /* 0x004fe20000201000 */
[----:B------:R-:W-:Y:S06]  /*1280*/  BRA `(.L_x_9493) ;  /* 0x0000000c00487947 */ /* 0x000fec0003800000 */
.L_x_9490:
        /* <DEDUP_REMOVED lines=9> */
.L_x_9495:
[----:B------:R-:W2:Y:S02]  /*1320*/  LDG.E R4, desc[UR36][R4.64] ;  /* 0x0000002404047981 */ /* 0x000ea4000c1e1900 */
[----:B--2---:R-:W-:Y:S01]  /*1330*/  I2FP.F32.S32 R22, R4 ;  /* 0x0000000400167245 */ /* 0x004fe20000201400 */
[----:B------:R-:W-:Y:S06]  /*1340*/  BRA `(.L_x_9493) ;  /* 0x0000000c00187947 */ /* 0x000fec0003800000 */
.L_x_9494:
[----:B------:R-:W2:Y:S02]  /*1350*/  LDG.E.U16 R4, desc[UR36][R4.64] ;  /* 0x0000002404047981 */ /* 0x000ea4000c1e1500 */
[----:B--2---:R0:W1:Y:S01]  /*1360*/  I2F.S16 R22, R4 ;  /* 0x0000000400167306 */ /* 0x0040620000101400 */
[----:B------:R-:W-:Y:S05]  /*1370*/  BRA `(.L_x_9493) ;  /* 0x0000000c000c7947 */ /* 0x000fea0003800000 */
.L_x_9489:
        /* <DEDUP_REMOVED lines=8> */
.L_x_9497:
[----:B------:R-:W2:Y:S02]  /*1400*/  LDG.E.U16 R4, desc[UR36][R4.64] ;  /* 0x0000002404047981 */ /* 0x000ea4000c1e1500 */
[----:B--2---:R-:W-:Y:S01]  /*1410*/  HADD2.F32 R22, -RZ, R4.H0_H0 ;  /* 0x20000004ff167230 */ /* 0x004fe20000004100 */
[----:B------:R-:W-:Y:S06]  /*1420*/  BRA `(.L_x_9493) ;  /* 0x0000000800e07947 */ /* 0x000fec0003800000 */
.L_x_9496:
        /* <DEDUP_REMOVED lines=8> */
.L_x_9499:
[----:B------:R-:W2:Y:S02]  /*14b0*/  LDG.E.U16 R4, desc[UR36][R4.64] ;  /* 0x0000002404047981 */ /* 0x000ea4000c1e1500 */
[----:B--2---:R-:W-:Y:S01]  /*14c0*/  HADD2.F32 R22, -RZ, R4.H0_H0 ;  /* 0x20000004ff167230 */ /* 0x004fe20000004100 */
[----:B------:R-:W-:Y:S06]  /*14d0*/  BRA `(.L_x_9493) ;  /* 0x0000000800b47947 */ /* 0x000fec0003800000 */
.L_x_9498:
        /* <DEDUP_REMOVED lines=11> */
.L_x_9488:
        /* <DEDUP_REMOVED lines=12> */
.L_x_9502:
        /* <DEDUP_REMOVED lines=11> */
.L_x_9501:
        /* <DEDUP_REMOVED lines=25> */
.L_x_9504:
        /* <DEDUP_REMOVED lines=13> */
.L_x_9503:
[----:B------:R-:W2:Y:S02]  /*1960*/  LDG.E.U16 R4, desc[UR36][R4.64] ;  /* 0x0000002404047981 */ /* 0x000ea4000c1e1500 */
[----:B--2---:R-:W-:Y:S01]  /*1970*/  IMAD.U32 R22, R4, 0x10000, RZ ;  /* 0x0001000004167824 */ /* 0x004fe200078e00ff */
[----:B------:R-:W-:Y:S06]  /*1980*/  BRA `(.L_x_9493) ;  /* 0x0000000400887947 */ /* 0x000fec0003800000 */
.L_x_9500:
        /* <DEDUP_REMOVED lines=11> */
.L_x_9507:
        /* <DEDUP_REMOVED lines=20> */
.L_x_9509:
[----:B------:R-:W-:Y:S05]  /*1b80*/  BSYNC.RECONVERGENT B0 ;  /* 0x0000000000007941 */ /* 0x000fea0003800200 */
.L_x_9508:
[----:B------:R-:W-:Y:S01]  /*1b90*/  IMAD.SHL.U32 R0, R0, 0x100000, RZ ;  /* 0x0010000000007824 */ /* 0x000fe200078e00ff */
[----:B------:R-:W-:-:S04]  /*1ba0*/  LEA R3, R3, 0x3b800000, 0x17 ;  /* 0x3b80000003037811 */ /* 0x000fc800078eb8ff */
[----:B------:R-:W-:Y:S01]  /*1bb0*/  LOP3.LUT R22, R3, R0, R7, 0xfe, !PT ;  /* 0x0000000003167212 */ /* 0x000fe200078efe07 */
[----:B------:R-:W-:Y:S06]  /*1bc0*/  BRA `(.L_x_9493) ;  /* 0x0000000000f87947 */ /* 0x000fec0003800000 */
.L_x_9506:
        /* <DEDUP_REMOVED lines=20> */
.L_x_9511:
[----:B------:R-:W-:Y:S05]  /*1d10*/  BSYNC.RECONVERGENT B0 ;  /* 0x0000000000007941 */ /* 0x000fea0003800200 */
.L_x_9510:
[----:B------:R-:W-:Y:S01]  /*1d20*/  IMAD.SHL.U32 R0, R0, 0x200000, RZ ;  /* 0x0020000000007824 */ /* 0x000fe200078e00ff */
[----:B------:R-:W-:-:S04]  /*1d30*/  LEA R3, R3, 0x37800000, 0x17 ;  /* 0x3780000003037811 */ /* 0x000fc800078eb8ff */
[----:B------:R-:W-:Y:S01]  /*1d40*/  LOP3.LUT R22, R3, R0, R7, 0xfe, !PT ;  /* 0x0000000003167212 */ /* 0x000fe200078efe07 */
[----:B------:R-:W-:Y:S06]  /*1d50*/  BRA `(.L_x_9493) ;  /* 0x0000000000947947 */ /* 0x000fec0003800000 */
.L_x_9505:
[----:B------:R-:W-:-:S09]  /*1d60*/  UISETP.NE.AND UP0, UPT, UR4, 0x1c, UPT ;  /* 0x0000001c0400788c */ /* 0x000fd2000bf05270 */
[----:B------:R-:W-:Y:S05]  /*1d70*/  BRA.U !UP0, `(.L_x_9512) ;  /* 0x0000000108847547 */ /* 0x000fea000b800000 */
[----:B------:R-:W-:-:S09]  /*1d80*/  UISETP.NE.AND UP0, UPT, UR4, 0x1d, UPT ;  /* 0x0000001d0400788c */ /* 0x000fd2000bf05270 */
[----:B------:R-:W-:Y:S05]  /*1d90*/  BRA.U !UP0, `(.L_x_9513) ;  /* 0x0000000108707547 */ /* 0x000fea000b800000 */
[----:B------:R-:W-:-:S09]  /*1da0*/  UISETP.NE.AND UP0, UPT, UR4, 0x2c, UPT ;  /* 0x0000002c0400788c */ /* 0x000fd2000bf05270 */
[----:B------:R-:W-:Y:S05]  /*1db0*/  BRA.U !UP0, `(.L_x_9514) ;  /* 0x0000000108487547 */ /* 0x000fea000b800000 */
.L_x_9492:
        /* <DEDUP_REMOVED lines=16> */
.L_x_9515:
[----:B------:R-:W-:Y:S01]  /*1ec0*/  IMAD.MOV.U32 R22, RZ, RZ, RZ ;  /* 0x000000ffff167224 */ /* 0x000fe200078e00ff */
[----:B------:R-:W-:Y:S06]  /*1ed0*/  BRA `(.L_x_9493) ;  /* 0x0000000000347947 */ /* 0x000fec0003800000 */
.L_x_9514:
        /* <DEDUP_REMOVED lines=8> */
.L_x_9513:
[----:B------:R-:W2:Y:S02]  /*1f60*/  LDG.E.64 R22, desc[UR36][R4.64] ;  /* 0x0000002404167981 */ /* 0x000ea4000c1e1b00 */
[----:B--2---:R0:W1:Y:S02]  /*1f70*/  I2F.U64 R22, R22 ;  /* 0x0000001600167312 */ /* 0x0040640000301000 */
[----:B01----:R-:W-:Y:S05]  /*1f80*/  BRA `(.L_x_9493) ;  /* 0x0000000000087947 */ /* 0x003fea0003800000 */
.L_x_9512:
[----:B------:R-:W2:Y:S02]  /*1f90*/  LDG.E R4, desc[UR36][R4.64] ;  /* 0x0000002404047981 */ /* 0x000ea4000c1e1900 */
[----:B--2---:R-:W-:-:S07]  /*1fa0*/  I2FP.F32.U32 R22, R4 ;  /* 0x0000000400167245 */ /* 0x004fce0000201000 */
.L_x_9493:
[----:B------:R-:W-:Y:S05]  /*1fb0*/  BSYNC.RECONVERGENT B6 ;  /* 0x0000000000067941 */ /* 0x000fea0003800200 */
.L_x_9487:
[----:B------:R-:W-:-:S07]  /*1fc0*/  VIADD R29, R19, 0x80 ;  /* 0x00000080131d7836 */ /* 0x000fce0000000000 */
.L_x_9456:
[----:B------:R-:W-:Y:S05]  /*1fd0*/  BSYNC.RECONVERGENT B7 ;  /* 0x0000000000077941 */ /* 0x000fea0003800200 */
.L_x_9455:
[----:B------:R-:W-:Y:S01]  /*1fe0*/  ISETP.GE.AND P0, PT, R29, R17, PT ;  /* 0x000000111d00720c */ /* 0x000fe20003f06270 */
[----:B------:R-:W-:Y:S01]  /*1ff0*/  BSSY.RECONVERGENT B7, `(.L_x_9516) ;  /* 0x00001f0000077945 */ /* 0x000fe20003800200 */
[----:B------:R-:W-:Y:S02]  /*2000*/  IMAD.MOV.U32 R23, RZ, RZ, RZ ;  /* 0x000000ffff177224 */ /* 0x000fe400078e00ff */
[----:B------:R-:W-:-:S09]  /*2010*/  IMAD.MOV.U32 R25, RZ, RZ, RZ ;  /* 0x000000ffff197224 */ /* 0x000fd200078e00ff */
        /* <DEDUP_REMOVED lines=26> */
.L_x_9518:
        /* <DEDUP_REMOVED lines=20> */
.L_x_9523:
[----:B------:R-:W2:Y:S02]  /*2300*/  LDG.E.U8 R4, desc[UR36][R4.64] ;  /* 0x0000002404047981 */ /* 0x000ea4000c1e1100 */
[----:B--2---:R-:W-:Y:S01]  /*2310*/  I2FP.F32.U32 R23, R4 ;  /* 0x0000000400177245 */ /* 0x004fe20000201000 */
[----:B------:R-:W-:Y:S06]  /*2320*/  BRA `(.L_x_9525) ;  /* 0x0000000c00447947 */ /* 0x000fec0003800000 */
.L_x_9522:
        /* <DEDUP_REMOVED lines=9> */
.L_x_9527:
[----:B------:R-:W2:Y:S02]  /*23c0*/  LDG.E R4, desc[UR36][R4.64] ;  /* 0x0000002404047981 */ /* 0x000ea4000c1e1900 */
[----:B--2---:R-:W-:Y:S01]  /*23d0*/  I2FP.F32.S32 R23, R4 ;  /* 0x0000000400177245 */ /* 0x004fe20000201400 */
[----:B------:R-:W-:Y:S06]  /*23e0*/  BRA `(.L_x_9525) ;  /* 0x0000000c00147947 */ /* 0x000fec0003800000 */
.L_x_9526:
[----:B------:R-:W2:Y:S02]  /*23f0*/  LDG.E.U16 R4, desc[UR36][R4.64] ;  /* 0x0000002404047981 */ /* 0x000ea4000c1e1500 */
[----:B--2---:R0:W1:Y:S01]  /*2400*/  I2F.S16 R23, R4 ;  /* 0x0000000400177306 */ /* 0x0040620000101400 */
[----:B------:R-:W-:Y:S05]  /*2410*/  BRA `(.L_x_9525) ;  /* 0x0000000c00087947 */ /* 0x000fea0003800000 */
.L_x_9521:
        /* <DEDUP_REMOVED lines=8> */
.L_x_9529:
[----:B------:R-:W2:Y:S02]  /*24a0*/  LDG.E.U16 R4, desc[UR36][R4.64] ;  /* 0x0000002404047981 */ /* 0x000ea4000c1e1500 */
[----:B--2---:R-:W-:Y:S01]  /*24b0*/  HADD2.F32 R23, -RZ, R4.H0_H0 ;  /* 0x20000004ff177230 */ /* 0x004fe20000004100 */
[----:B------:R-:W-:Y:S06]  /*24c0*/  BRA `(.L_x_9525) ;  /* 0x0000000800dc7947 */ /* 0x000fec0003800000 */
.L_x_9528:
        /* <DEDUP_REMOVED lines=8> */
.L_x_9531:
[----:B------:R-:W2:Y:S02]  /*2550*/  LDG.E.U16 R4, desc[UR36][R4.64] ;  /* 0x0000002404047981 */ /* 0x000ea4000c1e1500 */
[----:B--2---:R-:W-:Y:S01]  /*2560*/  HADD2.F32 R23, -RZ, R4.H0_H0 ;  /* 0x20000004ff177230 */ /* 0x004fe20000004100 */
[----:B------:R-:W-:Y:S06]  /*2570*/  BRA `(.L_x_9525) ;  /* 0x0000000800b07947 */ /* 0x000fec0003800000 */
.L_x_9530:
        /* <DEDUP_REMOVED lines=11> */
.L_x_9520:
        /* <DEDUP_REMOVED lines=12> */
.L_x_9534:
        /* <DEDUP_REMOVED lines=11> */
.L_x_9533:
        /* <DEDUP_REMOVED lines=25> */
.L_x_9536:
        /* <DEDUP_REMOVED lines=12> */
.L_x_9535:
[----:B------:R-:W2:Y:S02]  /*29f0*/  LDG.E.U16 R4, desc[UR36][R4.64] ;  /* 0x0000002404047981 */ /* 0x000ea4000c1e1500 */
[----:B--2---:R-:W-:Y:S01]  /*2a00*/  IMAD.U32 R23, R4, 0x10000, RZ ;  /* 0x0001000004177824 */ /* 0x004fe200078e00ff */
[----:B------:R-:W-:Y:S06]  /*2a10*/  BRA `(.L_x_9525) ;  /* 0x0000000400887947 */ /* 0x000fec0003800000 */
.L_x_9532:
        /* <DEDUP_REMOVED lines=11> */
.L_x_9539:
        /* <DEDUP_REMOVED lines=20> */
.L_x_9541:
[----:B------:R-:W-:Y:S05]  /*2c10*/  BSYNC.RECONVERGENT B0 ;  /* 0x0000000000007941 */ /* 0x000fea0003800200 */
.L_x_9540:
[----:B------:R-:W-:Y:S01]  /*2c20*/  IMAD.SHL.U32 R0, R0, 0x100000, RZ ;  /* 0x0010000000007824 */ /* 0x000fe200078e00ff */
[----:B------:R-:W-:-:S04]  /*2c30*/  LEA R3, R3, 0x3b800000, 0x17 ;  /* 0x3b80000003037811 */ /* 0x000fc800078eb8ff */
[----:B------:R-:W-:Y:S01]  /*2c40*/  LOP3.LUT R23, R3, R0, R23, 0xfe, !PT ;  /* 0x0000000003177212 */ /* 0x000fe200078efe17 */
[----:B------:R-:W-:Y:S06]  /*2c50*/  BRA `(.L_x_9525) ;  /* 0x0000000000f87947 */ /* 0x000fec0003800000 */
.L_x_9538:
        /* <DEDUP_REMOVED lines=20> */
.L_x_9543:
[----:B------:R-:W-:Y:S05]  /*2da0*/  BSYNC.RECONVERGENT B0 ;  /* 0x0000000000007941 */ /* 0x000fea0003800200 */
.L_x_9542:
[----:B------:R-:W-:Y:S01]  /*2db0*/  IMAD.SHL.U32 R0, R0, 0x200000, RZ ;  /* 0x0020000000007824 */ /* 0x000fe200078e00ff */
[----:B------:R-:W-:-:S04]  /*2dc0*/  LEA R3, R3, 0x37800000, 0x17 ;  /* 0x3780000003037811 */ /* 0x000fc800078eb8ff */
[----:B------:R-:W-:Y:S01]  /*2dd0*/  LOP3.LUT R23, R3, R0, R23, 0xfe, !PT ;  /* 0x0000000003177212 */ /* 0x000fe200078efe17 */
[----:B------:R-:W-:Y:S06]  /*2de0*/  BRA `(.L_x_9525) ;  /* 0x0000000000947947 */ /* 0x000fec0003800000 */
.L_x_9537:
        /* <DEDUP_REMOVED lines=14> */
.L_x_9524:
        /* <DEDUP_REMOVED lines=16> */
.L_x_9546:
[----:B------:R-:W-:Y:S01]  /*2fd0*/  IMAD.MOV.U32 R23, RZ, RZ, RZ ;  /* 0x000000ffff177224 */ /* 0x000fe200078e00ff */
[----:B------:R-:W-:Y:S06]  /*2fe0*/  BRA `(.L_x_9525) ;  /* 0x0000000000147947 */ /* 0x000fec0003800000 */
.L_x_9545:
[----:B------:R-:W2:Y:S02]  /*2ff0*/  LDG.E.64 R4, desc[UR36][R4.64] ;  /* 0x0000002404047981 */ /* 0x000ea4000c1e1b00 */
[----:B--2---:R0:W1:Y:S02]  /*3000*/  I2F.U64 R23, R4 ;  /* 0x0000000400177312 */ /* 0x0040640000301000 */
[----:B01----:R-:W-:Y:S05]  /*3010*/  BRA `(.L_x_9525) ;  /* 0x0000000000087947 */ /* 0x003fea0003800000 */
.L_x_9544:
[----:B------:R-:W2:Y:S02]  /*3020*/  LDG.E R4, desc[UR36][R4.64] ;  /* 0x0000002404047981 */ /* 0x000ea4000c1e1900 */
[----:B--2---:R-:W-:-:S07]  /*3030*/  I2FP.F32.U32 R23, R4 ;  /* 0x0000000400177245 */ /* 0x004fce0000201000 */
.L_x_9525:
[----:B------:R-:W-:Y:S05]  /*3040*/  BSYNC.RECONVERGENT B6 ;  /* 0x0000000000067941 */ /* 0x000fea0003800200 */
.L_x_9519:
        /* <DEDUP_REMOVED lines=20> */
.L_x_9551:
[----:B------:R-:W2:Y:S02]  /*3190*/  LDG.E.U8 R4, desc[UR36][R4.64] ;  /* 0x0000002404047981 */ /* 0x000ea4000c1e1100 */
[----:B--2---:R-:W-:Y:S01]  /*31a0*/  I2FP.F32.U32 R25, R4 ;  /* 0x0000000400197245 */ /* 0x004fe20000201000 */
[----:B------:R-:W-:Y:S06]  /*31b0*/  BRA `(.L_x_9553) ;  /* 0x0000000c00447947 */ /* 0x000fec0003800000 */
.L_x_9550:
        /* <DEDUP_REMOVED lines=9> */
.L_x_9555:
[----:B------:R-:W2:Y:S02]  /*3250*/  LDG.E R4, desc[UR36][R4.64] ;  /* 0x0000002404047981 */ /* 0x000ea4000c1e1900 */
[----:B--2---:R-:W-:Y:S01]  /*3260*/  I2FP.F32.S32 R25, R4 ;  /* 0x0000000400197245 */ /* 0x004fe20000201400 */
[----:B------:R-:W-:Y:S06]  /*3270*/  BRA `(.L_x_9553) ;  /* 0x0000000c00147947 */ /* 0x000fec0003800000 */
.L_x_9554:
[----:B------:R-:W2:Y:S02]  /*3280*/  LDG.E.U16 R4, desc[UR36][R4.64] ;  /* 0x0000002404047981 */ /* 0x000ea4000c1e1500 */
[----:B--2---:R2:W0:Y:S01]  /*3290*/  I2F.S16 R25, R4 ;  /* 0x0000000400197306 */ /* 0x0044220000101400 */
[----:B------:R-:W-:Y:S05]  /*32a0*/  BRA `(.L_x_9553) ;  /* 0x0000000c00087947 */ /* 0x000fea0003800000 */
.L_x_9549:
        /* <DEDUP_REMOVED lines=8> */
.L_x_9557:
[----:B------:R-:W2:Y:S02]  /*3330*/  LDG.E.U16 R4, desc[UR36][R4.64] ;  /* 0x0000002404047981 */ /* 0x000ea4000c1e1500 */
[----:B--2---:R-:W-:Y:S01]  /*3340*/  HADD2.F32 R25, -RZ, R4.H0_H0 ;  /* 0x20000004ff197230 */ /* 0x004fe20000004100 */
[----:B------:R-:W-:Y:S06]  /*3350*/  BRA `(.L_x_9553) ;  /* 0x0000000800dc7947 */ /* 0x000fec0003800000 */
.L_x_9556:
        /* <DEDUP_REMOVED lines=8> */
.L_x_9559:
[----:B------:R-:W2:Y:S02]  /*33e0*/  LDG.E.U16 R4, desc[UR36][R4.64] ;  /* 0x0000002404047981 */ /* 0x000ea4000c1e1500 */
[----:B--2---:R-:W-:Y:S01]  /*33f0*/  HADD2.F32 R25, -RZ, R4.H0_H0 ;  /* 0x20000004ff197230 */ /* 0x004fe20000004100 */
[----:B------:R-:W-:Y:S06]  /*3400*/  BRA `(.L_x_9553) ;  /* 0x0000000800b07947 */ /* 0x000fec0003800000 */
.L_x_9558:
        /* <DEDUP_REMOVED lines=11> */
.L_x_9548:
        /* <DEDUP_REMOVED lines=12> */
.L_x_9562:
        /* <DEDUP_REMOVED lines=11> */
.L_x_9561:
        /* <DEDUP_REMOVED lines=25> */
.L_x_9564:
        /* <DEDUP_REMOVED lines=12> */
.L_x_9563:
[----:B------:R-:W2:Y:S02]  /*3880*/  LDG.E.U16 R4, desc[UR36][R4.64] ;  /* 0x0000002404047981 */ /* 0x000ea4000c1e1500 */
[----:B--2---:R-:W-:Y:S01]  /*3890*/  IMAD.U32 R25, R4, 0x10000, RZ ;  /* 0x0001000004197824 */ /* 0x004fe200078e00ff */
[----:B------:R-:W-:Y:S06]  /*38a0*/  BRA `(.L_x_9553) ;  /* 0x0000000400887947 */ /* 0x000fec0003800000 */
.L_x_9560:
        /* <DEDUP_REMOVED lines=11> */
.L_x_9567:
        /* <DEDUP_REMOVED lines=20> */
.L_x_9569:
[----:B------:R-:W-:Y:S05]  /*3aa0*/  BSYNC.RECONVERGENT B0 ;  /* 0x0000000000007941 */ /* 0x000fea0003800200 */
.L_x_9568:
[----:B------:R-:W-:Y:S01]  /*3ab0*/  IMAD.SHL.U32 R0, R0, 0x100000, RZ ;  /* 0x0010000000007824 */ /* 0x000fe200078e00ff */
[----:B------:R-:W-:-:S04]  /*3ac0*/  LEA R3, R3, 0x3b800000, 0x17 ;  /* 0x3b80000003037811 */ /* 0x000fc800078eb8ff */
[----:B------:R-:W-:Y:S01]  /*3ad0*/  LOP3.LUT R25, R3, R0, R25, 0xfe, !PT ;  /* 0x0000000003197212 */ /* 0x000fe200078efe19 */
[----:B------:R-:W-:Y:S06]  /*3ae0*/  BRA `(.L_x_9553) ;  /* 0x0000000000f87947 */ /* 0x000fec0003800000 */
.L_x_9566:
        /* <DEDUP_REMOVED lines=20> */
.L_x_9571:
[----:B------:R-:W-:Y:S05]  /*3c30*/  BSYNC.RECONVERGENT B0 ;  /* 0x0000000000007941 */ /* 0x000fea0003800200 */
.L_x_9570:
[----:B------:R-:W-:Y:S01]  /*3c40*/  IMAD.SHL.U32 R0, R0, 0x200000, RZ ;  /* 0x0020000000007824 */ /* 0x000fe200078e00ff */
[----:B------:R-:W-:-:S04]  /*3c50*/  LEA R3, R3, 0x37800000, 0x17 ;  /* 0x3780000003037811 */ /* 0x000fc800078eb8ff */
[----:B------:R-:W-:Y:S01]  /*3c60*/  LOP3.LUT R25, R3, R0, R25, 0xfe, !PT ;  /* 0x0000000003197212 */ /* 0x000fe200078efe19 */
[----:B------:R-:W-:Y:S06]  /*3c70*/  BRA `(.L_x_9553) ;  /* 0x0000000000947947 */ /* 0x000fec0003800000 */
.L_x_9565:
        /* <DEDUP_REMOVED lines=14> */
.L_x_9552:
        /* <DEDUP_REMOVED lines=16> */
.L_x_9574:
[----:B------:R-:W-:Y:S01]  /*3e60*/  IMAD.MOV.U32 R25, RZ, RZ, RZ ;  /* 0x000000ffff197224 */ /* 0x000fe200078e00ff */
[----:B------:R-:W-:Y:S06]  /*3e70*/  BRA `(.L_x_9553) ;  /* 0x0000000000147947 */ /* 0x000fec0003800000 */
.L_x_9573:
[----:B------:R-:W2:Y:S02]  /*3e80*/  LDG.E.64 R4, desc[UR36][R4.64] ;  /* 0x0000002404047981 */ /* 0x000ea4000c1e1b00 */
[----:B--2---:R0:W1:Y:S02]  /*3e90*/  I2F.U64 R25, R4 ;  /* 0x0000000400197312 */ /* 0x0040640000301000 */
[----:B01----:R-:W-:Y:S05]  /*3ea0*/  BRA `(.L_x_9553) ;  /* 0x0000000000087947 */ /* 0x003fea0003800000 */
.L_x_9572:
[----:B------:R-:W2:Y:S02]  /*3eb0*/  LDG.E R4, desc[UR36][R4.64] ;  /* 0x0000002404047981 */ /* 0x000ea4000c1e1900 */
[----:B--2---:R-:W-:-:S07]  /*3ec0*/  I2FP.F32.U32 R25, R4 ;  /* 0x0000000400197245 */ /* 0x004fce0000201000 */
.L_x_9553:
[----:B------:R-:W-:Y:S05]  /*3ed0*/  BSYNC.RECONVERGENT B6 ;  /* 0x0000000000067941 */ /* 0x000fea0003800200 */
.L_x_9547:
[----:B------:R-:W-:-:S07]  /*3ee0*/  VIADD R29, R29, 0x80 ;  /* 0x000000801d1d7836 */ /* 0x000fce0000000000 */
.L_x_9517:
[----:B------:R-:W-:Y:S05]  /*3ef0*/  BSYNC.RECONVERGENT B7 ;  /* 0x0000000000077941 */ /* 0x000fea0003800200 */
.L_x_9516:
        /* <DEDUP_REMOVED lines=30> */
.L_x_9577:
        /* <DEDUP_REMOVED lines=21> */
.L_x_9582:
[----:B------:R-:W2:Y:S02]  /*4230*/  LDG.E.U8 R4, desc[UR36][R4.64] ;  /* 0x0000002404047981 */ /* 0x000ea4000c1e1100 */
[----:B--2---:R-:W-:Y:S01]  /*4240*/  I2FP.F32.U32 R26, R4 ;  /* 0x00000004001a7245 */ /* 0x004fe20000201000 */
[----:B------:R-:W-:Y:S06]  /*4250*/  BRA `(.L_x_9584) ;  /* 0x0000000c00487947 */ /* 0x000fec0003800000 */
.L_x_9581:
        /* <DEDUP_REMOVED lines=8> */
[----:B0-2---:R-:W-:Y:S05]  /*42e0*/  BRA `(.L_x_9584) ;  /* 0x0000000c00247947 */ /* 0x005fea0003800000 */
.L_x_9586:
[----:B------:R-:W2:Y:S02]  /*42f0*/  LDG.E R4, desc[UR36][R4.64] ;  /* 0x0000002404047981 */ /* 0x000ea4000c1e1900 */
[----:B--2---:R-:W-:Y:S01]  /*4300*/  I2FP.F32.S32 R26, R4 ;  /* 0x00000004001a7245 */ /* 0x004fe20000201400 */
[----:B------:R-:W-:Y:S06]  /*4310*/  BRA `(.L_x_9584) ;  /* 0x0000000c00187947 */ /* 0x000fec0003800000 */
.L_x_9585:
[----:B------:R-:W2:Y:S02]  /*4320*/  LDG.E.U16 R4, desc[UR36][R4.64] ;  /* 0x0000002404047981 */ /* 0x000ea4000c1e1500 */
[----:B--2---:R2:W0:Y:S01]  /*4330*/  I2F.S16 R26, R4 ;  /* 0x00000004001a7306 */ /* 0x0044220000101400 */
[----:B------:R-:W-:Y:S05]  /*4340*/  BRA `(.L_x_9584) ;  /* 0x0000000c000c7947 */ /* 0x000fea0003800000 */
.L_x_9580:
        /* <DEDUP_REMOVED lines=8> */
.L_x_9588:
[----:B------:R-:W2:Y:S02]  /*43d0*/  LDG.E.U16 R4, desc[UR36][R4.64] ;  /* 0x0000002404047981 */ /* 0x000ea4000c1e1500 */
[----:B--2---:R-:W-:Y:S01]  /*43e0*/  HADD2.F32 R26, -RZ, R4.H0_H0 ;  /* 0x20000004ff1a7230 */ /* 0x004fe20000004100 */
[----:B------:R-:W-:Y:S06]  /*43f0*/  BRA `(.L_x_9584) ;  /* 0x0000000800e07947 */ /* 0x000fec0003800000 */
.L_x_9587:
        /* <DEDUP_REMOVED lines=8> */
.L_x_9590:
[----:B------:R-:W2:Y:S02]  /*4480*/  LDG.E.U16 R4, desc[UR36][R4.64] ;  /* 0x0000002404047981 */ /* 0x000ea4000c1e1500 */
[----:B--2---:R-:W-:Y:S01]  /*4490*/  HADD2.F32 R26, -RZ, R4.H0_H0 ;  /* 0x20000004ff1a7230 */ /* 0x004fe20000004100 */
[----:B------:R-:W-:Y:S06]  /*44a0*/  BRA `(.L_x_9584) ;  /* 0x0000000800b47947 */ /* 0x000fec0003800000 */
.L_x_9589:
        /* <DEDUP_REMOVED lines=11> */
.L_x_9579:
        /* <DEDUP_REMOVED lines=12> */
.L_x_9593:
        /* <DEDUP_REMOVED lines=11> */
.L_x_9592:
        /* <DEDUP_REMOVED lines=25> */
.L_x_9595:
        /* <DEDUP_REMOVED lines=13> */
.L_x_9594:
[----:B------:R-:W2:Y:S02]  /*4930*/  LDG.E.U16 R4, desc[UR36][R4.64] ;  /* 0x0000002404047981 */ /* 0x000ea4000c1e1500 */
[----:B--2---:R-:W-:Y:S01]  /*4940*/  IMAD.U32 R26, R4, 0x10000, RZ ;  /* 0x00010000041a7824 */ /* 0x004fe200078e00ff */
[----:B------:R-:W-:Y:S06]  /*4950*/  BRA `(.L_x_9584) ;  /* 0x0000000400887947 */ /* 0x000fec0003800000 */
.L_x_9591:
        /* <DEDUP_REMOVED lines=11> */
.L_x_9598:
        /* <DEDUP_REMOVED lines=20> */
.L_x_9600:
[----:B------:R-:W-:Y:S05]  /*4b50*/  BSYNC.RECONVERGENT B0 ;  /* 0x0000000000007941 */ /* 0x000fea0003800200 */
.L_x_9599:
[----:B------:R-:W-:Y:S01]  /*4b60*/  IMAD.SHL.U32 R0, R0, 0x100000, RZ ;  /* 0x0010000000007824 */ /* 0x000fe200078e00ff */
[----:B------:R-:W-:-:S04]  /*4b70*/  LEA R3, R3, 0x3b800000, 0x17 ;  /* 0x3b80000003037811 */ /* 0x000fc800078eb8ff */
[----:B------:R-:W-:Y:S01]  /*4b80*/  LOP3.LUT R26, R3, R0, R7, 0xfe, !PT ;  /* 0x00000000031a7212 */ /* 0x000fe200078efe07 */
[----:B------:R-:W-:Y:S06]  /*4b90*/  BRA `(.L_x_9584) ;  /* 0x0000000000f87947 */ /* 0x000fec0003800000 */
.L_x_9597:
        /* <DEDUP_REMOVED lines=20> */
.L_x_9602:
[----:B------:R-:W-:Y:S05]  /*4ce0*/  BSYNC.RECONVERGENT B0 ;  /* 0x0000000000007941 */ /* 0x000fea0003800200 */
.L_x_9601:
[----:B------:R-:W-:Y:S01]  /*4cf0*/  IMAD.SHL.U32 R0, R0, 0x200000, RZ ;  /* 0x0020000000007824 */ /* 0x000fe200078e00ff */
[----:B------:R-:W-:-:S04]  /*4d00*/  LEA R3, R3, 0x37800000, 0x17 ;  /* 0x3780000003037811 */ /* 0x000fc800078eb8ff */
[----:B------:R-:W-:Y:S01]  /*4d10*/  LOP3.LUT R26, R3, R0, R7, 0xfe, !PT ;  /* 0x00000000031a7212 */ /* 0x000fe200078efe07 */
[----:B------:R-:W-:Y:S06]  /*4d20*/  BRA `(.L_x_9584) ;  /* 0x0000000000947947 */ /* 0x000fec0003800000 */
.L_x_9596:
        /* <DEDUP_REMOVED lines=14> */
.L_x_9583:
        /* <DEDUP_REMOVED lines=16> */
.L_x_9605:
[----:B------:R-:W-:Y:S01]  /*4f10*/  IMAD.MOV.U32 R26, RZ, RZ, RZ ;  /* 0x000000ffff1a7224 */ /* 0x000fe200078e00ff */
[----:B------:R-:W-:Y:S06]  /*4f20*/  BRA `(.L_x_9584) ;  /* 0x0000000000147947 */ /* 0x000fec0003800000 */
.L_x_9604:
[----:B------:R-:W2:Y:S02]  /*4f30*/  LDG.E.64 R26, desc[UR36][R4.64] ;  /* 0x00000024041a7981 */ /* 0x000ea4000c1e1b00 */
[----:B--2---:R0:W1:Y:S02]  /*4f40*/  I2F.U64 R26, R26 ;  /* 0x0000001a001a7312 */ /* 0x0040640000301000 */
[----:B01----:R-:W-:Y:S05]  /*4f50*/  BRA `(.L_x_9584) ;  /* 0x0000000000087947 */ /* 0x003fea0003800000 */
.L_x_9603:
[----:B------:R-:W2:Y:S02]  /*4f60*/  LDG.E R4, desc[UR36][R4.64] ;  /* 0x0000002404047981 */ /* 0x000ea4000c1e1900 */
[----:B--2---:R-:W-:-:S07]  /*4f70*/  I2FP.F32.U32 R26, R4 ;  /* 0x00000004001a7245 */ /* 0x004fce0000201000 */
.L_x_9584:
[----:B------:R-:W-:Y:S05]  /*4f80*/  BSYNC.RECONVERGENT B6 ;  /* 0x0000000000067941 */ /* 0x000fea0003800200 */
.L_x_9578:
        /* <DEDUP_REMOVED lines=20> */
.L_x_9610:
[----:B------:R-:W2:Y:S02]  /*50d0*/  LDG.E.U8 R4, desc[UR36][R4.64] ;  /* 0x0000002404047981 */ /* 0x000ea4000c1e1100 */
[----:B--2---:R-:W-:Y:S01]  /*50e0*/  I2FP.F32.U32 R24, R4 ;  /* 0x0000000400187245 */ /* 0x004fe20000201000 */
[----:B------:R-:W-:Y:S06]  /*50f0*/  BRA `(.L_x_9612) ;  /* 0x0000000c00487947 */ /* 0x000fec0003800000 */
.L_x_9609:
        /* <DEDUP_REMOVED lines=9> */
.L_x_9614:
[----:B------:R-:W2:Y:S02]  /*5190*/  LDG.E R4, desc[UR36][R4.64] ;  /* 0x0000002404047981 */ /* 0x000ea4000c1e1900 */
[----:B--2---:R-:W-:Y:S01]  /*51a0*/  I2FP.F32.S32 R24, R4 ;  /* 0x0000000400187245 */ /* 0x004fe20000201400 */
[----:B------:R-:W-:Y:S06]  /*51b0*/  BRA `(.L_x_9612) ;  /* 0x0000000c00187947 */ /* 0x000fec0003800000 */
.L_x_9613:
[----:B------:R-:W2:Y:S02]  /*51c0*/  LDG.E.U16 R4, desc[UR36][R4.64] ;  /* 0x0000002404047981 */ /* 0x000ea4000c1e1500 */
[----:B--2---:R0:W2:Y:S01]  /*51d0*/  I2F.S16 R24, R4 ;  /* 0x0000000400187306 */ /* 0x0040a20000101400 */
[----:B------:R-:W-:Y:S05]  /*51e0*/  BRA `(.L_x_9612) ;  /* 0x0000000c000c7947 */ /* 0x000fea0003800000 */
.L_x_9608:
        /* <DEDUP_REMOVED lines=8> */
.L_x_9616:
[----:B------:R-:W2:Y:S02]  /*5270*/  LDG.E.U16 R4, desc[UR36][R4.64] ;  /* 0x0000002404047981 */ /* 0x000ea4000c1e1500 */
[----:B--2---:R-:W-:Y:S01]  /*5280*/  HADD2.F32 R24, -RZ, R4.H0_H0 ;  /* 0x20000004ff187230 */ /* 0x004fe20000004100 */
[----:B------:R-:W-:Y:S06]  /*5290*/  BRA `(.L_x_9612) ;  /* 0x0000000800e07947 */ /* 0x000fec0003800000 */
.L_x_9615:
        /* <DEDUP_REMOVED lines=8> */
.L_x_9618:
[----:B------:R-:W2:Y:S02]  /*5320*/  LDG.E.U16 R4, desc[UR36][R4.64] ;  /* 0x0000002404047981 */ /* 0x000ea4000c1e1500 */
[----:B--2---:R-:W-:Y:S01]  /*5330*/  HADD2.F32 R24, -RZ, R4.H0_H0 ;  /* 0x20000004ff187230 */ /* 0x004fe20000004100 */
[----:B------:R-:W-:Y:S06]  /*5340*/  BRA `(.L_x_9612) ;  /* 0x0000000800b47947 */ /* 0x000fec0003800000 */
.L_x_9617:
        /* <DEDUP_REMOVED lines=11> */
.L_x_9607:
        /* <DEDUP_REMOVED lines=12> */
.L_x_9621:
        /* <DEDUP_REMOVED lines=11> */
.L_x_9620:
        /* <DEDUP_REMOVED lines=25> */
.L_x_9623:
        /* <DEDUP_REMOVED lines=13> */
.L_x_9622:
[----:B------:R-:W2:Y:S02]  /*57d0*/  LDG.E.U16 R4, desc[UR36][R4.64] ;  /* 0x0000002404047981 */ /* 0x000ea4000c1e1500 */
[----:B--2---:R-:W-:Y:S01]  /*57e0*/  IMAD.U32 R24, R4, 0x10000, RZ ;  /* 0x0001000004187824 */ /* 0x004fe200078e00ff */
[----:B------:R-:W-:Y:S06]  /*57f0*/  BRA `(.L_x_9612) ;  /* 0x0000000400887947 */ /* 0x000fec0003800000 */
.L_x_9619:
        /* <DEDUP_REMOVED lines=11> */
.L_x_9626:
        /* <DEDUP_REMOVED lines=20> */
.L_x_9628:
[----:B------:R-:W-:Y:S05]  /*59f0*/  BSYNC.RECONVERGENT B0 ;  /* 0x0000000000007941 */ /* 0x000fea0003800200 */
.L_x_9627:
[----:B------:R-:W-:Y:S01]  /*5a00*/  IMAD.SHL.U32 R0, R0, 0x100000, RZ ;  /* 0x0010000000007824 */ /* 0x000fe200078e00ff */
[----:B------:R-:W-:-:S04]  /*5a10*/  LEA R3, R3, 0x3b800000, 0x17 ;  /* 0x3b80000003037811 */ /* 0x000fc800078eb8ff */
[----:B------:R-:W-:Y:S01]  /*5a20*/  LOP3.LUT R24, R3, R0, R7, 0xfe, !PT ;  /* 0x0000000003187212 */ /* 0x000fe200078efe07 */
[----:B------:R-:W-:Y:S06]  /*5a30*/  BRA `(.L_x_9612) ;  /* 0x0000000000f87947 */ /* 0x000fec0003800000 */
.L_x_9625:
        /* <DEDUP_REMOVED lines=20> */
.L_x_9630:
[----:B------:R-:W-:Y:S05]  /*5b80*/  BSYNC.RECONVERGENT B0 ;  /* 0x0000000000007941 */ /* 0x000fea0003800200 */
.L_x_9629:
[----:B------:R-:W-:Y:S01]  /*5b90*/  IMAD.SHL.U32 R0, R0, 0x200000, RZ ;  /* 0x0020000000007824 */ /* 0x000fe200078e00ff */
[----:B------:R-:W-:-:S04]  /*5ba0*/  LEA R3, R3, 0x37800000, 0x17 ;  /* 0x3780000003037811 */ /* 0x000fc800078eb8ff */
[----:B------:R-:W-:Y:S01]  /*5bb0*/  LOP3.LUT R24, R3, R0, R7, 0xfe, !PT ;  /* 0x0000000003187212 */ /* 0x000fe200078efe07 */
[----:B------:R-:W-:Y:S06]  /*5bc0*/  BRA `(.L_x_9612) ;  /* 0x0000000000947947 */ /* 0x000fec0003800000 */
.L_x_9624:
        /* <DEDUP_REMOVED lines=14> */
.L_x_9611:
        /* <DEDUP_REMOVED lines=16> */
.L_x_9633:
[----:B------:R-:W-:Y:S01]  /*5db0*/  IMAD.MOV.U32 R24, RZ, RZ, RZ ;  /* 0x000000ffff187224 */ /* 0x000fe200078e00ff */
[----:B------:R-:W-:Y:S06]  /*5dc0*/  BRA `(.L_x_9612) ;  /* 0x0000000000147947 */ /* 0x000fec0003800000 */
.L_x_9632:
[----:B------:R-:W2:Y:S02]  /*5dd0*/  LDG.E.64 R4, desc[UR36][R4.64] ;  /* 0x0000002404047981 */ /* 0x000ea4000c1e1b00 */
[----:B--2---:R0:W2:Y:S02]  /*5de0*/  I2F.U64 R24, R4 ;  /* 0x0000000400187312 */ /* 0x0040a40000301000 */
[----:B0-2---:R-:W-:Y:S05]  /*5df0*/  BRA `(.L_x_9612) ;  /* 0x0000000000087947 */ /* 0x005fea0003800000 */
.L_x_9631:
[----:B------:R-:W2:Y:S02]  /*5e00*/  LDG.E R4, desc[UR36][R4.64] ;  /* 0x0000002404047981 */ /* 0x000ea4000c1e1900 */
[----:B--2---:R-:W-:-:S07]  /*5e10*/  I2FP.F32.U32 R24, R4 ;  /* 0x0000000400187245 */ /* 0x004fce0000201000 */
.L_x_9612:
[----:B------:R-:W-:Y:S05]  /*5e20*/  BSYNC.RECONVERGENT B6 ;  /* 0x0000000000067941 */ /* 0x000fea0003800200 */
.L_x_9606:
[----:B------:R-:W-:-:S07]  /*5e30*/  VIADD R29, R29, 0x80 ;  /* 0x000000801d1d7836 */ /* 0x000fce0000000000 */
.L_x_9576:
[----:B------:R-:W-:Y:S05]  /*5e40*/  BSYNC.RECONVERGENT B7 ;  /* 0x0000000000077941 */ /* 0x000fea0003800200 */
.L_x_9575:
[----:B------:R-:W-:Y:S01]  /*5e50*/  ISETP.GE.AND P0, PT, R29, R17, PT ;  /* 0x000000111d00720c */ /* 0x000fe20003f06270 */
[----:B------:R-:W-:Y:S01]  /*5e60*/  BSSY.RECONVERGENT B7, `(.L_x_9634) ;  /* 0x00001ed000077945 */ /* 0x000fe20003800200 */
[----:B------:R-:W-:Y:S02]  /*5e70*/  IMAD.MOV.U32 R18, RZ, RZ, RZ ;  /* 0x000000ffff127224 */ /* 0x000fe400078e00ff */
[----:B------:R-:W-:-:S09]  /*5e80*/  IMAD.MOV.U32 R27, RZ, RZ, RZ ;  /* 0x000000ffff1b7224 */ /* 0x000fd200078e00ff */
[----:B------:R-:W-:Y:S05]  /*5e90*/  @P0 BRA `(.L_x_9635) ;  /* 0x0000001c00a40947 */ /* 0x000fea0003800000 */
[----:B------:R-:W-:Y:S01]  /*5ea0*/  IMAD.MOV.U32 R3, RZ, RZ, 0x1 ;  /* 0x00000001ff037424 */ /* 0x000fe200078e00ff */
[C---:B------:R-:W-:Y:S02]  /*5eb0*/  LOP3.LUT R0, R16.reuse, 0xff, RZ, 0xc0, !PT ;  /* 0x000000ff10007812 */ /* 0x040fe400078ec0ff */
[----:B------:R-:W-:Y:S01]  /*5ec0*/  ISETP.LE.U32.AND P1, PT, R16, 0x2c, PT ;  /* 0x0000002c1000780c */ /* 0x000fe20003f23070 */
[----:B------:R-:W-:Y:S01]  /*5ed0*/  IMAD R16, R2, 0x200, R29 ;  /* 0x0000020002107824 */ /* 0x000fe200078e021d */
        /* <DEDUP_REMOVED lines=21> */
.L_x_9636:
        /* <DEDUP_REMOVED lines=21> */
.L_x_9641:
[----:B------:R-:W2:Y:S02]  /*6180*/  LDG.E.U8 R4, desc[UR36][R4.64] ;  /* 0x0000002404047981 */ /* 0x000ea4000c1e1100 */
[----:B--2---:R-:W-:Y:S01]  /*6190*/  I2FP.F32.U32 R27, R4 ;  /* 0x00000004001b7245 */ /* 0x004fe20000201000 */
[----:B------:R-:W-:Y:S06]  /*61a0*/  BRA `(.L_x_9643) ;  /* 0x0000000c00447947 */ /* 0x000fec0003800000 */
.L_x_9640:
        /* <DEDUP_REMOVED lines=9> */
.L_x_9645:
[----:B------:R-:W2:Y:S02]  /*6240*/  LDG.E R4, desc[UR36][R4.64] ;  /* 0x0000002404047981 */ /* 0x000ea4000c1e1900 */
[----:B--2---:R-:W-:Y:S01]  /*6250*/  I2FP.F32.S32 R27, R4 ;  /* 0x00000004001b7245 */ /* 0x004fe20000201400 */
[----:B------:R-:W-:Y:S06]  /*6260*/  BRA `(.L_x_9643) ;  /* 0x0000000c00147947 */ /* 0x000fec0003800000 */
.L_x_9644:
[----:B------:R-:W2:Y:S02]  /*6270*/  LDG.E.U16 R4, desc[UR36][R4.64] ;  /* 0x0000002404047981 */ /* 0x000ea4000c1e1500 */
[----:B--2---:R0:W1:Y:S01]  /*6280*/  I2F.S16 R27, R4 ;  /* 0x00000004001b7306 */ /* 0x0040620000101400 */
[----:B------:R-:W-:Y:S05]  /*6290*/  BRA `(.L_x_9643) ;  /* 0x0000000c00087947 */ /* 0x000fea0003800000 */
.L_x_9639:
        /* <DEDUP_REMOVED lines=8> */
.L_x_9647:
[----:B------:R-:W2:Y:S02]  /*6320*/  LDG.E.U16 R4, desc[UR36][R4.64] ;  /* 0x0000002404047981 */ /* 0x000ea4000c1e1500 */
[----:B--2---:R-:W-:Y:S01]  /*6330*/  HADD2.F32 R27, -RZ, R4.H0_H0 ;  /* 0x20000004ff1b7230 */ /* 0x004fe20000004100 */
[----:B------:R-:W-:Y:S06]  /*6340*/  BRA `(.L_x_9643) ;  /* 0x0000000800dc7947 */ /* 0x000fec0003800000 */
.L_x_9646:
        /* <DEDUP_REMOVED lines=8> */
.L_x_9649:
[----:B------:R-:W2:Y:S02]  /*63d0*/  LDG.E.U16 R4, desc[UR36][R4.64] ;  /* 0x0000002404047981 */ /* 0x000ea4000c1e1500 */
[----:B--2---:R-:W-:Y:S01]  /*63e0*/  HADD2.F32 R27, -RZ, R4.H0_H0 ;  /* 0x20000004ff1b7230 */ /* 0x004fe20000004100 */
[----:B------:R-:W-:Y:S06]  /*63f0*/  BRA `(.L_x_9643) ;  /* 0x0000000800b07947 */ /* 0x000fec0003800000 */
.L_x_9648:
        /* <DEDUP_REMOVED lines=11> */
.L_x_9638:
        /* <DEDUP_REMOVED lines=12> */
.L_x_9652:
        /* <DEDUP_REMOVED lines=11> */
.L_x_9651:
        /* <DEDUP_REMOVED lines=25> */
.L_x_9654:
        /* <DEDUP_REMOVED lines=12> */
.L_x_9653:
[----:B------:R-:W2:Y:S02]  /*6870*/  LDG.E.U16 R4, desc[UR36][R4.64] ;  /* 0x0000002404047981 */ /* 0x000ea4000c1e1500 */
[----:B--2---:R-:W-:Y:S01]  /*6880*/  IMAD.U32 R27, R4, 0x10000, RZ ;  /* 0x00010000041b7824 */ /* 0x004fe200078e00ff */
[----:B------:R-:W-:Y:S06]  /*6890*/  BRA `(.L_x_9643) ;  /* 0x0000000400887947 */ /* 0x000fec0003800000 */
.L_x_9650:
        /* <DEDUP_REMOVED lines=11> */
.L_x_9657:
        /* <DEDUP_REMOVED lines=20> */
.L_x_9659:
[----:B------:R-:W-:Y:S05]  /*6a90*/  BSYNC.RECONVERGENT B0 ;  /* 0x0000000000007941 */ /* 0x000fea0003800200 */
.L_x_9658:
[----:B------:R-:W-:Y:S01]  /*6aa0*/  IMAD.SHL.U32 R0, R0, 0x100000, RZ ;  /* 0x0010000000007824 */ /* 0x000fe200078e00ff */
[----:B------:R-:W-:-:S04]  /*6ab0*/  LEA R3, R3, 0x3b800000, 0x17 ;  /* 0x3b80000003037811 */ /* 0x000fc800078eb8ff */
[----:B------:R-:W-:Y:S01]  /*6ac0*/  LOP3.LUT R27, R3, R0, R27, 0xfe, !PT ;  /* 0x00000000031b7212 */ /* 0x000fe200078efe1b */
[----:B------:R-:W-:Y:S06]  /*6ad0*/  BRA `(.L_x_9643) ;  /* 0x0000000000f87947 */ /* 0x000fec0003800000 */
.L_x_9656:
        /* <DEDUP_REMOVED lines=20> */
.L_x_9661:
[----:B------:R-:W-:Y:S05]  /*6c20*/  BSYNC.RECONVERGENT B0 ;  /* 0x0000000000007941 */ /* 0x000fea0003800200 */
.L_x_9660:
[----:B------:R-:W-:Y:S01]  /*6c30*/  IMAD.SHL.U32 R0, R0, 0x200000, RZ ;  /* 0x0020000000007824 */ /* 0x000fe200078e00ff */
[----:B------:R-:W-:-:S04]  /*6c40*/  LEA R3, R3, 0x37800000, 0x17 ;  /* 0x3780000003037811 */ /* 0x000fc800078eb8ff */
[----:B------:R-:W-:Y:S01]  /*6c50*/  LOP3.LUT R27, R3, R0, R27, 0xfe, !PT ;  /* 0x00000000031b7212 */ /* 0x000fe200078efe1b */
[----:B------:R-:W-:Y:S06]  /*6c60*/  BRA `(.L_x_9643) ;  /* 0x0000000000947947 */ /* 0x000fec0003800000 */
.L_x_9655:
        /* <DEDUP_REMOVED lines=14> */
.L_x_9642:
        /* <DEDUP_REMOVED lines=16> */
.L_x_9664:
[----:B------:R-:W-:Y:S01]  /*6e50*/  IMAD.MOV.U32 R27, RZ, RZ, RZ ;  /* 0x000000ffff1b7224 */ /* 0x000fe200078e00ff */
[----:B------:R-:W-:Y:S06]  /*6e60*/  BRA `(.L_x_9643) ;  /* 0x0000000000147947 */ /* 0x000fec0003800000 */
.L_x_9663:
[----:B------:R-:W2:Y:S02]  /*6e70*/  LDG.E.64 R4, desc[UR36][R4.64] ;  /* 0x0000002404047981 */ /* 0x000ea4000c1e1b00 */
[----:B--2---:R0:W1:Y:S02]  /*6e80*/  I2F.U64 R27, R4 ;  /* 0x00000004001b7312 */ /* 0x0040640000301000 */
[----:B01----:R-:W-:Y:S05]  /*6e90*/  BRA `(.L_x_9643) ;  /* 0x0000000000087947 */ /* 0x003fea0003800000 */
.L_x_9662:
[----:B------:R-:W2:Y:S02]  /*6ea0*/  LDG.E R4, desc[UR36][R4.64] ;  /* 0x0000002404047981 */ /* 0x000ea4000c1e1900 */
[----:B--2---:R-:W-:-:S07]  /*6eb0*/  I2FP.F32.U32 R27, R4 ;  /* 0x00000004001b7245 */ /* 0x004fce0000201000 */
.L_x_9643:
[----:B------:R-:W-:Y:S05]  /*6ec0*/  BSYNC.RECONVERGENT B6 ;  /* 0x0000000000067941 */ /* 0x000fea0003800200 */
.L_x_9637:
[----:B------:R-:W3:Y:S01]  /*6ed0*/  LDCU.U8 UR6, c[0x0][0x3be] ;  /* 0x000077c0ff0677ac */ /* 0x000ee20008000000 */
[----:B0-2---:R-:W0:Y:S01]  /*6ee0*/  LDC.64 R4, c[0x0][0x3b0] ;  /* 0x0000ec00ff047b82 */ /* 0x005e220000000a00 */
[----:B------:R-:W2:Y:S01]  /*6ef0*/  LDCU UR5, c[0x0][0x3c8] ;  /* 0x00007900ff0577ac */ /* 0x000ea20008000800 */
[----:B---3--:R-:W-:-:S04]  /*6f00*/  UPRMT UR4, UR6, 0x9910, URZ ;  /* 0x0000991006047896 */ /* 0x008fc800080000ff */
        /* <DEDUP_REMOVED lines=16> */
.L_x_9668:
[----:B------:R-:W2:Y:S02]  /*7010*/  LDG.E.U8 R4, desc[UR36][R4.64] ;  /* 0x0000002404047981 */ /* 0x000ea4000c1e1100 */
[----:B--2---:R-:W-:Y:S01]  /*7020*/  I2FP.F32.U32 R18, R4 ;  /* 0x0000000400127245 */ /* 0x004fe20000201000 */
[----:B------:R-:W-:Y:S06]  /*7030*/  BRA `(.L_x_9635) ;  /* 0x0000000c003c7947 */ /* 0x000fec0003800000 */
.L_x_9667:
        /* <DEDUP_REMOVED lines=9> */
.L_x_9671:
[----:B------:R-:W2:Y:S02]  /*70d0*/  LDG.E R4, desc[UR36][R4.64] ;  /* 0x0000002404047981 */ /* 0x000ea4000c1e1900 */
[----:B--2---:R-:W-:Y:S01]  /*70e0*/  I2FP.F32.S32 R18, R4 ;  /* 0x0000000400127245 */ /* 0x004fe20000201400 */
[----:B------:R-:W-:Y:S06]  /*70f0*/  BRA `(.L_x_9635) ;  /* 0x0000000c000c7947 */ /* 0x000fec0003800000 */
.L_x_9670:
[----:B------:R-:W2:Y:S02]  /*7100*/  LDG.E.U16 R4, desc[UR36][R4.64] ;  /* 0x0000002404047981 */ /* 0x000ea4000c1e1500 */
[----:B--2---:R0:W2:Y:S01]  /*7110*/  I2F.S16 R18, R4 ;  /* 0x0000000400127306 */ /* 0x0040a20000101400 */
[----:B------:R-:W-:Y:S05]  /*7120*/  BRA `(.L_x_9635) ;  /* 0x0000000c00007947 */ /* 0x000fea0003800000 */
.L_x_9666:
        /* <DEDUP_REMOVED lines=8> */
.L_x_9673:
[----:B------:R-:W2:Y:S02]  /*71b0*/  LDG.E.U16 R4, desc[UR36][R4.64] ;  /* 0x0000002404047981 */ /* 0x000ea4000c1e1500 */
[----:B--2---:R-:W-:Y:S01]  /*71c0*/  HADD2.F32 R18, -RZ, R4.H0_H0 ;  /* 0x20000004ff127230 */ /* 0x004fe20000004100 */
[----:B------:R-:W-:Y:S06]  /*71d0*/  BRA `(.L_x_9635) ;  /* 0x0000000800d47947 */ /* 0x000fec0003800000 */
.L_x_9672:
        /* <DEDUP_REMOVED lines=8> */
.L_x_9675:
[----:B------:R-:W2:Y:S02]  /*7260*/  LDG.E.U16 R4, desc[UR36][R4.64] ;  /* 0x0000002404047981 */ /* 0x000ea4000c1e1500 */
[----:B--2---:R-:W-:Y:S01]  /*7270*/  HADD2.F32 R18, -RZ, R4.H0_H0 ;  /* 0x20000004ff127230 */ /* 0x004fe20000004100 */
[----:B------:R-:W-:Y:S06]  /*7280*/  BRA `(.L_x_9635) ;  /* 0x0000000800a87947 */ /* 0x000fec0003800000 */
.L_x_9674:
        /* <DEDUP_REMOVED lines=11> */
.L_x_9665:
        /* <DEDUP_REMOVED lines=12> */
.L_x_9678:
        /* <DEDUP_REMOVED lines=11> */
.L_x_9677:
        /* <DEDUP_REMOVED lines=25> */
.L_x_9680:
        /* <DEDUP_REMOVED lines=13> */
.L_x_9679:
[----:B------:R-:W2:Y:S02]  /*7710*/  LDG.E.U16 R4, desc[UR36][R4.64] ;  /* 0x0000002404047981 */ /* 0x000ea4000c1e1500 */
[----:B--2---:R-:W-:Y:S01]  /*7720*/  IMAD.U32 R18, R4, 0x10000, RZ ;  /* 0x0001000004127824 */ /* 0x004fe200078e00ff */
[----:B------:R-:W-:Y:S06]  /*7730*/  BRA `(.L_x_9635) ;  /* 0x00000004007c7947 */ /* 0x000fec0003800000 */
.L_x_9676:
        /* <DEDUP_REMOVED lines=11> */
.L_x_9683:
        /* <DEDUP_REMOVED lines=19> */
.L_x_9685:
[----:B------:R-:W-:Y:S05]  /*7920*/  BSYNC.RECONVERGENT B0 ;  /* 0x0000000000007941 */ /* 0x000fea0003800200 */
.L_x_9684:
[----:B------:R-:W-:Y:S01]  /*7930*/  IMAD.SHL.U32 R0, R0, 0x100000, RZ ;  /* 0x0010000000007824 */ /* 0x000fe200078e00ff */
[----:B------:R-:W-:-:S04]  /*7940*/  LEA R3, R3, 0x3b800000, 0x17 ;  /* 0x3b80000003037811 */ /* 0x000fc800078eb8ff */
[----:B------:R-:W-:Y:S01]  /*7950*/  LOP3.LUT R18, R3, R0, R7, 0xfe, !PT ;  /* 0x0000000003127212 */ /* 0x000fe200078efe07 */
[----:B------:R-:W-:Y:S06]  /*7960*/  BRA `(.L_x_9635) ;  /* 0x0000000000f07947 */ /* 0x000fec0003800000 */
.L_x_9682:
        /* <DEDUP_REMOVED lines=19> */
.L_x_9687:
[----:B------:R-:W-:Y:S05]  /*7aa0*/  BSYNC.RECONVERGENT B0 ;  /* 0x0000000000007941 */ /* 0x000fea0003800200 */
.L_x_9686:
[----:B------:R-:W-:Y:S01]  /*7ab0*/  IMAD.SHL.U32 R0, R0, 0x200000, RZ ;  /* 0x0020000000007824 */ /* 0x000fe200078e00ff */
[----:B------:R-:W-:-:S04]  /*7ac0*/  LEA R3, R3, 0x37800000, 0x17 ;  /* 0x3780000003037811 */ /* 0x000fc800078eb8ff */
[----:B------:R-:W-:Y:S01]  /*7ad0*/  LOP3.LUT R18, R3, R0, R7, 0xfe, !PT ;  /* 0x0000000003127212 */ /* 0x000fe200078efe07 */
[----:B------:R-:W-:Y:S06]  /*7ae0*/  BRA `(.L_x_9635) ;  /* 0x0000000000907947 */ /* 0x000fec0003800000 */
.L_x_9681:
        /* <DEDUP_REMOVED lines=14> */
.L_x_9669:
[----:B------:R-:W-:Y:S01]  /*7bd0*/  MOV R14, 0x228 ;  /* 0x00000228000e7802 */ /* 0x000fe20000000f00 */
[----:B------:R-:W0:Y:S01]  /*7be0*/  LDCU.64 UR4, c[0x4][0x218] ;  /* 0x01004300ff0477ac */ /* 0x000e220008000a00 */
[----:B------:R-:W-:Y:S02]  /*7bf0*/  IMAD.MOV.U32 R8, RZ, RZ, 0x4e ;  /* 0x0000004eff087424 */ /* 0x000fe400078e00ff */
[----:B------:R-:W-:Y:S01]  /*7c00*/  IMAD.MOV.U32 R12, RZ, RZ, 0x1 ;  /* 0x00000001ff0c7424 */ /* 0x000fe200078e00ff */
[----:B------:R-:W2:Y:S01]  /*7c10*/  LDCU.64 UR6, c[0x4][0x220] ;  /* 0x01004400ff0677ac */ /* 0x000ea20008000a00 */
[----:B------:R-:W3:Y:S01]  /*7c20*/  LDC.64 R14, c[0x4][R14] ;  /* 0x010000000e0e7b82 */ /* 0x000ee20000000a00 */
        /* <DEDUP_REMOVED lines=10> */
.L_x_9690:
[----:B------:R-:W-:Y:S05]  /*7cd0*/  BRA `(.L_x_9635) ;  /* 0x0000000000147947 */ /* 0x000fea0003800000 */
.L_x_9689:
[----:B------:R-:W2:Y:S02]  /*7ce0*/  LDG.E.64 R4, desc[UR36][R4.64] ;  /* 0x0000002404047981 */ /* 0x000ea4000c1e1b00 */
[----:B--2---:R0:W2:Y:S02]  /*7cf0*/  I2F.U64 R18, R4 ;  /* 0x0000000400127312 */ /* 0x0040a40000301000 */
[----:B0-2---:R-:W-:Y:S05]  /*7d00*/  BRA `(.L_x_9635) ;  /* 0x0000000000087947 */ /* 0x005fea0003800000 */
.L_x_9688:
[----:B------:R-:W2:Y:S02]  /*7d10*/  LDG.E R4, desc[UR36][R4.64] ;  /* 0x0000002404047981 */ /* 0x000ea4000c1e1900 */
[----:B--2---:R-:W-:-:S07]  /*7d20*/  I2FP.F32.U32 R18, R4 ;  /* 0x0000000400127245 */ /* 0x004fce0000201000 */
.L_x_9635:
[----:B------:R-:W-:Y:S05]  /*7d30*/  BSYNC.RECONVERGENT B7 ;  /* 0x0000000000077941 */ /* 0x000fea0003800200 */
.L_x_9634:
[----:B------:R-:W3:Y:S01]  /*7d40*/  LDCU UR4, c[0x0][0x388] ;  /* 0x00007100ff0477ac */ /* 0x000ee20008000800 */
[----:B------:R-:W2:Y:S01]  /*7d50*/  LDC.U8 R16, c[0x0][0x3cc] ;  /* 0x0000f300ff107b82 */ /* 0x000ea20000000000 */
[----:B------:R-:W-:Y:S01]  /*7d60*/  ISETP.GE.AND P0, PT, R19, R17, PT ;  /* 0x000000111300720c */ /* 0x000fe20003f06270 */
[----:B------:R-:W-:Y:S04]  /*7d70*/  BSSY.RECONVERGENT B7, `(.L_x_9691) ;  /* 0x00002bf000077945 */ /* 0x000fe80003800200 */
[----:B------:R-:W-:Y:S01]  /*7d80*/  BSSY.RELIABLE B6, `(.L_x_9692) ;  /* 0x00001d9000067945 */ /* 0x000fe20003800100 */
[----:B---3-5:R-:W-:Y:S01]  /*7d90*/  FMUL.FTZ R3, R28, UR4 ;  /* 0x000000041c037c20 */ /* 0x028fe20008410000 */
[----:B------:R-:W-:Y:S01]  /*7da0*/  FMUL.FTZ R0, R23, UR4 ;  /* 0x0000000417007c20 */ /* 0x000fe20008410000 */
[----:B01----:R-:W-:Y:S01]  /*7db0*/  FMUL.FTZ R5, R26, UR4 ;  /* 0x000000041a057c20 */ /* 0x003fe20008410000 */
[----:B------:R-:W-:Y:S01]  /*7dc0*/  FMUL.FTZ R27, R27, UR4 ;  /* 0x000000041b1b7c20 */ /* 0x000fe20008410000 */
[----:B--2-4-:R-:W-:Y:S01]  /*7dd0*/  FMUL.FTZ R4, R3, R22 ;  /* 0x0000001603047220 */ /* 0x014fe20000410000 */
[----:B------:R-:W-:Y:S01]  /*7de0*/  FMUL.FTZ R22, R0, R25 ;  /* 0x0000001900167220 */ /* 0x000fe20000410000 */
[----:B------:R-:W-:Y:S01]  /*7df0*/  FMUL.FTZ R24, R5, R24 ;  /* 0x0000001805187220 */ /* 0x000fe20000410000 */
[----:B------:R-:W-:Y:S01]  /*7e00*/  FMUL.FTZ R18, R27, R18 ;  /* 0x000000121b127220 */ /* 0x000fe20000410000 */
[----:B------:R-:W-:Y:S06]  /*7e10*/  @P0 BRA `(.L_x_9693) ;  /* 0x0000001c00300947 */ /* 0x000fec0003800000 */
        /* <DEDUP_REMOVED lines=22> */
.L_x_9697:
[----:B------:R-:W0:Y:S02]  /*7f80*/  F2I.S64.TRUNC R4, R4 ;  /* 0x0000000400047311 */ /* 0x000e24000020d900 */
[----:B0-----:R-:W-:-:S05]  /*7f90*/  IMAD.MOV.U32 R3, RZ, RZ, R4 ;  /* 0x000000ffff037224 */ /* 0x001fca00078e0004 */
[----:B------:R0:W-:Y:S01]  /*7fa0*/  STG.E.U8 desc[UR36][R8.64], R3 ;  /* 0x0000000308007986 */ /* 0x0001e2000c101124 */
[----:B------:R-:W-:Y:S05]  /*7fb0*/  BRA `(.L_x_9699) ;  /* 0x0000000c002c7947 */ /* 0x000fea0003800000 */
.L_x_9696:
        /* <DEDUP_REMOVED lines=9> */
.L_x_9701:
[----:B------:R-:W0:Y:S02]  /*8050*/  F2I.FTZ.TRUNC.NTZ R3, R4 ;  /* 0x0000000400037305 */ /* 0x000e24000021f100 */
[----:B0-----:R0:W-:Y:S01]  /*8060*/  STG.E desc[UR36][R8.64], R3 ;  /* 0x0000000308007986 */ /* 0x0011e2000c101924 */
[----:B------:R-:W-:Y:S05]  /*8070*/  BRA `(.L_x_9699) ;  /* 0x0000000800fc7947 */ /* 0x000fea0003800000 */
.L_x_9700:
[----:B------:R-:W0:Y:S02]  /*8080*/  F2I.FTZ.TRUNC.NTZ R3, R4 ;  /* 0x0000000400037305 */ /* 0x000e24000021f100 */
[----:B0-----:R0:W-:Y:S01]  /*8090*/  STG.E.U16 desc[UR36][R8.64], R3 ;  /* 0x0000000308007986 */ /* 0x0011e2000c101524 */
[----:B------:R-:W-:Y:S05]  /*80a0*/  BRA `(.L_x_9699) ;  /* 0x0000000800f07947 */ /* 0x000fea0003800000 */
.L_x_9695:
        /* <DEDUP_REMOVED lines=8> */
.L_x_9703:
[----:B------:R-:W-:-:S05]  /*8130*/  F2FP.F16.F32.PACK_AB R4, RZ, R4 ;  /* 0x00000004ff04723e */ /* 0x000fca00000000ff */
[----:B------:R4:W-:Y:S01]  /*8140*/  STG.E.U16 desc[UR36][R8.64], R4 ;  /* 0x0000000408007986 */ /* 0x0009e2000c101524 */
[----:B------:R-:W-:Y:S05]  /*8150*/  BRA `(.L_x_9699) ;  /* 0x0000000800c47947 */ /* 0x000fea0003800000 */
.L_x_9702:
        /* <DEDUP_REMOVED lines=9> */
.L_x_9705:
[----:B------:R-:W-:-:S04]  /*81f0*/  F2FP.F16.F32.PACK_AB R3, RZ, R4 ;  /* 0x00000004ff03723e */ /* 0x000fc800000000ff */
[----:B------:R-:W-:-:S05]  /*8200*/  PRMT R3, R3, 0x5410, RZ ;  /* 0x0000541003037816 */ /* 0x000fca00000000ff */
[----:B------:R2:W-:Y:S01]  /*8210*/  STG.E desc[UR36][R8.64], R3 ;  /* 0x0000000308007986 */ /* 0x0005e2000c101924 */
[----:B------:R-:W-:Y:S05]  /*8220*/  BRA `(.L_x_9699) ;  /* 0x0000000800907947 */ /* 0x000fea0003800000 */
.L_x_9704:
[----:B------:R-:W-:-:S06]  /*8230*/  FMUL.FTZ R4, R4, 1 ;  /* 0x3f80000004047820 */ /* 0x000fcc0000410000 */
[----:B------:R-:W0:Y:S02]  /*8240*/  F2F.F64.F32 R4, R4 ;  /* 0x0000000400047310 */ /* 0x000e240000201800 */
[----:B0-----:R0:W-:Y:S01]  /*8250*/  STG.E.64 desc[UR36][R8.64], R4 ;  /* 0x0000000408007986 */ /* 0x0011e2000c101b24 */
[----:B------:R-:W-:Y:S05]  /*8260*/  BRA `(.L_x_9699) ;  /* 0x0000000800807947 */ /* 0x000fea0003800000 */
.L_x_9694:
        /* <DEDUP_REMOVED lines=12> */
.L_x_9708:
[----:B------:R-:W-:Y:S01]  /*8330*/  FMUL.FTZ R4, R4, 1 ;  /* 0x3f80000004047820 */ /* 0x000fe20000410000 */
[----:B------:R-:W-:-:S05]  /*8340*/  CS2R R6, SRZ ;  /* 0x0000000000067805 */ /* 0x000fca000001ff00 */
[----:B------:R-:W0:Y:S02]  /*8350*/  F2F.F64.F32 R4, R4 ;  /* 0x0000000400047310 */ /* 0x000e240000201800 */
[----:B0-----:R0:W-:Y:S01]  /*8360*/  STG.E.128 desc[UR36][R8.64], R4 ;  /* 0x0000000408007986 */ /* 0x0011e2000c101d24 */
[----:B------:R-:W-:Y:S05]  /*8370*/  BRA `(.L_x_9699) ;  /* 0x00000008003c7947 */ /* 0x000fea0003800000 */
.L_x_9707:
        /* <DEDUP_REMOVED lines=18> */
.L_x_9712:
[----:B------:R-:W-:Y:S05]  /*84a0*/  BSYNC.RECONVERGENT B0 ;  /* 0x0000000000007941 */ /* 0x000fea0003800200 */
.L_x_9711:
[----:B------:R-:W-:-:S05]  /*84b0*/  LOP3.LUT R5, R0, 0x80, R5, 0xf8, !PT ;  /* 0x0000008000057812 */ /* 0x000fca00078ef805 */
[----:B------:R0:W-:Y:S01]  /*84c0*/  STG.E.U8 desc[UR36][R8.64], R5 ;  /* 0x0000000508007986 */ /* 0x0001e2000c101124 */
[----:B------:R-:W-:Y:S05]  /*84d0*/  BRA `(.L_x_9699) ;  /* 0x0000000400e47947 */ /* 0x000fea0003800000 */
.L_x_9710:
        /* <DEDUP_REMOVED lines=14> */
.L_x_9714:
[----:B------:R-:W-:Y:S05]  /*85c0*/  BSYNC.RECONVERGENT B0 ;  /* 0x0000000000007941 */ /* 0x000fea0003800200 */
.L_x_9713:
[----:B------:R-:W-:-:S05]  /*85d0*/  LOP3.LUT R3, R0, 0x80, R7, 0xf8, !PT ;  /* 0x0000008000037812 */ /* 0x000fca00078ef807 */
[----:B------:R0:W-:Y:S01]  /*85e0*/  STG.E.U8 desc[UR36][R8.64], R3 ;  /* 0x0000000308007986 */ /* 0x0001e2000c101124 */
[----:B------:R-:W-:Y:S05]  /*85f0*/  BRA `(.L_x_9699) ;  /* 0x00000004009c7947 */ /* 0x000fea0003800000 */
.L_x_9709:
[----:B------:R-:W-:-:S05]  /*8600*/  F2FP.BF16.F32.PACK_AB R4, RZ, R4 ;  /* 0x00000004ff04723e */ /* 0x000fca00000010ff */
[----:B------:R0:W-:Y:S01]  /*8610*/  STG.E.U16 desc[UR36][R8.64], R4 ;  /* 0x0000000408007986 */ /* 0x0001e2000c101524 */
[----:B------:R-:W-:Y:S05]  /*8620*/  BRA `(.L_x_9699) ;  /* 0x0000000400907947 */ /* 0x000fea0003800000 */
.L_x_9706:
        /* <DEDUP_REMOVED lines=11> */
.L_x_9717:
        /* <DEDUP_REMOVED lines=12> */
.L_x_9720:
[----:B------:R-:W-:-:S04]  /*87a0*/  SHF.R.U32.HI R0, RZ, 0x14, R4 ;  /* 0x00000014ff007819 */ /* 0x000fc80000011604 */
[----:B------:R-:W-:-:S04]  /*87b0*/  LOP3.LUT R3, R0, 0x1, RZ, 0xc0, !PT ;  /* 0x0000000100037812 */ /* 0x000fc800078ec0ff */
[----:B------:R-:W-:-:S04]  /*87c0*/  IADD3 R0, PT, PT, R4, 0x487ffff, R3 ;  /* 0x0487ffff04007810 */ /* 0x000fc80007ffe003 */
[----:B------:R-:W-:-:S04]  /*87d0*/  SHF.R.U32.HI R0, RZ, 0x14, R0 ;  /* 0x00000014ff007819 */ /* 0x000fc80000011600 */
[----:B------:R-:W-:-:S07]  /*87e0*/  LOP3.LUT R3, R0, 0xff, RZ, 0xc0, !PT ;  /* 0x000000ff00037812 */ /* 0x000fce00078ec0ff */
.L_x_9721:
[----:B------:R-:W-:-:S04]  /*87f0*/  SHF.R.U32.HI R4, RZ, 0x18, R4 ;  /* 0x00000018ff047819 */ /* 0x000fc80000011604 */
[----:B------:R-:W-:-:S04]  /*8800*/  LOP3.LUT R3, R3, 0x80, R4, 0xf8, !PT ;  /* 0x0000008003037812 */ /* 0x000fc800078ef804 */
[----:B------:R-:W-:-:S07]  /*8810*/  PRMT R0, R3, 0x7610, R0 ;  /* 0x0000761003007816 */ /* 0x000fce0000000000 */
.L_x_9719:
[----:B------:R-:W-:Y:S05]  /*8820*/  BSYNC.RECONVERGENT B0 ;  /* 0x0000000000007941 */ /* 0x000fea0003800200 */
.L_x_9718:
[----:B------:R0:W-:Y:S01]  /*8830*/  STG.E.U8 desc[UR36][R8.64], R0 ;  /* 0x0000000008007986 */ /* 0x0001e2000c101124 */
[----:B------:R-:W-:Y:S05]  /*8840*/  BRA `(.L_x_9699) ;  /* 0x0000000400087947 */ /* 0x000fea0003800000 */
.L_x_9716:
        /* <DEDUP_REMOVED lines=12> */
.L_x_9724:
[----:B------:R-:W-:-:S04]  /*8910*/  SHF.R.U32.HI R0, RZ, 0x15, R4 ;  /* 0x00000015ff007819 */ /* 0x000fc80000011604 */
[----:B------:R-:W-:-:S04]  /*8920*/  LOP3.LUT R3, R0, 0x1, RZ, 0xc0, !PT ;  /* 0x0000000100037812 */ /* 0x000fc800078ec0ff */
[----:B------:R-:W-:-:S04]  /*8930*/  IADD3 R0, PT, PT, R4, 0x88fffff, R3 ;  /* 0x088fffff04007810 */ /* 0x000fc80007ffe003 */
[----:B------:R-:W-:-:S04]  /*8940*/  SHF.R.U32.HI R0, RZ, 0x15, R0 ;  /* 0x00000015ff007819 */ /* 0x000fc80000011600 */
[----:B------:R-:W-:-:S07]  /*8950*/  LOP3.LUT R3, R0, 0xff, RZ, 0xc0, !PT ;  /* 0x000000ff00037812 */ /* 0x000fce00078ec0ff */
.L_x_9725:
[----:B------:R-:W-:-:S04]  /*8960*/  SHF.R.U32.HI R4, RZ, 0x18, R4 ;  /* 0x00000018ff047819 */ /* 0x000fc80000011604 */
[----:B------:R-:W-:-:S04]  /*8970*/  LOP3.LUT R3, R3, 0x80, R4, 0xf8, !PT ;  /* 0x0000008003037812 */ /* 0x000fc800078ef804 */
[----:B------:R-:W-:-:S07]  /*8980*/  PRMT R0, R3, 0x7610, R0 ;  /* 0x0000761003007816 */ /* 0x000fce0000000000 */
.L_x_9723:
[----:B------:R-:W-:Y:S05]  /*8990*/  BSYNC.RECONVERGENT B0 ;  /* 0x0000000000007941 */ /* 0x000fea0003800200 */
.L_x_9722:
[----:B------:R0:W-:Y:S01]  /*89a0*/  STG.E.U8 desc[UR36][R8.64], R0 ;  /* 0x0000000008007986 */ /* 0x0001e2000c101124 */
[----:B------:R-:W-:Y:S05]  /*89b0*/  BRA `(.L_x_9699) ;  /* 0x0000000000ac7947 */ /* 0x000fea0003800000 */
.L_x_9715:
[----:B------:R-:W-:-:S13]  /*89c0*/  ISETP.NE.AND P0, PT, R0, 0x1c, PT ;  /* 0x0000001c0000780c */ /* 0x000fda0003f05270 */
[----:B------:R-:W-:Y:S05]  /*89d0*/  @!P0 BRA `(.L_x_9726) ;  /* 0x00000000009c8947 */ /* 0x000fea0003800000 */
[----:B------:R-:W-:-:S13]  /*89e0*/  ISETP.NE.AND P0, PT, R0, 0x1d, PT ;  /* 0x0000001d0000780c */ /* 0x000fda0003f05270 */
[----:B------:R-:W-:Y:S05]  /*89f0*/  @!P0 BRA `(.L_x_9727) ;  /* 0x0000000000888947 */ /* 0x000fea0003800000 */
[----:B------:R-:W-:-:S13]  /*8a00*/  ISETP.NE.AND P0, PT, R0, 0x2c, PT ;  /* 0x0000002c0000780c */ /* 0x000fda0003f05270 */
[----:B------:R-:W-:Y:S05]  /*8a10*/  @!P0 BRA `(.L_x_9728) ;  /* 0x0000000000448947 */ /* 0x000fea0003800000 */
.L_x_9698:
        /* <DEDUP_REMOVED lines=16> */
.L_x_9729:
[----:B------:R-:W-:Y:S05]  /*8b20*/  BRA `(.L_x_9699) ;  /* 0x0000000000507947 */ /* 0x000fea0003800000 */
.L_x_9728:
        /* <DEDUP_REMOVED lines=15> */
.L_x_9727:
[----:B------:R-:W0:Y:S02]  /*8c20*/  F2I.U64.TRUNC R4, R4 ;  /* 0x0000000400047311 */ /* 0x000e24000020d800 */
[----:B0-----:R0:W-:Y:S01]  /*8c30*/  STG.E.64 desc[UR36][R8.64], R4 ;  /* 0x0000000408007986 */ /* 0x0011e2000c101b24 */
[----:B------:R-:W-:Y:S05]  /*8c40*/  BRA `(.L_x_9699) ;  /* 0x0000000000087947 */ /* 0x000fea0003800000 */
.L_x_9726:
[----:B------:R-:W0:Y:S02]  /*8c50*/  F2I.FTZ.U32.TRUNC.NTZ R3, R4 ;  /* 0x0000000400037305 */ /* 0x000e24000021f000 */
[----:B0-----:R0:W-:Y:S02]  /*8c60*/  STG.E desc[UR36][R8.64], R3 ;  /* 0x0000000308007986 */ /* 0x0011e4000c101924 */
.L_x_9699:
        /* <DEDUP_REMOVED lines=24> */
.L_x_9734:
[----:B------:R-:W0:Y:S02]  /*8df0*/  F2I.S64.TRUNC R22, R22 ;  /* 0x0000001600167311 */ /* 0x000e24000020d900 */
[----:B0-----:R-:W-:-:S05]  /*8e00*/  IMAD.MOV.U32 R3, RZ, RZ, R22 ;  /* 0x000000ffff037224 */ /* 0x001fca00078e0016 */
[----:B------:R0:W-:Y:S01]  /*8e10*/  STG.E.U8 desc[UR36][R8.64], R3 ;  /* 0x0000000308007986 */ /* 0x0001e2000c101124 */
[----:B------:R-:W-:Y:S05]  /*8e20*/  BRA `(.L_x_9736) ;  /* 0x0000000c00287947 */ /* 0x000fea0003800000 */
.L_x_9733:
        /* <DEDUP_REMOVED lines=9> */
.L_x_9738:
[----:B------:R-:W0:Y:S02]  /*8ec0*/  F2I.FTZ.TRUNC.NTZ R3, R22 ;  /* 0x0000001600037305 */ /* 0x000e24000021f100 */
[----:B0-----:R0:W-:Y:S01]  /*8ed0*/  STG.E desc[UR36][R8.64], R3 ;  /* 0x0000000308007986 */ /* 0x0011e2000c101924 */
[----:B------:R-:W-:Y:S05]  /*8ee0*/  BRA `(.L_x_9736) ;  /* 0x0000000800f87947 */ /* 0x000fea0003800000 */
.L_x_9737:
[----:B------:R-:W0:Y:S02]  /*8ef0*/  F2I.FTZ.TRUNC.NTZ R3, R22 ;  /* 0x0000001600037305 */ /* 0x000e24000021f100 */
[----:B0-----:R0:W-:Y:S01]  /*8f00*/  STG.E.U16 desc[UR36][R8.64], R3 ;  /* 0x0000000308007986 */ /* 0x0011e2000c101524 */
[----:B------:R-:W-:Y:S05]  /*8f10*/  BRA `(.L_x_9736) ;  /* 0x0000000800ec7947 */ /* 0x000fea0003800000 */
.L_x_9732:
        /* <DEDUP_REMOVED lines=8> */
.L_x_9740:
[----:B------:R-:W-:-:S05]  /*8fa0*/  F2FP.F16.F32.PACK_AB R22, RZ, R22 ;  /* 0x00000016ff16723e */ /* 0x000fca00000000ff */
[----:B------:R0:W-:Y:S01]  /*8fb0*/  STG.E.U16 desc[UR36][R8.64], R22 ;  /* 0x0000001608007986 */ /* 0x0001e2000c101524 */
[----:B------:R-:W-:Y:S05]  /*8fc0*/  BRA `(.L_x_9736) ;  /* 0x0000000800c07947 */ /* 0x000fea0003800000 */
.L_x_9739:
        /* <DEDUP_REMOVED lines=9> */
.L_x_9742:
[----:B------:R-:W-:-:S04]  /*9060*/  F2FP.F16.F32.PACK_AB R3, RZ, R22 ;  /* 0x00000016ff03723e */ /* 0x000fc800000000ff */
[----:B------:R-:W-:-:S05]  /*9070*/  PRMT R3, R3, 0x5410, RZ ;  /* 0x0000541003037816 */ /* 0x000fca00000000ff */
[----:B------:R0:W-:Y:S01]  /*9080*/  STG.E desc[UR36][R8.64], R3 ;  /* 0x0000000308007986 */ /* 0x0001e2000c101924 */
[----:B------:R-:W-:Y:S05]  /*9090*/  BRA `(.L_x_9736) ;  /* 0x00000008008c7947 */ /* 0x000fea0003800000 */
.L_x_9741:
[----:B------:R-:W-:-:S06]  /*90a0*/  FMUL.FTZ R4, R22, 1 ;  /* 0x3f80000016047820 */ /* 0x000fcc0000410000 */
[----:B------:R-:W0:Y:S02]  /*90b0*/  F2F.F64.F32 R4, R4 ;  /* 0x0000000400047310 */ /* 0x000e240000201800 */
[----:B0-----:R0:W-:Y:S01]  /*90c0*/  STG.E.64 desc[UR36][R8.64], R4 ;  /* 0x0000000408007986 */ /* 0x0011e2000c101b24 */
[----:B------:R-:W-:Y:S05]  /*90d0*/  BRA `(.L_x_9736) ;  /* 0x00000008007c7947 */ /* 0x000fea0003800000 */
.L_x_9731:
        /* <DEDUP_REMOVED lines=13> */
.L_x_9746:
        /* <DEDUP_REMOVED lines=16> */
.L_x_9749:
[----:B------:R-:W-:-:S04]  /*92b0*/  SHF.R.U32.HI R22, RZ, 0x18, R22 ;  /* 0x00000018ff167819 */ /* 0x000fc80000011616 */
[----:B------:R-:W-:-:S04]  /*92c0*/  LOP3.LUT R3, R3, 0x80, R22, 0xf8, !PT ;  /* 0x0000008003037812 */ /* 0x000fc800078ef816 */
[----:B------:R-:W-:-:S07]  /*92d0*/  PRMT R4, R3, 0x7610, R4 ;  /* 0x0000761003047816 */ /* 0x000fce0000000004 */
.L_x_9748:
[----:B------:R-:W-:Y:S05]  /*92e0*/  BSYNC.RECONVERGENT B0 ;  /* 0x0000000000007941 */ /* 0x000fea0003800200 */
.L_x_9747:
[----:B------:R0:W-:Y:S01]  /*92f0*/  STG.E.U8 desc[UR36][R8.64], R4 ;  /* 0x0000000408007986 */ /* 0x0001e2000c101124 */
[----:B------:R-:W-:Y:S05]  /*9300*/  BRA `(.L_x_9736) ;  /* 0x0000000400f07947 */ /* 0x000fea0003800000 */
.L_x_9745:
        /* <DEDUP_REMOVED lines=16> */
.L_x_9752:
[----:B------:R-:W-:-:S04]  /*9410*/  SHF.R.U32.HI R22, RZ, 0x18, R22 ;  /* 0x00000018ff167819 */ /* 0x000fc80000011616 */
[----:B------:R-:W-:-:S04]  /*9420*/  LOP3.LUT R3, R3, 0x80, R22, 0xf8, !PT ;  /* 0x0000008003037812 */ /* 0x000fc800078ef816 */
[----:B------:R-:W-:-:S07]  /*9430*/  PRMT R4, R3, 0x7610, R4 ;  /* 0x0000761003047816 */ /* 0x000fce0000000004 */
.L_x_9751:
[----:B------:R-:W-:Y:S05]  /*9440*/  BSYNC.RECONVERGENT B0 ;  /* 0x0000000000007941 */ /* 0x000fea0003800200 */
.L_x_9750:
[----:B------:R0:W-:Y:S01]  /*9450*/  STG.E.U8 desc[UR36][R8.64], R4 ;  /* 0x0000000408007986 */ /* 0x0001e2000c101124 */
[----:B------:R-:W-:Y:S05]  /*9460*/  BRA `(.L_x_9736) ;  /* 0x0000000400987947 */ /* 0x000fea0003800000 */
.L_x_9744:
        /* <DEDUP_REMOVED lines=21> */
.L_x_9754:
[----:B------:R-:W0:Y:S02]  /*95c0*/  F2I.U64.TRUNC R22, R22 ;  /* 0x0000001600167311 */ /* 0x000e24000020d800 */
[----:B0-----:R0:W-:Y:S01]  /*95d0*/  STG.E.64 desc[UR36][R8.64], R22 ;  /* 0x0000001608007986 */ /* 0x0011e2000c101b24 */
[----:B------:R-:W-:Y:S05]  /*95e0*/  BRA `(.L_x_9736) ;  /* 0x0000000400387947 */ /* 0x000fea0003800000 */
.L_x_9753:
[----:B------:R-:W0:Y:S02]  /*95f0*/  F2I.FTZ.U32.TRUNC.NTZ R3, R22 ;  /* 0x0000001600037305 */ /* 0x000e24000021f000 */
[----:B0-----:R0:W-:Y:S01]  /*9600*/  STG.E desc[UR36][R8.64], R3 ;  /* 0x0000000308007986 */ /* 0x0011e2000c101924 */
[----:B------:R-:W-:Y:S05]  /*9610*/  BRA `(.L_x_9736) ;  /* 0x00000004002c7947 */ /* 0x000fea0003800000 */
.L_x_9743:
        /* <DEDUP_REMOVED lines=10> */
.L_x_9756:
[----:B------:R-:W-:Y:S01]  /*96c0*/  FMUL.FTZ R4, R22, 1 ;  /* 0x3f80000016047820 */ /* 0x000fe20000410000 */
[----:B------:R-:W-:-:S05]  /*96d0*/  CS2R R6, SRZ ;  /* 0x0000000000067805 */ /* 0x000fca000001ff00 */
[----:B------:R-:W0:Y:S02]  /*96e0*/  F2F.F64.F32 R4, R4 ;  /* 0x0000000400047310 */ /* 0x000e240000201800 */
[----:B0-----:R4:W-:Y:S01]  /*96f0*/  STG.E.128 desc[UR36][R8.64], R4 ;  /* 0x0000000408007986 */ /* 0x0019e2000c101d24 */
[----:B------:R-:W-:Y:S05]  /*9700*/  BRA `(.L_x_9736) ;  /* 0x0000000000f07947 */ /* 0x000fea0003800000 */
.L_x_9755:
[----:B------:R-:W-:-:S13]  /*9710*/  ISETP.NE.AND P0, PT, R0, 0xf, PT ;  /* 0x0000000f0000780c */ /* 0x000fda0003f05270 */
[----:B------:R-:W-:Y:S05]  /*9720*/  @!P0 BRA `(.L_x_9757) ;  /* 0x0000000000e08947 */ /* 0x000fea0003800000 */
[----:B------:R-:W-:-:S13]  /*9730*/  ISETP.NE.AND P0, PT, R0, 0x17, PT ;  /* 0x000000170000780c */ /* 0x000fda0003f05270 */
[----:B------:R-:W-:Y:S05]  /*9740*/  @!P0 BRA `(.L_x_9758) ;  /* 0x00000000008c8947 */ /* 0x000fea0003800000 */
[----:B------:R-:W-:-:S13]  /*9750*/  ISETP.NE.AND P0, PT, R0, 0x18, PT ;  /* 0x000000180000780c */ /* 0x000fda0003f05270 */
[----:B------:R-:W-:Y:S05]  /*9760*/  @!P0 BRA `(.L_x_9759) ;  /* 0x0000000000448947 */ /* 0x000fea0003800000 */
.L_x_9735:
        /* <DEDUP_REMOVED lines=16> */
.L_x_9760:
[----:B------:R-:W-:Y:S05]  /*9870*/  BRA `(.L_x_9736) ;  /* 0x0000000000947947 */ /* 0x000fea0003800000 */
.L_x_9759:
        /* <DEDUP_REMOVED lines=12> */
.L_x_9762:
[----:B------:R-:W-:Y:S05]  /*9940*/  BSYNC.RECONVERGENT B0 ;  /* 0x0000000000007941 */ /* 0x000fea0003800200 */
.L_x_9761:
[----:B------:R-:W-:-:S05]  /*9950*/  LOP3.LUT R3, R0, 0x80, R5, 0xf8, !PT ;  /* 0x0000008000037812 */ /* 0x000fca00078ef805 */
[----:B------:R2:W-:Y:S01]  /*9960*/  STG.E.U8 desc[UR36][R8.64], R3 ;  /* 0x0000000308007986 */ /* 0x0005e2000c101124 */
[----:B------:R-:W-:Y:S05]  /*9970*/  BRA `(.L_x_9736) ;  /* 0x0000000000547947 */ /* 0x000fea0003800000 */
.L_x_9758:
        /* <DEDUP_REMOVED lines=11> */
.L_x_9764:
[----:B------:R-:W-:Y:S01]  /*9a30*/  IMAD.MOV.U32 R0, RZ, RZ, 0x7f ;  /* 0x0000007fff007424 */ /* 0x000fe200078e00ff */
[----:B------:R-:W-:-:S04]  /*9a40*/  ISETP.GT.U32.AND P0, PT, R4, 0x7f800000, PT ;  /* 0x7f8000000400780c */ /* 0x000fc80003f04070 */
[----:B------:R-:W-:-:S09]  /*9a50*/  SEL R0, R0, 0x7c, P0 ;  /* 0x0000007c00007807 */ /* 0x000fd20000000000 */
.L_x_9765:
[----:B------:R-:W-:Y:S05]  /*9a60*/  BSYNC.RECONVERGENT B0 ;  /* 0x0000000000007941 */ /* 0x000fea0003800200 */
.L_x_9763:
[----:B------:R-:W-:-:S04]  /*9a70*/  SHF.R.U32.HI R3, RZ, 0x18, R22 ;  /* 0x00000018ff037819 */ /* 0x000fc80000011616 */
[----:B------:R-:W-:-:S05]  /*9a80*/  LOP3.LUT R3, R0, 0x80, R3, 0xf8, !PT ;  /* 0x0000008000037812 */ /* 0x000fca00078ef803 */
[----:B------:R1:W-:Y:S01]  /*9a90*/  STG.E.U8 desc[UR36][R8.64], R3 ;  /* 0x0000000308007986 */ /* 0x0003e2000c101124 */
[----:B------:R-:W-:Y:S05]  /*9aa0*/  BRA `(.L_x_9736) ;  /* 0x0000000000087947 */ /* 0x000fea0003800000 */
.L_x_9757:
[----:B------:R-:W-:-:S05]  /*9ab0*/  F2FP.BF16.F32.PACK_AB R22, RZ, R22 ;  /* 0x00000016ff16723e */ /* 0x000fca00000010ff */
[----:B------:R0:W-:Y:S02]  /*9ac0*/  STG.E.U16 desc[UR36][R8.64], R22 ;  /* 0x0000001608007986 */ /* 0x0001e4000c101524 */
.L_x_9736:
[----:B------:R-:W-:-:S07]  /*9ad0*/  VIADD R19, R19, 0x80 ;  /* 0x0000008013137836 */ /* 0x000fce0000000000 */
.L_x_9693:
[----:B------:R-:W-:-:S13]  /*9ae0*/  ISETP.GE.AND P0, PT, R19, R17, PT ;  /* 0x000000111300720c */ /* 0x000fda0003f06270 */
[----:B------:R-:W-:Y:S05]  /*9af0*/  @P0 BREAK.RELIABLE B6 ;  /* 0x0000000000060942 */ /* 0x000fea0003800100 */
[----:B------:R-:W-:Y:S05]  /*9b00*/  @P0 BRA `(.L_x_9730) ;  /* 0x0000000c00940947 */ /* 0x000fea0003800000 */
[----:B------:R-:W-:Y:S05]  /*9b10*/  BSYNC.RELIABLE B6 ;  /* 0x0000000000067941 */ /* 0x000fea0003800100 */
.L_x_9692:
        /* <DEDUP_REMOVED lines=21> */
.L_x_9769:
[----:B------:R-:W0:Y:S02]  /*9c70*/  F2I.S64.TRUNC R24, R24 ;  /* 0x0000001800187311 */ /* 0x000e24000020d900 */
[----:B0-----:R-:W-:-:S05]  /*9c80*/  IMAD.MOV.U32 R3, RZ, RZ, R24 ;  /* 0x000000ffff037224 */ /* 0x001fca00078e0018 */
[----:B------:R4:W-:Y:S01]  /*9c90*/  STG.E.U8 desc[UR36][R8.64], R3 ;  /* 0x0000000308007986 */ /* 0x0009e2000c101124 */
[----:B------:R-:W-:Y:S05]  /*9ca0*/  BRA `(.L_x_9771) ;  /* 0x0000000c00287947 */ /* 0x000fea0003800000 */
.L_x_9768:
        /* <DEDUP_REMOVED lines=9> */
.L_x_9773:
[----:B------:R-:W0:Y:S02]  /*9d40*/  F2I.FTZ.TRUNC.NTZ R3, R24 ;  /* 0x0000001800037305 */ /* 0x000e24000021f100 */
[----:B0-----:R2:W-:Y:S01]  /*9d50*/  STG.E desc[UR36][R8.64], R3 ;  /* 0x0000000308007986 */ /* 0x0015e2000c101924 */
[----:B------:R-:W-:Y:S05]  /*9d60*/  BRA `(.L_x_9771) ;  /* 0x0000000800f87947 */ /* 0x000fea0003800000 */
.L_x_9772:
[----:B------:R-:W0:Y:S02]  /*9d70*/  F2I.FTZ.TRUNC.NTZ R3, R24 ;  /* 0x0000001800037305 */ /* 0x000e24000021f100 */
[----:B0-----:R0:W-:Y:S01]  /*9d80*/  STG.E.U16 desc[UR36][R8.64], R3 ;  /* 0x0000000308007986 */ /* 0x0011e2000c101524 */
[----:B------:R-:W-:Y:S05]  /*9d90*/  BRA `(.L_x_9771) ;  /* 0x0000000800ec7947 */ /* 0x000fea0003800000 */
.L_x_9767:
        /* <DEDUP_REMOVED lines=8> */
.L_x_9775:
[----:B------:R-:W-:-:S05]  /*9e20*/  F2FP.F16.F32.PACK_AB R24, RZ, R24 ;  /* 0x00000018ff18723e */ /* 0x000fca00000000ff */
[----:B------:R0:W-:Y:S01]  /*9e30*/  STG.E.U16 desc[UR36][R8.64], R24 ;  /* 0x0000001808007986 */ /* 0x0001e2000c101524 */
[----:B------:R-:W-:Y:S05]  /*9e40*/  BRA `(.L_x_9771) ;  /* 0x0000000800c07947 */ /* 0x000fea0003800000 */
.L_x_9774:
        /* <DEDUP_REMOVED lines=9> */
.L_x_9777:
[----:B------:R-:W-:-:S04]  /*9ee0*/  F2FP.F16.F32.PACK_AB R3, RZ, R24 ;  /* 0x00000018ff03723e */ /* 0x000fc800000000ff */
[----:B------:R-:W-:-:S05]  /*9ef0*/  PRMT R3, R3, 0x5410, RZ ;  /* 0x0000541003037816 */ /* 0x000fca00000000ff */
[----:B------:R0:W-:Y:S01]  /*9f00*/  STG.E desc[UR36][R8.64], R3 ;  /* 0x0000000308007986 */ /* 0x0001e2000c101924 */
[----:B------:R-:W-:Y:S05]  /*9f10*/  BRA `(.L_x_9771) ;  /* 0x00000008008c7947 */ /* 0x000fea0003800000 */
.L_x_9776:
[----:B------:R-:W-:-:S06]  /*9f20*/  FMUL.FTZ R4, R24, 1 ;  /* 0x3f80000018047820 */ /* 0x000fcc0000410000 */
[----:B------:R-:W0:Y:S02]  /*9f30*/  F2F.F64.F32 R4, R4 ;  /* 0x0000000400047310 */ /* 0x000e240000201800 */
[----:B0-----:R0:W-:Y:S01]  /*9f40*/  STG.E.64 desc[UR36][R8.64], R4 ;  /* 0x0000000408007986 */ /* 0x0011e2000c101b24 */
[----:B------:R-:W-:Y:S05]  /*9f50*/  BRA `(.L_x_9771) ;  /* 0x00000008007c7947 */ /* 0x000fea0003800000 */
.L_x_9766:
        /* <DEDUP_REMOVED lines=13> */
.L_x_9781:
        /* <DEDUP_REMOVED lines=16> */
.L_x_9784:
[----:B------:R-:W-:-:S04]  /*a130*/  SHF.R.U32.HI R24, RZ, 0x18, R24 ;  /* 0x00000018ff187819 */ /* 0x000fc80000011618 */
[----:B------:R-:W-:-:S04]  /*a140*/  LOP3.LUT R3, R3, 0x80, R24, 0xf8, !PT ;  /* 0x0000008003037812 */ /* 0x000fc800078ef818 */
[----:B------:R-:W-:-:S07]  /*a150*/  PRMT R4, R3, 0x7610, R4 ;  /* 0x0000761003047816 */ /* 0x000fce0000000004 */
.L_x_9783:
[----:B------:R-:W-:Y:S05]  /*a160*/  BSYNC.RECONVERGENT B0 ;  /* 0x0000000000007941 */ /* 0x000fea0003800200 */
.L_x_9782:
[----:B------:R0:W-:Y:S01]  /*a170*/  STG.E.U8 desc[UR36][R8.64], R4 ;  /* 0x0000000408007986 */ /* 0x0001e2000c101124 */
[----:B------:R-:W-:Y:S05]  /*a180*/  BRA `(.L_x_9771) ;  /* 0x0000000400f07947 */ /* 0x000fea0003800000 */
.L_x_9780:
        /* <DEDUP_REMOVED lines=16> */
.L_x_9787:
[----:B------:R-:W-:-:S04]  /*a290*/  SHF.R.U32.HI R24, RZ, 0x18, R24 ;  /* 0x00000018ff187819 */ /* 0x000fc80000011618 */
[----:B------:R-:W-:-:S04]  /*a2a0*/  LOP3.LUT R3, R3, 0x80, R24, 0xf8, !PT ;  /* 0x0000008003037812 */ /* 0x000fc800078ef818 */
[----:B------:R-:W-:-:S07]  /*a2b0*/  PRMT R4, R3, 0x7610, R4 ;  /* 0x0000761003047816 */ /* 0x000fce0000000004 */
.L_x_9786:
[----:B------:R-:W-:Y:S05]  /*a2c0*/  BSYNC.RECONVERGENT B0 ;  /* 0x0000000000007941 */ /* 0x000fea0003800200 */
.L_x_9785:
[----:B------:R0:W-:Y:S01]  /*a2d0*/  STG.E.U8 desc[UR36][R8.64], R4 ;  /* 0x0000000408007986 */ /* 0x0001e2000c101124 */
[----:B------:R-:W-:Y:S05]  /*a2e0*/  BRA `(.L_x_9771) ;  /* 0x0000000400987947 */ /* 0x000fea0003800000 */
.L_x_9779:
        /* <DEDUP_REMOVED lines=21> */
.L_x_9789:
[----:B------:R-:W0:Y:S02]  /*a440*/  F2I.U64.TRUNC R24, R24 ;  /* 0x0000001800187311 */ /* 0x000e24000020d800 */
[----:B0-----:R0:W-:Y:S01]  /*a450*/  STG.E.64 desc[UR36][R8.64], R24 ;  /* 0x0000001808007986 */ /* 0x0011e2000c101b24 */
[----:B------:R-:W-:Y:S05]  /*a460*/  BRA `(.L_x_9771) ;  /* 0x0000000400387947 */ /* 0x000fea0003800000 */
.L_x_9788:
[----:B------:R-:W0:Y:S02]  /*a470*/  F2I.FTZ.U32.TRUNC.NTZ R3, R24 ;  /* 0x0000001800037305 */ /* 0x000e24000021f000 */
[----:B0-----:R0:W-:Y:S01]  /*a480*/  STG.E desc[UR36][R8.64], R3 ;  /* 0x0000000308007986 */ /* 0x0011e2000c101924 */
[----:B------:R-:W-:Y:S05]  /*a490*/  BRA `(.L_x_9771) ;  /* 0x00000004002c7947 */ /* 0x000fea0003800000 */
.L_x_9778:
        /* <DEDUP_REMOVED lines=10> */
.L_x_9791:
[----:B------:R-:W-:Y:S01]  /*a540*/  FMUL.FTZ R4, R24, 1 ;  /* 0x3f80000018047820 */ /* 0x000fe20000410000 */
[----:B------:R-:W-:-:S05]  /*a550*/  CS2R R6, SRZ ;  /* 0x0000000000067805 */ /* 0x000fca000001ff00 */
[----:B------:R-:W0:Y:S02]  /*a560*/  F2F.F64.F32 R4, R4 ;  /* 0x0000000400047310 */ /* 0x000e240000201800 */
[----:B0-----:R0:W-:Y:S01]  /*a570*/  STG.E.128 desc[UR36][R8.64], R4 ;  /* 0x0000000408007986 */ /* 0x0011e2000c101d24 */
[----:B------:R-:W-:Y:S05]  /*a580*/  BRA `(.L_x_9771) ;  /* 0x0000000000f07947 */ /* 0x000fea0003800000 */
.L_x_9790:
[----:B------:R-:W-:-:S13]  /*a590*/  ISETP.NE.AND P0, PT, R0, 0xf, PT ;  /* 0x0000000f0000780c */ /* 0x000fda0003f05270 */
[----:B------:R-:W-:Y:S05]  /*a5a0*/  @!P0 BRA `(.L_x_9792) ;  /* 0x0000000000e08947 */ /* 0x000fea0003800000 */
[----:B------:R-:W-:-:S13]  /*a5b0*/  ISETP.NE.AND P0, PT, R0, 0x17, PT ;  /* 0x000000170000780c */ /* 0x000fda0003f05270 */
[----:B------:R-:W-:Y:S05]  /*a5c0*/  @!P0 BRA `(.L_x_9793) ;  /* 0x00000000008c8947 */ /* 0x000fea0003800000 */
[----:B------:R-:W-:-:S13]  /*a5d0*/  ISETP.NE.AND P0, PT, R0, 0x18, PT ;  /* 0x000000180000780c */ /* 0x000fda0003f05270 */
[----:B------:R-:W-:Y:S05]  /*a5e0*/  @!P0 BRA `(.L_x_9794) ;  /* 0x0000000000448947 */ /* 0x000fea0003800000 */
.L_x_9770:
        /* <DEDUP_REMOVED lines=16> */
.L_x_9795:
[----:B------:R-:W-:Y:S05]  /*a6f0*/  BRA `(.L_x_9771) ;  /* 0x0000000000947947 */ /* 0x000fea0003800000 */
.L_x_9794:
        /* <DEDUP_REMOVED lines=12> */
.L_x_9797:
[----:B------:R-:W-:Y:S05]  /*a7c0*/  BSYNC.RECONVERGENT B0 ;  /* 0x0000000000007941 */ /* 0x000fea0003800200 */
.L_x_9796:
[----:B------:R-:W-:-:S05]  /*a7d0*/  LOP3.LUT R3, R0, 0x80, R5, 0xf8, !PT ;  /* 0x0000008000037812 */ /* 0x000fca00078ef805 */
[----:B------:R0:W-:Y:S01]  /*a7e0*/  STG.E.U8 desc[UR36][R8.64], R3 ;  /* 0x0000000308007986 */ /* 0x0001e2000c101124 */
[----:B------:R-:W-:Y:S05]  /*a7f0*/  BRA `(.L_x_9771) ;  /* 0x0000000000547947 */ /* 0x000fea0003800000 */
.L_x_9793:
        /* <DEDUP_REMOVED lines=11> */
.L_x_9799:
[----:B------:R-:W-:Y:S01]  /*a8b0*/  IMAD.MOV.U32 R0, RZ, RZ, 0x7f ;  /* 0x0000007fff007424 */ /* 0x000fe200078e00ff */
[----:B------:R-:W-:-:S04]  /*a8c0*/  ISETP.GT.U32.AND P0, PT, R4, 0x7f800000, PT ;  /* 0x7f8000000400780c */ /* 0x000fc80003f04070 */
[----:B------:R-:W-:-:S09]  /*a8d0*/  SEL R0, R0, 0x7c, P0 ;  /* 0x0000007c00007807 */ /* 0x000fd20000000000 */
.L_x_9800:
[----:B------:R-:W-:Y:S05]  /*a8e0*/  BSYNC.RECONVERGENT B0 ;  /* 0x0000000000007941 */ /* 0x000fea0003800200 */
.L_x_9798:
[----:B------:R-:W-:-:S04]  /*a8f0*/  SHF.R.U32.HI R3, RZ, 0x18, R24 ;  /* 0x00000018ff037819 */ /* 0x000fc80000011618 */
[----:B------:R-:W-:-:S05]  /*a900*/  LOP3.LUT R3, R0, 0x80, R3, 0xf8, !PT ;  /* 0x0000008000037812 */ /* 0x000fca00078ef803 */
[----:B------:R0:W-:Y:S01]  /*a910*/  STG.E.U8 desc[UR36][R8.64], R3 ;  /* 0x0000000308007986 */ /* 0x0001e2000c101124 */
[----:B------:R-:W-:Y:S05]  /*a920*/  BRA `(.L_x_9771) ;  /* 0x0000000000087947 */ /* 0x000fea0003800000 */
.L_x_9792:
[----:B------:R-:W-:-:S05]  /*a930*/  F2FP.BF16.F32.PACK_AB R24, RZ, R24 ;  /* 0x00000018ff18723e */ /* 0x000fca00000010ff */
[----:B------:R0:W-:Y:S02]  /*a940*/  STG.E.U16 desc[UR36][R8.64], R24 ;  /* 0x0000001808007986 */ /* 0x0001e4000c101524 */
.L_x_9771:
[----:B------:R-:W-:-:S07]  /*a950*/  VIADD R19, R19, 0x80 ;  /* 0x0000008013137836 */ /* 0x000fce0000000000 */
.L_x_9730:
[----:B------:R-:W-:Y:S05]  /*a960*/  BSYNC.RECONVERGENT B7 ;  /* 0x0000000000077941 */ /* 0x000fea0003800200 */
.L_x_9691:
[----:B------:R-:W-:-:S13]  /*a970*/  ISETP.GE.AND P0, PT, R19, R17, PT ;  /* 0x000000111300720c */ /* 0x000fda0003f06270 */
[----:B------:R-:W-:Y:S05]  /*a980*/  @P0 EXIT ;  /* 0x000000000000094d */ /* 0x000fea0003800000 */
[----:B01-34-:R-:W0:Y:S01]  /*a990*/  LDC.64 R4, c[0x0][0x398] ;  /* 0x0000e600ff047b82 */ /* 0x01be220000000a00 */
[----:B------:R-:W2:Y:S01]  /*a9a0*/  LDCU UR4, c[0x0][0x3d0] ;  /* 0x00007a00ff0477ac */ /* 0x000ea20008000800 */
[----:B------:R-:W-:Y:S01]  /*a9b0*/  PRMT R0, R16, 0x9910, RZ ;  /* 0x0000991010007816 */ /* 0x000fe200000000ff */
[----:B------:R-:W-:-:S03]  /*a9c0*/  IMAD R2, R2, 0x200, R19 ;  /* 0x0000020002027824 */ /* 0x000fc600078e0213 */
[----:B------:R-:W-:Y:S01]  /*a9d0*/  ISETP.GT.AND P1, PT, R0, 0x9, PT ;  /* 0x000000090000780c */ /* 0x000fe20003f24270 */
[----:B--2---:R-:W-:-:S05]  /*a9e0*/  IMAD R3, R2, UR4, RZ ;  /* 0x0000000402037c24 */ /* 0x004fca000f8e02ff */
        /* <DEDUP_REMOVED lines=14> */
.L_x_9804:
[----:B------:R-:W0:Y:S02]  /*aad0*/  F2I.S64.TRUNC R18, R18 ;  /* 0x0000001200127311 */ /* 0x000e24000020d900 */
[----:B0-----:R-:W-:-:S05]  /*aae0*/  IMAD.MOV.U32 R5, RZ, RZ, R18 ;  /* 0x000000ffff057224 */ /* 0x001fca00078e0012 */
[----:B------:R-:W-:Y:S01]  /*aaf0*/  STG.E.U8 desc[UR36][R2.64], R5 ;  /* 0x0000000502007986 */ /* 0x000fe2000c101124 */
[----:B------:R-:W-:Y:S05]  /*ab00*/  EXIT ;  /* 0x000000000000794d */ /* 0x000fea0003800000 */
.L_x_9803:
        /* <DEDUP_REMOVED lines=9> */
.L_x_9807:
[----:B------:R-:W0:Y:S02]  /*aba0*/  F2I.FTZ.TRUNC.NTZ R5, R18 ;  /* 0x0000001200057305 */ /* 0x000e24000021f100 */
[----:B0-----:R-:W-:Y:S01]  /*abb0*/  STG.E desc[UR36][R2.64], R5 ;  /* 0x0000000502007986 */ /* 0x001fe2000c101924 */
[----:B------:R-:W-:Y:S05]  /*abc0*/  EXIT ;  /* 0x000000000000794d */ /* 0x000fea0003800000 */
.L_x_9806:
[----:B------:R-:W0:Y:S02]  /*abd0*/  F2I.FTZ.TRUNC.NTZ R5, R18 ;  /* 0x0000001200057305 */ /* 0x000e24000021f100 */
[----:B0-----:R-:W-:Y:S01]  /*abe0*/  STG.E.U16 desc[UR36][R2.64], R5 ;  /* 0x0000000502007986 */ /* 0x001fe2000c101524 */
[----:B------:R-:W-:Y:S05]  /*abf0*/  EXIT ;  /* 0x000000000000794d */ /* 0x000fea0003800000 */
.L_x_9802:
        /* <DEDUP_REMOVED lines=8> */
.L_x_9809:
[----:B------:R-:W-:-:S05]  /*ac80*/  F2FP.F16.F32.PACK_AB R18, RZ, R18 ;  /* 0x00000012ff12723e */ /* 0x000fca00000000ff */
[----:B------:R-:W-:Y:S01]  /*ac90*/  STG.E.U16 desc[UR36][R2.64], R18 ;  /* 0x0000001202007986 */ /* 0x000fe2000c101524 */
[----:B------:R-:W-:Y:S05]  /*aca0*/  EXIT ;  /* 0x000000000000794d */ /* 0x000fea0003800000 */
.L_x_9808:
        /* <DEDUP_REMOVED lines=9> */
.L_x_9811:
[----:B------:R-:W-:-:S04]  /*ad40*/  F2FP.F16.F32.PACK_AB R5, RZ, R18 ;  /* 0x00000012ff05723e */ /* 0x000fc800000000ff */
[----:B------:R-:W-:-:S05]  /*ad50*/  PRMT R5, R5, 0x5410, RZ ;  /* 0x0000541005057816 */ /* 0x000fca00000000ff */
[----:B------:R-:W-:Y:S01]  /*ad60*/  STG.E desc[UR36][R2.64], R5 ;  /* 0x0000000502007986 */ /* 0x000fe2000c101924 */
[----:B------:R-:W-:Y:S05]  /*ad70*/  EXIT ;  /* 0x000000000000794d */ /* 0x000fea0003800000 */
.L_x_9810:
[----:B------:R-:W-:-:S06]  /*ad80*/  FMUL.FTZ R4, R18, 1 ;  /* 0x3f80000012047820 */ /* 0x000fcc0000410000 */
[----:B------:R-:W0:Y:S02]  /*ad90*/  F2F.F64.F32 R4, R4 ;  /* 0x0000000400047310 */ /* 0x000e240000201800 */
[----:B0-----:R-:W-:Y:S01]  /*ada0*/  STG.E.64 desc[UR36][R2.64], R4 ;  /* 0x0000000402007986 */ /* 0x001fe2000c101b24 */
[----:B------:R-:W-:Y:S05]  /*adb0*/  EXIT ;  /* 0x000000000000794d */ /* 0x000fea0003800000 */
.L_x_9801:
        /* <DEDUP_REMOVED lines=13> */
.L_x_9815:
        /* <DEDUP_REMOVED lines=16> */
.L_x_9818:
[----:B------:R-:W-:-:S04]  /*af90*/  SHF.R.U32.HI R18, RZ, 0x18, R18 ;  /* 0x00000018ff127819 */ /* 0x000fc80000011612 */
[----:B------:R-:W-:-:S04]  /*afa0*/  LOP3.LUT R5, R5, 0x80, R18, 0xf8, !PT ;  /* 0x0000008005057812 */ /* 0x000fc800078ef812 */
[----:B------:R-:W-:-:S07]  /*afb0*/  PRMT R0, R5, 0x7610, R0 ;  /* 0x0000761005007816 */ /* 0x000fce0000000000 */
.L_x_9817:
[----:B------:R-:W-:Y:S05]  /*afc0*/  BSYNC.RECONVERGENT B0 ;  /* 0x0000000000007941 */ /* 0x000fea0003800200 */
.L_x_9816:
[----:B------:R-:W-:Y:S01]  /*afd0*/  STG.E.U8 desc[UR36][R2.64], R0 ;  /* 0x0000000002007986 */ /* 0x000fe2000c101124 */
[----:B------:R-:W-:Y:S05]  /*afe0*/  EXIT ;  /* 0x000000000000794d */ /* 0x000fea0003800000 */
.L_x_9814:
        /* <DEDUP_REMOVED lines=16> */
.L_x_9821:
[----:B------:R-:W-:-:S04]  /*b0f0*/  SHF.R.U32.HI R18, RZ, 0x18, R18 ;  /* 0x00000018ff127819 */ /* 0x000fc80000011612 */
[----:B------:R-:W-:-:S04]  /*b100*/  LOP3.LUT R5, R5, 0x80, R18, 0xf8, !PT ;  /* 0x0000008005057812 */ /* 0x000fc800078ef812 */
[----:B------:R-:W-:-:S07]  /*b110*/  PRMT R0, R5, 0x7610, R0 ;  /* 0x0000761005007816 */ /* 0x000fce0000000000 */
.L_x_9820:
[----:B------:R-:W-:Y:S05]  /*b120*/  BSYNC.RECONVERGENT B0 ;  /* 0x0000000000007941 */ /* 0x000fea0003800200 */
.L_x_9819:
[----:B------:R-:W-:Y:S01]  /*b130*/  STG.E.U8 desc[UR36][R2.64], R0 ;  /* 0x0000000002007986 */ /* 0x000fe2000c101124 */
[----:B------:R-:W-:Y:S05]  /*b140*/  EXIT ;  /* 0x000000000000794d */ /* 0x000fea0003800000 */
.L_x_9813:
        /* <DEDUP_REMOVED lines=21> */
.L_x_9823:
[----:B------:R-:W0:Y:S02]  /*b2a0*/  F2I.U64.TRUNC R18, R18 ;  /* 0x0000001200127311 */ /* 0x000e24000020d800 */
[----:B0-----:R-:W-:Y:S01]  /*b2b0*/  STG.E.64 desc[UR36][R2.64], R18 ;  /* 0x0000001202007986 */ /* 0x001fe2000c101b24 */
[----:B------:R-:W-:Y:S05]  /*b2c0*/  EXIT ;  /* 0x000000000000794d */ /* 0x000fea0003800000 */
.L_x_9822:
[----:B------:R-:W0:Y:S02]  /*b2d0*/  F2I.FTZ.U32.TRUNC.NTZ R5, R18 ;  /* 0x0000001200057305 */ /* 0x000e24000021f000 */
[----:B0-----:R-:W-:Y:S01]  /*b2e0*/  STG.E desc[UR36][R2.64], R5 ;  /* 0x0000000502007986 */ /* 0x001fe2000c101924 */
[----:B------:R-:W-:Y:S05]  /*b2f0*/  EXIT ;  /* 0x000000000000794d */ /* 0x000fea0003800000 */
.L_x_9812:
        /* <DEDUP_REMOVED lines=10> */
.L_x_9825:
[----:B------:R-:W-:Y:S01]  /*b3a0*/  FMUL.FTZ R4, R18, 1 ;  /* 0x3f80000012047820 */ /* 0x000fe20000410000 */
[----:B------:R-:W-:-:S05]  /*b3b0*/  CS2R R6, SRZ ;  /* 0x0000000000067805 */ /* 0x000fca000001ff00 */
[----:B------:R-:W0:Y:S02]  /*b3c0*/  F2F.F64.F32 R4, R4 ;  /* 0x0000000400047310 */ /* 0x000e240000201800 */
[----:B0-----:R-:W-:Y:S01]  /*b3d0*/  STG.E.128 desc[UR36][R2.64], R4 ;  /* 0x0000000402007986 */ /* 0x001fe2000c101d24 */
[----:B------:R-:W-:Y:S05]  /*b3e0*/  EXIT ;  /* 0x000000000000794d */ /* 0x000fea0003800000 */
.L_x_9824:
[----:B------:R-:W-:-:S13]  /*b3f0*/  ISETP.NE.AND P0, PT, R0, 0xf, PT ;  /* 0x0000000f0000780c */ /* 0x000fda0003f05270 */
[----:B------:R-:W-:Y:S05]  /*b400*/  @!P0 BRA `(.L_x_9826) ;  /* 0x0000000000e08947 */ /* 0x000fea0003800000 */
[----:B------:R-:W-:-:S13]  /*b410*/  ISETP.NE.AND P0, PT, R0, 0x17, PT ;  /* 0x000000170000780c */ /* 0x000fda0003f05270 */
[----:B------:R-:W-:Y:S05]  /*b420*/  @!P0 BRA `(.L_x_9827) ;  /* 0x00000000008c8947 */ /* 0x000fea0003800000 */
[----:B------:R-:W-:-:S13]  /*b430*/  ISETP.NE.AND P0, PT, R0, 0x18, PT ;  /* 0x000000180000780c */ /* 0x000fda0003f05270 */
[----:B------:R-:W-:Y:S05]  /*b440*/  @!P0 BRA `(.L_x_9828) ;  /* 0x0000000000448947 */ /* 0x000fea0003800000 */
.L_x_9805:
        /* <DEDUP_REMOVED lines=16> */
.L_x_9829:
[----:B------:R-:W-:Y:S05]  /*b550*/  EXIT ;  /* 0x000000000000794d */ /* 0x000fea0003800000 */
.L_x_9828:
        /* <DEDUP_REMOVED lines=12> */
.L_x_9831:
[----:B------:R-:W-:Y:S05]  /*b620*/  BSYNC.RECONVERGENT B0 ;  /* 0x0000000000007941 */ /* 0x000fea0003800200 */
.L_x_9830:
[----:B------:R-:W-:-:S05]  /*b630*/  LOP3.LUT R5, R0, 0x80, R7, 0xf8, !PT ;  /* 0x0000008000057812 */ /* 0x000fca00078ef807 */
[----:B------:R-:W-:Y:S01]  /*b640*/  STG.E.U8 desc[UR36][R2.64], R5 ;  /* 0x0000000502007986 */ /* 0x000fe2000c101124 */
[----:B------:R-:W-:Y:S05]  /*b650*/  EXIT ;  /* 0x000000000000794d */ /* 0x000fea0003800000 */
.L_x_9827:
        /* <DEDUP_REMOVED lines=11> */
.L_x_9833:
[----:B------:R-:W-:Y:S01]  /*b710*/  IMAD.MOV.U32 R0, RZ, RZ, 0x7f ;  /* 0x0000007fff007424 */ /* 0x000fe200078e00ff */
[----:B------:R-:W-:-:S04]  /*b720*/  ISETP.GT.U32.AND P0, PT, R4, 0x7f800000, PT ;  /* 0x7f8000000400780c */ /* 0x000fc80003f04070 */
[----:B------:R-:W-:-:S09]  /*b730*/  SEL R0, R0, 0x7c, P0 ;  /* 0x0000007c00007807 */ /* 0x000fd20000000000 */
.L_x_9834:
[----:B------:R-:W-:Y:S05]  /*b740*/  BSYNC.RECONVERGENT B0 ;  /* 0x0000000000007941 */ /* 0x000fea0003800200 */
.L_x_9832:
[----:B------:R-:W-:-:S04]  /*b750*/  SHF.R.U32.HI R5, RZ, 0x18, R18 ;  /* 0x00000018ff057819 */ /* 0x000fc80000011612 */
[----:B------:R-:W-:-:S05]  /*b760*/  LOP3.LUT R5, R0, 0x80, R5, 0xf8, !PT ;  /* 0x0000008000057812 */ /* 0x000fca00078ef805 */
[----:B------:R-:W-:Y:S01]  /*b770*/  STG.E.U8 desc[UR36][R2.64], R5 ;  /* 0x0000000502007986 */ /* 0x000fe2000c101124 */
[----:B------:R-:W-:Y:S05]  /*b780*/  EXIT ;  /* 0x000000000000794d */ /* 0x000fea0003800000 */
.L_x_9826:
[----:B------:R-:W-:-:S05]  /*b790*/  F2FP.BF16.F32.PACK_AB R18, RZ, R18 ;  /* 0x00000012ff12723e */ /* 0x000fca00000010ff */
[----:B------:R-:W-:Y:S01]  /*b7a0*/  STG.E.U16 desc[UR36][R2.64], R18 ;  /* 0x0000001202007986 */ /* 0x000fe2000c101524 */
[----:B------:R-:W-:Y:S05]  /*b7b0*/  EXIT ;  /* 0x000000000000794d */ /* 0x000fea0003800000 */
.L_x_9835:
        /* <DEDUP_REMOVED lines=12> */
.L_x_23543:


//--------------------- .text._ZN2at6native18elementwise_kernelILi128ELi2EZNS0_22gpu_kernel_impl_nocastIZZZNS0_54_GLOBAL__N__d8c5977b_16_LinearAlgebra_cu_9e10b42f_324316addr_kernel_cudaERNS_14TensorIteratorERKN3c106ScalarES9_ENKUlvE_clEvENKUlvE5_clEvEUlfffE_EEvRNS_18TensorIteratorBaseERKT_EUliE_EEviT1_ --------------------------
	.section	.text._ZN2at6native18elementwise_kernelILi128ELi2EZNS0_22gpu_kernel_impl_nocastIZZZNS0_54_GLOBAL__N__d8c5977b_16_LinearAlgebra_cu_9e10b42f_324316addr_kernel_cudaERNS_14TensorIteratorERKN3c106ScalarES9_ENKUlvE_clEvENKUlvE5_clEvEUlfffE_EEvRNS_18TensorIteratorBaseERKT_EUliE_EEviT1_,"ax",@progbits
	.align	128
        .global         _ZN2at6native18elementwise_kernelILi128ELi2EZNS0_22gpu_kernel_impl_nocastIZZZNS0_54_GLOBAL__N__d8c5977b_16_LinearAlgebra_cu_9e10b42f_324316addr_kernel_cudaERNS_14TensorIteratorERKN3c106ScalarES9_ENKUlvE_clEvENKUlvE5_clEvEUlfffE_EEvRNS_18TensorIteratorBaseERKT_EUliE_EEviT1_
        .type           _ZN2at6native18elementwise_kernelILi128ELi2EZNS0_22gpu_kernel_impl_nocastIZZZNS0_54_GLOBAL__N__d8c5977b_16_LinearAlgebra_cu_9e10b42f_324316addr_kernel_cudaERNS_14TensorIteratorERKN3c106ScalarES9_ENKUlvE_clEvENKUlvE5_clEvEUlfffE_EEvRNS_18TensorIteratorBaseERKT_EUliE_EEviT1_,@function
        .size           _ZN2at6native18elementwise_kernelILi128ELi2EZNS0_22gpu_kernel_impl_nocastIZZZNS0_54_GLOBAL__N__d8c5977b_16_LinearAlgebra_cu_9e10b42f_324316addr_kernel_cudaERNS_14TensorIteratorERKN3c106ScalarES9_ENKUlvE_clEvENKUlvE5_clEvEUlfffE_EEvRNS_18TensorIteratorBaseERKT_EUliE_EEviT1_,(.L_x_23544 - _ZN2at6native18elementwise_kernelILi128ELi2EZNS0_22gpu_kernel_impl_nocastIZZZNS0_54_GLOBAL__N__d8c5977b_16_LinearAlgebra_cu_9e10b42f_324316addr_kernel_cudaERNS_14TensorIteratorERKN3c106ScalarES9_ENKUlvE_clEvENKUlvE5_clEvEUlfffE_EEvRNS_18TensorIteratorBaseERKT_EUliE_EEviT1_)
        .other          _ZN2at6native18elementwise_kernelILi128ELi2EZNS0_22gpu_kernel_impl_nocastIZZZNS0_54_GLOBAL__N__d8c5977b_16_LinearAlgebra_cu_9e10b42f_324316addr_kernel_cudaERNS_14TensorIteratorERKN3c106ScalarES9_ENKUlvE_clEvENKUlvE5_clEvEUlfffE_EEvRNS_18TensorIteratorBaseERKT_EUliE_EEviT1_,@"STO_CUDA_ENTRY STV_DEFAULT"
_ZN2at6native18elementwise_kernelILi128ELi2EZNS0_22gpu_kernel_impl_nocastIZZZNS0_54_GLOBAL__N__d8c5977b_16_LinearAlgebra_cu_9e10b42f_324316addr_kernel_cudaERNS_14TensorIteratorERKN3c106ScalarES9_ENKUlvE_clEvENKUlvE5_clEvEUlfffE_EEvRNS_18TensorIteratorBaseERKT_EUliE_EEviT1_:
.text._ZN2at6native18elementwise_kernelILi128ELi2EZNS0_22gpu_kernel_impl_nocastIZZZNS0_54_GLOBAL__N__d8c5977b_16_LinearAlgebra_cu_9e10b42f_324316addr_kernel_cudaERNS_14TensorIteratorERKN3c106ScalarES9_ENKUlvE_clEvENKUlvE5_clEvEUlfffE_EEvRNS_18TensorIteratorBaseERKT_EUliE_EEviT1_:
        /* <DEDUP_REMOVED lines=14> */
[----:B------:R-:W1:Y:S07]  /*00e0*/  LDCU UR5, c[0x0][0x668] ;  /* 0x0000cd00ff0577ac */ /* 0x000e6e0008000800 */
[----:B------:R-:W2:Y:S01]  /*00f0*/  LDC.64 R6, c[0x0][0x660] ;  /* 0x00019800ff067b82 */ /* 0x000ea20000000a00 */
[----:B0-----:R-:W1:Y:S04]  /*0100*/  LDG.E R4, desc[UR6][R4.64] ;  /* 0x0000000604047981 */ /* 0x001e68000c1e1900 */
[----:B--2---:R-:W2:Y:S03]  /*0110*/  LDG.E R6, desc[UR6][R6.64] ;  /* 0x0000000606067981 */ /* 0x004ea6000c1e1900 */
[----:B------:R-:W0:Y:S01]  /*0120*/  LDC.64 R8, c[0x0][0x648] ;  /* 0x00019200ff087b82 */ /* 0x000e220000000a00 */
[----:B------:R-:W-:Y:S01]  /*0130*/  IADD3 R3, PT, PT, R3, 0x80, RZ ;  /* 0x0000008003037810 */ /* 0x000fe20007ffe0ff */
[----:B-1----:R-:W-:-:S04]  /*0140*/  FMUL.FTZ R11, R4, UR5 ;  /* 0x00000005040b7c20 */ /* 0x002fc80008410000 */
[----:B--2---:R-:W-:-:S05]  /*0150*/  FMUL.FTZ R11, R6, R11 ;  /* 0x0000000b060b7220 */ /* 0x004fca0000410000 */
[----:B0-----:R0:W-:Y:S02]  /*0160*/  STG.E desc[UR6][R8.64], R11 ;  /* 0x0000000b08007986 */ /* 0x0011e4000c101906 */
.L_x_9838:
[----:B------:R-:W-:Y:S05]  /*0170*/  BSYNC.RECONVERGENT B0 ;  /* 0x0000000000007941 */ /* 0x000fea0003800200 */
.L_x_9837:
[----:B------:R-:W-:-:S13]  /*0180*/  ISETP.GE.AND P0, PT, R3, UR4, PT ;  /* 0x0000000403007c0c */ /* 0x000fda000bf06270 */
[----:B------:R-:W-:Y:S05]  /*0190*/  @P0 EXIT ;  /* 0x000000000000094d */ /* 0x000fea0003800000 */
[----:B------:R-:W1:Y:S01]  /*01a0*/  LDC.64 R2, c[0x0][0x658] ;  /* 0x00019600ff027b82 */ /* 0x000e620000000a00 */
[----:B------:R-:W0:Y:S07]  /*01b0*/  LDCU UR4, c[0x0][0x668] ;  /* 0x0000cd00ff0477ac */ /* 0x000e2e0008000800 */
[----:B------:R-:W2:Y:S01]  /*01c0*/  LDC.64 R4, c[0x0][0x660] ;  /* 0x00019800ff047b82 */ /* 0x000ea20000000a00 */
[----:B-1----:R-:W0:Y:S04]  /*01d0*/  LDG.E R2, desc[UR6][R2.64] ;  /* 0x0000000602027981 */ /* 0x002e28000c1e1900 */
[----:B--2---:R-:W2:Y:S03]  /*01e0*/  LDG.E R4, desc[UR6][R4.64] ;  /* 0x0000000604047981 */ /* 0x004ea6000c1e1900 */
[----:B------:R-:W1:Y:S01]  /*01f0*/  LDC.64 R6, c[0x0][0x648] ;  /* 0x00019200ff067b82 */ /* 0x000e620000000a00 */
[----:B0-----:R-:W-:-:S04]  /*0200*/  FMUL.FTZ R9, R2, UR4 ;  /* 0x0000000402097c20 */ /* 0x001fc80008410000 */
[----:B--2---:R-:W-:-:S05]  /*0210*/  FMUL.FTZ R9, R4, R9 ;  /* 0x0000000904097220 */ /* 0x004fca0000410000 */
[----:B-1----:R-:W-:Y:S01]  /*0220*/  STG.E desc[UR6][R6.64], R9 ;  /* 0x0000000906007986 */ /* 0x002fe2000c101906 */
[----:B------:R-:W-:Y:S05]  /*0230*/  EXIT ;  /* 0x000000000000794d */ /* 0x000fea0003800000 */
.L_x_9836:
        /* <DEDUP_REMOVED lines=355> */
.L_x_9841:
[----:B------:R-:W0:Y:S01]  /*1870*/  LDCU.64 UR8, c[0x0][0x658] ;  /* 0x0000cb00ff0877ac */ /* 0x000e220008000a00 */
[----:B------:R-:W1:Y:S01]  /*1880*/  LDCU.64 UR10, c[0x0][0x660] ;  /* 0x0000cc00ff0a77ac */ /* 0x000e620008000a00 */
[----:B------:R-:W2:Y:S01]  /*1890*/  LDCU UR5, c[0x0][0x668] ;  /* 0x0000cd00ff0577ac */ /* 0x000ea20008000800 */
[----:B0-----:R-:W-:Y:S02]  /*18a0*/  IADD3 R8, P0, PT, R5, UR8, RZ ;  /* 0x0000000805087c10 */ /* 0x001fe4000ff1e0ff */
[----:B-1----:R-:W-:Y:S02]  /*18b0*/  IADD3 R6, P1, PT, R6, UR10, RZ ;  /* 0x0000000a06067c10 */ /* 0x002fe4000ff3e0ff */
[----:B------:R-:W-:Y:S01]  /*18c0*/  IADD3.X R9, PT, PT, RZ, UR9, RZ, P0, !PT ;  /* 0x00000009ff097c10 */ /* 0x000fe200087fe4ff */
[----:B------:R-:W0:Y:S01]  /*18d0*/  LDCU.64 UR8, c[0x0][0x648] ;  /* 0x0000c900ff0877ac */ /* 0x000e220008000a00 */
[----:B------:R-:W-:-:S03]  /*18e0*/  IADD3.X R7, PT, PT, RZ, UR11, RZ, P1, !PT ;  /* 0x0000000bff077c10 */ /* 0x000fc60008ffe4ff */
[----:B------:R-:W2:Y:S04]  /*18f0*/  LDG.E R8, desc[UR6][R8.64] ;  /* 0x0000000608087981 */ /* 0x000ea8000c1e1900 */
[----:B------:R-:W3:Y:S01]  /*1900*/  LDG.E R6, desc[UR6][R6.64] ;  /* 0x0000000606067981 */ /* 0x000ee2000c1e1900 */
[----:B------:R-:W-:Y:S02]  /*1910*/  IADD3 R3, PT, PT, R3, 0x80, RZ ;  /* 0x0000008003037810 */ /* 0x000fe40007ffe0ff */
[----:B0-----:R-:W-:-:S04]  /*1920*/  IADD3 R4, P0, PT, R4, UR8, RZ ;  /* 0x0000000804047c10 */ /* 0x001fc8000ff1e0ff */
[----:B------:R-:W-:Y:S01]  /*1930*/  IADD3.X R5, PT, PT, RZ, UR9, RZ, P0, !PT ;  /* 0x00000009ff057c10 */ /* 0x000fe200087fe4ff */
[----:B--2---:R-:W-:-:S04]  /*1940*/  FMUL.FTZ R11, R8, UR5 ;  /* 0x00000005080b7c20 */ /* 0x004fc80008410000 */
[----:B---3--:R-:W-:-:S05]  /*1950*/  FMUL.FTZ R11, R6, R11 ;  /* 0x0000000b060b7220 */ /* 0x008fca0000410000 */
[----:B------:R0:W-:Y:S02]  /*1960*/  STG.E desc[UR6][R4.64], R11 ;  /* 0x0000000b04007986 */ /* 0x0001e4000c101906 */
.L_x_9840:
[----:B------:R-:W-:Y:S05]  /*1970*/  BSYNC.RECONVERGENT B0 ;  /* 0x0000000000007941 */ /* 0x000fea0003800200 */
.L_x_9839:
        /* <DEDUP_REMOVED lines=350> */
.L_x_9842:
[----:B------:R-:W0:Y:S01]  /*2f60*/  LDCU.64 UR4, c[0x0][0x658] ;  /* 0x0000cb00ff0477ac */ /* 0x000e220008000a00 */
[----:B------:R-:W1:Y:S01]  /*2f70*/  LDCU.64 UR8, c[0x0][0x660] ;  /* 0x0000cc00ff0877ac */ /* 0x000e620008000a00 */
[----:B0-----:R-:W-:Y:S02]  /*2f80*/  IADD3 R6, P0, PT, R3, UR4, RZ ;  /* 0x0000000403067c10 */ /* 0x001fe4000ff1e0ff */
[----:B-1----:R-:W-:Y:S01]  /*2f90*/  IADD3 R4, P1, PT, R4, UR8, RZ ;  /* 0x0000000804047c10 */ /* 0x002fe2000ff3e0ff */
[----:B------:R-:W0:Y:S01]  /*2fa0*/  LDCU UR8, c[0x0][0x668] ;  /* 0x0000cd00ff0877ac */ /* 0x000e220008000800 */
[----:B------:R-:W-:Y:S02]  /*2fb0*/  IADD3.X R7, PT, PT, RZ, UR5, RZ, P0, !PT ;  /* 0x00000005ff077c10 */ /* 0x000fe400087fe4ff */
[----:B------:R-:W-:Y:S01]  /*2fc0*/  IADD3.X R5, PT, PT, RZ, UR9, RZ, P1, !PT ;  /* 0x00000009ff057c10 */ /* 0x000fe20008ffe4ff */
[----:B------:R-:W1:Y:S02]  /*2fd0*/  LDCU.64 UR4, c[0x0][0x648] ;  /* 0x0000c900ff0477ac */ /* 0x000e640008000a00 */
[----:B------:R-:W0:Y:S04]  /*2fe0*/  LDG.E R6, desc[UR6][R6.64] ;  /* 0x0000000606067981 */ /* 0x000e28000c1e1900 */
[----:B------:R-:W2:Y:S01]  /*2ff0*/  LDG.E R4, desc[UR6][R4.64] ;  /* 0x0000000604047981 */ /* 0x000ea2000c1e1900 */
[----:B-1----:R-:W-:-:S04]  /*3000*/  IADD3 R2, P0, PT, R2, UR4, RZ ;  /* 0x0000000402027c10 */ /* 0x002fc8000ff1e0ff */
[----:B------:R-:W-:Y:S01]  /*3010*/  IADD3.X R3, PT, PT, RZ, UR5, RZ, P0, !PT ;  /* 0x00000005ff037c10 */ /* 0x000fe200087fe4ff */
[----:B0-----:R-:W-:-:S04]  /*3020*/  FMUL.FTZ R9, R6, UR8 ;  /* 0x0000000806097c20 */ /* 0x001fc80008410000 */
[----:B--2---:R-:W-:-:S05]  /*3030*/  FMUL.FTZ R9, R4, R9 ;  /* 0x0000000904097220 */ /* 0x004fca0000410000 */
[----:B------:R-:W-:Y:S01]  /*3040*/  STG.E desc[UR6][R2.64], R9 ;  /* 0x0000000902007986 */ /* 0x000fe2000c101906 */
[----:B------:R-:W-:Y:S05]  /*3050*/  EXIT ;  /* 0x000000000000794d */ /* 0x000fea0003800000 */
.L_x_9843:
        /* <DEDUP_REMOVED lines=10> */
.L_x_23544:


//--------------------- .text._ZN2at6native27unrolled_elementwise_kernelIZZZNS0_54_GLOBAL__N__d8c5977b_16_LinearAlgebra_cu_9e10b42f_324316addr_kernel_cudaERNS_14TensorIteratorERKN3c106ScalarES8_ENKUlvE_clEvENKUlvE5_clEvEUlfffE_St5arrayIPcLm4EELi4E23TrivialOffsetCalculatorILi3EjESF_ILi1EjENS0_6memory15LoadWithoutCastENSI_16StoreWithoutCastEEEviT_T0_T2_T3_T4_T5_ --------------------------
	.section	.text._ZN2at6native27unrolled_elementwise_kernelIZZZNS0_54_GLOBAL__N__d8c5977b_16_LinearAlgebra_cu_9e10b42f_324316addr_kernel_cudaERNS_14TensorIteratorERKN3c106ScalarES8_ENKUlvE_clEvENKUlvE5_clEvEUlfffE_St5arrayIPcLm4EELi4E23TrivialOffsetCalculatorILi3EjESF_ILi1EjENS0_6memory15LoadWithoutCastENSI_16StoreWithoutCastEEEviT_T0_T2_T3_T4_T5_,"ax",@progbits
	.align	128
        .global         _ZN2at6native27unrolled_elementwise_kernelIZZZNS0_54_GLOBAL__N__d8c5977b_16_LinearAlgebra_cu_9e10b42f_324316addr_kernel_cudaERNS_14TensorIteratorERKN3c106ScalarES8_ENKUlvE_clEvENKUlvE5_clEvEUlfffE_St5arrayIPcLm4EELi4E23TrivialOffsetCalculatorILi3EjESF_ILi1EjENS0_6memory15LoadWithoutCastENSI_16StoreWithoutCastEEEviT_T0_T2_T3_T4_T5_
        .type           _ZN2at6native27unrolled_elementwise_kernelIZZZNS0_54_GLOBAL__N__d8c5977b_16_LinearAlgebra_cu_9e10b42f_324316addr_kernel_cudaERNS_14TensorIteratorERKN3c106ScalarES8_ENKUlvE_clEvENKUlvE5_clEvEUlfffE_St5arrayIPcLm4EELi4E23TrivialOffsetCalculatorILi3EjESF_ILi1EjENS0_6memory15LoadWithoutCastENSI_16StoreWithoutCastEEEviT_T0_T2_T3_T4_T5_,@function
        .size           _ZN2at6native27unrolled_elementwise_kernelIZZZNS0_54_GLOBAL__N__d8c5977b_16_LinearAlgebra_cu_9e10b42f_324316addr_kernel_cudaERNS_14TensorIteratorERKN3c106ScalarES8_ENKUlvE_clEvENKUlvE5_clEvEUlfffE_St5arrayIPcLm4EELi4E23TrivialOffsetCalculatorILi3EjESF_ILi1EjENS0_6memory15LoadWithoutCastENSI_16StoreWithoutCastEEEviT_T0_T2_T3_T4_T5_,(.L_x_23545 - _ZN2at6native27unrolled_elementwise_kernelIZZZNS0_54_GLOBAL__N__d8c5977b_16_LinearAlgebra_cu_9e10b42f_324316addr_kernel_cudaERNS_14TensorIteratorERKN3c106ScalarES8_ENKUlvE_clEvENKUlvE5_clEvEUlfffE_St5arrayIPcLm4EELi4E23TrivialOffsetCalculatorILi3EjESF_ILi1EjENS0_6memory15LoadWithoutCastENSI_16StoreWithoutCastEEEviT_T0_T2_T3_T4_T5_)
        .other          _ZN2at6native27unrolled_elementwise_kernelIZZZNS0_54_GLOBAL__N__d8c5977b_16_LinearAlgebra_cu_9e10b42f_324316addr_kernel_cudaERNS_14TensorIteratorERKN3c106ScalarES8_ENKUlvE_clEvENKUlvE5_clEvEUlfffE_St5arrayIPcLm4EELi4E23TrivialOffsetCalculatorILi3EjESF_ILi1EjENS0_6memory15LoadWithoutCastENSI_16StoreWithoutCastEEEviT_T0_T2_T3_T4_T5_,@"STO_CUDA_ENTRY STV_DEFAULT"
_ZN2at6native27unrolled_elementwise_kernelIZZZNS0_54_GLOBAL__N__d8c5977b_16_LinearAlgebra_cu_9e10b42f_324316addr_kernel_cudaERNS_14TensorIteratorERKN3c106ScalarES8_ENKUlvE_clEvENKUlvE5_clEvEUlfffE_St5arrayIPcLm4EELi4E23TrivialOffsetCalculatorILi3EjESF_ILi1EjENS0_6memory15LoadWithoutCastENSI_16StoreWithoutCastEEEviT_T0_T2_T3_T4_T5_:
.text._ZN2at6native27unrolled_elementwise_kernelIZZZNS0_54_GLOBAL__N__d8c5977b_16_LinearAlgebra_cu_9e10b42f_324316addr_kernel_cudaERNS_14TensorIteratorERKN3c106ScalarES8_ENKUlvE_clEvENKUlvE5_clEvEUlfffE_St5arrayIPcLm4EELi4E23TrivialOffsetCalculatorILi3EjESF_ILi1EjENS0_6memory15LoadWithoutCastENSI_16StoreWithoutCastEEEviT_T0_T2_T3_T4_T5_:
[----:B------:R-:W-:Y:S01]  /*0000*/  LDC R1, c[0x0][0x37c] ;  /* 0x0000df00ff017b82 */ /* 0x000fe20000000800 */
[----:B------:R-:W0:Y:S07]  /*0010*/  S2R R0, SR_CTAID.X ;  /* 0x0000000000007919 */ /* 0x000e2e0000002500 */
[----:B------:R-:W0:Y:S01]  /*0020*/  LDC R3, c[0x0][0x380] ;  /* 0x0000e000ff037b82 */ /* 0x000e220000000800 */
[----:B------:R-:W1:Y:S01]  /*0030*/  LDCU.64 UR4, c[0x0][0x358] ;  /* 0x00006b00ff0477ac */ /* 0x000e620008000a00 */
[----:B------:R-:W-:Y:S01]  /*0040*/  IMAD.MOV.U32 R4, RZ, RZ, RZ ;  /* 0x000000ffff047224 */ /* 0x000fe200078e00ff */
[----:B------:R-:W2:Y:S01]  /*0050*/  S2R R5, SR_TID.X ;  /* 0x0000000000057919 */ /* 0x000ea20000002100 */
[----:B------:R-:W-:Y:S01]  /*0060*/  HFMA2 R24, -RZ, RZ, 0, 0 ;  /* 0x00000000ff187431 */ /* 0x000fe200000001ff */
[----:B------:R-:W-:Y:S01]  /*0070*/  MOV R26, RZ ;  /* 0x000000ff001a7202 */ /* 0x000fe20000000f00 */
[----:B------:R-:W3:Y:S01]  /*0080*/  LDCU UR6, c[0x0][0x388] ;  /* 0x00007100ff0677ac */ /* 0x000ee20008000800 */
[----:B0-----:R-:W-:Y:S01]  /*0090*/  IMAD R2, R0, -0x200, R3 ;  /* 0xfffffe0000027824 */ /* 0x001fe200078e0203 */
[----:B--2---:R-:W-:-:S04]  /*00a0*/  MOV R3, R5 ;  /* 0x0000000500037202 */ /* 0x004fc80000000f00 */
[----:B------:R-:W-:-:S13]  /*00b0*/  ISETP.GE.AND P0, PT, R5, R2, PT ;  /* 0x000000020500720c */ /* 0x000fda0003f06270 */
[----:B------:R-:W-:Y:S01]  /*00c0*/  @!P0 IADD3 R5, PT, PT, R3, 0x80, RZ ;  /* 0x0000008003058810 */ /* 0x000fe20007ffe0ff */
[----:B------:R-:W0:Y:S01]  /*00d0*/  @!P0 LDC.64 R22, c[0x0][0x3a8] ;  /* 0x0000ea00ff168b82 */ /* 0x000e220000000a00 */
[----:B------:R-:W-:Y:S02]  /*00e0*/  @!P0 LEA R25, R0, R3, 0x9 ;  /* 0x0000000300198211 */ /* 0x000fe400078e48ff */
[----:B------:R-:W-:-:S05]  /*00f0*/  ISETP.GE.AND P1, PT, R5, R2, PT ;  /* 0x000000020500720c */ /* 0x000fca0003f26270 */
[----:B------:R-:W2:Y:S08]  /*0100*/  @!P0 LDC.64 R8, c[0x0][0x3b0] ;  /* 0x0000ec00ff088b82 */ /* 0x000eb00000000a00 */
[----:B------:R-:W-:Y:S01]  /*0110*/  @!P1 LEA R7, R0, R5, 0x9 ;  /* 0x0000000500079211 */ /* 0x000fe200078e48ff */
[----:B------:R-:W-:Y:S01]  /*0120*/  @!P1 VIADD R5, R5, 0x80 ;  /* 0x0000008005059836 */ /* 0x000fe20000000000 */
[----:B------:R-:W4:Y:S04]  /*0130*/  @!P1 LDC.64 R16, c[0x0][0x3a8] ;  /* 0x0000ea00ff109b82 */ /* 0x000f280000000a00 */
[----:B------:R-:W-:Y:S01]  /*0140*/  ISETP.GE.AND P3, PT, R5, R2, PT ;  /* 0x000000020500720c */ /* 0x000fe20003f66270 */
[----:B0-----:R-:W-:-:S03]  /*0150*/  @!P0 IMAD.WIDE.U32 R22, R25, 0x4, R22 ;  /* 0x0000000419168825 */ /* 0x001fc600078e0016 */
[----:B------:R-:W0:Y:S02]  /*0160*/  @!P1 LDC.64 R20, c[0x0][0x3b0] ;  /* 0x0000ec00ff149b82 */ /* 0x000e240000000a00 */
[----:B-1----:R1:W3:Y:S07]  /*0170*/  @!P0 LDG.E R4, desc[UR4][R22.64] ;  /* 0x0000000416048981 */ /* 0x0022ee000c1e1900 */
[----:B------:R-:W-:Y:S01]  /*0180*/  @!P3 LEA R6, R0, R5, 0x9 ;  /* 0x000000050006b211 */ /* 0x000fe200078e48ff */
[----:B------:R-:W5:Y:S01]  /*0190*/  @!P3 LDC.64 R14, c[0x0][0x3a8] ;  /* 0x0000ea00ff0ebb82 */ /* 0x000f620000000a00 */
[----:B------:R-:W-:-:S04]  /*01a0*/  @!P3 IADD3 R5, PT, PT, R5, 0x80, RZ ;  /* 0x000000800505b810 */ /* 0x000fc80007ffe0ff */
[----:B------:R-:W-:-:S03]  /*01b0*/  ISETP.GE.AND P2, PT, R5, R2, PT ;  /* 0x000000020500720c */ /* 0x000fc60003f46270 */
[----:B------:R-:W2:Y:S10]  /*01c0*/  @!P3 LDC.64 R18, c[0x0][0x3b0] ;  /* 0x0000ec00ff12bb82 */ /* 0x000eb40000000a00 */
[----:B------:R-:W2:Y:S08]  /*01d0*/  @!P2 LDC.64 R12, c[0x0][0x3a8] ;  /* 0x0000ea00ff0cab82 */ /* 0x000eb00000000a00 */
[----:B------:R-:W2:Y:S01]  /*01e0*/  @!P2 LDC.64 R10, c[0x0][0x3b0] ;  /* 0x0000ec00ff0aab82 */ /* 0x000ea20000000a00 */
[----:B------:R-:W-:-:S02]  /*01f0*/  @!P2 LEA R5, R0, R5, 0x9 ;  /* 0x000000050005a211 */ /* 0x000fc400078e48ff */
[----:B-1----:R-:W-:Y:S01]  /*0200*/  CS2R R22, SRZ ;  /* 0x0000000000167805 */ /* 0x002fe2000001ff00 */
[----:B----4-:R-:W-:-:S04]  /*0210*/  @!P1 IMAD.WIDE.U32 R16, R7, 0x4, R16 ;  /* 0x0000000407109825 */ /* 0x010fc800078e0010 */
[----:B-----5:R-:W-:Y:S01]  /*0220*/  @!P3 IMAD.WIDE.U32 R14, R6, 0x4, R14 ;  /* 0x00000004060eb825 */ /* 0x020fe200078e000e */
[----:B------:R-:W4:Y:S03]  /*0230*/  @!P1 LDG.E R24, desc[UR4][R16.64] ;  /* 0x0000000410189981 */ /* 0x000f26000c1e1900 */
[----:B0-----:R-:W-:Y:S01]  /*0240*/  @!P1 IMAD.WIDE.U32 R20, R7, 0x4, R20 ;  /* 0x0000000407149825 */ /* 0x001fe200078e0014 */
[----:B------:R4:W5:Y:S03]  /*0250*/  @!P3 LDG.E R26, desc[UR4][R14.64] ;  /* 0x000000040e1ab981 */ /* 0x000966000c1e1900 */
[----:B--2---:R-:W-:-:S04]  /*0260*/  @!P2 IMAD.WIDE.U32 R12, R5, 0x4, R12 ;  /* 0x00000004050ca825 */ /* 0x004fc800078e000c */
[----:B------:R-:W-:Y:S01]  /*0270*/  @!P3 IMAD.WIDE.U32 R18, R6, 0x4, R18 ;  /* 0x000000040612b825 */ /* 0x000fe200078e0012 */
[----:B------:R-:W-:Y:S01]  /*0280*/  CS2R R6, SRZ ;  /* 0x0000000000067805 */ /* 0x000fe2000001ff00 */
[----:B------:R-:W2:Y:S02]  /*0290*/  @!P2 LDG.E R22, desc[UR4][R12.64] ;  /* 0x000000040c16a981 */ /* 0x000ea4000c1e1900 */
[----:B------:R-:W-:-:S03]  /*02a0*/  @!P2 IMAD.WIDE.U32 R10, R5, 0x4, R10 ;  /* 0x00000004050aa825 */ /* 0x000fc600078e000a */
[----:B------:R-:W2:Y:S01]  /*02b0*/  @!P1 LDG.E R6, desc[UR4][R20.64] ;  /* 0x0000000414069981 */ /* 0x000ea2000c1e1900 */
[----:B------:R-:W-:Y:S02]  /*02c0*/  IMAD.MOV.U32 R5, RZ, RZ, RZ ;  /* 0x000000ffff057224 */ /* 0x000fe400078e00ff */
[----:B------:R-:W-:Y:S01]  /*02d0*/  @!P0 IMAD.WIDE.U32 R8, R25, 0x4, R8 ;  /* 0x0000000419088825 */ /* 0x000fe200078e0008 */
[----:B------:R-:W2:Y:S04]  /*02e0*/  @!P3 LDG.E R7, desc[UR4][R18.64] ;  /* 0x000000041207b981 */ /* 0x000ea8000c1e1900 */
[----:B------:R-:W2:Y:S04]  /*02f0*/  @!P0 LDG.E R5, desc[UR4][R8.64] ;  /* 0x0000000408058981 */ /* 0x000ea8000c1e1900 */
[----:B------:R-:W2:Y:S01]  /*0300*/  @!P2 LDG.E R23, desc[UR4][R10.64] ;  /* 0x000000040a17a981 */ /* 0x000ea2000c1e1900 */
[----:B------:R-:W-:Y:S01]  /*0310*/  ISETP.GE.AND P0, PT, R3, R2, PT ;  /* 0x000000020300720c */ /* 0x000fe20003f06270 */
[----:B------:R-:W-:Y:S04]  /*0320*/  BSSY.RECONVERGENT B0, `(.L_x_9844) ;  /* 0x000001f000007945 */ /* 0x000fe80003800200 */
[----:B------:R-:W-:Y:S01]  /*0330*/  BSSY.RELIABLE B1, `(.L_x_9845) ;  /* 0x0000017000017945 */ /* 0x000fe20003800100 */
[----:B---3--:R-:W-:Y:S01]  /*0340*/  FMUL.FTZ R4, R4, UR6 ;  /* 0x0000000604047c20 */ /* 0x008fe20008410000 */
[----:B----4-:R-:W-:Y:S01]  /*0350*/  FMUL.FTZ R15, R24, UR6 ;  /* 0x00000006180f7c20 */ /* 0x010fe20008410000 */
[----:B-----5:R-:W-:Y:S01]  /*0360*/  FMUL.FTZ R26, R26, UR6 ;  /* 0x000000061a1a7c20 */ /* 0x020fe20008410000 */
[----:B--2---:R-:W-:-:S02]  /*0370*/  FMUL.FTZ R22, R22, UR6 ;  /* 0x0000000616167c20 */ /* 0x004fc40008410000 */
[----:B------:R-:W-:Y:S01]  /*0380*/  FMUL.FTZ R15, R15, R6 ;  /* 0x000000060f0f7220 */ /* 0x000fe20000410000 */
[----:B------:R-:W-:Y:S01]  /*0390*/  FMUL.FTZ R7, R26, R7 ;  /* 0x000000071a077220 */ /* 0x000fe20000410000 */
[----:B------:R-:W-:Y:S01]  /*03a0*/  FMUL.FTZ R13, R4, R5 ;  /* 0x00000005040d7220 */ /* 0x000fe20000410000 */
[----:B------:R-:W-:Y:S01]  /*03b0*/  FMUL.FTZ R23, R22, R23 ;  /* 0x0000001716177220 */ /* 0x000fe20000410000 */
        /* <DEDUP_REMOVED lines=10> */
[----:B------:R-:W-:Y:S01]  /*0460*/  LEA R9, R0, R3, 0x9 ;  /* 0x0000000300097211 */ /* 0x000fe200078e48ff */
[----:B------:R-:W-:-:S04]  /*0470*/  VIADD R3, R3, 0x80 ;  /* 0x0000008003037836 */ /* 0x000fc80000000000 */
[----:B0-----:R-:W-:-:S05]  /*0480*/  IMAD.WIDE.U32 R4, R9, 0x4, R4 ;  /* 0x0000000409047825 */ /* 0x001fca00078e0004 */
[----:B------:R0:W-:Y:S02]  /*0490*/  STG.E desc[UR4][R4.64], R15 ;  /* 0x0000000f04007986 */ /* 0x0001e4000c101904 */
.L_x_9846:
[----:B------:R-:W-:Y:S05]  /*04a0*/  BSYNC.RELIABLE B1 ;  /* 0x0000000000017941 */ /* 0x000fea0003800100 */
.L_x_9845:
[----:B------:R-:W-:-:S13]  /*04b0*/  ISETP.GE.AND P0, PT, R3, R2, PT ;  /* 0x000000020300720c */ /* 0x000fda0003f06270 */
[----:B0-----:R-:W0:Y:S01]  /*04c0*/  @!P0 LDC.64 R4, c[0x0][0x398] ;  /* 0x0000e600ff048b82 */ /* 0x001e220000000a00 */
[----:B------:R-:W-:Y:S02]  /*04d0*/  @!P0 LEA R9, R0, R3, 0x9 ;  /* 0x0000000300098211 */ /* 0x000fe400078e48ff */
[----:B------:R-:W-:-:S03]  /*04e0*/  @!P0 IADD3 R3, PT, PT, R3, 0x80, RZ ;  /* 0x0000008003038810 */ /* 0x000fc60007ffe0ff */
[----:B0-----:R-:W-:-:S05]  /*04f0*/  @!P0 IMAD.WIDE.U32 R4, R9, 0x4, R4 ;  /* 0x0000000409048825 */ /* 0x001fca00078e0004 */
[----:B------:R1:W-:Y:S02]  /*0500*/  @!P0 STG.E desc[UR4][R4.64], R7 ;  /* 0x0000000704008986 */ /* 0x0003e4000c101904 */
.L_x_9847:
[----:B------:R-:W-:Y:S05]  /*0510*/  BSYNC.RECONVERGENT B0 ;  /* 0x0000000000007941 */ /* 0x000fea0003800200 */
.L_x_9844:
[----:B------:R-:W-:Y:S05]  /*0520*/  WARPSYNC.ALL ;  /* 0x0000000000007948 */ /* 0x000fea0003800000 */
[----:B------:R-:W-:-:S13]  /*0530*/  ISETP.GE.AND P0, PT, R3, R2, PT ;  /* 0x000000020300720c */ /* 0x000fda0003f06270 */
[----:B------:R-:W-:Y:S05]  /*0540*/  @P0 EXIT ;  /* 0x000000000000094d */ /* 0x000fea0003800000 */
[----:B01----:R-:W0:Y:S01]  /*0550*/  LDC.64 R4, c[0x0][0x398] ;  /* 0x0000e600ff047b82 */ /* 0x003e220000000a00 */
[----:B------:R-:W-:-:S05]  /*0560*/  LEA R3, R0, R3, 0x9 ;  /* 0x0000000300037211 */ /* 0x000fca00078e48ff */
[----:B0-----:R-:W-:-:S05]  /*0570*/  IMAD.WIDE.U32 R2, R3, 0x4, R4 ;  /* 0x0000000403027825 */ /* 0x001fca00078e0004 */
[----:B------:R-:W-:Y:S01]  /*0580*/  STG.E desc[UR4][R2.64], R23 ;  /* 0x0000001702007986 */ /* 0x000fe2000c101904 */
[----:B------:R-:W-:Y:S05]  /*0590*/  EXIT ;  /* 0x000000000000794d */ /* 0x000fea0003800000 */
.L_x_9848:
        /* <DEDUP_REMOVED lines=14> */
.L_x_23545:


//--------------------- .text._ZN2at6native29vectorized_elementwise_kernelILi2EZZZNS0_54_GLOBAL__N__d8c5977b_16_LinearAlgebra_cu_9e10b42f_324316addr_kernel_cudaERNS_14TensorIteratorERKN3c106ScalarES8_ENKUlvE_clEvENKUlvE5_clEvEUlfffE_St5arrayIPcLm4EEEEviT0_T1_ --------------------------
	.section	.text._ZN2at6native29vectorized_elementwise_kernelILi2EZZZNS0_54_GLOBAL__N__d8c5977b_16_LinearAlgebra_cu_9e10b42f_324316addr_kernel_cudaERNS_14TensorIteratorERKN3c106ScalarES8_ENKUlvE_clEvENKUlvE5_clEvEUlfffE_St5arrayIPcLm4EEEEviT0_T1_,"ax",@progbits
	.align	128
        .global         _ZN2at6native29vectorized_elementwise_kernelILi2EZZZNS0_54_GLOBAL__N__d8c5977b_16_LinearAlgebra_cu_9e10b42f_324316addr_kernel_cudaERNS_14TensorIteratorERKN3c106ScalarES8_ENKUlvE_clEvENKUlvE5_clEvEUlfffE_St5arrayIPcLm4EEEEviT0_T1_
        .type           _ZN2at6native29vectorized_elementwise_kernelILi2EZZZNS0_54_GLOBAL__N__d8c5977b_16_LinearAlgebra_cu_9e10b42f_324316addr_kernel_cudaERNS_14TensorIteratorERKN3c106ScalarES8_ENKUlvE_clEvENKUlvE5_clEvEUlfffE_St5arrayIPcLm4EEEEviT0_T1_,@function
        .size           _ZN2at6native29vectorized_elementwise_kernelILi2EZZZNS0_54_GLOBAL__N__d8c5977b_16_LinearAlgebra_cu_9e10b42f_324316addr_kernel_cudaERNS_14TensorIteratorERKN3c106ScalarES8_ENKUlvE_clEvENKUlvE5_clEvEUlfffE_St5arrayIPcLm4EEEEviT0_T1_,(.L_x_23546 - _ZN2at6native29vectorized_elementwise_kernelILi2EZZZNS0_54_GLOBAL__N__d8c5977b_16_LinearAlgebra_cu_9e10b42f_324316addr_kernel_cudaERNS_14TensorIteratorERKN3c106ScalarES8_ENKUlvE_clEvENKUlvE5_clEvEUlfffE_St5arrayIPcLm4EEEEviT0_T1_)
        .other          _ZN2at6native29vectorized_elementwise_kernelILi2EZZZNS0_54_GLOBAL__N__d8c5977b_16_LinearAlgebra_cu_9e10b42f_324316addr_kernel_cudaERNS_14TensorIteratorERKN3c106ScalarES8_ENKUlvE_clEvENKUlvE5_clEvEUlfffE_St5arrayIPcLm4EEEEviT0_T1_,@"STO_CUDA_ENTRY STV_DEFAULT"
_ZN2at6native29vectorized_elementwise_kernelILi2EZZZNS0_54_GLOBAL__N__d8c5977b_16_LinearAlgebra_cu_9e10b42f_324316addr_kernel_cudaERNS_14TensorIteratorERKN3c106ScalarES8_ENKUlvE_clEvENKUlvE5_clEvEUlfffE_St5arrayIPcLm4EEEEviT0_T1_:
.text._ZN2at6native29vectorized_elementwise_kernelILi2EZZZNS0_54_GLOBAL__N__d8c5977b_16_LinearAlgebra_cu_9e10b42f_324316addr_kernel_cudaERNS_14TensorIteratorERKN3c106ScalarES8_ENKUlvE_clEvENKUlvE5_clEvEUlfffE_St5arrayIPcLm4EEEEviT0_T1_:
        /* <DEDUP_REMOVED lines=9> */
[----:B------:R-:W-:Y:S01]  /*0090*/  HFMA2 R10, -RZ, RZ, 0, 0 ;  /* 0x00000000ff0a7431 */ /* 0x000fe200000001ff */
[----:B------:R-:W-:Y:S02]  /*00a0*/  CS2R R20, SRZ ;  /* 0x0000000000147805 */ /* 0x000fe4000001ff00 */
[----:B------:R-:W-:Y:S01]  /*00b0*/  MOV R6, RZ ;  /* 0x000000ff00067202 */ /* 0x000fe20000000f00 */
[----:B------:R-:W1:Y:S01]  /*00c0*/  LDCU UR6, c[0x0][0x388] ;  /* 0x00007100ff0677ac */ /* 0x000e620008000800 */
[----:B0-----:R-:W-:Y:S02]  /*00d0*/  ISETP.GE.U32.AND P5, PT, R0, R4, PT ;  /* 0x000000040000720c */ /* 0x001fe40003fa6070 */
[----:B------:R-:W-:-:S11]  /*00e0*/  MOV R5, R0 ;  /* 0x0000000000057202 */ /* 0x000fd60000000f00 */
[----:B------:R-:W-:Y:S01]  /*00f0*/  @!P5 IADD3 R0, PT, PT, R5, 0x80, RZ ;  /* 0x000000800500d810 */ /* 0x000fe20007ffe0ff */
[----:B------:R-:W0:Y:S01]  /*0100*/  @!P5 LDC.64 R12, c[0x0][0x3a8] ;  /* 0x0000ea00ff0cdb82 */ /* 0x000e220000000a00 */
[----:B------:R-:W-:Y:S02]  /*0110*/  @!P5 IADD3 R15, PT, PT, R3, R5, RZ ;  /* 0x00000005030fd210 */ /* 0x000fe40007ffe0ff */
[----:B------:R-:W-:-:S05]  /*0120*/  ISETP.GE.U32.AND P0, PT, R0, R4, PT ;  /* 0x000000040000720c */ /* 0x000fca0003f06070 */
[----:B------:R-:W2:Y:S08]  /*0130*/  @!P5 LDC.64 R28, c[0x0][0x3b0] ;  /* 0x0000ec00ff1cdb82 */ /* 0x000eb00000000a00 */
[----:B------:R-:W-:Y:S01]  /*0140*/  @!P0 IADD3 R11, PT, PT, R3, R0, RZ ;  /* 0x00000000030b8210 */ /* 0x000fe20007ffe0ff */
[----:B------:R-:W3:Y:S01]  /*0150*/  @!P0 LDC.64 R26, c[0x0][0x3a8] ;  /* 0x0000ea00ff1a8b82 */ /* 0x000ee20000000a00 */
[----:B------:R-:W-:-:S04]  /*0160*/  @!P0 IADD3 R0, PT, PT, R0, 0x80, RZ ;  /* 0x0000008000008810 */ /* 0x000fc80007ffe0ff */
[C---:B------:R-:W-:Y:S01]  /*0170*/  ISETP.GE.U32.AND P1, PT, R0.reuse, R4, PT ;  /* 0x000000040000720c */ /* 0x040fe20003f26070 */
[----:B0-----:R-:W-:Y:S02]  /*0180*/  @!P5 IMAD.WIDE.U32 R22, R15, 0x4, R12 ;  /* 0x000000040f16d825 */ /* 0x001fe400078e000c */
[----:B------:R-:W0:Y:S03]  /*0190*/  @!P0 LDC.64 R24, c[0x0][0x3b0] ;  /* 0x0000ec00ff188b82 */ /* 0x000e260000000a00 */
[----:B------:R4:W1:Y:S07]  /*01a0*/  @!P5 LDG.E R10, desc[UR4][R22.64] ;  /* 0x00000004160ad981 */ /* 0x00086e000c1e1900 */
[----:B------:R-:W-:Y:S01]  /*01b0*/  @!P1 IADD3 R19, PT, PT, R3, R0, RZ ;  /* 0x0000000003139210 */ /* 0x000fe20007ffe0ff */
[----:B------:R-:W5:Y:S01]  /*01c0*/  @!P1 LDC.64 R8, c[0x0][0x3a8] ;  /* 0x0000ea00ff089b82 */ /* 0x000f620000000a00 */
[----:B------:R-:W-:-:S04]  /*01d0*/  @!P1 IADD3 R0, PT, PT, R0, 0x80, RZ ;  /* 0x0000008000009810 */ /* 0x000fc80007ffe0ff */
[C---:B------:R-:W-:Y:S01]  /*01e0*/  ISETP.GE.U32.AND P2, PT, R0.reuse, R4, PT ;  /* 0x000000040000720c */ /* 0x040fe20003f46070 */
[----:B--2---:R-:W-:Y:S02]  /*01f0*/  @!P5 IMAD.WIDE.U32 R28, R15, 0x4, R28 ;  /* 0x000000040f1cd825 */ /* 0x004fe400078e001c */
[----:B------:R-:W2:Y:S03]  /*0200*/  @!P1 LDC.64 R16, c[0x0][0x3b0] ;  /* 0x0000ec00ff109b82 */ /* 0x000ea60000000a00 */
[----:B------:R-:W2:Y:S07]  /*0210*/  @!P5 LDG.E R20, desc[UR4][R28.64] ;  /* 0x000000041c14d981 */ /* 0x000eae000c1e1900 */
[----:B------:R-:W-:Y:S01]  /*0220*/  @!P2 IADD3 R7, PT, PT, R3, R0, RZ ;  /* 0x000000000307a210 */ /* 0x000fe20007ffe0ff */
[----:B------:R-:W5:Y:S01]  /*0230*/  @!P2 LDC.64 R14, c[0x0][0x3a8] ;  /* 0x0000ea00ff0eab82 */ /* 0x000f620000000a00 */
[----:B------:R-:W-:-:S04]  /*0240*/  @!P2 IADD3 R0, PT, PT, R0, 0x80, RZ ;  /* 0x000000800000a810 */ /* 0x000fc80007ffe0ff */
[----:B------:R-:W-:-:S03]  /*0250*/  ISETP.GE.U32.AND P3, PT, R0, R4, PT ;  /* 0x000000040000720c */ /* 0x000fc60003f66070 */
[----:B------:R-:W5:Y:S10]  /*0260*/  @!P2 LDC.64 R12, c[0x0][0x3b0] ;  /* 0x0000ec00ff0cab82 */ /* 0x000f740000000a00 */
[----:B------:R-:W-:-:S02]  /*0270*/  @!P3 IADD3 R2, PT, PT, R3, R0, RZ ;  /* 0x000000000302b210 */ /* 0x000fc40007ffe0ff */
[----:B------:R-:W-:-:S04]  /*0280*/  @!P3 IADD3 R0, PT, PT, R0, 0x80, RZ ;  /* 0x000000800000b810 */ /* 0x000fc80007ffe0ff */
[----:B------:R-:W-:-:S13]  /*0290*/  ISETP.GE.U32.AND P4, PT, R0, R4, PT ;  /* 0x000000040000720c */ /* 0x000fda0003f86070 */
[----:B------:R-:W-:Y:S02]  /*02a0*/  @!P4 IADD3 R18, PT, PT, R3, R0, RZ ;  /* 0x000000000312c210 */ /* 0x000fe40007ffe0ff */
[----:B------:R-:W-:-:S04]  /*02b0*/  @!P4 IADD3 R0, PT, PT, R0, 0x80, RZ ;  /* 0x000000800000c810 */ /* 0x000fc80007ffe0ff */
[----:B------:R-:W-:Y:S02]  /*02c0*/  ISETP.GE.U32.AND P5, PT, R0, R4, PT ;  /* 0x000000040000720c */ /* 0x000fe40003fa6070 */
[----:B----4-:R-:W-:Y:S01]  /*02d0*/  CS2R R22, SRZ ;  /* 0x0000000000167805 */ /* 0x010fe2000001ff00 */
[----:B---3--:R-:W-:-:S04]  /*02e0*/  @!P0 IMAD.WIDE.U32 R26, R11, 0x4, R26 ;  /* 0x000000040b1a8825 */ /* 0x008fc800078e001a */
[----:B0-----:R-:W-:Y:S01]  /*02f0*/  @!P0 IMAD.WIDE.U32 R24, R11, 0x4, R24 ;  /* 0x000000040b188825 */ /* 0x001fe200078e0018 */
[----:B------:R0:W3:Y:S03]  /*0300*/  @!P0 LDG.E R23, desc[UR4][R26.64] ;  /* 0x000000041a178981 */ /* 0x0000e6000c1e1900 */
[----:B-----5:R-:W-:Y:S01]  /*0310*/  @!P1 IMAD.WIDE.U32 R8, R19, 0x4, R8 ;  /* 0x0000000413089825 */ /* 0x020fe200078e0008 */
[----:B------:R4:W5:Y:S01]  /*0320*/  @!P0 LDG.E R6, desc[UR4][R24.64] ;  /* 0x0000000418068981 */ /* 0x000962000c1e1900 */
[----:B------:R-:W-:Y:S02]  /*0330*/  @!P5 IADD3 R11, PT, PT, R3, R0, RZ ;  /* 0x00000000030bd210 */ /* 0x000fe40007ffe0ff */
[----:B------:R-:W-:Y:S01]  /*0340*/  @!P5 IADD3 R0, PT, PT, R0, 0x80, RZ ;  /* 0x000000800000d810 */ /* 0x000fe20007ffe0ff */
[----:B------:R4:W5:Y:S01]  /*0350*/  @!P1 LDG.E R22, desc[UR4][R8.64] ;  /* 0x0000000408169981 */ /* 0x000962000c1e1900 */
[----:B------:R-:W-:Y:S01]  /*0360*/  @!P2 IMAD.WIDE.U32 R14, R7, 0x4, R14 ;  /* 0x00000004070ea825 */ /* 0x000fe200078e000e */
[----:B0-----:R-:W0:Y:S01]  /*0370*/  @!P3 LDC.64 R26, c[0x0][0x3a8] ;  /* 0x0000ea00ff1abb82 */ /* 0x001e220000000a00 */
[----:B------:R-:W-:-:S02]  /*0380*/  ISETP.GE.U32.AND P0, PT, R0, R4, PT ;  /* 0x000000040000720c */ /* 0x000fc40003f06070 */
[----:B------:R-:W-:-:S04]  /*0390*/  @!P2 IMAD.WIDE.U32 R12, R7, 0x4, R12 ;  /* 0x00000004070ca825 */ /* 0x000fc800078e000c */
[----:B------:R-:W-:Y:S01]  /*03a0*/  HFMA2 R7, -RZ, RZ, 0, 0 ;  /* 0x00000000ff077431 */ /* 0x000fe200000001ff */
[----:B------:R2:W5:Y:S01]  /*03b0*/  @!P2 LDG.E R21, desc[UR4][R14.64] ;  /* 0x000000040e15a981 */ /* 0x000562000c1e1900 */
[----:B----4-:R-:W4:Y:S01]  /*03c0*/  @!P3 LDC.64 R24, c[0x0][0x3b0] ;  /* 0x0000ec00ff18bb82 */ /* 0x010f220000000a00 */
[----:B------:R-:W-:Y:S01]  /*03d0*/  CS2R R8, SRZ ;  /* 0x0000000000087805 */ /* 0x000fe2000001ff00 */
[----:B--2---:R-:W-:-:S05]  /*03e0*/  @!P1 IMAD.WIDE.U32 R16, R19, 0x4, R16 ;  /* 0x0000000413109825 */ /* 0x004fca00078e0010 */
[----:B------:R2:W5:Y:S01]  /*03f0*/  @!P1 LDG.E R7, desc[UR4][R16.64] ;  /* 0x0000000410079981 */ /* 0x000562000c1e1900 */
[----:B------:R-:W0:Y:S03]  /*0400*/  @!P5 LDC.64 R14, c[0x0][0x3a8] ;  /* 0x0000ea00ff0edb82 */ /* 0x000e260000000a00 */
[----:B------:R2:W5:Y:S05]  /*0410*/  @!P2 LDG.E R8, desc[UR4][R12.64] ;  /* 0x000000040c08a981 */ /* 0x00056a000c1e1900 */
[----:B--2---:R-:W2:Y:S08]  /*0420*/  @!P0 LDC.64 R16, c[0x0][0x3a8] ;  /* 0x0000ea00ff108b82 */ /* 0x004eb00000000a00 */
[----:B------:R-:W2:Y:S01]  /*0430*/  @!P4 LDC.64 R12, c[0x0][0x3a8] ;  /* 0x0000ea00ff0ccb82 */ /* 0x000ea20000000a00 */
[----:B------:R-:W-:Y:S01]  /*0440*/  MOV R19, RZ ;  /* 0x000000ff00137202 */ /* 0x000fe20000000f00 */
[----:B----4-:R-:W-:-:S05]  /*0450*/  @!P3 IMAD.WIDE.U32 R24, R2, 0x4, R24 ;  /* 0x000000040218b825 */ /* 0x010fca00078e0018 */
[----:B------:R4:W5:Y:S01]  /*0460*/  @!P3 LDG.E R19, desc[UR4][R24.64] ;  /* 0x000000041813b981 */ /* 0x000962000c1e1900 */
[----:B0-----:R-:W-:-:S04]  /*0470*/  @!P3 IMAD.WIDE.U32 R26, R2, 0x4, R26 ;  /* 0x00000004021ab825 */ /* 0x001fc800078e001a */
[----:B------:R-:W-:Y:S02]  /*0480*/  HFMA2 R2, -RZ, RZ, 0, 0 ;  /* 0x00000000ff027431 */ /* 0x000fe400000001ff */
[----:B------:R-:W-:Y:S01]  /*0490*/  @!P5 IMAD.WIDE.U32 R14, R11, 0x4, R14 ;  /* 0x000000040b0ed825 */ /* 0x000fe200078e000e */
[----:B------:R-:W5:Y:S01]  /*04a0*/  @!P3 LDG.E R9, desc[UR4][R26.64] ;  /* 0x000000041a09b981 */ /* 0x000f62000c1e1900 */
[----:B----4-:R-:W-:Y:S02]  /*04b0*/  @!P0 IADD3 R24, PT, PT, R3, R0, RZ ;  /* 0x0000000003188210 */ /* 0x010fe40007ffe0ff */
[----:B------:R-:W-:Y:S01]  /*04c0*/  HFMA2 R25, -RZ, RZ, 0, 0 ;  /* 0x00000000ff197431 */ /* 0x000fe200000001ff */
[----:B------:R-:W-:Y:S02]  /*04d0*/  MOV R0, RZ ;  /* 0x000000ff00007202 */ /* 0x000fe40000000f00 */
[----:B--2---:R-:W-:-:S04]  /*04e0*/  @!P0 IMAD.WIDE.U32 R16, R24, 0x4, R16 ;  /* 0x0000000418108825 */ /* 0x004fc800078e0010 */
[----:B------:R0:W2:Y:S01]  /*04f0*/  @!P5 LDG.E R0, desc[UR4][R14.64] ;  /* 0x000000040e00d981 */ /* 0x0000a2000c1e1900 */
[----:B------:R-:W-:-:S03]  /*0500*/  @!P4 IMAD.WIDE.U32 R12, R18, 0x4, R12 ;  /* 0x00000004120cc825 */ /* 0x000fc600078e000c */
[----:B------:R-:W4:Y:S04]  /*0510*/  @!P0 LDG.E R25, desc[UR4][R16.64] ;  /* 0x0000000410198981 */ /* 0x000f28000c1e1900 */
[----:B------:R0:W4:Y:S02]  /*0520*/  @!P4 LDG.E R2, desc[UR4][R12.64] ;  /* 0x000000040c02c981 */ /* 0x000124000c1e1900 */
[----:B0-----:R-:W0:Y:S08]  /*0530*/  @!P5 LDC.64 R14, c[0x0][0x3b0] ;  /* 0x0000ec00ff0edb82 */ /* 0x001e300000000a00 */
[----:B------:R-:W0:Y:S08]  /*0540*/  @!P4 LDC.64 R12, c[0x0][0x3b0] ;  /* 0x0000ec00ff0ccb82 */ /* 0x000e300000000a00 */
[----:B------:R-:W0:Y:S02]  /*0550*/  @!P0 LDC.64 R16, c[0x0][0x3b0] ;  /* 0x0000ec00ff108b82 */ /* 0x000e240000000a00 */
[----:B0-----:R-:W-:Y:S01]  /*0560*/  @!P5 IMAD.WIDE.U32 R14, R11, 0x4, R14 ;  /* 0x000000040b0ed825 */ /* 0x001fe200078e000e */
[----:B------:R-:W-:-:S03]  /*0570*/  MOV R11, RZ ;  /* 0x000000ff000b7202 */ /* 0x000fc60000000f00 */
[----:B------:R-:W-:-:S04]  /*0580*/  @!P4 IMAD.WIDE.U32 R12, R18, 0x4, R12 ;  /* 0x00000004120cc825 */ /* 0x000fc800078e000c */
[----:B------:R-:W-:-:S06]  /*0590*/  HFMA2 R18, -RZ, RZ, 0, 0 ;  /* 0x00000000ff127431 */ /* 0x000fcc00000001ff */
[----:B------:R-:W4:Y:S01]  /*05a0*/  @!P5 LDG.E R18, desc[UR4][R14.64] ;  /* 0x000000040e12d981 */ /* 0x000f22000c1e1900 */
[----:B------:R-:W-:Y:S01]  /*05b0*/  @!P0 IMAD.WIDE.U32 R16, R24, 0x4, R16 ;  /* 0x0000000418108825 */ /* 0x000fe200078e0010 */
[----:B------:R-:W-:-:S04]  /*05c0*/  MOV R24, RZ ;  /* 0x000000ff00187202 */ /* 0x000fc80000000f00 */
[----:B------:R-:W4:Y:S04]  /*05d0*/  @!P0 LDG.E R11, desc[UR4][R16.64] ;  /* 0x00000004100b8981 */ /* 0x000f28000c1e1900 */
[----:B------:R2:W4:Y:S01]  /*05e0*/  @!P4 LDG.E R24, desc[UR4][R12.64] ;  /* 0x000000040c18c981 */ /* 0x000522000c1e1900 */
[----:B------:R-:W-:Y:S01]  /*05f0*/  ISETP.GE.U32.AND P0, PT, R5, R4, PT ;  /* 0x000000040500720c */ /* 0x000fe20003f06070 */
[----:B------:R-:W-:Y:S04]  /*0600*/  BSSY.RECONVERGENT B0, `(.L_x_9850) ;  /* 0x0000043000007945 */ /* 0x000fe80003800200 */
[----:B------:R-:W-:Y:S01]  /*0610*/  BSSY.RELIABLE B1, `(.L_x_9851) ;  /* 0x000003b000017945 */ /* 0x000fe20003800100 */
[----:B-1----:R-:W-:-:S04]  /*0620*/  FMUL.FTZ R27, R10, UR6 ;  /* 0x000000060a1b7c20 */ /* 0x002fc80008410000 */
[----:B------:R-:W-:Y:S01]  /*0630*/  FMUL.FTZ R20, R27, R20 ;  /* 0x000000141b147220 */ /* 0x000fe20000410000 */
[----:B---3--:R-:W-:-:S04]  /*0640*/  FMUL.FTZ R23, R23, UR6 ;  /* 0x0000000617177c20 */ /* 0x008fc80008410000 */
[----:B-----5:R-:W-:Y:S01]  /*0650*/  FMUL.FTZ R6, R23, R6 ;  /* 0x0000000617067220 */ /* 0x020fe20000410000 */
[----:B------:R-:W-:Y:S01]  /*0660*/  FMUL.FTZ R22, R22, UR6 ;  /* 0x0000000616167c20 */ /* 0x000fe20008410000 */
[----:B------:R-:W-:-:S03]  /*0670*/  FMUL.FTZ R21, R21, UR6 ;  /* 0x0000000615157c20 */ /* 0x000fc60008410000 */
[----:B------:R-:W-:Y:S01]  /*0680*/  FMUL.FTZ R7, R22, R7 ;  /* 0x0000000716077220 */ /* 0x000fe20000410000 */
[----:B------:R-:W-:Y:S01]  /*0690*/  FMUL.FTZ R8, R21, R8 ;  /* 0x0000000815087220 */ /* 0x000fe20000410000 */
[----:B------:R-:W-:-:S04]  /*06a0*/  FMUL.FTZ R10, R9, UR6 ;  /* 0x00000006090a7c20 */ /* 0x000fc80008410000 */
[----:B------:R-:W-:Y:S01]  /*06b0*/  FMUL.FTZ R19, R10, R19 ;  /* 0x000000130a137220 */ /* 0x000fe20000410000 */
[----:B--2---:R-:W-:Y:S01]  /*06c0*/  FMUL.FTZ R13, R0, UR6 ;  /* 0x00000006000d7c20 */ /* 0x004fe20008410000 */
[----:B----4-:R-:W-:Y:S01]  /*06d0*/  FMUL.FTZ R0, R25, UR6 ;  /* 0x0000000619007c20 */ /* 0x010fe20008410000 */
[----:B------:R-:W-:Y:S02]  /*06e0*/  FMUL.FTZ R9, R2, UR6 ;  /* 0x0000000602097c20 */ /* 0x000fe40008410000 */
[----:B------:R-:W-:Y:S01]  /*06f0*/  FMUL.FTZ R18, R13, R18 ;  /* 0x000000120d127220 */ /* 0x000fe20000410000 */
[----:B------:R-:W-:Y:S01]  /*0700*/  FMUL.FTZ R11, R0, R11 ;  /* 0x0000000b000b7220 */ /* 0x000fe20000410000 */
[----:B------:R-:W-:Y:S01]  /*0710*/  FMUL.FTZ R24, R9, R24 ;  /* 0x0000001809187220 */ /* 0x000fe20000410000 */
        /* <DEDUP_REMOVED lines=13> */
.L_x_9852:
[----:B------:R-:W-:-:S13]  /*07f0*/  ISETP.GE.U32.AND P0, PT, R5, R4, PT ;  /* 0x000000040500720c */ /* 0x000fda0003f06070 */
[----:B------:R-:W-:Y:S05]  /*0800*/  @P0 BRA `(.L_x_9854) ;  /* 0x0000000000300947 */ /* 0x000fea0003800000 */
[----:B0-----:R-:W0:Y:S01]  /*0810*/  LDC.64 R12, c[0x0][0x398] ;  /* 0x0000e600ff0c7b82 */ /* 0x001e220000000a00 */
[----:B------:R-:W-:Y:S02]  /*0820*/  IADD3 R9, PT, PT, R3, R5, RZ ;  /* 0x0000000503097210 */ /* 0x000fe40007ffe0ff */
[----:B------:R-:W-:-:S03]  /*0830*/  IADD3 R5, PT, PT, R5, 0x80, RZ ;  /* 0x0000008005057810 */ /* 0x000fc60007ffe0ff */
[----:B0-----:R-:W-:-:S05]  /*0840*/  IMAD.WIDE.U32 R12, R9, 0x4, R12 ;  /* 0x00000004090c7825 */ /* 0x001fca00078e000c */
[----:B------:R1:W-:Y:S02]  /*0850*/  STG.E desc[UR4][R12.64], R7 ;  /* 0x000000070c007986 */ /* 0x0003e4000c101904 */
.L_x_9853:
[----:B------:R-:W-:-:S13]  /*0860*/  ISETP.GE.U32.AND P0, PT, R5, R4, PT ;  /* 0x000000040500720c */ /* 0x000fda0003f06070 */
[----:B------:R-:W-:Y:S05]  /*0870*/  @P0 BRA `(.L_x_9855) ;  /* 0x0000000000300947 */ /* 0x000fea0003800000 */
[----:B-1----:R-:W1:Y:S01]  /*0880*/  LDC.64 R6, c[0x0][0x398] ;  /* 0x0000e600ff067b82 */ /* 0x002e620000000a00 */
[----:B------:R-:W-:Y:S02]  /*0890*/  IADD3 R9, PT, PT, R3, R5, RZ ;  /* 0x0000000503097210 */ /* 0x000fe40007ffe0ff */
[----:B------:R-:W-:-:S03]  /*08a0*/  IADD3 R5, PT, PT, R5, 0x80, RZ ;  /* 0x0000008005057810 */ /* 0x000fc60007ffe0ff */
[----:B-1----:R-:W-:-:S05]  /*08b0*/  IMAD.WIDE.U32 R6, R9, 0x4, R6 ;  /* 0x0000000409067825 */ /* 0x002fca00078e0006 */
[----:B------:R1:W-:Y:S02]  /*08c0*/  STG.E desc[UR4][R6.64], R8 ;  /* 0x0000000806007986 */ /* 0x0003e4000c101904 */
.L_x_9854:
[----:B------:R-:W-:-:S13]  /*08d0*/  ISETP.GE.U32.AND P0, PT, R5, R4, PT ;  /* 0x000000040500720c */ /* 0x000fda0003f06070 */
[----:B------:R-:W-:Y:S05]  /*08e0*/  @P0 BRA `(.L_x_9856) ;  /* 0x0000000000340947 */ /* 0x000fea0003800000 */
[----:B01----:R-:W0:Y:S01]  /*08f0*/  LDC.64 R6, c[0x0][0x398] ;  /* 0x0000e600ff067b82 */ /* 0x003e220000000a00 */
[----:B------:R-:W-:Y:S02]  /*0900*/  IADD3 R9, PT, PT, R3, R5, RZ ;  /* 0x0000000503097210 */ /* 0x000fe40007ffe0ff */
[----:B------:R-:W-:-:S03]  /*0910*/  IADD3 R5, PT, PT, R5, 0x80, RZ ;  /* 0x0000008005057810 */ /* 0x000fc60007ffe0ff */
[----:B0-----:R-:W-:-:S05]  /*0920*/  IMAD.WIDE.U32 R6, R9, 0x4, R6 ;  /* 0x0000000409067825 */ /* 0x001fca00078e0006 */
[----:B------:R2:W-:Y:S02]  /*0930*/  STG.E desc[UR4][R6.64], R19 ;  /* 0x0000001306007986 */ /* 0x0005e4000c101904 */
.L_x_9855:
[----:B------:R-:W-:-:S13]  /*0940*/  ISETP.GE.U32.AND P0, PT, R5, R4, PT ;  /* 0x000000040500720c */ /* 0x000fda0003f06070 */
[----:B------:R-:W-:Y:S05]  /*0950*/  @P0 BREAK.RELIABLE B1 ;  /* 0x0000000000010942 */ /* 0x000fea0003800100 */
[----:B------:R-:W-:Y:S05]  /*0960*/  @P0 BRA `(.L_x_9857) ;  /* 0x0000000000300947 */ /* 0x000fea0003800000 */
[----:B-12---:R-:W1:Y:S01]  /*0970*/  LDC.64 R6, c[0x0][0x398] ;  /* 0x0000e600ff067b82 */ /* 0x006e620000000a00 */
[----:B------:R-:W-:Y:S02]  /*0980*/  IADD3 R9, PT, PT, R3, R5, RZ ;  /* 0x0000000503097210 */ /* 0x000fe40007ffe0ff */
[----:B------:R-:W-:-:S03]  /*0990*/  IADD3 R5, PT, PT, R5, 0x80, RZ ;  /* 0x0000008005057810 */ /* 0x000fc60007ffe0ff */
[----:B-1----:R-:W-:-:S05]  /*09a0*/  IMAD.WIDE.U32 R6, R9, 0x4, R6 ;  /* 0x0000000409067825 */ /* 0x002fca00078e0006 */
[----:B------:R2:W-:Y:S02]  /*09b0*/  STG.E desc[UR4][R6.64], R24 ;  /* 0x0000001806007986 */ /* 0x0005e4000c101904 */
.L_x_9856:
[----:B------:R-:W-:Y:S05]  /*09c0*/  BSYNC.RELIABLE B1 ;  /* 0x0000000000017941 */ /* 0x000fea0003800100 */
.L_x_9851:
[----:B------:R-:W-:-:S13]  /*09d0*/  ISETP.GE.U32.AND P0, PT, R5, R4, PT ;  /* 0x000000040500720c */ /* 0x000fda0003f06070 */
[----:B012---:R-:W0:Y:S01]  /*09e0*/  @!P0 LDC.64 R6, c[0x0][0x398] ;  /* 0x0000e600ff068b82 */ /* 0x007e220000000a00 */
[----:B------:R-:W-:Y:S02]  /*09f0*/  @!P0 IADD3 R9, PT, PT, R3, R5, RZ ;  /* 0x0000000503098210 */ /* 0x000fe40007ffe0ff */
[----:B------:R-:W-:-:S03]  /*0a00*/  @!P0 IADD3 R5, PT, PT, R5, 0x80, RZ ;  /* 0x0000008005058810 */ /* 0x000fc60007ffe0ff */
[----:B0-----:R-:W-:-:S05]  /*0a10*/  @!P0 IMAD.WIDE.U32 R6, R9, 0x4, R6 ;  /* 0x0000000409068825 */ /* 0x001fca00078e0006 */
[----:B------:R3:W-:Y:S02]  /*0a20*/  @!P0 STG.E desc[UR4][R6.64], R18 ;  /* 0x0000001206008986 */ /* 0x0007e4000c101904 */
.L_x_9857:
[----:B------:R-:W-:Y:S05]  /*0a30*/  BSYNC.RECONVERGENT B0 ;  /* 0x0000000000007941 */ /* 0x000fea0003800200 */
.L_x_9850:
[----:B------:R-:W-:Y:S05]  /*0a40*/  WARPSYNC.ALL ;  /* 0x0000000000007948 */ /* 0x000fea0003800000 */
[----:B------:R-:W-:-:S13]  /*0a50*/  ISETP.GE.U32.AND P0, PT, R5, R4, PT ;  /* 0x000000040500720c */ /* 0x000fda0003f06070 */
[----:B------:R-:W-:Y:S05]  /*0a60*/  @P0 EXIT ;  /* 0x000000000000094d */ /* 0x000fea0003800000 */
[----:B-123--:R-:W1:Y:S01]  /*0a70*/  LDC.64 R6, c[0x0][0x398] ;  /* 0x0000e600ff067b82 */ /* 0x00ee620000000a00 */
[----:B------:R-:W-:-:S05]  /*0a80*/  IADD3 R3, PT, PT, R3, R5, RZ ;  /* 0x0000000503037210 */ /* 0x000fca0007ffe0ff */
[----:B-1----:R-:W-:-:S05]  /*0a90*/  IMAD.WIDE.U32 R2, R3, 0x4, R6 ;  /* 0x0000000403027825 */ /* 0x002fca00078e0006 */
[----:B------:R-:W-:Y:S01]  /*0aa0*/  STG.E desc[UR4][R2.64], R11 ;  /* 0x0000000b02007986 */ /* 0x000fe2000c101904 */
[----:B------:R-:W-:Y:S05]  /*0ab0*/  EXIT ;  /* 0x000000000000794d */ /* 0x000fea0003800000 */
.L_x_9849:
[----:B------:R-:W0:Y:S01]  /*0ac0*/  S2R R0, SR_TID.X ;  /* 0x0000000000007919 */ /* 0x000e220000002100 */
[----:B------:R-:W1:Y:S01]  /*0ad0*/  LDC.64 R4, c[0x0][0x3a8] ;  /* 0x0000ea00ff047b82 */ /* 0x000e620000000a00 */
[----:B------:R-:W2:Y:S07]  /*0ae0*/  LDCU UR6, c[0x0][0x388] ;  /* 0x00007100ff0677ac */ /* 0x000eae0008000800 */
        /* <DEDUP_REMOVED lines=9> */
[----:B------:R-:W5:Y:S04]  /*0b80*/  LDG.E.64 R6, desc[UR4][R20.64+0xc00] ;  /* 0x000c000414067981 */ /* 0x000f68000c1e1b00 */
[----:B------:R-:W5:Y:S04]  /*0b90*/  LDG.E.64 R16, desc[UR4][R22.64] ;  /* 0x0000000416107981 */ /* 0x000f68000c1e1b00 */
[----:B------:R-:W5:Y:S04]  /*0ba0*/  LDG.E.64 R12, desc[UR4][R22.64+0x400] ;  /* 0x00040004160c7981 */ /* 0x000f68000c1e1b00 */
[----:B------:R-:W5:Y:S04]  /*0bb0*/  LDG.E.64 R8, desc[UR4][R22.64+0x800] ;  /* 0x0008000416087981 */ /* 0x000f68000c1e1b00 */
[----:B------:R-:W5:Y:S01]  /*0bc0*/  LDG.E.64 R10, desc[UR4][R22.64+0xc00] ;  /* 0x000c0004160a7981 */ /* 0x000f62000c1e1b00 */
[----:B----4-:R-:W-:-:S04]  /*0bd0*/  IMAD.WIDE.U32 R2, R3, 0x4, R24 ;  /* 0x0000000403027825 */ /* 0x010fc800078e0018 */
[----:B------:R-:W-:-:S04]  /*0be0*/  IMAD.WIDE.U32 R2, R0, 0x8, R2 ;  /* 0x0000000800027825 */ /* 0x000fc800078e0002 */
[----:B--2---:R-:W-:Y:S01]  /*0bf0*/  FMUL.FTZ R25, R18, UR6 ;  /* 0x0000000612197c20 */ /* 0x004fe20008410000 */
[----:B------:R-:W-:Y:S01]  /*0c00*/  FMUL.FTZ R18, R19, UR6 ;  /* 0x0000000613127c20 */ /* 0x000fe20008410000 */
[----:B---3--:R-:W-:Y:S01]  /*0c10*/  FMUL.FTZ R19, R14, UR6 ;  /* 0x000000060e137c20 */ /* 0x008fe20008410000 */
[----:B------:R-:W-:Y:S01]  /*0c20*/  FMUL.FTZ R14, R15, UR6 ;  /* 0x000000060f0e7c20 */ /* 0x000fe20008410000 */
[----:B-----5:R-:W-:Y:S01]  /*0c30*/  FMUL.FTZ R15, R4, UR6 ;  /* 0x00000006040f7c20 */ /* 0x020fe20008410000 */
[----:B------:R-:W-:Y:S01]  /*0c40*/  FMUL.FTZ R0, R5, UR6 ;  /* 0x0000000605007c20 */ /* 0x000fe20008410000 */
[----:B------:R-:W-:Y:S01]  /*0c50*/  FMUL.FTZ R5, R6, UR6 ;  /* 0x0000000606057c20 */ /* 0x000fe20008410000 */
[----:B------:R-:W-:Y:S01]  /*0c60*/  FMUL.FTZ R4, R7, UR6 ;  /* 0x0000000607047c20 */ /* 0x000fe20008410000 */
[----:B------:R-:W-:Y:S01]  /*0c70*/  FMUL.FTZ R16, R16, R25 ;  /* 0x0000001910107220 */ /* 0x000fe20000410000 */
[----:B------:R-:W-:Y:S01]  /*0c80*/  FMUL.FTZ R17, R17, R18 ;  /* 0x0000001211117220 */ /* 0x000fe20000410000 */
[----:B------:R-:W-:Y:S01]  /*0c90*/  FMUL.FTZ R12, R12, R19 ;  /* 0x000000130c0c7220 */ /* 0x000fe20000410000 */
[----:B------:R-:W-:Y:S01]  /*0ca0*/  FMUL.FTZ R13, R13, R14 ;  /* 0x0000000e0d0d7220 */ /* 0x000fe20000410000 */
[----:B------:R-:W-:Y:S01]  /*0cb0*/  FMUL.FTZ R8, R8, R15 ;  /* 0x0000000f08087220 */ /* 0x000fe20000410000 */
[----:B------:R-:W-:Y:S01]  /*0cc0*/  FMUL.FTZ R9, R9, R0 ;  /* 0x0000000009097220 */ /* 0x000fe20000410000 */
[----:B------:R-:W-:Y:S01]  /*0cd0*/  FMUL.FTZ R10, R10, R5 ;  /* 0x000000050a0a7220 */ /* 0x000fe20000410000 */
[----:B------:R-:W-:Y:S01]  /*0ce0*/  FMUL.FTZ R11, R11, R4 ;  /* 0x000000040b0b7220 */ /* 0x000fe20000410000 */
[----:B------:R-:W-:Y:S04]  /*0cf0*/  STG.E.64 desc[UR4][R2.64], R16 ;  /* 0x0000001002007986 */ /* 0x000fe8000c101b04 */
[----:B------:R-:W-:Y:S04]  /*0d00*/  STG.E.64 desc[UR4][R2.64+0x400], R12 ;  /* 0x0004000c02007986 */ /* 0x000fe8000c101b04 */
[----:B------:R-:W-:Y:S04]  /*0d10*/  STG.E.64 desc[UR4][R2.64+0x800], R8 ;  /* 0x0008000802007986 */ /* 0x000fe8000c101b04 */
[----:B------:R-:W-:Y:S01]  /*0d20*/  STG.E.64 desc[UR4][R2.64+0xc00], R10 ;  /* 0x000c000a02007986 */ /* 0x000fe2000c101b04 */
[----:B------:R-:W-:Y:S05]  /*0d30*/  EXIT ;  /* 0x000000000000794d */ /* 0x000fea0003800000 */
.L_x_9858:
        /* <DEDUP_REMOVED lines=12> */
.L_x_23546:


//--------------------- .text._ZN2at6native29vectorized_elementwise_kernelILi4EZZZNS0_54_GLOBAL__N__d8c5977b_16_LinearAlgebra_cu_9e10b42f_324316addr_kernel_cudaERNS_14TensorIteratorERKN3c106ScalarES8_ENKUlvE_clEvENKUlvE5_clEvEUlfffE_St5arrayIPcLm4EEEEviT0_T1_ --------------------------
	.section	.text._ZN2at6native29vectorized_elementwise_kernelILi4EZZZNS0_54_GLOBAL__N__d8c5977b_16_LinearAlgebra_cu_9e10b42f_324316addr_kernel_cudaERNS_14TensorIteratorERKN3c106ScalarES8_ENKUlvE_clEvENKUlvE5_clEvEUlfffE_St5arrayIPcLm4EEEEviT0_T1_,"ax",@progbits
	.align	128
        .global         _ZN2at6native29vectorized_elementwise_kernelILi4EZZZNS0_54_GLOBAL__N__d8c5977b_16_LinearAlgebra_cu_9e10b42f_324316addr_kernel_cudaERNS_14TensorIteratorERKN3c106ScalarES8_ENKUlvE_clEvENKUlvE5_clEvEUlfffE_St5arrayIPcLm4EEEEviT0_T1_
        .type           _ZN2at6native29vectorized_elementwise_kernelILi4EZZZNS0_54_GLOBAL__N__d8c5977b_16_LinearAlgebra_cu_9e10b42f_324316addr_kernel_cudaERNS_14TensorIteratorERKN3c106ScalarES8_ENKUlvE_clEvENKUlvE5_clEvEUlfffE_St5arrayIPcLm4EEEEviT0_T1_,@function
        .size           _ZN2at6native29vectorized_elementwise_kernelILi4EZZZNS0_54_GLOBAL__N__d8c5977b_16_LinearAlgebra_cu_9e10b42f_324316addr_kernel_cudaERNS_14TensorIteratorERKN3c106ScalarES8_ENKUlvE_clEvENKUlvE5_clEvEUlfffE_St5arrayIPcLm4EEEEviT0_T1_,(.L_x_23547 - _ZN2at6native29vectorized_elementwise_kernelILi4EZZZNS0_54_GLOBAL__N__d8c5977b_16_LinearAlgebra_cu_9e10b42f_324316addr_kernel_cudaERNS_14TensorIteratorERKN3c106ScalarES8_ENKUlvE_clEvENKUlvE5_clEvEUlfffE_St5arrayIPcLm4EEEEviT0_T1_)
        .other          _ZN2at6native29vectorized_elementwise_kernelILi4EZZZNS0_54_GLOBAL__N__d8c5977b_16_LinearAlgebra_cu_9e10b42f_324316addr_kernel_cudaERNS_14TensorIteratorERKN3c106ScalarES8_ENKUlvE_clEvENKUlvE5_clEvEUlfffE_St5arrayIPcLm4EEEEviT0_T1_,@"STO_CUDA_ENTRY STV_DEFAULT"
_ZN2at6native29vectorized_elementwise_kernelILi4EZZZNS0_54_GLOBAL__N__d8c5977b_16_LinearAlgebra_cu_9e10b42f_324316addr_kernel_cudaERNS_14TensorIteratorERKN3c106ScalarES8_ENKUlvE_clEvENKUlvE5_clEvEUlfffE_St5arrayIPcLm4EEEEviT0_T1_:
.text._ZN2at6native29vectorized_elementwise_kernelILi4EZZZNS0_54_GLOBAL__N__d8c5977b_16_LinearAlgebra_cu_9e10b42f_324316addr_kernel_cudaERNS_14TensorIteratorERKN3c106ScalarES8_ENKUlvE_clEvENKUlvE5_clEvEUlfffE_St5arrayIPcLm4EEEEviT0_T1_:
        /* <DEDUP_REMOVED lines=127> */
.L_x_9862:
[----:B------:R-:W-:-:S13]  /*07f0*/  ISETP.GE.U32.AND P0, PT, R5, R4, PT ;  /* 0x000000040500720c */ /* 0x000fda0003f06070 */
[----:B------:R-:W-:Y:S05]  /*0800*/  @P0 BRA `(.L_x_9864) ;  /* 0x0000000000300947 */ /* 0x000fea0003800000 */
[----:B0-----:R-:W0:Y:S01]  /*0810*/  LDC.64 R12, c[0x0][0x398] ;  /* 0x0000e600ff0c7b82 */ /* 0x001e220000000a00 */
[----:B------:R-:W-:Y:S02]  /*0820*/  IADD3 R9, PT, PT, R3, R5, RZ ;  /* 0x0000000503097210 */ /* 0x000fe40007ffe0ff */
[----:B------:R-:W-:-:S03]  /*0830*/  IADD3 R5, PT, PT, R5, 0x80, RZ ;  /* 0x0000008005057810 */ /* 0x000fc60007ffe0ff */
[----:B0-----:R-:W-:-:S05]  /*0840*/  IMAD.WIDE.U32 R12, R9, 0x4, R12 ;  /* 0x00000004090c7825 */ /* 0x001fca00078e000c */
[----:B------:R1:W-:Y:S02]  /*0850*/  STG.E desc[UR4][R12.64], R7 ;  /* 0x000000070c007986 */ /* 0x0003e4000c101904 */
.L_x_9863:
[----:B------:R-:W-:-:S13]  /*0860*/  ISETP.GE.U32.AND P0, PT, R5, R4, PT ;  /* 0x000000040500720c */ /* 0x000fda0003f06070 */
[----:B------:R-:W-:Y:S05]  /*0870*/  @P0 BRA `(.L_x_9865) ;  /* 0x0000000000300947 */ /* 0x000fea0003800000 */
[----:B-1----:R-:W1:Y:S01]  /*0880*/  LDC.64 R6, c[0x0][0x398] ;  /* 0x0000e600ff067b82 */ /* 0x002e620000000a00 */
[----:B------:R-:W-:Y:S02]  /*0890*/  IADD3 R9, PT, PT, R3, R5, RZ ;  /* 0x0000000503097210 */ /* 0x000fe40007ffe0ff */
[----:B------:R-:W-:-:S03]  /*08a0*/  IADD3 R5, PT, PT, R5, 0x80, RZ ;  /* 0x0000008005057810 */ /* 0x000fc60007ffe0ff */
[----:B-1----:R-:W-:-:S05]  /*08b0*/  IMAD.WIDE.U32 R6, R9, 0x4, R6 ;  /* 0x0000000409067825 */ /* 0x002fca00078e0006 */
[----:B------:R1:W-:Y:S02]  /*08c0*/  STG.E desc[UR4][R6.64], R8 ;  /* 0x0000000806007986 */ /* 0x0003e4000c101904 */
.L_x_9864:
[----:B------:R-:W-:-:S13]  /*08d0*/  ISETP.GE.U32.AND P0, PT, R5, R4, PT ;  /* 0x000000040500720c */ /* 0x000fda0003f06070 */
[----:B------:R-:W-:Y:S05]  /*08e0*/  @P0 BRA `(.L_x_9866) ;  /* 0x0000000000340947 */ /* 0x000fea0003800000 */
[----:B01----:R-:W0:Y:S01]  /*08f0*/  LDC.64 R6, c[0x0][0x398] ;  /* 0x0000e600ff067b82 */ /* 0x003e220000000a00 */
[----:B------:R-:W-:Y:S02]  /*0900*/  IADD3 R9, PT, PT, R3, R5, RZ ;  /* 0x0000000503097210 */ /* 0x000fe40007ffe0ff */
[----:B------:R-:W-:-:S03]  /*0910*/  IADD3 R5, PT, PT, R5, 0x80, RZ ;  /* 0x0000008005057810 */ /* 0x000fc60007ffe0ff */
[----:B0-----:R-:W-:-:S05]  /*0920*/  IMAD.WIDE.U32 R6, R9, 0x4, R6 ;  /* 0x0000000409067825 */ /* 0x001fca00078e0006 */
[----:B------:R2:W-:Y:S02]  /*0930*/  STG.E desc[UR4][R6.64], R19 ;  /* 0x0000001306007986 */ /* 0x0005e4000c101904 */
.L_x_9865:
        /* <DEDUP_REMOVED lines=8> */
.L_x_9866:
[----:B------:R-:W-:Y:S05]  /*09c0*/  BSYNC.RELIABLE B1 ;  /* 0x0000000000017941 */ /* 0x000fea0003800100 */
.L_x_9861:
[----:B------:R-:W-:-:S13]  /*09d0*/  ISETP.GE.U32.AND P0, PT, R5, R4, PT ;  /* 0x000000040500720c */ /* 0x000fda0003f06070 */
[----:B012---:R-:W0:Y:S01]  /*09e0*/  @!P0 LDC.64 R6, c[0x0][0x398] ;  /* 0x0000e600ff068b82 */ /* 0x007e220000000a00 */
[----:B------:R-:W-:Y:S02]  /*09f0*/  @!P0 IADD3 R9, PT, PT, R3, R5, RZ ;  /* 0x0000000503098210 */ /* 0x000fe40007ffe0ff */
[----:B------:R-:W-:-:S03]  /*0a00*/  @!P0 IADD3 R5, PT, PT, R5, 0x80, RZ ;  /* 0x0000008005058810 */ /* 0x000fc60007ffe0ff */
[----:B0-----:R-:W-:-:S05]  /*0a10*/  @!P0 IMAD.WIDE.U32 R6, R9, 0x4, R6 ;  /* 0x0000000409068825 */ /* 0x001fca00078e0006 */
[----:B------:R3:W-:Y:S02]  /*0a20*/  @!P0 STG.E desc[UR4][R6.64], R18 ;  /* 0x0000001206008986 */ /* 0x0007e4000c101904 */
.L_x_9867:
[----:B------:R-:W-:Y:S05]  /*0a30*/  BSYNC.RECONVERGENT B0 ;  /* 0x0000000000007941 */ /* 0x000fea0003800200 */
.L_x_9860:
        /* <DEDUP_REMOVED lines=8> */
.L_x_9859:
[----:B------:R-:W0:Y:S01]  /*0ac0*/  S2R R0, SR_TID.X ;  /* 0x0000000000007919 */ /* 0x000e220000002100 */
[----:B------:R-:W1:Y:S01]  /*0ad0*/  LDC.64 R4, c[0x0][0x3a8] ;  /* 0x0000ea00ff047b82 */ /* 0x000e620000000a00 */
[----:B------:R-:W2:Y:S07]  /*0ae0*/  LDCU UR6, c[0x0][0x388] ;  /* 0x00007100ff0677ac */ /* 0x000eae0008000800 */
[----:B------:R-:W3:Y:S08]  /*0af0*/  LDC.64 R6, c[0x0][0x3b0] ;  /* 0x0000ec00ff067b82 */ /* 0x000ef00000000a00 */
[----:B------:R-:W4:Y:S01]  /*0b00*/  LDC.64 R24, c[0x0][0x398] ;  /* 0x0000e600ff187b82 */ /* 0x000f220000000a00 */
[----:B-1----:R-:W-:-:S04]  /*0b10*/  IMAD.WIDE.U32 R4, R3, 0x4, R4 ;  /* 0x0000000403047825 */ /* 0x002fc800078e0004 */
[----:B0-----:R-:W-:-:S04]  /*0b20*/  IMAD.WIDE.U32 R20, R0, 0x10, R4 ;  /* 0x0000001000147825 */ /* 0x001fc800078e0004 */
[C---:B---3--:R-:W-:Y:S01]  /*0b30*/  IMAD.WIDE.U32 R6, R3.reuse, 0x4, R6 ;  /* 0x0000000403067825 */ /* 0x048fe200078e0006 */
[----:B------:R-:W2:Y:S03]  /*0b40*/  LDG.E.128 R16, desc[UR4][R20.64] ;  /* 0x0000000414107981 */ /* 0x000ea6000c1e1d00 */
[----:B------:R-:W-:Y:S02]  /*0b50*/  IMAD.WIDE.U32 R22, R0, 0x10, R6 ;  /* 0x0000001000167825 */ /* 0x000fe400078e0006 */
[----:B------:R-:W3:Y:S04]  /*0b60*/  LDG.E.128 R4, desc[UR4][R20.64+0x800] ;  /* 0x0008000414047981 */ /* 0x000ee8000c1e1d00 */
[----:B------:R-:W5:Y:S04]  /*0b70*/  LDG.E.128 R12, desc[UR4][R22.64] ;  /* 0x00000004160c7981 */ /* 0x000f68000c1e1d00 */
[----:B------:R-:W5:Y:S01]  /*0b80*/  LDG.E.128 R8, desc[UR4][R22.64+0x800] ;  /* 0x0008000416087981 */ /* 0x000f62000c1e1d00 */
[----:B----4-:R-:W-:-:S04]  /*0b90*/  IMAD.WIDE.U32 R2, R3, 0x4, R24 ;  /* 0x0000000403027825 */ /* 0x010fc800078e0018 */
[----:B------:R-:W-:-:S04]  /*0ba0*/  IMAD.WIDE.U32 R2, R0, 0x10, R2 ;  /* 0x0000001000027825 */ /* 0x000fc800078e0002 */
[----:B--2---:R-:W-:Y:S01]  /*0bb0*/  FMUL.FTZ R25, R16, UR6 ;  /* 0x0000000610197c20 */ /* 0x004fe20008410000 */
[----:B------:R-:W-:Y:S01]  /*0bc0*/  FMUL.FTZ R16, R17, UR6 ;  /* 0x0000000611107c20 */ /* 0x000fe20008410000 */
[----:B------:R-:W-:Y:S01]  /*0bd0*/  FMUL.FTZ R17, R18, UR6 ;  /* 0x0000000612117c20 */ /* 0x000fe20008410000 */
[----:B------:R-:W-:Y:S01]  /*0be0*/  FMUL.FTZ R18, R19, UR6 ;  /* 0x0000000613127c20 */ /* 0x000fe20008410000 */
[----:B---3--:R-:W-:Y:S01]  /*0bf0*/  FMUL.FTZ R0, R5, UR6 ;  /* 0x0000000605007c20 */ /* 0x008fe20008410000 */
[----:B------:R-:W-:Y:S01]  /*0c00*/  FMUL.FTZ R5, R6, UR6 ;  /* 0x0000000606057c20 */ /* 0x000fe20008410000 */
[----:B-----5:R-:W-:Y:S01]  /*0c10*/  FMUL.FTZ R14, R14, R17 ;  /* 0x000000110e0e7220 */ /* 0x020fe20000410000 */
        /* <DEDUP_REMOVED lines=9> */
[----:B------:R-:W-:Y:S04]  /*0cb0*/  STG.E.128 desc[UR4][R2.64], R12 ;  /* 0x0000000c02007986 */ /* 0x000fe8000c101d04 */
[----:B------:R-:W-:Y:S01]  /*0cc0*/  STG.E.128 desc[UR4][R2.64+0x800], R8 ;  /* 0x0008000802007986 */ /* 0x000fe2000c101d04 */
[----:B------:R-:W-:Y:S05]  /*0cd0*/  EXIT ;  /* 0x000000000000794d */ /* 0x000fea0003800000 */
.L_x_9868:
        /* <DEDUP_REMOVED lines=10> */
.L_x_23547:


//--------------------- .text._ZN2at6native29vectorized_elementwise_kernelILi8EZZZNS0_54_GLOBAL__N__d8c5977b_16_LinearAlgebra_cu_9e10b42f_324316addr_kernel_cudaERNS_14TensorIteratorERKN3c106ScalarES8_ENKUlvE_clEvENKUlvE5_clEvEUlfffE_St5arrayIPcLm4EEEEviT0_T1_ --------------------------
	.section	.text._ZN2at6native29vectorized_elementwise_kernelILi8EZZZNS0_54_GLOBAL__N__d8c5977b_16_LinearAlgebra_cu_9e10b42f_324316addr_kernel_cudaERNS_14TensorIteratorERKN3c106ScalarES8_ENKUlvE_clEvENKUlvE5_clEvEUlfffE_St5arrayIPcLm4EEEEviT0_T1_,"ax",@progbits
	.align	128
        .global         _ZN2at6native29vectorized_elementwise_kernelILi8EZZZNS0_54_GLOBAL__N__d8c5977b_16_LinearAlgebra_cu_9e10b42f_324316addr_kernel_cudaERNS_14TensorIteratorERKN3c106ScalarES8_ENKUlvE_clEvENKUlvE5_clEvEUlfffE_St5arrayIPcLm4EEEEviT0_T1_
        .type           _ZN2at6native29vectorized_elementwise_kernelILi8EZZZNS0_54_GLOBAL__N__d8c5977b_16_LinearAlgebra_cu_9e10b42f_324316addr_kernel_cudaERNS_14TensorIteratorERKN3c106ScalarES8_ENKUlvE_clEvENKUlvE5_clEvEUlfffE_St5arrayIPcLm4EEEEviT0_T1_,@function
        .size           _ZN2at6native29vectorized_elementwise_kernelILi8EZZZNS0_54_GLOBAL__N__d8c5977b_16_LinearAlgebra_cu_9e10b42f_324316addr_kernel_cudaERNS_14TensorIteratorERKN3c106ScalarES8_ENKUlvE_clEvENKUlvE5_clEvEUlfffE_St5arrayIPcLm4EEEEviT0_T1_,(.L_x_23548 - _ZN2at6native29vectorized_elementwise_kernelILi8EZZZNS0_54_GLOBAL__N__d8c5977b_16_LinearAlgebra_cu_9e10b42f_324316addr_kernel_cudaERNS_14TensorIteratorERKN3c106ScalarES8_ENKUlvE_clEvENKUlvE5_clEvEUlfffE_St5arrayIPcLm4EEEEviT0_T1_)
        .other          _ZN2at6native29vectorized_elementwise_kernelILi8EZZZNS0_54_GLOBAL__N__d8c5977b_16_LinearAlgebra_cu_9e10b42f_324316addr_kernel_cudaERNS_14TensorIteratorERKN3c106ScalarES8_ENKUlvE_clEvENKUlvE5_clEvEUlfffE_St5arrayIPcLm4EEEEviT0_T1_,@"STO_CUDA_ENTRY STV_DEFAULT"
_ZN2at6native29vectorized_elementwise_kernelILi8EZZZNS0_54_GLOBAL__N__d8c5977b_16_LinearAlgebra_cu_9e10b42f_324316addr_kernel_cudaERNS_14TensorIteratorERKN3c106ScalarES8_ENKUlvE_clEvENKUlvE5_clEvEUlfffE_St5arrayIPcLm4EEEEviT0_T1_:
.text._ZN2at6native29vectorized_elementwise_kernelILi8EZZZNS0_54_GLOBAL__N__d8c5977b_16_LinearAlgebra_cu_9e10b42f_324316addr_kernel_cudaERNS_14TensorIteratorERKN3c106ScalarES8_ENKUlvE_clEvENKUlvE5_clEvEUlfffE_St5arrayIPcLm4EEEEviT0_T1_:
[----:B------:R-:W-:Y:S01]  /*0000*/  LDC R1, c[0x0][0x37c] ;  /* 0x0000df00ff017b82 */ /* 0x000fe20000000800 */
[----:B------:R-:W-:Y:S05]  /*0010*/  EXIT ;  /* 0x000000000000794d */ /* 0x000fea0003800000 */
.L_x_9869:
        /* <DEDUP_REMOVED lines=14> */
.L_x_23548:


//--------------------- .text._ZN2at6native18elementwise_kernelILi128ELi4EZNS0_15gpu_kernel_implIZZZNS0_54_GLOBAL__N__d8c5977b_16_LinearAlgebra_cu_9e10b42f_324316addr_kernel_cudaERNS_14TensorIteratorERKN3c106ScalarES9_ENKUlvE_clEvENKUlvE4_clEvEUldddE0_EEvRNS_18TensorIteratorBaseERKT_EUliE_EEviT1_ --------------------------
	.section	.text._ZN2at6native18elementwise_kernelILi128ELi4EZNS0_15gpu_kernel_implIZZZNS0_54_GLOBAL__N__d8c5977b_16_LinearAlgebra_cu_9e10b42f_324316addr_kernel_cudaERNS_14TensorIteratorERKN3c106ScalarES9_ENKUlvE_clEvENKUlvE4_clEvEUldddE0_EEvRNS_18TensorIteratorBaseERKT_EUliE_EEviT1_,"ax",@progbits
	.align	128
        .global         _ZN2at6native18elementwise_kernelILi128ELi4EZNS0_15gpu_kernel_implIZZZNS0_54_GLOBAL__N__d8c5977b_16_LinearAlgebra_cu_9e10b42f_324316addr_kernel_cudaERNS_14TensorIteratorERKN3c106ScalarES9_ENKUlvE_clEvENKUlvE4_clEvEUldddE0_EEvRNS_18TensorIteratorBaseERKT_EUliE_EEviT1_
        .type           _ZN2at6native18elementwise_kernelILi128ELi4EZNS0_15gpu_kernel_implIZZZNS0_54_GLOBAL__N__d8c5977b_16_LinearAlgebra_cu_9e10b42f_324316addr_kernel_cudaERNS_14TensorIteratorERKN3c106ScalarES9_ENKUlvE_clEvENKUlvE4_clEvEUldddE0_EEvRNS_18TensorIteratorBaseERKT_EUliE_EEviT1_,@function
        .size           _ZN2at6native18elementwise_kernelILi128ELi4EZNS0_15gpu_kernel_implIZZZNS0_54_GLOBAL__N__d8c5977b_16_LinearAlgebra_cu_9e10b42f_324316addr_kernel_cudaERNS_14TensorIteratorERKN3c106ScalarES9_ENKUlvE_clEvENKUlvE4_clEvEUldddE0_EEvRNS_18TensorIteratorBaseERKT_EUliE_EEviT1_,(.L_x_23549 - _ZN2at6native18elementwise_kernelILi128ELi4EZNS0_15gpu_kernel_implIZZZNS0_54_GLOBAL__N__d8c5977b_16_LinearAlgebra_cu_9e10b42f_324316addr_kernel_cudaERNS_14TensorIteratorERKN3c106ScalarES9_ENKUlvE_clEvENKUlvE4_clEvEUldddE0_EEvRNS_18TensorIteratorBaseERKT_EUliE_EEviT1_)
        .other          _ZN2at6native18elementwise_kernelILi128ELi4EZNS0_15gpu_kernel_implIZZZNS0_54_GLOBAL__N__d8c5977b_16_LinearAlgebra_cu_9e10b42f_324316addr_kernel_cudaERNS_14TensorIteratorERKN3c106ScalarES9_ENKUlvE_clEvENKUlvE4_clEvEUldddE0_EEvRNS_18TensorIteratorBaseERKT_EUliE_EEviT1_,@"STO_CUDA_ENTRY STV_DEFAULT"
_ZN2at6native18elementwise_kernelILi128ELi4EZNS0_15gpu_kernel_implIZZZNS0_54_GLOBAL__N__d8c5977b_16_LinearAlgebra_cu_9e10b42f_324316addr_kernel_cudaERNS_14TensorIteratorERKN3c106ScalarES9_ENKUlvE_clEvENKUlvE4_clEvEUldddE0_EEvRNS_18TensorIteratorBaseERKT_EUliE_EEviT1_:
.text._ZN2at6native18elementwise_kernelILi128ELi4EZNS0_15gpu_kernel_implIZZZNS0_54_GLOBAL__N__d8c5977b_16_LinearAlgebra_cu_9e10b42f_324316addr_kernel_cudaERNS_14TensorIteratorERKN3c106ScalarES9_ENKUlvE_clEvENKUlvE4_clEvEUldddE0_EEvRNS_18TensorIteratorBaseERKT_EUliE_EEviT1_:
        /* <DEDUP_REMOVED lines=399> */
.L_x_9872:
        /* <DEDUP_REMOVED lines=16> */
[----:B--2---:R4:W0:Y:S02]  /*19f0*/  I2F.F64.S16 R18, R2 ;  /* 0x0000000200127312 */ /* 0x0048240000101c00 */
[----:B0---4-:R-:W-:Y:S05]  /*1a00*/  BRA `(.L_x_9879) ;  /* 0x0000000c006c7947 */ /* 0x011fea0003800000 */
.L_x_9877:
[----:B------:R-:W2:Y:S02]  /*1a10*/  LDG.E.U8 R2, desc[UR36][R2.64] ;  /* 0x0000002402027981 */ /* 0x000ea4000c1e1100 */
[----:B--2---:R4:W0:Y:S02]  /*1a20*/  I2F.F64.U16 R18, R2 ;  /* 0x0000000200127312 */ /* 0x0048240000101800 */
[----:B0---4-:R-:W-:Y:S05]  /*1a30*/  BRA `(.L_x_9879) ;  /* 0x0000000c00607947 */ /* 0x011fea0003800000 */
.L_x_9876:
[----:B------:R-:W-:-:S09]  /*1a40*/  UISETP.NE.AND UP0, UPT, UR4, 0x2, UPT ;  /* 0x000000020400788c */ /* 0x000fd2000bf05270 */
[----:B------:R-:W-:Y:S05]  /*1a50*/  BRA.U !UP0, `(.L_x_9880) ;  /* 0x0000000108287547 */ /* 0x000fea000b800000 */
[----:B------:R-:W-:-:S09]  /*1a60*/  UISETP.NE.AND UP0, UPT, UR4, 0x3, UPT ;  /* 0x000000030400788c */ /* 0x000fd2000bf05270 */
[----:B------:R-:W-:Y:S05]  /*1a70*/  BRA.U !UP0, `(.L_x_9881) ;  /* 0x0000000108147547 */ /* 0x000fea000b800000 */
[----:B------:R-:W-:-:S09]  /*1a80*/  UISETP.NE.AND UP0, UPT, UR4, 0x4, UPT ;  /* 0x000000040400788c */ /* 0x000fd2000bf05270 */
[----:B------:R-:W-:Y:S05]  /*1a90*/  BRA.U UP0, `(.L_x_9878) ;  /* 0x0000000900bc7547 */ /* 0x000fea000b800000 */
[----:B------:R-:W2:Y:S02]  /*1aa0*/  LDG.E.64 R18, desc[UR36][R2.64] ;  /* 0x0000002402127981 */ /* 0x000ea4000c1e1b00 */
[----:B--2---:R-:W4:Y:S02]  /*1ab0*/  I2F.F64.S64 R18, R18 ;  /* 0x0000001200127312 */ /* 0x004f240000301c00 */
[----:B----4-:R-:W-:Y:S05]  /*1ac0*/  BRA `(.L_x_9879) ;  /* 0x0000000c003c7947 */ /* 0x010fea0003800000 */
.L_x_9881:
[----:B------:R-:W2:Y:S02]  /*1ad0*/  LDG.E R2, desc[UR36][R2.64] ;  /* 0x0000002402027981 */ /* 0x000ea4000c1e1900 */
[----:B--2---:R4:W0:Y:S02]  /*1ae0*/  I2F.F64 R18, R2 ;  /* 0x0000000200127312 */ /* 0x0048240000201c00 */
[----:B0---4-:R-:W-:Y:S05]  /*1af0*/  BRA `(.L_x_9879) ;  /* 0x0000000c00307947 */ /* 0x011fea0003800000 */
.L_x_9880:
[----:B------:R-:W2:Y:S02]  /*1b00*/  LDG.E.U16 R2, desc[UR36][R2.64] ;  /* 0x0000002402027981 */ /* 0x000ea4000c1e1500 */
[----:B--2---:R4:W0:Y:S02]  /*1b10*/  I2F.F64.S16 R18, R2 ;  /* 0x0000000200127312 */ /* 0x0048240000101c00 */
[----:B0---4-:R-:W-:Y:S05]  /*1b20*/  BRA `(.L_x_9879) ;  /* 0x0000000c00247947 */ /* 0x011fea0003800000 */
.L_x_9875:
        /* <DEDUP_REMOVED lines=8> */
[----:B------:R-:W3:Y:S02]  /*1bb0*/  F2F.F64.F32 R18, R18 ;  /* 0x0000001200127310 */ /* 0x000ee40000201800 */
[----:B---3--:R-:W-:Y:S05]  /*1bc0*/  BRA `(.L_x_9879) ;  /* 0x0000000800fc7947 */ /* 0x008fea0003800000 */
.L_x_9883:
[----:B------:R-:W2:Y:S02]  /*1bd0*/  LDG.E.U16 R0, desc[UR36][R2.64] ;  /* 0x0000002402007981 */ /* 0x000ea4000c1e1500 */
[----:B--2---:R-:W-:-:S05]  /*1be0*/  HADD2.F32 R0, -RZ, R0.H0_H0 ;  /* 0x20000000ff007230 */ /* 0x004fca0000004100 */
[----:B------:R-:W-:-:S04]  /*1bf0*/  FMUL.FTZ R0, R0, 1 ;  /* 0x3f80000000007820 */ /* 0x000fc80000410000 */
[----:B------:R3:W4:Y:S02]  /*1c00*/  F2F.F64.F32 R18, R0 ;  /* 0x0000000000127310 */ /* 0x0007240000201800 */
[----:B---34-:R-:W-:Y:S05]  /*1c10*/  BRA `(.L_x_9879) ;  /* 0x0000000800e87947 */ /* 0x018fea0003800000 */
.L_x_9882:
[----:B------:R-:W-:-:S09]  /*1c20*/  UISETP.NE.AND UP0, UPT, UR4, 0x7, UPT ;  /* 0x000000070400788c */ /* 0x000fd2000bf05270 */
[----:B------:R-:W-:Y:S05]  /*1c30*/  BRA.U !UP0, `(.L_x_9884) ;  /* 0x0000000108347547 */ /* 0x000fea000b800000 */
[----:B------:R-:W-:-:S09]  /*1c40*/  UISETP.NE.AND UP0, UPT, UR4, 0x8, UPT ;  /* 0x000000080400788c */ /* 0x000fd2000bf05270 */
[----:B------:R-:W-:Y:S05]  /*1c50*/  BRA.U !UP0, `(.L_x_9885) ;  /* 0x0000000108187547 */ /* 0x000fea000b800000 */
[----:B------:R-:W-:-:S09]  /*1c60*/  UISETP.NE.AND UP0, UPT, UR4, 0x9, UPT ;  /* 0x000000090400788c */ /* 0x000fd2000bf05270 */
[----:B------:R-:W-:Y:S05]  /*1c70*/  BRA.U UP0, `(.L_x_9878) ;  /* 0x0000000900447547 */ /* 0x000fea000b800000 */
[----:B------:R-:W2:Y:S02]  /*1c80*/  LDG.E R2, desc[UR36][R2.64] ;  /* 0x0000002402027981 */ /* 0x000ea4000c1e1900 */
[----:B--2---:R-:W-:-:S06]  /*1c90*/  FMUL.FTZ R18, R2, 1 ;  /* 0x3f80000002127820 */ /* 0x004fcc0000410000 */
[----:B------:R-:W4:Y:S02]  /*1ca0*/  F2F.F64.F32 R18, R18 ;  /* 0x0000001200127310 */ /* 0x000f240000201800 */
[----:B----4-:R-:W-:Y:S05]  /*1cb0*/  BRA `(.L_x_9879) ;  /* 0x0000000800c07947 */ /* 0x010fea0003800000 */
.L_x_9885:
[----:B------:R-:W2:Y:S02]  /*1cc0*/  LDG.E.U16 R2, desc[UR36][R2.64] ;  /* 0x0000002402027981 */ /* 0x000ea4000c1e1500 */
[----:B--2---:R-:W-:-:S05]  /*1cd0*/  HADD2.F32 R0, -RZ, R2.H0_H0 ;  /* 0x20000002ff007230 */ /* 0x004fca0000004100 */
[----:B------:R-:W-:-:S04]  /*1ce0*/  FMUL.FTZ R0, R0, 1 ;  /* 0x3f80000000007820 */ /* 0x000fc80000410000 */
[----:B------:R4:W0:Y:S02]  /*1cf0*/  F2F.F64.F32 R18, R0 ;  /* 0x0000000000127310 */ /* 0x0008240000201800 */
[----:B0---4-:R-:W-:Y:S05]  /*1d00*/  BRA `(.L_x_9879) ;  /* 0x0000000800ac7947 */ /* 0x011fea0003800000 */
.L_x_9884:
[----:B------:R3:W5:Y:S01]  /*1d10*/  LDG.E.64 R18, desc[UR36][R2.64] ;  /* 0x0000002402127981 */ /* 0x000762000c1e1b00 */
[----:B------:R-:W-:Y:S05]  /*1d20*/  BRA `(.L_x_9879) ;  /* 0x0000000800a47947 */ /* 0x000fea0003800000 */
.L_x_9874:
        /* <DEDUP_REMOVED lines=13> */
.L_x_9888:
[----:B------:R2:W5:Y:S01]  /*1e00*/  LDG.E.64 R18, desc[UR36][R2.64] ;  /* 0x0000002402127981 */ /* 0x000562000c1e1b00 */
[----:B------:R-:W-:Y:S05]  /*1e10*/  BRA `(.L_x_9879) ;  /* 0x0000000800687947 */ /* 0x000fea0003800000 */
.L_x_9887:
        /* <DEDUP_REMOVED lines=25> */
[----:B------:R2:W3:Y:S02]  /*1fb0*/  F2F.F64.F32 R18, R5 ;  /* 0x0000000500127310 */ /* 0x0004e40000201800 */
[----:B--23--:R-:W-:Y:S05]  /*1fc0*/  BRA `(.L_x_9879) ;  /* 0x0000000400fc7947 */ /* 0x00cfea0003800000 */
.L_x_9890:
        /* <DEDUP_REMOVED lines=14> */
.L_x_9889:
[----:B------:R-:W2:Y:S02]  /*20b0*/  LDG.E.U16 R0, desc[UR36][R2.64] ;  /* 0x0000002402007981 */ /* 0x000ea4000c1e1500 */
[----:B--2---:R-:W-:-:S05]  /*20c0*/  SHF.L.U32 R0, R0, 0x10, RZ ;  /* 0x0000001000007819 */ /* 0x004fca00000006ff */
[----:B------:R-:W-:-:S04]  /*20d0*/  FMUL.FTZ R0, R0, 1 ;  /* 0x3f80000000007820 */ /* 0x000fc80000410000 */
[----:B------:R2:W3:Y:S02]  /*20e0*/  F2F.F64.F32 R18, R0 ;  /* 0x0000000000127310 */ /* 0x0004e40000201800 */
[----:B--23--:R-:W-:Y:S05]  /*20f0*/  BRA `(.L_x_9879) ;  /* 0x0000000400b07947 */ /* 0x00cfea0003800000 */
.L_x_9886:
        /* <DEDUP_REMOVED lines=9> */
[----:B--2---:R2:W3:Y:S02]  /*2190*/  I2F.F64.U16 R18, R2 ;  /* 0x0000000200127312 */ /* 0x0044e40000101800 */
[----:B--23--:R-:W-:Y:S05]  /*21a0*/  BRA `(.L_x_9879) ;  /* 0x0000000400847947 */ /* 0x00cfea0003800000 */
.L_x_9893:
        /* <DEDUP_REMOVED lines=21> */
.L_x_9895:
[----:B------:R-:W-:Y:S05]  /*2300*/  BSYNC.RECONVERGENT B0 ;  /* 0x0000000000007941 */ /* 0x000fea0003800200 */
.L_x_9894:
[----:B------:R-:W-:Y:S01]  /*2310*/  IMAD.SHL.U32 R0, R0, 0x100000, RZ ;  /* 0x0010000000007824 */ /* 0x000fe200078e00ff */
[----:B------:R-:W-:-:S04]  /*2320*/  LEA R2, R2, 0x3b800000, 0x17 ;  /* 0x3b80000002027811 */ /* 0x000fc800078eb8ff */
[----:B------:R-:W-:-:S05]  /*2330*/  LOP3.LUT R0, R2, R0, R7, 0xfe, !PT ;  /* 0x0000000002007212 */ /* 0x000fca00078efe07 */
[----:B------:R-:W-:-:S04]  /*2340*/  FMUL.FTZ R0, R0, 1 ;  /* 0x3f80000000007820 */ /* 0x000fc80000410000 */
[----:B------:R2:W3:Y:S02]  /*2350*/  F2F.F64.F32 R18, R0 ;  /* 0x0000000000127310 */ /* 0x0004e40000201800 */
[----:B--23--:R-:W-:Y:S05]  /*2360*/  BRA `(.L_x_9879) ;  /* 0x0000000400147947 */ /* 0x00cfea0003800000 */
.L_x_9892:
[----:B------:R-:W2:Y:S01]  /*2370*/  LDG.E.U8 R3, desc[UR36][R2.64] ;  /* 0x0000002402037981 */ /* 0x000ea2000c1e1100 */
        /* <DEDUP_REMOVED lines=20> */
.L_x_9897:
[----:B------:R-:W-:Y:S05]  /*24c0*/  BSYNC.RECONVERGENT B0 ;  /* 0x0000000000007941 */ /* 0x000fea0003800200 */
.L_x_9896:
[----:B------:R-:W-:Y:S01]  /*24d0*/  IMAD.SHL.U32 R0, R0, 0x200000, RZ ;  /* 0x0020000000007824 */ /* 0x000fe200078e00ff */
[----:B------:R-:W-:-:S04]  /*24e0*/  LEA R2, R2, 0x37800000, 0x17 ;  /* 0x3780000002027811 */ /* 0x000fc800078eb8ff */
[----:B------:R-:W-:-:S05]  /*24f0*/  LOP3.LUT R0, R2, R0, R7, 0xfe, !PT ;  /* 0x0000000002007212 */ /* 0x000fca00078efe07 */
[----:B------:R-:W-:-:S04]  /*2500*/  FMUL.FTZ R0, R0, 1 ;  /* 0x3f80000000007820 */ /* 0x000fc80000410000 */
[----:B------:R2:W3:Y:S02]  /*2510*/  F2F.F64.F32 R18, R0 ;  /* 0x0000000000127310 */ /* 0x0004e40000201800 */
[----:B--23--:R-:W-:Y:S05]  /*2520*/  BRA `(.L_x_9879) ;  /* 0x0000000000a47947 */ /* 0x00cfea0003800000 */
.L_x_9891:
[----:B------:R-:W-:-:S09]  /*2530*/  UISETP.NE.AND UP0, UPT, UR4, 0x1c, UPT ;  /* 0x0000001c0400788c */ /* 0x000fd2000bf05270 */
[----:B------:R-:W-:Y:S05]  /*2540*/  BRA.U !UP0, `(.L_x_9898) ;  /* 0x0000000108947547 */ /* 0x000fea000b800000 */
[----:B------:R-:W-:-:S09]  /*2550*/  UISETP.NE.AND UP0, UPT, UR4, 0x1d, UPT ;  /* 0x0000001d0400788c */ /* 0x000fd2000bf05270 */
[----:B------:R-:W-:Y:S05]  /*2560*/  BRA.U !UP0, `(.L_x_9899) ;  /* 0x0000000108807547 */ /* 0x000fea000b800000 */
[----:B------:R-:W-:-:S09]  /*2570*/  UISETP.NE.AND UP0, UPT, UR4, 0x2c, UPT ;  /* 0x0000002c0400788c */ /* 0x000fd2000bf05270 */
[----:B------:R-:W-:Y:S05]  /*2580*/  BRA.U !UP0, `(.L_x_9900) ;  /* 0x0000000108487547 */ /* 0x000fea000b800000 */
.L_x_9878:
        /* <DEDUP_REMOVED lines=16> */
.L_x_9901:
[----:B------:R-:W-:Y:S01]  /*2690*/  CS2R R18, SRZ ;  /* 0x0000000000127805 */ /* 0x000fe2000001ff00 */
[----:B------:R-:W-:Y:S06]  /*26a0*/  BRA `(.L_x_9879) ;  /* 0x0000000000447947 */ /* 0x000fec0003800000 */
.L_x_9900:
[----:B------:R-:W2:Y:S01]  /*26b0*/  LDG.E.U8 R0, desc[UR36][R2.64] ;  /* 0x0000002402007981 */ /* 0x000ea2000c1e1100 */
[----:B------:R-:W-:Y:S01]  /*26c0*/  IMAD.MOV.U32 R18, RZ, RZ, 0x0 ;  /* 0x00000000ff127424 */ /* 0x000fe200078e00ff */
[----:B------:R-:W-:Y:S02]  /*26d0*/  MOV R19, 0x38000000 ;  /* 0x3800000000137802 */ /* 0x000fe40000000f00 */
        /* <DEDUP_REMOVED lines=8> */
[----:B--23--:R-:W-:Y:S05]  /*2760*/  BRA `(.L_x_9879) ;  /* 0x0000000000147947 */ /* 0x00cfea0003800000 */
.L_x_9899:
[----:B------:R-:W2:Y:S02]  /*2770*/  LDG.E.64 R18, desc[UR36][R2.64] ;  /* 0x0000002402127981 */ /* 0x000ea4000c1e1b00 */
[----:B--2---:R-:W2:Y:S02]  /*2780*/  I2F.F64.U64 R18, R18 ;  /* 0x0000001200127312 */ /* 0x004ea40000301800 */
[----:B--2---:R-:W-:Y:S05]  /*2790*/  BRA `(.L_x_9879) ;  /* 0x0000000000087947 */ /* 0x004fea0003800000 */
.L_x_9898:
[----:B------:R-:W2:Y:S02]  /*27a0*/  LDG.E R2, desc[UR36][R2.64] ;  /* 0x0000002402027981 */ /* 0x000ea4000c1e1900 */
[----:B--2---:R0:W1:Y:S02]  /*27b0*/  I2F.F64.U32 R18, R2 ;  /* 0x0000000200127312 */ /* 0x0040640000201800 */
.L_x_9879:
[----:B------:R-:W-:Y:S05]  /*27c0*/  BSYNC.RECONVERGENT B6 ;  /* 0x0000000000067941 */ /* 0x000fea0003800200 */
.L_x_9873:
        /* <DEDUP_REMOVED lines=16> */
[----:B--2---:R0:W2:Y:S02]  /*28d0*/  I2F.F64.S16 R16, R2 ;  /* 0x0000000200107312 */ /* 0x0040a40000101c00 */
[----:B0-2---:R-:W-:Y:S05]  /*28e0*/  BRA `(.L_x_9908) ;  /* 0x0000000c006c7947 */ /* 0x005fea0003800000 */
.L_x_9906:
[----:B------:R-:W2:Y:S02]  /*28f0*/  LDG.E.U8 R2, desc[UR36][R2.64] ;  /* 0x0000002402027981 */ /* 0x000ea4000c1e1100 */
[----:B--2---:R0:W2:Y:S02]  /*2900*/  I2F.F64.U16 R16, R2 ;  /* 0x0000000200107312 */ /* 0x0040a40000101800 */
[----:B0-2---:R-:W-:Y:S05]  /*2910*/  BRA `(.L_x_9908) ;  /* 0x0000000c00607947 */ /* 0x005fea0003800000 */
.L_x_9905:
        /* <DEDUP_REMOVED lines=9> */
.L_x_9910:
[----:B------:R-:W2:Y:S02]  /*29b0*/  LDG.E R2, desc[UR36][R2.64] ;  /* 0x0000002402027981 */ /* 0x000ea4000c1e1900 */
[----:B--2---:R0:W2:Y:S02]  /*29c0*/  I2F.F64 R16, R2 ;  /* 0x0000000200107312 */ /* 0x0040a40000201c00 */
[----:B0-2---:R-:W-:Y:S05]  /*29d0*/  BRA `(.L_x_9908) ;  /* 0x0000000c00307947 */ /* 0x005fea0003800000 */
.L_x_9909:
[----:B------:R-:W2:Y:S02]  /*29e0*/  LDG.E.U16 R2, desc[UR36][R2.64] ;  /* 0x0000002402027981 */ /* 0x000ea4000c1e1500 */
[----:B--2---:R0:W2:Y:S02]  /*29f0*/  I2F.F64.S16 R16, R2 ;  /* 0x0000000200107312 */ /* 0x0040a40000101c00 */
[----:B0-2---:R-:W-:Y:S05]  /*2a00*/  BRA `(.L_x_9908) ;  /* 0x0000000c00247947 */ /* 0x005fea0003800000 */
.L_x_9904:
        /* <DEDUP_REMOVED lines=10> */
.L_x_9912:
[----:B------:R-:W2:Y:S02]  /*2ab0*/  LDG.E.U16 R0, desc[UR36][R2.64] ;  /* 0x0000002402007981 */ /* 0x000ea4000c1e1500 */
[----:B--2---:R-:W-:-:S05]  /*2ac0*/  HADD2.F32 R0, -RZ, R0.H0_H0 ;  /* 0x20000000ff007230 */ /* 0x004fca0000004100 */
[----:B------:R-:W-:-:S04]  /*2ad0*/  FMUL.FTZ R0, R0, 1 ;  /* 0x3f80000000007820 */ /* 0x000fc80000410000 */
[----:B------:R4:W0:Y:S02]  /*2ae0*/  F2F.F64.F32 R16, R0 ;  /* 0x0000000000107310 */ /* 0x0008240000201800 */
[----:B0---4-:R-:W-:Y:S05]  /*2af0*/  BRA `(.L_x_9908) ;  /* 0x0000000800e87947 */ /* 0x011fea0003800000 */
.L_x_9911:
        /* <DEDUP_REMOVED lines=10> */
.L_x_9914:
[----:B------:R-:W2:Y:S02]  /*2ba0*/  LDG.E.U16 R2, desc[UR36][R2.64] ;  /* 0x0000002402027981 */ /* 0x000ea4000c1e1500 */
[----:B--2---:R-:W-:-:S05]  /*2bb0*/  HADD2.F32 R0, -RZ, R2.H0_H0 ;  /* 0x20000002ff007230 */ /* 0x004fca0000004100 */
[----:B------:R-:W-:-:S04]  /*2bc0*/  FMUL.FTZ R0, R0, 1 ;  /* 0x3f80000000007820 */ /* 0x000fc80000410000 */
[----:B------:R0:W2:Y:S02]  /*2bd0*/  F2F.F64.F32 R16, R0 ;  /* 0x0000000000107310 */ /* 0x0000a40000201800 */
[----:B0-2---:R-:W-:Y:S05]  /*2be0*/  BRA `(.L_x_9908) ;  /* 0x0000000800ac7947 */ /* 0x005fea0003800000 */
.L_x_9913:
[----:B------:R4:W5:Y:S01]  /*2bf0*/  LDG.E.64 R16, desc[UR36][R2.64] ;  /* 0x0000002402107981 */ /* 0x000962000c1e1b00 */
[----:B------:R-:W-:Y:S05]  /*2c00*/  BRA `(.L_x_9908) ;  /* 0x0000000800a47947 */ /* 0x000fea0003800000 */
.L_x_9903:
        /* <DEDUP_REMOVED lines=13> */
.L_x_9917:
[----:B------:R3:W5:Y:S01]  /*2ce0*/  LDG.E.64 R16, desc[UR36][R2.64] ;  /* 0x0000002402107981 */ /* 0x000762000c1e1b00 */
[----:B------:R-:W-:Y:S05]  /*2cf0*/  BRA `(.L_x_9908) ;  /* 0x0000000800687947 */ /* 0x000fea0003800000 */
.L_x_9916:
        /* <DEDUP_REMOVED lines=27> */
.L_x_9919:
        /* <DEDUP_REMOVED lines=12> */
[----:B------:R3:W4:Y:S02]  /*2f70*/  F2F.F64.F32 R16, R0 ;  /* 0x0000000000107310 */ /* 0x0007240000201800 */
[----:B---34-:R-:W-:Y:S05]  /*2f80*/  BRA `(.L_x_9908) ;  /* 0x0000000400c47947 */ /* 0x018fea0003800000 */
.L_x_9918:
[----:B------:R-:W2:Y:S02]  /*2f90*/  LDG.E.U16 R0, desc[UR36][R2.64] ;  /* 0x0000002402007981 */ /* 0x000ea4000c1e1500 */
[----:B--2---:R-:W-:-:S05]  /*2fa0*/  SHF.L.U32 R0, R0, 0x10, RZ ;  /* 0x0000001000007819 */ /* 0x004fca00000006ff */
[----:B------:R-:W-:-:S04]  /*2fb0*/  FMUL.FTZ R0, R0, 1 ;  /* 0x3f80000000007820 */ /* 0x000fc80000410000 */
[----:B------:R3:W4:Y:S02]  /*2fc0*/  F2F.F64.F32 R16, R0 ;  /* 0x0000000000107310 */ /* 0x0007240000201800 */
[----:B---34-:R-:W-:Y:S05]  /*2fd0*/  BRA `(.L_x_9908) ;  /* 0x0000000400b07947 */ /* 0x018fea0003800000 */
.L_x_9915:
        /* <DEDUP_REMOVED lines=9> */
[----:B--2---:R3:W4:Y:S02]  /*3070*/  I2F.F64.U16 R16, R2 ;  /* 0x0000000200107312 */ /* 0x0047240000101800 */
[----:B---34-:R-:W-:Y:S05]  /*3080*/  BRA `(.L_x_9908) ;  /* 0x0000000400847947 */ /* 0x018fea0003800000 */
.L_x_9922:
        /* <DEDUP_REMOVED lines=21> */
.L_x_9924:
[----:B------:R-:W-:Y:S05]  /*31e0*/  BSYNC.RECONVERGENT B0 ;  /* 0x0000000000007941 */ /* 0x000fea0003800200 */
.L_x_9923:
[----:B------:R-:W-:Y:S01]  /*31f0*/  IMAD.SHL.U32 R0, R0, 0x100000, RZ ;  /* 0x0010000000007824 */ /* 0x000fe200078e00ff */
[----:B------:R-:W-:-:S04]  /*3200*/  LEA R2, R2, 0x3b800000, 0x17 ;  /* 0x3b80000002027811 */ /* 0x000fc800078eb8ff */
[----:B------:R-:W-:-:S05]  /*3210*/  LOP3.LUT R0, R2, R0, R7, 0xfe, !PT ;  /* 0x0000000002007212 */ /* 0x000fca00078efe07 */
[----:B------:R-:W-:-:S04]  /*3220*/  FMUL.FTZ R0, R0, 1 ;  /* 0x3f80000000007820 */ /* 0x000fc80000410000 */
[----:B------:R3:W4:Y:S02]  /*3230*/  F2F.F64.F32 R16, R0 ;  /* 0x0000000000107310 */ /* 0x0007240000201800 */
[----:B---34-:R-:W-:Y:S05]  /*3240*/  BRA `(.L_x_9908) ;  /* 0x0000000400147947 */ /* 0x018fea0003800000 */
.L_x_9921:
        /* <DEDUP_REMOVED lines=21> */
.L_x_9926:
[----:B------:R-:W-:Y:S05]  /*33a0*/  BSYNC.RECONVERGENT B0 ;  /* 0x0000000000007941 */ /* 0x000fea0003800200 */
.L_x_9925:
[----:B------:R-:W-:Y:S01]  /*33b0*/  IMAD.SHL.U32 R0, R0, 0x200000, RZ ;  /* 0x0020000000007824 */ /* 0x000fe200078e00ff */
[----:B------:R-:W-:-:S04]  /*33c0*/  LEA R2, R2, 0x37800000, 0x17 ;  /* 0x3780000002027811 */ /* 0x000fc800078eb8ff */
[----:B------:R-:W-:-:S05]  /*33d0*/  LOP3.LUT R0, R2, R0, R7, 0xfe, !PT ;  /* 0x0000000002007212 */ /* 0x000fca00078efe07 */
[----:B------:R-:W-:-:S04]  /*33e0*/  FMUL.FTZ R0, R0, 1 ;  /* 0x3f80000000007820 */ /* 0x000fc80000410000 */
[----:B------:R3:W4:Y:S02]  /*33f0*/  F2F.F64.F32 R16, R0 ;  /* 0x0000000000107310 */ /* 0x0007240000201800 */
[----:B---34-:R-:W-:Y:S05]  /*3400*/  BRA `(.L_x_9908) ;  /* 0x0000000000a47947 */ /* 0x018fea0003800000 */
.L_x_9920:
[----:B------:R-:W-:-:S09]  /*3410*/  UISETP.NE.AND UP0, UPT, UR4, 0x1c, UPT ;  /* 0x0000001c0400788c */ /* 0x000fd2000bf05270 */
[----:B------:R-:W-:Y:S05]  /*3420*/  BRA.U !UP0, `(.L_x_9927) ;  /* 0x0000000108947547 */ /* 0x000fea000b800000 */
[----:B------:R-:W-:-:S09]  /*3430*/  UISETP.NE.AND UP0, UPT, UR4, 0x1d, UPT ;  /* 0x0000001d0400788c */ /* 0x000fd2000bf05270 */
[----:B------:R-:W-:Y:S05]  /*3440*/  BRA.U !UP0, `(.L_x_9928) ;  /* 0x0000000108807547 */ /* 0x000fea000b800000 */
[----:B------:R-:W-:-:S09]  /*3450*/  UISETP.NE.AND UP0, UPT, UR4, 0x2c, UPT ;  /* 0x0000002c0400788c */ /* 0x000fd2000bf05270 */
[----:B------:R-:W-:Y:S05]  /*3460*/  BRA.U !UP0, `(.L_x_9929) ;  /* 0x0000000108487547 */ /* 0x000fea000b800000 */
.L_x_9907:
[----:B------:R-:W-:Y:S01]  /*3470*/  MOV R2, 0x228 ;  /* 0x0000022800027802 */ /* 0x000fe20000000f00 */
[----:B------:R-:W0:Y:S01]  /*3480*/  LDCU.64 UR4, c[0x4][0x218] ;  /* 0x01004300ff0477ac */ /* 0x000e220008000a00 */
[----:B------:R-:W-:Y:S02]  /*3490*/  HFMA2 R12, -RZ, RZ, 0, 5.9604644775390625e-08 ;  /* 0x00000001ff0c7431 */ /* 0x000fe400000001ff */
        /* <DEDUP_REMOVED lines=8> */
[----:B------:R-:W-:Y:S01]  /*3520*/  IMAD.U32 R7, RZ, RZ, UR7 ;  /* 0x00000007ff077e24 */ /* 0x000fe2000f8e00ff */
[----:B----4-:R-:W-:Y:S01]  /*3530*/  MOV R10, UR8 ;  /* 0x00000008000a7c02 */ /* 0x010fe20008000f00 */
[----:B------:R-:W-:-:S07]  /*3540*/  IMAD.U32 R11, RZ, RZ, UR9 ;  /* 0x00000009ff0b7e24 */ /* 0x000fce000f8e00ff */
[----:B------:R-:W-:-:S07]  /*3550*/  LEPC R20, `(.L_x_9930) ;  /* 0x000000001014794e */ /* 0x000fce0000000000 */
[----:B-1-3-5:R-:W-:Y:S05]  /*3560*/  CALL.ABS.NOINC R2 ;  /* 0x0000000002007343 */ /* 0x02afea0003c00000 */
.L_x_9930:
[----:B------:R-:W-:Y:S01]  /*3570*/  CS2R R16, SRZ ;  /* 0x0000000000107805 */ /* 0x000fe2000001ff00 */
[----:B------:R-:W-:Y:S06]  /*3580*/  BRA `(.L_x_9908) ;  /* 0x0000000000447947 */ /* 0x000fec0003800000 */
.L_x_9929:
        /* <DEDUP_REMOVED lines=12> */
.L_x_9928:
[----:B------:R-:W2:Y:S02]  /*3650*/  LDG.E.64 R16, desc[UR36][R2.64] ;  /* 0x0000002402107981 */ /* 0x000ea4000c1e1b00 */
[----:B--2---:R-:W0:Y:S02]  /*3660*/  I2F.F64.U64 R16, R16 ;  /* 0x0000001000107312 */ /* 0x004e240000301800 */
[----:B0-----:R-:W-:Y:S05]  /*3670*/  BRA `(.L_x_9908) ;  /* 0x0000000000087947 */ /* 0x001fea0003800000 */
.L_x_9927:
[----:B------:R-:W2:Y:S02]  /*3680*/  LDG.E R2, desc[UR36][R2.64] ;  /* 0x0000002402027981 */ /* 0x000ea4000c1e1900 */
[----:B--2---:R0:W2:Y:S02]  /*3690*/  I2F.F64.U32 R16, R2 ;  /* 0x0000000200107312 */ /* 0x0040a40000201800 */
.L_x_9908:
[----:B------:R-:W-:Y:S05]  /*36a0*/  BSYNC.RECONVERGENT B6 ;  /* 0x0000000000067941 */ /* 0x000fea0003800200 */
.L_x_9902:
        /* <DEDUP_REMOVED lines=15> */
[----:B---34-:R-:W3:Y:S02]  /*37a0*/  LDG.E.S8 R2, desc[UR36][R24.64] ;  /* 0x0000002418027981 */ /* 0x018ee4000c1e1300 */
[----:B---3--:R-:W3:Y:S02]  /*37b0*/  I2F.F64.S16 R2, R2 ;  /* 0x0000000200027312 */ /* 0x008ee40000101c00 */
[----:B---3--:R-:W-:Y:S05]  /*37c0*/  BRA `(.L_x_9937) ;  /* 0x0000000c006c7947 */ /* 0x008fea0003800000 */
.L_x_9935:
[----:B---34-:R-:W3:Y:S02]  /*37d0*/  LDG.E.U8 R2, desc[UR36][R24.64] ;  /* 0x0000002418027981 */ /* 0x018ee4000c1e1100 */
[----:B---3--:R-:W3:Y:S02]  /*37e0*/  I2F.F64.U16 R2, R2 ;  /* 0x0000000200027312 */ /* 0x008ee40000101800 */
[----:B---3--:R-:W-:Y:S05]  /*37f0*/  BRA `(.L_x_9937) ;  /* 0x0000000c00607947 */ /* 0x008fea0003800000 */
.L_x_9934:
[----:B------:R-:W-:-:S09]  /*3800*/  UISETP.NE.AND UP0, UPT, UR4, 0x2, UPT ;  /* 0x000000020400788c */ /* 0x000fd2000bf05270 */
[----:B------:R-:W-:Y:S05]  /*3810*/  BRA.U !UP0, `(.L_x_9938) ;  /* 0x0000000108287547 */ /* 0x000fea000b800000 */
[----:B------:R-:W-:-:S09]  /*3820*/  UISETP.NE.AND UP0, UPT, UR4, 0x3, UPT ;  /* 0x000000030400788c */ /* 0x000fd2000bf05270 */
[----:B------:R-:W-:Y:S05]  /*3830*/  BRA.U !UP0, `(.L_x_9939) ;  /* 0x0000000108147547 */ /* 0x000fea000b800000 */
[----:B------:R-:W-:-:S09]  /*3840*/  UISETP.NE.AND UP0, UPT, UR4, 0x4, UPT ;  /* 0x000000040400788c */ /* 0x000fd2000bf05270 */
[----:B------:R-:W-:Y:S05]  /*3850*/  BRA.U UP0, `(.L_x_9936) ;  /* 0x0000000900bc7547 */ /* 0x000fea000b800000 */
[----:B---34-:R-:W3:Y:S02]  /*3860*/  LDG.E.64 R2, desc[UR36][R24.64] ;  /* 0x0000002418027981 */ /* 0x018ee4000c1e1b00 */
[----:B---3--:R-:W3:Y:S02]  /*3870*/  I2F.F64.S64 R2, R2 ;  /* 0x0000000200027312 */ /* 0x008ee40000301c00 */
[----:B---3--:R-:W-:Y:S05]  /*3880*/  BRA `(.L_x_9937) ;  /* 0x0000000c003c7947 */ /* 0x008fea0003800000 */
.L_x_9939:
[----:B---34-:R-:W3:Y:S02]  /*3890*/  LDG.E R2, desc[UR36][R24.64] ;  /* 0x0000002418027981 */ /* 0x018ee4000c1e1900 */
[----:B---3--:R-:W3:Y:S02]  /*38a0*/  I2F.F64 R2, R2 ;  /* 0x0000000200027312 */ /* 0x008ee40000201c00 */
[----:B---3--:R-:W-:Y:S05]  /*38b0*/  BRA `(.L_x_9937) ;  /* 0x0000000c00307947 */ /* 0x008fea0003800000 */
.L_x_9938:
[----:B---34-:R-:W3:Y:S02]  /*38c0*/  LDG.E.U16 R2, desc[UR36][R24.64] ;  /* 0x0000002418027981 */ /* 0x018ee4000c1e1500 */
[----:B---3--:R-:W3:Y:S02]  /*38d0*/  I2F.F64.S16 R2, R2 ;  /* 0x0000000200027312 */ /* 0x008ee40000101c00 */
[----:B---3--:R-:W-:Y:S05]  /*38e0*/  BRA `(.L_x_9937) ;  /* 0x0000000c00247947 */ /* 0x008fea0003800000 */
.L_x_9933:
[----:B------:R-:W-:-:S09]  /*38f0*/  UISETP.GT.AND UP0, UPT, UR4, 0x6, UPT ;  /* 0x000000060400788c */ /* 0x000fd2000bf04270 */
[----:B------:R-:W-:Y:S05]  /*3900*/  BRA.U UP0, `(.L_x_9940) ;  /* 0x0000000100347547 */ /* 0x000fea000b800000 */
[----:B------:R-:W-:-:S09]  /*3910*/  UISETP.NE.AND UP0, UPT, UR4, 0x5, UPT ;  /* 0x000000050400788c */ /* 0x000fd2000bf05270 */
[----:B------:R-:W-:Y:S05]  /*3920*/  BRA.U !UP0, `(.L_x_9941) ;  /* 0x0000000108187547 */ /* 0x000fea000b800000 */
[----:B------:R-:W-:-:S09]  /*3930*/  UISETP.NE.AND UP0, UPT, UR4, 0x6, UPT ;  /* 0x000000060400788c */ /* 0x000fd2000bf05270 */
[----:B------:R-:W-:Y:S05]  /*3940*/  BRA.U UP0, `(.L_x_9936) ;  /* 0x0000000900807547 */ /* 0x000fea000b800000 */
[----:B---34-:R-:W3:Y:S02]  /*3950*/  LDG.E R2, desc[UR36][R24.64] ;  /* 0x0000002418027981 */ /* 0x018ee4000c1e1900 */
[----:B---3--:R-:W-:-:S06]  /*3960*/  FMUL.FTZ R2, R2, 1 ;  /* 0x3f80000002027820 */ /* 0x008fcc0000410000 */
[----:B------:R-:W0:Y:S02]  /*3970*/  F2F.F64.F32 R2, R2 ;  /* 0x0000000200027310 */ /* 0x000e240000201800 */
[----:B0-----:R-:W-:Y:S05]  /*3980*/  BRA `(.L_x_9937) ;  /* 0x0000000800fc7947 */ /* 0x001fea0003800000 */
.L_x_9941:
[----:B------:R-:W2:Y:S02]  /*3990*/  LDG.E.U16 R0, desc[UR36][R24.64] ;  /* 0x0000002418007981 */ /* 0x000ea4000c1e1500 */
[----:B--2---:R-:W-:-:S05]  /*39a0*/  HADD2.F32 R0, -RZ, R0.H0_H0 ;  /* 0x20000000ff007230 */ /* 0x004fca0000004100 */
[----:B------:R-:W-:-:S04]  /*39b0*/  FMUL.FTZ R0, R0, 1 ;  /* 0x3f80000000007820 */ /* 0x000fc80000410000 */
[----:B---34-:R0:W2:Y:S02]  /*39c0*/  F2F.F64.F32 R2, R0 ;  /* 0x0000000000027310 */ /* 0x0180a40000201800 */
[----:B0-2---:R-:W-:Y:S05]  /*39d0*/  BRA `(.L_x_9937) ;  /* 0x0000000800e87947 */ /* 0x005fea0003800000 */
.L_x_9940:
[----:B------:R-:W-:-:S09]  /*39e0*/  UISETP.NE.AND UP0, UPT, UR4, 0x7, UPT ;  /* 0x000000070400788c */ /* 0x000fd2000bf05270 */
[----:B------:R-:W-:Y:S05]  /*39f0*/  BRA.U !UP0, `(.L_x_9942) ;  /* 0x0000000108347547 */ /* 0x000fea000b800000 */
[----:B------:R-:W-:-:S09]  /*3a00*/  UISETP.NE.AND UP0, UPT, UR4, 0x8, UPT ;  /* 0x000000080400788c */ /* 0x000fd2000bf05270 */
[----:B------:R-:W-:Y:S05]  /*3a10*/  BRA.U !UP0, `(.L_x_9943) ;  /* 0x0000000108187547 */ /* 0x000fea000b800000 */
[----:B------:R-:W-:-:S09]  /*3a20*/  UISETP.NE.AND UP0, UPT, UR4, 0x9, UPT ;  /* 0x000000090400788c */ /* 0x000fd2000bf05270 */
[----:B------:R-:W-:Y:S05]  /*3a30*/  BRA.U UP0, `(.L_x_9936) ;  /* 0x0000000900447547 */ /* 0x000fea000b800000 */
[----:B------:R-:W3:Y:S02]  /*3a40*/  LDG.E R24, desc[UR36][R24.64] ;  /* 0x0000002418187981 */ /* 0x000ee4000c1e1900 */
[----:B---34-:R-:W-:-:S06]  /*3a50*/  FMUL.FTZ R2, R24, 1 ;  /* 0x3f80000018027820 */ /* 0x018fcc0000410000 */
[----:B------:R-:W0:Y:S02]  /*3a60*/  F2F.F64.F32 R2, R2 ;  /* 0x0000000200027310 */ /* 0x000e240000201800 */
[----:B0-----:R-:W-:Y:S05]  /*3a70*/  BRA `(.L_x_9937) ;  /* 0x0000000800c07947 */ /* 0x001fea0003800000 */
.L_x_9943:
[----:B------:R-:W2:Y:S02]  /*3a80*/  LDG.E.U16 R24, desc[UR36][R24.64] ;  /* 0x0000002418187981 */ /* 0x000ea4000c1e1500 */
[----:B--2---:R-:W-:-:S05]  /*3a90*/  HADD2.F32 R0, -RZ, R24.H0_H0 ;  /* 0x20000018ff007230 */ /* 0x004fca0000004100 */
[----:B------:R-:W-:-:S04]  /*3aa0*/  FMUL.FTZ R0, R0, 1 ;  /* 0x3f80000000007820 */ /* 0x000fc80000410000 */
[----:B---34-:R0:W3:Y:S02]  /*3ab0*/  F2F.F64.F32 R2, R0 ;  /* 0x0000000000027310 */ /* 0x0180e40000201800 */
[----:B0--3--:R-:W-:Y:S05]  /*3ac0*/  BRA `(.L_x_9937) ;  /* 0x0000000800ac7947 */ /* 0x009fea0003800000 */
.L_x_9942:
[----:B---34-:R0:W5:Y:S01]  /*3ad0*/  LDG.E.64 R2, desc[UR36][R24.64] ;  /* 0x0000002418027981 */ /* 0x018162000c1e1b00 */
[----:B------:R-:W-:Y:S05]  /*3ae0*/  BRA `(.L_x_9937) ;  /* 0x0000000800a47947 */ /* 0x000fea0003800000 */
.L_x_9932:
        /* <DEDUP_REMOVED lines=9> */
[----:B---34-:R-:W-:Y:S01]  /*3b80*/  IMAD.MOV.U32 R2, RZ, RZ, RZ ;  /* 0x000000ffff027224 */ /* 0x018fe200078e00ff */
[----:B--2---:R-:W-:-:S04]  /*3b90*/  ISETP.NE.AND P0, PT, R24, RZ, PT ;  /* 0x000000ff1800720c */ /* 0x004fc80003f05270 */
[----:B------:R-:W-:Y:S01]  /*3ba0*/  FSEL R3, RZ, 1.875, !P0 ;  /* 0x3ff00000ff037808 */ /* 0x000fe20004000000 */
[----:B------:R-:W-:Y:S08]  /*3bb0*/  BRA `(.L_x_9937) ;  /* 0x0000000800707947 */ /* 0x000ff00003800000 */
.L_x_9946:
[----:B---34-:R4:W5:Y:S01]  /*3bc0*/  LDG.E.64 R2, desc[UR36][R24.64] ;  /* 0x0000002418027981 */ /* 0x018962000c1e1b00 */
[----:B------:R-:W-:Y:S05]  /*3bd0*/  BRA `(.L_x_9937) ;  /* 0x0000000800687947 */ /* 0x000fea0003800000 */
.L_x_9945:
        /* <DEDUP_REMOVED lines=9> */
[C---:B---34-:R-:W-:Y:S02]  /*3c70*/  LOP3.LUT R2, R0.reuse, 0x7f000000, RZ, 0xc0, !PT ;  /* 0x7f00000000027812 */ /* 0x058fe400078ec0ff */
        /* <DEDUP_REMOVED lines=14> */
[----:B------:R-:W-:-:S06]  /*3d60*/  FMUL.FTZ R3, R3, 1 ;  /* 0x3f80000003037820 */ /* 0x000fcc0000410000 */
[----:B------:R-:W4:Y:S02]  /*3d70*/  F2F.F64.F32 R2, R3 ;  /* 0x0000000300027310 */ /* 0x000f240000201800 */
[----:B----4-:R-:W-:Y:S05]  /*3d80*/  BRA `(.L_x_9937) ;  /* 0x0000000400fc7947 */ /* 0x010fea0003800000 */
.L_x_9948:
[----:B---34-:R-:W3:Y:S02]  /*3d90*/  LDG.E.U8 R3, desc[UR36][R24.64] ;  /* 0x0000002418037981 */ /* 0x018ee4000c1e1100 */
[C---:B---3--:R-:W-:Y:S02]  /*3da0*/  IMAD.SHL.U32 R2, R3.reuse, 0x2000000, RZ ;  /* 0x0200000003027824 */ /* 0x048fe400078e00ff */
        /* <DEDUP_REMOVED lines=12> */
.L_x_9947:
[----:B------:R-:W2:Y:S02]  /*3e70*/  LDG.E.U16 R0, desc[UR36][R24.64] ;  /* 0x0000002418007981 */ /* 0x000ea4000c1e1500 */
[----:B--2---:R-:W-:-:S05]  /*3e80*/  SHF.L.U32 R0, R0, 0x10, RZ ;  /* 0x0000001000007819 */ /* 0x004fca00000006ff */
[----:B------:R-:W-:-:S04]  /*3e90*/  FMUL.FTZ R0, R0, 1 ;  /* 0x3f80000000007820 */ /* 0x000fc80000410000 */
[----:B---34-:R4:W0:Y:S02]  /*3ea0*/  F2F.F64.F32 R2, R0 ;  /* 0x0000000000027310 */ /* 0x0188240000201800 */
[----:B0---4-:R-:W-:Y:S05]  /*3eb0*/  BRA `(.L_x_9937) ;  /* 0x0000000400b07947 */ /* 0x011fea0003800000 */
.L_x_9944:
        /* <DEDUP_REMOVED lines=8> */
[----:B---34-:R-:W3:Y:S02]  /*3f40*/  LDG.E.U16 R2, desc[UR36][R24.64] ;  /* 0x0000002418027981 */ /* 0x018ee4000c1e1500 */
[----:B---3--:R-:W4:Y:S02]  /*3f50*/  I2F.F64.U16 R2, R2 ;  /* 0x0000000200027312 */ /* 0x008f240000101800 */
[----:B----4-:R-:W-:Y:S05]  /*3f60*/  BRA `(.L_x_9937) ;  /* 0x0000000400847947 */ /* 0x010fea0003800000 */
.L_x_9951:
[----:B------:R-:W2:Y:S01]  /*3f70*/  LDG.E.U8 R24, desc[UR36][R24.64] ;  /* 0x0000002418187981 */ /* 0x000ea2000c1e1100 */
        /* <DEDUP_REMOVED lines=20> */
.L_x_9953:
[----:B------:R-:W-:Y:S05]  /*40c0*/  BSYNC.RECONVERGENT B0 ;  /* 0x0000000000007941 */ /* 0x000fea0003800200 */
.L_x_9952:
[----:B------:R-:W-:Y:S01]  /*40d0*/  IMAD.SHL.U32 R0, R0, 0x100000, RZ ;  /* 0x0010000000007824 */ /* 0x000fe200078e00ff */
[----:B------:R-:W-:-:S04]  /*40e0*/  LEA R2, R2, 0x3b800000, 0x17 ;  /* 0x3b80000002027811 */ /* 0x000fc800078eb8ff */
[----:B------:R-:W-:-:S05]  /*40f0*/  LOP3.LUT R0, R2, R0, R7, 0xfe, !PT ;  /* 0x0000000002007212 */ /* 0x000fca00078efe07 */
[----:B------:R-:W-:-:S04]  /*4100*/  FMUL.FTZ R0, R0, 1 ;  /* 0x3f80000000007820 */ /* 0x000fc80000410000 */
[----:B------:R4:W0:Y:S02]  /*4110*/  F2F.F64.F32 R2, R0 ;  /* 0x0000000000027310 */ /* 0x0008240000201800 */
[----:B0---4-:R-:W-:Y:S05]  /*4120*/  BRA `(.L_x_9937) ;  /* 0x0000000400147947 */ /* 0x011fea0003800000 */
.L_x_9950:
[----:B------:R-:W2:Y:S01]  /*4130*/  LDG.E.U8 R24, desc[UR36][R24.64] ;  /* 0x0000002418187981 */ /* 0x000ea2000c1e1100 */
        /* <DEDUP_REMOVED lines=20> */
.L_x_9955:
[----:B------:R-:W-:Y:S05]  /*4280*/  BSYNC.RECONVERGENT B0 ;  /* 0x0000000000007941 */ /* 0x000fea0003800200 */
.L_x_9954:
[----:B------:R-:W-:Y:S01]  /*4290*/  IMAD.SHL.U32 R0, R0, 0x200000, RZ ;  /* 0x0020000000007824 */ /* 0x000fe200078e00ff */
[----:B------:R-:W-:-:S04]  /*42a0*/  LEA R2, R2, 0x37800000, 0x17 ;  /* 0x3780000002027811 */ /* 0x000fc800078eb8ff */
[----:B------:R-:W-:-:S05]  /*42b0*/  LOP3.LUT R0, R2, R0, R7, 0xfe, !PT ;  /* 0x0000000002007212 */ /* 0x000fca00078efe07 */
[----:B------:R-:W-:-:S04]  /*42c0*/  FMUL.FTZ R0, R0, 1 ;  /* 0x3f80000000007820 */ /* 0x000fc80000410000 */
[----:B------:R4:W0:Y:S02]  /*42d0*/  F2F.F64.F32 R2, R0 ;  /* 0x0000000000027310 */ /* 0x0008240000201800 */
[----:B0---4-:R-:W-:Y:S05]  /*42e0*/  BRA `(.L_x_9937) ;  /* 0x0000000000a47947 */ /* 0x011fea0003800000 */
.L_x_9949:
[----:B------:R-:W-:-:S09]  /*42f0*/  UISETP.NE.AND UP0, UPT, UR4, 0x1c, UPT ;  /* 0x0000001c0400788c */ /* 0x000fd2000bf05270 */
[----:B------:R-:W-:Y:S05]  /*4300*/  BRA.U !UP0, `(.L_x_9956) ;  /* 0x0000000108947547 */ /* 0x000fea000b800000 */
[----:B------:R-:W-:-:S09]  /*4310*/  UISETP.NE.AND UP0, UPT, UR4, 0x1d, UPT ;  /* 0x0000001d0400788c */ /* 0x000fd2000bf05270 */
[----:B------:R-:W-:Y:S05]  /*4320*/  BRA.U !UP0, `(.L_x_9957) ;  /* 0x0000000108807547 */ /* 0x000fea000b800000 */
[----:B------:R-:W-:-:S09]  /*4330*/  UISETP.NE.AND UP0, UPT, UR4, 0x2c, UPT ;  /* 0x0000002c0400788c */ /* 0x000fd2000bf05270 */
[----:B------:R-:W-:Y:S05]  /*4340*/  BRA.U !UP0, `(.L_x_9958) ;  /* 0x0000000108487547 */ /* 0x000fea000b800000 */
.L_x_9936:
[----:B---34-:R-:W-:Y:S01]  /*4350*/  MOV R2, 0x228 ;  /* 0x0000022800027802 */ /* 0x018fe20000000f00 */
[----:B------:R-:W0:Y:S01]  /*4360*/  LDCU.64 UR4, c[0x4][0x218] ;  /* 0x01004300ff0477ac */ /* 0x000e220008000a00 */
[----:B------:R-:W-:Y:S02]  /*4370*/  HFMA2 R12, -RZ, RZ, 0, 5.9604644775390625e-08 ;  /* 0x00000001ff0c7431 */ /* 0x000fe400000001ff */
[----:B------:R-:W-:Y:S01]  /*4380*/  IMAD.MOV.U32 R8, RZ, RZ, 0x4e ;  /* 0x0000004eff087424 */ /* 0x000fe200078e00ff */
[----:B------:R-:W3:Y:S01]  /*4390*/  LDCU.64 UR6, c[0x4][0x220] ;  /* 0x01004400ff0677ac */ /* 0x000ee20008000a00 */
[----:B------:R-:W4:Y:S01]  /*43a0*/  LDC.64 R2, c[0x4][R2] ;  /* 0x0100000002027b82 */ /* 0x000f220000000a00 */
[----:B------:R-:W-:Y:S01]  /*43b0*/  IMAD.MOV.U32 R13, RZ, RZ, RZ ;  /* 0x000000ffff0d7224 */ /* 0x000fe200078e00ff */
[----:B------:R-:W1:Y:S01]  /*43c0*/  LDCU.64 UR8, c[0x4][0x60] ;  /* 0x01000c00ff0877ac */ /* 0x000e620008000a00 */
[----:B0-----:R-:W-:Y:S01]  /*43d0*/  IMAD.U32 R4, RZ, RZ, UR4 ;  /* 0x00000004ff047e24 */ /* 0x001fe2000f8e00ff */
[----:B------:R-:W-:Y:S01]  /*43e0*/  MOV R5, UR5 ;  /* 0x0000000500057c02 */ /* 0x000fe20008000f00 */
[----:B---3--:R-:W-:-:S02]  /*43f0*/  IMAD.U32 R6, RZ, RZ, UR6 ;  /* 0x00000006ff067e24 */ /* 0x008fc4000f8e00ff */
[----:B------:R-:W-:Y:S01]  /*4400*/  IMAD.U32 R7, RZ, RZ, UR7 ;  /* 0x00000007ff077e24 */ /* 0x000fe2000f8e00ff */
[----:B-1----:R-:W-:Y:S01]  /*4410*/  MOV R10, UR8 ;  /* 0x00000008000a7c02 */ /* 0x002fe20008000f00 */
[----:B------:R-:W-:-:S07]  /*4420*/  IMAD.U32 R11, RZ, RZ, UR9 ;  /* 0x00000009ff0b7e24 */ /* 0x000fce000f8e00ff */
[----:B------:R-:W-:-:S07]  /*4430*/  LEPC R20, `(.L_x_9959) ;  /* 0x000000001014794e */ /* 0x000fce0000000000 */
[----:B--2-45:R-:W-:Y:S05]  /*4440*/  CALL.ABS.NOINC R2 ;  /* 0x0000000002007343 */ /* 0x034fea0003c00000 */
.L_x_9959:
[----:B------:R-:W-:Y:S01]  /*4450*/  CS2R R2, SRZ ;  /* 0x0000000000027805 */ /* 0x000fe2000001ff00 */
[----:B------:R-:W-:Y:S06]  /*4460*/  BRA `(.L_x_9937) ;  /* 0x0000000000447947 */ /* 0x000fec0003800000 */
.L_x_9958:
[----:B------:R-:W2:Y:S01]  /*4470*/  LDG.E.U8 R0, desc[UR36][R24.64] ;  /* 0x0000002418007981 */ /* 0x000ea2000c1e1100 */
[----:B---34-:R-:W-:Y:S01]  /*4480*/  IMAD.MOV.U32 R2, RZ, RZ, 0x0 ;  /* 0x00000000ff027424 */ /* 0x018fe200078e00ff */
        /* <DEDUP_REMOVED lines=10> */
.L_x_9957:
[----:B---34-:R-:W3:Y:S02]  /*4530*/  LDG.E.64 R2, desc[UR36][R24.64] ;  /* 0x0000002418027981 */ /* 0x018ee4000c1e1b00 */
[----:B---3--:R-:W3:Y:S02]  /*4540*/  I2F.F64.U64 R2, R2 ;  /* 0x0000000200027312 */ /* 0x008ee40000301800 */
[----:B---3--:R-:W-:Y:S05]  /*4550*/  BRA `(.L_x_9937) ;  /* 0x0000000000087947 */ /* 0x008fea0003800000 */
.L_x_9956:
[----:B---34-:R-:W3:Y:S02]  /*4560*/  LDG.E R2, desc[UR36][R24.64] ;  /* 0x0000002418027981 */ /* 0x018ee4000c1e1900 */
[----:B---3--:R-:W3:Y:S02]  /*4570*/  I2F.F64.U32 R2, R2 ;  /* 0x0000000200027312 */ /* 0x008ee40000201800 */
.L_x_9937:
[----:B------:R-:W-:Y:S05]  /*4580*/  BSYNC.RECONVERGENT B6 ;  /* 0x0000000000067941 */ /* 0x000fea0003800200 */
.L_x_9931:
[----:B------:R-:W2:Y:S01]  /*4590*/  LDCU.64 UR4, c[0x0][0x670] ;  /* 0x0000ce00ff0477ac */ /* 0x000ea20008000a00 */
[----:B------:R-:W0:Y:S01]  /*45a0*/  LDCU.64 UR6, c[0x0][0x648] ;  /* 0x0000c900ff0677ac */ /* 0x000e220008000a00 */
[----:B------:R-:W1:Y:S01]  /*45b0*/  LDCU.64 UR8, c[0x0][0x668] ;  /* 0x0000cd00ff0877ac */ /* 0x000e620008000a00 */
[----:B--2--5:R-:W3:Y:S01]  /*45c0*/  DMUL R16, R16, UR4 ;  /* 0x0000000410107c28 */ /* 0x024ee20008000000 */
[----:B------:R-:W-:-:S04]  /*45d0*/  ULOP3.LUT UR4, UR39, 0xff, URZ, 0xc0, !UPT ;  /* 0x000000ff27047892 */ /* 0x000fc8000f8ec0ff */
[----:B------:R-:W-:-:S15]  /*45e0*/  UISETP.GT.AND UP0, UPT, UR4, 0x9, UPT ;  /* 0x000000090400788c */ /* 0x000fde000bf04270 */
[----:B------:R-:W-:-:S15]  /*45f0*/  NOP ;  /* 0x0000000000007918 */ /* 0x000fde0000000000 */
[----:B------:R-:W-:-:S15]  /*4600*/  NOP ;  /* 0x0000000000007918 */ /* 0x000fde0000000000 */
[----:B------:R-:W-:-:S14]  /*4610*/  NOP ;  /* 0x0000000000007918 */ /* 0x000fdc0000000000 */
[----:B---3--:R0:W1:Y:S02]  /*4620*/  DMUL R4, R16, R2 ;  /* 0x0000000210047228 */ /* 0x0080640000000000 */
[----:B0-----:R-:W-:-:S05]  /*4630*/  IADD3 R2, P0, PT, R22, UR6, RZ ;  /* 0x0000000616027c10 */ /* 0x001fca000ff1e0ff */
[----:B------:R-:W-:-:S15]  /*4640*/  IMAD.X R3, RZ, RZ, UR7, P0 ;  /* 0x00000007ff037e24 */ /* 0x000fde00080e06ff */
[----:B------:R-:W-:-:S15]  /*4650*/  NOP ;  /* 0x0000000000007918 */ /* 0x000fde0000000000 */
[----:B------:R-:W-:-:S15]  /*4660*/  NOP ;  /* 0x0000000000007918 */ /* 0x000fde0000000000 */
[----:B------:R-:W-:-:S12]  /*4670*/  NOP ;  /* 0x0000000000007918 */ /* 0x000fd80000000000 */
[----:B-1----:R0:W1:Y:S02]  /*4680*/  DFMA R4, R18, UR8, R4 ;  /* 0x0000000812047c2b */ /* 0x0020640008000004 */
[----:B01----:R-:W-:Y:S05]  /*4690*/  BRA.U UP0, `(.L_x_9960) ;  /* 0x0000000500707547 */ /* 0x003fea000b800000 */
        /* <DEDUP_REMOVED lines=11> */
.L_x_9963:
[----:B------:R-:W0:Y:S02]  /*4750*/  F2I.S64.F64.TRUNC R4, R4 ;  /* 0x0000000400047311 */ /* 0x000e24000030d900 */
[----:B0-----:R-:W-:-:S05]  /*4760*/  IMAD.MOV.U32 R7, RZ, RZ, R4 ;  /* 0x000000ffff077224 */ /* 0x001fca00078e0004 */
[----:B------:R0:W-:Y:S01]  /*4770*/  STG.E.U8 desc[UR36][R2.64], R7 ;  /* 0x0000000702007986 */ /* 0x0001e2000c101124 */
[----:B------:R-:W-:Y:S05]  /*4780*/  BRA `(.L_x_9965) ;  /* 0x0000001000847947 */ /* 0x000fea0003800000 */
.L_x_9962:
        /* <DEDUP_REMOVED lines=9> */
.L_x_9967:
[----:B------:R-:W0:Y:S02]  /*4820*/  F2I.F64.TRUNC R5, R4 ;  /* 0x0000000400057311 */ /* 0x000e24000030d100 */
[----:B0-----:R0:W-:Y:S01]  /*4830*/  STG.E desc[UR36][R2.64], R5 ;  /* 0x0000000502007986 */ /* 0x0011e2000c101924 */
[----:B------:R-:W-:Y:S05]  /*4840*/  BRA `(.L_x_9965) ;  /* 0x0000001000547947 */ /* 0x000fea0003800000 */
.L_x_9966:
[----:B------:R-:W0:Y:S02]  /*4850*/  F2I.F64.TRUNC R5, R4 ;  /* 0x0000000400057311 */ /* 0x000e24000030d100 */
[----:B0-----:R0:W-:Y:S01]  /*4860*/  STG.E.U16 desc[UR36][R2.64], R5 ;  /* 0x0000000502007986 */ /* 0x0011e2000c101524 */
[----:B------:R-:W-:Y:S05]  /*4870*/  BRA `(.L_x_9965) ;  /* 0x0000001000487947 */ /* 0x000fea0003800000 */
.L_x_9961:
        /* <DEDUP_REMOVED lines=17> */
.L_x_9969:
        /* <DEDUP_REMOVED lines=12> */
.L_x_9968:
        /* <DEDUP_REMOVED lines=14> */
[----:B------:R-:W-:Y:S01]  /*4b30*/  MOV R7, RZ ;  /* 0x000000ff00077202 */ /* 0x000fe20000000f00 */
[----:B0-----:R-:W-:-:S05]  /*4b40*/  @!P0 FMUL R6, R6, 1.175494350822287508e-38 ;  /* 0x0080000006068820 */ /* 0x001fca0000400000 */
[----:B------:R0:W-:Y:S01]  /*4b50*/  STG.E.64 desc[UR36][R2.64], R6 ;  /* 0x0000000602007986 */ /* 0x0001e2000c101b24 */
[----:B------:R-:W-:Y:S05]  /*4b60*/  BRA `(.L_x_9965) ;  /* 0x0000000c008c7947 */ /* 0x000fea0003800000 */
.L_x_9971:
        /* <DEDUP_REMOVED lines=9> */
[----:B------:R-:W-:-:S04]  /*4c00*/  F2FP.F16.F32.PACK_AB R5, RZ, R0 ;  /* 0x00000000ff05723e */ /* 0x000fc800000000ff */
[----:B------:R-:W-:-:S05]  /*4c10*/  PRMT R5, R5, 0x5410, RZ ;  /* 0x0000541005057816 */ /* 0x000fca00000000ff */
[----:B------:R0:W-:Y:S01]  /*4c20*/  STG.E desc[UR36][R2.64], R5 ;  /* 0x0000000502007986 */ /* 0x0001e2000c101924 */
[----:B------:R-:W-:Y:S05]  /*4c30*/  BRA `(.L_x_9965) ;  /* 0x0000000c00587947 */ /* 0x000fea0003800000 */
.L_x_9970:
[----:B------:R0:W-:Y:S01]  /*4c40*/  STG.E.64 desc[UR36][R2.64], R4 ;  /* 0x0000000402007986 */ /* 0x0001e2000c101b24 */
[----:B------:R-:W-:Y:S05]  /*4c50*/  BRA `(.L_x_9965) ;  /* 0x0000000c00507947 */ /* 0x000fea0003800000 */
.L_x_9960:
        /* <DEDUP_REMOVED lines=8> */
[----:B------:R-:W0:Y:S02]  /*4ce0*/  DSETP.NEU.AND P0, PT, R4, RZ, PT ;  /* 0x000000ff0400722a */ /* 0x000e240003f0d000 */
[----:B0-----:R-:W-:-:S05]  /*4cf0*/  SEL R5, RZ, 0x1, !P0 ;  /* 0x00000001ff057807 */ /* 0x001fca0004000000 */
[----:B------:R0:W-:Y:S01]  /*4d00*/  STG.E.U8 desc[UR36][R2.64], R5 ;  /* 0x0000000502007986 */ /* 0x0001e2000c101124 */
[----:B------:R-:W-:Y:S05]  /*4d10*/  BRA `(.L_x_9965) ;  /* 0x0000000c00207947 */ /* 0x000fea0003800000 */
.L_x_9974:
[----:B------:R-:W-:-:S05]  /*4d20*/  CS2R R6, SRZ ;  /* 0x0000000000067805 */ /* 0x000fca000001ff00 */
[----:B------:R0:W-:Y:S01]  /*4d30*/  STG.E.128 desc[UR36][R2.64], R4 ;  /* 0x0000000402007986 */ /* 0x0001e2000c101d24 */
[----:B------:R-:W-:Y:S05]  /*4d40*/  BRA `(.L_x_9965) ;  /* 0x0000000c00147947 */ /* 0x000fea0003800000 */
.L_x_9973:
        /* <DEDUP_REMOVED lines=27> */
.L_x_9978:
[----:B------:R-:W-:Y:S05]  /*4f00*/  BSYNC.RECONVERGENT B0 ;  /* 0x0000000000007941 */ /* 0x000fea0003800200 */
.L_x_9977:
[----:B------:R-:W-:-:S05]  /*4f10*/  LOP3.LUT R7, R0, 0x80, R7, 0xf8, !PT ;  /* 0x0000008000077812 */ /* 0x000fca00078ef807 */
[----:B------:R0:W-:Y:S01]  /*4f20*/  STG.E.U8 desc[UR36][R2.64], R7 ;  /* 0x0000000702007986 */ /* 0x0001e2000c101124 */
[----:B------:R-:W-:Y:S05]  /*4f30*/  BRA `(.L_x_9965) ;  /* 0x0000000800987947 */ /* 0x000fea0003800000 */
.L_x_9976:
        /* <DEDUP_REMOVED lines=23> */
.L_x_9980:
[----:B------:R-:W-:Y:S05]  /*50b0*/  BSYNC.RECONVERGENT B0 ;  /* 0x0000000000007941 */ /* 0x000fea0003800200 */
.L_x_9979:
[----:B------:R-:W-:-:S05]  /*50c0*/  LOP3.LUT R7, R0, 0x80, R7, 0xf8, !PT ;  /* 0x0000008000077812 */ /* 0x000fca00078ef807 */
[----:B------:R0:W-:Y:S01]  /*50d0*/  STG.E.U8 desc[UR36][R2.64], R7 ;  /* 0x0000000702007986 */ /* 0x0001e2000c101124 */
[----:B------:R-:W-:Y:S05]  /*50e0*/  BRA `(.L_x_9965) ;  /* 0x00000008002c7947 */ /* 0x000fea0003800000 */
.L_x_9975:
        /* <DEDUP_REMOVED lines=12> */
.L_x_9972:
        /* <DEDUP_REMOVED lines=11> */
.L_x_9983:
        /* <DEDUP_REMOVED lines=21> */
.L_x_9986:
[----:B------:R-:W-:-:S04]  /*53b0*/  SHF.R.U32.HI R0, RZ, 0x14, R7 ;  /* 0x00000014ff007819 */ /* 0x000fc80000011607 */
[----:B------:R-:W-:-:S04]  /*53c0*/  LOP3.LUT R0, R0, 0x1, RZ, 0xc0, !PT ;  /* 0x0000000100007812 */ /* 0x000fc800078ec0ff */
[----:B------:R-:W-:-:S04]  /*53d0*/  IADD3 R0, PT, PT, R7, 0x487ffff, R0 ;  /* 0x0487ffff07007810 */ /* 0x000fc80007ffe000 */
[----:B------:R-:W-:-:S04]  /*53e0*/  SHF.R.U32.HI R0, RZ, 0x14, R0 ;  /* 0x00000014ff007819 */ /* 0x000fc80000011600 */
[----:B------:R-:W-:-:S07]  /*53f0*/  LOP3.LUT R4, R0, 0xff, RZ, 0xc0, !PT ;  /* 0x000000ff00047812 */ /* 0x000fce00078ec0ff */
.L_x_9987:
[----:B------:R-:W-:-:S04]  /*5400*/  SHF.R.U32.HI R5, RZ, 0x18, R7 ;  /* 0x00000018ff057819 */ /* 0x000fc80000011607 */
[----:B------:R-:W-:-:S04]  /*5410*/  LOP3.LUT R4, R4, 0x80, R5, 0xf8, !PT ;  /* 0x0000008004047812 */ /* 0x000fc800078ef805 */
[----:B------:R-:W-:-:S07]  /*5420*/  PRMT R0, R4, 0x7610, R0 ;  /* 0x0000761004007816 */ /* 0x000fce0000000000 */
.L_x_9985:
[----:B------:R-:W-:Y:S05]  /*5430*/  BSYNC.RECONVERGENT B0 ;  /* 0x0000000000007941 */ /* 0x000fea0003800200 */
.L_x_9984:
[----:B------:R0:W-:Y:S01]  /*5440*/  STG.E.U8 desc[UR36][R2.64], R0 ;  /* 0x0000000002007986 */ /* 0x0001e2000c101124 */
[----:B------:R-:W-:Y:S05]  /*5450*/  BRA `(.L_x_9965) ;  /* 0x0000000400507947 */ /* 0x000fea0003800000 */
.L_x_9982:
        /* <DEDUP_REMOVED lines=21> */
.L_x_9990:
[----:B------:R-:W-:-:S04]  /*55b0*/  SHF.R.U32.HI R0, RZ, 0x15, R7 ;  /* 0x00000015ff007819 */ /* 0x000fc80000011607 */
[----:B------:R-:W-:-:S04]  /*55c0*/  LOP3.LUT R0, R0, 0x1, RZ, 0xc0, !PT ;  /* 0x0000000100007812 */ /* 0x000fc800078ec0ff */
[----:B------:R-:W-:-:S04]  /*55d0*/  IADD3 R0, PT, PT, R7, 0x88fffff, R0 ;  /* 0x088fffff07007810 */ /* 0x000fc80007ffe000 */
[----:B------:R-:W-:-:S04]  /*55e0*/  SHF.R.U32.HI R0, RZ, 0x15, R0 ;  /* 0x00000015ff007819 */ /* 0x000fc80000011600 */
[----:B------:R-:W-:-:S07]  /*55f0*/  LOP3.LUT R4, R0, 0xff, RZ, 0xc0, !PT ;  /* 0x000000ff00047812 */ /* 0x000fce00078ec0ff */
.L_x_9991:
[----:B------:R-:W-:-:S04]  /*5600*/  SHF.R.U32.HI R5, RZ, 0x18, R7 ;  /* 0x00000018ff057819 */ /* 0x000fc80000011607 */
[----:B------:R-:W-:-:S04]  /*5610*/  LOP3.LUT R4, R4, 0x80, R5, 0xf8, !PT ;  /* 0x0000008004047812 */ /* 0x000fc800078ef805 */
[----:B------:R-:W-:-:S07]  /*5620*/  PRMT R0, R4, 0x7610, R0 ;  /* 0x0000761004007816 */ /* 0x000fce0000000000 */
.L_x_9989:
[----:B------:R-:W-:Y:S05]  /*5630*/  BSYNC.RECONVERGENT B0 ;  /* 0x0000000000007941 */ /* 0x000fea0003800200 */
.L_x_9988:
[----:B------:R2:W-:Y:S01]  /*5640*/  STG.E.U8 desc[UR36][R2.64], R0 ;  /* 0x0000000002007986 */ /* 0x0005e2000c101124 */
[----:B------:R-:W-:Y:S05]  /*5650*/  BRA `(.L_x_9965) ;  /* 0x0000000000d07947 */ /* 0x000fea0003800000 */
.L_x_9981:
[----:B------:R-:W-:-:S09]  /*5660*/  UISETP.NE.AND UP0, UPT, UR4, 0x1c, UPT ;  /* 0x0000001c0400788c */ /* 0x000fd2000bf05270 */
[----:B------:R-:W-:Y:S05]  /*5670*/  BRA.U !UP0, `(.L_x_9992) ;  /* 0x0000000108c07547 */ /* 0x000fea000b800000 */
[----:B------:R-:W-:-:S09]  /*5680*/  UISETP.NE.AND UP0, UPT, UR4, 0x1d, UPT ;  /* 0x0000001d0400788c */ /* 0x000fd2000bf05270 */
[----:B------:R-:W-:Y:S05]  /*5690*/  BRA.U !UP0, `(.L_x_9993) ;  /* 0x0000000108ac7547 */ /* 0x000fea000b800000 */
[----:B------:R-:W-:-:S09]  /*56a0*/  UISETP.NE.AND UP0, UPT, UR4, 0x2c, UPT ;  /* 0x0000002c0400788c */ /* 0x000fd2000bf05270 */
[----:B------:R-:W-:Y:S05]  /*56b0*/  BRA.U !UP0, `(.L_x_9994) ;  /* 0x0000000108447547 */ /* 0x000fea000b800000 */
.L_x_9964:
[----:B------:R-:W-:Y:S01]  /*56c0*/  MOV R0, 0x228 ;  /* 0x0000022800007802 */ /* 0x000fe20000000f00 */
[----:B------:R-:W0:Y:S01]  /*56d0*/  LDCU.64 UR6, c[0x4][0x218] ;  /* 0x01004300ff0677ac */ /* 0x000e220008000a00 */
[----:B------:R-:W-:Y:S02]  /*56e0*/  HFMA2 R12, -RZ, RZ, 0, 5.9604644775390625e-08 ;  /* 0x00000001ff0c7431 */ /* 0x000fe400000001ff */
[----:B------:R-:W-:Y:S01]  /*56f0*/  IMAD.MOV.U32 R8, RZ, RZ, 0x65 ;  /* 0x00000065ff087424 */ /* 0x000fe200078e00ff */
[----:B------:R1:W2:Y:S01]  /*5700*/  LDC.64 R2, c[0x4][R0] ;  /* 0x0100000000027b82 */ /* 0x0002a20000000a00 */
[----:B------:R-:W3:Y:S01]  /*5710*/  LDCU.64 UR8, c[0x4][0x220] ;  /* 0x01004400ff0877ac */ /* 0x000ee20008000a00 */
[----:B------:R-:W-:Y:S01]  /*5720*/  IMAD.MOV.U32 R13, RZ, RZ, RZ ;  /* 0x000000ffff0d7224 */ /* 0x000fe200078e00ff */
[----:B------:R-:W5:Y:S01]  /*5730*/  LDCU.64 UR4, c[0x4][0x68] ;  /* 0x01000d00ff0477ac */ /* 0x000f620008000a00 */
[----:B0-----:R-:W-:Y:S01]  /*5740*/  IMAD.U32 R4, RZ, RZ, UR6 ;  /* 0x00000006ff047e24 */ /* 0x001fe2000f8e00ff */
[----:B------:R-:W-:Y:S01]  /*5750*/  MOV R5, UR7 ;  /* 0x0000000700057c02 */ /* 0x000fe20008000f00 */
[----:B---3--:R-:W-:-:S02]  /*5760*/  IMAD.U32 R6, RZ, RZ, UR8 ;  /* 0x00000008ff067e24 */ /* 0x008fc4000f8e00ff */
[----:B------:R-:W-:Y:S01]  /*5770*/  IMAD.U32 R7, RZ, RZ, UR9 ;  /* 0x00000009ff077e24 */ /* 0x000fe2000f8e00ff */
[----:B-----5:R-:W-:Y:S01]  /*5780*/  MOV R10, UR4 ;  /* 0x00000004000a7c02 */ /* 0x020fe20008000f00 */
[----:B-1----:R-:W-:-:S07]  /*5790*/  IMAD.U32 R11, RZ, RZ, UR5 ;  /* 0x00000005ff0b7e24 */ /* 0x002fce000f8e00ff */
[----:B------:R-:W-:-:S07]  /*57a0*/  LEPC R20, `(.L_x_9995) ;  /* 0x000000001014794e */ /* 0x000fce0000000000 */
[----:B--2-4-:R-:W-:Y:S05]  /*57b0*/  CALL.ABS.NOINC R2 ;  /* 0x0000000002007343 */ /* 0x014fea0003c00000 */
.L_x_9995:
[----:B------:R-:W-:Y:S05]  /*57c0*/  BRA `(.L_x_9965) ;  /* 0x0000000000747947 */ /* 0x000fea0003800000 */
.L_x_9994:
        /* <DEDUP_REMOVED lines=8> */
[----:B0-----:R-:W-:Y:S01]  /*5850*/  @!P0 FMUL R8, R8, 1.175494350822287508e-38 ;  /* 0x0080000008088820 */ /* 0x001fe20000400000 */
[----:B------:R-:W-:-:S04]  /*5860*/  IMAD.MOV.U32 R5, RZ, RZ, 0xff ;  /* 0x000000ffff057424 */ /* 0x000fc800078e00ff */
[----:B------:R-:W-:-:S04]  /*5870*/  SHF.R.U32.HI R6, RZ, 0x17, R8 ;  /* 0x00000017ff067819 */ /* 0x000fc80000011608 */
[----:B------:R-:W-:-:S04]  /*5880*/  LOP3.LUT R7, R6, 0xff, RZ, 0xc0, !PT ;  /* 0x000000ff06077812 */ /* 0x000fc800078ec0ff */
[----:B------:R-:W-:-:S13]  /*5890*/  ISETP.NE.AND P1, PT, R7, 0xff, PT ;  /* 0x000000ff0700780c */ /* 0x000fda0003f25270 */
[--C-:B------:R-:W-:Y:S02]  /*58a0*/  @P1 SHF.R.U32.HI R0, RZ, 0x16, R8.reuse ;  /* 0x00000016ff001819 */ /* 0x100fe40000011608 */
[----:B------:R-:W-:Y:S02]  /*58b0*/  @P1 LOP3.LUT P0, RZ, R7, 0x3fffff, R8, 0xf8, !PT ;  /* 0x003fffff07ff1812 */ /* 0x000fe4000780f808 */
        /* <DEDUP_REMOVED lines=9> */
.L_x_9993:
[----:B------:R-:W0:Y:S02]  /*5950*/  F2I.U64.F64.TRUNC R4, R4 ;  /* 0x0000000400047311 */ /* 0x000e24000030d800 */
[----:B0-----:R0:W-:Y:S01]  /*5960*/  STG.E.64 desc[UR36][R2.64], R4 ;  /* 0x0000000402007986 */ /* 0x0011e2000c101b24 */
[----:B------:R-:W-:Y:S05]  /*5970*/  BRA `(.L_x_9965) ;  /* 0x0000000000087947 */ /* 0x000fea0003800000 */
.L_x_9992:
[----:B------:R-:W0:Y:S02]  /*5980*/  F2I.U32.F64.TRUNC R5, R4 ;  /* 0x0000000400057311 */ /* 0x000e24000030d000 */
[----:B0-----:R3:W-:Y:S02]  /*5990*/  STG.E desc[UR36][R2.64], R5 ;  /* 0x0000000502007986 */ /* 0x0017e4000c101924 */
.L_x_9965:
[----:B------:R-:W-:-:S07]  /*59a0*/  IADD3 R23, PT, PT, R23, 0x80, RZ ;  /* 0x0000008017177810 */ /* 0x000fce0007ffe0ff */
.L_x_9871:
[----:B------:R-:W-:Y:S05]  /*59b0*/  BSYNC.RECONVERGENT B7 ;  /* 0x0000000000077941 */ /* 0x000fea0003800200 */
.L_x_9870:
[----:B------:R-:W5:Y:S01]  /*59c0*/  LDCU UR4, c[0x0][0x380] ;  /* 0x00007000ff0477ac */ /* 0x000f620008000800 */
[----:B------:R-:W-:Y:S01]  /*59d0*/  BSSY.RECONVERGENT B7, `(.L_x_9996) ;  /* 0x000058b000077945 */ /* 0x000fe20003800200 */
[----:B-----5:R-:W-:-:S13]  /*59e0*/  ISETP.GE.AND P0, PT, R23, UR4, PT ;  /* 0x0000000417007c0c */ /* 0x020fda000bf06270 */
[----:B------:R-:W-:Y:S05]  /*59f0*/  @P0 BRA `(.L_x_9997) ;  /* 0x0000005800200947 */ /* 0x000fea0003800000 */
[----:B------:R-:W5:Y:S01]  /*5a00*/  LDCU UR4, c[0x0][0x388] ;  /* 0x00007100ff0477ac */ /* 0x000f620008000800 */
[----:B0-2---:R-:W-:Y:S02]  /*5a10*/  HFMA2 R0, -RZ, RZ, 0, 0 ;  /* 0x00000000ff007431 */ /* 0x005fe400000001ff */
[----:B----4-:R-:W-:Y:S02]  /*5a20*/  IMAD.MOV.U32 R24, RZ, RZ, RZ ;  /* 0x000000ffff187224 */ /* 0x010fe400078e00ff */
[----:B------:R-:W-:Y:S02]  /*5a30*/  IMAD.MOV.U32 R16, RZ, RZ, RZ ;  /* 0x000000ffff107224 */ /* 0x000fe400078e00ff */
[----:B------:R-:W-:Y:S01]  /*5a40*/  IMAD.MOV.U32 R22, RZ, RZ, RZ ;  /* 0x000000ffff167224 */ /* 0x000fe200078e00ff */
[----:B-----5:R-:W-:-:S09]  /*5a50*/  UISETP.NE.AND UP0, UPT, UR4, URZ, UPT ;  /* 0x000000ff0400728c */ /* 0x020fd2000bf05270 */
[----:B------:R-:W-:Y:S05]  /*5a60*/  BRA.U !UP0, `(.L_x_9998) ;  /* 0x0000001508d47547 */ /* 0x000fea000b800000 */
[----:B------:R-:W1:Y:S01]  /*5a70*/  LDCU.64 UR4, c[0x0][0x390] ;  /* 0x00007200ff0477ac */ /* 0x000e620008000a00 */
[----:B------:R-:W-:Y:S01]  /*5a80*/  IMAD.MOV.U32 R22, RZ, RZ, RZ ;  /* 0x000000ffff167224 */ /* 0x000fe200078e00ff */
[----:B------:R-:W0:Y:S01]  /*5a90*/  LDCU UR6, c[0x0][0x38c] ;  /* 0x00007180ff0677ac */ /* 0x000e220008000800 */
[----:B------:R-:W2:Y:S01]  /*5aa0*/  LDCU.64 UR8, c[0x0][0x4b8] ;  /* 0x00009700ff0877ac */ /* 0x000ea20008000a00 */
[----:B------:R-:W4:Y:S01]  /*5ab0*/  LDCU.64 UR10, c[0x0][0x4c0] ;  /* 0x00009800ff0a77ac */ /* 0x000f220008000a00 */
[----:B------:R-:W-:Y:S01]  /*5ac0*/  UISETP.NE.AND UP0, UPT, UR44, URZ, UPT ;  /* 0x000000ff2c00728c */ /* 0x000fe2000bf05270 */
[----:B-1-3--:R-:W-:-:S05]  /*5ad0*/  IMAD.HI.U32 R2, R23, UR4, R22 ;  /* 0x0000000417027c27 */ /* 0x00afca000f8e0016 */
[----:B------:R-:W-:-:S04]  /*5ae0*/  SHF.R.U32.HI R3, RZ, UR5, R2 ;  /* 0x00000005ff037c19 */ /* 0x000fc80008011602 */
[----:B------:R-:W-:-:S05]  /*5af0*/  IADD3 R24, PT, PT, -R3, RZ, RZ ;  /* 0x000000ff03187210 */ /* 0x000fca0007ffe1ff */
[----:B0-----:R-:W-:-:S04]  /*5b00*/  IMAD R24, R24, UR6, R23 ;  /* 0x0000000618187c24 */ /* 0x001fc8000f8e0217 */
[C---:B--2---:R-:W-:Y:S02]  /*5b10*/  IMAD R22, R24.reuse, UR8, RZ ;  /* 0x0000000818167c24 */ /* 0x044fe4000f8e02ff */
        /* <DEDUP_REMOVED lines=362> */
.L_x_9998:
[----:B------:R-:W1:Y:S01]  /*71c0*/  LDCU.64 UR6, c[0x0][0x650] ;  /* 0x0000ca00ff0677ac */ /* 0x000e620008000a00 */
[----:B------:R-:W-:Y:S01]  /*71d0*/  BSSY.RECONVERGENT B6, `(.L_x_9999) ;  /* 0x00000ec000067945 */ /* 0x000fe20003800200 */
[----:B------:R-:W-:-:S04]  /*71e0*/  UPRMT UR4, UR39, 0x7771, URZ ;  /* 0x0000777127047896 */ /* 0x000fc800080000ff */
[----:B------:R-:W-:Y:S01]  /*71f0*/  UISETP.GT.AND UP0, UPT, UR4, 0x9, UPT ;  /* 0x000000090400788c */ /* 0x000fe2000bf04270 */
[----:B-1-3--:R-:W-:-:S05]  /*7200*/  IADD3 R2, P0, PT, R0, UR6, RZ ;  /* 0x0000000600027c10 */ /* 0x00afca000ff1e0ff */
        /* <DEDUP_REMOVED lines=13> */
.L_x_10003:
[----:B------:R-:W2:Y:S02]  /*72e0*/  LDG.E.U8 R2, desc[UR36][R2.64] ;  /* 0x0000002402027981 */ /* 0x000ea4000c1e1100 */
[----:B--2---:R4:W0:Y:S02]  /*72f0*/  I2F.F64.U16 R18, R2 ;  /* 0x0000000200127312 */ /* 0x0048240000101800 */
[----:B0---4-:R-:W-:Y:S05]  /*7300*/  BRA `(.L_x_10005) ;  /* 0x0000000c00607947 */ /* 0x011fea0003800000 */
.L_x_10002:
        /* <DEDUP_REMOVED lines=9> */
.L_x_10007:
[----:B------:R-:W2:Y:S02]  /*73a0*/  LDG.E R2, desc[UR36][R2.64] ;  /* 0x0000002402027981 */ /* 0x000ea4000c1e1900 */
[----:B--2---:R4:W0:Y:S02]  /*73b0*/  I2F.F64 R18, R2 ;  /* 0x0000000200127312 */ /* 0x0048240000201c00 */
[----:B0---4-:R-:W-:Y:S05]  /*73c0*/  BRA `(.L_x_10005) ;  /* 0x0000000c00307947 */ /* 0x011fea0003800000 */
.L_x_10006:
[----:B------:R-:W2:Y:S02]  /*73d0*/  LDG.E.U16 R2, desc[UR36][R2.64] ;  /* 0x0000002402027981 */ /* 0x000ea4000c1e1500 */
[----:B--2---:R4:W0:Y:S02]  /*73e0*/  I2F.F64.S16 R18, R2 ;  /* 0x0000000200127312 */ /* 0x0048240000101c00 */
[----:B0---4-:R-:W-:Y:S05]  /*73f0*/  BRA `(.L_x_10005) ;  /* 0x0000000c00247947 */ /* 0x011fea0003800000 */
.L_x_10001:
        /* <DEDUP_REMOVED lines=10> */
.L_x_10009:
[----:B------:R-:W2:Y:S02]  /*74a0*/  LDG.E.U16 R0, desc[UR36][R2.64] ;  /* 0x0000002402007981 */ /* 0x000ea4000c1e1500 */
[----:B--2---:R-:W-:-:S05]  /*74b0*/  HADD2.F32 R0, -RZ, R0.H0_H0 ;  /* 0x20000000ff007230 */ /* 0x004fca0000004100 */
[----:B------:R-:W-:-:S04]  /*74c0*/  FMUL.FTZ R0, R0, 1 ;  /* 0x3f80000000007820 */ /* 0x000fc80000410000 */
[----:B------:R3:W4:Y:S02]  /*74d0*/  F2F.F64.F32 R18, R0 ;  /* 0x0000000000127310 */ /* 0x0007240000201800 */
[----:B---34-:R-:W-:Y:S05]  /*74e0*/  BRA `(.L_x_10005) ;  /* 0x0000000800e87947 */ /* 0x018fea0003800000 */
.L_x_10008:
        /* <DEDUP_REMOVED lines=10> */
.L_x_10011:
[----:B------:R-:W2:Y:S02]  /*7590*/  LDG.E.U16 R2, desc[UR36][R2.64] ;  /* 0x0000002402027981 */ /* 0x000ea4000c1e1500 */
[----:B--2---:R-:W-:-:S05]  /*75a0*/  HADD2.F32 R0, -RZ, R2.H0_H0 ;  /* 0x20000002ff007230 */ /* 0x004fca0000004100 */
[----:B------:R-:W-:-:S04]  /*75b0*/  FMUL.FTZ R0, R0, 1 ;  /* 0x3f80000000007820 */ /* 0x000fc80000410000 */
[----:B------:R3:W4:Y:S02]  /*75c0*/  F2F.F64.F32 R18, R0 ;  /* 0x0000000000127310 */ /* 0x0007240000201800 */
[----:B---34-:R-:W-:Y:S05]  /*75d0*/  BRA `(.L_x_10005) ;  /* 0x0000000800ac7947 */ /* 0x018fea0003800000 */
.L_x_10010:
[----:B------:R3:W5:Y:S01]  /*75e0*/  LDG.E.64 R18, desc[UR36][R2.64] ;  /* 0x0000002402127981 */ /* 0x000762000c1e1b00 */
[----:B------:R-:W-:Y:S05]  /*75f0*/  BRA `(.L_x_10005) ;  /* 0x0000000800a47947 */ /* 0x000fea0003800000 */
.L_x_10000:
        /* <DEDUP_REMOVED lines=13> */
.L_x_10014:
[----:B------:R0:W5:Y:S01]  /*76d0*/  LDG.E.64 R18, desc[UR36][R2.64] ;  /* 0x0000002402127981 */ /* 0x000162000c1e1b00 */
[----:B------:R-:W-:Y:S05]  /*76e0*/  BRA `(.L_x_10005) ;  /* 0x0000000800687947 */ /* 0x000fea0003800000 */
.L_x_10013:
        /* <DEDUP_REMOVED lines=27> */
.L_x_10016:
        /* <DEDUP_REMOVED lines=14> */
.L_x_10015:
[----:B------:R-:W2:Y:S02]  /*7980*/  LDG.E.U16 R0, desc[UR36][R2.64] ;  /* 0x0000002402007981 */ /* 0x000ea4000c1e1500 */
[----:B--2---:R-:W-:-:S05]  /*7990*/  SHF.L.U32 R0, R0, 0x10, RZ ;  /* 0x0000001000007819 */ /* 0x004fca00000006ff */
[----:B------:R-:W-:-:S04]  /*79a0*/  FMUL.FTZ R0, R0, 1 ;  /* 0x3f80000000007820 */ /* 0x000fc80000410000 */
[----:B------:R0:W1:Y:S02]  /*79b0*/  F2F.F64.F32 R18, R0 ;  /* 0x0000000000127310 */ /* 0x0000640000201800 */
[----:B01----:R-:W-:Y:S05]  /*79c0*/  BRA `(.L_x_10005) ;  /* 0x0000000400b07947 */ /* 0x003fea0003800000 */
.L_x_10012:
        /* <DEDUP_REMOVED lines=11> */
.L_x_10019:
        /* <DEDUP_REMOVED lines=21> */
.L_x_10021:
[----:B------:R-:W-:Y:S05]  /*7bd0*/  BSYNC.RECONVERGENT B0 ;  /* 0x0000000000007941 */ /* 0x000fea0003800200 */
.L_x_10020:
[----:B------:R-:W-:Y:S01]  /*7be0*/  IMAD.SHL.U32 R0, R0, 0x100000, RZ ;  /* 0x0010000000007824 */ /* 0x000fe200078e00ff */
[----:B------:R-:W-:-:S04]  /*7bf0*/  LEA R2, R2, 0x3b800000, 0x17 ;  /* 0x3b80000002027811 */ /* 0x000fc800078eb8ff */
[----:B------:R-:W-:-:S05]  /*7c00*/  LOP3.LUT R0, R2, R0, R7, 0xfe, !PT ;  /* 0x0000000002007212 */ /* 0x000fca00078efe07 */
[----:B------:R-:W-:-:S04]  /*7c10*/  FMUL.FTZ R0, R0, 1 ;  /* 0x3f80000000007820 */ /* 0x000fc80000410000 */
[----:B------:R3:W4:Y:S02]  /*7c20*/  F2F.F64.F32 R18, R0 ;  /* 0x0000000000127310 */ /* 0x0007240000201800 */
[----:B---34-:R-:W-:Y:S05]  /*7c30*/  BRA `(.L_x_10005) ;  /* 0x0000000400147947 */ /* 0x018fea0003800000 */
.L_x_10018:
        /* <DEDUP_REMOVED lines=21> */
.L_x_10023:
[----:B------:R-:W-:Y:S05]  /*7d90*/  BSYNC.RECONVERGENT B0 ;  /* 0x0000000000007941 */ /* 0x000fea0003800200 */
.L_x_10022:
[----:B------:R-:W-:Y:S01]  /*7da0*/  IMAD.SHL.U32 R0, R0, 0x200000, RZ ;  /* 0x0020000000007824 */ /* 0x000fe200078e00ff */
[----:B------:R-:W-:-:S04]  /*7db0*/  LEA R2, R2, 0x37800000, 0x17 ;  /* 0x3780000002027811 */ /* 0x000fc800078eb8ff */
[----:B------:R-:W-:-:S05]  /*7dc0*/  LOP3.LUT R0, R2, R0, R7, 0xfe, !PT ;  /* 0x0000000002007212 */ /* 0x000fca00078efe07 */
[----:B------:R-:W-:-:S04]  /*7dd0*/  FMUL.FTZ R0, R0, 1 ;  /* 0x3f80000000007820 */ /* 0x000fc80000410000 */
[----:B------:R3:W4:Y:S02]  /*7de0*/  F2F.F64.F32 R18, R0 ;  /* 0x0000000000127310 */ /* 0x0007240000201800 */
[----:B---34-:R-:W-:Y:S05]  /*7df0*/  BRA `(.L_x_10005) ;  /* 0x0000000000a47947 */ /* 0x018fea0003800000 */
.L_x_10017:
        /* <DEDUP_REMOVED lines=18> */
.L_x_10004:
        /* <DEDUP_REMOVED lines=16> */
.L_x_10026:
[----:B------:R-:W-:Y:S01]  /*8020*/  CS2R R18, SRZ ;  /* 0x0000000000127805 */ /* 0x000fe2000001ff00 */
[----:B------:R-:W-:Y:S06]  /*8030*/  BRA `(.L_x_10005) ;  /* 0x0000000000147947 */ /* 0x000fec0003800000 */
.L_x_10025:
[----:B------:R-:W2:Y:S02]  /*8040*/  LDG.E.64 R18, desc[UR36][R2.64] ;  /* 0x0000002402127981 */ /* 0x000ea4000c1e1b00 */
[----:B--2---:R-:W1:Y:S02]  /*8050*/  I2F.F64.U64 R18, R18 ;  /* 0x0000001200127312 */ /* 0x004e640000301800 */
[----:B-1----:R-:W-:Y:S05]  /*8060*/  BRA `(.L_x_10005) ;  /* 0x0000000000087947 */ /* 0x002fea0003800000 */
.L_x_10024:
[----:B------:R-:W2:Y:S02]  /*8070*/  LDG.E R2, desc[UR36][R2.64] ;  /* 0x0000002402027981 */ /* 0x000ea4000c1e1900 */
[----:B--2---:R1:W2:Y:S02]  /*8080*/  I2F.F64.U32 R18, R2 ;  /* 0x0000000200127312 */ /* 0x0042a40000201800 */
.L_x_10005:
[----:B------:R-:W-:Y:S05]  /*8090*/  BSYNC.RECONVERGENT B6 ;  /* 0x0000000000067941 */ /* 0x000fea0003800200 */
.L_x_9999:
        /* <DEDUP_REMOVED lines=16> */
[----:B---3--:R4:W0:Y:S02]  /*81a0*/  I2F.F64.S16 R16, R2 ;  /* 0x0000000200107312 */ /* 0x0088240000101c00 */
[----:B0---4-:R-:W-:Y:S05]  /*81b0*/  BRA `(.L_x_10033) ;  /* 0x0000000c006c7947 */ /* 0x011fea0003800000 */
.L_x_10031:
[----:B------:R-:W3:Y:S02]  /*81c0*/  LDG.E.U8 R2, desc[UR36][R2.64] ;  /* 0x0000002402027981 */ /* 0x000ee4000c1e1100 */
[----:B---3--:R4:W0:Y:S02]  /*81d0*/  I2F.F64.U16 R16, R2 ;  /* 0x0000000200107312 */ /* 0x0088240000101800 */
[----:B0---4-:R-:W-:Y:S05]  /*81e0*/  BRA `(.L_x_10033) ;  /* 0x0000000c00607947 */ /* 0x011fea0003800000 */
.L_x_10030:
[----:B------:R-:W-:-:S09]  /*81f0*/  UISETP.NE.AND UP0, UPT, UR4, 0x2, UPT ;  /* 0x000000020400788c */ /* 0x000fd2000bf05270 */
[----:B------:R-:W-:Y:S05]  /*8200*/  BRA.U !UP0, `(.L_x_10034) ;  /* 0x0000000108287547 */ /* 0x000fea000b800000 */
[----:B------:R-:W-:-:S09]  /*8210*/  UISETP.NE.AND UP0, UPT, UR4, 0x3, UPT ;  /* 0x000000030400788c */ /* 0x000fd2000bf05270 */
[----:B------:R-:W-:Y:S05]  /*8220*/  BRA.U !UP0, `(.L_x_10035) ;  /* 0x0000000108147547 */ /* 0x000fea000b800000 */
[----:B------:R-:W-:-:S09]  /*8230*/  UISETP.NE.AND UP0, UPT, UR4, 0x4, UPT ;  /* 0x000000040400788c */ /* 0x000fd2000bf05270 */
[----:B------:R-:W-:Y:S05]  /*8240*/  BRA.U UP0, `(.L_x_10032) ;  /* 0x0000000900ec7547 */ /* 0x000fea000b800000 */
[----:B------:R-:W3:Y:S02]  /*8250*/  LDG.E.64 R16, desc[UR36][R2.64] ;  /* 0x0000002402107981 */ /* 0x000ee4000c1e1b00 */
[----:B---3--:R-:W4:Y:S02]  /*8260*/  I2F.F64.S64 R16, R16 ;  /* 0x0000001000107312 */ /* 0x008f240000301c00 */
[----:B----4-:R-:W-:Y:S05]  /*8270*/  BRA `(.L_x_10033) ;  /* 0x0000000c003c7947 */ /* 0x010fea0003800000 */
.L_x_10035:
[----:B------:R-:W3:Y:S02]  /*8280*/  LDG.E R2, desc[UR36][R2.64] ;  /* 0x0000002402027981 */ /* 0x000ee4000c1e1900 */
[----:B---3--:R4:W0:Y:S02]  /*8290*/  I2F.F64 R16, R2 ;  /* 0x0000000200107312 */ /* 0x0088240000201c00 */
[----:B0---4-:R-:W-:Y:S05]  /*82a0*/  BRA `(.L_x_10033) ;  /* 0x0000000c00307947 */ /* 0x011fea0003800000 */
.L_x_10034:
[----:B------:R-:W3:Y:S02]  /*82b0*/  LDG.E.U16 R2, desc[UR36][R2.64] ;  /* 0x0000002402027981 */ /* 0x000ee4000c1e1500 */
[----:B---3--:R4:W0:Y:S02]  /*82c0*/  I2F.F64.S16 R16, R2 ;  /* 0x0000000200107312 */ /* 0x0088240000101c00 */
[----:B0---4-:R-:W-:Y:S05]  /*82d0*/  BRA `(.L_x_10033) ;  /* 0x0000000c00247947 */ /* 0x011fea0003800000 */
.L_x_10029:
        /* <DEDUP_REMOVED lines=10> */
.L_x_10037:
[----:B------:R-:W3:Y:S02]  /*8380*/  LDG.E.U16 R0, desc[UR36][R2.64] ;  /* 0x0000002402007981 */ /* 0x000ee4000c1e1500 */
[----:B---3--:R-:W-:-:S05]  /*8390*/  HADD2.F32 R0, -RZ, R0.H0_H0 ;  /* 0x20000000ff007230 */ /* 0x008fca0000004100 */
[----:B------:R-:W-:-:S04]  /*83a0*/  FMUL.FTZ R0, R0, 1 ;  /* 0x3f80000000007820 */ /* 0x000fc80000410000 */
[----:B------:R0:W1:Y:S02]  /*83b0*/  F2F.F64.F32 R16, R0 ;  /* 0x0000000000107310 */ /* 0x0000640000201800 */
[----:B01----:R-:W-:Y:S05]  /*83c0*/  BRA `(.L_x_10033) ;  /* 0x0000000800e87947 */ /* 0x003fea0003800000 */
.L_x_10036:
[----:B------:R-:W-:-:S09]  /*83d0*/  UISETP.NE.AND UP0, UPT, UR4, 0x7, UPT ;  /* 0x000000070400788c */ /* 0x000fd2000bf05270 */
[----:B------:R-:W-:Y:S05]  /*83e0*/  BRA.U !UP0, `(.L_x_10038) ;  /* 0x0000000108347547 */ /* 0x000fea000b800000 */
        /* <DEDUP_REMOVED lines=8> */
.L_x_10039:
[----:B------:R-:W3:Y:S02]  /*8470*/  LDG.E.U16 R2, desc[UR36][R2.64] ;  /* 0x0000002402027981 */ /* 0x000ee4000c1e1500 */
[----:B---3--:R-:W-:-:S05]  /*8480*/  HADD2.F32 R0, -RZ, R2.H0_H0 ;  /* 0x20000002ff007230 */ /* 0x008fca0000004100 */
[----:B------:R-:W-:-:S04]  /*8490*/  FMUL.FTZ R0, R0, 1 ;  /* 0x3f80000000007820 */ /* 0x000fc80000410000 */
[----:B------:R0:W1:Y:S02]  /*84a0*/  F2F.F64.F32 R16, R0 ;  /* 0x0000000000107310 */ /* 0x0000640000201800 */
[----:B01----:R-:W-:Y:S05]  /*84b0*/  BRA `(.L_x_10033) ;  /* 0x0000000800ac7947 */ /* 0x003fea0003800000 */
.L_x_10038:
[----:B------:R4:W5:Y:S01]  /*84c0*/  LDG.E.64 R16, desc[UR36][R2.64] ;  /* 0x0000002402107981 */ /* 0x000962000c1e1b00 */
[----:B------:R-:W-:Y:S05]  /*84d0*/  BRA `(.L_x_10033) ;  /* 0x0000000800a47947 */ /* 0x000fea0003800000 */
.L_x_10028:
        /* <DEDUP_REMOVED lines=13> */
.L_x_10042:
[----:B------:R3:W5:Y:S01]  /*85b0*/  LDG.E.64 R16, desc[UR36][R2.64] ;  /* 0x0000002402107981 */ /* 0x000762000c1e1b00 */
[----:B------:R-:W-:Y:S05]  /*85c0*/  BRA `(.L_x_10033) ;  /* 0x0000000800687947 */ /* 0x000fea0003800000 */
.L_x_10041:
        /* <DEDUP_REMOVED lines=27> */
.L_x_10044:
        /* <DEDUP_REMOVED lines=14> */
.L_x_10043:
[----:B------:R-:W3:Y:S02]  /*8860*/  LDG.E.U16 R0, desc[UR36][R2.64] ;  /* 0x0000002402007981 */ /* 0x000ee4000c1e1500 */
[----:B---3--:R-:W-:-:S05]  /*8870*/  SHF.L.U32 R0, R0, 0x10, RZ ;  /* 0x0000001000007819 */ /* 0x008fca00000006ff */
[----:B------:R-:W-:-:S04]  /*8880*/  FMUL.FTZ R0, R0, 1 ;  /* 0x3f80000000007820 */ /* 0x000fc80000410000 */
[----:B------:R4:W0:Y:S02]  /*8890*/  F2F.F64.F32 R16, R0 ;  /* 0x0000000000107310 */ /* 0x0008240000201800 */
[----:B0---4-:R-:W-:Y:S05]  /*88a0*/  BRA `(.L_x_10033) ;  /* 0x0000000400b07947 */ /* 0x011fea0003800000 */
.L_x_10040:
        /* <DEDUP_REMOVED lines=9> */
[----:B---3--:R3:W4:Y:S02]  /*8940*/  I2F.F64.U16 R16, R2 ;  /* 0x0000000200107312 */ /* 0x0087240000101800 */
[----:B---34-:R-:W-:Y:S05]  /*8950*/  BRA `(.L_x_10033) ;  /* 0x0000000400847947 */ /* 0x018fea0003800000 */
.L_x_10047:
        /* <DEDUP_REMOVED lines=21> */
.L_x_10049:
[----:B------:R-:W-:Y:S05]  /*8ab0*/  BSYNC.RECONVERGENT B0 ;  /* 0x0000000000007941 */ /* 0x000fea0003800200 */
.L_x_10048:
[----:B------:R-:W-:Y:S01]  /*8ac0*/  IMAD.SHL.U32 R0, R0, 0x100000, RZ ;  /* 0x0010000000007824 */ /* 0x000fe200078e00ff */
[----:B------:R-:W-:-:S04]  /*8ad0*/  LEA R2, R2, 0x3b800000, 0x17 ;  /* 0x3b80000002027811 */ /* 0x000fc800078eb8ff */
[----:B------:R-:W-:-:S05]  /*8ae0*/  LOP3.LUT R0, R2, R0, R7, 0xfe, !PT ;  /* 0x0000000002007212 */ /* 0x000fca00078efe07 */
[----:B------:R-:W-:-:S04]  /*8af0*/  FMUL.FTZ R0, R0, 1 ;  /* 0x3f80000000007820 */ /* 0x000fc80000410000 */
[----:B------:R3:W4:Y:S02]  /*8b00*/  F2F.F64.F32 R16, R0 ;  /* 0x0000000000107310 */ /* 0x0007240000201800 */
[----:B---34-:R-:W-:Y:S05]  /*8b10*/  BRA `(.L_x_10033) ;  /* 0x0000000400147947 */ /* 0x018fea0003800000 */
.L_x_10046:
[----:B------:R-:W3:Y:S01]  /*8b20*/  LDG.E.U8 R3, desc[UR36][R2.64] ;  /* 0x0000002402037981 */ /* 0x000ee2000c1e1100 */
        /* <DEDUP_REMOVED lines=20> */
.L_x_10051:
[----:B------:R-:W-:Y:S05]  /*8c70*/  BSYNC.RECONVERGENT B0 ;  /* 0x0000000000007941 */ /* 0x000fea0003800200 */
.L_x_10050:
[----:B------:R-:W-:Y:S01]  /*8c80*/  IMAD.SHL.U32 R0, R0, 0x200000, RZ ;  /* 0x0020000000007824 */ /* 0x000fe200078e00ff */
[----:B------:R-:W-:-:S04]  /*8c90*/  LEA R2, R2, 0x37800000, 0x17 ;  /* 0x3780000002027811 */ /* 0x000fc800078eb8ff */
[----:B------:R-:W-:-:S05]  /*8ca0*/  LOP3.LUT R0, R2, R0, R7, 0xfe, !PT ;  /* 0x0000000002007212 */ /* 0x000fca00078efe07 */
[----:B------:R-:W-:-:S04]  /*8cb0*/  FMUL.FTZ R0, R0, 1 ;  /* 0x3f80000000007820 */ /* 0x000fc80000410000 */
[----:B------:R3:W4:Y:S02]  /*8cc0*/  F2F.F64.F32 R16, R0 ;  /* 0x0000000000107310 */ /* 0x0007240000201800 */
[----:B---34-:R-:W-:Y:S05]  /*8cd0*/  BRA `(.L_x_10033) ;  /* 0x0000000000a47947 */ /* 0x018fea0003800000 */
.L_x_10045:
[----:B------:R-:W-:-:S09]  /*8ce0*/  UISETP.NE.AND UP0, UPT, UR4, 0x1c, UPT ;  /* 0x0000001c0400788c */ /* 0x000fd2000bf05270 */
[----:B------:R-:W-:Y:S05]  /*8cf0*/  BRA.U !UP0, `(.L_x_10052) ;  /* 0x0000000108947547 */ /* 0x000fea000b800000 */
[----:B------:R-:W-:-:S09]  /*8d00*/  UISETP.NE.AND UP0, UPT, UR4, 0x1d, UPT ;  /* 0x0000001d0400788c */ /* 0x000fd2000bf05270 */
[----:B------:R-:W-:Y:S05]  /*8d10*/  BRA.U !UP0, `(.L_x_10053) ;  /* 0x0000000108807547 */ /* 0x000fea000b800000 */
[----:B------:R-:W-:-:S09]  /*8d20*/  UISETP.NE.AND UP0, UPT, UR4, 0x2c, UPT ;  /* 0x0000002c0400788c */ /* 0x000fd2000bf05270 */
[----:B------:R-:W-:Y:S05]  /*8d30*/  BRA.U UP0, `(.L_x_10032) ;  /* 0x0000000100307547 */ /* 0x000fea000b800000 */
[----:B------:R-:W3:Y:S01]  /*8d40*/  LDG.E.U8 R0, desc[UR36][R2.64] ;  /* 0x0000002402007981 */ /* 0x000ee2000c1e1100 */
[----:B------:R-:W-:Y:S02]  /*8d50*/  HFMA2 R17, -RZ, RZ, 0.5, 0 ;  /* 0x38000000ff117431 */ /* 0x000fe400000001ff */
        /* <DEDUP_REMOVED lines=10> */
.L_x_10032:
[----:B------:R-:W-:Y:S01]  /*8e00*/  MOV R2, 0x228 ;  /* 0x0000022800027802 */ /* 0x000fe20000000f00 */
[----:B------:R-:W0:Y:S01]  /*8e10*/  LDCU.64 UR4, c[0x4][0x218] ;  /* 0x01004300ff0477ac */ /* 0x000e220008000a00 */
[----:B------:R-:W-:Y:S02]  /*8e20*/  HFMA2 R13, -RZ, RZ, 0, 0 ;  /* 0x00000000ff0d7431 */ /* 0x000fe400000001ff */
[----:B------:R-:W-:Y:S01]  /*8e30*/  IMAD.MOV.U32 R8, RZ, RZ, 0x4e ;  /* 0x0000004eff087424 */ /* 0x000fe200078e00ff */
[----:B------:R-:W1:Y:S01]  /*8e40*/  LDCU.64 UR6, c[0x4][0x220] ;  /* 0x01004400ff0677ac */ /* 0x000e620008000a00 */
[----:B------:R-:W3:Y:S01]  /*8e50*/  LDC.64 R2, c[0x4][R2] ;  /* 0x0100000002027b82 */ /* 0x000ee20000000a00 */
        /* <DEDUP_REMOVED lines=10> */
.L_x_10054:
[----:B------:R-:W-:Y:S01]  /*8f00*/  CS2R R16, SRZ ;  /* 0x0000000000107805 */ /* 0x000fe2000001ff00 */
[----:B------:R-:W-:Y:S06]  /*8f10*/  BRA `(.L_x_10033) ;  /* 0x0000000000147947 */ /* 0x000fec0003800000 */
.L_x_10053:
[----:B------:R-:W3:Y:S02]  /*8f20*/  LDG.E.64 R16, desc[UR36][R2.64] ;  /* 0x0000002402107981 */ /* 0x000ee4000c1e1b00 */
[----:B---3--:R-:W3:Y:S02]  /*8f30*/  I2F.F64.U64 R16, R16 ;  /* 0x0000001000107312 */ /* 0x008ee40000301800 */
[----:B---3--:R-:W-:Y:S05]  /*8f40*/  BRA `(.L_x_10033) ;  /* 0x0000000000087947 */ /* 0x008fea0003800000 */
.L_x_10052:
[----:B------:R-:W3:Y:S02]  /*8f50*/  LDG.E R2, desc[UR36][R2.64] ;  /* 0x0000002402027981 */ /* 0x000ee4000c1e1900 */
[----:B---3--:R0:W1:Y:S02]  /*8f60*/  I2F.F64.U32 R16, R2 ;  /* 0x0000000200107312 */ /* 0x0080640000201800 */
.L_x_10033:
[----:B------:R-:W-:Y:S05]  /*8f70*/  BSYNC.RECONVERGENT B6 ;  /* 0x0000000000067941 */ /* 0x000fea0003800200 */
.L_x_10027:
        /* <DEDUP_REMOVED lines=16> */
[----:B---3--:R-:W0:Y:S02]  /*9080*/  I2F.F64.S16 R2, R2 ;  /* 0x0000000200027312 */ /* 0x008e240000101c00 */
[----:B0-----:R-:W-:Y:S05]  /*9090*/  BRA `(.L_x_10061) ;  /* 0x0000000c006c7947 */ /* 0x001fea0003800000 */
.L_x_10059:
[----:B---34-:R-:W3:Y:S02]  /*90a0*/  LDG.E.U8 R2, desc[UR36][R24.64] ;  /* 0x0000002418027981 */ /* 0x018ee4000c1e1100 */
[----:B---3--:R-:W0:Y:S02]  /*90b0*/  I2F.F64.U16 R2, R2 ;  /* 0x0000000200027312 */ /* 0x008e240000101800 */
[----:B0-----:R-:W-:Y:S05]  /*90c0*/  BRA `(.L_x_10061) ;  /* 0x0000000c00607947 */ /* 0x001fea0003800000 */
.L_x_10058:
[----:B------:R-:W-:-:S09]  /*90d0*/  UISETP.NE.AND UP0, UPT, UR4, 0x2, UPT ;  /* 0x000000020400788c */ /* 0x000fd2000bf05270 */
[----:B------:R-:W-:Y:S05]  /*90e0*/  BRA.U !UP0, `(.L_x_10062) ;  /* 0x0000000108287547 */ /* 0x000fea000b800000 */
[----:B------:R-:W-:-:S09]  /*90f0*/  UISETP.NE.AND UP0, UPT, UR4, 0x3, UPT ;  /* 0x000000030400788c */ /* 0x000fd2000bf05270 */
[----:B------:R-:W-:Y:S05]  /*9100*/  BRA.U !UP0, `(.L_x_10063) ;  /* 0x0000000108147547 */ /* 0x000fea000b800000 */
[----:B------:R-:W-:-:S09]  /*9110*/  UISETP.NE.AND UP0, UPT, UR4, 0x4, UPT ;  /* 0x000000040400788c */ /* 0x000fd2000bf05270 */
[----:B------:R-:W-:Y:S05]  /*9120*/  BRA.U UP0, `(.L_x_10060) ;  /* 0x0000000900ec7547 */ /* 0x000fea000b800000 */
[----:B---34-:R-:W3:Y:S02]  /*9130*/  LDG.E.64 R2, desc[UR36][R24.64] ;  /* 0x0000002418027981 */ /* 0x018ee4000c1e1b00 */
[----:B---3--:R-:W0:Y:S02]  /*9140*/  I2F.F64.S64 R2, R2 ;  /* 0x0000000200027312 */ /* 0x008e240000301c00 */
[----:B0-----:R-:W-:Y:S05]  /*9150*/  BRA `(.L_x_10061) ;  /* 0x0000000c003c7947 */ /* 0x001fea0003800000 */
.L_x_10063:
[----:B---34-:R-:W3:Y:S02]  /*9160*/  LDG.E R2, desc[UR36][R24.64] ;  /* 0x0000002418027981 */ /* 0x018ee4000c1e1900 */
[----:B---3--:R-:W0:Y:S02]  /*9170*/  I2F.F64 R2, R2 ;  /* 0x0000000200027312 */ /* 0x008e240000201c00 */
[----:B0-----:R-:W-:Y:S05]  /*9180*/  BRA `(.L_x_10061) ;  /* 0x0000000c00307947 */ /* 0x001fea0003800000 */
.L_x_10062:
[----:B---34-:R-:W3:Y:S02]  /*9190*/  LDG.E.U16 R2, desc[UR36][R24.64] ;  /* 0x0000002418027981 */ /* 0x018ee4000c1e1500 */
[----:B---3--:R-:W0:Y:S02]  /*91a0*/  I2F.F64.S16 R2, R2 ;  /* 0x0000000200027312 */ /* 0x008e240000101c00 */
[----:B0-----:R-:W-:Y:S05]  /*91b0*/  BRA `(.L_x_10061) ;  /* 0x0000000c00247947 */ /* 0x001fea0003800000 */
.L_x_10057:
        /* <DEDUP_REMOVED lines=10> */
.L_x_10065:
[----:B------:R-:W2:Y:S02]  /*9260*/  LDG.E.U16 R0, desc[UR36][R24.64] ;  /* 0x0000002418007981 */ /* 0x000ea4000c1e1500 */
[----:B--2---:R-:W-:-:S05]  /*9270*/  HADD2.F32 R0, -RZ, R0.H0_H0 ;  /* 0x20000000ff007230 */ /* 0x004fca0000004100 */
[----:B------:R-:W-:-:S04]  /*9280*/  FMUL.FTZ R0, R0, 1 ;  /* 0x3f80000000007820 */ /* 0x000fc80000410000 */
[----:B---34-:R0:W3:Y:S02]  /*9290*/  F2F.F64.F32 R2, R0 ;  /* 0x0000000000027310 */ /* 0x0180e40000201800 */
[----:B0--3--:R-:W-:Y:S05]  /*92a0*/  BRA `(.L_x_10061) ;  /* 0x0000000800e87947 */ /* 0x009fea0003800000 */
.L_x_10064:
        /* <DEDUP_REMOVED lines=10> */
.L_x_10067:
[----:B------:R-:W2:Y:S02]  /*9350*/  LDG.E.U16 R24, desc[UR36][R24.64] ;  /* 0x0000002418187981 */ /* 0x000ea4000c1e1500 */
[----:B--2---:R-:W-:-:S05]  /*9360*/  HADD2.F32 R0, -RZ, R24.H0_H0 ;  /* 0x20000018ff007230 */ /* 0x004fca0000004100 */
[----:B------:R-:W-:-:S04]  /*9370*/  FMUL.FTZ R0, R0, 1 ;  /* 0x3f80000000007820 */ /* 0x000fc80000410000 */
[----:B---34-:R0:W3:Y:S02]  /*9380*/  F2F.F64.F32 R2, R0 ;  /* 0x0000000000027310 */ /* 0x0180e40000201800 */
[----:B0--3--:R-:W-:Y:S05]  /*9390*/  BRA `(.L_x_10061) ;  /* 0x0000000800ac7947 */ /* 0x009fea0003800000 */
.L_x_10066:
[----:B---34-:R0:W5:Y:S01]  /*93a0*/  LDG.E.64 R2, desc[UR36][R24.64] ;  /* 0x0000002418027981 */ /* 0x018162000c1e1b00 */
[----:B------:R-:W-:Y:S05]  /*93b0*/  BRA `(.L_x_10061) ;  /* 0x0000000800a47947 */ /* 0x000fea0003800000 */
.L_x_10056:
        /* <DEDUP_REMOVED lines=13> */
.L_x_10070:
[----:B---34-:R3:W5:Y:S01]  /*9490*/  LDG.E.64 R2, desc[UR36][R24.64] ;  /* 0x0000002418027981 */ /* 0x018762000c1e1b00 */
[----:B------:R-:W-:Y:S05]  /*94a0*/  BRA `(.L_x_10061) ;  /* 0x0000000800687947 */ /* 0x000fea0003800000 */
.L_x_10069:
        /* <DEDUP_REMOVED lines=25> */
[----:B------:R-:W3:Y:S02]  /*9640*/  F2F.F64.F32 R2, R3 ;  /* 0x0000000300027310 */ /* 0x000ee40000201800 */
[----:B---3--:R-:W-:Y:S05]  /*9650*/  BRA `(.L_x_10061) ;  /* 0x0000000400fc7947 */ /* 0x008fea0003800000 */
.L_x_10072:
[----:B---34-:R-:W3:Y:S02]  /*9660*/  LDG.E.U8 R3, desc[UR36][R24.64] ;  /* 0x0000002418037981 */ /* 0x018ee4000c1e1100 */
        /* <DEDUP_REMOVED lines=11> */
[----:B------:R3:W4:Y:S02]  /*9720*/  F2F.F64.F32 R2, R0 ;  /* 0x0000000000027310 */ /* 0x0007240000201800 */
[----:B---34-:R-:W-:Y:S05]  /*9730*/  BRA `(.L_x_10061) ;  /* 0x0000000400c47947 */ /* 0x018fea0003800000 */
.L_x_10071:
[----:B------:R-:W2:Y:S02]  /*9740*/  LDG.E.U16 R0, desc[UR36][R24.64] ;  /* 0x0000002418007981 */ /* 0x000ea4000c1e1500 */
[----:B--2---:R-:W-:-:S05]  /*9750*/  SHF.L.U32 R0, R0, 0x10, RZ ;  /* 0x0000001000007819 */ /* 0x004fca00000006ff */
[----:B------:R-:W-:-:S04]  /*9760*/  FMUL.FTZ R0, R0, 1 ;  /* 0x3f80000000007820 */ /* 0x000fc80000410000 */
[----:B---34-:R3:W4:Y:S02]  /*9770*/  F2F.F64.F32 R2, R0 ;  /* 0x0000000000027310 */ /* 0x0187240000201800 */
[----:B---34-:R-:W-:Y:S05]  /*9780*/  BRA `(.L_x_10061) ;  /* 0x0000000400b07947 */ /* 0x018fea0003800000 */
.L_x_10068:
        /* <DEDUP_REMOVED lines=9> */
[----:B---3--:R-:W0:Y:S02]  /*9820*/  I2F.F64.U16 R2, R2 ;  /* 0x0000000200027312 */ /* 0x008e240000101800 */
[----:B0-----:R-:W-:Y:S05]  /*9830*/  BRA `(.L_x_10061) ;  /* 0x0000000400847947 */ /* 0x001fea0003800000 */
.L_x_10075:
        /* <DEDUP_REMOVED lines=21> */
.L_x_10077:
[----:B------:R-:W-:Y:S05]  /*9990*/  BSYNC.RECONVERGENT B0 ;  /* 0x0000000000007941 */ /* 0x000fea0003800200 */
.L_x_10076:
[----:B------:R-:W-:Y:S01]  /*99a0*/  IMAD.SHL.U32 R0, R0, 0x100000, RZ ;  /* 0x0010000000007824 */ /* 0x000fe200078e00ff */
[----:B------:R-:W-:-:S04]  /*99b0*/  LEA R2, R2, 0x3b800000, 0x17 ;  /* 0x3b80000002027811 */ /* 0x000fc800078eb8ff */
[----:B------:R-:W-:-:S05]  /*99c0*/  LOP3.LUT R0, R2, R0, R7, 0xfe, !PT ;  /* 0x0000000002007212 */ /* 0x000fca00078efe07 */
[----:B------:R-:W-:-:S04]  /*99d0*/  FMUL.FTZ R0, R0, 1 ;  /* 0x3f80000000007820 */ /* 0x000fc80000410000 */
[----:B------:R0:W2:Y:S02]  /*99e0*/  F2F.F64.F32 R2, R0 ;  /* 0x0000000000027310 */ /* 0x0000a40000201800 */
[----:B0-2---:R-:W-:Y:S05]  /*99f0*/  BRA `(.L_x_10061) ;  /* 0x0000000400147947 */ /* 0x005fea0003800000 */
.L_x_10074:
        /* <DEDUP_REMOVED lines=21> */
.L_x_10079:
[----:B------:R-:W-:Y:S05]  /*9b50*/  BSYNC.RECONVERGENT B0 ;  /* 0x0000000000007941 */ /* 0x000fea0003800200 */
.L_x_10078:
[----:B------:R-:W-:Y:S01]  /*9b60*/  IMAD.SHL.U32 R0, R0, 0x200000, RZ ;  /* 0x0020000000007824 */ /* 0x000fe200078e00ff */
[----:B------:R-:W-:-:S04]  /*9b70*/  LEA R2, R2, 0x37800000, 0x17 ;  /* 0x3780000002027811 */ /* 0x000fc800078eb8ff */
[----:B------:R-:W-:-:S05]  /*9b80*/  LOP3.LUT R0, R2, R0, R7, 0xfe, !PT ;  /* 0x0000000002007212 */ /* 0x000fca00078efe07 */
[----:B------:R-:W-:-:S04]  /*9b90*/  FMUL.FTZ R0, R0, 1 ;  /* 0x3f80000000007820 */ /* 0x000fc80000410000 */
[----:B------:R0:W2:Y:S02]  /*9ba0*/  F2F.F64.F32 R2, R0 ;  /* 0x0000000000027310 */ /* 0x0000a40000201800 */
[----:B0-2---:R-:W-:Y:S05]  /*9bb0*/  BRA `(.L_x_10061) ;  /* 0x0000000000a47947 */ /* 0x005fea0003800000 */
.L_x_10073:
[----:B------:R-:W-:-:S09]  /*9bc0*/  UISETP.NE.AND UP0, UPT, UR4, 0x1c, UPT ;  /* 0x0000001c0400788c */ /* 0x000fd2000bf05270 */
[----:B------:R-:W-:Y:S05]  /*9bd0*/  BRA.U !UP0, `(.L_x_10080) ;  /* 0x0000000108947547 */ /* 0x000fea000b800000 */
[----:B------:R-:W-:-:S09]  /*9be0*/  UISETP.NE.AND UP0, UPT, UR4, 0x1d, UPT ;  /* 0x0000001d0400788c */ /* 0x000fd2000bf05270 */
[----:B------:R-:W-:Y:S05]  /*9bf0*/  BRA.U !UP0, `(.L_x_10081) ;  /* 0x0000000108807547 */ /* 0x000fea000b800000 */
[----:B------:R-:W-:-:S09]  /*9c00*/  UISETP.NE.AND UP0, UPT, UR4, 0x2c, UPT ;  /* 0x0000002c0400788c */ /* 0x000fd2000bf05270 */
[----:B------:R-:W-:Y:S05]  /*9c10*/  BRA.U UP0, `(.L_x_10060) ;  /* 0x0000000100307547 */ /* 0x000fea000b800000 */
[----:B------:R-:W2:Y:S01]  /*9c20*/  LDG.E.U8 R0, desc[UR36][R24.64] ;  /* 0x0000002418007981 */ /* 0x000ea2000c1e1100 */
[----:B---34-:R-:W-:Y:S02]  /*9c30*/  HFMA2 R3, -RZ, RZ, 0.5, 0 ;  /* 0x38000000ff037431 */ /* 0x018fe400000001ff */
        /* <DEDUP_REMOVED lines=10> */
.L_x_10060:
[----:B---34-:R-:W-:Y:S01]  /*9ce0*/  MOV R2, 0x228 ;  /* 0x0000022800027802 */ /* 0x018fe20000000f00 */
[----:B------:R-:W0:Y:S01]  /*9cf0*/  LDCU.64 UR4, c[0x4][0x218] ;  /* 0x01004300ff0477ac */ /* 0x000e220008000a00 */
[----:B------:R-:W-:Y:S02]  /*9d00*/  HFMA2 R13, -RZ, RZ, 0, 0 ;  /* 0x00000000ff0d7431 */ /* 0x000fe400000001ff */
[----:B------:R-:W-:Y:S01]  /*9d10*/  IMAD.MOV.U32 R8, RZ, RZ, 0x4e ;  /* 0x0000004eff087424 */ /* 0x000fe200078e00ff */
[----:B------:R-:W3:Y:S01]  /*9d20*/  LDCU.64 UR6, c[0x4][0x220] ;  /* 0x01004400ff0677ac */ /* 0x000ee20008000a00 */
[----:B------:R-:W4:Y:S01]  /*9d30*/  LDC.64 R2, c[0x4][R2] ;  /* 0x0100000002027b82 */ /* 0x000f220000000a00 */
[----:B------:R-:W-:Y:S01]  /*9d40*/  IMAD.MOV.U32 R12, RZ, RZ, 0x1 ;  /* 0x00000001ff0c7424 */ /* 0x000fe200078e00ff */
[----:B------:R-:W1:Y:S01]  /*9d50*/  LDCU.64 UR8, c[0x4][0x60] ;  /* 0x01000c00ff0877ac */ /* 0x000e620008000a00 */
[----:B0-----:R-:W-:Y:S02]  /*9d60*/  IMAD.U32 R4, RZ, RZ, UR4 ;  /* 0x00000004ff047e24 */ /* 0x001fe4000f8e00ff */
[----:B------:R-:W-:Y:S01]  /*9d70*/  IMAD.U32 R5, RZ, RZ, UR5 ;  /* 0x00000005ff057e24 */ /* 0x000fe2000f8e00ff */
[----:B---3--:R-:W-:Y:S01]  /*9d80*/  MOV R6, UR6 ;  /* 0x0000000600067c02 */ /* 0x008fe20008000f00 */
[----:B------:R-:W-:-:S02]  /*9d90*/  IMAD.U32 R7, RZ, RZ, UR7 ;  /* 0x00000007ff077e24 */ /* 0x000fc4000f8e00ff */
[----:B-1----:R-:W-:Y:S01]  /*9da0*/  IMAD.U32 R10, RZ, RZ, UR8 ;  /* 0x00000008ff0a7e24 */ /* 0x002fe2000f8e00ff */
[----:B------:R-:W-:-:S07]  /*9db0*/  MOV R11, UR9 ;  /* 0x00000009000b7c02 */ /* 0x000fce0008000f00 */
[----:B------:R-:W-:-:S07]  /*9dc0*/  LEPC R20, `(.L_x_10082) ;  /* 0x000000001014794e */ /* 0x000fce0000000000 */
[----:B--2-45:R-:W-:Y:S05]  /*9dd0*/  CALL.ABS.NOINC R2 ;  /* 0x0000000002007343 */ /* 0x034fea0003c00000 */
.L_x_10082:
[----:B------:R-:W-:Y:S01]  /*9de0*/  CS2R R2, SRZ ;  /* 0x0000000000027805 */ /* 0x000fe2000001ff00 */
[----:B------:R-:W-:Y:S06]  /*9df0*/  BRA `(.L_x_10061) ;  /* 0x0000000000147947 */ /* 0x000fec0003800000 */
.L_x_10081:
[----:B---34-:R-:W3:Y:S02]  /*9e00*/  LDG.E.64 R2, desc[UR36][R24.64] ;  /* 0x0000002418027981 */ /* 0x018ee4000c1e1b00 */
[----:B---3--:R-:W0:Y:S02]  /*9e10*/  I2F.F64.U64 R2, R2 ;  /* 0x0000000200027312 */ /* 0x008e240000301800 */
[----:B0-----:R-:W-:Y:S05]  /*9e20*/  BRA `(.L_x_10061) ;  /* 0x0000000000087947 */ /* 0x001fea0003800000 */
.L_x_10080:
[----:B---34-:R-:W3:Y:S02]  /*9e30*/  LDG.E R2, desc[UR36][R24.64] ;  /* 0x0000002418027981 */ /* 0x018ee4000c1e1900 */
[----:B---3--:R-:W4:Y:S02]  /*9e40*/  I2F.F64.U32 R2, R2 ;  /* 0x0000000200027312 */ /* 0x008f240000201800 */
.L_x_10061:
[----:B------:R-:W-:Y:S05]  /*9e50*/  BSYNC.RECONVERGENT B6 ;  /* 0x0000000000067941 */ /* 0x000fea0003800200 */
.L_x_10055:
[----:B------:R-:W1:Y:S01]  /*9e60*/  LDCU.64 UR4, c[0x0][0x670] ;  /* 0x0000ce00ff0477ac */ /* 0x000e620008000a00 */
[----:B------:R-:W2:Y:S01]  /*9e70*/  LDCU.64 UR6, c[0x0][0x668] ;  /* 0x0000cd00ff0677ac */ /* 0x000ea20008000a00 */
[----:B------:R-:W-:-:S04]  /*9e80*/  ULOP3.LUT UR8, UR39, 0xff, URZ, 0xc0, !UPT ;  /* 0x000000ff27087892 */ /* 0x000fc8000f8ec0ff */
[----:B------:R-:W-:Y:S01]  /*9e90*/  UISETP.GT.AND UP0, UPT, UR8, 0x9, UPT ;  /* 0x000000090800788c */ /* 0x000fe2000bf04270 */
[----:B-1---5:R-:W4:Y:S01]  /*9ea0*/  DMUL R16, R16, UR4 ;  /* 0x0000000410107c28 */ /* 0x022f220008000000 */
[----:B------:R-:W1:-:S15]  /*9eb0*/  LDCU.64 UR4, c[0x0][0x648] ;  /* 0x0000c900ff0477ac */ /* 0x000e5e0008000a00 */
[----:B------:R-:W-:-:S15]  /*9ec0*/  NOP ;  /* 0x0000000000007918 */ /* 0x000fde0000000000 */
[----:B------:R-:W-:-:S15]  /*9ed0*/  NOP ;  /* 0x0000000000007918 */ /* 0x000fde0000000000 */
[----:B------:R-:W-:-:S15]  /*9ee0*/  NOP ;  /* 0x0000000000007918 */ /* 0x000fde0000000000 */
[----:B------:R-:W-:-:S03]  /*9ef0*/  NOP ;  /* 0x0000000000007918 */ /* 0x000fc60000000000 */
[----:B----4-:R1:W2:Y:S02]  /*9f00*/  DMUL R4, R16, R2 ;  /* 0x0000000210047228 */ /* 0x0102a40000000000 */
[----:B-1----:R-:W-:-:S05]  /*9f10*/  IADD3 R2, P0, PT, R22, UR4, RZ ;  /* 0x0000000416027c10 */ /* 0x002fca000ff1e0ff */
[----:B------:R-:W-:-:S15]  /*9f20*/  IMAD.X R3, RZ, RZ, UR5, P0 ;  /* 0x00000005ff037e24 */ /* 0x000fde00080e06ff */
[----:B------:R-:W-:-:S15]  /*9f30*/  NOP ;  /* 0x0000000000007918 */ /* 0x000fde0000000000 */
[----:B------:R-:W-:-:S15]  /*9f40*/  NOP ;  /* 0x0000000000007918 */ /* 0x000fde0000000000 */
[----:B------:R-:W-:-:S12]  /*9f50*/  NOP ;  /* 0x0000000000007918 */ /* 0x000fd80000000000 */
[----:B--2---:R1:W2:Y:S02]  /*9f60*/  DFMA R4, R18, UR6, R4 ;  /* 0x0000000612047c2b */ /* 0x0042a40008000004 */
[----:B-12---:R-:W-:Y:S05]  /*9f70*/  BRA.U UP0, `(.L_x_10083) ;  /* 0x0000000500707547 */ /* 0x006fea000b800000 */
        /* <DEDUP_REMOVED lines=8> */
[----:B------:R-:W1:Y:S02]  /*a000*/  F2I.F64.TRUNC R5, R4 ;  /* 0x0000000400057311 */ /* 0x000e64000030d100 */
[----:B-1----:R1:W-:Y:S01]  /*a010*/  STG.E.U8 desc[UR36][R2.64], R5 ;  /* 0x0000000502007986 */ /* 0x0023e2000c101124 */
[----:B------:R-:W-:Y:S05]  /*a020*/  BRA `(.L_x_10088) ;  /* 0x0000001000907947 */ /* 0x000fea0003800000 */
.L_x_10086:
[----:B------:R-:W1:Y:S02]  /*a030*/  F2I.S64.F64.TRUNC R4, R4 ;  /* 0x0000000400047311 */ /* 0x000e64000030d900 */
[----:B-1----:R-:W-:-:S05]  /*a040*/  IMAD.MOV.U32 R7, RZ, RZ, R4 ;  /* 0x000000ffff077224 */ /* 0x002fca00078e0004 */
[----:B------:R1:W-:Y:S01]  /*a050*/  STG.E.U8 desc[UR36][R2.64], R7 ;  /* 0x0000000702007986 */ /* 0x0003e2000c101124 */
[----:B------:R-:W-:Y:S05]  /*a060*/  BRA `(.L_x_10088) ;  /* 0x0000001000807947 */ /* 0x000fea0003800000 */
.L_x_10085:
[----:B------:R-:W-:-:S09]  /*a070*/  UISETP.NE.AND UP0, UPT, UR8, 0x2, UPT ;  /* 0x000000020800788c */ /* 0x000fd2000bf05270 */
[----:B------:R-:W-:Y:S05]  /*a080*/  BRA.U !UP0, `(.L_x_10089) ;  /* 0x0000000108287547 */ /* 0x000fea000b800000 */
[----:B------:R-:W-:-:S09]  /*a090*/  UISETP.NE.AND UP0, UPT, UR8, 0x3, UPT ;  /* 0x000000030800788c */ /* 0x000fd2000bf05270 */
[----:B------:R-:W-:Y:S05]  /*a0a0*/  BRA.U !UP0, `(.L_x_10090) ;  /* 0x0000000108147547 */ /* 0x000fea000b800000 */
[----:B------:R-:W-:-:S09]  /*a0b0*/  UISETP.NE.AND UP0, UPT, UR8, 0x4, UPT ;  /* 0x000000040800788c */ /* 0x000fd2000bf05270 */
[----:B------:R-:W-:Y:S05]  /*a0c0*/  BRA.U UP0, `(.L_x_10087) ;  /* 0x0000000d00247547 */ /* 0x000fea000b800000 */
[----:B------:R-:W1:Y:S02]  /*a0d0*/  F2I.S64.F64.TRUNC R4, R4 ;  /* 0x0000000400047311 */ /* 0x000e64000030d900 */
[----:B-1----:R1:W-:Y:S01]  /*a0e0*/  STG.E.64 desc[UR36][R2.64], R4 ;  /* 0x0000000402007986 */ /* 0x0023e2000c101b24 */
[----:B------:R-:W-:Y:S05]  /*a0f0*/  BRA `(.L_x_10088) ;  /* 0x00000010005c7947 */ /* 0x000fea0003800000 */
.L_x_10090:
[----:B------:R-:W1:Y:S02]  /*a100*/  F2I.F64.TRUNC R5, R4 ;  /* 0x0000000400057311 */ /* 0x000e64000030d100 */
[----:B-1----:R1:W-:Y:S01]  /*a110*/  STG.E desc[UR36][R2.64], R5 ;  /* 0x0000000502007986 */ /* 0x0023e2000c101924 */
[----:B------:R-:W-:Y:S05]  /*a120*/  BRA `(.L_x_10088) ;  /* 0x0000001000507947 */ /* 0x000fea0003800000 */
.L_x_10089:
[----:B------:R-:W1:Y:S02]  /*a130*/  F2I.F64.TRUNC R5, R4 ;  /* 0x0000000400057311 */ /* 0x000e64000030d100 */
[----:B-1----:R1:W-:Y:S01]  /*a140*/  STG.E.U16 desc[UR36][R2.64], R5 ;  /* 0x0000000502007986 */ /* 0x0023e2000c101524 */
[----:B------:R-:W-:Y:S05]  /*a150*/  BRA `(.L_x_10088) ;  /* 0x0000001000447947 */ /* 0x000fea0003800000 */
.L_x_10084:
        /* <DEDUP_REMOVED lines=17> */
.L_x_10092:
        /* <DEDUP_REMOVED lines=12> */
.L_x_10091:
        /* <DEDUP_REMOVED lines=14> */
[----:B------:R-:W-:Y:S01]  /*a410*/  MOV R7, RZ ;  /* 0x000000ff00077202 */ /* 0x000fe20000000f00 */
[----:B-1----:R-:W-:-:S05]  /*a420*/  @!P0 FMUL R6, R6, 1.175494350822287508e-38 ;  /* 0x0080000006068820 */ /* 0x002fca0000400000 */
[----:B------:R1:W-:Y:S01]  /*a430*/  STG.E.64 desc[UR36][R2.64], R6 ;  /* 0x0000000602007986 */ /* 0x0003e2000c101b24 */
[----:B------:R-:W-:Y:S05]  /*a440*/  BRA `(.L_x_10088) ;  /* 0x0000000c00887947 */ /* 0x000fea0003800000 */
.L_x_10094:
        /* <DEDUP_REMOVED lines=9> */
[----:B------:R-:W-:-:S04]  /*a4e0*/  F2FP.F16.F32.PACK_AB R5, RZ, R0 ;  /* 0x00000000ff05723e */ /* 0x000fc800000000ff */
[----:B------:R-:W-:-:S05]  /*a4f0*/  PRMT R5, R5, 0x5410, RZ ;  /* 0x0000541005057816 */ /* 0x000fca00000000ff */
[----:B------:R4:W-:Y:S01]  /*a500*/  STG.E desc[UR36][R2.64], R5 ;  /* 0x0000000502007986 */ /* 0x0009e2000c101924 */
[----:B------:R-:W-:Y:S05]  /*a510*/  BRA `(.L_x_10088) ;  /* 0x0000000c00547947 */ /* 0x000fea0003800000 */
.L_x_10093:
[----:B------:R1:W-:Y:S01]  /*a520*/  STG.E.64 desc[UR36][R2.64], R4 ;  /* 0x0000000402007986 */ /* 0x0003e2000c101b24 */
[----:B------:R-:W-:Y:S05]  /*a530*/  BRA `(.L_x_10088) ;  /* 0x0000000c004c7947 */ /* 0x000fea0003800000 */
.L_x_10083:
        /* <DEDUP_REMOVED lines=10> */
[----:B------:R-:W1:Y:S02]  /*a5e0*/  F2I.U32.F64.TRUNC R5, R4 ;  /* 0x0000000400057311 */ /* 0x000e64000030d000 */
[----:B-1----:R1:W-:Y:S01]  /*a5f0*/  STG.E.U16 desc[UR36][R2.64], R5 ;  /* 0x0000000502007986 */ /* 0x0023e2000c101524 */
[----:B------:R-:W-:Y:S05]  /*a600*/  BRA `(.L_x_10088) ;  /* 0x0000000c00187947 */ /* 0x000fea0003800000 */
.L_x_10098:
        /* <DEDUP_REMOVED lines=26> */
.L_x_10101:
[----:B------:R-:W-:-:S04]  /*a7b0*/  SHF.R.U32.HI R5, RZ, 0x18, R7 ;  /* 0x00000018ff057819 */ /* 0x000fc80000011607 */
[----:B------:R-:W-:-:S07]  /*a7c0*/  LOP3.LUT R0, R0, 0x80, R5, 0xf8, !PT ;  /* 0x0000008000007812 */ /* 0x000fce00078ef805 */
.L_x_10100:
[----:B------:R-:W-:Y:S05]  /*a7d0*/  BSYNC.RECONVERGENT B0 ;  /* 0x0000000000007941 */ /* 0x000fea0003800200 */
.L_x_10099:
[----:B------:R1:W-:Y:S01]  /*a7e0*/  STG.E.U8 desc[UR36][R2.64], R0 ;  /* 0x0000000002007986 */ /* 0x0003e2000c101124 */
[----:B------:R-:W-:Y:S05]  /*a7f0*/  BRA `(.L_x_10088) ;  /* 0x00000008009c7947 */ /* 0x000fea0003800000 */
.L_x_10097:
        /* <DEDUP_REMOVED lines=26> */
.L_x_10104:
[----:B------:R-:W-:-:S04]  /*a9a0*/  SHF.R.U32.HI R5, RZ, 0x18, R7 ;  /* 0x00000018ff057819 */ /* 0x000fc80000011607 */
[----:B------:R-:W-:-:S07]  /*a9b0*/  LOP3.LUT R0, R0, 0x80, R5, 0xf8, !PT ;  /* 0x0000008000007812 */ /* 0x000fce00078ef805 */
.L_x_10103:
[----:B------:R-:W-:Y:S05]  /*a9c0*/  BSYNC.RECONVERGENT B0 ;  /* 0x0000000000007941 */ /* 0x000fea0003800200 */
.L_x_10102:
[----:B------:R1:W-:Y:S01]  /*a9d0*/  STG.E.U8 desc[UR36][R2.64], R0 ;  /* 0x0000000002007986 */ /* 0x0003e2000c101124 */
[----:B------:R-:W-:Y:S05]  /*a9e0*/  BRA `(.L_x_10088) ;  /* 0x0000000800207947 */ /* 0x000fea0003800000 */
.L_x_10096:
        /* <DEDUP_REMOVED lines=14> */
[----:B-1----:R-:W-:Y:S01]  /*aad0*/  @!P0 FMUL R8, R8, 1.175494350822287508e-38 ;  /* 0x0080000008088820 */ /* 0x002fe20000400000 */
        /* <DEDUP_REMOVED lines=15> */
.L_x_10106:
[----:B------:R-:W1:Y:S02]  /*abd0*/  F2I.U64.F64.TRUNC R4, R4 ;  /* 0x0000000400047311 */ /* 0x000e64000030d800 */
[----:B-1----:R1:W-:Y:S01]  /*abe0*/  STG.E.64 desc[UR36][R2.64], R4 ;  /* 0x0000000402007986 */ /* 0x0023e2000c101b24 */
[----:B------:R-:W-:Y:S05]  /*abf0*/  BRA `(.L_x_10088) ;  /* 0x00000004009c7947 */ /* 0x000fea0003800000 */
.L_x_10105:
[----:B------:R-:W1:Y:S02]  /*ac00*/  F2I.U32.F64.TRUNC R5, R4 ;  /* 0x0000000400057311 */ /* 0x000e64000030d000 */
[----:B-1----:R1:W-:Y:S01]  /*ac10*/  STG.E desc[UR36][R2.64], R5 ;  /* 0x0000000502007986 */ /* 0x0023e2000c101924 */
[----:B------:R-:W-:Y:S05]  /*ac20*/  BRA `(.L_x_10088) ;  /* 0x0000000400907947 */ /* 0x000fea0003800000 */
.L_x_10095:
[----:B------:R-:W-:-:S09]  /*ac30*/  UISETP.GT.AND UP0, UPT, UR8, 0xe, UPT ;  /* 0x0000000e0800788c */ /* 0x000fd2000bf04270 */
[----:B------:R-:W-:Y:S05]  /*ac40*/  BRA.U UP0, `(.L_x_10107) ;  /* 0x00000001002c7547 */ /* 0x000fea000b800000 */
[----:B------:R-:W-:-:S09]  /*ac50*/  UISETP.NE.AND UP0, UPT, UR8, 0xa, UPT ;  /* 0x0000000a0800788c */ /* 0x000fd2000bf05270 */
[----:B------:R-:W-:Y:S05]  /*ac60*/  BRA.U !UP0, `(.L_x_10108) ;  /* 0x0000000108187547 */ /* 0x000fea000b800000 */
[----:B------:R-:W-:-:S09]  /*ac70*/  UISETP.NE.AND UP0, UPT, UR8, 0xb, UPT ;  /* 0x0000000b0800788c */ /* 0x000fd2000bf05270 */
[----:B------:R-:W-:Y:S05]  /*ac80*/  BRA.U UP0, `(.L_x_10087) ;  /* 0x0000000100347547 */ /* 0x000fea000b800000 */
[----:B------:R-:W1:Y:S02]  /*ac90*/  DSETP.NEU.AND P0, PT, R4, RZ, PT ;  /* 0x000000ff0400722a */ /* 0x000e640003f0d000 */
[----:B-1----:R-:W-:-:S05]  /*aca0*/  SEL R5, RZ, 0x1, !P0 ;  /* 0x00000001ff057807 */ /* 0x002fca0004000000 */
[----:B------:R1:W-:Y:S01]  /*acb0*/  STG.E.U8 desc[UR36][R2.64], R5 ;  /* 0x0000000502007986 */ /* 0x0003e2000c101124 */
[----:B------:R-:W-:Y:S05]  /*acc0*/  BRA `(.L_x_10088) ;  /* 0x0000000400687947 */ /* 0x000fea0003800000 */
.L_x_10108:
[----:B------:R-:W-:-:S05]  /*acd0*/  CS2R R6, SRZ ;  /* 0x0000000000067805 */ /* 0x000fca000001ff00 */
[----:B------:R1:W-:Y:S01]  /*ace0*/  STG.E.128 desc[UR36][R2.64], R4 ;  /* 0x0000000402007986 */ /* 0x0003e2000c101d24 */
[----:B------:R-:W-:Y:S05]  /*acf0*/  BRA `(.L_x_10088) ;  /* 0x00000004005c7947 */ /* 0x000fea0003800000 */
.L_x_10107:
[----:B------:R-:W-:-:S09]  /*ad00*/  UISETP.NE.AND UP0, UPT, UR8, 0xf, UPT ;  /* 0x0000000f0800788c */ /* 0x000fd2000bf05270 */
[----:B------:R-:W-:Y:S05]  /*ad10*/  BRA.U !UP0, `(.L_x_10109) ;  /* 0x0000000508287547 */ /* 0x000fea000b800000 */
[----:B------:R-:W-:-:S09]  /*ad20*/  UISETP.NE.AND UP0, UPT, UR8, 0x17, UPT ;  /* 0x000000170800788c */ /* 0x000fd2000bf05270 */
[----:B------:R-:W-:Y:S05]  /*ad30*/  BRA.U !UP0, `(.L_x_10110) ;  /* 0x0000000108b07547 */ /* 0x000fea000b800000 */
[----:B------:R-:W-:-:S09]  /*ad40*/  UISETP.NE.AND UP0, UPT, UR8, 0x18, UPT ;  /* 0x000000180800788c */ /* 0x000fd2000bf05270 */
[----:B------:R-:W-:Y:S05]  /*ad50*/  BRA.U !UP0, `(.L_x_10111) ;  /* 0x0000000108447547 */ /* 0x000fea000b800000 */
.L_x_10087:
[----:B------:R-:W-:Y:S01]  /*ad60*/  MOV R0, 0x228 ;  /* 0x0000022800007802 */ /* 0x000fe20000000f00 */
[----:B------:R-:W1:Y:S01]  /*ad70*/  LDCU.64 UR4, c[0x4][0x218] ;  /* 0x01004300ff0477ac */ /* 0x000e620008000a00 */
[----:B------:R-:W-:Y:S02]  /*ad80*/  HFMA2 R8, -RZ, RZ, 0, 6.020069122314453125e-06 ;  /* 0x00000065ff087431 */ /* 0x000fe400000001ff */
[----:B------:R-:W-:Y:S01]  /*ad90*/  IMAD.MOV.U32 R12, RZ, RZ, 0x1 ;  /* 0x00000001ff0c7424 */ /* 0x000fe200078e00ff */
[----:B------:R2:W4:Y:S01]  /*ada0*/  LDC.64 R2, c[0x4][R0] ;  /* 0x0100000000027b82 */ /* 0x0005220000000a00 */
[----:B------:R-:W5:Y:S01]  /*adb0*/  LDCU.64 UR6, c[0x4][0x220] ;  /* 0x01004400ff0677ac */ /* 0x000f620008000a00 */
[----:B------:R-:W-:Y:S01]  /*adc0*/  MOV R13, RZ ;  /* 0x000000ff000d7202 */ /* 0x000fe20000000f00 */
[----:B------:R-:W0:Y:S01]  /*add0*/  LDCU.64 UR8, c[0x4][0x68] ;  /* 0x01000d00ff0877ac */ /* 0x000e220008000a00 */
[----:B-1----:R-:W-:Y:S01]  /*ade0*/  MOV R4, UR4 ;  /* 0x0000000400047c02 */ /* 0x002fe20008000f00 */
[----:B------:R-:W-:Y:S01]  /*adf0*/  IMAD.U32 R5, RZ, RZ, UR5 ;  /* 0x00000005ff057e24 */ /* 0x000fe2000f8e00ff */
[----:B-----5:R-:W-:Y:S01]  /*ae00*/  MOV R6, UR6 ;  /* 0x0000000600067c02 */ /* 0x020fe20008000f00 */
[----:B------:R-:W-:Y:S01]  /*ae10*/  IMAD.U32 R7, RZ, RZ, UR7 ;  /* 0x00000007ff077e24 */ /* 0x000fe2000f8e00ff */
[----:B0-----:R-:W-:Y:S01]  /*ae20*/  MOV R10, UR8 ;  /* 0x00000008000a7c02 */ /* 0x001fe20008000f00 */
[----:B--2---:R-:W-:-:S07]  /*ae30*/  IMAD.U32 R11, RZ, RZ, UR9 ;  /* 0x00000009ff0b7e24 */ /* 0x004fce000f8e00ff */
[----:B------:R-:W-:-:S07]  /*ae40*/  LEPC R20, `(.L_x_10112) ;  /* 0x000000001014794e */ /* 0x000fce0000000000 */
[----:B---34-:R-:W-:Y:S05]  /*ae50*/  CALL.ABS.NOINC R2 ;  /* 0x0000000002007343 */ /* 0x018fea0003c00000 */
.L_x_10112:
[----:B------:R-:W-:Y:S05]  /*ae60*/  BRA `(.L_x_10088) ;  /* 0x0000000400007947 */ /* 0x000fea0003800000 */
.L_x_10111:
        /* <DEDUP_REMOVED lines=21> */
.L_x_10114:
[----:B------:R-:W-:Y:S05]  /*afc0*/  BSYNC.RECONVERGENT B0 ;  /* 0x0000000000007941 */ /* 0x000fea0003800200 */
.L_x_10113:
[----:B------:R-:W-:-:S05]  /*afd0*/  LOP3.LUT R7, R0, 0x80, R7, 0xf8, !PT ;  /* 0x0000008000077812 */ /* 0x000fca00078ef807 */
[----:B------:R1:W-:Y:S01]  /*afe0*/  STG.E.U8 desc[UR36][R2.64], R7 ;  /* 0x0000000702007986 */ /* 0x0003e2000c101124 */
[----:B------:R-:W-:Y:S05]  /*aff0*/  BRA `(.L_x_10088) ;  /* 0x00000000009c7947 */ /* 0x000fea0003800000 */
.L_x_10110:
        /* <DEDUP_REMOVED lines=20> */
.L_x_10116:
[----:B------:R-:W-:Y:S02]  /*b140*/  ISETP.GT.U32.AND P0, PT, R6, 0x7f800000, PT ;  /* 0x7f8000000600780c */ /* 0x000fe40003f04070 */
[----:B------:R-:W-:-:S04]  /*b150*/  MOV R0, 0x7f ;  /* 0x0000007f00007802 */ /* 0x000fc80000000f00 */
[----:B------:R-:W-:-:S07]  /*b160*/  SEL R0, R0, 0x7c, P0 ;  /* 0x0000007c00007807 */ /* 0x000fce0000000000 */
.L_x_10117:
[----:B------:R-:W-:Y:S05]  /*b170*/  BSYNC.RECONVERGENT B0 ;  /* 0x0000000000007941 */ /* 0x000fea0003800200 */
.L_x_10115:
[----:B------:R-:W-:-:S04]  /*b180*/  SHF.R.U32.HI R5, RZ, 0x18, R7 ;  /* 0x00000018ff057819 */ /* 0x000fc80000011607 */
[----:B------:R-:W-:-:S05]  /*b190*/  LOP3.LUT R5, R0, 0x80, R5, 0xf8, !PT ;  /* 0x0000008000057812 */ /* 0x000fca00078ef805 */
[----:B------:R1:W-:Y:S01]  /*b1a0*/  STG.E.U8 desc[UR36][R2.64], R5 ;  /* 0x0000000502007986 */ /* 0x0003e2000c101124 */
[----:B------:R-:W-:Y:S05]  /*b1b0*/  BRA `(.L_x_10088) ;  /* 0x00000000002c7947 */ /* 0x000fea0003800000 */
.L_x_10109:
        /* <DEDUP_REMOVED lines=11> */
.L_x_10088:
[----:B------:R-:W-:-:S07]  /*b270*/  VIADD R23, R23, 0x80 ;  /* 0x0000008017177836 */ /* 0x000fce0000000000 */
.L_x_9997:
[----:B------:R-:W-:Y:S05]  /*b280*/  BSYNC.RECONVERGENT B7 ;  /* 0x0000000000077941 */ /* 0x000fea0003800200 */
.L_x_9996:
[----:B------:R-:W5:Y:S01]  /*b290*/  LDCU UR4, c[0x0][0x380] ;  /* 0x00007000ff0477ac */ /* 0x000f620008000800 */
[----:B------:R-:W-:Y:S01]  /*b2a0*/  BSSY.RECONVERGENT B7, `(.L_x_10118) ;  /* 0x000058b000077945 */ /* 0x000fe20003800200 */
[----:B-----5:R-:W-:-:S13]  /*b2b0*/  ISETP.GE.AND P0, PT, R23, UR4, PT ;  /* 0x0000000417007c0c */ /* 0x020fda000bf06270 */
[----:B------:R-:W-:Y:S05]  /*b2c0*/  @P0 BRA `(.L_x_10119) ;  /* 0x0000005800200947 */ /* 0x000fea0003800000 */
[----:B------:R-:W5:Y:S01]  /*b2d0*/  LDCU UR4, c[0x0][0x388] ;  /* 0x00007100ff0477ac */ /* 0x000f620008000800 */
[----:B012---:R-:W-:Y:S01]  /*b2e0*/  HFMA2 R0, -RZ, RZ, 0, 0 ;  /* 0x00000000ff007431 */ /* 0x007fe200000001ff */
[----:B---34-:R-:W-:Y:S01]  /*b2f0*/  MOV R24, RZ ;  /* 0x000000ff00187202 */ /* 0x018fe20000000f00 */
[----:B------:R-:W-:Y:S02]  /*b300*/  IMAD.MOV.U32 R16, RZ, RZ, RZ ;  /* 0x000000ffff107224 */ /* 0x000fe400078e00ff */
[----:B------:R-:W-:Y:S01]  /*b310*/  IMAD.MOV.U32 R22, RZ, RZ, RZ ;  /* 0x000000ffff167224 */ /* 0x000fe200078e00ff */
[----:B-----5:R-:W-:-:S09]  /*b320*/  UISETP.NE.AND UP0, UPT, UR4, URZ, UPT ;  /* 0x000000ff0400728c */ /* 0x020fd2000bf05270 */
[----:B------:R-:W-:Y:S05]  /*b330*/  BRA.U !UP0, `(.L_x_10120) ;  /* 0x0000001508d47547 */ /* 0x000fea000b800000 */
[----:B------:R-:W0:Y:S01]  /*b340*/  LDCU.64 UR4, c[0x0][0x390] ;  /* 0x00007200ff0477ac */ /* 0x000e220008000a00 */
[----:B------:R-:W-:Y:S01]  /*b350*/  MOV R22, RZ ;  /* 0x000000ff00167202 */ /* 0x000fe20000000f00 */
        /* <DEDUP_REMOVED lines=371> */
.L_x_10120:
        /* <DEDUP_REMOVED lines=17> */
[----:B-12---:R-:W-:Y:S05]  /*cba0*/  BRA `(.L_x_10127) ;  /* 0x0000000c006c7947 */ /* 0x006fea0003800000 */
.L_x_10125:
[----:B------:R-:W2:Y:S02]  /*cbb0*/  LDG.E.U8 R2, desc[UR36][R2.64] ;  /* 0x0000002402027981 */ /* 0x000ea4000c1e1100 */
[----:B--2---:R1:W2:Y:S02]  /*cbc0*/  I2F.F64.U16 R18, R2 ;  /* 0x0000000200127312 */ /* 0x0042a40000101800 */
[----:B-12---:R-:W-:Y:S05]  /*cbd0*/  BRA `(.L_x_10127) ;  /* 0x0000000c00607947 */ /* 0x006fea0003800000 */
.L_x_10124:
[----:B------:R-:W-:-:S09]  /*cbe0*/  UISETP.NE.AND UP0, UPT, UR4, 0x2, UPT ;  /* 0x000000020400788c */ /* 0x000fd2000bf05270 */
[----:B------:R-:W-:Y:S05]  /*cbf0*/  BRA.U !UP0, `(.L_x_10128) ;  /* 0x0000000108287547 */ /* 0x000fea000b800000 */
[----:B------:R-:W-:-:S09]  /*cc00*/  UISETP.NE.AND UP0, UPT, UR4, 0x3, UPT ;  /* 0x000000030400788c */ /* 0x000fd2000bf05270 */
[----:B------:R-:W-:Y:S05]  /*cc10*/  BRA.U !UP0, `(.L_x_10129) ;  /* 0x0000000108147547 */ /* 0x000fea000b800000 */
[----:B------:R-:W-:-:S09]  /*cc20*/  UISETP.NE.AND UP0, UPT, UR4, 0x4, UPT ;  /* 0x000000040400788c */ /* 0x000fd2000bf05270 */
[----:B------:R-:W-:Y:S05]  /*cc30*/  BRA.U UP0, `(.L_x_10126) ;  /* 0x0000000900ec7547 */ /* 0x000fea000b800000 */
[----:B------:R-:W2:Y:S02]  /*cc40*/  LDG.E.64 R18, desc[UR36][R2.64] ;  /* 0x0000002402127981 */ /* 0x000ea4000c1e1b00 */
[----:B--2---:R-:W1:Y:S02]  /*cc50*/  I2F.F64.S64 R18, R18 ;  /* 0x0000001200127312 */ /* 0x004e640000301c00 */
[----:B-1----:R-:W-:Y:S05]  /*cc60*/  BRA `(.L_x_10127) ;  /* 0x0000000c003c7947 */ /* 0x002fea0003800000 */
.L_x_10129:
[----:B------:R-:W2:Y:S02]  /*cc70*/  LDG.E R2, desc[UR36][R2.64] ;  /* 0x0000002402027981 */ /* 0x000ea4000c1e1900 */
[----:B--2---:R1:W2:Y:S02]  /*cc80*/  I2F.F64 R18, R2 ;  /* 0x0000000200127312 */ /* 0x0042a40000201c00 */
[----:B-12---:R-:W-:Y:S05]  /*cc90*/  BRA `(.L_x_10127) ;  /* 0x0000000c00307947 */ /* 0x006fea0003800000 */
.L_x_10128:
[----:B------:R-:W2:Y:S02]  /*cca0*/  LDG.E.U16 R2, desc[UR36][R2.64] ;  /* 0x0000002402027981 */ /* 0x000ea4000c1e1500 */
[----:B--2---:R1:W2:Y:S02]  /*ccb0*/  I2F.F64.S16 R18, R2 ;  /* 0x0000000200127312 */ /* 0x0042a40000101c00 */
[----:B-12---:R-:W-:Y:S05]  /*ccc0*/  BRA `(.L_x_10127) ;  /* 0x0000000c00247947 */ /* 0x006fea0003800000 */
.L_x_10123:
        /* <DEDUP_REMOVED lines=10> */
.L_x_10131:
[----:B------:R-:W2:Y:S02]  /*cd70*/  LDG.E.U16 R0, desc[UR36][R2.64] ;  /* 0x0000002402007981 */ /* 0x000ea4000c1e1500 */
[----:B--2---:R-:W-:-:S05]  /*cd80*/  HADD2.F32 R0, -RZ, R0.H0_H0 ;  /* 0x20000000ff007230 */ /* 0x004fca0000004100 */
[----:B------:R-:W-:-:S04]  /*cd90*/  FMUL.FTZ R0, R0, 1 ;  /* 0x3f80000000007820 */ /* 0x000fc80000410000 */
[----:B------:R0:W1:Y:S02]  /*cda0*/  F2F.F64.F32 R18, R0 ;  /* 0x0000000000127310 */ /* 0x0000640000201800 */
[----:B01----:R-:W-:Y:S05]  /*cdb0*/  BRA `(.L_x_10127) ;  /* 0x0000000800e87947 */ /* 0x003fea0003800000 */
.L_x_10130:
        /* <DEDUP_REMOVED lines=10> */
.L_x_10133:
[----:B------:R-:W2:Y:S02]  /*ce60*/  LDG.E.U16 R2, desc[UR36][R2.64] ;  /* 0x0000002402027981 */ /* 0x000ea4000c1e1500 */
[----:B--2---:R-:W-:-:S05]  /*ce70*/  HADD2.F32 R0, -RZ, R2.H0_H0 ;  /* 0x20000002ff007230 */ /* 0x004fca0000004100 */
[----:B------:R-:W-:-:S04]  /*ce80*/  FMUL.FTZ R0, R0, 1 ;  /* 0x3f80000000007820 */ /* 0x000fc80000410000 */
[----:B------:R0:W1:Y:S02]  /*ce90*/  F2F.F64.F32 R18, R0 ;  /* 0x0000000000127310 */ /* 0x0000640000201800 */
[----:B01----:R-:W-:Y:S05]  /*cea0*/  BRA `(.L_x_10127) ;  /* 0x0000000800ac7947 */ /* 0x003fea0003800000 */
.L_x_10132:
[----:B------:R0:W5:Y:S01]  /*ceb0*/  LDG.E.64 R18, desc[UR36][R2.64] ;  /* 0x0000002402127981 */ /* 0x000162000c1e1b00 */
[----:B------:R-:W-:Y:S05]  /*cec0*/  BRA `(.L_x_10127) ;  /* 0x0000000800a47947 */ /* 0x000fea0003800000 */
.L_x_10122:
        /* <DEDUP_REMOVED lines=13> */
.L_x_10136:
[----:B------:R3:W5:Y:S01]  /*cfa0*/  LDG.E.64 R18, desc[UR36][R2.64] ;  /* 0x0000002402127981 */ /* 0x000762000c1e1b00 */
[----:B------:R-:W-:Y:S05]  /*cfb0*/  BRA `(.L_x_10127) ;  /* 0x0000000800687947 */ /* 0x000fea0003800000 */
.L_x_10135:
        /* <DEDUP_REMOVED lines=27> */
.L_x_10138:
        /* <DEDUP_REMOVED lines=14> */
.L_x_10137:
[----:B------:R-:W2:Y:S02]  /*d250*/  LDG.E.U16 R0, desc[UR36][R2.64] ;  /* 0x0000002402007981 */ /* 0x000ea4000c1e1500 */
[----:B--2---:R-:W-:-:S04]  /*d260*/  IMAD.U32 R0, R0, 0x10000, RZ ;  /* 0x0001000000007824 */ /* 0x004fc800078e00ff */
[----:B------:R-:W-:-:S04]  /*d270*/  FMUL.FTZ R0, R0, 1 ;  /* 0x3f80000000007820 */ /* 0x000fc80000410000 */
[----:B------:R3:W4:Y:S02]  /*d280*/  F2F.F64.F32 R18, R0 ;  /* 0x0000000000127310 */ /* 0x0007240000201800 */
[----:B---34-:R-:W-:Y:S05]  /*d290*/  BRA `(.L_x_10127) ;  /* 0x0000000400b07947 */ /* 0x018fea0003800000 */
.L_x_10134:
        /* <DEDUP_REMOVED lines=11> */
.L_x_10141:
        /* <DEDUP_REMOVED lines=21> */
.L_x_10143:
[----:B------:R-:W-:Y:S05]  /*d4a0*/  BSYNC.RECONVERGENT B0 ;  /* 0x0000000000007941 */ /* 0x000fea0003800200 */
.L_x_10142:
[----:B------:R-:W-:Y:S02]  /*d4b0*/  SHF.L.U32 R0, R0, 0x14, RZ ;  /* 0x0000001400007819 */ /* 0x000fe400000006ff */
[----:B------:R-:W-:-:S04]  /*d4c0*/  LEA R2, R2, 0x3b800000, 0x17 ;  /* 0x3b80000002027811 */ /* 0x000fc800078eb8ff */
[----:B------:R-:W-:-:S05]  /*d4d0*/  LOP3.LUT R0, R2, R0, R7, 0xfe, !PT ;  /* 0x0000000002007212 */ /* 0x000fca00078efe07 */
[----:B------:R-:W-:-:S04]  /*d4e0*/  FMUL.FTZ R0, R0, 1 ;  /* 0x3f80000000007820 */ /* 0x000fc80000410000 */
[----:B------:R3:W4:Y:S02]  /*d4f0*/  F2F.F64.F32 R18, R0 ;  /* 0x0000000000127310 */ /* 0x0007240000201800 */
[----:B---34-:R-:W-:Y:S05]  /*d500*/  BRA `(.L_x_10127) ;  /* 0x0000000400147947 */ /* 0x018fea0003800000 */
.L_x_10140:
[----:B------:R-:W2:Y:S01]  /*d510*/  LDG.E.U8 R3, desc[UR36][R2.64] ;  /* 0x0000002402037981 */ /* 0x000ea2000c1e1100 */
        /* <DEDUP_REMOVED lines=20> */
.L_x_10145:
[----:B------:R-:W-:Y:S05]  /*d660*/  BSYNC.RECONVERGENT B0 ;  /* 0x0000000000007941 */ /* 0x000fea0003800200 */
.L_x_10144:
[----:B------:R-:W-:Y:S01]  /*d670*/  IMAD.SHL.U32 R0, R0, 0x200000, RZ ;  /* 0x0020000000007824 */ /* 0x000fe200078e00ff */
[----:B------:R-:W-:-:S04]  /*d680*/  LEA R2, R2, 0x37800000, 0x17 ;  /* 0x3780000002027811 */ /* 0x000fc800078eb8ff */
[----:B------:R-:W-:-:S05]  /*d690*/  LOP3.LUT R0, R2, R0, R7, 0xfe, !PT ;  /* 0x0000000002007212 */ /* 0x000fca00078efe07 */
[----:B------:R-:W-:-:S04]  /*d6a0*/  FMUL.FTZ R0, R0, 1 ;  /* 0x3f80000000007820 */ /* 0x000fc80000410000 */
[----:B------:R3:W4:Y:S02]  /*d6b0*/  F2F.F64.F32 R18, R0 ;  /* 0x0000000000127310 */ /* 0x0007240000201800 */
[----:B---34-:R-:W-:Y:S05]  /*d6c0*/  BRA `(.L_x_10127) ;  /* 0x0000000000a47947 */ /* 0x018fea0003800000 */
.L_x_10139:
        /* <DEDUP_REMOVED lines=12> */
[----:B------:R-:W-:Y:S01]  /*d790*/  @P0 SHF.L.U32 R0, R0, 0x17, RZ ;  /* 0x0000001700000819 */ /* 0x000fe200000006ff */
[----:B------:R-:W-:Y:S01]  /*d7a0*/  @!P0 IMAD.MOV.U32 R18, RZ, RZ, 0x20000000 ;  /* 0x20000000ff128424 */ /* 0x000fe200078e00ff */
[----:B------:R-:W-:-:S03]  /*d7b0*/  @!P0 MOV R19, 0x7ff80000 ;  /* 0x7ff8000000138802 */ /* 0x000fc60000000f00 */
[----:B------:R-:W-:-:S04]  /*d7c0*/  @P0 FMUL.FTZ R0, R0, 1 ;  /* 0x3f80000000000820 */ /* 0x000fc80000410000 */
[----:B------:R1:W2:Y:S02]  /*d7d0*/  @P0 F2F.F64.F32 R18, R0 ;  /* 0x0000000000120310 */ /* 0x0002a40000201800 */
[----:B-12---:R-:W-:Y:S05]  /*d7e0*/  BRA `(.L_x_10127) ;  /* 0x00000000005c7947 */ /* 0x006fea0003800000 */
.L_x_10126:
        /* <DEDUP_REMOVED lines=10> */
[----:B-1----:R-:W-:Y:S01]  /*d890*/  IMAD.U32 R6, RZ, RZ, UR6 ;  /* 0x00000006ff067e24 */ /* 0x002fe2000f8e00ff */
[----:B------:R-:W-:Y:S01]  /*d8a0*/  MOV R7, UR7 ;  /* 0x0000000700077c02 */ /* 0x000fe20008000f00 */
[----:B---3--:R-:W-:Y:S01]  /*d8b0*/  IMAD.U32 R10, RZ, RZ, UR8 ;  /* 0x00000008ff0a7e24 */ /* 0x008fe2000f8e00ff */
[----:B------:R-:W-:-:S07]  /*d8c0*/  MOV R11, UR9 ;  /* 0x00000009000b7c02 */ /* 0x000fce0008000f00 */
[----:B------:R-:W-:-:S07]  /*d8d0*/  LEPC R20, `(.L_x_10148) ;  /* 0x000000001014794e */ /* 0x000fce0000000000 */
[----:B--2---:R-:W-:Y:S05]  /*d8e0*/  CALL.ABS.NOINC R2 ;  /* 0x0000000002007343 */ /* 0x004fea0003c00000 */
.L_x_10148:
[----:B------:R-:W-:Y:S01]  /*d8f0*/  CS2R R18, SRZ ;  /* 0x0000000000127805 */ /* 0x000fe2000001ff00 */
[----:B------:R-:W-:Y:S06]  /*d900*/  BRA `(.L_x_10127) ;  /* 0x0000000000147947 */ /* 0x000fec0003800000 */
.L_x_10147:
[----:B------:R-:W2:Y:S02]  /*d910*/  LDG.E.64 R18, desc[UR36][R2.64] ;  /* 0x0000002402127981 */ /* 0x000ea4000c1e1b00 */
[----:B--2---:R-:W1:Y:S02]  /*d920*/  I2F.F64.U64 R18, R18 ;  /* 0x0000001200127312 */ /* 0x004e640000301800 */
[----:B-1----:R-:W-:Y:S05]  /*d930*/  BRA `(.L_x_10127) ;  /* 0x0000000000087947 */ /* 0x002fea0003800000 */
.L_x_10146:
[----:B------:R-:W2:Y:S02]  /*d940*/  LDG.E R2, desc[UR36][R2.64] ;  /* 0x0000002402027981 */ /* 0x000ea4000c1e1900 */
[----:B--2---:R1:W2:Y:S02]  /*d950*/  I2F.F64.U32 R18, R2 ;  /* 0x0000000200127312 */ /* 0x0042a40000201800 */
.L_x_10127:
[----:B------:R-:W-:Y:S05]  /*d960*/  BSYNC.RECONVERGENT B6 ;  /* 0x0000000000067941 */ /* 0x000fea0003800200 */
.L_x_10121:
        /* <DEDUP_REMOVED lines=16> */
[----:B---3--:R0:W1:Y:S02]  /*da70*/  I2F.F64.S16 R16, R2 ;  /* 0x0000000200107312 */ /* 0x0080640000101c00 */
[----:B01----:R-:W-:Y:S05]  /*da80*/  BRA `(.L_x_10155) ;  /* 0x0000000c006c7947 */ /* 0x003fea0003800000 */
.L_x_10153:
[----:B------:R-:W3:Y:S02]  /*da90*/  LDG.E.U8 R2, desc[UR36][R2.64] ;  /* 0x0000002402027981 */ /* 0x000ee4000c1e1100 */
[----:B---3--:R0:W1:Y:S02]  /*daa0*/  I2F.F64.U16 R16, R2 ;  /* 0x0000000200107312 */ /* 0x0080640000101800 */
[----:B01----:R-:W-:Y:S05]  /*dab0*/  BRA `(.L_x_10155) ;  /* 0x0000000c00607947 */ /* 0x003fea0003800000 */
.L_x_10152:
        /* <DEDUP_REMOVED lines=9> */
.L_x_10157:
[----:B------:R-:W3:Y:S02]  /*db50*/  LDG.E R2, desc[UR36][R2.64] ;  /* 0x0000002402027981 */ /* 0x000ee4000c1e1900 */
[----:B---3--:R0:W1:Y:S02]  /*db60*/  I2F.F64 R16, R2 ;  /* 0x0000000200107312 */ /* 0x0080640000201c00 */
[----:B01----:R-:W-:Y:S05]  /*db70*/  BRA `(.L_x_10155) ;  /* 0x0000000c00307947 */ /* 0x003fea0003800000 */
.L_x_10156:
[----:B------:R-:W3:Y:S02]  /*db80*/  LDG.E.U16 R2, desc[UR36][R2.64] ;  /* 0x0000002402027981 */ /* 0x000ee4000c1e1500 */
[----:B---3--:R0:W1:Y:S02]  /*db90*/  I2F.F64.S16 R16, R2 ;  /* 0x0000000200107312 */ /* 0x0080640000101c00 */
[----:B01----:R-:W-:Y:S05]  /*dba0*/  BRA `(.L_x_10155) ;  /* 0x0000000c00247947 */ /* 0x003fea0003800000 */
.L_x_10151:
        /* <DEDUP_REMOVED lines=10> */
.L_x_10159:
[----:B------:R-:W3:Y:S02]  /*dc50*/  LDG.E.U16 R0, desc[UR36][R2.64] ;  /* 0x0000002402007981 */ /* 0x000ee4000c1e1500 */
[----:B---3--:R-:W-:-:S05]  /*dc60*/  HADD2.F32 R0, -RZ, R0.H0_H0 ;  /* 0x20000000ff007230 */ /* 0x008fca0000004100 */
[----:B------:R-:W-:-:S04]  /*dc70*/  FMUL.FTZ R0, R0, 1 ;  /* 0x3f80000000007820 */ /* 0x000fc80000410000 */
[----:B------:R0:W1:Y:S02]  /*dc80*/  F2F.F64.F32 R16, R0 ;  /* 0x0000000000107310 */ /* 0x0000640000201800 */
[----:B01----:R-:W-:Y:S05]  /*dc90*/  BRA `(.L_x_10155) ;  /* 0x0000000800e87947 */ /* 0x003fea0003800000 */
.L_x_10158:
        /* <DEDUP_REMOVED lines=8> */
[----:B------:R-:W4:Y:S02]  /*dd20*/  F2F.F64.F32 R16, R16 ;  /* 0x0000001000107310 */ /* 0x000f240000201800 */
[----:B----4-:R-:W-:Y:S05]  /*dd30*/  BRA `(.L_x_10155) ;  /* 0x0000000800c07947 */ /* 0x010fea0003800000 */
.L_x_10161:
[----:B------:R-:W3:Y:S02]  /*dd40*/  LDG.E.U16 R2, desc[UR36][R2.64] ;  /* 0x0000002402027981 */ /* 0x000ee4000c1e1500 */
[----:B---3--:R-:W-:-:S05]  /*dd50*/  HADD2.F32 R0, -RZ, R2.H0_H0 ;  /* 0x20000002ff007230 */ /* 0x008fca0000004100 */
[----:B------:R-:W-:-:S04]  /*dd60*/  FMUL.FTZ R0, R0, 1 ;  /* 0x3f80000000007820 */ /* 0x000fc80000410000 */
[----:B------:R4:W0:Y:S02]  /*dd70*/  F2F.F64.F32 R16, R0 ;  /* 0x0000000000107310 */ /* 0x0008240000201800 */
[----:B0---4-:R-:W-:Y:S05]  /*dd80*/  BRA `(.L_x_10155) ;  /* 0x0000000800ac7947 */ /* 0x011fea0003800000 */
.L_x_10160:
[----:B------:R4:W5:Y:S01]  /*dd90*/  LDG.E.64 R16, desc[UR36][R2.64] ;  /* 0x0000002402107981 */ /* 0x000962000c1e1b00 */
[----:B------:R-:W-:Y:S05]  /*dda0*/  BRA `(.L_x_10155) ;  /* 0x0000000800a47947 */ /* 0x000fea0003800000 */
.L_x_10150:
        /* <DEDUP_REMOVED lines=13> */
.L_x_10164:
[----:B------:R3:W5:Y:S01]  /*de80*/  LDG.E.64 R16, desc[UR36][R2.64] ;  /* 0x0000002402107981 */ /* 0x000762000c1e1b00 */
[----:B------:R-:W-:Y:S05]  /*de90*/  BRA `(.L_x_10155) ;  /* 0x0000000800687947 */ /* 0x000fea0003800000 */
.L_x_10163:
        /* <DEDUP_REMOVED lines=27> */
.L_x_10166:
[----:B------:R-:W3:Y:S02]  /*e050*/  LDG.E.U8 R2, desc[UR36][R2.64] ;  /* 0x0000002402027981 */ /* 0x000ee4000c1e1100 */
[C---:B---3--:R-:W-:Y:S01]  /*e060*/  IMAD.SHL.U32 R0, R2.reuse, 0x2000000, RZ ;  /* 0x0200000002007824 */ /* 0x048fe200078e00ff */
        /* <DEDUP_REMOVED lines=12> */
.L_x_10165:
[----:B------:R-:W3:Y:S02]  /*e130*/  LDG.E.U16 R0, desc[UR36][R2.64] ;  /* 0x0000002402007981 */ /* 0x000ee4000c1e1500 */
[----:B---3--:R-:W-:-:S04]  /*e140*/  IMAD.U32 R0, R0, 0x10000, RZ ;  /* 0x0001000000007824 */ /* 0x008fc800078e00ff */
[----:B------:R-:W-:-:S04]  /*e150*/  FMUL.FTZ R0, R0, 1 ;  /* 0x3f80000000007820 */ /* 0x000fc80000410000 */
[----:B------:R4:W0:Y:S02]  /*e160*/  F2F.F64.F32 R16, R0 ;  /* 0x0000000000107310 */ /* 0x0008240000201800 */
[----:B0---4-:R-:W-:Y:S05]  /*e170*/  BRA `(.L_x_10155) ;  /* 0x0000000400b07947 */ /* 0x011fea0003800000 */
.L_x_10162:
        /* <DEDUP_REMOVED lines=11> */
.L_x_10169:
        /* <DEDUP_REMOVED lines=21> */
.L_x_10171:
[----:B------:R-:W-:Y:S05]  /*e380*/  BSYNC.RECONVERGENT B0 ;  /* 0x0000000000007941 */ /* 0x000fea0003800200 */
.L_x_10170:
[----:B------:R-:W-:Y:S02]  /*e390*/  SHF.L.U32 R0, R0, 0x14, RZ ;  /* 0x0000001400007819 */ /* 0x000fe400000006ff */
[----:B------:R-:W-:-:S04]  /*e3a0*/  LEA R2, R2, 0x3b800000, 0x17 ;  /* 0x3b80000002027811 */ /* 0x000fc800078eb8ff */
[----:B------:R-:W-:-:S05]  /*e3b0*/  LOP3.LUT R0, R2, R0, R7, 0xfe, !PT ;  /* 0x0000000002007212 */ /* 0x000fca00078efe07 */
[----:B------:R-:W-:-:S04]  /*e3c0*/  FMUL.FTZ R0, R0, 1 ;  /* 0x3f80000000007820 */ /* 0x000fc80000410000 */
[----:B------:R3:W4:Y:S02]  /*e3d0*/  F2F.F64.F32 R16, R0 ;  /* 0x0000000000107310 */ /* 0x0007240000201800 */
[----:B---34-:R-:W-:Y:S05]  /*e3e0*/  BRA `(.L_x_10155) ;  /* 0x0000000400147947 */ /* 0x018fea0003800000 */
.L_x_10168:
[----:B------:R-:W3:Y:S01]  /*e3f0*/  LDG.E.U8 R3, desc[UR36][R2.64] ;  /* 0x0000002402037981 */ /* 0x000ee2000c1e1100 */
        /* <DEDUP_REMOVED lines=20> */
.L_x_10173:
[----:B------:R-:W-:Y:S05]  /*e540*/  BSYNC.RECONVERGENT B0 ;  /* 0x0000000000007941 */ /* 0x000fea0003800200 */
.L_x_10172:
[----:B------:R-:W-:Y:S01]  /*e550*/  IMAD.SHL.U32 R0, R0, 0x200000, RZ ;  /* 0x0020000000007824 */ /* 0x000fe200078e00ff */
[----:B------:R-:W-:-:S04]  /*e560*/  LEA R2, R2, 0x37800000, 0x17 ;  /* 0x3780000002027811 */ /* 0x000fc800078eb8ff */
[----:B------:R-:W-:-:S05]  /*e570*/  LOP3.LUT R0, R2, R0, R7, 0xfe, !PT ;  /* 0x0000000002007212 */ /* 0x000fca00078efe07 */
[----:B------:R-:W-:-:S04]  /*e580*/  FMUL.FTZ R0, R0, 1 ;  /* 0x3f80000000007820 */ /* 0x000fc80000410000 */
[----:B------:R3:W4:Y:S02]  /*e590*/  F2F.F64.F32 R16, R0 ;  /* 0x0000000000107310 */ /* 0x0007240000201800 */
[----:B---34-:R-:W-:Y:S05]  /*e5a0*/  BRA `(.L_x_10155) ;  /* 0x0000000000a47947 */ /* 0x018fea0003800000 */
.L_x_10167:
[----:B------:R-:W-:-:S09]  /*e5b0*/  UISETP.NE.AND UP0, UPT, UR4, 0x1c, UPT ;  /* 0x0000001c0400788c */ /* 0x000fd2000bf05270 */
[----:B------:R-:W-:Y:S05]  /*e5c0*/  BRA.U !UP0, `(.L_x_10174) ;  /* 0x0000000108947547 */ /* 0x000fea000b800000 */
[----:B------:R-:W-:-:S09]  /*e5d0*/  UISETP.NE.AND UP0, UPT, UR4, 0x1d, UPT ;  /* 0x0000001d0400788c */ /* 0x000fd2000bf05270 */
[----:B------:R-:W-:Y:S05]  /*e5e0*/  BRA.U !UP0, `(.L_x_10175) ;  /* 0x0000000108807547 */ /* 0x000fea000b800000 */
[----:B------:R-:W-:-:S09]  /*e5f0*/  UISETP.NE.AND UP0, UPT, UR4, 0x2c, UPT ;  /* 0x0000002c0400788c */ /* 0x000fd2000bf05270 */
[----:B------:R-:W-:Y:S05]  /*e600*/  BRA.U UP0, `(.L_x_10154) ;  /* 0x0000000100307547 */ /* 0x000fea000b800000 */
[----:B------:R-:W3:Y:S01]  /*e610*/  LDG.E.U8 R0, desc[UR36][R2.64] ;  /* 0x0000002402007981 */ /* 0x000ee2000c1e1100 */
[----:B------:R-:W-:Y:S02]  /*e620*/  HFMA2 R16, -RZ, RZ, 0, 0 ;  /* 0x00000000ff107431 */ /* 0x000fe400000001ff */
[----:B------:R-:W-:Y:S01]  /*e630*/  IMAD.MOV.U32 R17, RZ, RZ, 0x38000000 ;  /* 0x38000000ff117424 */ /* 0x000fe200078e00ff */
[----:B---3--:R-:W-:-:S13]  /*e640*/  ISETP.NE.AND P0, PT, R0, RZ, PT ;  /* 0x000000ff0000720c */ /* 0x008fda0003f05270 */
[----:B------:R-:W-:Y:S05]  /*e650*/  @!P0 BRA `(.L_x_10155) ;  /* 0x0000000000788947 */ /* 0x000fea0003800000 */
[----:B------:R-:W-:-:S13]  /*e660*/  ISETP.NE.AND P0, PT, R0, 0xff, PT ;  /* 0x000000ff0000780c */ /* 0x000fda0003f05270 */
[----:B------:R-:W-:Y:S01]  /*e670*/  @P0 SHF.L.U32 R0, R0, 0x17, RZ ;  /* 0x0000001700000819 */ /* 0x000fe200000006ff */
[----:B------:R-:W-:Y:S01]  /*e680*/  @!P0 IMAD.MOV.U32 R16, RZ, RZ, 0x20000000 ;  /* 0x20000000ff108424 */ /* 0x000fe200078e00ff */
[----:B------:R-:W-:-:S03]  /*e690*/  @!P0 MOV R17, 0x7ff80000 ;  /* 0x7ff8000000118802 */ /* 0x000fc60000000f00 */
[----:B------:R-:W-:-:S04]  /*e6a0*/  @P0 FMUL.FTZ R0, R0, 1 ;  /* 0x3f80000000000820 */ /* 0x000fc80000410000 */
[----:B------:R3:W4:Y:S02]  /*e6b0*/  @P0 F2F.F64.F32 R16, R0 ;  /* 0x0000000000100310 */ /* 0x0007240000201800 */
[----:B---34-:R-:W-:Y:S05]  /*e6c0*/  BRA `(.L_x_10155) ;  /* 0x00000000005c7947 */ /* 0x018fea0003800000 */
.L_x_10154:
        /* <DEDUP_REMOVED lines=10> */
[----:B-1----:R-:W-:Y:S01]  /*e770*/  IMAD.U32 R6, RZ, RZ, UR6 ;  /* 0x00000006ff067e24 */ /* 0x002fe2000f8e00ff */
[----:B------:R-:W-:Y:S01]  /*e780*/  MOV R7, UR7 ;  /* 0x0000000700077c02 */ /* 0x000fe20008000f00 */
[----:B----4-:R-:W-:Y:S01]  /*e790*/  IMAD.U32 R10, RZ, RZ, UR8 ;  /* 0x00000008ff0a7e24 */ /* 0x010fe2000f8e00ff */
[----:B------:R-:W-:-:S07]  /*e7a0*/  MOV R11, UR9 ;  /* 0x00000009000b7c02 */ /* 0x000fce0008000f00 */
[----:B------:R-:W-:-:S07]  /*e7b0*/  LEPC R20, `(.L_x_10176) ;  /* 0x000000001014794e */ /* 0x000fce0000000000 */
[----:B--23-5:R-:W-:Y:S05]  /*e7c0*/  CALL.ABS.NOINC R2 ;  /* 0x0000000002007343 */ /* 0x02cfea0003c00000 */
.L_x_10176:
[----:B------:R-:W-:Y:S01]  /*e7d0*/  CS2R R16, SRZ ;  /* 0x0000000000107805 */ /* 0x000fe2000001ff00 */
[----:B------:R-:W-:Y:S06]  /*e7e0*/  BRA `(.L_x_10155) ;  /* 0x0000000000147947 */ /* 0x000fec0003800000 */
.L_x_10175:
[----:B------:R-:W3:Y:S02]  /*e7f0*/  LDG.E.64 R16, desc[UR36][R2.64] ;  /* 0x0000002402107981 */ /* 0x000ee4000c1e1b00 */
[----:B---3--:R-:W3:Y:S02]  /*e800*/  I2F.F64.U64 R16, R16 ;  /* 0x0000001000107312 */ /* 0x008ee40000301800 */
[----:B---3--:R-:W-:Y:S05]  /*e810*/  BRA `(.L_x_10155) ;  /* 0x0000000000087947 */ /* 0x008fea0003800000 */
.L_x_10174:
[----:B------:R-:W3:Y:S02]  /*e820*/  LDG.E R2, desc[UR36][R2.64] ;  /* 0x0000002402027981 */ /* 0x000ee4000c1e1900 */
[----:B---3--:R0:W1:Y:S02]  /*e830*/  I2F.F64.U32 R16, R2 ;  /* 0x0000000200107312 */ /* 0x0080640000201800 */
.L_x_10155:
[----:B------:R-:W-:Y:S05]  /*e840*/  BSYNC.RECONVERGENT B6 ;  /* 0x0000000000067941 */ /* 0x000fea0003800200 */
.L_x_10149:
        /* <DEDUP_REMOVED lines=16> */
[----:B---3--:R-:W4:Y:S02]  /*e950*/  I2F.F64.S16 R2, R2 ;  /* 0x0000000200027312 */ /* 0x008f240000101c00 */
[----:B----4-:R-:W-:Y:S05]  /*e960*/  BRA `(.L_x_10183) ;  /* 0x0000000c006c7947 */ /* 0x010fea0003800000 */
.L_x_10181:
[----:B---34-:R-:W3:Y:S02]  /*e970*/  LDG.E.U8 R2, desc[UR36][R24.64] ;  /* 0x0000002418027981 */ /* 0x018ee4000c1e1100 */
[----:B---3--:R-:W4:Y:S02]  /*e980*/  I2F.F64.U16 R2, R2 ;  /* 0x0000000200027312 */ /* 0x008f240000101800 */
[----:B----4-:R-:W-:Y:S05]  /*e990*/  BRA `(.L_x_10183) ;  /* 0x0000000c00607947 */ /* 0x010fea0003800000 */
.L_x_10180:
[----:B------:R-:W-:-:S09]  /*e9a0*/  UISETP.NE.AND UP0, UPT, UR4, 0x2, UPT ;  /* 0x000000020400788c */ /* 0x000fd2000bf05270 */
[----:B------:R-:W-:Y:S05]  /*e9b0*/  BRA.U !UP0, `(.L_x_10184) ;  /* 0x0000000108287547 */ /* 0x000fea000b800000 */
[----:B------:R-:W-:-:S09]  /*e9c0*/  UISETP.NE.AND UP0, UPT, UR4, 0x3, UPT ;  /* 0x000000030400788c */ /* 0x000fd2000bf05270 */
[----:B------:R-:W-:Y:S05]  /*e9d0*/  BRA.U !UP0, `(.L_x_10185) ;  /* 0x0000000108147547 */ /* 0x000fea000b800000 */
[----:B------:R-:W-:-:S09]  /*e9e0*/  UISETP.NE.AND UP0, UPT, UR4, 0x4, UPT ;  /* 0x000000040400788c */ /* 0x000fd2000bf05270 */
[----:B------:R-:W-:Y:S05]  /*e9f0*/  BRA.U UP0, `(.L_x_10182) ;  /* 0x0000000900ec7547 */ /* 0x000fea000b800000 */
[----:B---34-:R-:W3:Y:S02]  /*ea00*/  LDG.E.64 R2, desc[UR36][R24.64] ;  /* 0x0000002418027981 */ /* 0x018ee4000c1e1b00 */
[----:B---3--:R-:W4:Y:S02]  /*ea10*/  I2F.F64.S64 R2, R2 ;  /* 0x0000000200027312 */ /* 0x008f240000301c00 */
[----:B----4-:R-:W-:Y:S05]  /*ea20*/  BRA `(.L_x_10183) ;  /* 0x0000000c003c7947 */ /* 0x010fea0003800000 */
.L_x_10185:
[----:B---34-:R-:W3:Y:S02]  /*ea30*/  LDG.E R2, desc[UR36][R24.64] ;  /* 0x0000002418027981 */ /* 0x018ee4000c1e1900 */
[----:B---3--:R-:W4:Y:S02]  /*ea40*/  I2F.F64 R2, R2 ;  /* 0x0000000200027312 */ /* 0x008f240000201c00 */
[----:B----4-:R-:W-:Y:S05]  /*ea50*/  BRA `(.L_x_10183) ;  /* 0x0000000c00307947 */ /* 0x010fea0003800000 */
.L_x_10184:
[----:B---34-:R-:W3:Y:S02]  /*ea60*/  LDG.E.U16 R2, desc[UR36][R24.64] ;  /* 0x0000002418027981 */ /* 0x018ee4000c1e1500 */
[----:B---3--:R-:W4:Y:S02]  /*ea70*/  I2F.F64.S16 R2, R2 ;  /* 0x0000000200027312 */ /* 0x008f240000101c00 */
[----:B----4-:R-:W-:Y:S05]  /*ea80*/  BRA `(.L_x_10183) ;  /* 0x0000000c00247947 */ /* 0x010fea0003800000 */
.L_x_10179:
        /* <DEDUP_REMOVED lines=10> */
.L_x_10187:
[----:B------:R-:W2:Y:S02]  /*eb30*/  LDG.E.U16 R0, desc[UR36][R24.64] ;  /* 0x0000002418007981 */ /* 0x000ea4000c1e1500 */
[----:B--2---:R-:W-:-:S05]  /*eb40*/  HADD2.F32 R0, -RZ, R0.H0_H0 ;  /* 0x20000000ff007230 */ /* 0x004fca0000004100 */
[----:B------:R-:W-:-:S04]  /*eb50*/  FMUL.FTZ R0, R0, 1 ;  /* 0x3f80000000007820 */ /* 0x000fc80000410000 */
[----:B---34-:R0:W2:Y:S02]  /*eb60*/  F2F.F64.F32 R2, R0 ;  /* 0x0000000000027310 */ /* 0x0180a40000201800 */
[----:B0-2---:R-:W-:Y:S05]  /*eb70*/  BRA `(.L_x_10183) ;  /* 0x0000000800e87947 */ /* 0x005fea0003800000 */
.L_x_10186:
        /* <DEDUP_REMOVED lines=8> */
[----:B------:R-:W4:Y:S02]  /*ec00*/  F2F.F64.F32 R2, R2 ;  /* 0x0000000200027310 */ /* 0x000f240000201800 */
[----:B----4-:R-:W-:Y:S05]  /*ec10*/  BRA `(.L_x_10183) ;  /* 0x0000000800c07947 */ /* 0x010fea0003800000 */
.L_x_10189:
[----:B------:R-:W2:Y:S02]  /*ec20*/  LDG.E.U16 R24, desc[UR36][R24.64] ;  /* 0x0000002418187981 */ /* 0x000ea4000c1e1500 */
[----:B--2---:R-:W-:-:S05]  /*ec30*/  HADD2.F32 R0, -RZ, R24.H0_H0 ;  /* 0x20000018ff007230 */ /* 0x004fca0000004100 */
[----:B------:R-:W-:-:S04]  /*ec40*/  FMUL.FTZ R0, R0, 1 ;  /* 0x3f80000000007820 */ /* 0x000fc80000410000 */
[----:B---34-:R4:W0:Y:S02]  /*ec50*/  F2F.F64.F32 R2, R0 ;  /* 0x0000000000027310 */ /* 0x0188240000201800 */
[----:B0---4-:R-:W-:Y:S05]  /*ec60*/  BRA `(.L_x_10183) ;  /* 0x0000000800ac7947 */ /* 0x011fea0003800000 */
.L_x_10188:
[----:B---34-:R4:W5:Y:S01]  /*ec70*/  LDG.E.64 R2, desc[UR36][R24.64] ;  /* 0x0000002418027981 */ /* 0x018962000c1e1b00 */
[----:B------:R-:W-:Y:S05]  /*ec80*/  BRA `(.L_x_10183) ;  /* 0x0000000800a47947 */ /* 0x000fea0003800000 */
.L_x_10178:
        /* <DEDUP_REMOVED lines=13> */
.L_x_10192:
[----:B---34-:R0:W5:Y:S01]  /*ed60*/  LDG.E.64 R2, desc[UR36][R24.64] ;  /* 0x0000002418027981 */ /* 0x018162000c1e1b00 */
[----:B------:R-:W-:Y:S05]  /*ed70*/  BRA `(.L_x_10183) ;  /* 0x0000000800687947 */ /* 0x000fea0003800000 */
.L_x_10191:
        /* <DEDUP_REMOVED lines=27> */
.L_x_10194:
[----:B---34-:R-:W3:Y:S02]  /*ef30*/  LDG.E.U8 R3, desc[UR36][R24.64] ;  /* 0x0000002418037981 */ /* 0x018ee4000c1e1100 */
        /* <DEDUP_REMOVED lines=13> */
.L_x_10193:
[----:B------:R-:W2:Y:S02]  /*f010*/  LDG.E.U16 R0, desc[UR36][R24.64] ;  /* 0x0000002418007981 */ /* 0x000ea4000c1e1500 */
[----:B--2---:R-:W-:-:S04]  /*f020*/  IMAD.U32 R0, R0, 0x10000, RZ ;  /* 0x0001000000007824 */ /* 0x004fc800078e00ff */
[----:B------:R-:W-:-:S04]  /*f030*/  FMUL.FTZ R0, R0, 1 ;  /* 0x3f80000000007820 */ /* 0x000fc80000410000 */
[----:B---34-:R3:W4:Y:S02]  /*f040*/  F2F.F64.F32 R2, R0 ;  /* 0x0000000000027310 */ /* 0x0187240000201800 */
[----:B---34-:R-:W-:Y:S05]  /*f050*/  BRA `(.L_x_10183) ;  /* 0x0000000400b07947 */ /* 0x018fea0003800000 */
.L_x_10190:
        /* <DEDUP_REMOVED lines=11> */
.L_x_10197:
        /* <DEDUP_REMOVED lines=21> */
.L_x_10199:
[----:B------:R-:W-:Y:S05]  /*f260*/  BSYNC.RECONVERGENT B0 ;  /* 0x0000000000007941 */ /* 0x000fea0003800200 */
.L_x_10198:
[----:B------:R-:W-:Y:S02]  /*f270*/  SHF.L.U32 R0, R0, 0x14, RZ ;  /* 0x0000001400007819 */ /* 0x000fe400000006ff */
[----:B------:R-:W-:-:S04]  /*f280*/  LEA R2, R2, 0x3b800000, 0x17 ;  /* 0x3b80000002027811 */ /* 0x000fc800078eb8ff */
[----:B------:R-:W-:-:S05]  /*f290*/  LOP3.LUT R0, R2, R0, R7, 0xfe, !PT ;  /* 0x0000000002007212 */ /* 0x000fca00078efe07 */
[----:B------:R-:W-:-:S04]  /*f2a0*/  FMUL.FTZ R0, R0, 1 ;  /* 0x3f80000000007820 */ /* 0x000fc80000410000 */
[----:B------:R4:W0:Y:S02]  /*f2b0*/  F2F.F64.F32 R2, R0 ;  /* 0x0000000000027310 */ /* 0x0008240000201800 */
[----:B0---4-:R-:W-:Y:S05]  /*f2c0*/  BRA `(.L_x_10183) ;  /* 0x0000000400147947 */ /* 0x011fea0003800000 */
.L_x_10196:
[----:B------:R-:W2:Y:S01]  /*f2d0*/  LDG.E.U8 R24, desc[UR36][R24.64] ;  /* 0x0000002418187981 */ /* 0x000ea2000c1e1100 */
        /* <DEDUP_REMOVED lines=20> */
.L_x_10201:
[----:B------:R-:W-:Y:S05]  /*f420*/  BSYNC.RECONVERGENT B0 ;  /* 0x0000000000007941 */ /* 0x000fea0003800200 */
.L_x_10200:
[----:B------:R-:W-:Y:S01]  /*f430*/  IMAD.SHL.U32 R0, R0, 0x200000, RZ ;  /* 0x0020000000007824 */ /* 0x000fe200078e00ff */
[----:B------:R-:W-:-:S04]  /*f440*/  LEA R2, R2, 0x37800000, 0x17 ;  /* 0x3780000002027811 */ /* 0x000fc800078eb8ff */
[----:B------:R-:W-:-:S05]  /*f450*/  LOP3.LUT R0, R2, R0, R7, 0xfe, !PT ;  /* 0x0000000002007212 */ /* 0x000fca00078efe07 */
[----:B------:R-:W-:-:S04]  /*f460*/  FMUL.FTZ R0, R0, 1 ;  /* 0x3f80000000007820 */ /* 0x000fc80000410000 */
[----:B------:R4:W0:Y:S02]  /*f470*/  F2F.F64.F32 R2, R0 ;  /* 0x0000000000027310 */ /* 0x0008240000201800 */
[----:B0---4-:R-:W-:Y:S05]  /*f480*/  BRA `(.L_x_10183) ;  /* 0x0000000000a47947 */ /* 0x011fea0003800000 */
.L_x_10195:
[----:B------:R-:W-:-:S09]  /*f490*/  UISETP.NE.AND UP0, UPT, UR4, 0x1c, UPT ;  /* 0x0000001c0400788c */ /* 0x000fd2000bf05270 */
[----:B------:R-:W-:Y:S05]  /*f4a0*/  BRA.U !UP0, `(.L_x_10202) ;  /* 0x0000000108947547 */ /* 0x000fea000b800000 */
[----:B------:R-:W-:-:S09]  /*f4b0*/  UISETP.NE.AND UP0, UPT, UR4, 0x1d, UPT ;  /* 0x0000001d0400788c */ /* 0x000fd2000bf05270 */
[----:B------:R-:W-:Y:S05]  /*f4c0*/  BRA.U !UP0, `(.L_x_10203) ;  /* 0x0000000108807547 */ /* 0x000fea000b800000 */
[----:B------:R-:W-:-:S09]  /*f4d0*/  UISETP.NE.AND UP0, UPT, UR4, 0x2c, UPT ;  /* 0x0000002c0400788c */ /* 0x000fd2000bf05270 */
[----:B------:R-:W-:Y:S05]  /*f4e0*/  BRA.U UP0, `(.L_x_10182) ;  /* 0x0000000100307547 */ /* 0x000fea000b800000 */
[----:B------:R-:W2:Y:S01]  /*f4f0*/  LDG.E.U8 R0, desc[UR36][R24.64] ;  /* 0x0000002418007981 */ /* 0x000ea2000c1e1100 */
[----:B---34-:R-:W-:Y:S02]  /*f500*/  HFMA2 R2, -RZ, RZ, 0, 0 ;  /* 0x00000000ff027431 */ /* 0x018fe400000001ff */
        /* <DEDUP_REMOVED lines=8> */
[----:B------:R4:W0:Y:S02]  /*f590*/  @P0 F2F.F64.F32 R2, R0 ;  /* 0x0000000000020310 */ /* 0x0008240000201800 */
[----:B0---4-:R-:W-:Y:S05]  /*f5a0*/  BRA `(.L_x_10183) ;  /* 0x00000000005c7947 */ /* 0x011fea0003800000 */
.L_x_10182:
        /* <DEDUP_REMOVED lines=10> */
[----:B---3--:R-:W-:Y:S01]  /*f650*/  IMAD.U32 R6, RZ, RZ, UR6 ;  /* 0x00000006ff067e24 */ /* 0x008fe2000f8e00ff */
[----:B------:R-:W-:Y:S01]  /*f660*/  MOV R7, UR7 ;  /* 0x0000000700077c02 */ /* 0x000fe20008000f00 */
[----:B-1----:R-:W-:Y:S01]  /*f670*/  IMAD.U32 R10, RZ, RZ, UR8 ;  /* 0x00000008ff0a7e24 */ /* 0x002fe2000f8e00ff */
[----:B------:R-:W-:-:S07]  /*f680*/  MOV R11, UR9 ;  /* 0x00000009000b7c02 */ /* 0x000fce0008000f00 */
[----:B------:R-:W-:-:S07]  /*f690*/  LEPC R20, `(.L_x_10204) ;  /* 0x000000001014794e */ /* 0x000fce0000000000 */
[----:B--2-45:R-:W-:Y:S05]  /*f6a0*/  CALL.ABS.NOINC R2 ;  /* 0x0000000002007343 */ /* 0x034fea0003c00000 */
.L_x_10204:
[----:B------:R-:W-:Y:S01]  /*f6b0*/  CS2R R2, SRZ ;  /* 0x0000000000027805 */ /* 0x000fe2000001ff00 */
[----:B------:R-:W-:Y:S06]  /*f6c0*/  BRA `(.L_x_10183) ;  /* 0x0000000000147947 */ /* 0x000fec0003800000 */
.L_x_10203:
[----:B---34-:R-:W3:Y:S02]  /*f6d0*/  LDG.E.64 R2, desc[UR36][R24.64] ;  /* 0x0000002418027981 */ /* 0x018ee4000c1e1b00 */
[----:B---3--:R-:W4:Y:S02]  /*f6e0*/  I2F.F64.U64 R2, R2 ;  /* 0x0000000200027312 */ /* 0x008f240000301800 */
[----:B----4-:R-:W-:Y:S05]  /*f6f0*/  BRA `(.L_x_10183) ;  /* 0x0000000000087947 */ /* 0x010fea0003800000 */
.L_x_10202:
[----:B---34-:R-:W3:Y:S02]  /*f700*/  LDG.E R2, desc[UR36][R24.64] ;  /* 0x0000002418027981 */ /* 0x018ee4000c1e1900 */
[----:B---3--:R-:W3:Y:S02]  /*f710*/  I2F.F64.U32 R2, R2 ;  /* 0x0000000200027312 */ /* 0x008ee40000201800 */
.L_x_10183:
[----:B------:R-:W-:Y:S05]  /*f720*/  BSYNC.RECONVERGENT B6 ;  /* 0x0000000000067941 */ /* 0x000fea0003800200 */
.L_x_10177:
[----:B------:R-:W1:Y:S01]  /*f730*/  LDCU.64 UR4, c[0x0][0x670] ;  /* 0x0000ce00ff0477ac */ /* 0x000e620008000a00 */
[----:B------:R-:W2:Y:S01]  /*f740*/  LDCU.64 UR6, c[0x0][0x668] ;  /* 0x0000cd00ff0677ac */ /* 0x000ea20008000a00 */
[----:B------:R-:W-:-:S04]  /*f750*/  ULOP3.LUT UR8, UR39, 0xff, URZ, 0xc0, !UPT ;  /* 0x000000ff27087892 */ /* 0x000fc8000f8ec0ff */
[----:B------:R-:W-:Y:S01]  /*f760*/  UISETP.GT.AND UP0, UPT, UR8, 0x9, UPT ;  /* 0x000000090800788c */ /* 0x000fe2000bf04270 */
[----:B-1---5:R-:W3:Y:S01]  /*f770*/  DMUL R16, R16, UR4 ;  /* 0x0000000410107c28 */ /* 0x022ee20008000000 */
[----:B------:R-:W1:-:S15]  /*f780*/  LDCU.64 UR4, c[0x0][0x648] ;  /* 0x0000c900ff0477ac */ /* 0x000e5e0008000a00 */
[----:B------:R-:W-:-:S15]  /*f790*/  NOP ;  /* 0x0000000000007918 */ /* 0x000fde0000000000 */
[----:B------:R-:W-:-:S15]  /*f7a0*/  NOP ;  /* 0x0000000000007918 */ /* 0x000fde0000000000 */
[----:B------:R-:W-:-:S15]  /*f7b0*/  NOP ;  /* 0x0000000000007918 */ /* 0x000fde0000000000 */
[----:B------:R-:W-:-:S03]  /*f7c0*/  NOP ;  /* 0x0000000000007918 */ /* 0x000fc60000000000 */
[----:B---3--:R1:W2:Y:S02]  /*f7d0*/  DMUL R4, R16, R2 ;  /* 0x0000000210047228 */ /* 0x0082a40000000000 */
[----:B-1----:R-:W-:-:S04]  /*f7e0*/  IADD3 R2, P0, PT, R22, UR4, RZ ;  /* 0x0000000416027c10 */ /* 0x002fc8000ff1e0ff */
[----:B------:R-:W-:-:S15]  /*f7f0*/  IADD3.X R3, PT, PT, RZ, UR5, RZ, P0, !PT ;  /* 0x00000005ff037c10 */ /* 0x000fde00087fe4ff */
[----:B------:R-:W-:-:S15]  /*f800*/  NOP ;  /* 0x0000000000007918 */ /* 0x000fde0000000000 */
[----:B------:R-:W-:-:S15]  /*f810*/  NOP ;  /* 0x0000000000007918 */ /* 0x000fde0000000000 */
[----:B------:R-:W-:-:S13]  /*f820*/  NOP ;  /* 0x0000000000007918 */ /* 0x000fda0000000000 */
        /* <DEDUP_REMOVED lines=13> */
.L_x_10208:
[----:B------:R-:W1:Y:S02]  /*f900*/  F2I.S64.F64.TRUNC R4, R4 ;  /* 0x0000000400047311 */ /* 0x000e64000030d900 */
[----:B-1----:R-:W-:-:S05]  /*f910*/  IMAD.MOV.U32 R7, RZ, RZ, R4 ;  /* 0x000000ffff077224 */ /* 0x002fca00078e0004 */
[----:B------:R1:W-:Y:S01]  /*f920*/  STG.E.U8 desc[UR36][R2.64], R7 ;  /* 0x0000000702007986 */ /* 0x0003e2000c101124 */
[----:B------:R-:W-:Y:S05]  /*f930*/  BRA `(.L_x_10210) ;  /* 0x0000001000807947 */ /* 0x000fea0003800000 */
.L_x_10207:
        /* <DEDUP_REMOVED lines=9> */
.L_x_10212:
[----:B------:R-:W1:Y:S02]  /*f9d0*/  F2I.F64.TRUNC R5, R4 ;  /* 0x0000000400057311 */ /* 0x000e64000030d100 */
[----:B-1----:R1:W-:Y:S01]  /*f9e0*/  STG.E desc[UR36][R2.64], R5 ;  /* 0x0000000502007986 */ /* 0x0023e2000c101924 */
[----:B------:R-:W-:Y:S05]  /*f9f0*/  BRA `(.L_x_10210) ;  /* 0x0000001000507947 */ /* 0x000fea0003800000 */
.L_x_10211:
[----:B------:R-:W1:Y:S02]  /*fa00*/  F2I.F64.TRUNC R5, R4 ;  /* 0x0000000400057311 */ /* 0x000e64000030d100 */
[----:B-1----:R1:W-:Y:S01]  /*fa10*/  STG.E.U16 desc[UR36][R2.64], R5 ;  /* 0x0000000502007986 */ /* 0x0023e2000c101524 */
[----:B------:R-:W-:Y:S05]  /*fa20*/  BRA `(.L_x_10210) ;  /* 0x0000001000447947 */ /* 0x000fea0003800000 */
.L_x_10206:
        /* <DEDUP_REMOVED lines=17> */
.L_x_10214:
        /* <DEDUP_REMOVED lines=12> */
.L_x_10213:
        /* <DEDUP_REMOVED lines=18> */
.L_x_10216:
        /* <DEDUP_REMOVED lines=13> */
.L_x_10215:
[----:B------:R1:W-:Y:S01]  /*fdf0*/  STG.E.64 desc[UR36][R2.64], R4 ;  /* 0x0000000402007986 */ /* 0x0003e2000c101b24 */
[----:B------:R-:W-:Y:S05]  /*fe00*/  BRA `(.L_x_10210) ;  /* 0x0000000c004c7947 */ /* 0x000fea0003800000 */
.L_x_10205:
        /* <DEDUP_REMOVED lines=13> */
.L_x_10220:
        /* <DEDUP_REMOVED lines=26> */
.L_x_10223:
[----:B------:R-:W-:-:S04]  /*10080*/  SHF.R.U32.HI R5, RZ, 0x18, R7 ;  /* 0x00000018ff057819 */ /* 0x000fc80000011607 */
[----:B------:R-:W-:-:S07]  /*10090*/  LOP3.LUT R0, R0, 0x80, R5, 0xf8, !PT ;  /* 0x0000008000007812 */ /* 0x000fce00078ef805 */
.L_x_10222:
[----:B------:R-:W-:Y:S05]  /*100a0*/  BSYNC.RECONVERGENT B0 ;  /* 0x0000000000007941 */ /* 0x000fea0003800200 */
.L_x_10221:
[----:B------:R1:W-:Y:S01]  /*100b0*/  STG.E.U8 desc[UR36][R2.64], R0 ;  /* 0x0000000002007986 */ /* 0x0003e2000c101124 */
[----:B------:R-:W-:Y:S05]  /*100c0*/  BRA `(.L_x_10210) ;  /* 0x00000008009c7947 */ /* 0x000fea0003800000 */
.L_x_10219:
        /* <DEDUP_REMOVED lines=26> */
.L_x_10226:
[----:B------:R-:W-:-:S04]  /*10270*/  SHF.R.U32.HI R5, RZ, 0x18, R7 ;  /* 0x00000018ff057819 */ /* 0x000fc80000011607 */
[----:B------:R-:W-:-:S07]  /*10280*/  LOP3.LUT R0, R0, 0x80, R5, 0xf8, !PT ;  /* 0x0000008000007812 */ /* 0x000fce00078ef805 */
.L_x_10225:
[----:B------:R-:W-:Y:S05]  /*10290*/  BSYNC.RECONVERGENT B0 ;  /* 0x0000000000007941 */ /* 0x000fea0003800200 */
.L_x_10224:
[----:B------:R1:W-:Y:S01]  /*102a0*/  STG.E.U8 desc[UR36][R2.64], R0 ;  /* 0x0000000002007986 */ /* 0x0003e2000c101124 */
[----:B------:R-:W-:Y:S05]  /*102b0*/  BRA `(.L_x_10210) ;  /* 0x0000000800207947 */ /* 0x000fea0003800000 */
.L_x_10218:
        /* <DEDUP_REMOVED lines=26> */
[----:B------:R-:W-:-:S05]  /*10460*/  @!P0 IMAD.MOV R0, RZ, RZ, R6 ;  /* 0x000000ffff008224 */ /* 0x000fca00078e0206 */
[----:B------:R-:W-:-:S05]  /*10470*/  @P1 MOV R5, R0 ;  /* 0x0000000000051202 */ /* 0x000fca0000000f00 */
[----:B------:R1:W-:Y:S01]  /*10480*/  STG.E.U8 desc[UR36][R2.64], R5 ;  /* 0x0000000502007986 */ /* 0x0003e2000c101124 */
[----:B------:R-:W-:Y:S05]  /*10490*/  BRA `(.L_x_10210) ;  /* 0x0000000400a87947 */ /* 0x000fea0003800000 */
.L_x_10228:
[----:B------:R-:W1:Y:S02]  /*104a0*/  F2I.U64.F64.TRUNC R4, R4 ;  /* 0x0000000400047311 */ /* 0x000e64000030d800 */
[----:B-1----:R1:W-:Y:S01]  /*104b0*/  STG.E.64 desc[UR36][R2.64], R4 ;  /* 0x0000000402007986 */ /* 0x0023e2000c101b24 */
[----:B------:R-:W-:Y:S05]  /*104c0*/  BRA `(.L_x_10210) ;  /* 0x00000004009c7947 */ /* 0x000fea0003800000 */
.L_x_10227:
[----:B------:R-:W1:Y:S02]  /*104d0*/  F2I.U32.F64.TRUNC R5, R4 ;  /* 0x0000000400057311 */ /* 0x000e64000030d000 */
[----:B-1----:R1:W-:Y:S01]  /*104e0*/  STG.E desc[UR36][R2.64], R5 ;  /* 0x0000000502007986 */ /* 0x0023e2000c101924 */
[----:B------:R-:W-:Y:S05]  /*104f0*/  BRA `(.L_x_10210) ;  /* 0x0000000400907947 */ /* 0x000fea0003800000 */
.L_x_10217:
        /* <DEDUP_REMOVED lines=10> */
.L_x_10230:
[----:B------:R-:W-:-:S05]  /*105a0*/  CS2R R6, SRZ ;  /* 0x0000000000067805 */ /* 0x000fca000001ff00 */
[----:B------:R1:W-:Y:S01]  /*105b0*/  STG.E.128 desc[UR36][R2.64], R4 ;  /* 0x0000000402007986 */ /* 0x0003e2000c101d24 */
[----:B------:R-:W-:Y:S05]  /*105c0*/  BRA `(.L_x_10210) ;  /* 0x00000004005c7947 */ /* 0x000fea0003800000 */
.L_x_10229:
[----:B------:R-:W-:-:S09]  /*105d0*/  UISETP.NE.AND UP0, UPT, UR8, 0xf, UPT ;  /* 0x0000000f0800788c */ /* 0x000fd2000bf05270 */
[----:B------:R-:W-:Y:S05]  /*105e0*/  BRA.U !UP0, `(.L_x_10231) ;  /* 0x0000000508287547 */ /* 0x000fea000b800000 */
[----:B------:R-:W-:-:S09]  /*105f0*/  UISETP.NE.AND UP0, UPT, UR8, 0x17, UPT ;  /* 0x000000170800788c */ /* 0x000fd2000bf05270 */
[----:B------:R-:W-:Y:S05]  /*10600*/  BRA.U !UP0, `(.L_x_10232) ;  /* 0x0000000108b07547 */ /* 0x000fea000b800000 */
[----:B------:R-:W-:-:S09]  /*10610*/  UISETP.NE.AND UP0, UPT, UR8, 0x18, UPT ;  /* 0x000000180800788c */ /* 0x000fd2000bf05270 */
[----:B------:R-:W-:Y:S05]  /*10620*/  BRA.U !UP0, `(.L_x_10233) ;  /* 0x0000000108447547 */ /* 0x000fea000b800000 */
.L_x_10209:
[----:B------:R-:W-:Y:S01]  /*10630*/  MOV R0, 0x228 ;  /* 0x0000022800007802 */ /* 0x000fe20000000f00 */
[----:B------:R-:W1:Y:S01]  /*10640*/  LDCU.64 UR4, c[0x4][0x218] ;  /* 0x01004300ff0477ac */ /* 0x000e620008000a00 */
[----:B------:R-:W-:Y:S02]  /*10650*/  HFMA2 R12, -RZ, RZ, 0, 5.9604644775390625e-08 ;  /* 0x00000001ff0c7431 */ /* 0x000fe400000001ff */
[----:B------:R-:W-:Y:S01]  /*10660*/  IMAD.MOV.U32 R8, RZ, RZ, 0x65 ;  /* 0x00000065ff087424 */ /* 0x000fe200078e00ff */
[----:B------:R2:W3:Y:S01]  /*10670*/  LDC.64 R2, c[0x4][R0] ;  /* 0x0100000000027b82 */ /* 0x0004e20000000a00 */
[----:B------:R-:W5:Y:S01]  /*10680*/  LDCU.64 UR6, c[0x4][0x220] ;  /* 0x01004400ff0677ac */ /* 0x000f620008000a00 */
[----:B------:R-:W-:Y:S01]  /*10690*/  IMAD.MOV.U32 R13, RZ, RZ, RZ ;  /* 0x000000ffff0d7224 */ /* 0x000fe200078e00ff */
[----:B------:R-:W0:Y:S01]  /*106a0*/  LDCU.64 UR8, c[0x4][0x68] ;  /* 0x01000d00ff0877ac */ /* 0x000e220008000a00 */
[----:B-1----:R-:W-:Y:S01]  /*106b0*/  IMAD.U32 R4, RZ, RZ, UR4 ;  /* 0x00000004ff047e24 */ /* 0x002fe2000f8e00ff */
[----:B------:R-:W-:Y:S01]  /*106c0*/  MOV R5, UR5 ;  /* 0x0000000500057c02 */ /* 0x000fe20008000f00 */
[----:B-----5:R-:W-:Y:S01]  /*106d0*/  IMAD.U32 R6, RZ, RZ, UR6 ;  /* 0x00000006ff067e24 */ /* 0x020fe2000f8e00ff */
[----:B------:R-:W-:Y:S01]  /*106e0*/  MOV R7, UR7 ;  /* 0x0000000700077c02 */ /* 0x000fe20008000f00 */
[----:B0-----:R-:W-:Y:S01]  /*106f0*/  IMAD.U32 R10, RZ, RZ, UR8 ;  /* 0x00000008ff0a7e24 */ /* 0x001fe2000f8e00ff */
[----:B--2---:R-:W-:-:S07]  /*10700*/  MOV R11, UR9 ;  /* 0x00000009000b7c02 */ /* 0x004fce0008000f00 */
[----:B------:R-:W-:-:S07]  /*10710*/  LEPC R20, `(.L_x_10234) ;  /* 0x000000001014794e */ /* 0x000fce0000000000 */
[----:B---34-:R-:W-:Y:S05]  /*10720*/  CALL.ABS.NOINC R2 ;  /* 0x0000000002007343 */ /* 0x018fea0003c00000 */
.L_x_10234:
[----:B------:R-:W-:Y:S05]  /*10730*/  BRA `(.L_x_10210) ;  /* 0x0000000400007947 */ /* 0x000fea0003800000 */
.L_x_10233:
        /* <DEDUP_REMOVED lines=21> */
.L_x_10236:
[----:B------:R-:W-:Y:S05]  /*10890*/  BSYNC.RECONVERGENT B0 ;  /* 0x0000000000007941 */ /* 0x000fea0003800200 */
.L_x_10235:
[----:B------:R-:W-:-:S05]  /*108a0*/  LOP3.LUT R7, R0, 0x80, R7, 0xf8, !PT ;  /* 0x0000008000077812 */ /* 0x000fca00078ef807 */
[----:B------:R2:W-:Y:S01]  /*108b0*/  STG.E.U8 desc[UR36][R2.64], R7 ;  /* 0x0000000702007986 */ /* 0x0005e2000c101124 */
[----:B------:R-:W-:Y:S05]  /*108c0*/  BRA `(.L_x_10210) ;  /* 0x00000000009c7947 */ /* 0x000fea0003800000 */
.L_x_10232:
        /* <DEDUP_REMOVED lines=20> */
.L_x_10238:
[----:B------:R-:W-:Y:S01]  /*10a10*/  IMAD.MOV.U32 R0, RZ, RZ, 0x7f ;  /* 0x0000007fff007424 */ /* 0x000fe200078e00ff */
[----:B------:R-:W-:-:S04]  /*10a20*/  ISETP.GT.U32.AND P0, PT, R6, 0x7f800000, PT ;  /* 0x7f8000000600780c */ /* 0x000fc80003f04070 */
[----:B------:R-:W-:-:S09]  /*10a30*/  SEL R0, R0, 0x7c, P0 ;  /* 0x0000007c00007807 */ /* 0x000fd20000000000 */
.L_x_10239:
[----:B------:R-:W-:Y:S05]  /*10a40*/  BSYNC.RECONVERGENT B0 ;  /* 0x0000000000007941 */ /* 0x000fea0003800200 */
.L_x_10237:
[----:B------:R-:W-:-:S04]  /*10a50*/  SHF.R.U32.HI R5, RZ, 0x18, R7 ;  /* 0x00000018ff057819 */ /* 0x000fc80000011607 */
[----:B------:R-:W-:-:S05]  /*10a60*/  LOP3.LUT R5, R0, 0x80, R5, 0xf8, !PT ;  /* 0x0000008000057812 */ /* 0x000fca00078ef805 */
[----:B------:R1:W-:Y:S01]  /*10a70*/  STG.E.U8 desc[UR36][R2.64], R5 ;  /* 0x0000000502007986 */ /* 0x0003e2000c101124 */
[----:B------:R-:W-:Y:S05]  /*10a80*/  BRA `(.L_x_10210) ;  /* 0x00000000002c7947 */ /* 0x000fea0003800000 */
.L_x_10231:
        /* <DEDUP_REMOVED lines=11> */
.L_x_10210:
[----:B------:R-:W-:-:S07]  /*10b40*/  IADD3 R23, PT, PT, R23, 0x80, RZ ;  /* 0x0000008017177810 */ /* 0x000fce0007ffe0ff */
.L_x_10119:
[----:B------:R-:W-:Y:S05]  /*10b50*/  BSYNC.RECONVERGENT B7 ;  /* 0x0000000000077941 */ /* 0x000fea0003800200 */
.L_x_10118:
[----:B------:R-:W5:Y:S02]  /*10b60*/  LDCU UR4, c[0x0][0x380] ;  /* 0x00007000ff0477ac */ /* 0x000f640008000800 */
[----:B-----5:R-:W-:-:S13]  /*10b70*/  ISETP.GE.AND P0, PT, R23, UR4, PT ;  /* 0x0000000417007c0c */ /* 0x020fda000bf06270 */
[----:B------:R-:W-:Y:S05]  /*10b80*/  @P0 EXIT ;  /* 0x000000000000094d */ /* 0x000fea0003800000 */
[----:B------:R-:W5:Y:S01]  /*10b90*/  LDCU UR4, c[0x0][0x388] ;  /* 0x00007100ff0477ac */ /* 0x000f620008000800 */
[----:B------:R-:W-:Y:S02]  /*10ba0*/  HFMA2 R16, -RZ, RZ, 0, 0 ;  /* 0x00000000ff107431 */ /* 0x000fe400000001ff */
[----:B0--34-:R-:W-:Y:S01]  /*10bb0*/  IMAD.MOV.U32 R24, RZ, RZ, RZ ;  /* 0x000000ffff187224 */ /* 0x019fe200078e00ff */
[----:B------:R-:W-:Y:S01]  /*10bc0*/  MOV R18, RZ ;  /* 0x000000ff00127202 */ /* 0x000fe20000000f00 */
[----:B-12---:R-:W-:Y:S01]  /*10bd0*/  IMAD.MOV.U32 R0, RZ, RZ, RZ ;  /* 0x000000ffff007224 */ /* 0x006fe200078e00ff */
[----:B-----5:R-:W-:-:S09]  /*10be0*/  UISETP.NE.AND UP0, UPT, UR4, URZ, UPT ;  /* 0x000000ff0400728c */ /* 0x020fd2000bf05270 */
        /* <DEDUP_REMOVED lines=374> */
.L_x_10240:
[----:B------:R-:W0:Y:S01]  /*12350*/  LDCU.64 UR6, c[0x0][0x648] ;  /* 0x0000c900ff0677ac */ /* 0x000e220008000a00 */
[----:B------:R-:W-:Y:S01]  /*12360*/  BSSY.RECONVERGENT B6, `(.L_x_10241) ;  /* 0x00000ef000067945 */ /* 0x000fe20003800200 */
[----:B------:R-:W1:Y:S01]  /*12370*/  LDCU.64 UR8, c[0x0][0x650] ;  /* 0x0000ca00ff0877ac */ /* 0x000e620008000a00 */
[----:B------:R-:W-:-:S04]  /*12380*/  UPRMT UR4, UR39, 0x7771, URZ ;  /* 0x0000777127047896 */ /* 0x000fc800080000ff */
[----:B------:R-:W-:Y:S01]  /*12390*/  UISETP.GT.AND UP0, UPT, UR4, 0x9, UPT ;  /* 0x000000090400788c */ /* 0x000fe2000bf04270 */
[----:B0-----:R-:W-:Y:S02]  /*123a0*/  IADD3 R16, P0, PT, R16, UR6, RZ ;  /* 0x0000000610107c10 */ /* 0x001fe4000ff1e0ff */
[----:B-1----:R-:W-:-:S03]  /*123b0*/  IADD3 R2, P1, PT, R0, UR8, RZ ;  /* 0x0000000800027c10 */ /* 0x002fc6000ff3e0ff */
        /* <DEDUP_REMOVED lines=14> */
.L_x_10245:
[----:B------:R-:W2:Y:S02]  /*124a0*/  LDG.E.U8 R2, desc[UR36][R2.64] ;  /* 0x0000002402027981 */ /* 0x000ea4000c1e1100 */
[----:B--2---:R0:W1:Y:S02]  /*124b0*/  I2F.F64.U16 R22, R2 ;  /* 0x0000000200167312 */ /* 0x0040640000101800 */
[----:B01----:R-:W-:Y:S05]  /*124c0*/  BRA `(.L_x_10247) ;  /* 0x0000000c00607947 */ /* 0x003fea0003800000 */
.L_x_10244:
        /* <DEDUP_REMOVED lines=9> */
.L_x_10249:
[----:B------:R-:W2:Y:S02]  /*12560*/  LDG.E R2, desc[UR36][R2.64] ;  /* 0x0000002402027981 */ /* 0x000ea4000c1e1900 */
[----:B--2---:R0:W1:Y:S02]  /*12570*/  I2F.F64 R22, R2 ;  /* 0x0000000200167312 */ /* 0x0040640000201c00 */
[----:B01----:R-:W-:Y:S05]  /*12580*/  BRA `(.L_x_10247) ;  /* 0x0000000c00307947 */ /* 0x003fea0003800000 */
.L_x_10248:
[----:B------:R-:W2:Y:S02]  /*12590*/  LDG.E.U16 R2, desc[UR36][R2.64] ;  /* 0x0000002402027981 */ /* 0x000ea4000c1e1500 */
[----:B--2---:R0:W1:Y:S02]  /*125a0*/  I2F.F64.S16 R22, R2 ;  /* 0x0000000200167312 */ /* 0x0040640000101c00 */
[----:B01----:R-:W-:Y:S05]  /*125b0*/  BRA `(.L_x_10247) ;  /* 0x0000000c00247947 */ /* 0x003fea0003800000 */
.L_x_10243:
        /* <DEDUP_REMOVED lines=8> */
[----:B------:R-:W1:Y:S02]  /*12640*/  F2F.F64.F32 R22, R22 ;  /* 0x0000001600167310 */ /* 0x000e640000201800 */
[----:B-1----:R-:W-:Y:S05]  /*12650*/  BRA `(.L_x_10247) ;  /* 0x0000000800fc7947 */ /* 0x002fea0003800000 */
.L_x_10251:
[----:B------:R-:W2:Y:S02]  /*12660*/  LDG.E.U16 R0, desc[UR36][R2.64] ;  /* 0x0000002402007981 */ /* 0x000ea4000c1e1500 */
[----:B--2---:R-:W-:-:S05]  /*12670*/  HADD2.F32 R0, -RZ, R0.H0_H0 ;  /* 0x20000000ff007230 */ /* 0x004fca0000004100 */
[----:B------:R-:W-:-:S04]  /*12680*/  FMUL.FTZ R0, R0, 1 ;  /* 0x3f80000000007820 */ /* 0x000fc80000410000 */
[----:B------:R1:W2:Y:S02]  /*12690*/  F2F.F64.F32 R22, R0 ;  /* 0x0000000000167310 */ /* 0x0002a40000201800 */
[----:B-12---:R-:W-:Y:S05]  /*126a0*/  BRA `(.L_x_10247) ;  /* 0x0000000800e87947 */ /* 0x006fea0003800000 */
.L_x_10250:
        /* <DEDUP_REMOVED lines=10> */
.L_x_10253:
[----:B------:R-:W2:Y:S02]  /*12750*/  LDG.E.U16 R2, desc[UR36][R2.64] ;  /* 0x0000002402027981 */ /* 0x000ea4000c1e1500 */
[----:B--2---:R-:W-:-:S05]  /*12760*/  HADD2.F32 R0, -RZ, R2.H0_H0 ;  /* 0x20000002ff007230 */ /* 0x004fca0000004100 */
[----:B------:R-:W-:-:S04]  /*12770*/  FMUL.FTZ R0, R0, 1 ;  /* 0x3f80000000007820 */ /* 0x000fc80000410000 */
[----:B------:R0:W1:Y:S02]  /*12780*/  F2F.F64.F32 R22, R0 ;  /* 0x0000000000167310 */ /* 0x0000640000201800 */
[----:B01----:R-:W-:Y:S05]  /*12790*/  BRA `(.L_x_10247) ;  /* 0x0000000800ac7947 */ /* 0x003fea0003800000 */
.L_x_10252:
[----:B------:R0:W5:Y:S01]  /*127a0*/  LDG.E.64 R22, desc[UR36][R2.64] ;  /* 0x0000002402167981 */ /* 0x000162000c1e1b00 */
[----:B------:R-:W-:Y:S05]  /*127b0*/  BRA `(.L_x_10247) ;  /* 0x0000000800a47947 */ /* 0x000fea0003800000 */
.L_x_10242:
        /* <DEDUP_REMOVED lines=13> */
.L_x_10256:
[----:B------:R3:W5:Y:S01]  /*12890*/  LDG.E.64 R22, desc[UR36][R2.64] ;  /* 0x0000002402167981 */ /* 0x000762000c1e1b00 */
[----:B------:R-:W-:Y:S05]  /*128a0*/  BRA `(.L_x_10247) ;  /* 0x0000000800687947 */ /* 0x000fea0003800000 */
.L_x_10255:
        /* <DEDUP_REMOVED lines=27> */
.L_x_10258:
        /* <DEDUP_REMOVED lines=14> */
.L_x_10257:
[----:B------:R-:W2:Y:S02]  /*12b40*/  LDG.E.U16 R0, desc[UR36][R2.64] ;  /* 0x0000002402007981 */ /* 0x000ea4000c1e1500 */
[----:B--2---:R-:W-:-:S04]  /*12b50*/  IMAD.U32 R0, R0, 0x10000, RZ ;  /* 0x0001000000007824 */ /* 0x004fc800078e00ff */
[----:B------:R-:W-:-:S04]  /*12b60*/  FMUL.FTZ R0, R0, 1 ;  /* 0x3f80000000007820 */ /* 0x000fc80000410000 */
[----:B------:R4:W0:Y:S02]  /*12b70*/  F2F.F64.F32 R22, R0 ;  /* 0x0000000000167310 */ /* 0x0008240000201800 */
[----:B0---4-:R-:W-:Y:S05]  /*12b80*/  BRA `(.L_x_10247) ;  /* 0x0000000400b07947 */ /* 0x011fea0003800000 */
.L_x_10254:
        /* <DEDUP_REMOVED lines=11> */
.L_x_10261:
        /* <DEDUP_REMOVED lines=21> */
.L_x_10263:
[----:B------:R-:W-:Y:S05]  /*12d90*/  BSYNC.RECONVERGENT B0 ;  /* 0x0000000000007941 */ /* 0x000fea0003800200 */
.L_x_10262:
[----:B------:R-:W-:Y:S02]  /*12da0*/  SHF.L.U32 R0, R0, 0x14, RZ ;  /* 0x0000001400007819 */ /* 0x000fe400000006ff */
[----:B------:R-:W-:-:S04]  /*12db0*/  LEA R2, R2, 0x3b800000, 0x17 ;  /* 0x3b80000002027811 */ /* 0x000fc800078eb8ff */
[----:B------:R-:W-:-:S05]  /*12dc0*/  LOP3.LUT R0, R2, R0, R7, 0xfe, !PT ;  /* 0x0000000002007212 */ /* 0x000fca00078efe07 */
[----:B------:R-:W-:-:S04]  /*12dd0*/  FMUL.FTZ R0, R0, 1 ;  /* 0x3f80000000007820 */ /* 0x000fc80000410000 */
[----:B------:R3:W4:Y:S02]  /*12de0*/  F2F.F64.F32 R22, R0 ;  /* 0x0000000000167310 */ /* 0x0007240000201800 */
[----:B---34-:R-:W-:Y:S05]  /*12df0*/  BRA `(.L_x_10247) ;  /* 0x0000000400147947 */ /* 0x018fea0003800000 */
.L_x_10260:
        /* <DEDUP_REMOVED lines=21> */
.L_x_10265:
[----:B------:R-:W-:Y:S05]  /*12f50*/  BSYNC.RECONVERGENT B0 ;  /* 0x0000000000007941 */ /* 0x000fea0003800200 */
.L_x_10264:
[----:B------:R-:W-:Y:S01]  /*12f60*/  IMAD.SHL.U32 R0, R0, 0x200000, RZ ;  /* 0x0020000000007824 */ /* 0x000fe200078e00ff */
[----:B------:R-:W-:-:S04]  /*12f70*/  LEA R2, R2, 0x37800000, 0x17 ;  /* 0x3780000002027811 */ /* 0x000fc800078eb8ff */
[----:B------:R-:W-:-:S05]  /*12f80*/  LOP3.LUT R0, R2, R0, R7, 0xfe, !PT ;  /* 0x0000000002007212 */ /* 0x000fca00078efe07 */
[----:B------:R-:W-:-:S04]  /*12f90*/  FMUL.FTZ R0, R0, 1 ;  /* 0x3f80000000007820 */ /* 0x000fc80000410000 */
[----:B------:R3:W4:Y:S02]  /*12fa0*/  F2F.F64.F32 R22, R0 ;  /* 0x0000000000167310 */ /* 0x0007240000201800 */
[----:B---34-:R-:W-:Y:S05]  /*12fb0*/  BRA `(.L_x_10247) ;  /* 0x0000000000a47947 */ /* 0x018fea0003800000 */
.L_x_10259:
        /* <DEDUP_REMOVED lines=18> */
.L_x_10246:
        /* <DEDUP_REMOVED lines=16> */
.L_x_10268:
[----:B------:R-:W-:Y:S01]  /*131e0*/  CS2R R22, SRZ ;  /* 0x0000000000167805 */ /* 0x000fe2000001ff00 */
[----:B------:R-:W-:Y:S06]  /*131f0*/  BRA `(.L_x_10247) ;  /* 0x0000000000147947 */ /* 0x000fec0003800000 */
.L_x_10267:
[----:B------:R-:W2:Y:S02]  /*13200*/  LDG.E.64 R22, desc[UR36][R2.64] ;  /* 0x0000002402167981 */ /* 0x000ea4000c1e1b00 */
[----:B--2---:R-:W3:Y:S02]  /*13210*/  I2F.F64.U64 R22, R22 ;  /* 0x0000001600167312 */ /* 0x004ee40000301800 */
[----:B---3--:R-:W-:Y:S05]  /*13220*/  BRA `(.L_x_10247) ;  /* 0x0000000000087947 */ /* 0x008fea0003800000 */
.L_x_10266:
[----:B------:R-:W2:Y:S02]  /*13230*/  LDG.E R2, desc[UR36][R2.64] ;  /* 0x0000002402027981 */ /* 0x000ea4000c1e1900 */
[----:B--2---:R1:W2:Y:S02]  /*13240*/  I2F.F64.U32 R22, R2 ;  /* 0x0000000200167312 */ /* 0x0042a40000201800 */
.L_x_10247:
[----:B------:R-:W-:Y:S05]  /*13250*/  BSYNC.RECONVERGENT B6 ;  /* 0x0000000000067941 */ /* 0x000fea0003800200 */
.L_x_10241:
        /* <DEDUP_REMOVED lines=18> */
.L_x_10273:
[----:B------:R-:W3:Y:S02]  /*13380*/  LDG.E.U8 R2, desc[UR36][R2.64] ;  /* 0x0000002402027981 */ /* 0x000ee4000c1e1100 */
[----:B---3--:R0:W1:Y:S02]  /*13390*/  I2F.F64.U16 R18, R2 ;  /* 0x0000000200127312 */ /* 0x0080640000101800 */
[----:B01----:R-:W-:Y:S05]  /*133a0*/  BRA `(.L_x_10275) ;  /* 0x0000000c00607947 */ /* 0x003fea0003800000 */
.L_x_10272:
        /* <DEDUP_REMOVED lines=9> */
.L_x_10277:
[----:B------:R-:W3:Y:S02]  /*13440*/  LDG.E R2, desc[UR36][R2.64] ;  /* 0x0000002402027981 */ /* 0x000ee4000c1e1900 */
[----:B---3--:R0:W1:Y:S02]  /*13450*/  I2F.F64 R18, R2 ;  /* 0x0000000200127312 */ /* 0x0080640000201c00 */
[----:B01----:R-:W-:Y:S05]  /*13460*/  BRA `(.L_x_10275) ;  /* 0x0000000c00307947 */ /* 0x003fea0003800000 */
.L_x_10276:
[----:B------:R-:W3:Y:S02]  /*13470*/  LDG.E.U16 R2, desc[UR36][R2.64] ;  /* 0x0000002402027981 */ /* 0x000ee4000c1e1500 */
[----:B---3--:R0:W1:Y:S02]  /*13480*/  I2F.F64.S16 R18, R2 ;  /* 0x0000000200127312 */ /* 0x0080640000101c00 */
[----:B01----:R-:W-:Y:S05]  /*13490*/  BRA `(.L_x_10275) ;  /* 0x0000000c00247947 */ /* 0x003fea0003800000 */
.L_x_10271:
        /* <DEDUP_REMOVED lines=8> */
[----:B------:R-:W1:Y:S02]  /*13520*/  F2F.F64.F32 R18, R18 ;  /* 0x0000001200127310 */ /* 0x000e640000201800 */
[----:B-1----:R-:W-:Y:S05]  /*13530*/  BRA `(.L_x_10275) ;  /* 0x0000000800fc7947 */ /* 0x002fea0003800000 */
.L_x_10279:
[----:B------:R-:W3:Y:S02]  /*13540*/  LDG.E.U16 R0, desc[UR36][R2.64] ;  /* 0x0000002402007981 */ /* 0x000ee4000c1e1500 */
[----:B---3--:R-:W-:-:S05]  /*13550*/  HADD2.F32 R0, -RZ, R0.H0_H0 ;  /* 0x20000000ff007230 */ /* 0x008fca0000004100 */
[----:B------:R-:W-:-:S04]  /*13560*/  FMUL.FTZ R0, R0, 1 ;  /* 0x3f80000000007820 */ /* 0x000fc80000410000 */
[----:B------:R1:W3:Y:S02]  /*13570*/  F2F.F64.F32 R18, R0 ;  /* 0x0000000000127310 */ /* 0x0002e40000201800 */
[----:B-1-3--:R-:W-:Y:S05]  /*13580*/  BRA `(.L_x_10275) ;  /* 0x0000000800e87947 */ /* 0x00afea0003800000 */
.L_x_10278:
        /* <DEDUP_REMOVED lines=10> */
.L_x_10281:
[----:B------:R-:W3:Y:S02]  /*13630*/  LDG.E.U16 R2, desc[UR36][R2.64] ;  /* 0x0000002402027981 */ /* 0x000ee4000c1e1500 */
[----:B---3--:R-:W-:-:S05]  /*13640*/  HADD2.F32 R0, -RZ, R2.H0_H0 ;  /* 0x20000002ff007230 */ /* 0x008fca0000004100 */
[----:B------:R-:W-:-:S04]  /*13650*/  FMUL.FTZ R0, R0, 1 ;  /* 0x3f80000000007820 */ /* 0x000fc80000410000 */
[----:B------:R0:W1:Y:S02]  /*13660*/  F2F.F64.F32 R18, R0 ;  /* 0x0000000000127310 */ /* 0x0000640000201800 */
[----:B01----:R-:W-:Y:S05]  /*13670*/  BRA `(.L_x_10275) ;  /* 0x0000000800ac7947 */ /* 0x003fea0003800000 */
.L_x_10280:
[----:B------:R0:W5:Y:S01]  /*13680*/  LDG.E.64 R18, desc[UR36][R2.64] ;  /* 0x0000002402127981 */ /* 0x000162000c1e1b00 */
[----:B------:R-:W-:Y:S05]  /*13690*/  BRA `(.L_x_10275) ;  /* 0x0000000800a47947 */ /* 0x000fea0003800000 */
.L_x_10270:
        /* <DEDUP_REMOVED lines=13> */
.L_x_10284:
[----:B------:R1:W5:Y:S01]  /*13770*/  LDG.E.64 R18, desc[UR36][R2.64] ;  /* 0x0000002402127981 */ /* 0x000362000c1e1b00 */
[----:B------:R-:W-:Y:S05]  /*13780*/  BRA `(.L_x_10275) ;  /* 0x0000000800687947 */ /* 0x000fea0003800000 */
.L_x_10283:
        /* <DEDUP_REMOVED lines=27> */
.L_x_10286:
        /* <DEDUP_REMOVED lines=14> */
.L_x_10285:
[----:B------:R-:W3:Y:S02]  /*13a20*/  LDG.E.U16 R0, desc[UR36][R2.64] ;  /* 0x0000002402007981 */ /* 0x000ee4000c1e1500 */
[----:B---3--:R-:W-:-:S04]  /*13a30*/  IMAD.U32 R0, R0, 0x10000, RZ ;  /* 0x0001000000007824 */ /* 0x008fc800078e00ff */
[----:B------:R-:W-:-:S04]  /*13a40*/  FMUL.FTZ R0, R0, 1 ;  /* 0x3f80000000007820 */ /* 0x000fc80000410000 */
[----:B------:R3:W4:Y:S02]  /*13a50*/  F2F.F64.F32 R18, R0 ;  /* 0x0000000000127310 */ /* 0x0007240000201800 */
[----:B---34-:R-:W-:Y:S05]  /*13a60*/  BRA `(.L_x_10275) ;  /* 0x0000000400b07947 */ /* 0x018fea0003800000 */
.L_x_10282:
        /* <DEDUP_REMOVED lines=9> */
[----:B---3--:R0:W1:Y:S02]  /*13b00*/  I2F.F64.U16 R18, R2 ;  /* 0x0000000200127312 */ /* 0x0080640000101800 */
[----:B01----:R-:W-:Y:S05]  /*13b10*/  BRA `(.L_x_10275) ;  /* 0x0000000400847947 */ /* 0x003fea0003800000 */
.L_x_10289:
        /* <DEDUP_REMOVED lines=21> */
.L_x_10291:
[----:B------:R-:W-:Y:S05]  /*13c70*/  BSYNC.RECONVERGENT B0 ;  /* 0x0000000000007941 */ /* 0x000fea0003800200 */
.L_x_10290:
[----:B------:R-:W-:Y:S02]  /*13c80*/  SHF.L.U32 R0, R0, 0x14, RZ ;  /* 0x0000001400007819 */ /* 0x000fe400000006ff */
[----:B------:R-:W-:-:S04]  /*13c90*/  LEA R2, R2, 0x3b800000, 0x17 ;  /* 0x3b80000002027811 */ /* 0x000fc800078eb8ff */
[----:B------:R-:W-:-:S05]  /*13ca0*/  LOP3.LUT R0, R2, R0, R7, 0xfe, !PT ;  /* 0x0000000002007212 */ /* 0x000fca00078efe07 */
[----:B------:R-:W-:-:S04]  /*13cb0*/  FMUL.FTZ R0, R0, 1 ;  /* 0x3f80000000007820 */ /* 0x000fc80000410000 */
[----:B------:R0:W1:Y:S02]  /*13cc0*/  F2F.F64.F32 R18, R0 ;  /* 0x0000000000127310 */ /* 0x0000640000201800 */
[----:B01----:R-:W-:Y:S05]  /*13cd0*/  BRA `(.L_x_10275) ;  /* 0x0000000400147947 */ /* 0x003fea0003800000 */
.L_x_10288:
        /* <DEDUP_REMOVED lines=21> */
.L_x_10293:
[----:B------:R-:W-:Y:S05]  /*13e30*/  BSYNC.RECONVERGENT B0 ;  /* 0x0000000000007941 */ /* 0x000fea0003800200 */
.L_x_10292:
[----:B------:R-:W-:Y:S01]  /*13e40*/  IMAD.SHL.U32 R0, R0, 0x200000, RZ ;  /* 0x0020000000007824 */ /* 0x000fe200078e00ff */
[----:B------:R-:W-:-:S04]  /*13e50*/  LEA R2, R2, 0x37800000, 0x17 ;  /* 0x3780000002027811 */ /* 0x000fc800078eb8ff */
[----:B------:R-:W-:-:S05]  /*13e60*/  LOP3.LUT R0, R2, R0, R7, 0xfe, !PT ;  /* 0x0000000002007212 */ /* 0x000fca00078efe07 */
[----:B------:R-:W-:-:S04]  /*13e70*/  FMUL.FTZ R0, R0, 1 ;  /* 0x3f80000000007820 */ /* 0x000fc80000410000 */
[----:B------:R0:W1:Y:S02]  /*13e80*/  F2F.F64.F32 R18, R0 ;  /* 0x0000000000127310 */ /* 0x0000640000201800 */
[----:B01----:R-:W-:Y:S05]  /*13e90*/  BRA `(.L_x_10275) ;  /* 0x0000000000a47947 */ /* 0x003fea0003800000 */
.L_x_10287:
        /* <DEDUP_REMOVED lines=16> */
[----:B------:R0:W1:Y:S02]  /*13fa0*/  @P0 F2F.F64.F32 R18, R0 ;  /* 0x0000000000120310 */ /* 0x0000640000201800 */
[----:B01----:R-:W-:Y:S05]  /*13fb0*/  BRA `(.L_x_10275) ;  /* 0x00000000005c7947 */ /* 0x003fea0003800000 */
.L_x_10274:
        /* <DEDUP_REMOVED lines=16> */
.L_x_10296:
[----:B------:R-:W-:Y:S01]  /*140c0*/  CS2R R18, SRZ ;  /* 0x0000000000127805 */ /* 0x000fe2000001ff00 */
[----:B------:R-:W-:Y:S06]  /*140d0*/  BRA `(.L_x_10275) ;  /* 0x0000000000147947 */ /* 0x000fec0003800000 */
.L_x_10295:
[----:B------:R-:W3:Y:S02]  /*140e0*/  LDG.E.64 R18, desc[UR36][R2.64] ;  /* 0x0000002402127981 */ /* 0x000ee4000c1e1b00 */
[----:B---3--:R-:W0:Y:S02]  /*140f0*/  I2F.F64.U64 R18, R18 ;  /* 0x0000001200127312 */ /* 0x008e240000301800 */
[----:B0-----:R-:W-:Y:S05]  /*14100*/  BRA `(.L_x_10275) ;  /* 0x0000000000087947 */ /* 0x001fea0003800000 */
.L_x_10294:
[----:B------:R-:W3:Y:S02]  /*14110*/  LDG.E R2, desc[UR36][R2.64] ;  /* 0x0000002402027981 */ /* 0x000ee4000c1e1900 */
[----:B---3--:R3:W4:Y:S02]  /*14120*/  I2F.F64.U32 R18, R2 ;  /* 0x0000000200127312 */ /* 0x0087240000201800 */
.L_x_10275:
[----:B------:R-:W-:Y:S05]  /*14130*/  BSYNC.RECONVERGENT B6 ;  /* 0x0000000000067941 */ /* 0x000fea0003800200 */
.L_x_10269:
        /* <DEDUP_REMOVED lines=15> */
[----:B-1-3--:R-:W3:Y:S02]  /*14230*/  LDG.E.S8 R2, desc[UR36][R24.64] ;  /* 0x0000002418027981 */ /* 0x00aee4000c1e1300 */
[----:B---3--:R-:W0:Y:S02]  /*14240*/  I2F.F64.S16 R2, R2 ;  /* 0x0000000200027312 */ /* 0x008e240000101c00 */
[----:B0-----:R-:W-:Y:S05]  /*14250*/  BRA `(.L_x_10303) ;  /* 0x0000000c006c7947 */ /* 0x001fea0003800000 */
.L_x_10301:
[----:B-1-3--:R-:W3:Y:S02]  /*14260*/  LDG.E.U8 R2, desc[UR36][R24.64] ;  /* 0x0000002418027981 */ /* 0x00aee4000c1e1100 */
[----:B---3--:R-:W0:Y:S02]  /*14270*/  I2F.F64.U16 R2, R2 ;  /* 0x0000000200027312 */ /* 0x008e240000101800 */
[----:B0-----:R-:W-:Y:S05]  /*14280*/  BRA `(.L_x_10303) ;  /* 0x0000000c00607947 */ /* 0x001fea0003800000 */
.L_x_10300:
[----:B------:R-:W-:-:S09]  /*14290*/  UISETP.NE.AND UP0, UPT, UR4, 0x2, UPT ;  /* 0x000000020400788c */ /* 0x000fd2000bf05270 */
[----:B------:R-:W-:Y:S05]  /*142a0*/  BRA.U !UP0, `(.L_x_10304) ;  /* 0x0000000108287547 */ /* 0x000fea000b800000 */
[----:B------:R-:W-:-:S09]  /*142b0*/  UISETP.NE.AND UP0, UPT, UR4, 0x3, UPT ;  /* 0x000000030400788c */ /* 0x000fd2000bf05270 */
[----:B------:R-:W-:Y:S05]  /*142c0*/  BRA.U !UP0, `(.L_x_10305) ;  /* 0x0000000108147547 */ /* 0x000fea000b800000 */
[----:B------:R-:W-:-:S09]  /*142d0*/  UISETP.NE.AND UP0, UPT, UR4, 0x4, UPT ;  /* 0x000000040400788c */ /* 0x000fd2000bf05270 */
[----:B------:R-:W-:Y:S05]  /*142e0*/  BRA.U UP0, `(.L_x_10302) ;  /* 0x0000000900ec7547 */ /* 0x000fea000b800000 */
[----:B-1-3--:R-:W3:Y:S02]  /*142f0*/  LDG.E.64 R2, desc[UR36][R24.64] ;  /* 0x0000002418027981 */ /* 0x00aee4000c1e1b00 */
[----:B---3--:R-:W0:Y:S02]  /*14300*/  I2F.F64.S64 R2, R2 ;  /* 0x0000000200027312 */ /* 0x008e240000301c00 */
[----:B0-----:R-:W-:Y:S05]  /*14310*/  BRA `(.L_x_10303) ;  /* 0x0000000c003c7947 */ /* 0x001fea0003800000 */
.L_x_10305:
[----:B-1-3--:R-:W3:Y:S02]  /*14320*/  LDG.E R2, desc[UR36][R24.64] ;  /* 0x0000002418027981 */ /* 0x00aee4000c1e1900 */
[----:B---3--:R-:W0:Y:S02]  /*14330*/  I2F.F64 R2, R2 ;  /* 0x0000000200027312 */ /* 0x008e240000201c00 */
[----:B0-----:R-:W-:Y:S05]  /*14340*/  BRA `(.L_x_10303) ;  /* 0x0000000c00307947 */ /* 0x001fea0003800000 */
.L_x_10304:
[----:B-1-3--:R-:W3:Y:S02]  /*14350*/  LDG.E.U16 R2, desc[UR36][R24.64] ;  /* 0x0000002418027981 */ /* 0x00aee4000c1e1500 */
[----:B---3--:R-:W0:Y:S02]  /*14360*/  I2F.F64.S16 R2, R2 ;  /* 0x0000000200027312 */ /* 0x008e240000101c00 */
[----:B0-----:R-:W-:Y:S05]  /*14370*/  BRA `(.L_x_10303) ;  /* 0x0000000c00247947 */ /* 0x001fea0003800000 */
.L_x_10299:
[----:B------:R-:W-:-:S09]  /*14380*/  UISETP.GT.AND UP0, UPT, UR4, 0x6, UPT ;  /* 0x000000060400788c */ /* 0x000fd2000bf04270 */
[----:B------:R-:W-:Y:S05]  /*14390*/  BRA.U UP0, `(.L_x_10306) ;  /* 0x0000000100347547 */ /* 0x000fea000b800000 */
[----:B------:R-:W-:-:S09]  /*143a0*/  UISETP.NE.AND UP0, UPT, UR4, 0x5, UPT ;  /* 0x000000050400788c */ /* 0x000fd2000bf05270 */
[----:B------:R-:W-:Y:S05]  /*143b0*/  BRA.U !UP0, `(.L_x_10307) ;  /* 0x0000000108187547 */ /* 0x000fea000b800000 */
[----:B------:R-:W-:-:S09]  /*143c0*/  UISETP.NE.AND UP0, UPT, UR4, 0x6, UPT ;  /* 0x000000060400788c */ /* 0x000fd2000bf05270 */
[----:B------:R-:W-:Y:S05]  /*143d0*/  BRA.U UP0, `(.L_x_10302) ;  /* 0x0000000900b07547 */ /* 0x000fea000b800000 */
[----:B-1-3--:R-:W3:Y:S02]  /*143e0*/  LDG.E R2, desc[UR36][R24.64] ;  /* 0x0000002418027981 */ /* 0x00aee4000c1e1900 */
[----:B---3--:R-:W-:-:S06]  /*143f0*/  FMUL.FTZ R2, R2, 1 ;  /* 0x3f80000002027820 */ /* 0x008fcc0000410000 */
[----:B------:R-:W3:Y:S02]  /*14400*/  F2F.F64.F32 R2, R2 ;  /* 0x0000000200027310 */ /* 0x000ee40000201800 */
[----:B---3--:R-:W-:Y:S05]  /*14410*/  BRA `(.L_x_10303) ;  /* 0x0000000800fc7947 */ /* 0x008fea0003800000 */
.L_x_10307:
[----:B------:R-:W2:Y:S02]  /*14420*/  LDG.E.U16 R0, desc[UR36][R24.64] ;  /* 0x0000002418007981 */ /* 0x000ea4000c1e1500 */
[----:B--2---:R-:W-:-:S05]  /*14430*/  HADD2.F32 R0, -RZ, R0.H0_H0 ;  /* 0x20000000ff007230 */ /* 0x004fca0000004100 */
[----:B------:R-:W-:-:S04]  /*14440*/  FMUL.FTZ R0, R0, 1 ;  /* 0x3f80000000007820 */ /* 0x000fc80000410000 */
[----:B-1-3--:R3:W0:Y:S02]  /*14450*/  F2F.F64.F32 R2, R0 ;  /* 0x0000000000027310 */ /* 0x00a6240000201800 */
[----:B0--3--:R-:W-:Y:S05]  /*14460*/  BRA `(.L_x_10303) ;  /* 0x0000000800e87947 */ /* 0x009fea0003800000 */
.L_x_10306:
[----:B------:R-:W-:-:S09]  /*14470*/  UISETP.NE.AND UP0, UPT, UR4, 0x7, UPT ;  /* 0x000000070400788c */ /* 0x000fd2000bf05270 */
[----:B------:R-:W-:Y:S05]  /*14480*/  BRA.U !UP0, `(.L_x_10308) ;  /* 0x0000000108347547 */ /* 0x000fea000b800000 */
[----:B------:R-:W-:-:S09]  /*14490*/  UISETP.NE.AND UP0, UPT, UR4, 0x8, UPT ;  /* 0x000000080400788c */ /* 0x000fd2000bf05270 */
[----:B------:R-:W-:Y:S05]  /*144a0*/  BRA.U !UP0, `(.L_x_10309) ;  /* 0x0000000108187547 */ /* 0x000fea000b800000 */
[----:B------:R-:W-:-:S09]  /*144b0*/  UISETP.NE.AND UP0, UPT, UR4, 0x9, UPT ;  /* 0x000000090400788c */ /* 0x000fd2000bf05270 */
[----:B------:R-:W-:Y:S05]  /*144c0*/  BRA.U UP0, `(.L_x_10302) ;  /* 0x0000000900747547 */ /* 0x000fea000b800000 */
[----:B------:R-:W1:Y:S02]  /*144d0*/  LDG.E R24, desc[UR36][R24.64] ;  /* 0x0000002418187981 */ /* 0x000e64000c1e1900 */
[----:B-1-3--:R-:W-:-:S06]  /*144e0*/  FMUL.FTZ R2, R24, 1 ;  /* 0x3f80000018027820 */ /* 0x00afcc0000410000 */
[----:B------:R-:W0:Y:S02]  /*144f0*/  F2F.F64.F32 R2, R2 ;  /* 0x0000000200027310 */ /* 0x000e240000201800 */
[----:B0-----:R-:W-:Y:S05]  /*14500*/  BRA `(.L_x_10303) ;  /* 0x0000000800c07947 */ /* 0x001fea0003800000 */
.L_x_10309:
[----:B------:R-:W2:Y:S02]  /*14510*/  LDG.E.U16 R24, desc[UR36][R24.64] ;  /* 0x0000002418187981 */ /* 0x000ea4000c1e1500 */
[----:B--2---:R-:W-:-:S05]  /*14520*/  HADD2.F32 R0, -RZ, R24.H0_H0 ;  /* 0x20000018ff007230 */ /* 0x004fca0000004100 */
[----:B------:R-:W-:-:S04]  /*14530*/  FMUL.FTZ R0, R0, 1 ;  /* 0x3f80000000007820 */ /* 0x000fc80000410000 */
[----:B-1-3--:R0:W1:Y:S02]  /*14540*/  F2F.F64.F32 R2, R0 ;  /* 0x0000000000027310 */ /* 0x00a0640000201800 */
[----:B01----:R-:W-:Y:S05]  /*14550*/  BRA `(.L_x_10303) ;  /* 0x0000000800ac7947 */ /* 0x003fea0003800000 */
.L_x_10308:
[----:B-1-3--:R3:W5:Y:S01]  /*14560*/  LDG.E.64 R2, desc[UR36][R24.64] ;  /* 0x0000002418027981 */ /* 0x00a762000c1e1b00 */
[----:B------:R-:W-:Y:S05]  /*14570*/  BRA `(.L_x_10303) ;  /* 0x0000000800a47947 */ /* 0x000fea0003800000 */
.L_x_10298:
        /* <DEDUP_REMOVED lines=9> */
[----:B-1-3--:R-:W-:Y:S01]  /*14610*/  IMAD.MOV.U32 R2, RZ, RZ, RZ ;  /* 0x000000ffff027224 */ /* 0x00afe200078e00ff */
[----:B--2---:R-:W-:-:S04]  /*14620*/  ISETP.NE.AND P0, PT, R24, RZ, PT ;  /* 0x000000ff1800720c */ /* 0x004fc80003f05270 */
[----:B------:R-:W-:Y:S01]  /*14630*/  FSEL R3, RZ, 1.875, !P0 ;  /* 0x3ff00000ff037808 */ /* 0x000fe20004000000 */
[----:B------:R-:W-:Y:S08]  /*14640*/  BRA `(.L_x_10303) ;  /* 0x0000000800707947 */ /* 0x000ff00003800000 */
.L_x_10312:
[----:B-1-3--:R0:W5:Y:S01]  /*14650*/  LDG.E.64 R2, desc[UR36][R24.64] ;  /* 0x0000002418027981 */ /* 0x00a162000c1e1b00 */
[----:B------:R-:W-:Y:S05]  /*14660*/  BRA `(.L_x_10303) ;  /* 0x0000000800687947 */ /* 0x000fea0003800000 */
.L_x_10311:
        /* <DEDUP_REMOVED lines=9> */
[C---:B-1-3--:R-:W-:Y:S02]  /*14700*/  LOP3.LUT R2, R0.reuse, 0x7f000000, RZ, 0xc0, !PT ;  /* 0x7f00000000027812 */ /* 0x04afe400078ec0ff */
        /* <DEDUP_REMOVED lines=15> */
[----:B------:R-:W0:Y:S02]  /*14800*/  F2F.F64.F32 R2, R3 ;  /* 0x0000000300027310 */ /* 0x000e240000201800 */
[----:B0-----:R-:W-:Y:S05]  /*14810*/  BRA `(.L_x_10303) ;  /* 0x0000000400fc7947 */ /* 0x001fea0003800000 */
.L_x_10314:
[----:B-1----:R-:W2:Y:S02]  /*14820*/  LDG.E.U8 R3, desc[UR36][R24.64] ;  /* 0x0000002418037981 */ /* 0x002ea4000c1e1100 */
[C---:B--2---:R-:W-:Y:S01]  /*14830*/  IMAD.SHL.U32 R0, R3.reuse, 0x2000000, RZ ;  /* 0x0200000003007824 */ /* 0x044fe200078e00ff */
[----:B------:R-:W-:-:S04]  /*14840*/  SHF.L.U32 R3, R3, 0x8, RZ ;  /* 0x0000000803037819 */ /* 0x000fc800000006ff */
        /* <DEDUP_REMOVED lines=11> */
.L_x_10313:
[----:B------:R-:W2:Y:S02]  /*14900*/  LDG.E.U16 R0, desc[UR36][R24.64] ;  /* 0x0000002418007981 */ /* 0x000ea4000c1e1500 */
[----:B--2---:R-:W-:-:S04]  /*14910*/  IMAD.U32 R0, R0, 0x10000, RZ ;  /* 0x0001000000007824 */ /* 0x004fc800078e00ff */
[----:B------:R-:W-:-:S04]  /*14920*/  FMUL.FTZ R0, R0, 1 ;  /* 0x3f80000000007820 */ /* 0x000fc80000410000 */
[----:B-1-3--:R0:W1:Y:S02]  /*14930*/  F2F.F64.F32 R2, R0 ;  /* 0x0000000000027310 */ /* 0x00a0640000201800 */
[----:B01----:R-:W-:Y:S05]  /*14940*/  BRA `(.L_x_10303) ;  /* 0x0000000400b07947 */ /* 0x003fea0003800000 */
.L_x_10310:
        /* <DEDUP_REMOVED lines=8> */
[----:B-1-3--:R-:W3:Y:S02]  /*149d0*/  LDG.E.U16 R2, desc[UR36][R24.64] ;  /* 0x0000002418027981 */ /* 0x00aee4000c1e1500 */
[----:B---3--:R-:W3:Y:S02]  /*149e0*/  I2F.F64.U16 R2, R2 ;  /* 0x0000000200027312 */ /* 0x008ee40000101800 */
[----:B---3--:R-:W-:Y:S05]  /*149f0*/  BRA `(.L_x_10303) ;  /* 0x0000000400847947 */ /* 0x008fea0003800000 */
.L_x_10317:
[----:B------:R-:W2:Y:S01]  /*14a00*/  LDG.E.U8 R24, desc[UR36][R24.64] ;  /* 0x0000002418187981 */ /* 0x000ea2000c1e1100 */
[----:B-1-3--:R-:W-:Y:S02]  /*14a10*/  CS2R R2, SRZ ;  /* 0x0000000000027805 */ /* 0x00afe4000001ff00 */
        /* <DEDUP_REMOVED lines=19> */
.L_x_10319:
[----:B------:R-:W-:Y:S05]  /*14b50*/  BSYNC.RECONVERGENT B0 ;  /* 0x0000000000007941 */ /* 0x000fea0003800200 */
.L_x_10318:
[----:B------:R-:W-:Y:S02]  /*14b60*/  SHF.L.U32 R0, R0, 0x14, RZ ;  /* 0x0000001400007819 */ /* 0x000fe400000006ff */
[----:B------:R-:W-:-:S04]  /*14b70*/  LEA R2, R2, 0x3b800000, 0x17 ;  /* 0x3b80000002027811 */ /* 0x000fc800078eb8ff */
[----:B------:R-:W-:-:S05]  /*14b80*/  LOP3.LUT R0, R2, R0, R7, 0xfe, !PT ;  /* 0x0000000002007212 */ /* 0x000fca00078efe07 */
[----:B------:R-:W-:-:S04]  /*14b90*/  FMUL.FTZ R0, R0, 1 ;  /* 0x3f80000000007820 */ /* 0x000fc80000410000 */
[----:B------:R3:W0:Y:S02]  /*14ba0*/  F2F.F64.F32 R2, R0 ;  /* 0x0000000000027310 */ /* 0x0006240000201800 */
[----:B0--3--:R-:W-:Y:S05]  /*14bb0*/  BRA `(.L_x_10303) ;  /* 0x0000000400147947 */ /* 0x009fea0003800000 */
.L_x_10316:
[----:B------:R-:W2:Y:S01]  /*14bc0*/  LDG.E.U8 R24, desc[UR36][R24.64] ;  /* 0x0000002418187981 */ /* 0x000ea2000c1e1100 */
        /* <DEDUP_REMOVED lines=20> */
.L_x_10321:
[----:B------:R-:W-:Y:S05]  /*14d10*/  BSYNC.RECONVERGENT B0 ;  /* 0x0000000000007941 */ /* 0x000fea0003800200 */
.L_x_10320:
[----:B------:R-:W-:Y:S01]  /*14d20*/  IMAD.SHL.U32 R0, R0, 0x200000, RZ ;  /* 0x0020000000007824 */ /* 0x000fe200078e00ff */
[----:B------:R-:W-:-:S04]  /*14d30*/  LEA R2, R2, 0x37800000, 0x17 ;  /* 0x3780000002027811 */ /* 0x000fc800078eb8ff */
[----:B------:R-:W-:-:S05]  /*14d40*/  LOP3.LUT R0, R2, R0, R7, 0xfe, !PT ;  /* 0x0000000002007212 */ /* 0x000fca00078efe07 */
[----:B------:R-:W-:-:S04]  /*14d50*/  FMUL.FTZ R0, R0, 1 ;  /* 0x3f80000000007820 */ /* 0x000fc80000410000 */
[----:B------:R3:W0:Y:S02]  /*14d60*/  F2F.F64.F32 R2, R0 ;  /* 0x0000000000027310 */ /* 0x0006240000201800 */
[----:B0--3--:R-:W-:Y:S05]  /*14d70*/  BRA `(.L_x_10303) ;  /* 0x0000000000a47947 */ /* 0x009fea0003800000 */
.L_x_10315:
[----:B------:R-:W-:-:S09]  /*14d80*/  UISETP.NE.AND UP0, UPT, UR4, 0x1c, UPT ;  /* 0x0000001c0400788c */ /* 0x000fd2000bf05270 */
[----:B------:R-:W-:Y:S05]  /*14d90*/  BRA.U !UP0, `(.L_x_10322) ;  /* 0x0000000108947547 */ /* 0x000fea000b800000 */
[----:B------:R-:W-:-:S09]  /*14da0*/  UISETP.NE.AND UP0, UPT, UR4, 0x1d, UPT ;  /* 0x0000001d0400788c */ /* 0x000fd2000bf05270 */
[----:B------:R-:W-:Y:S05]  /*14db0*/  BRA.U !UP0, `(.L_x_10323) ;  /* 0x0000000108807547 */ /* 0x000fea000b800000 */
[----:B------:R-:W-:-:S09]  /*14dc0*/  UISETP.NE.AND UP0, UPT, UR4, 0x2c, UPT ;  /* 0x0000002c0400788c */ /* 0x000fd2000bf05270 */
[----:B------:R-:W-:Y:S05]  /*14dd0*/  BRA.U UP0, `(.L_x_10302) ;  /* 0x0000000100307547 */ /* 0x000fea000b800000 */
[----:B------:R-:W2:Y:S01]  /*14de0*/  LDG.E.U8 R0, desc[UR36][R24.64] ;  /* 0x0000002418007981 */ /* 0x000ea2000c1e1100 */
[----:B-1-3--:R-:W-:Y:S02]  /*14df0*/  HFMA2 R2, -RZ, RZ, 0, 0 ;  /* 0x00000000ff027431 */ /* 0x00afe400000001ff */
        /* <DEDUP_REMOVED lines=8> */
[----:B------:R1:W3:Y:S02]  /*14e80*/  @P0 F2F.F64.F32 R2, R0 ;  /* 0x0000000000020310 */ /* 0x0002e40000201800 */
[----:B-1-3--:R-:W-:Y:S05]  /*14e90*/  BRA `(.L_x_10303) ;  /* 0x00000000005c7947 */ /* 0x00afea0003800000 */
.L_x_10302:
[----:B-1-3--:R-:W-:Y:S01]  /*14ea0*/  MOV R2, 0x228 ;  /* 0x0000022800027802 */ /* 0x00afe20000000f00 */
[----:B------:R-:W0:Y:S01]  /*14eb0*/  LDCU.64 UR4, c[0x4][0x218] ;  /* 0x01004300ff0477ac */ /* 0x000e220008000a00 */
[----:B------:R-:W-:Y:S02]  /*14ec0*/  HFMA2 R12, -RZ, RZ, 0, 5.9604644775390625e-08 ;  /* 0x00000001ff0c7431 */ /* 0x000fe400000001ff */
[----:B------:R-:W-:Y:S01]  /*14ed0*/  IMAD.MOV.U32 R8, RZ, RZ, 0x4e ;  /* 0x0000004eff087424 */ /* 0x000fe200078e00ff */
[----:B------:R-:W1:Y:S01]  /*14ee0*/  LDCU.64 UR6, c[0x4][0x220] ;  /* 0x01004400ff0677ac */ /* 0x000e620008000a00 */
[----:B------:R-:W3:Y:S01]  /*14ef0*/  LDC.64 R2, c[0x4][R2] ;  /* 0x0100000002027b82 */ /* 0x000ee20000000a00 */
[----:B------:R-:W-:Y:S01]  /*14f00*/  IMAD.MOV.U32 R13, RZ, RZ, RZ ;  /* 0x000000ffff0d7224 */ /* 0x000fe200078e00ff */
[----:B------:R-:W2:Y:S01]  /*14f10*/  LDCU.64 UR8, c[0x4][0x60] ;  /* 0x01000c00ff0877ac */ /* 0x000ea20008000a00 */
[----:B0-----:R-:W-:Y:S01]  /*14f20*/  IMAD.U32 R4, RZ, RZ, UR4 ;  /* 0x00000004ff047e24 */ /* 0x001fe2000f8e00ff */
[----:B------:R-:W-:Y:S01]  /*14f30*/  MOV R5, UR5 ;  /* 0x0000000500057c02 */ /* 0x000fe20008000f00 */
[----:B-1----:R-:W-:Y:S01]  /*14f40*/  IMAD.U32 R6, RZ, RZ, UR6 ;  /* 0x00000006ff067e24 */ /* 0x002fe2000f8e00ff */
[----:B------:R-:W-:Y:S01]  /*14f50*/  MOV R7, UR7 ;  /* 0x0000000700077c02 */ /* 0x000fe20008000f00 */
[----:B--2---:R-:W-:Y:S01]  /*14f60*/  IMAD.U32 R10, RZ, RZ, UR8 ;  /* 0x00000008ff0a7e24 */ /* 0x004fe2000f8e00ff */
[----:B------:R-:W-:-:S07]  /*14f70*/  MOV R11, UR9 ;  /* 0x00000009000b7c02 */ /* 0x000fce0008000f00 */
[----:B------:R-:W-:-:S07]  /*14f80*/  LEPC R20, `(.L_x_10324) ;  /* 0x000000001014794e */ /* 0x000fce0000000000 */
[----:B---345:R-:W-:Y:S05]  /*14f90*/  CALL.ABS.NOINC R2 ;  /* 0x0000000002007343 */ /* 0x038fea0003c00000 */
.L_x_10324:
[----:B------:R-:W-:Y:S01]  /*14fa0*/  CS2R R2, SRZ ;  /* 0x0000000000027805 */ /* 0x000fe2000001ff00 */
[----:B------:R-:W-:Y:S06]  /*14fb0*/  BRA `(.L_x_10303) ;  /* 0x0000000000147947 */ /* 0x000fec0003800000 */
.L_x_10323:
[----:B-1-3--:R-:W3:Y:S02]  /*14fc0*/  LDG.E.64 R2, desc[UR36][R24.64] ;  /* 0x0000002418027981 */ /* 0x00aee4000c1e1b00 */
[----:B---3--:R-:W1:Y:S02]  /*14fd0*/  I2F.F64.U64 R2, R2 ;  /* 0x0000000200027312 */ /* 0x008e640000301800 */
[----:B-1----:R-:W-:Y:S05]  /*14fe0*/  BRA `(.L_x_10303) ;  /* 0x0000000000087947 */ /* 0x002fea0003800000 */
.L_x_10322:
[----:B-1-3--:R-:W3:Y:S02]  /*14ff0*/  LDG.E R2, desc[UR36][R24.64] ;  /* 0x0000002418027981 */ /* 0x00aee4000c1e1900 */
[----:B---3--:R-:W1:Y:S02]  /*15000*/  I2F.F64.U32 R2, R2 ;  /* 0x0000000200027312 */ /* 0x008e640000201800 */
.L_x_10303:
[----:B------:R-:W-:Y:S05]  /*15010*/  BSYNC.RECONVERGENT B6 ;  /* 0x0000000000067941 */ /* 0x000fea0003800200 */
.L_x_10297:
[----:B------:R-:W4:Y:S01]  /*15020*/  LDCU.64 UR4, c[0x0][0x670] ;  /* 0x0000ce00ff0477ac */ /* 0x000f220008000a00 */
[----:B------:R-:W-:-:S04]  /*15030*/  ULOP3.LUT UR6, UR39, 0xff, URZ, 0xc0, !UPT ;  /* 0x000000ff27067892 */ /* 0x000fc8000f8ec0ff */
[----:B------:R-:W-:Y:S01]  /*15040*/  UISETP.GT.AND UP0, UPT, UR6, 0x9, UPT ;  /* 0x000000090600788c */ /* 0x000fe2000bf04270 */
[----:B----45:R-:W1:Y:S01]  /*15050*/  DMUL R18, R18, UR4 ;  /* 0x0000000412127c28 */ /* 0x030e620008000000 */
[----:B------:R-:W2:-:S15]  /*15060*/  LDCU.64 UR4, c[0x0][0x668] ;  /* 0x0000cd00ff0477ac */ /* 0x000e9e0008000a00 */
[----:B------:R-:W-:-:S15]  /*15070*/  NOP ;  /* 0x0000000000007918 */ /* 0x000fde0000000000 */
[----:B------:R-:W-:-:S15]  /*15080*/  NOP ;  /* 0x0000000000007918 */ /* 0x000fde0000000000 */
[----:B------:R-:W-:-:S15]  /*15090*/  NOP ;  /* 0x0000000000007918 */ /* 0x000fde0000000000 */
[----:B------:R-:W-:-:S03]  /*150a0*/  NOP ;  /* 0x0000000000007918 */ /* 0x000fc60000000000 */
[----:B-1----:R-:W2:-:S15]  /*150b0*/  DMUL R4, R18, R2 ;  /* 0x0000000212047228 */ /* 0x002e9e0000000000 */
[----:B------:R-:W-:-:S15]  /*150c0*/  NOP ;  /* 0x0000000000007918 */ /* 0x000fde0000000000 */
[----:B------:R-:W-:-:S15]  /*150d0*/  NOP ;  /* 0x0000000000007918 */ /* 0x000fde0000000000 */
[----:B------:R-:W-:-:S15]  /*150e0*/  NOP ;  /* 0x0000000000007918 */ /* 0x000fde0000000000 */
[----:B------:R-:W-:-:S04]  /*150f0*/  NOP ;  /* 0x0000000000007918 */ /* 0x000fc80000000000 */
        /* <DEDUP_REMOVED lines=11> */
[----:B-1----:R-:W-:Y:S01]  /*151b0*/  STG.E.U8 desc[UR36][R16.64], R5 ;  /* 0x0000000510007986 */ /* 0x002fe2000c101124 */
[----:B------:R-:W-:Y:S05]  /*151c0*/  EXIT ;  /* 0x000000000000794d */ /* 0x000fea0003800000 */
.L_x_10328:
[----:B------:R-:W1:Y:S02]  /*151d0*/  F2I.S64.F64.TRUNC R4, R4 ;  /* 0x0000000400047311 */ /* 0x000e64000030d900 */
[----:B-1----:R-:W-:-:S05]  /*151e0*/  MOV R3, R4 ;  /* 0x0000000400037202 */ /* 0x002fca0000000f00 */
[----:B------:R-:W-:Y:S01]  /*151f0*/  STG.E.U8 desc[UR36][R16.64], R3 ;  /* 0x0000000310007986 */ /* 0x000fe2000c101124 */
[----:B------:R-:W-:Y:S05]  /*15200*/  EXIT ;  /* 0x000000000000794d */ /* 0x000fea0003800000 */
.L_x_10327:
[----:B------:R-:W-:-:S09]  /*15210*/  UISETP.NE.AND UP0, UPT, UR6, 0x2, UPT ;  /* 0x000000020600788c */ /* 0x000fd2000bf05270 */
[----:B------:R-:W-:Y:S05]  /*15220*/  BRA.U !UP0, `(.L_x_10330) ;  /* 0x0000000108287547 */ /* 0x000fea000b800000 */
[----:B------:R-:W-:-:S09]  /*15230*/  UISETP.NE.AND UP0, UPT, UR6, 0x3, UPT ;  /* 0x000000030600788c */ /* 0x000fd2000bf05270 */
[----:B------:R-:W-:Y:S05]  /*15240*/  BRA.U !UP0, `(.L_x_10331) ;  /* 0x0000000108147547 */ /* 0x000fea000b800000 */
[----:B------:R-:W-:-:S09]  /*15250*/  UISETP.NE.AND UP0, UPT, UR6, 0x4, UPT ;  /* 0x000000040600788c */ /* 0x000fd2000bf05270 */
[----:B------:R-:W-:Y:S05]  /*15260*/  BRA.U UP0, `(.L_x_10329) ;  /* 0x0000000d00247547 */ /* 0x000fea000b800000 */
[----:B------:R-:W1:Y:S02]  /*15270*/  F2I.S64.F64.TRUNC R4, R4 ;  /* 0x0000000400047311 */ /* 0x000e64000030d900 */
[----:B-1----:R-:W-:Y:S01]  /*15280*/  STG.E.64 desc[UR36][R16.64], R4 ;  /* 0x0000000410007986 */ /* 0x002fe2000c101b24 */
[----:B------:R-:W-:Y:S05]  /*15290*/  EXIT ;  /* 0x000000000000794d */ /* 0x000fea0003800000 */
.L_x_10331:
[----:B------:R-:W1:Y:S02]  /*152a0*/  F2I.F64.TRUNC R5, R4 ;  /* 0x0000000400057311 */ /* 0x000e64000030d100 */
[----:B-1----:R-:W-:Y:S01]  /*152b0*/  STG.E desc[UR36][R16.64], R5 ;  /* 0x0000000510007986 */ /* 0x002fe2000c101924 */
[----:B------:R-:W-:Y:S05]  /*152c0*/  EXIT ;  /* 0x000000000000794d */ /* 0x000fea0003800000 */
.L_x_10330:
[----:B------:R-:W1:Y:S02]  /*152d0*/  F2I.F64.TRUNC R5, R4 ;  /* 0x0000000400057311 */ /* 0x000e64000030d100 */
[----:B-1----:R-:W-:Y:S01]  /*152e0*/  STG.E.U16 desc[UR36][R16.64], R5 ;  /* 0x0000000510007986 */ /* 0x002fe2000c101524 */
[----:B------:R-:W-:Y:S05]  /*152f0*/  EXIT ;  /* 0x000000000000794d */ /* 0x000fea0003800000 */
.L_x_10326:
        /* <DEDUP_REMOVED lines=15> */
[----:B------:R-:W-:Y:S01]  /*153f0*/  STG.E desc[UR36][R16.64], R3 ;  /* 0x0000000310007986 */ /* 0x000fe2000c101924 */
[----:B------:R-:W-:Y:S05]  /*15400*/  EXIT ;  /* 0x000000000000794d */ /* 0x000fea0003800000 */
.L_x_10333:
        /* <DEDUP_REMOVED lines=10> */
[----:B------:R-:W-:Y:S01]  /*154b0*/  STG.E.U16 desc[UR36][R16.64], R0 ;  /* 0x0000000010007986 */ /* 0x000fe2000c101524 */
[----:B------:R-:W-:Y:S05]  /*154c0*/  EXIT ;  /* 0x000000000000794d */ /* 0x000fea0003800000 */
.L_x_10332:
        /* <DEDUP_REMOVED lines=14> */
[----:B------:R-:W-:Y:S02]  /*155b0*/  IMAD.MOV.U32 R3, RZ, RZ, RZ ;  /* 0x000000ffff037224 */ /* 0x000fe400078e00ff */
[----:B-1----:R-:W-:-:S05]  /*155c0*/  @!P0 FMUL R2, R2, 1.175494350822287508e-38 ;  /* 0x0080000002028820 */ /* 0x002fca0000400000 */
[----:B------:R-:W-:Y:S01]  /*155d0*/  STG.E.64 desc[UR36][R16.64], R2 ;  /* 0x0000000210007986 */ /* 0x000fe2000c101b24 */
[----:B------:R-:W-:Y:S05]  /*155e0*/  EXIT ;  /* 0x000000000000794d */ /* 0x000fea0003800000 */
.L_x_10335:
        /* <DEDUP_REMOVED lines=11> */
[----:B------:R-:W-:Y:S01]  /*156a0*/  STG.E desc[UR36][R16.64], R3 ;  /* 0x0000000310007986 */ /* 0x000fe2000c101924 */
[----:B------:R-:W-:Y:S05]  /*156b0*/  EXIT ;  /* 0x000000000000794d */ /* 0x000fea0003800000 */
.L_x_10334:
[----:B------:R-:W-:Y:S01]  /*156c0*/  STG.E.64 desc[UR36][R16.64], R4 ;  /* 0x0000000410007986 */ /* 0x000fe2000c101b24 */
[----:B------:R-:W-:Y:S05]  /*156d0*/  EXIT ;  /* 0x000000000000794d */ /* 0x000fea0003800000 */
.L_x_10325:
        /* <DEDUP_REMOVED lines=11> */
[----:B-1----:R-:W-:Y:S01]  /*15790*/  STG.E.U16 desc[UR36][R16.64], R5 ;  /* 0x0000000510007986 */ /* 0x002fe2000c101524 */
[----:B------:R-:W-:Y:S05]  /*157a0*/  EXIT ;  /* 0x000000000000794d */ /* 0x000fea0003800000 */
.L_x_10339:
        /* <DEDUP_REMOVED lines=25> */
.L_x_10342:
[----:B------:R-:W-:-:S04]  /*15940*/  SHF.R.U32.HI R3, RZ, 0x18, R3 ;  /* 0x00000018ff037819 */ /* 0x000fc80000011603 */
[----:B------:R-:W-:-:S04]  /*15950*/  LOP3.LUT R0, R0, 0x80, R3, 0xf8, !PT ;  /* 0x0000008000007812 */ /* 0x000fc800078ef803 */
[----:B------:R-:W-:-:S07]  /*15960*/  PRMT R8, R0, 0x7610, R8 ;  /* 0x0000761000087816 */ /* 0x000fce0000000008 */
.L_x_10341:
[----:B------:R-:W-:Y:S05]  /*15970*/  BSYNC.RECONVERGENT B0 ;  /* 0x0000000000007941 */ /* 0x000fea0003800200 */
.L_x_10340:
[----:B------:R-:W-:Y:S01]  /*15980*/  STG.E.U8 desc[UR36][R16.64], R8 ;  /* 0x0000000810007986 */ /* 0x000fe2000c101124 */
[----:B------:R-:W-:Y:S05]  /*15990*/  EXIT ;  /* 0x000000000000794d */ /* 0x000fea0003800000 */
.L_x_10338:
        /* <DEDUP_REMOVED lines=25> */
.L_x_10345:
[----:B------:R-:W-:-:S04]  /*15b30*/  SHF.R.U32.HI R3, RZ, 0x18, R3 ;  /* 0x00000018ff037819 */ /* 0x000fc80000011603 */
[----:B------:R-:W-:-:S04]  /*15b40*/  LOP3.LUT R0, R0, 0x80, R3, 0xf8, !PT ;  /* 0x0000008000007812 */ /* 0x000fc800078ef803 */
[----:B------:R-:W-:-:S07]  /*15b50*/  PRMT R8, R0, 0x7610, R8 ;  /* 0x0000761000087816 */ /* 0x000fce0000000008 */
.L_x_10344:
[----:B------:R-:W-:Y:S05]  /*15b60*/  BSYNC.RECONVERGENT B0 ;  /* 0x0000000000007941 */ /* 0x000fea0003800200 */
.L_x_10343:
[----:B------:R-:W-:Y:S01]  /*15b70*/  STG.E.U8 desc[UR36][R16.64], R8 ;  /* 0x0000000810007986 */ /* 0x000fe2000c101124 */
[----:B------:R-:W-:Y:S05]  /*15b80*/  EXIT ;  /* 0x000000000000794d */ /* 0x000fea0003800000 */
.L_x_10337:
        /* <DEDUP_REMOVED lines=30> */
.L_x_10347:
[----:B------:R-:W1:Y:S02]  /*15d70*/  F2I.U64.F64.TRUNC R4, R4 ;  /* 0x0000000400047311 */ /* 0x000e64000030d800 */
[----:B-1----:R-:W-:Y:S01]  /*15d80*/  STG.E.64 desc[UR36][R16.64], R4 ;  /* 0x0000000410007986 */ /* 0x002fe2000c101b24 */
[----:B------:R-:W-:Y:S05]  /*15d90*/  EXIT ;  /* 0x000000000000794d */ /* 0x000fea0003800000 */
.L_x_10346:
[----:B------:R-:W1:Y:S02]  /*15da0*/  F2I.U32.F64.TRUNC R5, R4 ;  /* 0x0000000400057311 */ /* 0x000e64000030d000 */
[----:B-1----:R-:W-:Y:S01]  /*15db0*/  STG.E desc[UR36][R16.64], R5 ;  /* 0x0000000510007986 */ /* 0x002fe2000c101924 */
[----:B------:R-:W-:Y:S05]  /*15dc0*/  EXIT ;  /* 0x000000000000794d */ /* 0x000fea0003800000 */
.L_x_10336:
        /* <DEDUP_REMOVED lines=8> */
[----:B------:R-:W-:Y:S01]  /*15e50*/  STG.E.U8 desc[UR36][R16.64], R3 ;  /* 0x0000000310007986 */ /* 0x000fe2000c101124 */
[----:B------:R-:W-:Y:S05]  /*15e60*/  EXIT ;  /* 0x000000000000794d */ /* 0x000fea0003800000 */
.L_x_10349:
[----:B------:R-:W-:-:S05]  /*15e70*/  CS2R R6, SRZ ;  /* 0x0000000000067805 */ /* 0x000fca000001ff00 */
[----:B------:R-:W-:Y:S01]  /*15e80*/  STG.E.128 desc[UR36][R16.64], R4 ;  /* 0x0000000410007986 */ /* 0x000fe2000c101d24 */
[----:B------:R-:W-:Y:S05]  /*15e90*/  EXIT ;  /* 0x000000000000794d */ /* 0x000fea0003800000 */
.L_x_10348:
[----:B------:R-:W-:-:S09]  /*15ea0*/  UISETP.NE.AND UP0, UPT, UR6, 0xf, UPT ;  /* 0x0000000f0600788c */ /* 0x000fd2000bf05270 */
[----:B------:R-:W-:Y:S05]  /*15eb0*/  BRA.U !UP0, `(.L_x_10350) ;  /* 0x0000000508287547 */ /* 0x000fea000b800000 */
[----:B------:R-:W-:-:S09]  /*15ec0*/  UISETP.NE.AND UP0, UPT, UR6, 0x17, UPT ;  /* 0x000000170600788c */ /* 0x000fd2000bf05270 */
[----:B------:R-:W-:Y:S05]  /*15ed0*/  BRA.U !UP0, `(.L_x_10351) ;  /* 0x0000000108b07547 */ /* 0x000fea000b800000 */
[----:B------:R-:W-:-:S09]  /*15ee0*/  UISETP.NE.AND UP0, UPT, UR6, 0x18, UPT ;  /* 0x000000180600788c */ /* 0x000fd2000bf05270 */
[----:B------:R-:W-:Y:S05]  /*15ef0*/  BRA.U !UP0, `(.L_x_10352) ;  /* 0x0000000108447547 */ /* 0x000fea000b800000 */
.L_x_10329:
        /* <DEDUP_REMOVED lines=16> */
.L_x_10353:
[----:B------:R-:W-:Y:S05]  /*16000*/  EXIT ;  /* 0x000000000000794d */ /* 0x000fea0003800000 */
.L_x_10352:
        /* <DEDUP_REMOVED lines=21> */
.L_x_10355:
[----:B------:R-:W-:Y:S05]  /*16160*/  BSYNC.RECONVERGENT B0 ;  /* 0x0000000000007941 */ /* 0x000fea0003800200 */
.L_x_10354:
[----:B------:R-:W-:-:S05]  /*16170*/  LOP3.LUT R3, R0, 0x80, R3, 0xf8, !PT ;  /* 0x0000008000037812 */ /* 0x000fca00078ef803 */
[----:B------:R-:W-:Y:S01]  /*16180*/  STG.E.U8 desc[UR36][R16.64], R3 ;  /* 0x0000000310007986 */ /* 0x000fe2000c101124 */
[----:B------:R-:W-:Y:S05]  /*16190*/  EXIT ;  /* 0x000000000000794d */ /* 0x000fea0003800000 */
.L_x_10351:
        /* <DEDUP_REMOVED lines=20> */
.L_x_10357:
[----:B------:R-:W-:Y:S02]  /*162e0*/  ISETP.GT.U32.AND P0, PT, R2, 0x7f800000, PT ;  /* 0x7f8000000200780c */ /* 0x000fe40003f04070 */
[----:B------:R-:W-:-:S04]  /*162f0*/  MOV R0, 0x7f ;  /* 0x0000007f00007802 */ /* 0x000fc80000000f00 */
[----:B------:R-:W-:-:S07]  /*16300*/  SEL R0, R0, 0x7c, P0 ;  /* 0x0000007c00007807 */ /* 0x000fce0000000000 */
.L_x_10358:
[----:B------:R-:W-:Y:S05]  /*16310*/  BSYNC.RECONVERGENT B0 ;  /* 0x0000000000007941 */ /* 0x000fea0003800200 */
.L_x_10356:
[----:B------:R-:W-:-:S04]  /*16320*/  SHF.R.U32.HI R3, RZ, 0x18, R3 ;  /* 0x00000018ff037819 */ /* 0x000fc80000011603 */
[----:B------:R-:W-:-:S05]  /*16330*/  LOP3.LUT R3, R0, 0x80, R3, 0xf8, !PT ;  /* 0x0000008000037812 */ /* 0x000fca00078ef803 */
[----:B------:R-:W-:Y:S01]  /*16340*/  STG.E.U8 desc[UR36][R16.64], R3 ;  /* 0x0000000310007986 */ /* 0x000fe2000c101124 */
[----:B------:R-:W-:Y:S05]  /*16350*/  EXIT ;  /* 0x000000000000794d */ /* 0x000fea0003800000 */
.L_x_10350:
        /* <DEDUP_REMOVED lines=10> */
[----:B------:R-:W-:Y:S01]  /*16400*/  STG.E.U16 desc[UR36][R16.64], R0 ;  /* 0x0000000010007986 */ /* 0x000fe2000c101524 */
[----:B------:R-:W-:Y:S05]  /*16410*/  EXIT ;  /* 0x000000000000794d */ /* 0x000fea0003800000 */
.L_x_10359:
        /* <DEDUP_REMOVED lines=14> */
.L_x_23549:


//--------------------- .text._ZN2at6native27unrolled_elementwise_kernelIZZZNS0_54_GLOBAL__N__d8c5977b_16_LinearAlgebra_cu_9e10b42f_324316addr_kernel_cudaERNS_14TensorIteratorERKN3c106ScalarES8_ENKUlvE_clEvENKUlvE4_clEvEUldddE0_St5arrayIPcLm4EELi4E23TrivialOffsetCalculatorILi3EjESF_ILi1EjENS0_6memory12LoadWithCastILi3EEENSI_13StoreWithCastILi1EEEEEviT_T0_T2_T3_T4_T5_ --------------------------
	.section	.text._ZN2at6native27unrolled_elementwise_kernelIZZZNS0_54_GLOBAL__N__d8c5977b_16_LinearAlgebra_cu_9e10b42f_324316addr_kernel_cudaERNS_14TensorIteratorERKN3c106ScalarES8_ENKUlvE_clEvENKUlvE4_clEvEUldddE0_St5arrayIPcLm4EELi4E23TrivialOffsetCalculatorILi3EjESF_ILi1EjENS0_6memory12LoadWithCastILi3EEENSI_13StoreWithCastILi1EEEEEviT_T0_T2_T3_T4_T5_,"ax",@progbits
	.align	128
        .global         _ZN2at6native27unrolled_elementwise_kernelIZZZNS0_54_GLOBAL__N__d8c5977b_16_LinearAlgebra_cu_9e10b42f_324316addr_kernel_cudaERNS_14TensorIteratorERKN3c106ScalarES8_ENKUlvE_clEvENKUlvE4_clEvEUldddE0_St5arrayIPcLm4EELi4E23TrivialOffsetCalculatorILi3EjESF_ILi1EjENS0_6memory12LoadWithCastILi3EEENSI_13StoreWithCastILi1EEEEEviT_T0_T2_T3_T4_T5_
        .type           _ZN2at6native27unrolled_elementwise_kernelIZZZNS0_54_GLOBAL__N__d8c5977b_16_LinearAlgebra_cu_9e10b42f_324316addr_kernel_cudaERNS_14TensorIteratorERKN3c106ScalarES8_ENKUlvE_clEvENKUlvE4_clEvEUldddE0_St5arrayIPcLm4EELi4E23TrivialOffsetCalculatorILi3EjESF_ILi1EjENS0_6memory12LoadWithCastILi3EEENSI_13StoreWithCastILi1EEEEEviT_T0_T2_T3_T4_T5_,@function
        .size           _ZN2at6native27unrolled_elementwise_kernelIZZZNS0_54_GLOBAL__N__d8c5977b_16_LinearAlgebra_cu_9e10b42f_324316addr_kernel_cudaERNS_14TensorIteratorERKN3c106ScalarES8_ENKUlvE_clEvENKUlvE4_clEvEUldddE0_St5arrayIPcLm4EELi4E23TrivialOffsetCalculatorILi3EjESF_ILi1EjENS0_6memory12LoadWithCastILi3EEENSI_13StoreWithCastILi1EEEEEviT_T0_T2_T3_T4_T5_,(.L_x_23550 - _ZN2at6native27unrolled_elementwise_kernelIZZZNS0_54_GLOBAL__N__d8c5977b_16_LinearAlgebra_cu_9e10b42f_324316addr_kernel_cudaERNS_14TensorIteratorERKN3c106ScalarES8_ENKUlvE_clEvENKUlvE4_clEvEUldddE0_St5arrayIPcLm4EELi4E23TrivialOffsetCalculatorILi3EjESF_ILi1EjENS0_6memory12LoadWithCastILi3EEENSI_13StoreWithCastILi1EEEEEviT_T0_T2_T3_T4_T5_)
        .other          _ZN2at6native27unrolled_elementwise_kernelIZZZNS0_54_GLOBAL__N__d8c5977b_16_LinearAlgebra_cu_9e10b42f_324316addr_kernel_cudaERNS_14TensorIteratorERKN3c106ScalarES8_ENKUlvE_clEvENKUlvE4_clEvEUldddE0_St5arrayIPcLm4EELi4E23TrivialOffsetCalculatorILi3EjESF_ILi1EjENS0_6memory12LoadWithCastILi3EEENSI_13StoreWithCastILi1EEEEEviT_T0_T2_T3_T4_T5_,@"STO_CUDA_ENTRY STV_DEFAULT"
_ZN2at6native27unrolled_elementwise_kernelIZZZNS0_54_GLOBAL__N__d8c5977b_16_LinearAlgebra_cu_9e10b42f_324316addr_kernel_cudaERNS_14TensorIteratorERKN3c106ScalarES8_ENKUlvE_clEvENKUlvE4_clEvEUldddE0_St5arrayIPcLm4EELi4E23TrivialOffsetCalculatorILi3EjESF_ILi1EjENS0_6memory12LoadWithCastILi3EEENSI_13StoreWithCastILi1EEEEEviT_T0_T2_T3_T4_T5_:
.text._ZN2at6native27unrolled_elementwise_kernelIZZZNS0_54_GLOBAL__N__d8c5977b_16_LinearAlgebra_cu_9e10b42f_324316addr_kernel_cudaERNS_14TensorIteratorERKN3c106ScalarES8_ENKUlvE_clEvENKUlvE4_clEvEUldddE0_St5arrayIPcLm4EELi4E23TrivialOffsetCalculatorILi3EjESF_ILi1EjENS0_6memory12LoadWithCastILi3EEENSI_13StoreWithCastILi1EEEEEviT_T0_T2_T3_T4_T5_:
        /* <DEDUP_REMOVED lines=37> */
.L_x_10366:
[----:B------:R-:W2:Y:S02]  /*0250*/  LDG.E.U8 R4, desc[UR36][R4.64] ;  /* 0x0000002404047981 */ /* 0x000ea4000c1e1100 */
[----:B--2---:R0:W1:Y:S02]  /*0260*/  I2F.F64.U16 R44, R4 ;  /* 0x00000004002c7312 */ /* 0x0040640000101800 */
[----:B01----:R-:W-:Y:S05]  /*0270*/  BRA `(.L_x_10368) ;  /* 0x0000000c00647947 */ /* 0x003fea0003800000 */
.L_x_10365:
        /* <DEDUP_REMOVED lines=9> */
.L_x_10370:
[----:B------:R-:W2:Y:S02]  /*0310*/  LDG.E R4, desc[UR36][R4.64] ;  /* 0x0000002404047981 */ /* 0x000ea4000c1e1900 */
[----:B--2---:R0:W1:Y:S02]  /*0320*/  I2F.F64 R44, R4 ;  /* 0x00000004002c7312 */ /* 0x0040640000201c00 */
[----:B01----:R-:W-:Y:S05]  /*0330*/  BRA `(.L_x_10368) ;  /* 0x0000000c00347947 */ /* 0x003fea0003800000 */
.L_x_10369:
[----:B------:R-:W2:Y:S02]  /*0340*/  LDG.E.U16 R4, desc[UR36][R4.64] ;  /* 0x0000002404047981 */ /* 0x000ea4000c1e1500 */
[----:B--2---:R0:W1:Y:S02]  /*0350*/  I2F.F64.S16 R44, R4 ;  /* 0x00000004002c7312 */ /* 0x0040640000101c00 */
[----:B01----:R-:W-:Y:S05]  /*0360*/  BRA `(.L_x_10368) ;  /* 0x0000000c00287947 */ /* 0x003fea0003800000 */
.L_x_10364:
        /* <DEDUP_REMOVED lines=10> */
.L_x_10372:
[----:B------:R-:W2:Y:S02]  /*0410*/  LDG.E.U16 R0, desc[UR36][R4.64] ;  /* 0x0000002404007981 */ /* 0x000ea4000c1e1500 */
[----:B--2---:R-:W-:-:S05]  /*0420*/  HADD2.F32 R0, -RZ, R0.H0_H0 ;  /* 0x20000000ff007230 */ /* 0x004fca0000004100 */
[----:B------:R-:W-:-:S04]  /*0430*/  FMUL.FTZ R0, R0, 1 ;  /* 0x3f80000000007820 */ /* 0x000fc80000410000 */
[----:B------:R1:W2:Y:S02]  /*0440*/  F2F.F64.F32 R44, R0 ;  /* 0x00000000002c7310 */ /* 0x0002a40000201800 */
[----:B-12---:R-:W-:Y:S05]  /*0450*/  BRA `(.L_x_10368) ;  /* 0x0000000800ec7947 */ /* 0x006fea0003800000 */
.L_x_10371:
        /* <DEDUP_REMOVED lines=10> */
.L_x_10374:
[----:B------:R-:W2:Y:S02]  /*0500*/  LDG.E.U16 R4, desc[UR36][R4.64] ;  /* 0x0000002404047981 */ /* 0x000ea4000c1e1500 */
[----:B--2---:R-:W-:-:S05]  /*0510*/  HADD2.F32 R0, -RZ, R4.H0_H0 ;  /* 0x20000004ff007230 */ /* 0x004fca0000004100 */
[----:B------:R-:W-:-:S04]  /*0520*/  FMUL.FTZ R0, R0, 1 ;  /* 0x3f80000000007820 */ /* 0x000fc80000410000 */
[----:B------:R1:W2:Y:S02]  /*0530*/  F2F.F64.F32 R44, R0 ;  /* 0x00000000002c7310 */ /* 0x0002a40000201800 */
[----:B-12---:R-:W-:Y:S05]  /*0540*/  BRA `(.L_x_10368) ;  /* 0x0000000800b07947 */ /* 0x006fea0003800000 */
.L_x_10373:
[----:B------:R0:W5:Y:S01]  /*0550*/  LDG.E.64 R44, desc[UR36][R4.64] ;  /* 0x00000024042c7981 */ /* 0x000162000c1e1b00 */
[----:B------:R-:W-:Y:S05]  /*0560*/  BRA `(.L_x_10368) ;  /* 0x0000000800a87947 */ /* 0x000fea0003800000 */
.L_x_10363:
        /* <DEDUP_REMOVED lines=13> */
.L_x_10377:
[----:B------:R1:W5:Y:S01]  /*0640*/  LDG.E.64 R44, desc[UR36][R4.64] ;  /* 0x00000024042c7981 */ /* 0x000362000c1e1b00 */
[----:B------:R-:W-:Y:S05]  /*0650*/  BRA `(.L_x_10368) ;  /* 0x00000008006c7947 */ /* 0x000fea0003800000 */
.L_x_10376:
        /* <DEDUP_REMOVED lines=27> */
.L_x_10379:
        /* <DEDUP_REMOVED lines=15> */
.L_x_10378:
[----:B------:R-:W2:Y:S02]  /*0900*/  LDG.E.U16 R0, desc[UR36][R4.64] ;  /* 0x0000002404007981 */ /* 0x000ea4000c1e1500 */
[----:B--2---:R-:W-:-:S04]  /*0910*/  IMAD.U32 R0, R0, 0x10000, RZ ;  /* 0x0001000000007824 */ /* 0x004fc800078e00ff */
[----:B------:R-:W-:-:S04]  /*0920*/  FMUL.FTZ R0, R0, 1 ;  /* 0x3f80000000007820 */ /* 0x000fc80000410000 */
[----:B------:R2:W3:Y:S02]  /*0930*/  F2F.F64.F32 R44, R0 ;  /* 0x00000000002c7310 */ /* 0x0004e40000201800 */
[----:B--23--:R-:W-:Y:S05]  /*0940*/  BRA `(.L_x_10368) ;  /* 0x0000000400b07947 */ /* 0x00cfea0003800000 */
.L_x_10375:
        /* <DEDUP_REMOVED lines=9> */
[----:B--2---:R4:W0:Y:S02]  /*09e0*/  I2F.F64.U16 R44, R4 ;  /* 0x00000004002c7312 */ /* 0x0048240000101800 */
[----:B0---4-:R-:W-:Y:S05]  /*09f0*/  BRA `(.L_x_10368) ;  /* 0x0000000400847947 */ /* 0x011fea0003800000 */
.L_x_10382:
        /* <DEDUP_REMOVED lines=21> */
.L_x_10384:
[----:B------:R-:W-:Y:S05]  /*0b50*/  BSYNC.RECONVERGENT B0 ;  /* 0x0000000000007941 */ /* 0x000fea0003800200 */
.L_x_10383:
[----:B------:R-:W-:Y:S01]  /*0b60*/  IMAD.SHL.U32 R0, R0, 0x100000, RZ ;  /* 0x0010000000007824 */ /* 0x000fe200078e00ff */
[----:B------:R-:W-:-:S04]  /*0b70*/  LEA R3, R3, 0x3b800000, 0x17 ;  /* 0x3b80000003037811 */ /* 0x000fc800078eb8ff */
[----:B------:R-:W-:-:S05]  /*0b80*/  LOP3.LUT R0, R3, R0, R7, 0xfe, !PT ;  /* 0x0000000003007212 */ /* 0x000fca00078efe07 */
[----:B------:R-:W-:-:S04]  /*0b90*/  FMUL.FTZ R0, R0, 1 ;  /* 0x3f80000000007820 */ /* 0x000fc80000410000 */
[----:B------:R4:W0:Y:S02]  /*0ba0*/  F2F.F64.F32 R44, R0 ;  /* 0x00000000002c7310 */ /* 0x0008240000201800 */
[----:B0---4-:R-:W-:Y:S05]  /*0bb0*/  BRA `(.L_x_10368) ;  /* 0x0000000400147947 */ /* 0x011fea0003800000 */
.L_x_10381:
        /* <DEDUP_REMOVED lines=21> */
.L_x_10386:
[----:B------:R-:W-:Y:S05]  /*0d10*/  BSYNC.RECONVERGENT B0 ;  /* 0x0000000000007941 */ /* 0x000fea0003800200 */
.L_x_10385:
[----:B------:R-:W-:Y:S01]  /*0d20*/  IMAD.SHL.U32 R0, R0, 0x200000, RZ ;  /* 0x0020000000007824 */ /* 0x000fe200078e00ff */
[----:B------:R-:W-:-:S04]  /*0d30*/  LEA R3, R3, 0x37800000, 0x17 ;  /* 0x3780000003037811 */ /* 0x000fc800078eb8ff */
[----:B------:R-:W-:-:S05]  /*0d40*/  LOP3.LUT R0, R3, R0, R7, 0xfe, !PT ;  /* 0x0000000003007212 */ /* 0x000fca00078efe07 */
[----:B------:R-:W-:-:S04]  /*0d50*/  FMUL.FTZ R0, R0, 1 ;  /* 0x3f80000000007820 */ /* 0x000fc80000410000 */
[----:B------:R4:W0:Y:S02]  /*0d60*/  F2F.F64.F32 R44, R0 ;  /* 0x00000000002c7310 */ /* 0x0008240000201800 */
[----:B0---4-:R-:W-:Y:S05]  /*0d70*/  BRA `(.L_x_10368) ;  /* 0x0000000000a47947 */ /* 0x011fea0003800000 */
.L_x_10380:
[----:B------:R-:W-:-:S09]  /*0d80*/  UISETP.NE.AND UP0, UPT, UR4, 0x1c, UPT ;  /* 0x0000001c0400788c */ /* 0x000fd2000bf05270 */
[----:B------:R-:W-:Y:S05]  /*0d90*/  BRA.U !UP0, `(.L_x_10387) ;  /* 0x0000000108947547 */ /* 0x000fea000b800000 */
[----:B------:R-:W-:-:S09]  /*0da0*/  UISETP.NE.AND UP0, UPT, UR4, 0x1d, UPT ;  /* 0x0000001d0400788c */ /* 0x000fd2000bf05270 */
[----:B------:R-:W-:Y:S05]  /*0db0*/  BRA.U !UP0, `(.L_x_10388) ;  /* 0x0000000108807547 */ /* 0x000fea000b800000 */
[----:B------:R-:W-:-:S09]  /*0dc0*/  UISETP.NE.AND UP0, UPT, UR4, 0x2c, UPT ;  /* 0x0000002c0400788c */ /* 0x000fd2000bf05270 */
[----:B------:R-:W-:Y:S05]  /*0dd0*/  BRA.U !UP0, `(.L_x_10389) ;  /* 0x0000000108487547 */ /* 0x000fea000b800000 */
.L_x_10367:
        /* <DEDUP_REMOVED lines=16> */
.L_x_10390:
[----:B------:R-:W-:Y:S01]  /*0ee0*/  CS2R R44, SRZ ;  /* 0x00000000002c7805 */ /* 0x000fe2000001ff00 */
[----:B------:R-:W-:Y:S06]  /*0ef0*/  BRA `(.L_x_10368) ;  /* 0x0000000000447947 */ /* 0x000fec0003800000 */
.L_x_10389:
        /* <DEDUP_REMOVED lines=12> */
.L_x_10388:
[----:B------:R-:W2:Y:S02]  /*0fc0*/  LDG.E.64 R44, desc[UR36][R4.64] ;  /* 0x00000024042c7981 */ /* 0x000ea4000c1e1b00 */
[----:B--2---:R-:W4:Y:S02]  /*0fd0*/  I2F.F64.U64 R44, R44 ;  /* 0x0000002c002c7312 */ /* 0x004f240000301800 */
[----:B----4-:R-:W-:Y:S05]  /*0fe0*/  BRA `(.L_x_10368) ;  /* 0x0000000000087947 */ /* 0x010fea0003800000 */
.L_x_10387:
[----:B------:R-:W2:Y:S02]  /*0ff0*/  LDG.E R4, desc[UR36][R4.64] ;  /* 0x0000002404047981 */ /* 0x000ea4000c1e1900 */
[----:B--2---:R2:W3:Y:S02]  /*1000*/  I2F.F64.U32 R44, R4 ;  /* 0x00000004002c7312 */ /* 0x0044e40000201800 */
.L_x_10368:
[----:B------:R-:W-:Y:S05]  /*1010*/  BSYNC.RECONVERGENT B6 ;  /* 0x0000000000067941 */ /* 0x000fea0003800200 */
.L_x_10362:
        /* <DEDUP_REMOVED lines=20> */
.L_x_10395:
[----:B------:R-:W2:Y:S02]  /*1160*/  LDG.E.U8 R4, desc[UR36][R4.64] ;  /* 0x0000002404047981 */ /* 0x000ea4000c1e1100 */
[----:B--2---:R0:W1:Y:S02]  /*1170*/  I2F.F64.U16 R42, R4 ;  /* 0x00000004002a7312 */ /* 0x0040640000101800 */
[----:B01----:R-:W-:Y:S05]  /*1180*/  BRA `(.L_x_10397) ;  /* 0x0000000c00647947 */ /* 0x003fea0003800000 */
.L_x_10394:
        /* <DEDUP_REMOVED lines=9> */
.L_x_10399:
[----:B------:R-:W2:Y:S02]  /*1220*/  LDG.E R4, desc[UR36][R4.64] ;  /* 0x0000002404047981 */ /* 0x000ea4000c1e1900 */
[----:B--2---:R0:W1:Y:S02]  /*1230*/  I2F.F64 R42, R4 ;  /* 0x00000004002a7312 */ /* 0x0040640000201c00 */
[----:B01----:R-:W-:Y:S05]  /*1240*/  BRA `(.L_x_10397) ;  /* 0x0000000c00347947 */ /* 0x003fea0003800000 */
.L_x_10398:
[----:B------:R-:W2:Y:S02]  /*1250*/  LDG.E.U16 R4, desc[UR36][R4.64] ;  /* 0x0000002404047981 */ /* 0x000ea4000c1e1500 */
[----:B--2---:R0:W1:Y:S02]  /*1260*/  I2F.F64.S16 R42, R4 ;  /* 0x00000004002a7312 */ /* 0x0040640000101c00 */
[----:B01----:R-:W-:Y:S05]  /*1270*/  BRA `(.L_x_10397) ;  /* 0x0000000c00287947 */ /* 0x003fea0003800000 */
.L_x_10393:
        /* <DEDUP_REMOVED lines=10> */
.L_x_10401:
[----:B------:R-:W2:Y:S02]  /*1320*/  LDG.E.U16 R0, desc[UR36][R4.64] ;  /* 0x0000002404007981 */ /* 0x000ea4000c1e1500 */
[----:B--2---:R-:W-:-:S05]  /*1330*/  HADD2.F32 R0, -RZ, R0.H0_H0 ;  /* 0x20000000ff007230 */ /* 0x004fca0000004100 */
[----:B------:R-:W-:-:S04]  /*1340*/  FMUL.FTZ R0, R0, 1 ;  /* 0x3f80000000007820 */ /* 0x000fc80000410000 */
[----:B------:R4:W0:Y:S02]  /*1350*/  F2F.F64.F32 R42, R0 ;  /* 0x00000000002a7310 */ /* 0x0008240000201800 */
[----:B0---4-:R-:W-:Y:S05]  /*1360*/  BRA `(.L_x_10397) ;  /* 0x0000000800ec7947 */ /* 0x011fea0003800000 */
.L_x_10400:
        /* <DEDUP_REMOVED lines=10> */
.L_x_10403:
[----:B------:R-:W2:Y:S02]  /*1410*/  LDG.E.U16 R4, desc[UR36][R4.64] ;  /* 0x0000002404047981 */ /* 0x000ea4000c1e1500 */
[----:B--2---:R-:W-:-:S05]  /*1420*/  HADD2.F32 R0, -RZ, R4.H0_H0 ;  /* 0x20000004ff007230 */ /* 0x004fca0000004100 */
[----:B------:R-:W-:-:S04]  /*1430*/  FMUL.FTZ R0, R0, 1 ;  /* 0x3f80000000007820 */ /* 0x000fc80000410000 */
[----:B------:R0:W1:Y:S02]  /*1440*/  F2F.F64.F32 R42, R0 ;  /* 0x00000000002a7310 */ /* 0x0000640000201800 */
[----:B01----:R-:W-:Y:S05]  /*1450*/  BRA `(.L_x_10397) ;  /* 0x0000000800b07947 */ /* 0x003fea0003800000 */
.L_x_10402:
[----:B------:R4:W5:Y:S01]  /*1460*/  LDG.E.64 R42, desc[UR36][R4.64] ;  /* 0x00000024042a7981 */ /* 0x000962000c1e1b00 */
[----:B------:R-:W-:Y:S05]  /*1470*/  BRA `(.L_x_10397) ;  /* 0x0000000800a87947 */ /* 0x000fea0003800000 */
.L_x_10392:
        /* <DEDUP_REMOVED lines=13> */
.L_x_10406:
[----:B------:R0:W5:Y:S01]  /*1550*/  LDG.E.64 R42, desc[UR36][R4.64] ;  /* 0x00000024042a7981 */ /* 0x000162000c1e1b00 */
[----:B------:R-:W-:Y:S05]  /*1560*/  BRA `(.L_x_10397) ;  /* 0x00000008006c7947 */ /* 0x000fea0003800000 */
.L_x_10405:
        /* <DEDUP_REMOVED lines=27> */
.L_x_10408:
        /* <DEDUP_REMOVED lines=13> */
[----:B------:R0:W1:Y:S02]  /*17f0*/  F2F.F64.F32 R42, R0 ;  /* 0x00000000002a7310 */ /* 0x0000640000201800 */
[----:B01----:R-:W-:Y:S05]  /*1800*/  BRA `(.L_x_10397) ;  /* 0x0000000400c47947 */ /* 0x003fea0003800000 */
.L_x_10407:
[----:B------:R-:W2:Y:S02]  /*1810*/  LDG.E.U16 R0, desc[UR36][R4.64] ;  /* 0x0000002404007981 */ /* 0x000ea4000c1e1500 */
[----:B--2---:R-:W-:-:S04]  /*1820*/  IMAD.U32 R0, R0, 0x10000, RZ ;  /* 0x0001000000007824 */ /* 0x004fc800078e00ff */
[----:B------:R-:W-:-:S04]  /*1830*/  FMUL.FTZ R0, R0, 1 ;  /* 0x3f80000000007820 */ /* 0x000fc80000410000 */
[----:B------:R0:W1:Y:S02]  /*1840*/  F2F.F64.F32 R42, R0 ;  /* 0x00000000002a7310 */ /* 0x0000640000201800 */
[----:B01----:R-:W-:Y:S05]  /*1850*/  BRA `(.L_x_10397) ;  /* 0x0000000400b07947 */ /* 0x003fea0003800000 */
.L_x_10404:
        /* <DEDUP_REMOVED lines=11> */
.L_x_10411:
        /* <DEDUP_REMOVED lines=21> */
.L_x_10413:
[----:B------:R-:W-:Y:S05]  /*1a60*/  BSYNC.RECONVERGENT B0 ;  /* 0x0000000000007941 */ /* 0x000fea0003800200 */
.L_x_10412:
[----:B------:R-:W-:Y:S01]  /*1a70*/  IMAD.SHL.U32 R0, R0, 0x100000, RZ ;  /* 0x0010000000007824 */ /* 0x000fe200078e00ff */
[----:B------:R-:W-:-:S04]  /*1a80*/  LEA R3, R3, 0x3b800000, 0x17 ;  /* 0x3b80000003037811 */ /* 0x000fc800078eb8ff */
[----:B------:R-:W-:-:S05]  /*1a90*/  LOP3.LUT R0, R3, R0, R7, 0xfe, !PT ;  /* 0x0000000003007212 */ /* 0x000fca00078efe07 */
[----:B------:R-:W-:-:S04]  /*1aa0*/  FMUL.FTZ R0, R0, 1 ;  /* 0x3f80000000007820 */ /* 0x000fc80000410000 */
[----:B------:R4:W0:Y:S02]  /*1ab0*/  F2F.F64.F32 R42, R0 ;  /* 0x00000000002a7310 */ /* 0x0008240000201800 */
[----:B0---4-:R-:W-:Y:S05]  /*1ac0*/  BRA `(.L_x_10397) ;  /* 0x0000000400147947 */ /* 0x011fea0003800000 */
.L_x_10410:
        /* <DEDUP_REMOVED lines=21> */
.L_x_10415:
[----:B------:R-:W-:Y:S05]  /*1c20*/  BSYNC.RECONVERGENT B0 ;  /* 0x0000000000007941 */ /* 0x000fea0003800200 */
.L_x_10414:
[----:B------:R-:W-:Y:S01]  /*1c30*/  IMAD.SHL.U32 R0, R0, 0x200000, RZ ;  /* 0x0020000000007824 */ /* 0x000fe200078e00ff */
[----:B------:R-:W-:-:S04]  /*1c40*/  LEA R3, R3, 0x37800000, 0x17 ;  /* 0x3780000003037811 */ /* 0x000fc800078eb8ff */
[----:B------:R-:W-:-:S05]  /*1c50*/  LOP3.LUT R0, R3, R0, R7, 0xfe, !PT ;  /* 0x0000000003007212 */ /* 0x000fca00078efe07 */
[----:B------:R-:W-:-:S04]  /*1c60*/  FMUL.FTZ R0, R0, 1 ;  /* 0x3f80000000007820 */ /* 0x000fc80000410000 */
[----:B------:R4:W0:Y:S02]  /*1c70*/  F2F.F64.F32 R42, R0 ;  /* 0x00000000002a7310 */ /* 0x0008240000201800 */
[----:B0---4-:R-:W-:Y:S05]  /*1c80*/  BRA `(.L_x_10397) ;  /* 0x0000000000a47947 */ /* 0x011fea0003800000 */
.L_x_10409:
[----:B------:R-:W-:-:S09]  /*1c90*/  UISETP.NE.AND UP0, UPT, UR4, 0x1c, UPT ;  /* 0x0000001c0400788c */ /* 0x000fd2000bf05270 */
[----:B------:R-:W-:Y:S05]  /*1ca0*/  BRA.U !UP0, `(.L_x_10416) ;  /* 0x0000000108947547 */ /* 0x000fea000b800000 */
[----:B------:R-:W-:-:S09]  /*1cb0*/  UISETP.NE.AND UP0, UPT, UR4, 0x1d, UPT ;  /* 0x0000001d0400788c */ /* 0x000fd2000bf05270 */
[----:B------:R-:W-:Y:S05]  /*1cc0*/  BRA.U !UP0, `(.L_x_10417) ;  /* 0x0000000108807547 */ /* 0x000fea000b800000 */
[----:B------:R-:W-:-:S09]  /*1cd0*/  UISETP.NE.AND UP0, UPT, UR4, 0x2c, UPT ;  /* 0x0000002c0400788c */ /* 0x000fd2000bf05270 */
[----:B------:R-:W-:Y:S05]  /*1ce0*/  BRA.U !UP0, `(.L_x_10418) ;  /* 0x0000000108487547 */ /* 0x000fea000b800000 */
.L_x_10396:
        /* <DEDUP_REMOVED lines=16> */
.L_x_10419:
[----:B------:R-:W-:Y:S01]  /*1df0*/  CS2R R42, SRZ ;  /* 0x00000000002a7805 */ /* 0x000fe2000001ff00 */
[----:B------:R-:W-:Y:S06]  /*1e00*/  BRA `(.L_x_10397) ;  /* 0x0000000000447947 */ /* 0x000fec0003800000 */
.L_x_10418:
        /* <DEDUP_REMOVED lines=12> */
.L_x_10417:
[----:B------:R-:W2:Y:S02]  /*1ed0*/  LDG.E.64 R42, desc[UR36][R4.64] ;  /* 0x00000024042a7981 */ /* 0x000ea4000c1e1b00 */
[----:B--2---:R-:W1:Y:S02]  /*1ee0*/  I2F.F64.U64 R42, R42 ;  /* 0x0000002a002a7312 */ /* 0x004e640000301800 */
[----:B-1----:R-:W-:Y:S05]  /*1ef0*/  BRA `(.L_x_10397) ;  /* 0x0000000000087947 */ /* 0x002fea0003800000 */
.L_x_10416:
[----:B------:R-:W2:Y:S02]  /*1f00*/  LDG.E R4, desc[UR36][R4.64] ;  /* 0x0000002404047981 */ /* 0x000ea4000c1e1900 */
[----:B--2---:R1:W2:Y:S02]  /*1f10*/  I2F.F64.U32 R42, R4 ;  /* 0x00000004002a7312 */ /* 0x0042a40000201800 */
.L_x_10397:
[----:B------:R-:W-:Y:S05]  /*1f20*/  BSYNC.RECONVERGENT B6 ;  /* 0x0000000000067941 */ /* 0x000fea0003800200 */
.L_x_10391:
        /* <DEDUP_REMOVED lines=18> */
[----:B----4-:R0:W1:Y:S02]  /*2050*/  I2F.F64.S16 R40, R4 ;  /* 0x0000000400287312 */ /* 0x0100640000101c00 */
[----:B01----:R-:W-:Y:S05]  /*2060*/  BRA `(.L_x_10426) ;  /* 0x0000000c00707947 */ /* 0x003fea0003800000 */
.L_x_10424:
[----:B------:R-:W4:Y:S02]  /*2070*/  LDG.E.U8 R4, desc[UR36][R4.64] ;  /* 0x0000002404047981 */ /* 0x000f24000c1e1100 */
[----:B----4-:R0:W1:Y:S02]  /*2080*/  I2F.F64.U16 R40, R4 ;  /* 0x0000000400287312 */ /* 0x0100640000101800 */
[----:B01----:R-:W-:Y:S05]  /*2090*/  BRA `(.L_x_10426) ;  /* 0x0000000c00647947 */ /* 0x003fea0003800000 */
.L_x_10423:
[----:B------:R-:W-:-:S09]  /*20a0*/  UISETP.NE.AND UP0, UPT, UR4, 0x2, UPT ;  /* 0x000000020400788c */ /* 0x000fd2000bf05270 */
[----:B------:R-:W-:Y:S05]  /*20b0*/  BRA.U !UP0, `(.L_x_10427) ;  /* 0x0000000108287547 */ /* 0x000fea000b800000 */
[----:B------:R-:W-:-:S09]  /*20c0*/  UISETP.NE.AND UP0, UPT, UR4, 0x3, UPT ;  /* 0x000000030400788c */ /* 0x000fd2000bf05270 */
[----:B------:R-:W-:Y:S05]  /*20d0*/  BRA.U !UP0, `(.L_x_10428) ;  /* 0x0000000108147547 */ /* 0x000fea000b800000 */
[----:B------:R-:W-:-:S09]  /*20e0*/  UISETP.NE.AND UP0, UPT, UR4, 0x4, UPT ;  /* 0x000000040400788c */ /* 0x000fd2000bf05270 */
[----:B------:R-:W-:Y:S05]  /*20f0*/  BRA.U UP0, `(.L_x_10425) ;  /* 0x0000000900c07547 */ /* 0x000fea000b800000 */
[----:B------:R-:W4:Y:S02]  /*2100*/  LDG.E.64 R40, desc[UR36][R4.64] ;  /* 0x0000002404287981 */ /* 0x000f24000c1e1b00 */
[----:B----4-:R-:W0:Y:S02]  /*2110*/  I2F.F64.S64 R40, R40 ;  /* 0x0000002800287312 */ /* 0x010e240000301c00 */
[----:B0-----:R-:W-:Y:S05]  /*2120*/  BRA `(.L_x_10426) ;  /* 0x0000000c00407947 */ /* 0x001fea0003800000 */
.L_x_10428:
[----:B------:R-:W4:Y:S02]  /*2130*/  LDG.E R4, desc[UR36][R4.64] ;  /* 0x0000002404047981 */ /* 0x000f24000c1e1900 */
[----:B----4-:R0:W1:Y:S02]  /*2140*/  I2F.F64 R40, R4 ;  /* 0x0000000400287312 */ /* 0x0100640000201c00 */
[----:B01----:R-:W-:Y:S05]  /*2150*/  BRA `(.L_x_10426) ;  /* 0x0000000c00347947 */ /* 0x003fea0003800000 */
.L_x_10427:
[----:B------:R-:W4:Y:S02]  /*2160*/  LDG.E.U16 R4, desc[UR36][R4.64] ;  /* 0x0000002404047981 */ /* 0x000f24000c1e1500 */
[----:B----4-:R0:W1:Y:S02]  /*2170*/  I2F.F64.S16 R40, R4 ;  /* 0x0000000400287312 */ /* 0x0100640000101c00 */
[----:B01----:R-:W-:Y:S05]  /*2180*/  BRA `(.L_x_10426) ;  /* 0x0000000c00287947 */ /* 0x003fea0003800000 */
.L_x_10422:
[----:B------:R-:W-:-:S09]  /*2190*/  UISETP.GT.AND UP0, UPT, UR4, 0x6, UPT ;  /* 0x000000060400788c */ /* 0x000fd2000bf04270 */
[----:B------:R-:W-:Y:S05]  /*21a0*/  BRA.U UP0, `(.L_x_10429) ;  /* 0x0000000100347547 */ /* 0x000fea000b800000 */
[----:B------:R-:W-:-:S09]  /*21b0*/  UISETP.NE.AND UP0, UPT, UR4, 0x5, UPT ;  /* 0x000000050400788c */ /* 0x000fd2000bf05270 */
[----:B------:R-:W-:Y:S05]  /*21c0*/  BRA.U !UP0, `(.L_x_10430) ;  /* 0x0000000108187547 */ /* 0x000fea000b800000 */
[----:B------:R-:W-:-:S09]  /*21d0*/  UISETP.NE.AND UP0, UPT, UR4, 0x6, UPT ;  /* 0x000000060400788c */ /* 0x000fd2000bf05270 */
[----:B------:R-:W-:Y:S05]  /*21e0*/  BRA.U UP0, `(.L_x_10425) ;  /* 0x0000000900847547 */ /* 0x000fea000b800000 */
[----:B------:R-:W4:Y:S02]  /*21f0*/  LDG.E R40, desc[UR36][R4.64] ;  /* 0x0000002404287981 */ /* 0x000f24000c1e1900 */
[----:B----4-:R-:W-:-:S06]  /*2200*/  FMUL.FTZ R40, R40, 1 ;  /* 0x3f80000028287820 */ /* 0x010fcc0000410000 */
[----:B------:R-:W0:Y:S02]  /*2210*/  F2F.F64.F32 R40, R40 ;  /* 0x0000002800287310 */ /* 0x000e240000201800 */
[----:B0-----:R-:W-:Y:S05]  /*2220*/  BRA `(.L_x_10426) ;  /* 0x0000000c00007947 */ /* 0x001fea0003800000 */
.L_x_10430:
[----:B------:R-:W4:Y:S02]  /*2230*/  LDG.E.U16 R0, desc[UR36][R4.64] ;  /* 0x0000002404007981 */ /* 0x000f24000c1e1500 */
[----:B----4-:R-:W-:-:S05]  /*2240*/  HADD2.F32 R0, -RZ, R0.H0_H0 ;  /* 0x20000000ff007230 */ /* 0x010fca0000004100 */
[----:B------:R-:W-:-:S04]  /*2250*/  FMUL.FTZ R0, R0, 1 ;  /* 0x3f80000000007820 */ /* 0x000fc80000410000 */
[----:B------:R0:W1:Y:S02]  /*2260*/  F2F.F64.F32 R40, R0 ;  /* 0x0000000000287310 */ /* 0x0000640000201800 */
[----:B01----:R-:W-:Y:S05]  /*2270*/  BRA `(.L_x_10426) ;  /* 0x0000000800ec7947 */ /* 0x003fea0003800000 */
.L_x_10429:
[----:B------:R-:W-:-:S09]  /*2280*/  UISETP.NE.AND UP0, UPT, UR4, 0x7, UPT ;  /* 0x000000070400788c */ /* 0x000fd2000bf05270 */
[----:B------:R-:W-:Y:S05]  /*2290*/  BRA.U !UP0, `(.L_x_10431) ;  /* 0x0000000108347547 */ /* 0x000fea000b800000 */
        /* <DEDUP_REMOVED lines=8> */
.L_x_10432:
[----:B------:R-:W4:Y:S02]  /*2320*/  LDG.E.U16 R4, desc[UR36][R4.64] ;  /* 0x0000002404047981 */ /* 0x000f24000c1e1500 */
[----:B----4-:R-:W-:-:S05]  /*2330*/  HADD2.F32 R0, -RZ, R4.H0_H0 ;  /* 0x20000004ff007230 */ /* 0x010fca0000004100 */
[----:B------:R-:W-:-:S04]  /*2340*/  FMUL.FTZ R0, R0, 1 ;  /* 0x3f80000000007820 */ /* 0x000fc80000410000 */
[----:B------:R0:W1:Y:S02]  /*2350*/  F2F.F64.F32 R40, R0 ;  /* 0x0000000000287310 */ /* 0x0000640000201800 */
[----:B01----:R-:W-:Y:S05]  /*2360*/  BRA `(.L_x_10426) ;  /* 0x0000000800b07947 */ /* 0x003fea0003800000 */
.L_x_10431:
[----:B------:R0:W5:Y:S01]  /*2370*/  LDG.E.64 R40, desc[UR36][R4.64] ;  /* 0x0000002404287981 */ /* 0x000162000c1e1b00 */
[----:B------:R-:W-:Y:S05]  /*2380*/  BRA `(.L_x_10426) ;  /* 0x0000000800a87947 */ /* 0x000fea0003800000 */
.L_x_10421:
        /* <DEDUP_REMOVED lines=11> */
[----:B------:R-:W-:Y:S01]  /*2440*/  FSEL R41, RZ, 1.875, !P0 ;  /* 0x3ff00000ff297808 */ /* 0x000fe20004000000 */
[----:B------:R-:W-:Y:S08]  /*2450*/  BRA `(.L_x_10426) ;  /* 0x0000000800747947 */ /* 0x000ff00003800000 */
.L_x_10435:
[----:B------:R4:W5:Y:S01]  /*2460*/  LDG.E.64 R40, desc[UR36][R4.64] ;  /* 0x0000002404287981 */ /* 0x000962000c1e1b00 */
[----:B------:R-:W-:Y:S05]  /*2470*/  BRA `(.L_x_10426) ;  /* 0x00000008006c7947 */ /* 0x000fea0003800000 */
.L_x_10434:
        /* <DEDUP_REMOVED lines=27> */
.L_x_10437:
[----:B------:R-:W4:Y:S02]  /*2630*/  LDG.E.U8 R4, desc[UR36][R4.64] ;  /* 0x0000002404047981 */ /* 0x000f24000c1e1100 */
[C---:B----4-:R-:W-:Y:S02]  /*2640*/  IMAD.SHL.U32 R3, R4.reuse, 0x2000000, RZ ;  /* 0x0200000004037824 */ /* 0x050fe400078e00ff */
        /* <DEDUP_REMOVED lines=13> */
.L_x_10436:
[----:B------:R-:W4:Y:S02]  /*2720*/  LDG.E.U16 R0, desc[UR36][R4.64] ;  /* 0x0000002404007981 */ /* 0x000f24000c1e1500 */
[----:B----4-:R-:W-:-:S04]  /*2730*/  IMAD.U32 R0, R0, 0x10000, RZ ;  /* 0x0001000000007824 */ /* 0x010fc800078e00ff */
[----:B------:R-:W-:-:S04]  /*2740*/  FMUL.FTZ R0, R0, 1 ;  /* 0x3f80000000007820 */ /* 0x000fc80000410000 */
[----:B------:R4:W0:Y:S02]  /*2750*/  F2F.F64.F32 R40, R0 ;  /* 0x0000000000287310 */ /* 0x0008240000201800 */
[----:B0---4-:R-:W-:Y:S05]  /*2760*/  BRA `(.L_x_10426) ;  /* 0x0000000400b07947 */ /* 0x011fea0003800000 */
.L_x_10433:
        /* <DEDUP_REMOVED lines=9> */
[----:B----4-:R4:W0:Y:S02]  /*2800*/  I2F.F64.U16 R40, R4 ;  /* 0x0000000400287312 */ /* 0x0108240000101800 */
[----:B0---4-:R-:W-:Y:S05]  /*2810*/  BRA `(.L_x_10426) ;  /* 0x0000000400847947 */ /* 0x011fea0003800000 */
.L_x_10440:
[----:B------:R-:W4:Y:S01]  /*2820*/  LDG.E.U8 R4, desc[UR36][R4.64] ;  /* 0x0000002404047981 */ /* 0x000f22000c1e1100 */
        /* <DEDUP_REMOVED lines=20> */
.L_x_10442:
[----:B------:R-:W-:Y:S05]  /*2970*/  BSYNC.RECONVERGENT B0 ;  /* 0x0000000000007941 */ /* 0x000fea0003800200 */
.L_x_10441:
[----:B------:R-:W-:Y:S01]  /*2980*/  IMAD.SHL.U32 R0, R0, 0x100000, RZ ;  /* 0x0010000000007824 */ /* 0x000fe200078e00ff */
[----:B------:R-:W-:-:S04]  /*2990*/  LEA R3, R3, 0x3b800000, 0x17 ;  /* 0x3b80000003037811 */ /* 0x000fc800078eb8ff */
[----:B------:R-:W-:-:S05]  /*29a0*/  LOP3.LUT R0, R3, R0, R7, 0xfe, !PT ;  /* 0x0000000003007212 */ /* 0x000fca00078efe07 */
[----:B------:R-:W-:-:S04]  /*29b0*/  FMUL.FTZ R0, R0, 1 ;  /* 0x3f80000000007820 */ /* 0x000fc80000410000 */
[----:B------:R4:W0:Y:S02]  /*29c0*/  F2F.F64.F32 R40, R0 ;  /* 0x0000000000287310 */ /* 0x0008240000201800 */
[----:B0---4-:R-:W-:Y:S05]  /*29d0*/  BRA `(.L_x_10426) ;  /* 0x0000000400147947 */ /* 0x011fea0003800000 */
.L_x_10439:
        /* <DEDUP_REMOVED lines=21> */
.L_x_10444:
[----:B------:R-:W-:Y:S05]  /*2b30*/  BSYNC.RECONVERGENT B0 ;  /* 0x0000000000007941 */ /* 0x000fea0003800200 */
.L_x_10443:
[----:B------:R-:W-:Y:S01]  /*2b40*/  IMAD.SHL.U32 R0, R0, 0x200000, RZ ;  /* 0x0020000000007824 */ /* 0x000fe200078e00ff */
[----:B------:R-:W-:-:S04]  /*2b50*/  LEA R3, R3, 0x37800000, 0x17 ;  /* 0x3780000003037811 */ /* 0x000fc800078eb8ff */
[----:B------:R-:W-:-:S05]  /*2b60*/  LOP3.LUT R0, R3, R0, R7, 0xfe, !PT ;  /* 0x0000000003007212 */ /* 0x000fca00078efe07 */
[----:B------:R-:W-:-:S04]  /*2b70*/  FMUL.FTZ R0, R0, 1 ;  /* 0x3f80000000007820 */ /* 0x000fc80000410000 */
[----:B------:R4:W0:Y:S02]  /*2b80*/  F2F.F64.F32 R40, R0 ;  /* 0x0000000000287310 */ /* 0x0008240000201800 */
[----:B0---4-:R-:W-:Y:S05]  /*2b90*/  BRA `(.L_x_10426) ;  /* 0x0000000000a47947 */ /* 0x011fea0003800000 */
.L_x_10438:
[----:B------:R-:W-:-:S09]  /*2ba0*/  UISETP.NE.AND UP0, UPT, UR4, 0x1c, UPT ;  /* 0x0000001c0400788c */ /* 0x000fd2000bf05270 */
[----:B------:R-:W-:Y:S05]  /*2bb0*/  BRA.U !UP0, `(.L_x_10445) ;  /* 0x0000000108947547 */ /* 0x000fea000b800000 */
[----:B------:R-:W-:-:S09]  /*2bc0*/  UISETP.NE.AND UP0, UPT, UR4, 0x1d, UPT ;  /* 0x0000001d0400788c */ /* 0x000fd2000bf05270 */
[----:B------:R-:W-:Y:S05]  /*2bd0*/  BRA.U !UP0, `(.L_x_10446) ;  /* 0x0000000108807547 */ /* 0x000fea000b800000 */
[----:B------:R-:W-:-:S09]  /*2be0*/  UISETP.NE.AND UP0, UPT, UR4, 0x2c, UPT ;  /* 0x0000002c0400788c */ /* 0x000fd2000bf05270 */
[----:B------:R-:W-:Y:S05]  /*2bf0*/  BRA.U !UP0, `(.L_x_10447) ;  /* 0x0000000108487547 */ /* 0x000fea000b800000 */
.L_x_10425:
        /* <DEDUP_REMOVED lines=16> */
.L_x_10448:
[----:B------:R-:W-:Y:S01]  /*2d00*/  CS2R R40, SRZ ;  /* 0x0000000000287805 */ /* 0x000fe2000001ff00 */
[----:B------:R-:W-:Y:S06]  /*2d10*/  BRA `(.L_x_10426) ;  /* 0x0000000000447947 */ /* 0x000fec0003800000 */
.L_x_10447:
[----:B------:R-:W4:Y:S01]  /*2d20*/  LDG.E.U8 R0, desc[UR36][R4.64] ;  /* 0x0000002404007981 */ /* 0x000f22000c1e1100 */
        /* <DEDUP_REMOVED lines=11> */
.L_x_10446:
[----:B------:R-:W4:Y:S02]  /*2de0*/  LDG.E.64 R40, desc[UR36][R4.64] ;  /* 0x0000002404287981 */ /* 0x000f24000c1e1b00 */
[----:B----4-:R-:W4:Y:S02]  /*2df0*/  I2F.F64.U64 R40, R40 ;  /* 0x0000002800287312 */ /* 0x010f240000301800 */
[----:B----4-:R-:W-:Y:S05]  /*2e00*/  BRA `(.L_x_10426) ;  /* 0x0000000000087947 */ /* 0x010fea0003800000 */
.L_x_10445:
[----:B------:R-:W4:Y:S02]  /*2e10*/  LDG.E R4, desc[UR36][R4.64] ;  /* 0x0000002404047981 */ /* 0x000f24000c1e1900 */
[----:B----4-:R0:W1:Y:S02]  /*2e20*/  I2F.F64.U32 R40, R4 ;  /* 0x0000000400287312 */ /* 0x0100640000201800 */
.L_x_10426:
[----:B------:R-:W-:Y:S05]  /*2e30*/  BSYNC.RECONVERGENT B6 ;  /* 0x0000000000067941 */ /* 0x000fea0003800200 */
.L_x_10420:
[----:B------:R-:W-:-:S07]  /*2e40*/  VIADD R32, R2, 0x80 ;  /* 0x0000008002207836 */ /* 0x000fce0000000000 */
.L_x_10361:
[----:B------:R-:W-:Y:S05]  /*2e50*/  BSYNC.RECONVERGENT B7 ;  /* 0x0000000000077941 */ /* 0x000fea0003800200 */
.L_x_10360:
[----:B------:R-:W-:Y:S01]  /*2e60*/  ISETP.GE.AND P0, PT, R32, R33, PT ;  /* 0x000000212000720c */ /* 0x000fe20003f06270 */
[----:B------:R-:W-:Y:S01]  /*2e70*/  BSSY.RECONVERGENT B7, `(.L_x_10449) ;  /* 0x00002da000077945 */ /* 0x000fe20003800200 */
[----:B------:R-:W-:Y:S02]  /*2e80*/  CS2R R38, SRZ ;  /* 0x0000000000267805 */ /* 0x000fe4000001ff00 */
[----:B------:R-:W-:Y:S02]  /*2e90*/  CS2R R36, SRZ ;  /* 0x0000000000247805 */ /* 0x000fe4000001ff00 */
[----:B------:R-:W-:-:S07]  /*2ea0*/  CS2R R30, SRZ ;  /* 0x00000000001e7805 */ /* 0x000fce000001ff00 */
[----:B------:R-:W-:Y:S05]  /*2eb0*/  @P0 BRA `(.L_x_10450) ;  /* 0x0000002c00540947 */ /* 0x000fea0003800000 */
        /* <DEDUP_REMOVED lines=19> */
[----:B----4-:R0:W4:Y:S02]  /*2ff0*/  I2F.F64.S16 R38, R4 ;  /* 0x0000000400267312 */ /* 0x0101240000101c00 */
[----:B0---4-:R-:W-:Y:S05]  /*3000*/  BRA `(.L_x_10457) ;  /* 0x0000000c00707947 */ /* 0x011fea0003800000 */
.L_x_10455:
[----:B------:R-:W4:Y:S02]  /*3010*/  LDG.E.U8 R4, desc[UR36][R4.64] ;  /* 0x0000002404047981 */ /* 0x000f24000c1e1100 */
[----:B----4-:R0:W4:Y:S02]  /*3020*/  I2F.F64.U16 R38, R4 ;  /* 0x0000000400267312 */ /* 0x0101240000101800 */
[----:B0---4-:R-:W-:Y:S05]  /*3030*/  BRA `(.L_x_10457) ;  /* 0x0000000c00647947 */ /* 0x011fea0003800000 */
.L_x_10454:
        /* <DEDUP_REMOVED lines=9> */
.L_x_10459:
[----:B------:R-:W4:Y:S02]  /*30d0*/  LDG.E R4, desc[UR36][R4.64] ;  /* 0x0000002404047981 */ /* 0x000f24000c1e1900 */
[----:B----4-:R0:W4:Y:S02]  /*30e0*/  I2F.F64 R38, R4 ;  /* 0x0000000400267312 */ /* 0x0101240000201c00 */
[----:B0---4-:R-:W-:Y:S05]  /*30f0*/  BRA `(.L_x_10457) ;  /* 0x0000000c00347947 */ /* 0x011fea0003800000 */
.L_x_10458:
[----:B------:R-:W4:Y:S02]  /*3100*/  LDG.E.U16 R4, desc[UR36][R4.64] ;  /* 0x0000002404047981 */ /* 0x000f24000c1e1500 */
[----:B----4-:R0:W4:Y:S02]  /*3110*/  I2F.F64.S16 R38, R4 ;  /* 0x0000000400267312 */ /* 0x0101240000101c00 */
[----:B0---4-:R-:W-:Y:S05]  /*3120*/  BRA `(.L_x_10457) ;  /* 0x0000000c00287947 */ /* 0x011fea0003800000 */
.L_x_10453:
        /* <DEDUP_REMOVED lines=8> */
[----:B------:R-:W4:Y:S02]  /*31b0*/  F2F.F64.F32 R38, R38 ;  /* 0x0000002600267310 */ /* 0x000f240000201800 */
[----:B----4-:R-:W-:Y:S05]  /*31c0*/  BRA `(.L_x_10457) ;  /* 0x0000000c00007947 */ /* 0x010fea0003800000 */
.L_x_10461:
[----:B------:R-:W4:Y:S02]  /*31d0*/  LDG.E.U16 R0, desc[UR36][R4.64] ;  /* 0x0000002404007981 */ /* 0x000f24000c1e1500 */
[----:B----4-:R-:W-:-:S05]  /*31e0*/  HADD2.F32 R0, -RZ, R0.H0_H0 ;  /* 0x20000000ff007230 */ /* 0x010fca0000004100 */
[----:B------:R-:W-:-:S04]  /*31f0*/  FMUL.FTZ R0, R0, 1 ;  /* 0x3f80000000007820 */ /* 0x000fc80000410000 */
[----:B------:R4:W0:Y:S02]  /*3200*/  F2F.F64.F32 R38, R0 ;  /* 0x0000000000267310 */ /* 0x0008240000201800 */
[----:B0---4-:R-:W-:Y:S05]  /*3210*/  BRA `(.L_x_10457) ;  /* 0x0000000800ec7947 */ /* 0x011fea0003800000 */
.L_x_10460:
        /* <DEDUP_REMOVED lines=10> */
.L_x_10463:
[----:B------:R-:W4:Y:S02]  /*32c0*/  LDG.E.U16 R4, desc[UR36][R4.64] ;  /* 0x0000002404047981 */ /* 0x000f24000c1e1500 */
[----:B----4-:R-:W-:-:S05]  /*32d0*/  HADD2.F32 R0, -RZ, R4.H0_H0 ;  /* 0x20000004ff007230 */ /* 0x010fca0000004100 */
[----:B------:R-:W-:-:S04]  /*32e0*/  FMUL.FTZ R0, R0, 1 ;  /* 0x3f80000000007820 */ /* 0x000fc80000410000 */
[----:B------:R0:W4:Y:S02]  /*32f0*/  F2F.F64.F32 R38, R0 ;  /* 0x0000000000267310 */ /* 0x0001240000201800 */
[----:B0---4-:R-:W-:Y:S05]  /*3300*/  BRA `(.L_x_10457) ;  /* 0x0000000800b07947 */ /* 0x011fea0003800000 */
.L_x_10462:
[----:B------:R0:W5:Y:S01]  /*3310*/  LDG.E.64 R38, desc[UR36][R4.64] ;  /* 0x0000002404267981 */ /* 0x000162000c1e1b00 */
[----:B------:R-:W-:Y:S05]  /*3320*/  BRA `(.L_x_10457) ;  /* 0x0000000800a87947 */ /* 0x000fea0003800000 */
.L_x_10452:
        /* <DEDUP_REMOVED lines=13> */
.L_x_10466:
[----:B------:R0:W5:Y:S01]  /*3400*/  LDG.E.64 R38, desc[UR36][R4.64] ;  /* 0x0000002404267981 */ /* 0x000162000c1e1b00 */
[----:B------:R-:W-:Y:S05]  /*3410*/  BRA `(.L_x_10457) ;  /* 0x00000008006c7947 */ /* 0x000fea0003800000 */
.L_x_10465:
        /* <DEDUP_REMOVED lines=27> */
.L_x_10468:
[----:B------:R-:W4:Y:S02]  /*35d0*/  LDG.E.U8 R4, desc[UR36][R4.64] ;  /* 0x0000002404047981 */ /* 0x000f24000c1e1100 */
        /* <DEDUP_REMOVED lines=14> */
.L_x_10467:
[----:B------:R-:W4:Y:S02]  /*36c0*/  LDG.E.U16 R0, desc[UR36][R4.64] ;  /* 0x0000002404007981 */ /* 0x000f24000c1e1500 */
[----:B----4-:R-:W-:-:S04]  /*36d0*/  IMAD.U32 R0, R0, 0x10000, RZ ;  /* 0x0001000000007824 */ /* 0x010fc800078e00ff */
[----:B------:R-:W-:-:S04]  /*36e0*/  FMUL.FTZ R0, R0, 1 ;  /* 0x3f80000000007820 */ /* 0x000fc80000410000 */
[----:B------:R0:W4:Y:S02]  /*36f0*/  F2F.F64.F32 R38, R0 ;  /* 0x0000000000267310 */ /* 0x0001240000201800 */
[----:B0---4-:R-:W-:Y:S05]  /*3700*/  BRA `(.L_x_10457) ;  /* 0x0000000400b07947 */ /* 0x011fea0003800000 */
.L_x_10464:
        /* <DEDUP_REMOVED lines=9> */
[----:B----4-:R0:W4:Y:S02]  /*37a0*/  I2F.F64.U16 R38, R4 ;  /* 0x0000000400267312 */ /* 0x0101240000101800 */
[----:B0---4-:R-:W-:Y:S05]  /*37b0*/  BRA `(.L_x_10457) ;  /* 0x0000000400847947 */ /* 0x011fea0003800000 */
.L_x_10471:
        /* <DEDUP_REMOVED lines=21> */
.L_x_10473:
[----:B------:R-:W-:Y:S05]  /*3910*/  BSYNC.RECONVERGENT B0 ;  /* 0x0000000000007941 */ /* 0x000fea0003800200 */
.L_x_10472:
[----:B------:R-:W-:Y:S01]  /*3920*/  IMAD.SHL.U32 R0, R0, 0x100000, RZ ;  /* 0x0010000000007824 */ /* 0x000fe200078e00ff */
[----:B------:R-:W-:-:S04]  /*3930*/  LEA R3, R3, 0x3b800000, 0x17 ;  /* 0x3b80000003037811 */ /* 0x000fc800078eb8ff */
[----:B------:R-:W-:-:S05]  /*3940*/  LOP3.LUT R0, R3, R0, R7, 0xfe, !PT ;  /* 0x0000000003007212 */ /* 0x000fca00078efe07 */
[----:B------:R-:W-:-:S04]  /*3950*/  FMUL.FTZ R0, R0, 1 ;  /* 0x3f80000000007820 */ /* 0x000fc80000410000 */
[----:B------:R0:W4:Y:S02]  /*3960*/  F2F.F64.F32 R38, R0 ;  /* 0x0000000000267310 */ /* 0x0001240000201800 */
[----:B0---4-:R-:W-:Y:S05]  /*3970*/  BRA `(.L_x_10457) ;  /* 0x0000000400147947 */ /* 0x011fea0003800000 */
.L_x_10470:
        /* <DEDUP_REMOVED lines=21> */
.L_x_10475:
[----:B------:R-:W-:Y:S05]  /*3ad0*/  BSYNC.RECONVERGENT B0 ;  /* 0x0000000000007941 */ /* 0x000fea0003800200 */
.L_x_10474:
[----:B------:R-:W-:Y:S01]  /*3ae0*/  IMAD.SHL.U32 R0, R0, 0x200000, RZ ;  /* 0x0020000000007824 */ /* 0x000fe200078e00ff */
[----:B------:R-:W-:-:S04]  /*3af0*/  LEA R3, R3, 0x37800000, 0x17 ;  /* 0x3780000003037811 */ /* 0x000fc800078eb8ff */
[----:B------:R-:W-:-:S05]  /*3b00*/  LOP3.LUT R0, R3, R0, R7, 0xfe, !PT ;  /* 0x0000000003007212 */ /* 0x000fca00078efe07 */
[----:B------:R-:W-:-:S04]  /*3b10*/  FMUL.FTZ R0, R0, 1 ;  /* 0x3f80000000007820 */ /* 0x000fc80000410000 */
[----:B------:R0:W4:Y:S02]  /*3b20*/  F2F.F64.F32 R38, R0 ;  /* 0x0000000000267310 */ /* 0x0001240000201800 */
[----:B0---4-:R-:W-:Y:S05]  /*3b30*/  BRA `(.L_x_10457) ;  /* 0x0000000000a47947 */ /* 0x011fea0003800000 */
.L_x_10469:
        /* <DEDUP_REMOVED lines=18> */
.L_x_10456:
        /* <DEDUP_REMOVED lines=16> */
.L_x_10478:
[----:B------:R-:W-:Y:S01]  /*3d60*/  CS2R R38, SRZ ;  /* 0x0000000000267805 */ /* 0x000fe2000001ff00 */
[----:B------:R-:W-:Y:S06]  /*3d70*/  BRA `(.L_x_10457) ;  /* 0x0000000000147947 */ /* 0x000fec0003800000 */
.L_x_10477:
[----:B------:R-:W4:Y:S02]  /*3d80*/  LDG.E.64 R38, desc[UR36][R4.64] ;  /* 0x0000002404267981 */ /* 0x000f24000c1e1b00 */
[----:B----4-:R-:W0:Y:S02]  /*3d90*/  I2F.F64.U64 R38, R38 ;  /* 0x0000002600267312 */ /* 0x010e240000301800 */
[----:B0-----:R-:W-:Y:S05]  /*3da0*/  BRA `(.L_x_10457) ;  /* 0x0000000000087947 */ /* 0x001fea0003800000 */
.L_x_10476:
[----:B------:R-:W4:Y:S02]  /*3db0*/  LDG.E R4, desc[UR36][R4.64] ;  /* 0x0000002404047981 */ /* 0x000f24000c1e1900 */
[----:B----4-:R4:W0:Y:S02]  /*3dc0*/  I2F.F64.U32 R38, R4 ;  /* 0x0000000400267312 */ /* 0x0108240000201800 */
.L_x_10457:
[----:B------:R-:W-:Y:S05]  /*3dd0*/  BSYNC.RECONVERGENT B6 ;  /* 0x0000000000067941 */ /* 0x000fea0003800200 */
.L_x_10451:
        /* <DEDUP_REMOVED lines=20> */
.L_x_10483:
[----:B------:R-:W4:Y:S02]  /*3f20*/  LDG.E.U8 R4, desc[UR36][R4.64] ;  /* 0x0000002404047981 */ /* 0x000f24000c1e1100 */
[----:B----4-:R0:W4:Y:S02]  /*3f30*/  I2F.F64.U16 R36, R4 ;  /* 0x0000000400247312 */ /* 0x0101240000101800 */
[----:B0---4-:R-:W-:Y:S05]  /*3f40*/  BRA `(.L_x_10485) ;  /* 0x0000000c00647947 */ /* 0x011fea0003800000 */
.L_x_10482:
        /* <DEDUP_REMOVED lines=9> */
.L_x_10487:
[----:B------:R-:W4:Y:S02]  /*3fe0*/  LDG.E R4, desc[UR36][R4.64] ;  /* 0x0000002404047981 */ /* 0x000f24000c1e1900 */
[----:B----4-:R0:W4:Y:S02]  /*3ff0*/  I2F.F64 R36, R4 ;  /* 0x0000000400247312 */ /* 0x0101240000201c00 */
[----:B0---4-:R-:W-:Y:S05]  /*4000*/  BRA `(.L_x_10485) ;  /* 0x0000000c00347947 */ /* 0x011fea0003800000 */
.L_x_10486:
[----:B------:R-:W4:Y:S02]  /*4010*/  LDG.E.U16 R4, desc[UR36][R4.64] ;  /* 0x0000002404047981 */ /* 0x000f24000c1e1500 */
[----:B----4-:R0:W4:Y:S02]  /*4020*/  I2F.F64.S16 R36, R4 ;  /* 0x0000000400247312 */ /* 0x0101240000101c00 */
[----:B0---4-:R-:W-:Y:S05]  /*4030*/  BRA `(.L_x_10485) ;  /* 0x0000000c00287947 */ /* 0x011fea0003800000 */
.L_x_10481:
        /* <DEDUP_REMOVED lines=10> */
.L_x_10489:
[----:B------:R-:W4:Y:S02]  /*40e0*/  LDG.E.U16 R0, desc[UR36][R4.64] ;  /* 0x0000002404007981 */ /* 0x000f24000c1e1500 */
[----:B----4-:R-:W-:-:S05]  /*40f0*/  HADD2.F32 R0, -RZ, R0.H0_H0 ;  /* 0x20000000ff007230 */ /* 0x010fca0000004100 */
[----:B------:R-:W-:-:S04]  /*4100*/  FMUL.FTZ R0, R0, 1 ;  /* 0x3f80000000007820 */ /* 0x000fc80000410000 */
[----:B------:R4:W0:Y:S02]  /*4110*/  F2F.F64.F32 R36, R0 ;  /* 0x0000000000247310 */ /* 0x0008240000201800 */
[----:B0---4-:R-:W-:Y:S05]  /*4120*/  BRA `(.L_x_10485) ;  /* 0x0000000800ec7947 */ /* 0x011fea0003800000 */
.L_x_10488:
        /* <DEDUP_REMOVED lines=10> */
.L_x_10491:
[----:B------:R-:W4:Y:S02]  /*41d0*/  LDG.E.U16 R4, desc[UR36][R4.64] ;  /* 0x0000002404047981 */ /* 0x000f24000c1e1500 */
[----:B----4-:R-:W-:-:S05]  /*41e0*/  HADD2.F32 R0, -RZ, R4.H0_H0 ;  /* 0x20000004ff007230 */ /* 0x010fca0000004100 */
[----:B------:R-:W-:-:S04]  /*41f0*/  FMUL.FTZ R0, R0, 1 ;  /* 0x3f80000000007820 */ /* 0x000fc80000410000 */
[----:B------:R4:W0:Y:S02]  /*4200*/  F2F.F64.F32 R36, R0 ;  /* 0x0000000000247310 */ /* 0x0008240000201800 */
[----:B0---4-:R-:W-:Y:S05]  /*4210*/  BRA `(.L_x_10485) ;  /* 0x0000000800b07947 */ /* 0x011fea0003800000 */
.L_x_10490:
[----:B------:R0:W5:Y:S01]  /*4220*/  LDG.E.64 R36, desc[UR36][R4.64] ;  /* 0x0000002404247981 */ /* 0x000162000c1e1b00 */
[----:B------:R-:W-:Y:S05]  /*4230*/  BRA `(.L_x_10485) ;  /* 0x0000000800a87947 */ /* 0x000fea0003800000 */
.L_x_10480:
        /* <DEDUP_REMOVED lines=13> */
.L_x_10494:
[----:B------:R4:W5:Y:S01]  /*4310*/  LDG.E.64 R36, desc[UR36][R4.64] ;  /* 0x0000002404247981 */ /* 0x000962000c1e1b00 */
[----:B------:R-:W-:Y:S05]  /*4320*/  BRA `(.L_x_10485) ;  /* 0x00000008006c7947 */ /* 0x000fea0003800000 */
.L_x_10493:
        /* <DEDUP_REMOVED lines=27> */
.L_x_10496:
        /* <DEDUP_REMOVED lines=15> */
.L_x_10495:
[----:B------:R-:W4:Y:S02]  /*45d0*/  LDG.E.U16 R0, desc[UR36][R4.64] ;  /* 0x0000002404007981 */ /* 0x000f24000c1e1500 */
[----:B----4-:R-:W-:-:S04]  /*45e0*/  IMAD.U32 R0, R0, 0x10000, RZ ;  /* 0x0001000000007824 */ /* 0x010fc800078e00ff */
[----:B------:R-:W-:-:S04]  /*45f0*/  FMUL.FTZ R0, R0, 1 ;  /* 0x3f80000000007820 */ /* 0x000fc80000410000 */
[----:B------:R0:W4:Y:S02]  /*4600*/  F2F.F64.F32 R36, R0 ;  /* 0x0000000000247310 */ /* 0x0001240000201800 */
[----:B0---4-:R-:W-:Y:S05]  /*4610*/  BRA `(.L_x_10485) ;  /* 0x0000000400b07947 */ /* 0x011fea0003800000 */
.L_x_10492:
        /* <DEDUP_REMOVED lines=11> */
.L_x_10499:
        /* <DEDUP_REMOVED lines=21> */
.L_x_10501:
[----:B------:R-:W-:Y:S05]  /*4820*/  BSYNC.RECONVERGENT B0 ;  /* 0x0000000000007941 */ /* 0x000fea0003800200 */
.L_x_10500:
[----:B------:R-:W-:Y:S01]  /*4830*/  IMAD.SHL.U32 R0, R0, 0x100000, RZ ;  /* 0x0010000000007824 */ /* 0x000fe200078e00ff */
[----:B------:R-:W-:-:S04]  /*4840*/  LEA R3, R3, 0x3b800000, 0x17 ;  /* 0x3b80000003037811 */ /* 0x000fc800078eb8ff */
[----:B------:R-:W-:-:S05]  /*4850*/  LOP3.LUT R0, R3, R0, R7, 0xfe, !PT ;  /* 0x0000000003007212 */ /* 0x000fca00078efe07 */
[----:B------:R-:W-:-:S04]  /*4860*/  FMUL.FTZ R0, R0, 1 ;  /* 0x3f80000000007820 */ /* 0x000fc80000410000 */
[----:B------:R0:W4:Y:S02]  /*4870*/  F2F.F64.F32 R36, R0 ;  /* 0x0000000000247310 */ /* 0x0001240000201800 */
[----:B0---4-:R-:W-:Y:S05]  /*4880*/  BRA `(.L_x_10485) ;  /* 0x0000000400147947 */ /* 0x011fea0003800000 */
.L_x_10498:
        /* <DEDUP_REMOVED lines=21> */
.L_x_10503:
[----:B------:R-:W-:Y:S05]  /*49e0*/  BSYNC.RECONVERGENT B0 ;  /* 0x0000000000007941 */ /* 0x000fea0003800200 */
.L_x_10502:
[----:B------:R-:W-:Y:S01]  /*49f0*/  IMAD.SHL.U32 R0, R0, 0x200000, RZ ;  /* 0x0020000000007824 */ /* 0x000fe200078e00ff */
[----:B------:R-:W-:-:S04]  /*4a00*/  LEA R3, R3, 0x37800000, 0x17 ;  /* 0x3780000003037811 */ /* 0x000fc800078eb8ff */
[----:B------:R-:W-:-:S05]  /*4a10*/  LOP3.LUT R0, R3, R0, R7, 0xfe, !PT ;  /* 0x0000000003007212 */ /* 0x000fca00078efe07 */
[----:B------:R-:W-:-:S04]  /*4a20*/  FMUL.FTZ R0, R0, 1 ;  /* 0x3f80000000007820 */ /* 0x000fc80000410000 */
[----:B------:R0:W4:Y:S02]  /*4a30*/  F2F.F64.F32 R36, R0 ;  /* 0x0000000000247310 */ /* 0x0001240000201800 */
[----:B0---4-:R-:W-:Y:S05]  /*4a40*/  BRA `(.L_x_10485) ;  /* 0x0000000000a47947 */ /* 0x011fea0003800000 */
.L_x_10497:
        /* <DEDUP_REMOVED lines=18> */
.L_x_10484:
        /* <DEDUP_REMOVED lines=16> */
.L_x_10506:
[----:B------:R-:W-:Y:S01]  /*4c70*/  CS2R R36, SRZ ;  /* 0x0000000000247805 */ /* 0x000fe2000001ff00 */
[----:B------:R-:W-:Y:S06]  /*4c80*/  BRA `(.L_x_10485) ;  /* 0x0000000000147947 */ /* 0x000fec0003800000 */
.L_x_10505:
[----:B------:R-:W4:Y:S02]  /*4c90*/  LDG.E.64 R36, desc[UR36][R4.64] ;  /* 0x0000002404247981 */ /* 0x000f24000c1e1b00 */
[----:B----4-:R-:W0:Y:S02]  /*4ca0*/  I2F.F64.U64 R36, R36 ;  /* 0x0000002400247312 */ /* 0x010e240000301800 */
[----:B0-----:R-:W-:Y:S05]  /*4cb0*/  BRA `(.L_x_10485) ;  /* 0x0000000000087947 */ /* 0x001fea0003800000 */
.L_x_10504:
[----:B------:R-:W4:Y:S02]  /*4cc0*/  LDG.E R4, desc[UR36][R4.64] ;  /* 0x0000002404047981 */ /* 0x000f24000c1e1900 */
[----:B----4-:R0:W4:Y:S02]  /*4cd0*/  I2F.F64.U32 R36, R4 ;  /* 0x0000000400247312 */ /* 0x0101240000201800 */
.L_x_10485:
[----:B------:R-:W-:Y:S05]  /*4ce0*/  BSYNC.RECONVERGENT B6 ;  /* 0x0000000000067941 */ /* 0x000fea0003800200 */
.L_x_10479:
        /* <DEDUP_REMOVED lines=20> */
.L_x_10511:
[----:B------:R-:W4:Y:S02]  /*4e30*/  LDG.E.U8 R4, desc[UR36][R4.64] ;  /* 0x0000002404047981 */ /* 0x000f24000c1e1100 */
[----:B----4-:R0:W4:Y:S02]  /*4e40*/  I2F.F64.U16 R30, R4 ;  /* 0x00000004001e7312 */ /* 0x0101240000101800 */
[----:B0---4-:R-:W-:Y:S05]  /*4e50*/  BRA `(.L_x_10513) ;  /* 0x0000000c00647947 */ /* 0x011fea0003800000 */
.L_x_10510:
        /* <DEDUP_REMOVED lines=9> */
.L_x_10515:
[----:B------:R-:W4:Y:S02]  /*4ef0*/  LDG.E R4, desc[UR36][R4.64] ;  /* 0x0000002404047981 */ /* 0x000f24000c1e1900 */
[----:B----4-:R0:W4:Y:S02]  /*4f00*/  I2F.F64 R30, R4 ;  /* 0x00000004001e7312 */ /* 0x0101240000201c00 */
[----:B0---4-:R-:W-:Y:S05]  /*4f10*/  BRA `(.L_x_10513) ;  /* 0x0000000c00347947 */ /* 0x011fea0003800000 */
.L_x_10514:
[----:B------:R-:W4:Y:S02]  /*4f20*/  LDG.E.U16 R4, desc[UR36][R4.64] ;  /* 0x0000002404047981 */ /* 0x000f24000c1e1500 */
[----:B----4-:R0:W4:Y:S02]  /*4f30*/  I2F.F64.S16 R30, R4 ;  /* 0x00000004001e7312 */ /* 0x0101240000101c00 */
[----:B0---4-:R-:W-:Y:S05]  /*4f40*/  BRA `(.L_x_10513) ;  /* 0x0000000c00287947 */ /* 0x011fea0003800000 */
.L_x_10509:
        /* <DEDUP_REMOVED lines=10> */
.L_x_10517:
[----:B------:R-:W4:Y:S02]  /*4ff0*/  LDG.E.U16 R0, desc[UR36][R4.64] ;  /* 0x0000002404007981 */ /* 0x000f24000c1e1500 */
[----:B----4-:R-:W-:-:S05]  /*5000*/  HADD2.F32 R0, -RZ, R0.H0_H0 ;  /* 0x20000000ff007230 */ /* 0x010fca0000004100 */
[----:B------:R-:W-:-:S04]  /*5010*/  FMUL.FTZ R0, R0, 1 ;  /* 0x3f80000000007820 */ /* 0x000fc80000410000 */
[----:B------:R0:W4:Y:S02]  /*5020*/  F2F.F64.F32 R30, R0 ;  /* 0x00000000001e7310 */ /* 0x0001240000201800 */
[----:B0---4-:R-:W-:Y:S05]  /*5030*/  BRA `(.L_x_10513) ;  /* 0x0000000800ec7947 */ /* 0x011fea0003800000 */
.L_x_10516:
        /* <DEDUP_REMOVED lines=10> */
.L_x_10519:
[----:B------:R-:W4:Y:S02]  /*50e0*/  LDG.E.U16 R4, desc[UR36][R4.64] ;  /* 0x0000002404047981 */ /* 0x000f24000c1e1500 */
[----:B----4-:R-:W-:-:S05]  /*50f0*/  HADD2.F32 R0, -RZ, R4.H0_H0 ;  /* 0x20000004ff007230 */ /* 0x010fca0000004100 */
[----:B------:R-:W-:-:S04]  /*5100*/  FMUL.FTZ R0, R0, 1 ;  /* 0x3f80000000007820 */ /* 0x000fc80000410000 */
[----:B------:R0:W4:Y:S02]  /*5110*/  F2F.F64.F32 R30, R0 ;  /* 0x00000000001e7310 */ /* 0x0001240000201800 */
[----:B0---4-:R-:W-:Y:S05]  /*5120*/  BRA `(.L_x_10513) ;  /* 0x0000000800b07947 */ /* 0x011fea0003800000 */
.L_x_10518:
[----:B------:R0:W5:Y:S01]  /*5130*/  LDG.E.64 R30, desc[UR36][R4.64] ;  /* 0x00000024041e7981 */ /* 0x000162000c1e1b00 */
[----:B------:R-:W-:Y:S05]  /*5140*/  BRA `(.L_x_10513) ;  /* 0x0000000800a87947 */ /* 0x000fea0003800000 */
.L_x_10508:
        /* <DEDUP_REMOVED lines=13> */
.L_x_10522:
[----:B------:R0:W5:Y:S01]  /*5220*/  LDG.E.64 R30, desc[UR36][R4.64] ;  /* 0x00000024041e7981 */ /* 0x000162000c1e1b00 */
[----:B------:R-:W-:Y:S05]  /*5230*/  BRA `(.L_x_10513) ;  /* 0x00000008006c7947 */ /* 0x000fea0003800000 */
.L_x_10521:
        /* <DEDUP_REMOVED lines=27> */
.L_x_10524:
        /* <DEDUP_REMOVED lines=15> */
.L_x_10523:
[----:B------:R-:W4:Y:S02]  /*54e0*/  LDG.E.U16 R0, desc[UR36][R4.64] ;  /* 0x0000002404007981 */ /* 0x000f24000c1e1500 */
[----:B----4-:R-:W-:-:S04]  /*54f0*/  IMAD.U32 R0, R0, 0x10000, RZ ;  /* 0x0001000000007824 */ /* 0x010fc800078e00ff */
[----:B------:R-:W-:-:S04]  /*5500*/  FMUL.FTZ R0, R0, 1 ;  /* 0x3f80000000007820 */ /* 0x000fc80000410000 */
[----:B------:R0:W4:Y:S02]  /*5510*/  F2F.F64.F32 R30, R0 ;  /* 0x00000000001e7310 */ /* 0x0001240000201800 */
[----:B0---4-:R-:W-:Y:S05]  /*5520*/  BRA `(.L_x_10513) ;  /* 0x0000000400b07947 */ /* 0x011fea0003800000 */
.L_x_10520:
        /* <DEDUP_REMOVED lines=11> */
.L_x_10527:
        /* <DEDUP_REMOVED lines=21> */
.L_x_10529:
[----:B------:R-:W-:Y:S05]  /*5730*/  BSYNC.RECONVERGENT B0 ;  /* 0x0000000000007941 */ /* 0x000fea0003800200 */
.L_x_10528:
[----:B------:R-:W-:Y:S01]  /*5740*/  IMAD.SHL.U32 R0, R0, 0x100000, RZ ;  /* 0x0010000000007824 */ /* 0x000fe200078e00ff */
[----:B------:R-:W-:-:S04]  /*5750*/  LEA R3, R3, 0x3b800000, 0x17 ;  /* 0x3b80000003037811 */ /* 0x000fc800078eb8ff */
[----:B------:R-:W-:-:S05]  /*5760*/  LOP3.LUT R0, R3, R0, R7, 0xfe, !PT ;  /* 0x0000000003007212 */ /* 0x000fca00078efe07 */
[----:B------:R-:W-:-:S04]  /*5770*/  FMUL.FTZ R0, R0, 1 ;  /* 0x3f80000000007820 */ /* 0x000fc80000410000 */
[----:B------:R0:W4:Y:S02]  /*5780*/  F2F.F64.F32 R30, R0 ;  /* 0x00000000001e7310 */ /* 0x0001240000201800 */
[----:B0---4-:R-:W-:Y:S05]  /*5790*/  BRA `(.L_x_10513) ;  /* 0x0000000400147947 */ /* 0x011fea0003800000 */
.L_x_10526:
        /* <DEDUP_REMOVED lines=21> */
.L_x_10531:
[----:B------:R-:W-:Y:S05]  /*58f0*/  BSYNC.RECONVERGENT B0 ;  /* 0x0000000000007941 */ /* 0x000fea0003800200 */
.L_x_10530:
[----:B------:R-:W-:Y:S01]  /*5900*/  IMAD.SHL.U32 R0, R0, 0x200000, RZ ;  /* 0x0020000000007824 */ /* 0x000fe200078e00ff */
[----:B------:R-:W-:-:S04]  /*5910*/  LEA R3, R3, 0x37800000, 0x17 ;  /* 0x3780000003037811 */ /* 0x000fc800078eb8ff */
[----:B------:R-:W-:-:S05]  /*5920*/  LOP3.LUT R0, R3, R0, R7, 0xfe, !PT ;  /* 0x0000000003007212 */ /* 0x000fca00078efe07 */
[----:B------:R-:W-:-:S04]  /*5930*/  FMUL.FTZ R0, R0, 1 ;  /* 0x3f80000000007820 */ /* 0x000fc80000410000 */
[----:B------:R0:W4:Y:S02]  /*5940*/  F2F.F64.F32 R30, R0 ;  /* 0x00000000001e7310 */ /* 0x0001240000201800 */
[----:B0---4-:R-:W-:Y:S05]  /*5950*/  BRA `(.L_x_10513) ;  /* 0x0000000000a47947 */ /* 0x011fea0003800000 */
.L_x_10525:
        /* <DEDUP_REMOVED lines=18> */
.L_x_10512:
        /* <DEDUP_REMOVED lines=16> */
.L_x_10534:
[----:B------:R-:W-:Y:S01]  /*5b80*/  CS2R R30, SRZ ;  /* 0x00000000001e7805 */ /* 0x000fe2000001ff00 */
[----:B------:R-:W-:Y:S06]  /*5b90*/  BRA `(.L_x_10513) ;  /* 0x0000000000147947 */ /* 0x000fec0003800000 */
.L_x_10533:
[----:B------:R-:W4:Y:S02]  /*5ba0*/  LDG.E.64 R30, desc[UR36][R4.64] ;  /* 0x00000024041e7981 */ /* 0x000f24000c1e1b00 */
[----:B----4-:R-:W4:Y:S02]  /*5bb0*/  I2F.F64.U64 R30, R30 ;  /* 0x0000001e001e7312 */ /* 0x010f240000301800 */
[----:B----4-:R-:W-:Y:S05]  /*5bc0*/  BRA `(.L_x_10513) ;  /* 0x0000000000087947 */ /* 0x010fea0003800000 */
.L_x_10532:
[----:B------:R-:W4:Y:S02]  /*5bd0*/  LDG.E R4, desc[UR36][R4.64] ;  /* 0x0000002404047981 */ /* 0x000f24000c1e1900 */
[----:B----4-:R4:W0:Y:S02]  /*5be0*/  I2F.F64.U32 R30, R4 ;  /* 0x00000004001e7312 */ /* 0x0108240000201800 */
.L_x_10513:
[----:B------:R-:W-:Y:S05]  /*5bf0*/  BSYNC.RECONVERGENT B6 ;  /* 0x0000000000067941 */ /* 0x000fea0003800200 */
.L_x_10507:
[----:B------:R-:W-:-:S07]  /*5c00*/  VIADD R32, R32, 0x80 ;  /* 0x0000008020207836 */ /* 0x000fce0000000000 */
.L_x_10450:
[----:B------:R-:W-:Y:S05]  /*5c10*/  BSYNC.RECONVERGENT B7 ;  /* 0x0000000000077941 */ /* 0x000fea0003800200 */
.L_x_10449:
        /* <DEDUP_REMOVED lines=27> */
.L_x_10541:
[----:B------:R-:W4:Y:S02]  /*5dd0*/  LDG.E.U8 R4, desc[UR36][R4.64] ;  /* 0x0000002404047981 */ /* 0x000f24000c1e1100 */
[----:B----4-:R0:W4:Y:S02]  /*5de0*/  I2F.F64.U16 R24, R4 ;  /* 0x0000000400187312 */ /* 0x0101240000101800 */
[----:B0---4-:R-:W-:Y:S05]  /*5df0*/  BRA `(.L_x_10543) ;  /* 0x0000000c00647947 */ /* 0x011fea0003800000 */
.L_x_10540:
        /* <DEDUP_REMOVED lines=9> */
.L_x_10545:
[----:B------:R-:W4:Y:S02]  /*5e90*/  LDG.E R4, desc[UR36][R4.64] ;  /* 0x0000002404047981 */ /* 0x000f24000c1e1900 */
[----:B----4-:R0:W4:Y:S02]  /*5ea0*/  I2F.F64 R24, R4 ;  /* 0x0000000400187312 */ /* 0x0101240000201c00 */
[----:B0---4-:R-:W-:Y:S05]  /*5eb0*/  BRA `(.L_x_10543) ;  /* 0x0000000c00347947 */ /* 0x011fea0003800000 */
.L_x_10544:
[----:B------:R-:W4:Y:S02]  /*5ec0*/  LDG.E.U16 R4, desc[UR36][R4.64] ;  /* 0x0000002404047981 */ /* 0x000f24000c1e1500 */
[----:B----4-:R0:W4:Y:S02]  /*5ed0*/  I2F.F64.S16 R24, R4 ;  /* 0x0000000400187312 */ /* 0x0101240000101c00 */
[----:B0---4-:R-:W-:Y:S05]  /*5ee0*/  BRA `(.L_x_10543) ;  /* 0x0000000c00287947 */ /* 0x011fea0003800000 */
.L_x_10539:
        /* <DEDUP_REMOVED lines=10> */
.L_x_10547:
[----:B------:R-:W4:Y:S02]  /*5f90*/  LDG.E.U16 R0, desc[UR36][R4.64] ;  /* 0x0000002404007981 */ /* 0x000f24000c1e1500 */
[----:B----4-:R-:W-:-:S05]  /*5fa0*/  HADD2.F32 R0, -RZ, R0.H0_H0 ;  /* 0x20000000ff007230 */ /* 0x010fca0000004100 */
[----:B------:R-:W-:-:S04]  /*5fb0*/  FMUL.FTZ R0, R0, 1 ;  /* 0x3f80000000007820 */ /* 0x000fc80000410000 */
[----:B------:R0:W4:Y:S02]  /*5fc0*/  F2F.F64.F32 R24, R0 ;  /* 0x0000000000187310 */ /* 0x0001240000201800 */
[----:B0---4-:R-:W-:Y:S05]  /*5fd0*/  BRA `(.L_x_10543) ;  /* 0x0000000800ec7947 */ /* 0x011fea0003800000 */
.L_x_10546:
        /* <DEDUP_REMOVED lines=10> */
.L_x_10549:
[----:B------:R-:W4:Y:S02]  /*6080*/  LDG.E.U16 R4, desc[UR36][R4.64] ;  /* 0x0000002404047981 */ /* 0x000f24000c1e1500 */
[----:B----4-:R-:W-:-:S05]  /*6090*/  HADD2.F32 R0, -RZ, R4.H0_H0 ;  /* 0x20000004ff007230 */ /* 0x010fca0000004100 */
[----:B------:R-:W-:-:S04]  /*60a0*/  FMUL.FTZ R0, R0, 1 ;  /* 0x3f80000000007820 */ /* 0x000fc80000410000 */
[----:B------:R0:W4:Y:S02]  /*60b0*/  F2F.F64.F32 R24, R0 ;  /* 0x0000000000187310 */ /* 0x0001240000201800 */
[----:B0---4-:R-:W-:Y:S05]  /*60c0*/  BRA `(.L_x_10543) ;  /* 0x0000000800b07947 */ /* 0x011fea0003800000 */
.L_x_10548:
[----:B------:R0:W5:Y:S01]  /*60d0*/  LDG.E.64 R24, desc[UR36][R4.64] ;  /* 0x0000002404187981 */ /* 0x000162000c1e1b00 */
[----:B------:R-:W-:Y:S05]  /*60e0*/  BRA `(.L_x_10543) ;  /* 0x0000000800a87947 */ /* 0x000fea0003800000 */
.L_x_10538:
        /* <DEDUP_REMOVED lines=13> */
.L_x_10552:
[----:B------:R0:W5:Y:S01]  /*61c0*/  LDG.E.64 R24, desc[UR36][R4.64] ;  /* 0x0000002404187981 */ /* 0x000162000c1e1b00 */
[----:B------:R-:W-:Y:S05]  /*61d0*/  BRA `(.L_x_10543) ;  /* 0x00000008006c7947 */ /* 0x000fea0003800000 */
.L_x_10551:
        /* <DEDUP_REMOVED lines=27> */
.L_x_10554:
        /* <DEDUP_REMOVED lines=15> */
.L_x_10553:
[----:B------:R-:W4:Y:S02]  /*6480*/  LDG.E.U16 R0, desc[UR36][R4.64] ;  /* 0x0000002404007981 */ /* 0x000f24000c1e1500 */
[----:B----4-:R-:W-:-:S04]  /*6490*/  IMAD.U32 R0, R0, 0x10000, RZ ;  /* 0x0001000000007824 */ /* 0x010fc800078e00ff */
[----:B------:R-:W-:-:S04]  /*64a0*/  FMUL.FTZ R0, R0, 1 ;  /* 0x3f80000000007820 */ /* 0x000fc80000410000 */
[----:B------:R0:W4:Y:S02]  /*64b0*/  F2F.F64.F32 R24, R0 ;  /* 0x0000000000187310 */ /* 0x0001240000201800 */
[----:B0---4-:R-:W-:Y:S05]  /*64c0*/  BRA `(.L_x_10543) ;  /* 0x0000000400b07947 */ /* 0x011fea0003800000 */
.L_x_10550:
        /* <DEDUP_REMOVED lines=11> */
.L_x_10557:
        /* <DEDUP_REMOVED lines=21> */
.L_x_10559:
[----:B------:R-:W-:Y:S05]  /*66d0*/  BSYNC.RECONVERGENT B0 ;  /* 0x0000000000007941 */ /* 0x000fea0003800200 */
.L_x_10558:
[----:B------:R-:W-:Y:S01]  /*66e0*/  IMAD.SHL.U32 R0, R0, 0x100000, RZ ;  /* 0x0010000000007824 */ /* 0x000fe200078e00ff */
[----:B------:R-:W-:-:S04]  /*66f0*/  LEA R3, R3, 0x3b800000, 0x17 ;  /* 0x3b80000003037811 */ /* 0x000fc800078eb8ff */
[----:B------:R-:W-:-:S05]  /*6700*/  LOP3.LUT R0, R3, R0, R7, 0xfe, !PT ;  /* 0x0000000003007212 */ /* 0x000fca00078efe07 */
[----:B------:R-:W-:-:S04]  /*6710*/  FMUL.FTZ R0, R0, 1 ;  /* 0x3f80000000007820 */ /* 0x000fc80000410000 */
[----:B------:R0:W4:Y:S02]  /*6720*/  F2F.F64.F32 R24, R0 ;  /* 0x0000000000187310 */ /* 0x0001240000201800 */
[----:B0---4-:R-:W-:Y:S05]  /*6730*/  BRA `(.L_x_10543) ;  /* 0x0000000400147947 */ /* 0x011fea0003800000 */
.L_x_10556:
        /* <DEDUP_REMOVED lines=21> */
.L_x_10561:
[----:B------:R-:W-:Y:S05]  /*6890*/  BSYNC.RECONVERGENT B0 ;  /* 0x0000000000007941 */ /* 0x000fea0003800200 */
.L_x_10560:
[----:B------:R-:W-:Y:S01]  /*68a0*/  IMAD.SHL.U32 R0, R0, 0x200000, RZ ;  /* 0x0020000000007824 */ /* 0x000fe200078e00ff */
[----:B------:R-:W-:-:S04]  /*68b0*/  LEA R3, R3, 0x37800000, 0x17 ;  /* 0x3780000003037811 */ /* 0x000fc800078eb8ff */
[----:B------:R-:W-:-:S05]  /*68c0*/  LOP3.LUT R0, R3, R0, R7, 0xfe, !PT ;  /* 0x0000000003007212 */ /* 0x000fca00078efe07 */
[----:B------:R-:W-:-:S04]  /*68d0*/  FMUL.FTZ R0, R0, 1 ;  /* 0x3f80000000007820 */ /* 0x000fc80000410000 */
[----:B------:R0:W4:Y:S02]  /*68e0*/  F2F.F64.F32 R24, R0 ;  /* 0x0000000000187310 */ /* 0x0001240000201800 */
[----:B0---4-:R-:W-:Y:S05]  /*68f0*/  BRA `(.L_x_10543) ;  /* 0x0000000000a47947 */ /* 0x011fea0003800000 */
.L_x_10555:
        /* <DEDUP_REMOVED lines=18> */
.L_x_10542:
        /* <DEDUP_REMOVED lines=16> */
.L_x_10564:
[----:B------:R-:W-:Y:S01]  /*6b20*/  CS2R R24, SRZ ;  /* 0x0000000000187805 */ /* 0x000fe2000001ff00 */
[----:B------:R-:W-:Y:S06]  /*6b30*/  BRA `(.L_x_10543) ;  /* 0x0000000000147947 */ /* 0x000fec0003800000 */
.L_x_10563:
[----:B------:R-:W4:Y:S02]  /*6b40*/  LDG.E.64 R24, desc[UR36][R4.64] ;  /* 0x0000002404187981 */ /* 0x000f24000c1e1b00 */
[----:B----4-:R-:W0:Y:S02]  /*6b50*/  I2F.F64.U64 R24, R24 ;  /* 0x0000001800187312 */ /* 0x010e240000301800 */
[----:B0-----:R-:W-:Y:S05]  /*6b60*/  BRA `(.L_x_10543) ;  /* 0x0000000000087947 */ /* 0x001fea0003800000 */
.L_x_10562:
[----:B------:R-:W4:Y:S02]  /*6b70*/  LDG.E R4, desc[UR36][R4.64] ;  /* 0x0000002404047981 */ /* 0x000f24000c1e1900 */
[----:B----4-:R0:W4:Y:S02]  /*6b80*/  I2F.F64.U32 R24, R4 ;  /* 0x0000000400187312 */ /* 0x0101240000201800 */
.L_x_10543:
[----:B------:R-:W-:Y:S05]  /*6b90*/  BSYNC.RECONVERGENT B6 ;  /* 0x0000000000067941 */ /* 0x000fea0003800200 */
.L_x_10537:
        /* <DEDUP_REMOVED lines=20> */
.L_x_10569:
[----:B------:R-:W2:Y:S02]  /*6ce0*/  LDG.E.U8 R4, desc[UR36][R4.64] ;  /* 0x0000002404047981 */ /* 0x000ea4000c1e1100 */
[----:B--2---:R0:W1:Y:S02]  /*6cf0*/  I2F.F64.U16 R28, R4 ;  /* 0x00000004001c7312 */ /* 0x0040640000101800 */
[----:B01----:R-:W-:Y:S05]  /*6d00*/  BRA `(.L_x_10571) ;  /* 0x0000000c00647947 */ /* 0x003fea0003800000 */
.L_x_10568:
        /* <DEDUP_REMOVED lines=9> */
.L_x_10573:
[----:B------:R-:W2:Y:S02]  /*6da0*/  LDG.E R4, desc[UR36][R4.64] ;  /* 0x0000002404047981 */ /* 0x000ea4000c1e1900 */
[----:B--2---:R0:W1:Y:S02]  /*6db0*/  I2F.F64 R28, R4 ;  /* 0x00000004001c7312 */ /* 0x0040640000201c00 */
[----:B01----:R-:W-:Y:S05]  /*6dc0*/  BRA `(.L_x_10571) ;  /* 0x0000000c00347947 */ /* 0x003fea0003800000 */
.L_x_10572:
[----:B------:R-:W2:Y:S02]  /*6dd0*/  LDG.E.U16 R4, desc[UR36][R4.64] ;  /* 0x0000002404047981 */ /* 0x000ea4000c1e1500 */
[----:B--2---:R0:W1:Y:S02]  /*6de0*/  I2F.F64.S16 R28, R4 ;  /* 0x00000004001c7312 */ /* 0x0040640000101c00 */
[----:B01----:R-:W-:Y:S05]  /*6df0*/  BRA `(.L_x_10571) ;  /* 0x0000000c00287947 */ /* 0x003fea0003800000 */
.L_x_10567:
        /* <DEDUP_REMOVED lines=10> */
.L_x_10575:
[----:B------:R-:W2:Y:S02]  /*6ea0*/  LDG.E.U16 R0, desc[UR36][R4.64] ;  /* 0x0000002404007981 */ /* 0x000ea4000c1e1500 */
[----:B--2---:R-:W-:-:S05]  /*6eb0*/  HADD2.F32 R0, -RZ, R0.H0_H0 ;  /* 0x20000000ff007230 */ /* 0x004fca0000004100 */
[----:B------:R-:W-:-:S04]  /*6ec0*/  FMUL.FTZ R0, R0, 1 ;  /* 0x3f80000000007820 */ /* 0x000fc80000410000 */
[----:B------:R0:W1:Y:S02]  /*6ed0*/  F2F.F64.F32 R28, R0 ;  /* 0x00000000001c7310 */ /* 0x0000640000201800 */
[----:B01----:R-:W-:Y:S05]  /*6ee0*/  BRA `(.L_x_10571) ;  /* 0x0000000800ec7947 */ /* 0x003fea0003800000 */
.L_x_10574:
        /* <DEDUP_REMOVED lines=10> */
.L_x_10577:
[----:B------:R-:W2:Y:S02]  /*6f90*/  LDG.E.U16 R4, desc[UR36][R4.64] ;  /* 0x0000002404047981 */ /* 0x000ea4000c1e1500 */
[----:B--2---:R-:W-:-:S05]  /*6fa0*/  HADD2.F32 R0, -RZ, R4.H0_H0 ;  /* 0x20000004ff007230 */ /* 0x004fca0000004100 */
[----:B------:R-:W-:-:S04]  /*6fb0*/  FMUL.FTZ R0, R0, 1 ;  /* 0x3f80000000007820 */ /* 0x000fc80000410000 */
[----:B------:R0:W1:Y:S02]  /*6fc0*/  F2F.F64.F32 R28, R0 ;  /* 0x00000000001c7310 */ /* 0x0000640000201800 */
[----:B01----:R-:W-:Y:S05]  /*6fd0*/  BRA `(.L_x_10571) ;  /* 0x0000000800b07947 */ /* 0x003fea0003800000 */
.L_x_10576:
[----:B------:R0:W5:Y:S01]  /*6fe0*/  LDG.E.64 R28, desc[UR36][R4.64] ;  /* 0x00000024041c7981 */ /* 0x000162000c1e1b00 */
[----:B------:R-:W-:Y:S05]  /*6ff0*/  BRA `(.L_x_10571) ;  /* 0x0000000800a87947 */ /* 0x000fea0003800000 */
.L_x_10566:
        /* <DEDUP_REMOVED lines=13> */
.L_x_10580:
[----:B------:R1:W5:Y:S01]  /*70d0*/  LDG.E.64 R28, desc[UR36][R4.64] ;  /* 0x00000024041c7981 */ /* 0x000362000c1e1b00 */
[----:B------:R-:W-:Y:S05]  /*70e0*/  BRA `(.L_x_10571) ;  /* 0x00000008006c7947 */ /* 0x000fea0003800000 */
.L_x_10579:
        /* <DEDUP_REMOVED lines=27> */
.L_x_10582:
        /* <DEDUP_REMOVED lines=15> */
.L_x_10581:
[----:B------:R-:W2:Y:S02]  /*7390*/  LDG.E.U16 R0, desc[UR36][R4.64] ;  /* 0x0000002404007981 */ /* 0x000ea4000c1e1500 */
[----:B--2---:R-:W-:-:S04]  /*73a0*/  IMAD.U32 R0, R0, 0x10000, RZ ;  /* 0x0001000000007824 */ /* 0x004fc800078e00ff */
[----:B------:R-:W-:-:S04]  /*73b0*/  FMUL.FTZ R0, R0, 1 ;  /* 0x3f80000000007820 */ /* 0x000fc80000410000 */
[----:B------:R1:W0:Y:S02]  /*73c0*/  F2F.F64.F32 R28, R0 ;  /* 0x00000000001c7310 */ /* 0x0002240000201800 */
[----:B01----:R-:W-:Y:S05]  /*73d0*/  BRA `(.L_x_10571) ;  /* 0x0000000400b07947 */ /* 0x003fea0003800000 */
.L_x_10578:
        /* <DEDUP_REMOVED lines=11> */
.L_x_10585:
        /* <DEDUP_REMOVED lines=21> */
.L_x_10587:
[----:B------:R-:W-:Y:S05]  /*75e0*/  BSYNC.RECONVERGENT B0 ;  /* 0x0000000000007941 */ /* 0x000fea0003800200 */
.L_x_10586:
[----:B------:R-:W-:Y:S01]  /*75f0*/  IMAD.SHL.U32 R0, R0, 0x100000, RZ ;  /* 0x0010000000007824 */ /* 0x000fe200078e00ff */
[----:B------:R-:W-:-:S04]  /*7600*/  LEA R3, R3, 0x3b800000, 0x17 ;  /* 0x3b80000003037811 */ /* 0x000fc800078eb8ff */
[----:B------:R-:W-:-:S05]  /*7610*/  LOP3.LUT R0, R3, R0, R7, 0xfe, !PT ;  /* 0x0000000003007212 */ /* 0x000fca00078efe07 */
[----:B------:R-:W-:-:S04]  /*7620*/  FMUL.FTZ R0, R0, 1 ;  /* 0x3f80000000007820 */ /* 0x000fc80000410000 */
[----:B------:R0:W1:Y:S02]  /*7630*/  F2F.F64.F32 R28, R0 ;  /* 0x00000000001c7310 */ /* 0x0000640000201800 */
[----:B01----:R-:W-:Y:S05]  /*7640*/  BRA `(.L_x_10571) ;  /* 0x0000000400147947 */ /* 0x003fea0003800000 */
.L_x_10584:
        /* <DEDUP_REMOVED lines=21> */
.L_x_10589:
[----:B------:R-:W-:Y:S05]  /*77a0*/  BSYNC.RECONVERGENT B0 ;  /* 0x0000000000007941 */ /* 0x000fea0003800200 */
.L_x_10588:
[----:B------:R-:W-:Y:S01]  /*77b0*/  IMAD.SHL.U32 R0, R0, 0x200000, RZ ;  /* 0x0020000000007824 */ /* 0x000fe200078e00ff */
[----:B------:R-:W-:-:S04]  /*77c0*/  LEA R3, R3, 0x37800000, 0x17 ;  /* 0x3780000003037811 */ /* 0x000fc800078eb8ff */
[----:B------:R-:W-:-:S05]  /*77d0*/  LOP3.LUT R0, R3, R0, R7, 0xfe, !PT ;  /* 0x0000000003007212 */ /* 0x000fca00078efe07 */
[----:B------:R-:W-:-:S04]  /*77e0*/  FMUL.FTZ R0, R0, 1 ;  /* 0x3f80000000007820 */ /* 0x000fc80000410000 */
[----:B------:R0:W1:Y:S02]  /*77f0*/  F2F.F64.F32 R28, R0 ;  /* 0x00000000001c7310 */ /* 0x0000640000201800 */
[----:B01----:R-:W-:Y:S05]  /*7800*/  BRA `(.L_x_10571) ;  /* 0x0000000000a47947 */ /* 0x003fea0003800000 */
.L_x_10583:
        /* <DEDUP_REMOVED lines=18> */
.L_x_10570:
        /* <DEDUP_REMOVED lines=16> */
.L_x_10592:
[----:B------:R-:W-:Y:S01]  /*7a30*/  CS2R R28, SRZ ;  /* 0x00000000001c7805 */ /* 0x000fe2000001ff00 */
[----:B------:R-:W-:Y:S06]  /*7a40*/  BRA `(.L_x_10571) ;  /* 0x0000000000147947 */ /* 0x000fec0003800000 */
.L_x_10591:
[----:B------:R-:W2:Y:S02]  /*7a50*/  LDG.E.64 R28, desc[UR36][R4.64] ;  /* 0x00000024041c7981 */ /* 0x000ea4000c1e1b00 */
[----:B--2---:R-:W0:Y:S02]  /*7a60*/  I2F.F64.U64 R28, R28 ;  /* 0x0000001c001c7312 */ /* 0x004e240000301800 */
[----:B0-----:R-:W-:Y:S05]  /*7a70*/  BRA `(.L_x_10571) ;  /* 0x0000000000087947 */ /* 0x001fea0003800000 */
.L_x_10590:
[----:B------:R-:W2:Y:S02]  /*7a80*/  LDG.E R4, desc[UR36][R4.64] ;  /* 0x0000002404047981 */ /* 0x000ea4000c1e1900 */
[----:B--2---:R0:W1:Y:S02]  /*7a90*/  I2F.F64.U32 R28, R4 ;  /* 0x00000004001c7312 */ /* 0x0040640000201800 */
.L_x_10571:
[----:B------:R-:W-:Y:S05]  /*7aa0*/  BSYNC.RECONVERGENT B6 ;  /* 0x0000000000067941 */ /* 0x000fea0003800200 */
.L_x_10565:
        /* <DEDUP_REMOVED lines=19> */
[----:B01----:R-:W-:Y:S05]  /*7be0*/  BRA `(.L_x_10599) ;  /* 0x0000000c00707947 */ /* 0x003fea0003800000 */
.L_x_10597:
[----:B------:R-:W2:Y:S02]  /*7bf0*/  LDG.E.U8 R4, desc[UR36][R4.64] ;  /* 0x0000002404047981 */ /* 0x000ea4000c1e1100 */
[----:B--2---:R1:W0:Y:S02]  /*7c00*/  I2F.F64.U16 R18, R4 ;  /* 0x0000000400127312 */ /* 0x0042240000101800 */
[----:B01----:R-:W-:Y:S05]  /*7c10*/  BRA `(.L_x_10599) ;  /* 0x0000000c00647947 */ /* 0x003fea0003800000 */
.L_x_10596:
        /* <DEDUP_REMOVED lines=9> */
.L_x_10601:
[----:B------:R-:W2:Y:S02]  /*7cb0*/  LDG.E R4, desc[UR36][R4.64] ;  /* 0x0000002404047981 */ /* 0x000ea4000c1e1900 */
[----:B--2---:R1:W0:Y:S02]  /*7cc0*/  I2F.F64 R18, R4 ;  /* 0x0000000400127312 */ /* 0x0042240000201c00 */
[----:B01----:R-:W-:Y:S05]  /*7cd0*/  BRA `(.L_x_10599) ;  /* 0x0000000c00347947 */ /* 0x003fea0003800000 */
.L_x_10600:
[----:B------:R-:W2:Y:S02]  /*7ce0*/  LDG.E.U16 R4, desc[UR36][R4.64] ;  /* 0x0000002404047981 */ /* 0x000ea4000c1e1500 */
[----:B--2---:R1:W0:Y:S02]  /*7cf0*/  I2F.F64.S16 R18, R4 ;  /* 0x0000000400127312 */ /* 0x0042240000101c00 */
[----:B01----:R-:W-:Y:S05]  /*7d00*/  BRA `(.L_x_10599) ;  /* 0x0000000c00287947 */ /* 0x003fea0003800000 */
.L_x_10595:
        /* <DEDUP_REMOVED lines=10> */
.L_x_10603:
[----:B------:R-:W2:Y:S02]  /*7db0*/  LDG.E.U16 R0, desc[UR36][R4.64] ;  /* 0x0000002404007981 */ /* 0x000ea4000c1e1500 */
[----:B--2---:R-:W-:-:S05]  /*7dc0*/  HADD2.F32 R0, -RZ, R0.H0_H0 ;  /* 0x20000000ff007230 */ /* 0x004fca0000004100 */
[----:B------:R-:W-:-:S04]  /*7dd0*/  FMUL.FTZ R0, R0, 1 ;  /* 0x3f80000000007820 */ /* 0x000fc80000410000 */
[----:B------:R0:W1:Y:S02]  /*7de0*/  F2F.F64.F32 R18, R0 ;  /* 0x0000000000127310 */ /* 0x0000640000201800 */
[----:B01----:R-:W-:Y:S05]  /*7df0*/  BRA `(.L_x_10599) ;  /* 0x0000000800ec7947 */ /* 0x003fea0003800000 */
.L_x_10602:
        /* <DEDUP_REMOVED lines=10> */
.L_x_10605:
[----:B------:R-:W2:Y:S02]  /*7ea0*/  LDG.E.U16 R4, desc[UR36][R4.64] ;  /* 0x0000002404047981 */ /* 0x000ea4000c1e1500 */
[----:B--2---:R-:W-:-:S05]  /*7eb0*/  HADD2.F32 R0, -RZ, R4.H0_H0 ;  /* 0x20000004ff007230 */ /* 0x004fca0000004100 */
[----:B------:R-:W-:-:S04]  /*7ec0*/  FMUL.FTZ R0, R0, 1 ;  /* 0x3f80000000007820 */ /* 0x000fc80000410000 */
[----:B------:R0:W1:Y:S02]  /*7ed0*/  F2F.F64.F32 R18, R0 ;  /* 0x0000000000127310 */ /* 0x0000640000201800 */
[----:B01----:R-:W-:Y:S05]  /*7ee0*/  BRA `(.L_x_10599) ;  /* 0x0000000800b07947 */ /* 0x003fea0003800000 */
.L_x_10604:
[----:B------:R0:W5:Y:S01]  /*7ef0*/  LDG.E.64 R18, desc[UR36][R4.64] ;  /* 0x0000002404127981 */ /* 0x000162000c1e1b00 */
[----:B------:R-:W-:Y:S05]  /*7f00*/  BRA `(.L_x_10599) ;  /* 0x0000000800a87947 */ /* 0x000fea0003800000 */
.L_x_10594:
        /* <DEDUP_REMOVED lines=13> */
.L_x_10608:
[----:B------:R1:W5:Y:S01]  /*7fe0*/  LDG.E.64 R18, desc[UR36][R4.64] ;  /* 0x0000002404127981 */ /* 0x000362000c1e1b00 */
[----:B------:R-:W-:Y:S05]  /*7ff0*/  BRA `(.L_x_10599) ;  /* 0x00000008006c7947 */ /* 0x000fea0003800000 */
.L_x_10607:
        /* <DEDUP_REMOVED lines=27> */
.L_x_10610:
        /* <DEDUP_REMOVED lines=15> */
.L_x_10609:
[----:B------:R-:W2:Y:S02]  /*82a0*/  LDG.E.U16 R0, desc[UR36][R4.64] ;  /* 0x0000002404007981 */ /* 0x000ea4000c1e1500 */
[----:B--2---:R-:W-:-:S04]  /*82b0*/  IMAD.U32 R0, R0, 0x10000, RZ ;  /* 0x0001000000007824 */ /* 0x004fc800078e00ff */
[----:B------:R-:W-:-:S04]  /*82c0*/  FMUL.FTZ R0, R0, 1 ;  /* 0x3f80000000007820 */ /* 0x000fc80000410000 */
[----:B------:R1:W0:Y:S02]  /*82d0*/  F2F.F64.F32 R18, R0 ;  /* 0x0000000000127310 */ /* 0x0002240000201800 */
[----:B01----:R-:W-:Y:S05]  /*82e0*/  BRA `(.L_x_10599) ;  /* 0x0000000400b07947 */ /* 0x003fea0003800000 */
.L_x_10606:
        /* <DEDUP_REMOVED lines=11> */
.L_x_10613:
        /* <DEDUP_REMOVED lines=21> */
.L_x_10615:
[----:B------:R-:W-:Y:S05]  /*84f0*/  BSYNC.RECONVERGENT B0 ;  /* 0x0000000000007941 */ /* 0x000fea0003800200 */
.L_x_10614:
[----:B------:R-:W-:Y:S01]  /*8500*/  IMAD.SHL.U32 R0, R0, 0x100000, RZ ;  /* 0x0010000000007824 */ /* 0x000fe200078e00ff */
[----:B------:R-:W-:-:S04]  /*8510*/  LEA R3, R3, 0x3b800000, 0x17 ;  /* 0x3b80000003037811 */ /* 0x000fc800078eb8ff */
[----:B------:R-:W-:-:S05]  /*8520*/  LOP3.LUT R0, R3, R0, R7, 0xfe, !PT ;  /* 0x0000000003007212 */ /* 0x000fca00078efe07 */
[----:B------:R-:W-:-:S04]  /*8530*/  FMUL.FTZ R0, R0, 1 ;  /* 0x3f80000000007820 */ /* 0x000fc80000410000 */
[----:B------:R0:W1:Y:S02]  /*8540*/  F2F.F64.F32 R18, R0 ;  /* 0x0000000000127310 */ /* 0x0000640000201800 */
[----:B01----:R-:W-:Y:S05]  /*8550*/  BRA `(.L_x_10599) ;  /* 0x0000000400147947 */ /* 0x003fea0003800000 */
.L_x_10612:
        /* <DEDUP_REMOVED lines=21> */
.L_x_10617:
[----:B------:R-:W-:Y:S05]  /*86b0*/  BSYNC.RECONVERGENT B0 ;  /* 0x0000000000007941 */ /* 0x000fea0003800200 */
.L_x_10616:
[----:B------:R-:W-:Y:S01]  /*86c0*/  IMAD.SHL.U32 R0, R0, 0x200000, RZ ;  /* 0x0020000000007824 */ /* 0x000fe200078e00ff */
[----:B------:R-:W-:-:S04]  /*86d0*/  LEA R3, R3, 0x37800000, 0x17 ;  /* 0x3780000003037811 */ /* 0x000fc800078eb8ff */
[----:B------:R-:W-:-:S05]  /*86e0*/  LOP3.LUT R0, R3, R0, R7, 0xfe, !PT ;  /* 0x0000000003007212 */ /* 0x000fca00078efe07 */
[----:B------:R-:W-:-:S04]  /*86f0*/  FMUL.FTZ R0, R0, 1 ;  /* 0x3f80000000007820 */ /* 0x000fc80000410000 */
[----:B------:R0:W1:Y:S02]  /*8700*/  F2F.F64.F32 R18, R0 ;  /* 0x0000000000127310 */ /* 0x0000640000201800 */
[----:B01----:R-:W-:Y:S05]  /*8710*/  BRA `(.L_x_10599) ;  /* 0x0000000000a47947 */ /* 0x003fea0003800000 */
.L_x_10611:
        /* <DEDUP_REMOVED lines=18> */
.L_x_10598:
        /* <DEDUP_REMOVED lines=16> */
.L_x_10620:
[----:B------:R-:W-:Y:S01]  /*8940*/  CS2R R18, SRZ ;  /* 0x0000000000127805 */ /* 0x000fe2000001ff00 */
[----:B------:R-:W-:Y:S06]  /*8950*/  BRA `(.L_x_10599) ;  /* 0x0000000000147947 */ /* 0x000fec0003800000 */
.L_x_10619:
[----:B------:R-:W2:Y:S02]  /*8960*/  LDG.E.64 R18, desc[UR36][R4.64] ;  /* 0x0000002404127981 */ /* 0x000ea4000c1e1b00 */
[----:B--2---:R-:W0:Y:S02]  /*8970*/  I2F.F64.U64 R18, R18 ;  /* 0x0000001200127312 */ /* 0x004e240000301800 */
[----:B0-----:R-:W-:Y:S05]  /*8980*/  BRA `(.L_x_10599) ;  /* 0x0000000000087947 */ /* 0x001fea0003800000 */
.L_x_10618:
[----:B------:R-:W2:Y:S02]  /*8990*/  LDG.E R4, desc[UR36][R4.64] ;  /* 0x0000002404047981 */ /* 0x000ea4000c1e1900 */
[----:B--2---:R0:W1:Y:S02]  /*89a0*/  I2F.F64.U32 R18, R4 ;  /* 0x0000000400127312 */ /* 0x0040640000201800 */
.L_x_10599:
[----:B------:R-:W-:Y:S05]  /*89b0*/  BSYNC.RECONVERGENT B6 ;  /* 0x0000000000067941 */ /* 0x000fea0003800200 */
.L_x_10593:
[----:B------:R-:W-:-:S07]  /*89c0*/  VIADD R32, R32, 0x80 ;  /* 0x0000008020207836 */ /* 0x000fce0000000000 */
.L_x_10536:
[----:B------:R-:W-:Y:S05]  /*89d0*/  BSYNC.RECONVERGENT B7 ;  /* 0x0000000000077941 */ /* 0x000fea0003800200 */
.L_x_10535:
[----:B------:R-:W-:Y:S01]  /*89e0*/  ISETP.GE.AND P0, PT, R32, R33, PT ;  /* 0x000000212000720c */ /* 0x000fe20003f06270 */
[----:B------:R-:W-:Y:S01]  /*89f0*/  BSSY.RECONVERGENT B7, `(.L_x_10621) ;  /* 0x00002d4000077945 */ /* 0x000fe20003800200 */
[----:B------:R-:W-:Y:S02]  /*8a00*/  CS2R R22, SRZ ;  /* 0x0000000000167805 */ /* 0x000fe4000001ff00 */
[----:B------:R-:W-:Y:S02]  /*8a10*/  CS2R R16, SRZ ;  /* 0x0000000000107805 */ /* 0x000fe4000001ff00 */
[----:B------:R-:W-:-:S07]  /*8a20*/  CS2R R26, SRZ ;  /* 0x00000000001a7805 */ /* 0x000fce000001ff00 */
[----:B------:R-:W-:Y:S05]  /*8a30*/  @P0 BRA `(.L_x_10622) ;  /* 0x0000002c003c0947 */ /* 0x000fea0003800000 */
        /* <DEDUP_REMOVED lines=20> */
[----:B-1--4-:R-:W-:Y:S05]  /*8b80*/  BRA `(.L_x_10629) ;  /* 0x0000000c00707947 */ /* 0x012fea0003800000 */
.L_x_10627:
[----:B------:R-:W4:Y:S02]  /*8b90*/  LDG.E.U8 R4, desc[UR36][R4.64] ;  /* 0x0000002404047981 */ /* 0x000f24000c1e1100 */
[----:B----4-:R1:W4:Y:S02]  /*8ba0*/  I2F.F64.U16 R16, R4 ;  /* 0x0000000400107312 */ /* 0x0103240000101800 */
[----:B-1--4-:R-:W-:Y:S05]  /*8bb0*/  BRA `(.L_x_10629) ;  /* 0x0000000c00647947 */ /* 0x012fea0003800000 */
.L_x_10626:
[----:B------:R-:W-:-:S09]  /*8bc0*/  UISETP.NE.AND UP0, UPT, UR4, 0x2, UPT ;  /* 0x000000020400788c */ /* 0x000fd2000bf05270 */
[----:B------:R-:W-:Y:S05]  /*8bd0*/  BRA.U !UP0, `(.L_x_10630) ;  /* 0x0000000108287547 */ /* 0x000fea000b800000 */
[----:B------:R-:W-:-:S09]  /*8be0*/  UISETP.NE.AND UP0, UPT, UR4, 0x3, UPT ;  /* 0x000000030400788c */ /* 0x000fd2000bf05270 */
[----:B------:R-:W-:Y:S05]  /*8bf0*/  BRA.U !UP0, `(.L_x_10631) ;  /* 0x0000000108147547 */ /* 0x000fea000b800000 */
[----:B------:R-:W-:-:S09]  /*8c00*/  UISETP.NE.AND UP0, UPT, UR4, 0x4, UPT ;  /* 0x000000040400788c */ /* 0x000fd2000bf05270 */
[----:B------:R-:W-:Y:S05]  /*8c10*/  BRA.U UP0, `(.L_x_10628) ;  /* 0x0000000900f07547 */ /* 0x000fea000b800000 */
[----:B------:R-:W4:Y:S02]  /*8c20*/  LDG.E.64 R16, desc[UR36][R4.64] ;  /* 0x0000002404107981 */ /* 0x000f24000c1e1b00 */
[----:B----4-:R-:W1:Y:S02]  /*8c30*/  I2F.F64.S64 R16, R16 ;  /* 0x0000001000107312 */ /* 0x010e640000301c00 */
[----:B-1----:R-:W-:Y:S05]  /*8c40*/  BRA `(.L_x_10629) ;  /* 0x0000000c00407947 */ /* 0x002fea0003800000 */
.L_x_10631:
[----:B------:R-:W4:Y:S02]  /*8c50*/  LDG.E R4, desc[UR36][R4.64] ;  /* 0x0000002404047981 */ /* 0x000f24000c1e1900 */
[----:B----4-:R1:W4:Y:S02]  /*8c60*/  I2F.F64 R16, R4 ;  /* 0x0000000400107312 */ /* 0x0103240000201c00 */
[----:B-1--4-:R-:W-:Y:S05]  /*8c70*/  BRA `(.L_x_10629) ;  /* 0x0000000c00347947 */ /* 0x012fea0003800000 */
.L_x_10630:
[----:B------:R-:W4:Y:S02]  /*8c80*/  LDG.E.U16 R4, desc[UR36][R4.64] ;  /* 0x0000002404047981 */ /* 0x000f24000c1e1500 */
[----:B----4-:R1:W4:Y:S02]  /*8c90*/  I2F.F64.S16 R16, R4 ;  /* 0x0000000400107312 */ /* 0x0103240000101c00 */
[----:B-1--4-:R-:W-:Y:S05]  /*8ca0*/  BRA `(.L_x_10629) ;  /* 0x0000000c00287947 */ /* 0x012fea0003800000 */
.L_x_10625:
        /* <DEDUP_REMOVED lines=8> */
[----:B------:R-:W1:Y:S02]  /*8d30*/  F2F.F64.F32 R16, R16 ;  /* 0x0000001000107310 */ /* 0x000e640000201800 */
[----:B-1----:R-:W-:Y:S05]  /*8d40*/  BRA `(.L_x_10629) ;  /* 0x0000000c00007947 */ /* 0x002fea0003800000 */
.L_x_10633:
[----:B------:R-:W4:Y:S02]  /*8d50*/  LDG.E.U16 R0, desc[UR36][R4.64] ;  /* 0x0000002404007981 */ /* 0x000f24000c1e1500 */
[----:B----4-:R-:W-:-:S05]  /*8d60*/  HADD2.F32 R0, -RZ, R0.H0_H0 ;  /* 0x20000000ff007230 */ /* 0x010fca0000004100 */
[----:B------:R-:W-:-:S04]  /*8d70*/  FMUL.FTZ R0, R0, 1 ;  /* 0x3f80000000007820 */ /* 0x000fc80000410000 */
[----:B------:R1:W4:Y:S02]  /*8d80*/  F2F.F64.F32 R16, R0 ;  /* 0x0000000000107310 */ /* 0x0003240000201800 */
[----:B-1--4-:R-:W-:Y:S05]  /*8d90*/  BRA `(.L_x_10629) ;  /* 0x0000000800ec7947 */ /* 0x012fea0003800000 */
.L_x_10632:
        /* <DEDUP_REMOVED lines=10> */
.L_x_10635:
[----:B------:R-:W4:Y:S02]  /*8e40*/  LDG.E.U16 R4, desc[UR36][R4.64] ;  /* 0x0000002404047981 */ /* 0x000f24000c1e1500 */
[----:B----4-:R-:W-:-:S05]  /*8e50*/  HADD2.F32 R0, -RZ, R4.H0_H0 ;  /* 0x20000004ff007230 */ /* 0x010fca0000004100 */
[----:B------:R-:W-:-:S04]  /*8e60*/  FMUL.FTZ R0, R0, 1 ;  /* 0x3f80000000007820 */ /* 0x000fc80000410000 */
[----:B------:R1:W4:Y:S02]  /*8e70*/  F2F.F64.F32 R16, R0 ;  /* 0x0000000000107310 */ /* 0x0003240000201800 */
[----:B-1--4-:R-:W-:Y:S05]  /*8e80*/  BRA `(.L_x_10629) ;  /* 0x0000000800b07947 */ /* 0x012fea0003800000 */
.L_x_10634:
[----:B------:R0:W5:Y:S01]  /*8e90*/  LDG.E.64 R16, desc[UR36][R4.64] ;  /* 0x0000002404107981 */ /* 0x000162000c1e1b00 */
[----:B------:R-:W-:Y:S05]  /*8ea0*/  BRA `(.L_x_10629) ;  /* 0x0000000800a87947 */ /* 0x000fea0003800000 */
.L_x_10624:
        /* <DEDUP_REMOVED lines=13> */
.L_x_10638:
[----:B------:R0:W5:Y:S01]  /*8f80*/  LDG.E.64 R16, desc[UR36][R4.64] ;  /* 0x0000002404107981 */ /* 0x000162000c1e1b00 */
[----:B------:R-:W-:Y:S05]  /*8f90*/  BRA `(.L_x_10629) ;  /* 0x00000008006c7947 */ /* 0x000fea0003800000 */
.L_x_10637:
        /* <DEDUP_REMOVED lines=27> */
.L_x_10640:
        /* <DEDUP_REMOVED lines=15> */
.L_x_10639:
[----:B------:R-:W4:Y:S02]  /*9240*/  LDG.E.U16 R0, desc[UR36][R4.64] ;  /* 0x0000002404007981 */ /* 0x000f24000c1e1500 */
[----:B----4-:R-:W-:-:S04]  /*9250*/  IMAD.U32 R0, R0, 0x10000, RZ ;  /* 0x0001000000007824 */ /* 0x010fc800078e00ff */
[----:B------:R-:W-:-:S04]  /*9260*/  FMUL.FTZ R0, R0, 1 ;  /* 0x3f80000000007820 */ /* 0x000fc80000410000 */
[----:B------:R0:W1:Y:S02]  /*9270*/  F2F.F64.F32 R16, R0 ;  /* 0x0000000000107310 */ /* 0x0000640000201800 */
[----:B01----:R-:W-:Y:S05]  /*9280*/  BRA `(.L_x_10629) ;  /* 0x0000000400b07947 */ /* 0x003fea0003800000 */
.L_x_10636:
        /* <DEDUP_REMOVED lines=9> */
[----:B----4-:R0:W1:Y:S02]  /*9320*/  I2F.F64.U16 R16, R4 ;  /* 0x0000000400107312 */ /* 0x0100640000101800 */
[----:B01----:R-:W-:Y:S05]  /*9330*/  BRA `(.L_x_10629) ;  /* 0x0000000400847947 */ /* 0x003fea0003800000 */
.L_x_10643:
        /* <DEDUP_REMOVED lines=21> */
.L_x_10645:
[----:B------:R-:W-:Y:S05]  /*9490*/  BSYNC.RECONVERGENT B0 ;  /* 0x0000000000007941 */ /* 0x000fea0003800200 */
.L_x_10644:
[----:B------:R-:W-:Y:S01]  /*94a0*/  IMAD.SHL.U32 R0, R0, 0x100000, RZ ;  /* 0x0010000000007824 */ /* 0x000fe200078e00ff */
[----:B------:R-:W-:-:S04]  /*94b0*/  LEA R3, R3, 0x3b800000, 0x17 ;  /* 0x3b80000003037811 */ /* 0x000fc800078eb8ff */
[----:B------:R-:W-:-:S05]  /*94c0*/  LOP3.LUT R0, R3, R0, R7, 0xfe, !PT ;  /* 0x0000000003007212 */ /* 0x000fca00078efe07 */
[----:B------:R-:W-:-:S04]  /*94d0*/  FMUL.FTZ R0, R0, 1 ;  /* 0x3f80000000007820 */ /* 0x000fc80000410000 */
[----:B------:R0:W1:Y:S02]  /*94e0*/  F2F.F64.F32 R16, R0 ;  /* 0x0000000000107310 */ /* 0x0000640000201800 */
[----:B01----:R-:W-:Y:S05]  /*94f0*/  BRA `(.L_x_10629) ;  /* 0x0000000400147947 */ /* 0x003fea0003800000 */
.L_x_10642:
        /* <DEDUP_REMOVED lines=21> */
.L_x_10647:
[----:B------:R-:W-:Y:S05]  /*9650*/  BSYNC.RECONVERGENT B0 ;  /* 0x0000000000007941 */ /* 0x000fea0003800200 */
.L_x_10646:
[----:B------:R-:W-:Y:S01]  /*9660*/  IMAD.SHL.U32 R0, R0, 0x200000, RZ ;  /* 0x0020000000007824 */ /* 0x000fe200078e00ff */
[----:B------:R-:W-:-:S04]  /*9670*/  LEA R3, R3, 0x37800000, 0x17 ;  /* 0x3780000003037811 */ /* 0x000fc800078eb8ff */
[----:B------:R-:W-:-:S05]  /*9680*/  LOP3.LUT R0, R3, R0, R7, 0xfe, !PT ;  /* 0x0000000003007212 */ /* 0x000fca00078efe07 */
[----:B------:R-:W-:-:S04]  /*9690*/  FMUL.FTZ R0, R0, 1 ;  /* 0x3f80000000007820 */ /* 0x000fc80000410000 */
[----:B------:R0:W1:Y:S02]  /*96a0*/  F2F.F64.F32 R16, R0 ;  /* 0x0000000000107310 */ /* 0x0000640000201800 */
[----:B01----:R-:W-:Y:S05]  /*96b0*/  BRA `(.L_x_10629) ;  /* 0x0000000000a47947 */ /* 0x003fea0003800000 */
.L_x_10641:
        /* <DEDUP_REMOVED lines=18> */
.L_x_10628:
        /* <DEDUP_REMOVED lines=16> */
.L_x_10650:
[----:B------:R-:W-:Y:S01]  /*98e0*/  CS2R R16, SRZ ;  /* 0x0000000000107805 */ /* 0x000fe2000001ff00 */
[----:B------:R-:W-:Y:S06]  /*98f0*/  BRA `(.L_x_10629) ;  /* 0x0000000000147947 */ /* 0x000fec0003800000 */
.L_x_10649:
[----:B------:R-:W4:Y:S02]  /*9900*/  LDG.E.64 R16, desc[UR36][R4.64] ;  /* 0x0000002404107981 */ /* 0x000f24000c1e1b00 */
[----:B----4-:R-:W0:Y:S02]  /*9910*/  I2F.F64.U64 R16, R16 ;  /* 0x0000001000107312 */ /* 0x010e240000301800 */
[----:B0-----:R-:W-:Y:S05]  /*9920*/  BRA `(.L_x_10629) ;  /* 0x0000000000087947 */ /* 0x001fea0003800000 */
.L_x_10648:
[----:B------:R-:W4:Y:S02]  /*9930*/  LDG.E R4, desc[UR36][R4.64] ;  /* 0x0000002404047981 */ /* 0x000f24000c1e1900 */
[----:B----4-:R1:W4:Y:S02]  /*9940*/  I2F.F64.U32 R16, R4 ;  /* 0x0000000400107312 */ /* 0x0103240000201800 */
.L_x_10629:
[----:B------:R-:W-:Y:S05]  /*9950*/  BSYNC.RECONVERGENT B6 ;  /* 0x0000000000067941 */ /* 0x000fea0003800200 */
.L_x_10623:
        /* <DEDUP_REMOVED lines=20> */
.L_x_10655:
[----:B------:R-:W2:Y:S02]  /*9aa0*/  LDG.E.U8 R4, desc[UR36][R4.64] ;  /* 0x0000002404047981 */ /* 0x000ea4000c1e1100 */
[----:B--2---:R1:W0:Y:S02]  /*9ab0*/  I2F.F64.U16 R26, R4 ;  /* 0x00000004001a7312 */ /* 0x0042240000101800 */
[----:B01----:R-:W-:Y:S05]  /*9ac0*/  BRA `(.L_x_10657) ;  /* 0x0000000c00647947 */ /* 0x003fea0003800000 */
.L_x_10654:
        /* <DEDUP_REMOVED lines=9> */
.L_x_10659:
[----:B------:R-:W2:Y:S02]  /*9b60*/  LDG.E R4, desc[UR36][R4.64] ;  /* 0x0000002404047981 */ /* 0x000ea4000c1e1900 */
[----:B--2---:R1:W0:Y:S02]  /*9b70*/  I2F.F64 R26, R4 ;  /* 0x00000004001a7312 */ /* 0x0042240000201c00 */
[----:B01----:R-:W-:Y:S05]  /*9b80*/  BRA `(.L_x_10657) ;  /* 0x0000000c00347947 */ /* 0x003fea0003800000 */
.L_x_10658:
[----:B------:R-:W2:Y:S02]  /*9b90*/  LDG.E.U16 R4, desc[UR36][R4.64] ;  /* 0x0000002404047981 */ /* 0x000ea4000c1e1500 */
[----:B--2---:R1:W0:Y:S02]  /*9ba0*/  I2F.F64.S16 R26, R4 ;  /* 0x00000004001a7312 */ /* 0x0042240000101c00 */
[----:B01----:R-:W-:Y:S05]  /*9bb0*/  BRA `(.L_x_10657) ;  /* 0x0000000c00287947 */ /* 0x003fea0003800000 */
.L_x_10653:
        /* <DEDUP_REMOVED lines=10> */
.L_x_10661:
[----:B------:R-:W2:Y:S02]  /*9c60*/  LDG.E.U16 R0, desc[UR36][R4.64] ;  /* 0x0000002404007981 */ /* 0x000ea4000c1e1500 */
[----:B--2---:R-:W-:-:S05]  /*9c70*/  HADD2.F32 R0, -RZ, R0.H0_H0 ;  /* 0x20000000ff007230 */ /* 0x004fca0000004100 */
[----:B------:R-:W-:-:S04]  /*9c80*/  FMUL.FTZ R0, R0, 1 ;  /* 0x3f80000000007820 */ /* 0x000fc80000410000 */
[----:B------:R0:W1:Y:S02]  /*9c90*/  F2F.F64.F32 R26, R0 ;  /* 0x00000000001a7310 */ /* 0x0000640000201800 */
[----:B01----:R-:W-:Y:S05]  /*9ca0*/  BRA `(.L_x_10657) ;  /* 0x0000000800ec7947 */ /* 0x003fea0003800000 */
.L_x_10660:
        /* <DEDUP_REMOVED lines=10> */
.L_x_10663:
[----:B------:R-:W2:Y:S02]  /*9d50*/  LDG.E.U16 R4, desc[UR36][R4.64] ;  /* 0x0000002404047981 */ /* 0x000ea4000c1e1500 */
[----:B--2---:R-:W-:-:S05]  /*9d60*/  HADD2.F32 R0, -RZ, R4.H0_H0 ;  /* 0x20000004ff007230 */ /* 0x004fca0000004100 */
[----:B------:R-:W-:-:S04]  /*9d70*/  FMUL.FTZ R0, R0, 1 ;  /* 0x3f80000000007820 */ /* 0x000fc80000410000 */
[----:B------:R0:W1:Y:S02]  /*9d80*/  F2F.F64.F32 R26, R0 ;  /* 0x00000000001a7310 */ /* 0x0000640000201800 */
[----:B01----:R-:W-:Y:S05]  /*9d90*/  BRA `(.L_x_10657) ;  /* 0x0000000800b07947 */ /* 0x003fea0003800000 */
.L_x_10662:
[----:B------:R0:W5:Y:S01]  /*9da0*/  LDG.E.64 R26, desc[UR36][R4.64] ;  /* 0x00000024041a7981 */ /* 0x000162000c1e1b00 */
[----:B------:R-:W-:Y:S05]  /*9db0*/  BRA `(.L_x_10657) ;  /* 0x0000000800a87947 */ /* 0x000fea0003800000 */
.L_x_10652:
        /* <DEDUP_REMOVED lines=13> */
.L_x_10666:
[----:B------:R0:W5:Y:S01]  /*9e90*/  LDG.E.64 R26, desc[UR36][R4.64] ;  /* 0x00000024041a7981 */ /* 0x000162000c1e1b00 */
[----:B------:R-:W-:Y:S05]  /*9ea0*/  BRA `(.L_x_10657) ;  /* 0x00000008006c7947 */ /* 0x000fea0003800000 */
.L_x_10665:
        /* <DEDUP_REMOVED lines=27> */
.L_x_10668:
        /* <DEDUP_REMOVED lines=15> */
.L_x_10667:
[----:B------:R-:W2:Y:S02]  /*a150*/  LDG.E.U16 R0, desc[UR36][R4.64] ;  /* 0x0000002404007981 */ /* 0x000ea4000c1e1500 */
[----:B--2---:R-:W-:-:S04]  /*a160*/  IMAD.U32 R0, R0, 0x10000, RZ ;  /* 0x0001000000007824 */ /* 0x004fc800078e00ff */
[----:B------:R-:W-:-:S04]  /*a170*/  FMUL.FTZ R0, R0, 1 ;  /* 0x3f80000000007820 */ /* 0x000fc80000410000 */
[----:B------:R0:W1:Y:S02]  /*a180*/  F2F.F64.F32 R26, R0 ;  /* 0x00000000001a7310 */ /* 0x0000640000201800 */
[----:B01----:R-:W-:Y:S05]  /*a190*/  BRA `(.L_x_10657) ;  /* 0x0000000400b07947 */ /* 0x003fea0003800000 */
.L_x_10664:
        /* <DEDUP_REMOVED lines=11> */
.L_x_10671:
        /* <DEDUP_REMOVED lines=21> */
.L_x_10673:
[----:B------:R-:W-:Y:S05]  /*a3a0*/  BSYNC.RECONVERGENT B0 ;  /* 0x0000000000007941 */ /* 0x000fea0003800200 */
.L_x_10672:
[----:B------:R-:W-:Y:S01]  /*a3b0*/  IMAD.SHL.U32 R0, R0, 0x100000, RZ ;  /* 0x0010000000007824 */ /* 0x000fe200078e00ff */
[----:B------:R-:W-:-:S04]  /*a3c0*/  LEA R3, R3, 0x3b800000, 0x17 ;  /* 0x3b80000003037811 */ /* 0x000fc800078eb8ff */
[----:B------:R-:W-:-:S05]  /*a3d0*/  LOP3.LUT R0, R3, R0, R7, 0xfe, !PT ;  /* 0x0000000003007212 */ /* 0x000fca00078efe07 */
[----:B------:R-:W-:-:S04]  /*a3e0*/  FMUL.FTZ R0, R0, 1 ;  /* 0x3f80000000007820 */ /* 0x000fc80000410000 */
[----:B------:R0:W1:Y:S02]  /*a3f0*/  F2F.F64.F32 R26, R0 ;  /* 0x00000000001a7310 */ /* 0x0000640000201800 */
[----:B01----:R-:W-:Y:S05]  /*a400*/  BRA `(.L_x_10657) ;  /* 0x0000000400147947 */ /* 0x003fea0003800000 */
.L_x_10670:
        /* <DEDUP_REMOVED lines=21> */
.L_x_10675:
[----:B------:R-:W-:Y:S05]  /*a560*/  BSYNC.RECONVERGENT B0 ;  /* 0x0000000000007941 */ /* 0x000fea0003800200 */
.L_x_10674:
[----:B------:R-:W-:Y:S01]  /*a570*/  IMAD.SHL.U32 R0, R0, 0x200000, RZ ;  /* 0x0020000000007824 */ /* 0x000fe200078e00ff */
[----:B------:R-:W-:-:S04]  /*a580*/  LEA R3, R3, 0x37800000, 0x17 ;  /* 0x3780000003037811 */ /* 0x000fc800078eb8ff */
[----:B------:R-:W-:-:S05]  /*a590*/  LOP3.LUT R0, R3, R0, R7, 0xfe, !PT ;  /* 0x0000000003007212 */ /* 0x000fca00078efe07 */
[----:B------:R-:W-:-:S04]  /*a5a0*/  FMUL.FTZ R0, R0, 1 ;  /* 0x3f80000000007820 */ /* 0x000fc80000410000 */
[----:B------:R0:W1:Y:S02]  /*a5b0*/  F2F.F64.F32 R26, R0 ;  /* 0x00000000001a7310 */ /* 0x0000640000201800 */
[----:B01----:R-:W-:Y:S05]  /*a5c0*/  BRA `(.L_x_10657) ;  /* 0x0000000000a47947 */ /* 0x003fea0003800000 */
.L_x_10669:
        /* <DEDUP_REMOVED lines=18> */
.L_x_10656:
        /* <DEDUP_REMOVED lines=16> */
.L_x_10678:
[----:B------:R-:W-:Y:S01]  /*a7f0*/  CS2R R26, SRZ ;  /* 0x00000000001a7805 */ /* 0x000fe2000001ff00 */
[----:B------:R-:W-:Y:S06]  /*a800*/  BRA `(.L_x_10657) ;  /* 0x0000000000147947 */ /* 0x000fec0003800000 */
.L_x_10677:
[----:B------:R-:W2:Y:S02]  /*a810*/  LDG.E.64 R26, desc[UR36][R4.64] ;  /* 0x00000024041a7981 */ /* 0x000ea4000c1e1b00 */
[----:B--2---:R-:W1:Y:S02]  /*a820*/  I2F.F64.U64 R26, R26 ;  /* 0x0000001a001a7312 */ /* 0x004e640000301800 */
[----:B-1----:R-:W-:Y:S05]  /*a830*/  BRA `(.L_x_10657) ;  /* 0x0000000000087947 */ /* 0x002fea0003800000 */
.L_x_10676:
[----:B------:R-:W2:Y:S02]  /*a840*/  LDG.E R4, desc[UR36][R4.64] ;  /* 0x0000002404047981 */ /* 0x000ea4000c1e1900 */
[----:B--2---:R1:W0:Y:S02]  /*a850*/  I2F.F64.U32 R26, R4 ;  /* 0x00000004001a7312 */ /* 0x0042240000201800 */
.L_x_10657:
[----:B------:R-:W-:Y:S05]  /*a860*/  BSYNC.RECONVERGENT B6 ;  /* 0x0000000000067941 */ /* 0x000fea0003800200 */
.L_x_10651:
        /* <DEDUP_REMOVED lines=19> */
.L_x_10682:
[----:B------:R-:W2:Y:S02]  /*a9a0*/  LDG.E.U8 R4, desc[UR36][R4.64] ;  /* 0x0000002404047981 */ /* 0x000ea4000c1e1100 */
[----:B--2---:R0:W1:Y:S02]  /*a9b0*/  I2F.F64.U16 R22, R4 ;  /* 0x0000000400167312 */ /* 0x0040640000101800 */
[----:B01----:R-:W-:Y:S05]  /*a9c0*/  BRA `(.L_x_10622) ;  /* 0x0000000c00587947 */ /* 0x003fea0003800000 */
.L_x_10681:
        /* <DEDUP_REMOVED lines=9> */
.L_x_10685:
[----:B------:R-:W2:Y:S02]  /*aa60*/  LDG.E R4, desc[UR36][R4.64] ;  /* 0x0000002404047981 */ /* 0x000ea4000c1e1900 */
[----:B--2---:R0:W1:Y:S02]  /*aa70*/  I2F.F64 R22, R4 ;  /* 0x0000000400167312 */ /* 0x0040640000201c00 */
[----:B01----:R-:W-:Y:S05]  /*aa80*/  BRA `(.L_x_10622) ;  /* 0x0000000c00287947 */ /* 0x003fea0003800000 */
.L_x_10684:
[----:B------:R-:W2:Y:S02]  /*aa90*/  LDG.E.U16 R4, desc[UR36][R4.64] ;  /* 0x0000002404047981 */ /* 0x000ea4000c1e1500 */
[----:B--2---:R0:W1:Y:S02]  /*aaa0*/  I2F.F64.S16 R22, R4 ;  /* 0x0000000400167312 */ /* 0x0040640000101c00 */
[----:B01----:R-:W-:Y:S05]  /*aab0*/  BRA `(.L_x_10622) ;  /* 0x0000000c001c7947 */ /* 0x003fea0003800000 */
.L_x_10680:
        /* <DEDUP_REMOVED lines=10> */
.L_x_10687:
[----:B------:R-:W2:Y:S02]  /*ab60*/  LDG.E.U16 R0, desc[UR36][R4.64] ;  /* 0x0000002404007981 */ /* 0x000ea4000c1e1500 */
[----:B--2---:R-:W-:-:S05]  /*ab70*/  HADD2.F32 R0, -RZ, R0.H0_H0 ;  /* 0x20000000ff007230 */ /* 0x004fca0000004100 */
[----:B------:R-:W-:-:S04]  /*ab80*/  FMUL.FTZ R0, R0, 1 ;  /* 0x3f80000000007820 */ /* 0x000fc80000410000 */
[----:B------:R0:W1:Y:S02]  /*ab90*/  F2F.F64.F32 R22, R0 ;  /* 0x0000000000167310 */ /* 0x0000640000201800 */
[----:B01----:R-:W-:Y:S05]  /*aba0*/  BRA `(.L_x_10622) ;  /* 0x0000000800e07947 */ /* 0x003fea0003800000 */
.L_x_10686:
        /* <DEDUP_REMOVED lines=10> */
.L_x_10689:
[----:B------:R-:W2:Y:S02]  /*ac50*/  LDG.E.U16 R4, desc[UR36][R4.64] ;  /* 0x0000002404047981 */ /* 0x000ea4000c1e1500 */
[----:B--2---:R-:W-:-:S05]  /*ac60*/  HADD2.F32 R0, -RZ, R4.H0_H0 ;  /* 0x20000004ff007230 */ /* 0x004fca0000004100 */
[----:B------:R-:W-:-:S04]  /*ac70*/  FMUL.FTZ R0, R0, 1 ;  /* 0x3f80000000007820 */ /* 0x000fc80000410000 */
[----:B------:R0:W1:Y:S02]  /*ac80*/  F2F.F64.F32 R22, R0 ;  /* 0x0000000000167310 */ /* 0x0000640000201800 */
[----:B01----:R-:W-:Y:S05]  /*ac90*/  BRA `(.L_x_10622) ;  /* 0x0000000800a47947 */ /* 0x003fea0003800000 */
.L_x_10688:
[----:B------:R0:W5:Y:S01]  /*aca0*/  LDG.E.64 R22, desc[UR36][R4.64] ;  /* 0x0000002404167981 */ /* 0x000162000c1e1b00 */
[----:B------:R-:W-:Y:S05]  /*acb0*/  BRA `(.L_x_10622) ;  /* 0x00000008009c7947 */ /* 0x000fea0003800000 */
.L_x_10679:
        /* <DEDUP_REMOVED lines=13> */
.L_x_10692:
[----:B------:R0:W5:Y:S01]  /*ad90*/  LDG.E.64 R22, desc[UR36][R4.64] ;  /* 0x0000002404167981 */ /* 0x000162000c1e1b00 */
[----:B------:R-:W-:Y:S05]  /*ada0*/  BRA `(.L_x_10622) ;  /* 0x0000000800607947 */ /* 0x000fea0003800000 */
.L_x_10691:
        /* <DEDUP_REMOVED lines=27> */
.L_x_10694:
        /* <DEDUP_REMOVED lines=15> */
.L_x_10693:
[----:B------:R-:W2:Y:S02]  /*b050*/  LDG.E.U16 R0, desc[UR36][R4.64] ;  /* 0x0000002404007981 */ /* 0x000ea4000c1e1500 */
[----:B--2---:R-:W-:-:S04]  /*b060*/  IMAD.U32 R0, R0, 0x10000, RZ ;  /* 0x0001000000007824 */ /* 0x004fc800078e00ff */
[----:B------:R-:W-:-:S04]  /*b070*/  FMUL.FTZ R0, R0, 1 ;  /* 0x3f80000000007820 */ /* 0x000fc80000410000 */
[----:B------:R0:W1:Y:S02]  /*b080*/  F2F.F64.F32 R22, R0 ;  /* 0x0000000000167310 */ /* 0x0000640000201800 */
[----:B01----:R-:W-:Y:S05]  /*b090*/  BRA `(.L_x_10622) ;  /* 0x0000000400a47947 */ /* 0x003fea0003800000 */
.L_x_10690:
        /* <DEDUP_REMOVED lines=11> */
.L_x_10697:
[----:B------:R-:W2:Y:S02]  /*b150*/  LDG.E.U8 R4, desc[UR36][R4.64] ;  /* 0x0000002404047981 */ /* 0x000ea4000c1e1100 */
        /* <DEDUP_REMOVED lines=19> */
.L_x_10699:
[----:B------:R-:W-:Y:S05]  /*b290*/  BSYNC.RECONVERGENT B0 ;  /* 0x0000000000007941 */ /* 0x000fea0003800200 */
.L_x_10698:
[----:B------:R-:W-:Y:S01]  /*b2a0*/  IMAD.SHL.U32 R0, R0, 0x100000, RZ ;  /* 0x0010000000007824 */ /* 0x000fe200078e00ff */
[----:B------:R-:W-:-:S04]  /*b2b0*/  LEA R3, R3, 0x3b800000, 0x17 ;  /* 0x3b80000003037811 */ /* 0x000fc800078eb8ff */
[----:B------:R-:W-:-:S05]  /*b2c0*/  LOP3.LUT R0, R3, R0, R7, 0xfe, !PT ;  /* 0x0000000003007212 */ /* 0x000fca00078efe07 */
[----:B------:R-:W-:-:S04]  /*b2d0*/  FMUL.FTZ R0, R0, 1 ;  /* 0x3f80000000007820 */ /* 0x000fc80000410000 */
[----:B------:R0:W1:Y:S02]  /*b2e0*/  F2F.F64.F32 R22, R0 ;  /* 0x0000000000167310 */ /* 0x0000640000201800 */
[----:B01----:R-:W-:Y:S05]  /*b2f0*/  BRA `(.L_x_10622) ;  /* 0x00000004000c7947 */ /* 0x003fea0003800000 */
.L_x_10696:
        /* <DEDUP_REMOVED lines=20> */
.L_x_10701:
[----:B------:R-:W-:Y:S05]  /*b440*/  BSYNC.RECONVERGENT B0 ;  /* 0x0000000000007941 */ /* 0x000fea0003800200 */
.L_x_10700:
[----:B------:R-:W-:Y:S01]  /*b450*/  IMAD.SHL.U32 R0, R0, 0x200000, RZ ;  /* 0x0020000000007824 */ /* 0x000fe200078e00ff */
[----:B------:R-:W-:-:S04]  /*b460*/  LEA R3, R3, 0x37800000, 0x17 ;  /* 0x3780000003037811 */ /* 0x000fc800078eb8ff */
[----:B------:R-:W-:-:S05]  /*b470*/  LOP3.LUT R0, R3, R0, R7, 0xfe, !PT ;  /* 0x0000000003007212 */ /* 0x000fca00078efe07 */
[----:B------:R-:W-:-:S04]  /*b480*/  FMUL.FTZ R0, R0, 1 ;  /* 0x3f80000000007820 */ /* 0x000fc80000410000 */
[----:B------:R0:W1:Y:S02]  /*b490*/  F2F.F64.F32 R22, R0 ;  /* 0x0000000000167310 */ /* 0x0000640000201800 */
[----:B01----:R-:W-:Y:S05]  /*b4a0*/  BRA `(.L_x_10622) ;  /* 0x0000000000a07947 */ /* 0x003fea0003800000 */
.L_x_10695:
        /* <DEDUP_REMOVED lines=18> */
.L_x_10683:
        /* <DEDUP_REMOVED lines=16> */
.L_x_10704:
[----:B------:R-:W-:Y:S05]  /*b6d0*/  BRA `(.L_x_10622) ;  /* 0x0000000000147947 */ /* 0x000fea0003800000 */
.L_x_10703:
[----:B------:R-:W2:Y:S02]  /*b6e0*/  LDG.E.64 R22, desc[UR36][R4.64] ;  /* 0x0000002404167981 */ /* 0x000ea4000c1e1b00 */
[----:B--2---:R-:W0:Y:S02]  /*b6f0*/  I2F.F64.U64 R22, R22 ;  /* 0x0000001600167312 */ /* 0x004e240000301800 */
[----:B0-----:R-:W-:Y:S05]  /*b700*/  BRA `(.L_x_10622) ;  /* 0x0000000000087947 */ /* 0x001fea0003800000 */
.L_x_10702:
[----:B------:R-:W2:Y:S02]  /*b710*/  LDG.E R4, desc[UR36][R4.64] ;  /* 0x0000002404047981 */ /* 0x000ea4000c1e1900 */
[----:B--2---:R0:W1:Y:S02]  /*b720*/  I2F.F64.U32 R22, R4 ;  /* 0x0000000400167312 */ /* 0x0040640000201800 */
.L_x_10622:
[----:B------:R-:W-:Y:S05]  /*b730*/  BSYNC.RECONVERGENT B7 ;  /* 0x0000000000077941 */ /* 0x000fea0003800200 */
.L_x_10621:
[----:B------:R-:W2:Y:S01]  /*b740*/  LDCU.64 UR4, c[0x0][0x390] ;  /* 0x00007200ff0477ac */ /* 0x000ea20008000a00 */
[----:B------:R-:W-:Y:S01]  /*b750*/  ISETP.GE.AND P0, PT, R2, R33, PT ;  /* 0x000000210200720c */ /* 0x000fe20003f06270 */
[----:B------:R-:W-:Y:S04]  /*b760*/  BSSY.RECONVERGENT B7, `(.L_x_10705) ;  /* 0x0000409000077945 */ /* 0x000fe80003800200 */
[----:B------:R-:W-:Y:S01]  /*b770*/  BSSY.RELIABLE B6, `(.L_x_10706) ;  /* 0x00002cd000067945 */ /* 0x000fe20003800100 */
[----:B--2--5:R-:W-:-:S15]  /*b780*/  DMUL R42, R42, UR4 ;  /* 0x000000042a2a7c28 */ /* 0x024fde0008000000 */
        /* <DEDUP_REMOVED lines=14> */
[----:B------:R-:W2:Y:S01]  /*b870*/  DMUL R26, R26, UR4 ;  /* 0x000000041a1a7c28 */ /* 0x000ea20008000000 */
[----:B------:R-:W3:-:S15]  /*b880*/  LDCU.64 UR4, c[0x0][0x388] ;  /* 0x00007100ff0477ac */ /* 0x000ede0008000a00 */
[----:B------:R-:W-:-:S15]  /*b890*/  NOP ;  /* 0x0000000000007918 */ /* 0x000fde0000000000 */
[----:B------:R-:W-:-:S15]  /*b8a0*/  NOP ;  /* 0x0000000000007918 */ /* 0x000fde0000000000 */
[----:B------:R-:W-:-:S15]  /*b8b0*/  NOP ;  /* 0x0000000000007918 */ /* 0x000fde0000000000 */
[----:B------:R-:W-:-:S03]  /*b8c0*/  NOP ;  /* 0x0000000000007918 */ /* 0x000fc60000000000 */
[----:B-1----:R1:W-:Y:S02]  /*b8d0*/  DMUL R6, R6, R18 ;  /* 0x0000001206067228 */ /* 0x0023e40000000000 */
[----:B-1----:R-:W1:-:S15]  /*b8e0*/  LDC.U8 R18, c[0x0][0x3d4] ;  /* 0x0000f500ff127b82 */ /* 0x002e5e0000000000 */
[----:B------:R-:W-:-:S15]  /*b8f0*/  NOP ;  /* 0x0000000000007918 */ /* 0x000fde0000000000 */
[----:B------:R-:W-:-:S15]  /*b900*/  NOP ;  /* 0x0000000000007918 */ /* 0x000fde0000000000 */
[----:B------:R-:W-:-:S15]  /*b910*/  NOP ;  /* 0x0000000000007918 */ /* 0x000fde0000000000 */
[----:B------:R-:W-:-:S02]  /*b920*/  NOP ;  /* 0x0000000000007918 */ /* 0x000fc40000000000 */
[----:B0---4-:R-:W3:-:S15]  /*b930*/  DMUL R4, R42, R40 ;  /* 0x000000282a047228 */ /* 0x011ede0000000000 */
        /* <DEDUP_REMOVED lines=14> */
[----:B---3--:R3:W4:-:S15]  /*ba20*/  DFMA R4, R44, UR4, R4 ;  /* 0x000000042c047c2b */ /* 0x00871e0008000004 */
[----:B------:R-:W-:-:S15]  /*ba30*/  NOP ;  /* 0x0000000000007918 */ /* 0x000fde0000000000 */
[----:B------:R-:W-:-:S15]  /*ba40*/  NOP ;  /* 0x0000000000007918 */ /* 0x000fde0000000000 */
[----:B------:R-:W-:-:S15]  /*ba50*/  NOP ;  /* 0x0000000000007918 */ /* 0x000fde0000000000 */
[----:B------:R-:W-:-:S04]  /*ba60*/  NOP ;  /* 0x0000000000007918 */ /* 0x000fc80000000000 */
[----:B0-----:R3:W0:-:S15]  /*ba70*/  DFMA R28, R38, UR4, R28 ;  /* 0x00000004261c7c2b */ /* 0x00161e000800001c */
[----:B------:R-:W-:-:S15]  /*ba80*/  NOP ;  /* 0x0000000000007918 */ /* 0x000fde0000000000 */
[----:B------:R-:W-:-:S15]  /*ba90*/  NOP ;  /* 0x0000000000007918 */ /* 0x000fde0000000000 */
[----:B------:R-:W-:-:S15]  /*baa0*/  NOP ;  /* 0x0000000000007918 */ /* 0x000fde0000000000 */
[----:B------:R-:W-:-:S04]  /*bab0*/  NOP ;  /* 0x0000000000007918 */ /* 0x000fc80000000000 */
[----:B------:R3:W0:-:S15]  /*bac0*/  DFMA R24, R24, UR4, R6 ;  /* 0x0000000418187c2b */ /* 0x00061e0008000006 */
[----:B------:R-:W-:-:S15]  /*bad0*/  NOP ;  /* 0x0000000000007918 */ /* 0x000fde0000000000 */
[----:B------:R-:W-:-:S15]  /*bae0*/  NOP ;  /* 0x0000000000007918 */ /* 0x000fde0000000000 */
[----:B------:R-:W-:-:S15]  /*baf0*/  NOP ;  /* 0x0000000000007918 */ /* 0x000fde0000000000 */
[----:B------:R-:W-:-:S04]  /*bb00*/  NOP ;  /* 0x0000000000007918 */ /* 0x000fc80000000000 */
[----:B--2---:R3:W2:Y:S02]  /*bb10*/  DFMA R16, R16, UR4, R26 ;  /* 0x0000000410107c2b */ /* 0x0046a4000800001a */
[----:B01234-:R-:W-:Y:S05]  /*bb20*/  @P0 BRA `(.L_x_10707) ;  /* 0x0000002800380947 */ /* 0x01ffea0003800000 */
        /* <DEDUP_REMOVED lines=23> */
.L_x_10711:
[----:B------:R-:W0:Y:S01]  /*bca0*/  F2I.S64.F64.TRUNC R4, R4 ;  /* 0x0000000400047311 */ /* 0x000e22000030d900 */
[----:B------:R-:W-:Y:S02]  /*bcb0*/  IMAD.MOV.U32 R2, RZ, RZ, R19 ;  /* 0x000000ffff027224 */ /* 0x000fe400078e0013 */
[----:B0-----:R-:W-:-:S05]  /*bcc0*/  IMAD.MOV.U32 R3, RZ, RZ, R4 ;  /* 0x000000ffff037224 */ /* 0x001fca00078e0004 */
[----:B------:R0:W-:Y:S01]  /*bcd0*/  STG.E.U8 desc[UR36][R8.64], R3 ;  /* 0x0000000308007986 */ /* 0x0001e2000c101124 */
[----:B------:R-:W-:Y:S05]  /*bce0*/  BRA `(.L_x_10713) ;  /* 0x0000001000d47947 */ /* 0x000fea0003800000 */
.L_x_10710:
        /* <DEDUP_REMOVED lines=10> */
.L_x_10715:
[----:B------:R-:W0:Y:S01]  /*bd90*/  F2I.F64.TRUNC R5, R4 ;  /* 0x0000000400057311 */ /* 0x000e22000030d100 */
[----:B------:R-:W-:Y:S01]  /*bda0*/  IMAD.MOV.U32 R2, RZ, RZ, R19 ;  /* 0x000000ffff027224 */ /* 0x000fe200078e0013 */
[----:B0-----:R0:W-:Y:S01]  /*bdb0*/  STG.E desc[UR36][R8.64], R5 ;  /* 0x0000000508007986 */ /* 0x0011e2000c101924 */
[----:B------:R-:W-:Y:S05]  /*bdc0*/  BRA `(.L_x_10713) ;  /* 0x00000010009c7947 */ /* 0x000fea0003800000 */
.L_x_10714:
[----:B------:R-:W0:Y:S01]  /*bdd0*/  F2I.F64.TRUNC R5, R4 ;  /* 0x0000000400057311 */ /* 0x000e22000030d100 */
[----:B------:R-:W-:Y:S01]  /*bde0*/  IMAD.MOV.U32 R2, RZ, RZ, R19 ;  /* 0x000000ffff027224 */ /* 0x000fe200078e0013 */
[----:B0-----:R0:W-:Y:S01]  /*bdf0*/  STG.E.U16 desc[UR36][R8.64], R5 ;  /* 0x0000000508007986 */ /* 0x0011e2000c101524 */
[----:B------:R-:W-:Y:S05]  /*be00*/  BRA `(.L_x_10713) ;  /* 0x00000010008c7947 */ /* 0x000fea0003800000 */
.L_x_10709:
        /* <DEDUP_REMOVED lines=18> */
.L_x_10717:
        /* <DEDUP_REMOVED lines=13> */
.L_x_10716:
        /* <DEDUP_REMOVED lines=14> */
[----:B------:R-:W-:Y:S02]  /*c0e0*/  IMAD.MOV.U32 R7, RZ, RZ, RZ ;  /* 0x000000ffff077224 */ /* 0x000fe400078e00ff */
[----:B0-----:R-:W-:Y:S01]  /*c0f0*/  @!P0 FMUL R6, R6, 1.175494350822287508e-38 ;  /* 0x0080000006068820 */ /* 0x001fe20000400000 */
[----:B------:R-:W-:-:S04]  /*c100*/  IMAD.MOV.U32 R2, RZ, RZ, R19 ;  /* 0x000000ffff027224 */ /* 0x000fc800078e0013 */
[----:B------:R0:W-:Y:S01]  /*c110*/  STG.E.64 desc[UR36][R8.64], R6 ;  /* 0x0000000608007986 */ /* 0x0001e2000c101b24 */
[----:B------:R-:W-:Y:S05]  /*c120*/  BRA `(.L_x_10713) ;  /* 0x0000000c00c47947 */ /* 0x000fea0003800000 */
.L_x_10719:
        /* <DEDUP_REMOVED lines=10> */
[----:B------:R-:W-:-:S04]  /*c1d0*/  F2FP.F16.F32.PACK_AB R3, RZ, R0 ;  /* 0x00000000ff03723e */ /* 0x000fc800000000ff */
[----:B------:R-:W-:-:S05]  /*c1e0*/  PRMT R3, R3, 0x5410, RZ ;  /* 0x0000541003037816 */ /* 0x000fca00000000ff */
[----:B------:R0:W-:Y:S01]  /*c1f0*/  STG.E desc[UR36][R8.64], R3 ;  /* 0x0000000308007986 */ /* 0x0001e2000c101924 */
[----:B------:R-:W-:Y:S05]  /*c200*/  BRA `(.L_x_10713) ;  /* 0x0000000c008c7947 */ /* 0x000fea0003800000 */
.L_x_10718:
[----:B------:R0:W-:Y:S01]  /*c210*/  STG.E.64 desc[UR36][R8.64], R4 ;  /* 0x0000000408007986 */ /* 0x0001e2000c101b24 */
[----:B------:R-:W-:Y:S01]  /*c220*/  IMAD.MOV.U32 R2, RZ, RZ, R19 ;  /* 0x000000ffff027224 */ /* 0x000fe200078e0013 */
[----:B------:R-:W-:Y:S06]  /*c230*/  BRA `(.L_x_10713) ;  /* 0x0000000c00807947 */ /* 0x000fec0003800000 */
.L_x_10708:
        /* <DEDUP_REMOVED lines=8> */
[----:B------:R-:W0:Y:S01]  /*c2c0*/  DSETP.NEU.AND P0, PT, R4, RZ, PT ;  /* 0x000000ff0400722a */ /* 0x000e220003f0d000 */
[----:B------:R-:W-:Y:S01]  /*c2d0*/  IMAD.MOV.U32 R2, RZ, RZ, R19 ;  /* 0x000000ffff027224 */ /* 0x000fe200078e0013 */
[----:B0-----:R-:W-:-:S05]  /*c2e0*/  SEL R3, RZ, 0x1, !P0 ;  /* 0x00000001ff037807 */ /* 0x001fca0004000000 */
[----:B------:R0:W-:Y:S01]  /*c2f0*/  STG.E.U8 desc[UR36][R8.64], R3 ;  /* 0x0000000308007986 */ /* 0x0001e2000c101124 */
[----:B------:R-:W-:Y:S05]  /*c300*/  BRA `(.L_x_10713) ;  /* 0x0000000c004c7947 */ /* 0x000fea0003800000 */
.L_x_10722:
[----:B------:R-:W-:Y:S01]  /*c310*/  CS2R R6, SRZ ;  /* 0x0000000000067805 */ /* 0x000fe2000001ff00 */
[----:B------:R-:W-:-:S04]  /*c320*/  IMAD.MOV.U32 R2, RZ, RZ, R19 ;  /* 0x000000ffff027224 */ /* 0x000fc800078e0013 */
[----:B------:R0:W-:Y:S01]  /*c330*/  STG.E.128 desc[UR36][R8.64], R4 ;  /* 0x0000000408007986 */ /* 0x0001e2000c101d24 */
[----:B------:R-:W-:Y:S05]  /*c340*/  BRA `(.L_x_10713) ;  /* 0x0000000c003c7947 */ /* 0x000fea0003800000 */
.L_x_10721:
        /* <DEDUP_REMOVED lines=27> */
.L_x_10726:
[----:B------:R-:W-:Y:S05]  /*c500*/  BSYNC.RECONVERGENT B0 ;  /* 0x0000000000007941 */ /* 0x000fea0003800200 */
.L_x_10725:
[----:B------:R-:W-:Y:S01]  /*c510*/  LOP3.LUT R3, R0, 0x80, R3, 0xf8, !PT ;  /* 0x0000008000037812 */ /* 0x000fe200078ef803 */
[----:B------:R-:W-:-:S04]  /*c520*/  IMAD.MOV.U32 R2, RZ, RZ, R19 ;  /* 0x000000ffff027224 */ /* 0x000fc800078e0013 */
[----:B------:R0:W-:Y:S01]  /*c530*/  STG.E.U8 desc[UR36][R8.64], R3 ;  /* 0x0000000308007986 */ /* 0x0001e2000c101124 */
[----:B------:R-:W-:Y:S05]  /*c540*/  BRA `(.L_x_10713) ;  /* 0x0000000800bc7947 */ /* 0x000fea0003800000 */
.L_x_10724:
        /* <DEDUP_REMOVED lines=23> */
.L_x_10728:
[----:B------:R-:W-:Y:S05]  /*c6c0*/  BSYNC.RECONVERGENT B0 ;  /* 0x0000000000007941 */ /* 0x000fea0003800200 */
.L_x_10727:
[----:B------:R-:W-:Y:S01]  /*c6d0*/  LOP3.LUT R3, R0, 0x80, R3, 0xf8, !PT ;  /* 0x0000008000037812 */ /* 0x000fe200078ef803 */
[----:B------:R-:W-:-:S04]  /*c6e0*/  IMAD.MOV.U32 R2, RZ, RZ, R19 ;  /* 0x000000ffff027224 */ /* 0x000fc800078e0013 */
[----:B------:R0:W-:Y:S01]  /*c6f0*/  STG.E.U8 desc[UR36][R8.64], R3 ;  /* 0x0000000308007986 */ /* 0x0001e2000c101124 */
[----:B------:R-:W-:Y:S05]  /*c700*/  BRA `(.L_x_10713) ;  /* 0x00000008004c7947 */ /* 0x000fea0003800000 */
.L_x_10723:
        /* <DEDUP_REMOVED lines=13> */
.L_x_10720:
        /* <DEDUP_REMOVED lines=12> */
.L_x_10731:
        /* <DEDUP_REMOVED lines=21> */
.L_x_10734:
[----:B------:R-:W-:-:S04]  /*c9f0*/  SHF.R.U32.HI R0, RZ, 0x14, R3 ;  /* 0x00000014ff007819 */ /* 0x000fc80000011603 */
[----:B------:R-:W-:-:S04]  /*ca00*/  LOP3.LUT R0, R0, 0x1, RZ, 0xc0, !PT ;  /* 0x0000000100007812 */ /* 0x000fc800078ec0ff */
[----:B------:R-:W-:-:S04]  /*ca10*/  IADD3 R0, PT, PT, R3, 0x487ffff, R0 ;  /* 0x0487ffff03007810 */ /* 0x000fc80007ffe000 */
[----:B------:R-:W-:-:S04]  /*ca20*/  SHF.R.U32.HI R0, RZ, 0x14, R0 ;  /* 0x00000014ff007819 */ /* 0x000fc80000011600 */
[----:B------:R-:W-:-:S07]  /*ca30*/  LOP3.LUT R2, R0, 0xff, RZ, 0xc0, !PT ;  /* 0x000000ff00027812 */ /* 0x000fce00078ec0ff */
.L_x_10735:
[----:B------:R-:W-:-:S04]  /*ca40*/  SHF.R.U32.HI R3, RZ, 0x18, R3 ;  /* 0x00000018ff037819 */ /* 0x000fc80000011603 */
[----:B------:R-:W-:-:S04]  /*ca50*/  LOP3.LUT R2, R2, 0x80, R3, 0xf8, !PT ;  /* 0x0000008002027812 */ /* 0x000fc800078ef803 */
[----:B------:R-:W-:-:S07]  /*ca60*/  PRMT R0, R2, 0x7610, R0 ;  /* 0x0000761002007816 */ /* 0x000fce0000000000 */
.L_x_10733:
[----:B------:R-:W-:Y:S05]  /*ca70*/  BSYNC.RECONVERGENT B0 ;  /* 0x0000000000007941 */ /* 0x000fea0003800200 */
.L_x_10732:
[----:B------:R4:W-:Y:S01]  /*ca80*/  STG.E.U8 desc[UR36][R8.64], R0 ;  /* 0x0000000008007986 */ /* 0x0009e2000c101124 */
[----:B------:R-:W-:Y:S01]  /*ca90*/  IMAD.MOV.U32 R2, RZ, RZ, R19 ;  /* 0x000000ffff027224 */ /* 0x000fe200078e0013 */
[----:B------:R-:W-:Y:S06]  /*caa0*/  BRA `(.L_x_10713) ;  /* 0x0000000400647947 */ /* 0x000fec0003800000 */
.L_x_10730:
        /* <DEDUP_REMOVED lines=21> */
.L_x_10738:
[----:B------:R-:W-:-:S04]  /*cc00*/  SHF.R.U32.HI R0, RZ, 0x15, R3 ;  /* 0x00000015ff007819 */ /* 0x000fc80000011603 */
[----:B------:R-:W-:-:S04]  /*cc10*/  LOP3.LUT R0, R0, 0x1, RZ, 0xc0, !PT ;  /* 0x0000000100007812 */ /* 0x000fc800078ec0ff */
[----:B------:R-:W-:-:S04]  /*cc20*/  IADD3 R0, PT, PT, R3, 0x88fffff, R0 ;  /* 0x088fffff03007810 */ /* 0x000fc80007ffe000 */
[----:B------:R-:W-:-:S04]  /*cc30*/  SHF.R.U32.HI R0, RZ, 0x15, R0 ;  /* 0x00000015ff007819 */ /* 0x000fc80000011600 */
[----:B------:R-:W-:-:S07]  /*cc40*/  LOP3.LUT R2, R0, 0xff, RZ, 0xc0, !PT ;  /* 0x000000ff00027812 */ /* 0x000fce00078ec0ff */
.L_x_10739:
[----:B------:R-:W-:-:S04]  /*cc50*/  SHF.R.U32.HI R3, RZ, 0x18, R3 ;  /* 0x00000018ff037819 */ /* 0x000fc80000011603 */
[----:B------:R-:W-:-:S04]  /*cc60*/  LOP3.LUT R2, R2, 0x80, R3, 0xf8, !PT ;  /* 0x0000008002027812 */ /* 0x000fc800078ef803 */
[----:B------:R-:W-:-:S07]  /*cc70*/  PRMT R0, R2, 0x7610, R0 ;  /* 0x0000761002007816 */ /* 0x000fce0000000000 */
.L_x_10737:
[----:B------:R-:W-:Y:S05]  /*cc80*/  BSYNC.RECONVERGENT B0 ;  /* 0x0000000000007941 */ /* 0x000fea0003800200 */
.L_x_10736:
[----:B------:R3:W-:Y:S01]  /*cc90*/  STG.E.U8 desc[UR36][R8.64], R0 ;  /* 0x0000000008007986 */ /* 0x0007e2000c101124 */
[----:B------:R-:W-:Y:S01]  /*cca0*/  IMAD.MOV.U32 R2, RZ, RZ, R19 ;  /* 0x000000ffff027224 */ /* 0x000fe200078e0013 */
[----:B------:R-:W-:Y:S06]  /*ccb0*/  BRA `(.L_x_10713) ;  /* 0x0000000000e07947 */ /* 0x000fec0003800000 */
.L_x_10729:
[----:B------:R-:W-:-:S13]  /*ccc0*/  ISETP.NE.AND P0, PT, R0, 0x1c, PT ;  /* 0x0000001c0000780c */ /* 0x000fda0003f05270 */
[----:B------:R-:W-:Y:S05]  /*ccd0*/  @!P0 BRA `(.L_x_10740) ;  /* 0x0000000000cc8947 */ /* 0x000fea0003800000 */
[----:B------:R-:W-:-:S13]  /*cce0*/  ISETP.NE.AND P0, PT, R0, 0x1d, PT ;  /* 0x0000001d0000780c */ /* 0x000fda0003f05270 */
[----:B------:R-:W-:Y:S05]  /*ccf0*/  @!P0 BRA `(.L_x_10741) ;  /* 0x0000000000b48947 */ /* 0x000fea0003800000 */
[----:B------:R-:W-:-:S13]  /*cd00*/  ISETP.NE.AND P0, PT, R0, 0x2c, PT ;  /* 0x0000002c0000780c */ /* 0x000fda0003f05270 */
[----:B------:R-:W-:Y:S05]  /*cd10*/  @!P0 BRA `(.L_x_10742) ;  /* 0x0000000000488947 */ /* 0x000fea0003800000 */
.L_x_10712:
        /* <DEDUP_REMOVED lines=16> */
.L_x_10743:
[----:B------:R-:W-:Y:S01]  /*ce20*/  IMAD.MOV.U32 R2, RZ, RZ, R19 ;  /* 0x000000ffff027224 */ /* 0x000fe200078e0013 */
[----:B------:R-:W-:Y:S06]  /*ce30*/  BRA `(.L_x_10713) ;  /* 0x0000000000807947 */ /* 0x000fec0003800000 */
.L_x_10742:
        /* <DEDUP_REMOVED lines=20> */
[----:B------:R-:W-:Y:S02]  /*cf80*/  @!P0 IMAD.MOV R0, RZ, RZ, R2 ;  /* 0x000000ffff008224 */ /* 0x000fe400078e0202 */
[----:B------:R-:W-:Y:S02]  /*cf90*/  IMAD.MOV.U32 R2, RZ, RZ, R19 ;  /* 0x000000ffff027224 */ /* 0x000fe400078e0013 */
[----:B------:R-:W-:-:S05]  /*cfa0*/  @P1 IMAD.MOV.U32 R3, RZ, RZ, R0 ;  /* 0x000000ffff031224 */ /* 0x000fca00078e0000 */
[----:B------:R2:W-:Y:S01]  /*cfb0*/  STG.E.U8 desc[UR36][R8.64], R3 ;  /* 0x0000000308007986 */ /* 0x0005e2000c101124 */
[----:B------:R-:W-:Y:S05]  /*cfc0*/  BRA `(.L_x_10713) ;  /* 0x00000000001c7947 */ /* 0x000fea0003800000 */
.L_x_10741:
[----:B------:R-:W0:Y:S01]  /*cfd0*/  F2I.U64.F64.TRUNC R4, R4 ;  /* 0x0000000400047311 */ /* 0x000e22000030d800 */
[----:B------:R-:W-:Y:S01]  /*cfe0*/  IMAD.MOV.U32 R2, RZ, RZ, R19 ;  /* 0x000000ffff027224 */ /* 0x000fe200078e0013 */
[----:B0-----:R1:W-:Y:S01]  /*cff0*/  STG.E.64 desc[UR36][R8.64], R4 ;  /* 0x0000000408007986 */ /* 0x0013e2000c101b24 */
[----:B------:R-:W-:Y:S05]  /*d000*/  BRA `(.L_x_10713) ;  /* 0x00000000000c7947 */ /* 0x000fea0003800000 */
.L_x_10740:
[----:B------:R-:W0:Y:S01]  /*d010*/  F2I.U32.F64.TRUNC R5, R4 ;  /* 0x0000000400057311 */ /* 0x000e22000030d000 */
[----:B------:R-:W-:Y:S01]  /*d020*/  IMAD.MOV.U32 R2, RZ, RZ, R19 ;  /* 0x000000ffff027224 */ /* 0x000fe200078e0013 */
[----:B0-----:R0:W-:Y:S06]  /*d030*/  STG.E desc[UR36][R8.64], R5 ;  /* 0x0000000508007986 */ /* 0x0011ec000c101924 */
.L_x_10713:
[----:B------:R-:W-:-:S13]  /*d040*/  ISETP.GE.AND P0, PT, R2, R33, PT ;  /* 0x000000210200720c */ /* 0x000fda0003f06270 */
[----:B------:R-:W-:Y:S05]  /*d050*/  @P0 BREAK.RELIABLE B6 ;  /* 0x0000000000060942 */ /* 0x000fea0003800100 */
[----:B------:R-:W-:Y:S05]  /*d060*/  @P0 BRA `(.L_x_10744) ;  /* 0x0000002400e00947 */ /* 0x000fea0003800000 */
[----:B------:R-:W2:Y:S01]  /*d070*/  LDCU UR4, c[0x0][0x3d8] ;  /* 0x00007b00ff0477ac */ /* 0x000ea20008000800 */
[----:B01----:R-:W0:Y:S01]  /*d080*/  LDC.64 R4, c[0x0][0x3a0] ;  /* 0x0000e800ff047b82 */ /* 0x003e220000000a00 */
[----:B---34-:R-:W-:Y:S01]  /*d090*/  IMAD R0, R35, 0x200, R2 ;  /* 0x0000020023007824 */ /* 0x018fe200078e0202 */
[----:B------:R-:W-:-:S03]  /*d0a0*/  PRMT R6, R18, 0x9910, RZ ;  /* 0x0000991012067816 */ /* 0x000fc600000000ff */
[----:B--2---:R-:W-:Y:S02]  /*d0b0*/  IMAD R3, R0, UR4, RZ ;  /* 0x0000000400037c24 */ /* 0x004fe4000f8e02ff */
        /* <DEDUP_REMOVED lines=16> */
.L_x_10748:
[----:B------:R-:W0:Y:S02]  /*d1c0*/  F2I.S64.F64.TRUNC R28, R28 ;  /* 0x0000001c001c7311 */ /* 0x000e24000030d900 */
[----:B0-----:R-:W-:-:S05]  /*d1d0*/  IMAD.MOV.U32 R3, RZ, RZ, R28 ;  /* 0x000000ffff037224 */ /* 0x001fca00078e001c */
[----:B------:R0:W-:Y:S01]  /*d1e0*/  STG.E.U8 desc[UR36][R4.64], R3 ;  /* 0x0000000304007986 */ /* 0x0001e2000c101124 */
[----:B------:R-:W-:Y:S05]  /*d1f0*/  BRA `(.L_x_10750) ;  /* 0x0000001000807947 */ /* 0x000fea0003800000 */
.L_x_10747:
        /* <DEDUP_REMOVED lines=9> */
.L_x_10752:
[----:B------:R-:W0:Y:S02]  /*d290*/  F2I.F64.TRUNC R29, R28 ;  /* 0x0000001c001d7311 */ /* 0x000e24000030d100 */
[----:B0-----:R0:W-:Y:S01]  /*d2a0*/  STG.E desc[UR36][R4.64], R29 ;  /* 0x0000001d04007986 */ /* 0x0011e2000c101924 */
[----:B------:R-:W-:Y:S05]  /*d2b0*/  BRA `(.L_x_10750) ;  /* 0x0000001000507947 */ /* 0x000fea0003800000 */
.L_x_10751:
[----:B------:R-:W0:Y:S02]  /*d2c0*/  F2I.F64.TRUNC R29, R28 ;  /* 0x0000001c001d7311 */ /* 0x000e24000030d100 */
[----:B0-----:R0:W-:Y:S01]  /*d2d0*/  STG.E.U16 desc[UR36][R4.64], R29 ;  /* 0x0000001d04007986 */ /* 0x0011e2000c101524 */
[----:B------:R-:W-:Y:S05]  /*d2e0*/  BRA `(.L_x_10750) ;  /* 0x0000001000447947 */ /* 0x000fea0003800000 */
.L_x_10746:
        /* <DEDUP_REMOVED lines=17> */
.L_x_10754:
        /* <DEDUP_REMOVED lines=12> */
.L_x_10753:
        /* <DEDUP_REMOVED lines=15> */
[----:B0-----:R-:W-:-:S05]  /*d5b0*/  @!P0 FMUL R6, R6, 1.175494350822287508e-38 ;  /* 0x0080000006068820 */ /* 0x001fca0000400000 */
[----:B------:R0:W-:Y:S01]  /*d5c0*/  STG.E.64 desc[UR36][R4.64], R6 ;  /* 0x0000000604007986 */ /* 0x0001e2000c101b24 */
[----:B------:R-:W-:Y:S05]  /*d5d0*/  BRA `(.L_x_10750) ;  /* 0x0000000c00887947 */ /* 0x000fea0003800000 */
.L_x_10756:
        /* <DEDUP_REMOVED lines=13> */
.L_x_10755:
[----:B------:R0:W-:Y:S01]  /*d6b0*/  STG.E.64 desc[UR36][R4.64], R28 ;  /* 0x0000001c04007986 */ /* 0x0001e2000c101b24 */
[----:B------:R-:W-:Y:S05]  /*d6c0*/  BRA `(.L_x_10750) ;  /* 0x0000000c004c7947 */ /* 0x000fea0003800000 */
.L_x_10745:
        /* <DEDUP_REMOVED lines=13> */
.L_x_10760:
        /* <DEDUP_REMOVED lines=26> */
.L_x_10763:
[----:B------:R-:W-:-:S04]  /*d940*/  SHF.R.U32.HI R3, RZ, 0x18, R7 ;  /* 0x00000018ff037819 */ /* 0x000fc80000011607 */
[----:B------:R-:W-:-:S07]  /*d950*/  LOP3.LUT R0, R0, 0x80, R3, 0xf8, !PT ;  /* 0x0000008000007812 */ /* 0x000fce00078ef803 */
.L_x_10762:
[----:B------:R-:W-:Y:S05]  /*d960*/  BSYNC.RECONVERGENT B0 ;  /* 0x0000000000007941 */ /* 0x000fea0003800200 */
.L_x_10761:
[----:B------:R0:W-:Y:S01]  /*d970*/  STG.E.U8 desc[UR36][R4.64], R0 ;  /* 0x0000000004007986 */ /* 0x0001e2000c101124 */
[----:B------:R-:W-:Y:S05]  /*d980*/  BRA `(.L_x_10750) ;  /* 0x00000008009c7947 */ /* 0x000fea0003800000 */
.L_x_10759:
        /* <DEDUP_REMOVED lines=26> */
.L_x_10766:
[----:B------:R-:W-:-:S04]  /*db30*/  SHF.R.U32.HI R3, RZ, 0x18, R7 ;  /* 0x00000018ff037819 */ /* 0x000fc80000011607 */
[----:B------:R-:W-:-:S07]  /*db40*/  LOP3.LUT R0, R0, 0x80, R3, 0xf8, !PT ;  /* 0x0000008000007812 */ /* 0x000fce00078ef803 */
.L_x_10765:
[----:B------:R-:W-:Y:S05]  /*db50*/  BSYNC.RECONVERGENT B0 ;  /* 0x0000000000007941 */ /* 0x000fea0003800200 */
.L_x_10764:
[----:B------:R0:W-:Y:S01]  /*db60*/  STG.E.U8 desc[UR36][R4.64], R0 ;  /* 0x0000000004007986 */ /* 0x0001e2000c101124 */
[----:B------:R-:W-:Y:S05]  /*db70*/  BRA `(.L_x_10750) ;  /* 0x0000000800207947 */ /* 0x000fea0003800000 */
.L_x_10758:
        /* <DEDUP_REMOVED lines=30> */
.L_x_10768:
[----:B------:R-:W0:Y:S02]  /*dd60*/  F2I.U64.F64.TRUNC R28, R28 ;  /* 0x0000001c001c7311 */ /* 0x000e24000030d800 */
[----:B0-----:R0:W-:Y:S01]  /*dd70*/  STG.E.64 desc[UR36][R4.64], R28 ;  /* 0x0000001c04007986 */ /* 0x0011e2000c101b24 */
[----:B------:R-:W-:Y:S05]  /*dd80*/  BRA `(.L_x_10750) ;  /* 0x00000004009c7947 */ /* 0x000fea0003800000 */
.L_x_10767:
[----:B------:R-:W0:Y:S02]  /*dd90*/  F2I.U32.F64.TRUNC R29, R28 ;  /* 0x0000001c001d7311 */ /* 0x000e24000030d000 */
[----:B0-----:R0:W-:Y:S01]  /*dda0*/  STG.E desc[UR36][R4.64], R29 ;  /* 0x0000001d04007986 */ /* 0x0011e2000c101924 */
[----:B------:R-:W-:Y:S05]  /*ddb0*/  BRA `(.L_x_10750) ;  /* 0x0000000400907947 */ /* 0x000fea0003800000 */
.L_x_10757:
[----:B------:R-:W-:-:S13]  /*ddc0*/  ISETP.GT.AND P0, PT, R0, 0xe, PT ;  /* 0x0000000e0000780c */ /* 0x000fda0003f04270 */
[----:B------:R-:W-:Y:S05]  /*ddd0*/  @P0 BRA `(.L_x_10769) ;  /* 0x00000000002c0947 */ /* 0x000fea0003800000 */
[----:B------:R-:W-:-:S13]  /*dde0*/  ISETP.NE.AND P0, PT, R0, 0xa, PT ;  /* 0x0000000a0000780c */ /* 0x000fda0003f05270 */
[----:B------:R-:W-:Y:S05]  /*ddf0*/  @!P0 BRA `(.L_x_10770) ;  /* 0x0000000000188947 */ /* 0x000fea0003800000 */
[----:B------:R-:W-:-:S13]  /*de00*/  ISETP.NE.AND P0, PT, R0, 0xb, PT ;  /* 0x0000000b0000780c */ /* 0x000fda0003f05270 */
[----:B------:R-:W-:Y:S05]  /*de10*/  @P0 BRA `(.L_x_10749) ;  /* 0x0000000000340947 */ /* 0x000fea0003800000 */
[----:B------:R-:W0:Y:S02]  /*de20*/  DSETP.NEU.AND P0, PT, R28, RZ, PT ;  /* 0x000000ff1c00722a */ /* 0x000e240003f0d000 */
[----:B0-----:R-:W-:-:S05]  /*de30*/  SEL R3, RZ, 0x1, !P0 ;  /* 0x00000001ff037807 */ /* 0x001fca0004000000 */
[----:B------:R4:W-:Y:S01]  /*de40*/  STG.E.U8 desc[UR36][R4.64], R3 ;  /* 0x0000000304007986 */ /* 0x0009e2000c101124 */
[----:B------:R-:W-:Y:S05]  /*de50*/  BRA `(.L_x_10750) ;  /* 0x0000000400687947 */ /* 0x000fea0003800000 */
.L_x_10770:
[----:B------:R-:W-:-:S05]  /*de60*/  CS2R R30, SRZ ;  /* 0x00000000001e7805 */ /* 0x000fca000001ff00 */
[----:B------:R3:W-:Y:S01]  /*de70*/  STG.E.128 desc[UR36][R4.64], R28 ;  /* 0x0000001c04007986 */ /* 0x0007e2000c101d24 */
[----:B------:R-:W-:Y:S05]  /*de80*/  BRA `(.L_x_10750) ;  /* 0x00000004005c7947 */ /* 0x000fea0003800000 */
.L_x_10769:
[----:B------:R-:W-:-:S13]  /*de90*/  ISETP.NE.AND P0, PT, R0, 0xf, PT ;  /* 0x0000000f0000780c */ /* 0x000fda0003f05270 */
[----:B------:R-:W-:Y:S05]  /*dea0*/  @!P0 BRA `(.L_x_10771) ;  /* 0x0000000400288947 */ /* 0x000fea0003800000 */
[----:B------:R-:W-:-:S13]  /*deb0*/  ISETP.NE.AND P0, PT, R0, 0x17, PT ;  /* 0x000000170000780c */ /* 0x000fda0003f05270 */
[----:B------:R-:W-:Y:S05]  /*dec0*/  @!P0 BRA `(.L_x_10772) ;  /* 0x0000000000b08947 */ /* 0x000fea0003800000 */
[----:B------:R-:W-:-:S13]  /*ded0*/  ISETP.NE.AND P0, PT, R0, 0x18, PT ;  /* 0x000000180000780c */ /* 0x000fda0003f05270 */
[----:B------:R-:W-:Y:S05]  /*dee0*/  @!P0 BRA `(.L_x_10773) ;  /* 0x0000000000448947 */ /* 0x000fea0003800000 */
.L_x_10749:
        /* <DEDUP_REMOVED lines=16> */
.L_x_10774:
[----:B------:R-:W-:Y:S05]  /*dff0*/  BRA `(.L_x_10750) ;  /* 0x0000000400007947 */ /* 0x000fea0003800000 */
.L_x_10773:
        /* <DEDUP_REMOVED lines=21> */
.L_x_10776:
[----:B------:R-:W-:Y:S05]  /*e150*/  BSYNC.RECONVERGENT B0 ;  /* 0x0000000000007941 */ /* 0x000fea0003800200 */
.L_x_10775:
[----:B------:R-:W-:-:S05]  /*e160*/  LOP3.LUT R3, R0, 0x80, R3, 0xf8, !PT ;  /* 0x0000008000037812 */ /* 0x000fca00078ef803 */
[----:B------:R1:W-:Y:S01]  /*e170*/  STG.E.U8 desc[UR36][R4.64], R3 ;  /* 0x0000000304007986 */ /* 0x0003e2000c101124 */
[----:B------:R-:W-:Y:S05]  /*e180*/  BRA `(.L_x_10750) ;  /* 0x00000000009c7947 */ /* 0x000fea0003800000 */
.L_x_10772:
        /* <DEDUP_REMOVED lines=20> */
.L_x_10778:
[----:B------:R-:W-:Y:S01]  /*e2d0*/  IMAD.MOV.U32 R0, RZ, RZ, 0x7f ;  /* 0x0000007fff007424 */ /* 0x000fe200078e00ff */
[----:B------:R-:W-:-:S04]  /*e2e0*/  ISETP.GT.U32.AND P0, PT, R3, 0x7f800000, PT ;  /* 0x7f8000000300780c */ /* 0x000fc80003f04070 */
[----:B------:R-:W-:-:S09]  /*e2f0*/  SEL R0, R0, 0x7c, P0 ;  /* 0x0000007c00007807 */ /* 0x000fd20000000000 */
.L_x_10779:
[----:B------:R-:W-:Y:S05]  /*e300*/  BSYNC.RECONVERGENT B0 ;  /* 0x0000000000007941 */ /* 0x000fea0003800200 */
.L_x_10777:
[----:B------:R-:W-:-:S04]  /*e310*/  SHF.R.U32.HI R3, RZ, 0x18, R7 ;  /* 0x00000018ff037819 */ /* 0x000fc80000011607 */
[----:B------:R-:W-:-:S05]  /*e320*/  LOP3.LUT R3, R0, 0x80, R3, 0xf8, !PT ;  /* 0x0000008000037812 */ /* 0x000fca00078ef803 */
[----:B------:R0:W-:Y:S01]  /*e330*/  STG.E.U8 desc[UR36][R4.64], R3 ;  /* 0x0000000304007986 */ /* 0x0001e2000c101124 */
[----:B------:R-:W-:Y:S05]  /*e340*/  BRA `(.L_x_10750) ;  /* 0x00000000002c7947 */ /* 0x000fea0003800000 */
.L_x_10771:
        /* <DEDUP_REMOVED lines=11> */
.L_x_10750:
[----:B------:R-:W-:-:S07]  /*e400*/  VIADD R2, R2, 0x80 ;  /* 0x0000008002027836 */ /* 0x000fce0000000000 */
.L_x_10707:
[----:B------:R-:W-:-:S13]  /*e410*/  ISETP.GE.AND P0, PT, R2, R33, PT ;  /* 0x000000210200720c */ /* 0x000fda0003f06270 */
[----:B------:R-:W-:Y:S05]  /*e420*/  @P0 BREAK.RELIABLE B6 ;  /* 0x0000000000060942 */ /* 0x000fea0003800100 */
[----:B------:R-:W-:Y:S05]  /*e430*/  @P0 BRA `(.L_x_10744) ;  /* 0x0000001000ec0947 */ /* 0x000fea0003800000 */
[----:B------:R-:W-:Y:S05]  /*e440*/  BSYNC.RELIABLE B6 ;  /* 0x0000000000067941 */ /* 0x000fea0003800100 */
.L_x_10706:
        /* <DEDUP_REMOVED lines=21> */
.L_x_10783:
[----:B------:R-:W0:Y:S02]  /*e5a0*/  F2I.S64.F64.TRUNC R24, R24 ;  /* 0x0000001800187311 */ /* 0x000e24000030d900 */
[----:B0-----:R-:W-:-:S05]  /*e5b0*/  IMAD.MOV.U32 R3, RZ, RZ, R24 ;  /* 0x000000ffff037224 */ /* 0x001fca00078e0018 */
[----:B------:R1:W-:Y:S01]  /*e5c0*/  STG.E.U8 desc[UR36][R4.64], R3 ;  /* 0x0000000304007986 */ /* 0x0003e2000c101124 */
[----:B------:R-:W-:Y:S05]  /*e5d0*/  BRA `(.L_x_10785) ;  /* 0x0000001000807947 */ /* 0x000fea0003800000 */
.L_x_10782:
        /* <DEDUP_REMOVED lines=9> */
.L_x_10787:
[----:B------:R-:W0:Y:S02]  /*e670*/  F2I.F64.TRUNC R25, R24 ;  /* 0x0000001800197311 */ /* 0x000e24000030d100 */
[----:B0-----:R3:W-:Y:S01]  /*e680*/  STG.E desc[UR36][R4.64], R25 ;  /* 0x0000001904007986 */ /* 0x0017e2000c101924 */
[----:B------:R-:W-:Y:S05]  /*e690*/  BRA `(.L_x_10785) ;  /* 0x0000001000507947 */ /* 0x000fea0003800000 */
.L_x_10786:
[----:B------:R-:W0:Y:S02]  /*e6a0*/  F2I.F64.TRUNC R25, R24 ;  /* 0x0000001800197311 */ /* 0x000e24000030d100 */
[----:B0-----:R2:W-:Y:S01]  /*e6b0*/  STG.E.U16 desc[UR36][R4.64], R25 ;  /* 0x0000001904007986 */ /* 0x0015e2000c101524 */
[----:B------:R-:W-:Y:S05]  /*e6c0*/  BRA `(.L_x_10785) ;  /* 0x0000001000447947 */ /* 0x000fea0003800000 */
.L_x_10781:
        /* <DEDUP_REMOVED lines=17> */
.L_x_10789:
        /* <DEDUP_REMOVED lines=12> */
.L_x_10788:
        /* <DEDUP_REMOVED lines=18> */
.L_x_10791:
        /* <DEDUP_REMOVED lines=13> */
.L_x_10790:
[----:B------:R0:W-:Y:S01]  /*ea90*/  STG.E.64 desc[UR36][R4.64], R24 ;  /* 0x0000001804007986 */ /* 0x0001e2000c101b24 */
[----:B------:R-:W-:Y:S05]  /*eaa0*/  BRA `(.L_x_10785) ;  /* 0x0000000c004c7947 */ /* 0x000fea0003800000 */
.L_x_10780:
        /* <DEDUP_REMOVED lines=13> */
.L_x_10795:
        /* <DEDUP_REMOVED lines=26> */
.L_x_10798:
[----:B------:R-:W-:-:S04]  /*ed20*/  SHF.R.U32.HI R3, RZ, 0x18, R7 ;  /* 0x00000018ff037819 */ /* 0x000fc80000011607 */
[----:B------:R-:W-:-:S07]  /*ed30*/  LOP3.LUT R0, R0, 0x80, R3, 0xf8, !PT ;  /* 0x0000008000007812 */ /* 0x000fce00078ef803 */
.L_x_10797:
[----:B------:R-:W-:Y:S05]  /*ed40*/  BSYNC.RECONVERGENT B0 ;  /* 0x0000000000007941 */ /* 0x000fea0003800200 */
.L_x_10796:
[----:B------:R0:W-:Y:S01]  /*ed50*/  STG.E.U8 desc[UR36][R4.64], R0 ;  /* 0x0000000004007986 */ /* 0x0001e2000c101124 */
[----:B------:R-:W-:Y:S05]  /*ed60*/  BRA `(.L_x_10785) ;  /* 0x00000008009c7947 */ /* 0x000fea0003800000 */
.L_x_10794:
        /* <DEDUP_REMOVED lines=26> */
.L_x_10801:
[----:B------:R-:W-:-:S04]  /*ef10*/  SHF.R.U32.HI R3, RZ, 0x18, R7 ;  /* 0x00000018ff037819 */ /* 0x000fc80000011607 */
[----:B------:R-:W-:-:S07]  /*ef20*/  LOP3.LUT R0, R0, 0x80, R3, 0xf8, !PT ;  /* 0x0000008000007812 */ /* 0x000fce00078ef803 */
.L_x_10800:
[----:B------:R-:W-:Y:S05]  /*ef30*/  BSYNC.RECONVERGENT B0 ;  /* 0x0000000000007941 */ /* 0x000fea0003800200 */
.L_x_10799:
[----:B------:R0:W-:Y:S01]  /*ef40*/  STG.E.U8 desc[UR36][R4.64], R0 ;  /* 0x0000000004007986 */ /* 0x0001e2000c101124 */
[----:B------:R-:W-:Y:S05]  /*ef50*/  BRA `(.L_x_10785) ;  /* 0x0000000800207947 */ /* 0x000fea0003800000 */
.L_x_10793:
        /* <DEDUP_REMOVED lines=30> */
.L_x_10803:
[----:B------:R-:W0:Y:S02]  /*f140*/  F2I.U64.F64.TRUNC R24, R24 ;  /* 0x0000001800187311 */ /* 0x000e24000030d800 */
[----:B0-----:R0:W-:Y:S01]  /*f150*/  STG.E.64 desc[UR36][R4.64], R24 ;  /* 0x0000001804007986 */ /* 0x0011e2000c101b24 */
[----:B------:R-:W-:Y:S05]  /*f160*/  BRA `(.L_x_10785) ;  /* 0x00000004009c7947 */ /* 0x000fea0003800000 */
.L_x_10802:
[----:B------:R-:W0:Y:S02]  /*f170*/  F2I.U32.F64.TRUNC R25, R24 ;  /* 0x0000001800197311 */ /* 0x000e24000030d000 */
[----:B0-----:R0:W-:Y:S01]  /*f180*/  STG.E desc[UR36][R4.64], R25 ;  /* 0x0000001904007986 */ /* 0x0011e2000c101924 */
[----:B------:R-:W-:Y:S05]  /*f190*/  BRA `(.L_x_10785) ;  /* 0x0000000400907947 */ /* 0x000fea0003800000 */
.L_x_10792:
        /* <DEDUP_REMOVED lines=10> */
.L_x_10805:
[----:B------:R-:W-:-:S05]  /*f240*/  CS2R R26, SRZ ;  /* 0x00000000001a7805 */ /* 0x000fca000001ff00 */
[----:B------:R0:W-:Y:S01]  /*f250*/  STG.E.128 desc[UR36][R4.64], R24 ;  /* 0x0000001804007986 */ /* 0x0001e2000c101d24 */
[----:B------:R-:W-:Y:S05]  /*f260*/  BRA `(.L_x_10785) ;  /* 0x00000004005c7947 */ /* 0x000fea0003800000 */
.L_x_10804:
[----:B------:R-:W-:-:S13]  /*f270*/  ISETP.NE.AND P0, PT, R0, 0xf, PT ;  /* 0x0000000f0000780c */ /* 0x000fda0003f05270 */
[----:B------:R-:W-:Y:S05]  /*f280*/  @!P0 BRA `(.L_x_10806) ;  /* 0x0000000400288947 */ /* 0x000fea0003800000 */
[----:B------:R-:W-:-:S13]  /*f290*/  ISETP.NE.AND P0, PT, R0, 0x17, PT ;  /* 0x000000170000780c */ /* 0x000fda0003f05270 */
[----:B------:R-:W-:Y:S05]  /*f2a0*/  @!P0 BRA `(.L_x_10807) ;  /* 0x0000000000b08947 */ /* 0x000fea0003800000 */
[----:B------:R-:W-:-:S13]  /*f2b0*/  ISETP.NE.AND P0, PT, R0, 0x18, PT ;  /* 0x000000180000780c */ /* 0x000fda0003f05270 */
[----:B------:R-:W-:Y:S05]  /*f2c0*/  @!P0 BRA `(.L_x_10808) ;  /* 0x0000000000448947 */ /* 0x000fea0003800000 */
.L_x_10784:
        /* <DEDUP_REMOVED lines=16> */
.L_x_10809:
[----:B------:R-:W-:Y:S05]  /*f3d0*/  BRA `(.L_x_10785) ;  /* 0x0000000400007947 */ /* 0x000fea0003800000 */
.L_x_10808:
        /* <DEDUP_REMOVED lines=21> */
.L_x_10811:
[----:B------:R-:W-:Y:S05]  /*f530*/  BSYNC.RECONVERGENT B0 ;  /* 0x0000000000007941 */ /* 0x000fea0003800200 */
.L_x_10810:
[----:B------:R-:W-:-:S05]  /*f540*/  LOP3.LUT R3, R0, 0x80, R3, 0xf8, !PT ;  /* 0x0000008000037812 */ /* 0x000fca00078ef803 */
[----:B------:R0:W-:Y:S01]  /*f550*/  STG.E.U8 desc[UR36][R4.64], R3 ;  /* 0x0000000304007986 */ /* 0x0001e2000c101124 */
[----:B------:R-:W-:Y:S05]  /*f560*/  BRA `(.L_x_10785) ;  /* 0x00000000009c7947 */ /* 0x000fea0003800000 */
.L_x_10807:
        /* <DEDUP_REMOVED lines=20> */
.L_x_10813:
[----:B------:R-:W-:Y:S01]  /*f6b0*/  IMAD.MOV.U32 R0, RZ, RZ, 0x7f ;  /* 0x0000007fff007424 */ /* 0x000fe200078e00ff */
[----:B------:R-:W-:-:S04]  /*f6c0*/  ISETP.GT.U32.AND P0, PT, R3, 0x7f800000, PT ;  /* 0x7f8000000300780c */ /* 0x000fc80003f04070 */
[----:B------:R-:W-:-:S09]  /*f6d0*/  SEL R0, R0, 0x7c, P0 ;  /* 0x0000007c00007807 */ /* 0x000fd20000000000 */
.L_x_10814:
[----:B------:R-:W-:Y:S05]  /*f6e0*/  BSYNC.RECONVERGENT B0 ;  /* 0x0000000000007941 */ /* 0x000fea0003800200 */
.L_x_10812:
[----:B------:R-:W-:-:S04]  /*f6f0*/  SHF.R.U32.HI R3, RZ, 0x18, R7 ;  /* 0x00000018ff037819 */ /* 0x000fc80000011607 */
[----:B------:R-:W-:-:S05]  /*f700*/  LOP3.LUT R3, R0, 0x80, R3, 0xf8, !PT ;  /* 0x0000008000037812 */ /* 0x000fca00078ef803 */
[----:B------:R0:W-:Y:S01]  /*f710*/  STG.E.U8 desc[UR36][R4.64], R3 ;  /* 0x0000000304007986 */ /* 0x0001e2000c101124 */
[----:B------:R-:W-:Y:S05]  /*f720*/  BRA `(.L_x_10785) ;  /* 0x00000000002c7947 */ /* 0x000fea0003800000 */
.L_x_10806:
        /* <DEDUP_REMOVED lines=11> */
.L_x_10785:
[----:B------:R-:W-:-:S07]  /*f7e0*/  VIADD R2, R2, 0x80 ;  /* 0x0000008002027836 */ /* 0x000fce0000000000 */
.L_x_10744:
[----:B------:R-:W-:Y:S05]  /*f7f0*/  BSYNC.RECONVERGENT B7 ;  /* 0x0000000000077941 */ /* 0x000fea0003800200 */
.L_x_10705:
        /* <DEDUP_REMOVED lines=22> */
.L_x_10818:
[----:B------:R-:W0:Y:S02]  /*f960*/  F2I.S64.F64.TRUNC R16, R16 ;  /* 0x0000001000107311 */ /* 0x000e24000030d900 */
[----:B0-----:R-:W-:-:S05]  /*f970*/  IMAD.MOV.U32 R5, RZ, RZ, R16 ;  /* 0x000000ffff057224 */ /* 0x001fca00078e0010 */
[----:B------:R-:W-:Y:S01]  /*f980*/  STG.E.U8 desc[UR36][R2.64], R5 ;  /* 0x0000000502007986 */ /* 0x000fe2000c101124 */
[----:B------:R-:W-:Y:S05]  /*f990*/  EXIT ;  /* 0x000000000000794d */ /* 0x000fea0003800000 */
.L_x_10817:
        /* <DEDUP_REMOVED lines=9> */
.L_x_10821:
[----:B------:R-:W0:Y:S02]  /*fa30*/  F2I.F64.TRUNC R17, R16 ;  /* 0x0000001000117311 */ /* 0x000e24000030d100 */
[----:B0-----:R-:W-:Y:S01]  /*fa40*/  STG.E desc[UR36][R2.64], R17 ;  /* 0x0000001102007986 */ /* 0x001fe2000c101924 */
[----:B------:R-:W-:Y:S05]  /*fa50*/  EXIT ;  /* 0x000000000000794d */ /* 0x000fea0003800000 */
.L_x_10820:
[----:B------:R-:W0:Y:S02]  /*fa60*/  F2I.F64.TRUNC R17, R16 ;  /* 0x0000001000117311 */ /* 0x000e24000030d100 */
[----:B0-----:R-:W-:Y:S01]  /*fa70*/  STG.E.U16 desc[UR36][R2.64], R17 ;  /* 0x0000001102007986 */ /* 0x001fe2000c101524 */
[----:B------:R-:W-:Y:S05]  /*fa80*/  EXIT ;  /* 0x000000000000794d */ /* 0x000fea0003800000 */
.L_x_10816:
        /* <DEDUP_REMOVED lines=17> */
.L_x_10823:
        /* <DEDUP_REMOVED lines=12> */
.L_x_10822:
        /* <DEDUP_REMOVED lines=16> */
[----:B------:R-:W-:Y:S01]  /*fd60*/  STG.E.64 desc[UR36][R2.64], R4 ;  /* 0x0000000402007986 */ /* 0x000fe2000c101b24 */
[----:B------:R-:W-:Y:S05]  /*fd70*/  EXIT ;  /* 0x000000000000794d */ /* 0x000fea0003800000 */
.L_x_10825:
        /* <DEDUP_REMOVED lines=11> */
[----:B------:R-:W-:Y:S01]  /*fe30*/  STG.E desc[UR36][R2.64], R5 ;  /* 0x0000000502007986 */ /* 0x000fe2000c101924 */
[----:B------:R-:W-:Y:S05]  /*fe40*/  EXIT ;  /* 0x000000000000794d */ /* 0x000fea0003800000 */
.L_x_10824:
[----:B------:R-:W-:Y:S01]  /*fe50*/  STG.E.64 desc[UR36][R2.64], R16 ;  /* 0x0000001002007986 */ /* 0x000fe2000c101b24 */
[----:B------:R-:W-:Y:S05]  /*fe60*/  EXIT ;  /* 0x000000000000794d */ /* 0x000fea0003800000 */
.L_x_10815:
        /* <DEDUP_REMOVED lines=13> */
.L_x_10829:
        /* <DEDUP_REMOVED lines=26> */
.L_x_10832:
[----:B------:R-:W-:-:S04]  /*100e0*/  SHF.R.U32.HI R5, RZ, 0x18, R5 ;  /* 0x00000018ff057819 */ /* 0x000fc80000011605 */
[----:B------:R-:W-:-:S07]  /*100f0*/  LOP3.LUT R0, R0, 0x80, R5, 0xf8, !PT ;  /* 0x0000008000007812 */ /* 0x000fce00078ef805 */
.L_x_10831:
[----:B------:R-:W-:Y:S05]  /*10100*/  BSYNC.RECONVERGENT B0 ;  /* 0x0000000000007941 */ /* 0x000fea0003800200 */
.L_x_10830:
[----:B------:R-:W-:Y:S01]  /*10110*/  STG.E.U8 desc[UR36][R2.64], R0 ;  /* 0x0000000002007986 */ /* 0x000fe2000c101124 */
[----:B------:R-:W-:Y:S05]  /*10120*/  EXIT ;  /* 0x000000000000794d */ /* 0x000fea0003800000 */
.L_x_10828:
        /* <DEDUP_REMOVED lines=26> */
.L_x_10835:
[----:B------:R-:W-:-:S04]  /*102d0*/  SHF.R.U32.HI R5, RZ, 0x18, R5 ;  /* 0x00000018ff057819 */ /* 0x000fc80000011605 */
[----:B------:R-:W-:-:S07]  /*102e0*/  LOP3.LUT R0, R0, 0x80, R5, 0xf8, !PT ;  /* 0x0000008000007812 */ /* 0x000fce00078ef805 */
.L_x_10834:
[----:B------:R-:W-:Y:S05]  /*102f0*/  BSYNC.RECONVERGENT B0 ;  /* 0x0000000000007941 */ /* 0x000fea0003800200 */
.L_x_10833:
[----:B------:R-:W-:Y:S01]  /*10300*/  STG.E.U8 desc[UR36][R2.64], R0 ;  /* 0x0000000002007986 */ /* 0x000fe2000c101124 */
[----:B------:R-:W-:Y:S05]  /*10310*/  EXIT ;  /* 0x000000000000794d */ /* 0x000fea0003800000 */
.L_x_10827:
        /* <DEDUP_REMOVED lines=30> */
.L_x_10837:
[----:B------:R-:W0:Y:S02]  /*10500*/  F2I.U64.F64.TRUNC R16, R16 ;  /* 0x0000001000107311 */ /* 0x000e24000030d800 */
[----:B0-----:R-:W-:Y:S01]  /*10510*/  STG.E.64 desc[UR36][R2.64], R16 ;  /* 0x0000001002007986 */ /* 0x001fe2000c101b24 */
[----:B------:R-:W-:Y:S05]  /*10520*/  EXIT ;  /* 0x000000000000794d */ /* 0x000fea0003800000 */
.L_x_10836:
[----:B------:R-:W0:Y:S02]  /*10530*/  F2I.U32.F64.TRUNC R17, R16 ;  /* 0x0000001000117311 */ /* 0x000e24000030d000 */
[----:B0-----:R-:W-:Y:S01]  /*10540*/  STG.E desc[UR36][R2.64], R17 ;  /* 0x0000001102007986 */ /* 0x001fe2000c101924 */
[----:B------:R-:W-:Y:S05]  /*10550*/  EXIT ;  /* 0x000000000000794d */ /* 0x000fea0003800000 */
.L_x_10826:
        /* <DEDUP_REMOVED lines=8> */
[----:B------:R-:W-:Y:S01]  /*105e0*/  STG.E.U8 desc[UR36][R2.64], R5 ;  /* 0x0000000502007986 */ /* 0x000fe2000c101124 */
[----:B------:R-:W-:Y:S05]  /*105f0*/  EXIT ;  /* 0x000000000000794d */ /* 0x000fea0003800000 */
.L_x_10839:
[----:B------:R-:W-:-:S05]  /*10600*/  CS2R R18, SRZ ;  /* 0x0000000000127805 */ /* 0x000fca000001ff00 */
[----:B------:R-:W-:Y:S01]  /*10610*/  STG.E.128 desc[UR36][R2.64], R16 ;  /* 0x0000001002007986 */ /* 0x000fe2000c101d24 */
[----:B------:R-:W-:Y:S05]  /*10620*/  EXIT ;  /* 0x000000000000794d */ /* 0x000fea0003800000 */
.L_x_10838:
[----:B------:R-:W-:-:S13]  /*10630*/  ISETP.NE.AND P0, PT, R0, 0xf, PT ;  /* 0x0000000f0000780c */ /* 0x000fda0003f05270 */
[----:B------:R-:W-:Y:S05]  /*10640*/  @!P0 BRA `(.L_x_10840) ;  /* 0x0000000400288947 */ /* 0x000fea0003800000 */
[----:B------:R-:W-:-:S13]  /*10650*/  ISETP.NE.AND P0, PT, R0, 0x17, PT ;  /* 0x000000170000780c */ /* 0x000fda0003f05270 */
[----:B------:R-:W-:Y:S05]  /*10660*/  @!P0 BRA `(.L_x_10841) ;  /* 0x0000000000b08947 */ /* 0x000fea0003800000 */
[----:B------:R-:W-:-:S13]  /*10670*/  ISETP.NE.AND P0, PT, R0, 0x18, PT ;  /* 0x000000180000780c */ /* 0x000fda0003f05270 */
[----:B------:R-:W-:Y:S05]  /*10680*/  @!P0 BRA `(.L_x_10842) ;  /* 0x0000000000448947 */ /* 0x000fea0003800000 */
.L_x_10819:
        /* <DEDUP_REMOVED lines=16> */
.L_x_10843:
[----:B------:R-:W-:Y:S05]  /*10790*/  EXIT ;  /* 0x000000000000794d */ /* 0x000fea0003800000 */
.L_x_10842:
        /* <DEDUP_REMOVED lines=21> */
.L_x_10845:
[----:B------:R-:W-:Y:S05]  /*108f0*/  BSYNC.RECONVERGENT B0 ;  /* 0x0000000000007941 */ /* 0x000fea0003800200 */
.L_x_10844:
[----:B------:R-:W-:-:S05]  /*10900*/  LOP3.LUT R5, R0, 0x80, R5, 0xf8, !PT ;  /* 0x0000008000057812 */ /* 0x000fca00078ef805 */
[----:B------:R-:W-:Y:S01]  /*10910*/  STG.E.U8 desc[UR36][R2.64], R5 ;  /* 0x0000000502007986 */ /* 0x000fe2000c101124 */
[----:B------:R-:W-:Y:S05]  /*10920*/  EXIT ;  /* 0x000000000000794d */ /* 0x000fea0003800000 */
.L_x_10841:
        /* <DEDUP_REMOVED lines=20> */
.L_x_10847:
[----:B------:R-:W-:Y:S01]  /*10a70*/  IMAD.MOV.U32 R0, RZ, RZ, 0x7f ;  /* 0x0000007fff007424 */ /* 0x000fe200078e00ff */
[----:B------:R-:W-:-:S04]  /*10a80*/  ISETP.GT.U32.AND P0, PT, R4, 0x7f800000, PT ;  /* 0x7f8000000400780c */ /* 0x000fc80003f04070 */
[----:B------:R-:W-:-:S09]  /*10a90*/  SEL R0, R0, 0x7c, P0 ;  /* 0x0000007c00007807 */ /* 0x000fd20000000000 */
.L_x_10848:
[----:B------:R-:W-:Y:S05]  /*10aa0*/  BSYNC.RECONVERGENT B0 ;  /* 0x0000000000007941 */ /* 0x000fea0003800200 */
.L_x_10846:
[----:B------:R-:W-:-:S04]  /*10ab0*/  SHF.R.U32.HI R5, RZ, 0x18, R5 ;  /* 0x00000018ff057819 */ /* 0x000fc80000011605 */
[----:B------:R-:W-:-:S05]  /*10ac0*/  LOP3.LUT R5, R0, 0x80, R5, 0xf8, !PT ;  /* 0x0000008000057812 */ /* 0x000fca00078ef805 */
[----:B------:R-:W-:Y:S01]  /*10ad0*/  STG.E.U8 desc[UR36][R2.64], R5 ;  /* 0x0000000502007986 */ /* 0x000fe2000c101124 */
[----:B------:R-:W-:Y:S05]  /*10ae0*/  EXIT ;  /* 0x000000000000794d */ /* 0x000fea0003800000 */
.L_x_10840:
        /* <DEDUP_REMOVED lines=12> */
.L_x_10849:
        /* <DEDUP_REMOVED lines=13> */
.L_x_23550:


//--------------------- .text._ZN2at6native18elementwise_kernelILi128ELi2EZNS0_22gpu_kernel_impl_nocastIZZZNS0_54_GLOBAL__N__d8c5977b_16_LinearAlgebra_cu_9e10b42f_324316addr_kernel_cudaERNS_14TensorIteratorERKN3c106ScalarES9_ENKUlvE_clEvENKUlvE4_clEvEUldddE0_EEvRNS_18TensorIteratorBaseERKT_EUliE_EEviT1_ --------------------------
	.section	.text._ZN2at6native18elementwise_kernelILi128ELi2EZNS0_22gpu_kernel_impl_nocastIZZZNS0_54_GLOBAL__N__d8c5977b_16_LinearAlgebra_cu_9e10b42f_324316addr_kernel_cudaERNS_14TensorIteratorERKN3c106ScalarES9_ENKUlvE_clEvENKUlvE4_clEvEUldddE0_EEvRNS_18TensorIteratorBaseERKT_EUliE_EEviT1_,"ax",@progbits
	.align	128
        .global         _ZN2at6native18elementwise_kernelILi128ELi2EZNS0_22gpu_kernel_impl_nocastIZZZNS0_54_GLOBAL__N__d8c5977b_16_LinearAlgebra_cu_9e10b42f_324316addr_kernel_cudaERNS_14TensorIteratorERKN3c106ScalarES9_ENKUlvE_clEvENKUlvE4_clEvEUldddE0_EEvRNS_18TensorIteratorBaseERKT_EUliE_EEviT1_
        .type           _ZN2at6native18elementwise_kernelILi128ELi2EZNS0_22gpu_kernel_impl_nocastIZZZNS0_54_GLOBAL__N__d8c5977b_16_LinearAlgebra_cu_9e10b42f_324316addr_kernel_cudaERNS_14TensorIteratorERKN3c106ScalarES9_ENKUlvE_clEvENKUlvE4_clEvEUldddE0_EEvRNS_18TensorIteratorBaseERKT_EUliE_EEviT1_,@function
        .size           _ZN2at6native18elementwise_kernelILi128ELi2EZNS0_22gpu_kernel_impl_nocastIZZZNS0_54_GLOBAL__N__d8c5977b_16_LinearAlgebra_cu_9e10b42f_324316addr_kernel_cudaERNS_14TensorIteratorERKN3c106ScalarES9_ENKUlvE_clEvENKUlvE4_clEvEUldddE0_EEvRNS_18TensorIteratorBaseERKT_EUliE_EEviT1_,(.L_x_23551 - _ZN2at6native18elementwise_kernelILi128ELi2EZNS0_22gpu_kernel_impl_nocastIZZZNS0_54_GLOBAL__N__d8c5977b_16_LinearAlgebra_cu_9e10b42f_324316addr_kernel_cudaERNS_14TensorIteratorERKN3c106ScalarES9_ENKUlvE_clEvENKUlvE4_clEvEUldddE0_EEvRNS_18TensorIteratorBaseERKT_EUliE_EEviT1_)
        .other          _ZN2at6native18elementwise_kernelILi128ELi2EZNS0_22gpu_kernel_impl_nocastIZZZNS0_54_GLOBAL__N__d8c5977b_16_LinearAlgebra_cu_9e10b42f_324316addr_kernel_cudaERNS_14TensorIteratorERKN3c106ScalarES9_ENKUlvE_clEvENKUlvE4_clEvEUldddE0_EEvRNS_18TensorIteratorBaseERKT_EUliE_EEviT1_,@"STO_CUDA_ENTRY STV_DEFAULT"
_ZN2at6native18elementwise_kernelILi128ELi2EZNS0_22gpu_kernel_impl_nocastIZZZNS0_54_GLOBAL__N__d8c5977b_16_LinearAlgebra_cu_9e10b42f_324316addr_kernel_cudaERNS_14TensorIteratorERKN3c106ScalarES9_ENKUlvE_clEvENKUlvE4_clEvEUldddE0_EEvRNS_18TensorIteratorBaseERKT_EUliE_EEviT1_:
.text._ZN2at6native18elementwise_kernelILi128ELi2EZNS0_22gpu_kernel_impl_nocastIZZZNS0_54_GLOBAL__N__d8c5977b_16_LinearAlgebra_cu_9e10b42f_324316addr_kernel_cudaERNS_14TensorIteratorERKN3c106ScalarES9_ENKUlvE_clEvENKUlvE4_clEvEUldddE0_EEvRNS_18TensorIteratorBaseERKT_EUliE_EEviT1_:
        /* <DEDUP_REMOVED lines=17> */
[----:B0-----:R-:W1:Y:S04]  /*0110*/  LDG.E.64 R6, desc[UR6][R6.64] ;  /* 0x0000000606067981 */ /* 0x001e68000c1e1b00 */
[----:B--2---:R-:W2:Y:S04]  /*0120*/  LDG.E.64 R8, desc[UR6][R8.64] ;  /* 0x0000000608087981 */ /* 0x004ea8000c1e1b00 */
[----:B---3--:R-:W3:Y:S01]  /*0130*/  LDG.E.64 R4, desc[UR6][R4.64] ;  /* 0x0000000604047981 */ /* 0x008ee2000c1e1b00 */
[----:B------:R-:W0:Y:S01]  /*0140*/  LDC.64 R12, c[0x0][0x648] ;  /* 0x00019200ff0c7b82 */ /* 0x000e220000000a00 */
[----:B------:R-:W-:Y:S01]  /*0150*/  IADD3 R3, PT, PT, R3, 0x80, RZ ;  /* 0x0000008003037810 */ /* 0x000fe20007ffe0ff */
[----:B-1----:R-:W2:Y:S01]  /*0160*/  DMUL R10, R6, UR8 ;  /* 0x00000008060a7c28 */ /* 0x002ea20008000000 */
[----:B------:R-:W3:-:S15]  /*0170*/  LDCU.64 UR8, c[0x0][0x668] ;  /* 0x0000cd00ff0877ac */ /* 0x000ede0008000a00 */
[----:B------:R-:W-:-:S15]  /*0180*/  NOP ;  /* 0x0000000000007918 */ /* 0x000fde0000000000 */
[----:B------:R-:W-:-:S15]  /*0190*/  NOP ;  /* 0x0000000000007918 */ /* 0x000fde0000000000 */
[----:B------:R-:W-:-:S15]  /*01a0*/  NOP ;  /* 0x0000000000007918 */ /* 0x000fde0000000000 */
[----:B------:R-:W-:-:S03]  /*01b0*/  NOP ;  /* 0x0000000000007918 */ /* 0x000fc60000000000 */
[----:B--2---:R-:W3:-:S15]  /*01c0*/  DMUL R10, R8, R10 ;  /* 0x0000000a080a7228 */ /* 0x004ede0000000000 */
[----:B------:R-:W-:-:S15]  /*01d0*/  NOP ;  /* 0x0000000000007918 */ /* 0x000fde0000000000 */
[----:B------:R-:W-:-:S15]  /*01e0*/  NOP ;  /* 0x0000000000007918 */ /* 0x000fde0000000000 */
[----:B------:R-:W-:-:S15]  /*01f0*/  NOP ;  /* 0x0000000000007918 */ /* 0x000fde0000000000 */
[----:B------:R-:W-:-:S04]  /*0200*/  NOP ;  /* 0x0000000000007918 */ /* 0x000fc80000000000 */
[----:B---3--:R-:W0:Y:S02]  /*0210*/  DFMA R10, R4, UR8, R10 ;  /* 0x00000008040a7c2b */ /* 0x008e24000800000a */
[----:B0-----:R0:W-:Y:S02]  /*0220*/  STG.E.64 desc[UR6][R12.64], R10 ;  /* 0x0000000a0c007986 */ /* 0x0011e4000c101b06 */
.L_x_10852:
[----:B------:R-:W-:Y:S05]  /*0230*/  BSYNC.RECONVERGENT B0 ;  /* 0x0000000000007941 */ /* 0x000fea0003800200 */
.L_x_10851:
[----:B------:R-:W-:-:S13]  /*0240*/  ISETP.GE.AND P0, PT, R3, UR4, PT ;  /* 0x0000000403007c0c */ /* 0x000fda000bf06270 */
[----:B------:R-:W-:Y:S05]  /*0250*/  @P0 EXIT ;  /* 0x000000000000094d */ /* 0x000fea0003800000 */
[----:B0-----:R-:W0:Y:S01]  /*0260*/  LDC.64 R10, c[0x0][0x658] ;  /* 0x00019600ff0a7b82 */ /* 0x001e220000000a00 */
[----:B------:R-:W1:Y:S07]  /*0270*/  LDCU.64 UR4, c[0x0][0x670] ;  /* 0x0000ce00ff0477ac */ /* 0x000e6e0008000a00 */
[----:B------:R-:W2:Y:S08]  /*0280*/  LDC.64 R6, c[0x0][0x660] ;  /* 0x00019800ff067b82 */ /* 0x000eb00000000a00 */
[----:B------:R-:W3:Y:S01]  /*0290*/  LDC.64 R8, c[0x0][0x650] ;  /* 0x00019400ff087b82 */ /* 0x000ee20000000a00 */
[----:B0-----:R-:W1:Y:S04]  /*02a0*/  LDG.E.64 R4, desc[UR6][R10.64] ;  /* 0x000000060a047981 */ /* 0x001e68000c1e1b00 */
[----:B--2---:R-:W2:Y:S04]  /*02b0*/  LDG.E.64 R6, desc[UR6][R6.64] ;  /* 0x0000000606067981 */ /* 0x004ea8000c1e1b00 */
[----:B---3--:R-:W3:Y:S01]  /*02c0*/  LDG.E.64 R2, desc[UR6][R8.64] ;  /* 0x0000000608027981 */ /* 0x008ee2000c1e1b00 */
[----:B------:R-:W0:Y:S01]  /*02d0*/  LDC.64 R12, c[0x0][0x648] ;  /* 0x00019200ff0c7b82 */ /* 0x000e220000000a00 */
        /* <DEDUP_REMOVED lines=12> */
[----:B0-----:R-:W-:Y:S01]  /*03a0*/  STG.E.64 desc[UR6][R12.64], R2 ;  /* 0x000000020c007986 */ /* 0x001fe2000c101b06 */
[----:B------:R-:W-:Y:S05]  /*03b0*/  EXIT ;  /* 0x000000000000794d */ /* 0x000fea0003800000 */
.L_x_10850:
        /* <DEDUP_REMOVED lines=380> */
.L_x_10855:
[----:B------:R-:W0:Y:S01]  /*1b80*/  LDCU.128 UR8, c[0x0][0x650] ;  /* 0x0000ca00ff0877ac */ /* 0x000e220008000c00 */
[----:B------:R-:W1:Y:S01]  /*1b90*/  LDCU.64 UR12, c[0x0][0x660] ;  /* 0x0000cc00ff0c77ac */ /* 0x000e620008000a00 */
[----:B0-----:R-:W-:-:S04]  /*1ba0*/  IADD3 R14, P0, PT, R7, UR10, RZ ;  /* 0x0000000a070e7c10 */ /* 0x001fc8000ff1e0ff */
[----:B------:R-:W-:Y:S01]  /*1bb0*/  IADD3.X R15, PT, PT, RZ, UR11, RZ, P0, !PT ;  /* 0x0000000bff0f7c10 */ /* 0x000fe200087fe4ff */
[----:B------:R-:W0:Y:S01]  /*1bc0*/  LDCU.64 UR10, c[0x0][0x668] ;  /* 0x0000cd00ff0a77ac */ /* 0x000e220008000a00 */
[----:B-1----:R-:W-:-:S03]  /*1bd0*/  IADD3 R10, P1, PT, R6, UR12, RZ ;  /* 0x0000000c060a7c10 */ /* 0x002fc6000ff3e0ff */
[----:B------:R-:W2:Y:S01]  /*1be0*/  LDG.E.64 R8, desc[UR6][R14.64] ;  /* 0x000000060e087981 */ /* 0x000ea2000c1e1b00 */
[----:B------:R-:W-:Y:S02]  /*1bf0*/  IADD3 R12, P0, PT, R4, UR8, RZ ;  /* 0x00000008040c7c10 */ /* 0x000fe4000ff1e0ff */
[----:B------:R-:W-:Y:S02]  /*1c00*/  IADD3.X R11, PT, PT, RZ, UR13, RZ, P1, !PT ;  /* 0x0000000dff0b7c10 */ /* 0x000fe40008ffe4ff */
[----:B------:R-:W-:Y:S01]  /*1c10*/  IADD3.X R13, PT, PT, RZ, UR9, RZ, P0, !PT ;  /* 0x00000009ff0d7c10 */ /* 0x000fe200087fe4ff */
[----:B------:R-:W2:Y:S03]  /*1c20*/  LDCU.64 UR8, c[0x0][0x670] ;  /* 0x0000ce00ff0877ac */ /* 0x000ea60008000a00 */
[----:B------:R-:W3:Y:S04]  /*1c30*/  LDG.E.64 R10, desc[UR6][R10.64] ;  /* 0x000000060a0a7981 */ /* 0x000ee8000c1e1b00 */
[----:B------:R-:W0:Y:S01]  /*1c40*/  LDG.E.64 R6, desc[UR6][R12.64] ;  /* 0x000000060c067981 */ /* 0x000e22000c1e1b00 */
[----:B------:R-:W-:Y:S01]  /*1c50*/  IADD3 R3, PT, PT, R3, 0x80, RZ ;  /* 0x0000008003037810 */ /* 0x000fe20007ffe0ff */
[----:B--2---:R-:W3:Y:S01]  /*1c60*/  DMUL R8, R8, UR8 ;  /* 0x0000000808087c28 */ /* 0x004ee20008000000 */
[----:B------:R-:W1:Y:S02]  /*1c70*/  LDCU.64 UR8, c[0x0][0x648] ;  /* 0x0000c900ff0877ac */ /* 0x000e640008000a00 */
[----:B-1----:R-:W-:-:S04]  /*1c80*/  IADD3 R4, P0, PT, R5, UR8, RZ ;  /* 0x0000000805047c10 */ /* 0x002fc8000ff1e0ff */
[----:B------:R-:W-:-:S15]  /*1c90*/  IADD3.X R5, PT, PT, RZ, UR9, RZ, P0, !PT ;  /* 0x00000009ff057c10 */ /* 0x000fde00087fe4ff */
[----:B------:R-:W-:-:S15]  /*1ca0*/  NOP ;  /* 0x0000000000007918 */ /* 0x000fde0000000000 */
[----:B------:R-:W-:-:S15]  /*1cb0*/  NOP ;  /* 0x0000000000007918 */ /* 0x000fde0000000000 */
[----:B------:R-:W-:-:S12]  /*1cc0*/  NOP ;  /* 0x0000000000007918 */ /* 0x000fd80000000000 */
[----:B---3--:R-:W0:-:S15]  /*1cd0*/  DMUL R8, R10, R8 ;  /* 0x000000080a087228 */ /* 0x008e1e0000000000 */
[----:B------:R-:W-:-:S15]  /*1ce0*/  NOP ;  /* 0x0000000000007918 */ /* 0x000fde0000000000 */
[----:B------:R-:W-:-:S15]  /*1cf0*/  NOP ;  /* 0x0000000000007918 */ /* 0x000fde0000000000 */
[----:B------:R-:W-:-:S15]  /*1d00*/  NOP ;  /* 0x0000000000007918 */ /* 0x000fde0000000000 */
[----:B------:R-:W-:-:S04]  /*1d10*/  NOP ;  /* 0x0000000000007918 */ /* 0x000fc80000000000 */
[----:B0-----:R-:W0:Y:S02]  /*1d20*/  DFMA R6, R6, UR10, R8 ;  /* 0x0000000a06067c2b */ /* 0x001e240008000008 */
[----:B0-----:R0:W-:Y:S02]  /*1d30*/  STG.E.64 desc[UR6][R4.64], R6 ;  /* 0x0000000604007986 */ /* 0x0011e4000c101b06 */
.L_x_10854:
[----:B------:R-:W-:Y:S05]  /*1d40*/  BSYNC.RECONVERGENT B0 ;  /* 0x0000000000007941 */ /* 0x000fea0003800200 */
.L_x_10853:
        /* <DEDUP_REMOVED lines=375> */
.L_x_10856:
[----:B------:R-:W0:Y:S01]  /*34c0*/  LDCU.128 UR8, c[0x0][0x650] ;  /* 0x0000ca00ff0877ac */ /* 0x000e220008000c00 */
[----:B------:R-:W1:Y:S01]  /*34d0*/  LDCU.64 UR4, c[0x0][0x660] ;  /* 0x0000cc00ff0477ac */ /* 0x000e620008000a00 */
[----:B0-----:R-:W-:-:S04]  /*34e0*/  IADD3 R12, P0, PT, R5, UR10, RZ ;  /* 0x0000000a050c7c10 */ /* 0x001fc8000ff1e0ff */
[----:B------:R-:W-:Y:S02]  /*34f0*/  IADD3.X R13, PT, PT, RZ, UR11, RZ, P0, !PT ;  /* 0x0000000bff0d7c10 */ /* 0x000fe400087fe4ff */
[----:B-1----:R-:W-:-:S03]  /*3500*/  IADD3 R8, P1, PT, R4, UR4, RZ ;  /* 0x0000000404087c10 */ /* 0x002fc6000ff3e0ff */
[----:B------:R-:W2:Y:S01]  /*3510*/  LDG.E.64 R6, desc[UR6][R12.64] ;  /* 0x000000060c067981 */ /* 0x000ea2000c1e1b00 */
[----:B------:R-:W-:Y:S02]  /*3520*/  IADD3 R10, P0, PT, R2, UR8, RZ ;  /* 0x00000008020a7c10 */ /* 0x000fe4000ff1e0ff */
[----:B------:R-:W-:Y:S01]  /*3530*/  IADD3.X R9, PT, PT, RZ, UR5, RZ, P1, !PT ;  /* 0x00000005ff097c10 */ /* 0x000fe20008ffe4ff */
[----:B------:R-:W2:Y:S01]  /*3540*/  LDCU.64 UR4, c[0x0][0x670] ;  /* 0x0000ce00ff0477ac */ /* 0x000ea20008000a00 */
[----:B------:R-:W-:Y:S01]  /*3550*/  IADD3.X R11, PT, PT, RZ, UR9, RZ, P0, !PT ;  /* 0x00000009ff0b7c10 */ /* 0x000fe200087fe4ff */
[----:B------:R-:W0:Y:S03]  /*3560*/  LDCU.64 UR8, c[0x0][0x668] ;  /* 0x0000cd00ff0877ac */ /* 0x000e260008000a00 */
[----:B------:R-:W3:Y:S04]  /*3570*/  LDG.E.64 R8, desc[UR6][R8.64] ;  /* 0x0000000608087981 */ /* 0x000ee8000c1e1b00 */
[----:B------:R-:W0:Y:S01]  /*3580*/  LDG.E.64 R4, desc[UR6][R10.64] ;  /* 0x000000060a047981 */ /* 0x000e22000c1e1b00 */
        /* <DEDUP_REMOVED lines=13> */
[----:B0-----:R-:W-:Y:S01]  /*3660*/  STG.E.64 desc[UR6][R2.64], R4 ;  /* 0x0000000402007986 */ /* 0x001fe2000c101b06 */
[----:B------:R-:W-:Y:S05]  /*3670*/  EXIT ;  /* 0x000000000000794d */ /* 0x000fea0003800000 */
.L_x_10857:
        /* <DEDUP_REMOVED lines=16> */
.L_x_23551:


//--------------------- .text._ZN2at6native27unrolled_elementwise_kernelIZZZNS0_54_GLOBAL__N__d8c5977b_16_LinearAlgebra_cu_9e10b42f_324316addr_kernel_cudaERNS_14TensorIteratorERKN3c106ScalarES8_ENKUlvE_clEvENKUlvE4_clEvEUldddE0_St5arrayIPcLm4EELi4E23TrivialOffsetCalculatorILi3EjESF_ILi1EjENS0_6memory15LoadWithoutCastENSI_16StoreWithoutCastEEEviT_T0_T2_T3_T4_T5_ --------------------------
	.section	.text._ZN2at6native27unrolled_elementwise_kernelIZZZNS0_54_GLOBAL__N__d8c5977b_16_LinearAlgebra_cu_9e10b42f_324316addr_kernel_cudaERNS_14TensorIteratorERKN3c106ScalarES8_ENKUlvE_clEvENKUlvE4_clEvEUldddE0_St5arrayIPcLm4EELi4E23TrivialOffsetCalculatorILi3EjESF_ILi1EjENS0_6memory15LoadWithoutCastENSI_16StoreWithoutCastEEEviT_T0_T2_T3_T4_T5_,"ax",@progbits
	.align	128
        .global         _ZN2at6native27unrolled_elementwise_kernelIZZZNS0_54_GLOBAL__N__d8c5977b_16_LinearAlgebra_cu_9e10b42f_324316addr_kernel_cudaERNS_14TensorIteratorERKN3c106ScalarES8_ENKUlvE_clEvENKUlvE4_clEvEUldddE0_St5arrayIPcLm4EELi4E23TrivialOffsetCalculatorILi3EjESF_ILi1EjENS0_6memory15LoadWithoutCastENSI_16StoreWithoutCastEEEviT_T0_T2_T3_T4_T5_
        .type           _ZN2at6native27unrolled_elementwise_kernelIZZZNS0_54_GLOBAL__N__d8c5977b_16_LinearAlgebra_cu_9e10b42f_324316addr_kernel_cudaERNS_14TensorIteratorERKN3c106ScalarES8_ENKUlvE_clEvENKUlvE4_clEvEUldddE0_St5arrayIPcLm4EELi4E23TrivialOffsetCalculatorILi3EjESF_ILi1EjENS0_6memory15LoadWithoutCastENSI_16StoreWithoutCastEEEviT_T0_T2_T3_T4_T5_,@function
        .size           _ZN2at6native27unrolled_elementwise_kernelIZZZNS0_54_GLOBAL__N__d8c5977b_16_LinearAlgebra_cu_9e10b42f_324316addr_kernel_cudaERNS_14TensorIteratorERKN3c106ScalarES8_ENKUlvE_clEvENKUlvE4_clEvEUldddE0_St5arrayIPcLm4EELi4E23TrivialOffsetCalculatorILi3EjESF_ILi1EjENS0_6memory15LoadWithoutCastENSI_16StoreWithoutCastEEEviT_T0_T2_T3_T4_T5_,(.L_x_23552 - _ZN2at6native27unrolled_elementwise_kernelIZZZNS0_54_GLOBAL__N__d8c5977b_16_LinearAlgebra_cu_9e10b42f_324316addr_kernel_cudaERNS_14TensorIteratorERKN3c106ScalarES8_ENKUlvE_clEvENKUlvE4_clEvEUldddE0_St5arrayIPcLm4EELi4E23TrivialOffsetCalculatorILi3EjESF_ILi1EjENS0_6memory15LoadWithoutCastENSI_16StoreWithoutCastEEEviT_T0_T2_T3_T4_T5_)
        .other          _ZN2at6native27unrolled_elementwise_kernelIZZZNS0_54_GLOBAL__N__d8c5977b_16_LinearAlgebra_cu_9e10b42f_324316addr_kernel_cudaERNS_14TensorIteratorERKN3c106ScalarES8_ENKUlvE_clEvENKUlvE4_clEvEUldddE0_St5arrayIPcLm4EELi4E23TrivialOffsetCalculatorILi3EjESF_ILi1EjENS0_6memory15LoadWithoutCastENSI_16StoreWithoutCastEEEviT_T0_T2_T3_T4_T5_,@"STO_CUDA_ENTRY STV_DEFAULT"
_ZN2at6native27unrolled_elementwise_kernelIZZZNS0_54_GLOBAL__N__d8c5977b_16_LinearAlgebra_cu_9e10b42f_324316addr_kernel_cudaERNS_14TensorIteratorERKN3c106ScalarES8_ENKUlvE_clEvENKUlvE4_clEvEUldddE0_St5arrayIPcLm4EELi4E23TrivialOffsetCalculatorILi3EjESF_ILi1EjENS0_6memory15LoadWithoutCastENSI_16StoreWithoutCastEEEviT_T0_T2_T3_T4_T5_:
.text._ZN2at6native27unrolled_elementwise_kernelIZZZNS0_54_GLOBAL__N__d8c5977b_16_LinearAlgebra_cu_9e10b42f_324316addr_kernel_cudaERNS_14TensorIteratorERKN3c106ScalarES8_ENKUlvE_clEvENKUlvE4_clEvEUldddE0_St5arrayIPcLm4EELi4E23TrivialOffsetCalculatorILi3EjESF_ILi1EjENS0_6memory15LoadWithoutCastENSI_16StoreWithoutCastEEEviT_T0_T2_T3_T4_T5_:
[----:B------:R-:W-:Y:S01]  /*0000*/  LDC R1, c[0x0][0x37c] ;  /* 0x0000df00ff017b82 */ /* 0x000fe20000000800 */
[----:B------:R-:W0:Y:S07]  /*0010*/  S2R R0, SR_CTAID.X ;  /* 0x0000000000007919 */ /* 0x000e2e0000002500 */
[----:B------:R-:W0:Y:S01]  /*0020*/  LDC R3, c[0x0][0x380] ;  /* 0x0000e000ff037b82 */ /* 0x000e220000000800 */
[----:B------:R-:W1:Y:S01]  /*0030*/  LDCU.64 UR4, c[0x0][0x358] ;  /* 0x00006b00ff0477ac */ /* 0x000e620008000a00 */
[----:B------:R-:W-:Y:S01]  /*0040*/  CS2R R10, SRZ ;  /* 0x00000000000a7805 */ /* 0x000fe2000001ff00 */
[----:B------:R-:W2:Y:S01]  /*0050*/  S2R R5, SR_TID.X ;  /* 0x0000000000057919 */ /* 0x000ea20000002100 */
[----:B------:R-:W-:Y:S01]  /*0060*/  CS2R R6, SRZ ;  /* 0x0000000000067805 */ /* 0x000fe2000001ff00 */
[----:B------:R-:W3:Y:S03]  /*0070*/  LDCU.64 UR6, c[0x0][0x390] ;  /* 0x00007200ff0677ac */ /* 0x000ee60008000a00 */
[----:B------:R-:W4:Y:S01]  /*0080*/  LDC.64 R14, c[0x0][0x3b0] ;  /* 0x0000ec00ff0e7b82 */ /* 0x000f220000000a00 */
[----:B------:R-:W5:Y:S07]  /*0090*/  LDCU.64 UR8, c[0x0][0x388] ;  /* 0x00007100ff0877ac */ /* 0x000f6e0008000a00 */
[----:B------:R-:W1:Y:S08]  /*00a0*/  LDC.64 R16, c[0x0][0x3b8] ;  /* 0x0000ee00ff107b82 */ /* 0x000e700000000a00 */
[----:B------:R-:W3:Y:S01]  /*00b0*/  LDC.64 R20, c[0x0][0x3b8] ;  /* 0x0000ee00ff147b82 */ /* 0x000ee20000000a00 */
[----:B0-----:R-:W-:-:S07]  /*00c0*/  IMAD R2, R0, -0x200, R3 ;  /* 0xfffffe0000027824 */ /* 0x001fce00078e0203 */
[----:B------:R-:W0:Y:S01]  /*00d0*/  LDC.64 R24, c[0x0][0x3b8] ;  /* 0x0000ee00ff187b82 */ /* 0x000e220000000a00 */
[----:B--2---:R-:W-:Y:S01]  /*00e0*/  IMAD.MOV.U32 R3, RZ, RZ, R5 ;  /* 0x000000ffff037224 */ /* 0x004fe200078e0005 */
[----:B------:R-:W-:-:S13]  /*00f0*/  ISETP.GE.AND P0, PT, R5, R2, PT ;  /* 0x000000020500720c */ /* 0x000fda0003f06270 */
[----:B------:R-:W-:Y:S01]  /*0100*/  @!P0 IMAD R9, R0, 0x200, R3 ;  /* 0x0000020000098824 */ /* 0x000fe200078e0203 */
[----:B------:R-:W2:Y:S03]  /*0110*/  @!P0 LDC.64 R12, c[0x0][0x3a8] ;  /* 0x0000ea00ff0c8b82 */ /* 0x000ea60000000a00 */
[----:B----4-:R-:W-:-:S04]  /*0120*/  @!P0 IMAD.WIDE.U32 R14, R9, 0x8, R14 ;  /* 0x00000008090e8825 */ /* 0x010fc800078e000e */
[----:B-1----:R-:W-:Y:S01]  /*0130*/  @!P0 IMAD.WIDE.U32 R16, R9, 0x8, R16 ;  /* 0x0000000809108825 */ /* 0x002fe200078e0010 */
[----:B------:R1:W4:Y:S04]  /*0140*/  @!P0 LDG.E.64 R10, desc[UR4][R14.64] ;  /* 0x000000040e0a8981 */ /* 0x000328000c1e1b00 */
[----:B------:R-:W5:Y:S01]  /*0150*/  @!P0 LDG.E.64 R6, desc[UR4][R16.64] ;  /* 0x0000000410068981 */ /* 0x000f62000c1e1b00 */
[----:B------:R-:W-:Y:S01]  /*0160*/  @!P0 IADD3 R5, PT, PT, R3, 0x80, RZ ;  /* 0x0000008003058810 */ /* 0x000fe20007ffe0ff */
[----:B-1----:R-:W1:Y:S01]  /*0170*/  LDC.64 R14, c[0x0][0x3b0] ;  /* 0x0000ec00ff0e7b82 */ /* 0x002e620000000a00 */
[----:B--2---:R-:W-:Y:S01]  /*0180*/  @!P0 IMAD.WIDE.U32 R12, R9, 0x8, R12 ;  /* 0x00000008090c8825 */ /* 0x004fe200078e000c */
[----:B------:R-:W-:-:S06]  /*0190*/  CS2R R8, SRZ ;  /* 0x0000000000087805 */ /* 0x000fcc000001ff00 */
[----:B------:R2:W5:Y:S01]  /*01a0*/  @!P0 LDG.E.64 R8, desc[UR4][R12.64] ;  /* 0x000000040c088981 */ /* 0x000562000c1e1b00 */
[----:B------:R-:W-:Y:S02]  /*01b0*/  ISETP.GE.AND P0, PT, R5, R2, PT ;  /* 0x000000020500720c */ /* 0x000fe40003f06270 */
[----:B------:R-:W-:Y:S02]  /*01c0*/  CS2R R18, SRZ ;  /* 0x0000000000127805 */ /* 0x000fe4000001ff00 */
[----:B--2---:R-:W-:-:S09]  /*01d0*/  CS2R R12, SRZ ;  /* 0x00000000000c7805 */ /* 0x004fd2000001ff00 */
[----:B------:R-:W-:Y:S01]  /*01e0*/  @!P0 IMAD R17, R0, 0x200, R5 ;  /* 0x0000020000118824 */ /* 0x000fe200078e0205 */
[----:B------:R-:W-:Y:S01]  /*01f0*/  @!P0 IADD3 R5, PT, PT, R5, 0x80, RZ ;  /* 0x0000008005058810 */ /* 0x000fe20007ffe0ff */
[----:B------:R-:W2:Y:S02]  /*0200*/  @!P0 LDC.64 R26, c[0x0][0x3a8] ;  /* 0x0000ea00ff1a8b82 */ /* 0x000ea40000000a00 */
[----:B-1----:R-:W-:Y:S01]  /*0210*/  @!P0 IMAD.WIDE.U32 R14, R17, 0x8, R14 ;  /* 0x00000008110e8825 */ /* 0x002fe200078e000e */
[----:B------:R-:W-:-:S03]  /*0220*/  ISETP.GE.AND P2, PT, R5, R2, PT ;  /* 0x000000020500720c */ /* 0x000fc60003f46270 */
[----:B---3--:R-:W-:Y:S01]  /*0230*/  @!P0 IMAD.WIDE.U32 R20, R17, 0x8, R20 ;  /* 0x0000000811148825 */ /* 0x008fe200078e0014 */
[----:B------:R-:W3:Y:S04]  /*0240*/  @!P0 LDG.E.64 R12, desc[UR4][R14.64] ;  /* 0x000000040e0c8981 */ /* 0x000ee8000c1e1b00 */
[----:B------:R1:W3:Y:S05]  /*0250*/  @!P0 LDG.E.64 R18, desc[UR4][R20.64] ;  /* 0x0000000414128981 */ /* 0x0002ea000c1e1b00 */
[----:B------:R-:W-:Y:S01]  /*0260*/  @!P2 IMAD R29, R0, 0x200, R5 ;  /* 0x00000200001da824 */ /* 0x000fe200078e0205 */
[----:B------:R-:W-:Y:S01]  /*0270*/  @!P2 IADD3 R5, PT, PT, R5, 0x80, RZ ;  /* 0x000000800505a810 */ /* 0x000fe20007ffe0ff */
[----:B------:R-:W0:Y:S03]  /*0280*/  @!P2 LDC.64 R22, c[0x0][0x3a8] ;  /* 0x0000ea00ff16ab82 */ /* 0x000e260000000a00 */
[----:B------:R-:W-:Y:S01]  /*0290*/  ISETP.GE.AND P1, PT, R5, R2, PT ;  /* 0x000000020500720c */ /* 0x000fe20003f26270 */
[----:B--2---:R-:W-:Y:S01]  /*02a0*/  @!P0 IMAD.WIDE.U32 R26, R17, 0x8, R26 ;  /* 0x00000008111a8825 */ /* 0x004fe200078e001a */
[----:B------:R-:W-:-:S06]  /*02b0*/  CS2R R16, SRZ ;  /* 0x0000000000107805 */ /* 0x000fcc000001ff00 */
[----:B------:R2:W3:Y:S05]  /*02c0*/  @!P0 LDG.E.64 R16, desc[UR4][R26.64] ;  /* 0x000000041a108981 */ /* 0x0004ea000c1e1b00 */
[----:B-1----:R-:W1:Y:S08]  /*02d0*/  @!P1 LDC.64 R20, c[0x0][0x3a8] ;  /* 0x0000ea00ff149b82 */ /* 0x002e700000000a00 */
[----:B--2---:R-:W2:Y:S01]  /*02e0*/  LDC.64 R26, c[0x0][0x3b8] ;  /* 0x0000ee00ff1a7b82 */ /* 0x004ea20000000a00 */
[----:B0-----:R-:W-:Y:S01]  /*02f0*/  @!P2 IMAD.WIDE.U32 R24, R29, 0x8, R24 ;  /* 0x000000081d18a825 */ /* 0x001fe200078e0018 */
[----:B------:R-:W-:-:S03]  /*0300*/  CS2R R14, SRZ ;  /* 0x00000000000e7805 */ /* 0x000fc6000001ff00 */
[----:B------:R-:W-:-:S03]  /*0310*/  @!P2 IMAD.WIDE.U32 R22, R29, 0x8, R22 ;  /* 0x000000081d16a825 */ /* 0x000fc600078e0016 */
[----:B------:R0:W3:Y:S02]  /*0320*/  @!P2 LDG.E.64 R14, desc[UR4][R24.64] ;  /* 0x00000004180ea981 */ /* 0x0000e4000c1e1b00 */
[----:B0-----:R-:W-:Y:S01]  /*0330*/  CS2R R24, SRZ ;  /* 0x0000000000187805 */ /* 0x001fe2000001ff00 */
[----:B----4-:R-:W5:-:S15]  /*0340*/  DMUL R10, R10, UR6 ;  /* 0x000000060a0a7c28 */ /* 0x010f5e0008000000 */
[----:B------:R-:W-:-:S15]  /*0350*/  NOP ;  /* 0x0000000000007918 */ /* 0x000fde0000000000 */
[----:B------:R-:W-:-:S15]  /*0360*/  NOP ;  /* 0x0000000000007918 */ /* 0x000fde0000000000 */
[----:B------:R-:W-:-:S15]  /*0370*/  NOP ;  /* 0x0000000000007918 */ /* 0x000fde0000000000 */
[----:B------:R-:W-:-:S04]  /*0380*/  NOP ;  /* 0x0000000000007918 */ /* 0x000fc80000000000 */
[----:B-----5:R0:W4:Y:S02]  /*0390*/  DMUL R6, R10, R6 ;  /* 0x000000060a067228 */ /* 0x0201240000000000 */
[----:B0-----:R-:W0:Y:S02]  /*03a0*/  LDC.64 R10, c[0x0][0x3b0] ;  /* 0x0000ec00ff0a7b82 */ /* 0x001e240000000a00 */
[----:B0-----:R-:W-:-:S04]  /*03b0*/  @!P2 IMAD.WIDE.U32 R10, R29, 0x8, R10 ;  /* 0x000000081d0aa825 */ /* 0x001fc800078e000a */
[----:B------:R-:W-:Y:S01]  /*03c0*/  @!P1 IMAD R29, R0, 0x200, R5 ;  /* 0x00000200001d9824 */ /* 0x000fe200078e0205 */
[----:B------:R-:W-:-:S15]  /*03d0*/  CS2R R4, SRZ ;  /* 0x0000000000047805 */ /* 0x000fde000001ff00 */
[----:B------:R-:W-:-:S15]  /*03e0*/  NOP ;  /* 0x0000000000007918 */ /* 0x000fde0000000000 */
[----:B------:R-:W-:-:S15]  /*03f0*/  NOP ;  /* 0x0000000000007918 */ /* 0x000fde0000000000 */
[----:B------:R-:W-:-:S10]  /*0400*/  NOP ;  /* 0x0000000000007918 */ /* 0x000fd40000000000 */
[----:B----4-:R0:W-:Y:S01]  /*0410*/  DFMA R6, R8, UR8, R6 ;  /* 0x0000000808067c2b */ /* 0x0101e20008000006 */
[----:B-1----:R-:W-:Y:S01]  /*0420*/  @!P1 IMAD.WIDE.U32 R20, R29, 0x8, R20 ;  /* 0x000000081d149825 */ /* 0x002fe200078e0014 */
[----:B0-----:R-:W-:Y:S01]  /*0430*/  CS2R R8, SRZ ;  /* 0x0000000000087805 */ /* 0x001fe2000001ff00 */
[----:B------:R-:W4:Y:S05]  /*0440*/  @!P2 LDG.E.64 R4, desc[UR4][R22.64] ;  /* 0x000000041604a981 */ /* 0x000f2a000c1e1b00 */
[----:B------:R0:W5:Y:S02]  /*0450*/  @!P2 LDG.E.64 R8, desc[UR4][R10.64] ;  /* 0x000000040a08a981 */ /* 0x000164000c1e1b00 */
[----:B0-----:R-:W0:Y:S01]  /*0460*/  LDC.64 R10, c[0x0][0x3b0] ;  /* 0x0000ec00ff0a7b82 */ /* 0x001e220000000a00 */
[----:B------:R-:W-:-:S06]  /*0470*/  CS2R R22, SRZ ;  /* 0x0000000000167805 */ /* 0x000fcc000001ff00 */
[----:B------:R-:W4:Y:S01]  /*0480*/  @!P1 LDG.E.64 R22, desc[UR4][R20.64] ;  /* 0x0000000414169981 */ /* 0x000f22000c1e1b00 */
[----:B0-----:R-:W-:-:S04]  /*0490*/  @!P1 IMAD.WIDE.U32 R10, R29, 0x8, R10 ;  /* 0x000000081d0a9825 */ /* 0x001fc800078e000a */
[----:B--2---:R-:W-:Y:S01]  /*04a0*/  @!P1 IMAD.WIDE.U32 R28, R29, 0x8, R26 ;  /* 0x000000081d1c9825 */ /* 0x004fe200078e001a */
[----:B------:R-:W-:Y:S01]  /*04b0*/  CS2R R26, SRZ ;  /* 0x00000000001a7805 */ /* 0x000fe2000001ff00 */
[----:B------:R-:W2:Y:S05]  /*04c0*/  @!P1 LDG.E.64 R24, desc[UR4][R10.64] ;  /* 0x000000040a189981 */ /* 0x000eaa000c1e1b00 */
[----:B------:R-:W4:Y:S01]  /*04d0*/  @!P1 LDG.E.64 R26, desc[UR4][R28.64] ;  /* 0x000000041c1a9981 */ /* 0x000f22000c1e1b00 */
[----:B------:R-:W-:Y:S01]  /*04e0*/  ISETP.GE.AND P0, PT, R3, R2, PT ;  /* 0x000000020300720c */ /* 0x000fe20003f06270 */
[----:B------:R-:W-:Y:S04]  /*04f0*/  BSSY.RECONVERGENT B0, `(.L_x_10858) ;  /* 0x0000041000007945 */ /* 0x000fe80003800200 */
[----:B------:R-:W-:-:S15]  /*0500*/  BSSY.RELIABLE B1, `(.L_x_10859) ;  /* 0x0000039000017945 */ /* 0x000fde0003800100 */
[----:B------:R-:W-:-:S14]  /*0510*/  NOP ;  /* 0x0000000000007918 */ /* 0x000fdc0000000000 */
[----:B---3--:R-:W0:-:S15]  /*0520*/  DMUL R12, R12, UR6 ;  /* 0x000000060c0c7c28 */ /* 0x008e1e0008000000 */
        /* <DEDUP_REMOVED lines=19> */
[----:B--2---:R-:W4:-:S15]  /*0660*/  DMUL R24, R24, UR6 ;  /* 0x0000000618187c28 */ /* 0x004f1e0008000000 */
        /* <DEDUP_REMOVED lines=14> */
[----:B0-----:R0:W2:-:S15]  /*0750*/  DFMA R4, R4, UR8, R8 ;  /* 0x0000000804047c2b */ /* 0x00109e0008000008 */
[----:B------:R-:W-:-:S15]  /*0760*/  NOP ;  /* 0x0000000000007918 */ /* 0x000fde0000000000 */
[----:B------:R-:W-:-:S15]  /*0770*/  NOP ;  /* 0x0000000000007918 */ /* 0x000fde0000000000 */
[----:B------:R-:W-:-:S15]  /*0780*/  NOP ;  /* 0x0000000000007918 */ /* 0x000fde0000000000 */
[----:B------:R-:W-:-:S04]  /*0790*/  NOP ;  /* 0x0000000000007918 */ /* 0x000fc80000000000 */
[----:B-1----:R0:W1:Y:S02]  /*07a0*/  DFMA R22, R22, UR8, R24 ;  /* 0x0000000816167c2b */ /* 0x0020640008000018 */
[----:B012---:R-:W-:Y:S05]  /*07b0*/  @P0 BRA `(.L_x_10860) ;  /* 0x0000000000340947 */ /* 0x007fea0003800000 */
[----:B------:R-:W0:Y:S01]  /*07c0*/  LDC.64 R8, c[0x0][0x3a0] ;  /* 0x0000e800ff087b82 */ /* 0x000e220000000a00 */
[----:B------:R-:W-:Y:S01]  /*07d0*/  LEA R11, R0, R3, 0x9 ;  /* 0x00000003000b7211 */ /* 0x000fe200078e48ff */
[----:B------:R-:W-:-:S05]  /*07e0*/  VIADD R3, R3, 0x80 ;  /* 0x0000008003037836 */ /* 0x000fca0000000000 */
[----:B------:R-:W-:-:S13]  /*07f0*/  ISETP.GE.AND P0, PT, R3, R2, PT ;  /* 0x000000020300720c */ /* 0x000fda0003f06270 */
[----:B------:R-:W-:Y:S05]  /*0800*/  @P0 BREAK.RELIABLE B1 ;  /* 0x0000000000010942 */ /* 0x000fea0003800100 */
[----:B0-----:R-:W-:-:S05]  /*0810*/  IMAD.WIDE.U32 R8, R11, 0x8, R8 ;  /* 0x000000080b087825 */ /* 0x001fca00078e0008 */
[----:B------:R0:W-:Y:S01]  /*0820*/  STG.E.64 desc[UR4][R8.64], R6 ;  /* 0x0000000608007986 */ /* 0x0001e2000c101b04 */
[----:B------:R-:W-:Y:S05]  /*0830*/  @P0 BRA `(.L_x_10861) ;  /* 0x0000000000300947 */ /* 0x000fea0003800000 */
[----:B0-----:R-:W0:Y:S01]  /*0840*/  LDC.64 R6, c[0x0][0x3a0] ;  /* 0x0000e800ff067b82 */ /* 0x001e220000000a00 */
[----:B------:R-:W-:Y:S01]  /*0850*/  LEA R9, R0, R3, 0x9 ;  /* 0x0000000300097211 */ /* 0x000fe200078e48ff */
[----:B------:R-:W-:-:S04]  /*0860*/  VIADD R3, R3, 0x80 ;  /* 0x0000008003037836 */ /* 0x000fc80000000000 */
[----:B0-----:R-:W-:-:S05]  /*0870*/  IMAD.WIDE.U32 R6, R9, 0x8, R6 ;  /* 0x0000000809067825 */ /* 0x001fca00078e0006 */
[----:B------:R0:W-:Y:S02]  /*0880*/  STG.E.64 desc[UR4][R6.64], R16 ;  /* 0x0000001006007986 */ /* 0x0001e4000c101b04 */
.L_x_10860:
[----:B------:R-:W-:Y:S05]  /*0890*/  BSYNC.RELIABLE B1 ;  /* 0x0000000000017941 */ /* 0x000fea0003800100 */
.L_x_10859:
[----:B------:R-:W-:-:S13]  /*08a0*/  ISETP.GE.AND P0, PT, R3, R2, PT ;  /* 0x000000020300720c */ /* 0x000fda0003f06270 */
[----:B0-----:R-:W0:Y:S01]  /*08b0*/  @!P0 LDC.64 R6, c[0x0][0x3a0] ;  /* 0x0000e800ff068b82 */ /* 0x001e220000000a00 */
[----:B------:R-:W-:Y:S01]  /*08c0*/  @!P0 LEA R9, R0, R3, 0x9 ;  /* 0x0000000300098211 */ /* 0x000fe200078e48ff */
[----:B------:R-:W-:-:S04]  /*08d0*/  @!P0 VIADD R3, R3, 0x80 ;  /* 0x0000008003038836 */ /* 0x000fc80000000000 */
[----:B0-----:R-:W-:-:S05]  /*08e0*/  @!P0 IMAD.WIDE.U32 R6, R9, 0x8, R6 ;  /* 0x0000000809068825 */ /* 0x001fca00078e0006 */
[----:B------:R1:W-:Y:S02]  /*08f0*/  @!P0 STG.E.64 desc[UR4][R6.64], R4 ;  /* 0x0000000406008986 */ /* 0x0003e4000c101b04 */
.L_x_10861:
[----:B------:R-:W-:Y:S05]  /*0900*/  BSYNC.RECONVERGENT B0 ;  /* 0x0000000000007941 */ /* 0x000fea0003800200 */
.L_x_10858:
[----:B------:R-:W-:Y:S05]  /*0910*/  WARPSYNC.ALL ;  /* 0x0000000000007948 */ /* 0x000fea0003800000 */
[----:B------:R-:W-:-:S13]  /*0920*/  ISETP.GE.AND P0, PT, R3, R2, PT ;  /* 0x000000020300720c */ /* 0x000fda0003f06270 */
[----:B------:R-:W-:Y:S05]  /*0930*/  @P0 EXIT ;  /* 0x000000000000094d */ /* 0x000fea0003800000 */
[----:B-1----:R-:W1:Y:S01]  /*0940*/  LDC.64 R4, c[0x0][0x3a0] ;  /* 0x0000e800ff047b82 */ /* 0x002e620000000a00 */
[----:B------:R-:W-:-:S05]  /*0950*/  LEA R3, R0, R3, 0x9 ;  /* 0x0000000300037211 */ /* 0x000fca00078e48ff */
[----:B-1----:R-:W-:-:S05]  /*0960*/  IMAD.WIDE.U32 R2, R3, 0x8, R4 ;  /* 0x0000000803027825 */ /* 0x002fca00078e0004 */
[----:B------:R-:W-:Y:S01]  /*0970*/  STG.E.64 desc[UR4][R2.64], R22 ;  /* 0x0000001602007986 */ /* 0x000fe2000c101b04 */
[----:B------:R-:W-:Y:S05]  /*0980*/  EXIT ;  /* 0x000000000000794d */ /* 0x000fea0003800000 */
.L_x_10862:
        /* <DEDUP_REMOVED lines=15> */
.L_x_23552:


//--------------------- .text._ZN2at6native29vectorized_elementwise_kernelILi2EZZZNS0_54_GLOBAL__N__d8c5977b_16_LinearAlgebra_cu_9e10b42f_324316addr_kernel_cudaERNS_14TensorIteratorERKN3c106ScalarES8_ENKUlvE_clEvENKUlvE4_clEvEUldddE0_St5arrayIPcLm4EEEEviT0_T1_ --------------------------
	.section	.text._ZN2at6native29vectorized_elementwise_kernelILi2EZZZNS0_54_GLOBAL__N__d8c5977b_16_LinearAlgebra_cu_9e10b42f_324316addr_kernel_cudaERNS_14TensorIteratorERKN3c106ScalarES8_ENKUlvE_clEvENKUlvE4_clEvEUldddE0_St5arrayIPcLm4EEEEviT0_T1_,"ax",@progbits
	.align	128
        .global         _ZN2at6native29vectorized_elementwise_kernelILi2EZZZNS0_54_GLOBAL__N__d8c5977b_16_LinearAlgebra_cu_9e10b42f_324316addr_kernel_cudaERNS_14TensorIteratorERKN3c106ScalarES8_ENKUlvE_clEvENKUlvE4_clEvEUldddE0_St5arrayIPcLm4EEEEviT0_T1_
        .type           _ZN2at6native29vectorized_elementwise_kernelILi2EZZZNS0_54_GLOBAL__N__d8c5977b_16_LinearAlgebra_cu_9e10b42f_324316addr_kernel_cudaERNS_14TensorIteratorERKN3c106ScalarES8_ENKUlvE_clEvENKUlvE4_clEvEUldddE0_St5arrayIPcLm4EEEEviT0_T1_,@function
        .size           _ZN2at6native29vectorized_elementwise_kernelILi2EZZZNS0_54_GLOBAL__N__d8c5977b_16_LinearAlgebra_cu_9e10b42f_324316addr_kernel_cudaERNS_14TensorIteratorERKN3c106ScalarES8_ENKUlvE_clEvENKUlvE4_clEvEUldddE0_St5arrayIPcLm4EEEEviT0_T1_,(.L_x_23553 - _ZN2at6native29vectorized_elementwise_kernelILi2EZZZNS0_54_GLOBAL__N__d8c5977b_16_LinearAlgebra_cu_9e10b42f_324316addr_kernel_cudaERNS_14TensorIteratorERKN3c106ScalarES8_ENKUlvE_clEvENKUlvE4_clEvEUldddE0_St5arrayIPcLm4EEEEviT0_T1_)
        .other          _ZN2at6native29vectorized_elementwise_kernelILi2EZZZNS0_54_GLOBAL__N__d8c5977b_16_LinearAlgebra_cu_9e10b42f_324316addr_kernel_cudaERNS_14TensorIteratorERKN3c106ScalarES8_ENKUlvE_clEvENKUlvE4_clEvEUldddE0_St5arrayIPcLm4EEEEviT0_T1_,@"STO_CUDA_ENTRY STV_DEFAULT"
_ZN2at6native29vectorized_elementwise_kernelILi2EZZZNS0_54_GLOBAL__N__d8c5977b_16_LinearAlgebra_cu_9e10b42f_324316addr_kernel_cudaERNS_14TensorIteratorERKN3c106ScalarES8_ENKUlvE_clEvENKUlvE4_clEvEUldddE0_St5arrayIPcLm4EEEEviT0_T1_:
.text._ZN2at6native29vectorized_elementwise_kernelILi2EZZZNS0_54_GLOBAL__N__d8c5977b_16_LinearAlgebra_cu_9e10b42f_324316addr_kernel_cudaERNS_14TensorIteratorERKN3c106ScalarES8_ENKUlvE_clEvENKUlvE4_clEvEUldddE0_St5arrayIPcLm4EEEEviT0_T1_:
        /* <DEDUP_REMOVED lines=10> */
[----:B------:R-:W-:Y:S01]  /*00a0*/  CS2R R22, SRZ ;  /* 0x0000000000167805 */ /* 0x000fe2000001ff00 */
[----:B------:R-:W2:Y:S01]  /*00b0*/  LDCU.64 UR6, c[0x0][0x390] ;  /* 0x00007200ff0677ac */ /* 0x000ea20008000a00 */
[----:B------:R-:W-:-:S03]  /*00c0*/  CS2R R42, SRZ ;  /* 0x00000000002a7805 */ /* 0x000fc6000001ff00 */
[----:B------:R-:W3:Y:S01]  /*00d0*/  LDC.64 R24, c[0x0][0x3b0] ;  /* 0x0000ec00ff187b82 */ /* 0x000ee20000000a00 */
[----:B------:R-:W-:-:S07]  /*00e0*/  CS2R R40, SRZ ;  /* 0x0000000000287805 */ /* 0x000fce000001ff00 */
[----:B------:R-:W4:Y:S08]  /*00f0*/  LDC.64 R34, c[0x0][0x3b8] ;  /* 0x0000ee00ff227b82 */ /* 0x000f300000000a00 */
[----:B------:R-:W5:Y:S08]  /*0100*/  LDC.64 R32, c[0x0][0x3b0] ;  /* 0x0000ec00ff207b82 */ /* 0x000f700000000a00 */
[----:B------:R-:W2:Y:S01]  /*0110*/  LDC.64 R28, c[0x0][0x3b0] ;  /* 0x0000ec00ff1c7b82 */ /* 0x000ea20000000a00 */
[----:B0-----:R-:W-:-:S07]  /*0120*/  ISETP.GE.U32.AND P0, PT, R3, R2, PT ;  /* 0x000000020300720c */ /* 0x001fce0003f06070 */
[----:B------:R-:W0:Y:S01]  /*0130*/  LDC.64 R46, c[0x0][0x3b8] ;  /* 0x0000ee00ff2e7b82 */ /* 0x000e220000000a00 */
[----:B------:R-:W-:-:S07]  /*0140*/  MOV R49, R3 ;  /* 0x0000000300317202 */ /* 0x000fce0000000f00 */
[----:B------:R-:W0:Y:S01]  /*0150*/  LDC.64 R52, c[0x0][0x3b0] ;  /* 0x0000ec00ff347b82 */ /* 0x000e220000000a00 */
[----:B------:R-:W-:Y:S01]  /*0160*/  @!P0 LEA R51, R0, R49, 0xa ;  /* 0x0000003100338211 */ /* 0x000fe200078e50ff */
[----:B------:R-:W-:Y:S01]  /*0170*/  @!P0 VIADD R49, R49, 0x80 ;  /* 0x0000008031318836 */ /* 0x000fe20000000000 */
[----:B------:R-:W-:Y:S02]  /*0180*/  CS2R R20, SRZ ;  /* 0x0000000000147805 */ /* 0x000fe4000001ff00 */
[----:B------:R-:W-:Y:S02]  /*0190*/  CS2R R44, SRZ ;  /* 0x00000000002c7805 */ /* 0x000fe4000001ff00 */
[----:B------:R-:W-:Y:S01]  /*01a0*/  CS2R R38, SRZ ;  /* 0x0000000000267805 */ /* 0x000fe2000001ff00 */
[----:B------:R-:W0:Y:S01]  /*01b0*/  LDCU.64 UR8, c[0x0][0x388] ;  /* 0x00007100ff0877ac */ /* 0x000e220008000a00 */
[----:B------:R-:W-:-:S13]  /*01c0*/  ISETP.GE.U32.AND P1, PT, R49, R2, PT ;  /* 0x000000023100720c */ /* 0x000fda0003f26070 */
[----:B------:R-:W-:-:S05]  /*01d0*/  @!P1 LEA R9, R0, R49, 0xa ;  /* 0x0000003100099211 */ /* 0x000fca00078e50ff */
[C---:B-1----:R-:W-:Y:S02]  /*01e0*/  @!P1 IMAD.WIDE.U32 R10, R9.reuse, 0x8, R4 ;  /* 0x00000008090a9825 */ /* 0x042fe400078e0004 */
[----:B------:R-:W1:Y:S03]  /*01f0*/  LDC.64 R4, c[0x0][0x3b8] ;  /* 0x0000ee00ff047b82 */ /* 0x000e660000000a00 */
[----:B------:R-:W2:Y:S01]  /*0200*/  @!P1 LDG.E.64 R6, desc[UR4][R10.64] ;  /* 0x000000040a069981 */ /* 0x000ea2000c1e1b00 */
[----:B-1----:R-:W-:-:S04]  /*0210*/  @!P1 IMAD.WIDE.U32 R12, R9, 0x8, R4 ;  /* 0x00000008090c9825 */ /* 0x002fc800078e0004 */
[----:B------:R-:W1:Y:S01]  /*0220*/  @!P1 LDC.64 R4, c[0x0][0x3a8] ;  /* 0x0000ea00ff049b82 */ /* 0x000e620000000a00 */
[----:B------:R3:W2:Y:S01]  /*0230*/  @!P1 LDG.E.64 R22, desc[UR4][R12.64] ;  /* 0x000000040c169981 */ /* 0x0006a2000c1e1b00 */
[----:B-1----:R-:W-:Y:S01]  /*0240*/  @!P1 IMAD.WIDE.U32 R8, R9, 0x8, R4 ;  /* 0x0000000809089825 */ /* 0x002fe200078e0004 */
[----:B------:R-:W-:-:S06]  /*0250*/  CS2R R4, SRZ ;  /* 0x0000000000047805 */ /* 0x000fcc000001ff00 */
[----:B------:R1:W2:Y:S01]  /*0260*/  @!P1 LDG.E.64 R4, desc[UR4][R8.64] ;  /* 0x0000000408049981 */ /* 0x0002a2000c1e1b00 */
[----:B------:R-:W-:-:S05]  /*0270*/  @!P1 VIADD R49, R49, 0x80 ;  /* 0x0000008031319836 */ /* 0x000fca0000000000 */
[----:B------:R-:W-:-:S13]  /*0280*/  ISETP.GE.U32.AND P2, PT, R49, R2, PT ;  /* 0x000000023100720c */ /* 0x000fda0003f46070 */
[----:B------:R-:W-:Y:S01]  /*0290*/  @!P2 LEA R37, R0, R49, 0xa ;  /* 0x000000310025a211 */ /* 0x000fe200078e50ff */
[----:B------:R-:W-:Y:S01]  /*02a0*/  @!P2 VIADD R49, R49, 0x80 ;  /* 0x000000803131a836 */ /* 0x000fe20000000000 */
[----:B------:R-:W4:Y:S04]  /*02b0*/  @!P2 LDC.64 R18, c[0x0][0x3a8] ;  /* 0x0000ea00ff12ab82 */ /* 0x000f280000000a00 */
[----:B------:R-:W-:-:S13]  /*02c0*/  ISETP.GE.U32.AND P3, PT, R49, R2, PT ;  /* 0x000000023100720c */ /* 0x000fda0003f66070 */
[----:B---3--:R-:W-:Y:S01]  /*02d0*/  @!P3 LEA R13, R0, R49, 0xa ;  /* 0x00000031000db211 */ /* 0x008fe200078e50ff */
[----:B------:R-:W-:Y:S01]  /*02e0*/  @!P3 VIADD R49, R49, 0x80 ;  /* 0x000000803131b836 */ /* 0x000fe20000000000 */
[----:B------:R-:W3:Y:S04]  /*02f0*/  @!P3 LDC.64 R14, c[0x0][0x3a8] ;  /* 0x0000ea00ff0ebb82 */ /* 0x000ee80000000a00 */
[----:B------:R-:W-:Y:S01]  /*0300*/  ISETP.GE.U32.AND P4, PT, R49, R2, PT ;  /* 0x000000023100720c */ /* 0x000fe20003f86070 */
[----:B----4-:R-:W-:-:S05]  /*0310*/  @!P2 IMAD.WIDE.U32 R18, R37, 0x8, R18 ;  /* 0x000000082512a825 */ /* 0x010fca00078e0012 */
[----:B------:R4:W3:Y:S07]  /*0320*/  @!P2 LDG.E.64 R42, desc[UR4][R18.64] ;  /* 0x00000004122aa981 */ /* 0x0008ee000c1e1b00 */
[----:B------:R-:W-:Y:S01]  /*0330*/  @!P4 LEA R11, R0, R49, 0xa ;  /* 0x00000031000bc211 */ /* 0x000fe200078e50ff */
[----:B------:R-:W-:Y:S01]  /*0340*/  @!P4 VIADD R49, R49, 0x80 ;  /* 0x000000803131c836 */ /* 0x000fe20000000000 */
[----:B-1----:R-:W1:Y:S04]  /*0350*/  @!P4 LDC.64 R8, c[0x0][0x3a8] ;  /* 0x0000ea00ff08cb82 */ /* 0x002e680000000a00 */
[----:B------:R-:W-:-:S04]  /*0360*/  ISETP.GE.U32.AND P5, PT, R49, R2, PT ;  /* 0x000000023100720c */ /* 0x000fc80003fa6070 */
[----:B----4-:R-:W4:Y:S09]  /*0370*/  LDC.64 R18, c[0x0][0x3b8] ;  /* 0x0000ee00ff127b82 */ /* 0x010f320000000a00 */
[----:B------:R-:W-:Y:S01]  /*0380*/  @!P5 LEA R27, R0, R49, 0xa ;  /* 0x00000031001bd211 */ /* 0x000fe200078e50ff */
[----:B------:R-:W-:-:S05]  /*0390*/  @!P5 VIADD R49, R49, 0x80 ;  /* 0x000000803131d836 */ /* 0x000fca0000000000 */
[----:B------:R-:W-:Y:S01]  /*03a0*/  ISETP.GE.U32.AND P1, PT, R49, R2, PT ;  /* 0x000000023100720c */ /* 0x000fe20003f26070 */
[C---:B------:R-:W-:Y:S02]  /*03b0*/  @!P2 IMAD.WIDE.U32 R30, R37.reuse, 0x8, R24 ;  /* 0x00000008251ea825 */ /* 0x040fe400078e0018 */
[----:B------:R-:W4:Y:S02]  /*03c0*/  @!P5 LDC.64 R24, c[0x0][0x3a8] ;  /* 0x0000ea00ff18db82 */ /* 0x000f240000000a00 */
[----:B------:R-:W-:Y:S01]  /*03d0*/  @!P2 IMAD.WIDE.U32 R36, R37, 0x8, R34 ;  /* 0x000000082524a825 */ /* 0x000fe200078e0022 */
[----:B------:R1:W4:Y:S03]  /*03e0*/  @!P2 LDG.E.64 R20, desc[UR4][R30.64] ;  /* 0x000000041e14a981 */ /* 0x000326000c1e1b00 */
[----:B-----5:R-:W-:Y:S01]  /*03f0*/  @!P3 IMAD.WIDE.U32 R32, R13, 0x8, R32 ;  /* 0x000000080d20b825 */ /* 0x020fe200078e0020 */
[----:B------:R5:W4:Y:S03]  /*0400*/  @!P2 LDG.E.64 R44, desc[UR4][R36.64] ;  /* 0x00000004242ca981 */ /* 0x000b26000c1e1b00 */
[----:B--2---:R-:W-:Y:S01]  /*0410*/  @!P4 IMAD.WIDE.U32 R28, R11, 0x8, R28 ;  /* 0x000000080b1cc825 */ /* 0x004fe200078e001c */
[----:B------:R-:W-:-:S03]  /*0420*/  @!P1 LEA R48, R0, R49, 0xa ;  /* 0x0000003100309211 */ /* 0x000fc600078e50ff */
[----:B-1----:R-:W-:Y:S01]  /*0430*/  @!P4 IMAD.WIDE.U32 R30, R11, 0x8, R8 ;  /* 0x000000080b1ec825 */ /* 0x002fe200078e0008 */
[----:B-----5:R-:W-:-:S03]  /*0440*/  CS2R R36, SRZ ;  /* 0x0000000000247805 */ /* 0x020fc6000001ff00 */
[----:B0-----:R-:W-:Y:S01]  /*0450*/  @!P4 IMAD.WIDE.U32 R46, R11, 0x8, R46 ;  /* 0x000000080b2ec825 */ /* 0x001fe200078e002e */
[----:B------:R-:W-:-:S03]  /*0460*/  CS2R R10, SRZ ;  /* 0x00000000000a7805 */ /* 0x000fc6000001ff00 */
[----:B---3--:R-:W-:Y:S01]  /*0470*/  @!P3 IMAD.WIDE.U32 R14, R13, 0x8, R14 ;  /* 0x000000080d0eb825 */ /* 0x008fe200078e000e */
[----:B------:R-:W2:Y:S03]  /*0480*/  @!P4 LDG.E.64 R36, desc[UR4][R46.64] ;  /* 0x000000042e24c981 */ /* 0x000ea6000c1e1b00 */
[----:B------:R-:W-:-:S04]  /*0490*/  @!P5 IMAD.WIDE.U32 R52, R27, 0x8, R52 ;  /* 0x000000081b34d825 */ /* 0x000fc800078e0034 */
[----:B----4-:R-:W-:Y:S01]  /*04a0*/  @!P5 IMAD.WIDE.U32 R18, R27, 0x8, R18 ;  /* 0x000000081b12d825 */ /* 0x010fe200078e0012 */
[----:B------:R0:W3:Y:S01]  /*04b0*/  @!P5 LDG.E.64 R10, desc[UR4][R52.64] ;  /* 0x00000004340ad981 */ /* 0x0000e2000c1e1b00 */
[----:B------:R-:W-:-:S03]  /*04c0*/  CS2R R34, SRZ ;  /* 0x0000000000227805 */ /* 0x000fc6000001ff00 */
[----:B------:R1:W4:Y:S01]  /*04d0*/  @!P3 LDG.E.64 R38, desc[UR4][R14.64] ;  /* 0x000000040e26b981 */ /* 0x000322000c1e1b00 */
[----:B------:R-:W-:-:S03]  /*04e0*/  @!P5 IMAD.WIDE.U32 R24, R27, 0x8, R24 ;  /* 0x000000081b18d825 */ /* 0x000fc600078e0018 */
[----:B------:R5:W3:Y:S01]  /*04f0*/  @!P4 LDG.E.64 R34, desc[UR4][R30.64] ;  /* 0x000000041e22c981 */ /* 0x000ae2000c1e1b00 */
[----:B0-----:R-:W0:Y:S01]  /*0500*/  LDC.64 R52, c[0x0][0x3b0] ;  /* 0x0000ec00ff347b82 */ /* 0x001e220000000a00 */
[----:B------:R-:W-:-:S07]  /*0510*/  @!P1 VIADD R49, R49, 0x80 ;  /* 0x0000008031319836 */ /* 0x000fce0000000000 */
[----:B-1----:R-:W1:Y:S01]  /*0520*/  LDC.64 R14, c[0x0][0x3b8] ;  /* 0x0000ee00ff0e7b82 */ /* 0x002e620000000a00 */
[----:B-----5:R-:W-:Y:S02]  /*0530*/  CS2R R30, SRZ ;  /* 0x00000000001e7805 */ /* 0x020fe4000001ff00 */
[----:B------:R-:W-:Y:S02]  /*0540*/  CS2R R26, SRZ ;  /* 0x00000000001a7805 */ /* 0x000fe4000001ff00 */
[----:B------:R-:W-:Y:S02]  /*0550*/  ISETP.GE.U32.AND P2, PT, R49, R2, PT ;  /* 0x000000023100720c */ /* 0x000fe40003f46070 */
[----:B------:R-:W5:Y:S01]  /*0560*/  @!P5 LDG.E.64 R30, desc[UR4][R24.64] ;  /* 0x00000004181ed981 */ /* 0x000f62000c1e1b00 */
[----:B------:R-:W-:-:S06]  /*0570*/  CS2R R8, SRZ ;  /* 0x0000000000087805 */ /* 0x000fcc000001ff00 */
[----:B------:R-:W2:Y:S01]  /*0580*/  @!P4 LDG.E.64 R8, desc[UR4][R28.64] ;  /* 0x000000041c08c981 */ /* 0x000ea2000c1e1b00 */
[----:B0-----:R-:W-:Y:S01]  /*0590*/  @!P0 IMAD.WIDE.U32 R52, R51, 0x8, R52 ;  /* 0x0000000833348825 */ /* 0x001fe200078e0034 */
[----:B------:R0:W1:Y:S02]  /*05a0*/  DMUL R16, R6, UR6 ;  /* 0x0000000606107c28 */ /* 0x0000640008000000 */
[----:B0-----:R-:W0:-:S15]  /*05b0*/  LDC.64 R6, c[0x0][0x3b8] ;  /* 0x0000ee00ff067b82 */ /* 0x001e1e0000000a00 */
[----:B------:R-:W-:-:S15]  /*05c0*/  NOP ;  /* 0x0000000000007918 */ /* 0x000fde0000000000 */
[----:B------:R-:W-:-:S15]  /*05d0*/  NOP ;  /* 0x0000000000007918 */ /* 0x000fde0000000000 */
[----:B------:R-:W-:-:S15]  /*05e0*/  NOP ;  /* 0x0000000000007918 */ /* 0x000fde0000000000 */
[----:B------:R-:W-:-:S02]  /*05f0*/  NOP ;  /* 0x0000000000007918 */ /* 0x000fc40000000000 */
[----:B-1----:R0:W1:Y:S02]  /*0600*/  DMUL R22, R16, R22 ;  /* 0x0000001610167228 */ /* 0x0020640000000000 */
[----:B0-----:R-:W-:Y:S02]  /*0610*/  @!P3 IMAD.WIDE.U32 R16, R13, 0x8, R6 ;  /* 0x000000080d10b825 */ /* 0x001fe400078e0006 */
[----:B------:R-:W0:Y:S03]  /*0620*/  @!P1 LDC.64 R12, c[0x0][0x3a8] ;  /* 0x0000ea00ff0c9b82 */ /* 0x000e260000000a00 */
[----:B------:R1:W4:Y:S05]  /*0630*/  @!P3 LDG.E.64 R40, desc[UR4][R16.64] ;  /* 0x000000041028b981 */ /* 0x00032a000c1e1b00 */
[----:B-1----:R-:W1:Y:S01]  /*0640*/  LDC.64 R16, c[0x0][0x3b0] ;  /* 0x0000ec00ff107b82 */ /* 0x002e620000000a00 */
[----:B------:R-:W-:-:S06]  /*0650*/  CS2R R6, SRZ ;  /* 0x0000000000067805 */ /* 0x000fcc000001ff00 */
[----:B------:R0:W5:Y:S02]  /*0660*/  @!P3 LDG.E.64 R6, desc[UR4][R32.64] ;  /* 0x000000042006b981 */ /* 0x000164000c1e1b00 */
[----:B0-----:R-:W-:-:S06]  /*0670*/  CS2R R32, SRZ ;  /* 0x0000000000207805 */ /* 0x001fcc000001ff00 */
[----:B------:R0:W4:Y:S01]  /*0680*/  @!P5 LDG.E.64 R32, desc[UR4][R18.64] ;  /* 0x000000041220d981 */ /* 0x000122000c1e1b00 */
[C---:B-1----:R-:W-:Y:S02]  /*0690*/  @!P1 IMAD.WIDE.U32 R46, R48.reuse, 0x8, R16 ;  /* 0x00000008302e9825 */ /* 0x042fe400078e0010 */
[----:B------:R-:W1:Y:S08]  /*06a0*/  @!P0 LDC.64 R16, c[0x0][0x3a8] ;  /* 0x0000ea00ff108b82 */ /* 0x000e700000000a00 */
[----:B0-----:R-:W0:Y:S01]  /*06b0*/  LDC.64 R18, c[0x0][0x3b8] ;  /* 0x0000ee00ff127b82 */ /* 0x001e220000000a00 */
[----:B------:R-:W-:Y:S01]  /*06c0*/  @!P1 IMAD.WIDE.U32 R24, R48, 0x8, R12 ;  /* 0x0000000830189825 */ /* 0x000fe200078e000c */
[----:B------:R-:W-:-:S04]  /*06d0*/  CS2R R12, SRZ ;  /* 0x00000000000c7805 */ /* 0x000fc8000001ff00 */
[----:B------:R1:W4:Y:S01]  /*06e0*/  @!P1 LDG.E.64 R26, desc[UR4][R24.64] ;  /* 0x00000004181a9981 */ /* 0x000322000c1e1b00 */
[----:B------:R-:W-:Y:S01]  /*06f0*/  CS2R R28, SRZ ;  /* 0x00000000001c7805 */ /* 0x000fe2000001ff00 */
[----:B------:R-:W-:Y:S02]  /*0700*/  @!P1 IMAD.WIDE.U32 R14, R48, 0x8, R14 ;  /* 0x00000008300e9825 */ /* 0x000fe400078e000e */
[----:B------:R0:W4:-:S15]  /*0710*/  @!P1 LDG.E.64 R12, desc[UR4][R46.64] ;  /* 0x000000042e0c9981 */ /* 0x00011e000c1e1b00 */
[----:B------:R-:W-:-:S01]  /*0720*/  NOP ;  /* 0x0000000000007918 */ /* 0x000fc20000000000 */
[----:B------:R0:W-:Y:S01]  /*0730*/  DFMA R4, R4, UR8, R22 ;  /* 0x0000000804047c2b */ /* 0x0001e20008000016 */
[----:B------:R0:W4:Y:S01]  /*0740*/  @!P1 LDG.E.64 R28, desc[UR4][R14.64] ;  /* 0x000000040e1c9981 */ /* 0x000122000c1e1b00 */
[----:B-1----:R-:W-:Y:S01]  /*0750*/  CS2R R24, SRZ ;  /* 0x0000000000187805 */ /* 0x002fe2000001ff00 */
[C---:B0-----:R-:W-:Y:S01]  /*0760*/  @!P0 IMAD.WIDE.U32 R18, R51.reuse, 0x8, R18 ;  /* 0x0000000833128825 */ /* 0x041fe200078e0012 */
[----:B------:R-:W0:Y:S03]  /*0770*/  @!P2 LDC.64 R46, c[0x0][0x3a8] ;  /* 0x0000ea00ff2eab82 */ /* 0x000e260000000a00 */
[----:B------:R-:W-:Y:S01]  /*0780*/  @!P0 IMAD.WIDE.U32 R50, R51, 0x8, R16 ;  /* 0x0000000833328825 */ /* 0x000fe200078e0010 */
[----:B------:R1:W4:Y:S04]  /*0790*/  @!P0 LDG.E.64 R24, desc[UR4][R18.64] ;  /* 0x0000000412188981 */ /* 0x000328000c1e1b00 */
[----:B------:R-:W0:Y:S01]  /*07a0*/  LDC.64 R16, c[0x0][0x3b0] ;  /* 0x0000ec00ff107b82 */ /* 0x000e220000000a00 */
[----:B------:R-:W-:-:S02]  /*07b0*/  CS2R R22, SRZ ;  /* 0x0000000000167805 */ /* 0x000fc4000001ff00 */
[----:B------:R-:W-:-:S04]  /*07c0*/  CS2R R14, SRZ ;  /* 0x00000000000e7805 */ /* 0x000fc8000001ff00 */
[----:B------:R1:W4:Y:S02]  /*07d0*/  @!P0 LDG.E.64 R22, desc[UR4][R50.64] ;  /* 0x0000000432168981 */ /* 0x000324000c1e1b00 */
[----:B-1----:R-:W1:Y:S02]  /*07e0*/  LDC.64 R18, c[0x0][0x3b8] ;  /* 0x0000ee00ff127b82 */ /* 0x002e640000000a00 */
[----:B------:R0:W4:Y:S01]  /*07f0*/  @!P0 LDG.E.64 R14, desc[UR4][R52.64] ;  /* 0x00000004340e8981 */ /* 0x000122000c1e1b00 */
[----:B------:R-:W-:Y:S02]  /*0800*/  @!P2 LEA R51, R0, R49, 0xa ;  /* 0x000000310033a211 */ /* 0x000fe400078e50ff */
[----:B0-----:R-:W-:-:S03]  /*0810*/  CS2R R52, SRZ ;  /* 0x0000000000347805 */ /* 0x001fc6000001ff00 */
[----:B------:R-:W-:Y:S01]  /*0820*/  @!P2 IMAD.WIDE.U32 R16, R51, 0x8, R16 ;  /* 0x000000083310a825 */ /* 0x000fe200078e0010 */
[----:B------:R-:W-:-:S04]  /*0830*/  CS2R R48, SRZ ;  /* 0x0000000000307805 */ /* 0x000fc8000001ff00 */
[----:B------:R1:W4:Y:S01]  /*0840*/  @!P2 LDG.E.64 R52, desc[UR4][R16.64] ;  /* 0x000000041034a981 */ /* 0x000322000c1e1b00 */
[----:B------:R-:W-:-:S05]  /*0850*/  @!P2 IMAD.WIDE.U32 R46, R51, 0x8, R46 ;  /* 0x00000008332ea825 */ /* 0x000fca00078e002e */
[----:B------:R-:W4:Y:S01]  /*0860*/  @!P2 LDG.E.64 R48, desc[UR4][R46.64] ;  /* 0x000000042e30a981 */ /* 0x000f22000c1e1b00 */
[----:B-1----:R-:W-:Y:S01]  /*0870*/  @!P2 IMAD.WIDE.U32 R16, R51, 0x8, R18 ;  /* 0x000000083310a825 */ /* 0x002fe200078e0012 */
[----:B------:R-:W-:-:S06]  /*0880*/  CS2R R18, SRZ ;  /* 0x0000000000127805 */ /* 0x000fcc000001ff00 */
[----:B------:R-:W4:-:S15]  /*0890*/  @!P2 LDG.E.64 R18, desc[UR4][R16.64] ;  /* 0x000000041012a981 */ /* 0x000f1e000c1e1b00 */
[----:B------:R-:W-:-:S01]  /*08a0*/  NOP ;  /* 0x0000000000007918 */ /* 0x000fc20000000000 */
[----:B--2---:R-:W0:Y:S01]  /*08b0*/  DMUL R8, R8, UR6 ;  /* 0x0000000608087c28 */ /* 0x004e220008000000 */
[----:B------:R-:W-:Y:S04]  /*08c0*/  BSSY.RECONVERGENT B0, `(.L_x_10864) ;  /* 0x0000094000007945 */ /* 0x000fe80003800200 */
[----:B------:R-:W-:-:S15]  /*08d0*/  BSSY.RELIABLE B1, `(.L_x_10865) ;  /* 0x000008c000017945 */ /* 0x000fde0003800100 */
[----:B------:R-:W-:-:S15]  /*08e0*/  NOP ;  /* 0x0000000000007918 */ /* 0x000fde0000000000 */
[----:B------:R-:W-:-:S15]  /*08f0*/  NOP ;  /* 0x0000000000007918 */ /* 0x000fde0000000000 */
[----:B------:R-:W-:-:S14]  /*0900*/  NOP ;  /* 0x0000000000007918 */ /* 0x000fdc0000000000 */
[----:B0-----:R-:W3:-:S15]  /*0910*/  DMUL R8, R8, R36 ;  /* 0x0000002408087228 */ /* 0x001ede0000000000 */
[----:B------:R-:W-:-:S15]  /*0920*/  NOP ;  /* 0x0000000000007918 */ /* 0x000fde0000000000 */
[----:B------:R-:W-:-:S15]  /*0930*/  NOP ;  /* 0x0000000000007918 */ /* 0x000fde0000000000 */
[----:B------:R-:W-:-:S15]  /*0940*/  NOP ;  /* 0x0000000000007918 */ /* 0x000fde0000000000 */
[----:B------:R-:W-:-:S04]  /*0950*/  NOP ;  /* 0x0000000000007918 */ /* 0x000fc80000000000 */
[----:B---3--:R0:W-:Y:S02]  /*0960*/  DFMA R34, R34, UR8, R8 ;  /* 0x0000000822227c2b */ /* 0x0081e40008000008 */
[----:B0-----:R-:W-:Y:S01]  /*0970*/  @!P0 IMAD R9, R0, 0x400, R3 ;  /* 0x0000040000098824 */ /* 0x001fe200078e0203 */
[----:B------:R-:W-:-:S05]  /*0980*/  IADD3 R8, PT, PT, R3, 0x80, RZ ;  /* 0x0000008003087810 */ /* 0x000fca0007ffe0ff */
[----:B------:R-:W-:-:S15]  /*0990*/  @!P0 IMAD.MOV.U32 R3, RZ, RZ, R8 ;  /* 0x000000ffff038224 */ /* 0x000fde00078e0008 */
[----:B------:R-:W-:-:S15]  /*09a0*/  NOP ;  /* 0x0000000000007918 */ /* 0x000fde0000000000 */
[----:B------:R-:W-:-:S15]  /*09b0*/  NOP ;  /* 0x0000000000007918 */ /* 0x000fde0000000000 */
[----:B------:R-:W-:-:S11]  /*09c0*/  NOP ;  /* 0x0000000000007918 */ /* 0x000fd60000000000 */
[----:B-----5:R-:W4:-:S15]  /*09d0*/  DMUL R6, R6, UR6 ;  /* 0x0000000606067c28 */ /* 0x020f1e0008000000 */
        /* <DEDUP_REMOVED lines=9> */
[----:B0-----:R0:W-:Y:S02]  /*0a70*/  DFMA R38, R38, UR8, R6 ;  /* 0x0000000826267c2b */ /* 0x0011e40008000006 */
[----:B0-----:R-:W0:Y:S02]  /*0a80*/  @!P0 LDC.64 R6, c[0x0][0x3a0] ;  /* 0x0000e800ff068b82 */ /* 0x001e240000000a00 */
[----:B0-----:R-:W-:-:S15]  /*0a90*/  @!P0 IMAD.WIDE.U32 R6, R9, 0x8, R6 ;  /* 0x0000000809068825 */ /* 0x001fde00078e0006 */
[----:B------:R-:W-:-:S15]  /*0aa0*/  NOP ;  /* 0x0000000000007918 */ /* 0x000fde0000000000 */
[----:B------:R-:W-:-:S15]  /*0ab0*/  NOP ;  /* 0x0000000000007918 */ /* 0x000fde0000000000 */
[----:B------:R-:W-:-:S15]  /*0ac0*/  NOP ;  /* 0x0000000000007918 */ /* 0x000fde0000000000 */
[----:B------:R-:W0:-:S15]  /*0ad0*/  DMUL R14, R14, UR6 ;  /* 0x000000060e0e7c28 */ /* 0x000e1e0008000000 */
        /* <DEDUP_REMOVED lines=9> */
[----:B0-----:R-:W0:Y:S02]  /*0b70*/  DFMA R14, R22, UR8, R14 ;  /* 0x00000008160e7c2b */ /* 0x001e24000800000e */
[----:B0-----:R0:W-:Y:S01]  /*0b80*/  @!P0 STG.E.64 desc[UR4][R6.64], R14 ;  /* 0x0000000e06008986 */ /* 0x0011e2000c101b04 */
[----:B------:R-:W-:-:S15]  /*0b90*/  ISETP.GE.U32.AND P0, PT, R3, R2, PT ;  /* 0x000000020300720c */ /* 0x000fde0003f06070 */
[----:B------:R-:W-:-:S15]  /*0ba0*/  NOP ;  /* 0x0000000000007918 */ /* 0x000fde0000000000 */
[----:B------:R-:W-:-:S15]  /*0bb0*/  NOP ;  /* 0x0000000000007918 */ /* 0x000fde0000000000 */
[----:B------:R-:W-:-:S15]  /*0bc0*/  NOP ;  /* 0x0000000000007918 */ /* 0x000fde0000000000 */
[----:B------:R-:W-:-:S01]  /*0bd0*/  NOP ;  /* 0x0000000000007918 */ /* 0x000fc20000000000 */
        /* <DEDUP_REMOVED lines=40> */
[----:B-1----:R0:W1:-:S15]  /*0e60*/  DFMA R42, R42, UR8, R20 ;  /* 0x000000082a2a7c2b */ /* 0x00205e0008000014 */
[----:B------:R-:W-:-:S15]  /*0e70*/  NOP ;  /* 0x0000000000007918 */ /* 0x000fde0000000000 */
[----:B------:R-:W-:-:S15]  /*0e80*/  NOP ;  /* 0x0000000000007918 */ /* 0x000fde0000000000 */
[----:B------:R-:W-:-:S15]  /*0e90*/  NOP ;  /* 0x0000000000007918 */ /* 0x000fde0000000000 */
[----:B------:R-:W-:-:S04]  /*0ea0*/  NOP ;  /* 0x0000000000007918 */ /* 0x000fc80000000000 */
[----:B--2---:R0:W2:-:S15]  /*0eb0*/  DFMA R30, R30, UR8, R10 ;  /* 0x000000081e1e7c2b */ /* 0x00409e000800000a */
[----:B------:R-:W-:-:S15]  /*0ec0*/  NOP ;  /* 0x0000000000007918 */ /* 0x000fde0000000000 */
[----:B------:R-:W-:-:S15]  /*0ed0*/  NOP ;  /* 0x0000000000007918 */ /* 0x000fde0000000000 */
[----:B------:R-:W-:-:S15]  /*0ee0*/  NOP ;  /* 0x0000000000007918 */ /* 0x000fde0000000000 */
[----:B------:R-:W-:-:S04]  /*0ef0*/  NOP ;  /* 0x0000000000007918 */ /* 0x000fc80000000000 */
[----:B---3--:R0:W3:-:S15]  /*0f00*/  DFMA R26, R26, UR8, R12 ;  /* 0x000000081a1a7c2b */ /* 0x0080de000800000c */
[----:B------:R-:W-:-:S15]  /*0f10*/  NOP ;  /* 0x0000000000007918 */ /* 0x000fde0000000000 */
[----:B------:R-:W-:-:S15]  /*0f20*/  NOP ;  /* 0x0000000000007918 */ /* 0x000fde0000000000 */
[----:B------:R-:W-:-:S15]  /*0f30*/  NOP ;  /* 0x0000000000007918 */ /* 0x000fde0000000000 */
[----:B------:R-:W-:-:S04]  /*0f40*/  NOP ;  /* 0x0000000000007918 */ /* 0x000fc80000000000 */
[----:B----4-:R0:W4:Y:S02]  /*0f50*/  DFMA R48, R48, UR8, R18 ;  /* 0x0000000830307c2b */ /* 0x0101240008000012 */
[----:B01234-:R-:W-:Y:S05]  /*0f60*/  @P0 BRA `(.L_x_10866) ;  /* 0x0000000000300947 */ /* 0x01ffea0003800000 */
[----:B------:R-:W0:Y:S01]  /*0f70*/  LDC.64 R6, c[0x0][0x3a0] ;  /* 0x0000e800ff067b82 */ /* 0x000e220000000a00 */
[----:B------:R-:W-:Y:S01]  /*0f80*/  LEA R9, R0, R3, 0xa ;  /* 0x0000000300097211 */ /* 0x000fe200078e50ff */
[----:B------:R-:W-:-:S05]  /*0f90*/  VIADD R3, R3, 0x80 ;  /* 0x0000008003037836 */ /* 0x000fca0000000000 */
[----:B------:R-:W-:Y:S01]  /*0fa0*/  ISETP.GE.U32.AND P0, PT, R3, R2, PT ;  /* 0x000000020300720c */ /* 0x000fe20003f06070 */
[----:B0-----:R-:W-:-:S05]  /*0fb0*/  IMAD.WIDE.U32 R6, R9, 0x8, R6 ;  /* 0x0000000809067825 */ /* 0x001fca00078e0006 */
[----:B------:R0:W-:Y:S07]  /*0fc0*/  STG.E.64 desc[UR4][R6.64], R4 ;  /* 0x0000000406007986 */ /* 0x0001ee000c101b04 */
[----:B------:R-:W-:Y:S05]  /*0fd0*/  @P0 BRA `(.L_x_10867) ;  /* 0x0000000000300947 */ /* 0x000fea0003800000 */
[----:B0-----:R-:W0:Y:S01]  /*0fe0*/  LDC.64 R4, c[0x0][0x3a0] ;  /* 0x0000e800ff047b82 */ /* 0x001e220000000a00 */
[----:B------:R-:W-:Y:S01]  /*0ff0*/  LEA R7, R0, R3, 0xa ;  /* 0x0000000300077211 */ /* 0x000fe200078e50ff */
[----:B------:R-:W-:-:S04]  /*1000*/  VIADD R3, R3, 0x80 ;  /* 0x0000008003037836 */ /* 0x000fc80000000000 */
[----:B0-----:R-:W-:-:S05]  /*1010*/  IMAD.WIDE.U32 R4, R7, 0x8, R4 ;  /* 0x0000000807047825 */ /* 0x001fca00078e0004 */
[----:B------:R0:W-:Y:S02]  /*1020*/  STG.E.64 desc[UR4][R4.64], R42 ;  /* 0x0000002a04007986 */ /* 0x0001e4000c101b04 */
.L_x_10866:
[----:B------:R-:W-:-:S13]  /*1030*/  ISETP.GE.U32.AND P0, PT, R3, R2, PT ;  /* 0x000000020300720c */ /* 0x000fda0003f06070 */
[----:B------:R-:W-:Y:S05]  /*1040*/  @P0 BRA `(.L_x_10868) ;  /* 0x0000000000300947 */ /* 0x000fea0003800000 */
[----:B0-----:R-:W0:Y:S01]  /*1050*/  LDC.64 R4, c[0x0][0x3a0] ;  /* 0x0000e800ff047b82 */ /* 0x001e220000000a00 */
[----:B------:R-:W-:Y:S01]  /*1060*/  LEA R7, R0, R3, 0xa ;  /* 0x0000000300077211 */ /* 0x000fe200078e50ff */
[----:B------:R-:W-:-:S04]  /*1070*/  VIADD R3, R3, 0x80 ;  /* 0x0000008003037836 */ /* 0x000fc80000000000 */
[----:B0-----:R-:W-:-:S05]  /*1080*/  IMAD.WIDE.U32 R4, R7, 0x8, R4 ;  /* 0x0000000807047825 */ /* 0x001fca00078e0004 */
[----:B------:R1:W-:Y:S02]  /*1090*/  STG.E.64 desc[UR4][R4.64], R38 ;  /* 0x0000002604007986 */ /* 0x0003e4000c101b04 */
.L_x_10867:
[----:B------:R-:W-:-:S13]  /*10a0*/  ISETP.GE.U32.AND P0, PT, R3, R2, PT ;  /* 0x000000020300720c */ /* 0x000fda0003f06070 */
[----:B------:R-:W-:Y:S05]  /*10b0*/  @P0 BRA `(.L_x_10869) ;  /* 0x0000000000340947 */ /* 0x000fea0003800000 */
[----:B01----:R-:W0:Y:S01]  /*10c0*/  LDC.64 R4, c[0x0][0x3a0] ;  /* 0x0000e800ff047b82 */ /* 0x003e220000000a00 */
[----:B------:R-:W-:Y:S01]  /*10d0*/  LEA R7, R0, R3, 0xa ;  /* 0x0000000300077211 */ /* 0x000fe200078e50ff */
[----:B------:R-:W-:-:S04]  /*10e0*/  VIADD R3, R3, 0x80 ;  /* 0x0000008003037836 */ /* 0x000fc80000000000 */
[----:B0-----:R-:W-:-:S05]  /*10f0*/  IMAD.WIDE.U32 R4, R7, 0x8, R4 ;  /* 0x0000000807047825 */ /* 0x001fca00078e0004 */
[----:B------:R1:W-:Y:S02]  /*1100*/  STG.E.64 desc[UR4][R4.64], R34 ;  /* 0x0000002204007986 */ /* 0x0003e4000c101b04 */
.L_x_10868:
[----:B------:R-:W-:-:S13]  /*1110*/  ISETP.GE.U32.AND P0, PT, R3, R2, PT ;  /* 0x000000020300720c */ /* 0x000fda0003f06070 */
[----:B------:R-:W-:Y:S05]  /*1120*/  @P0 BREAK.RELIABLE B1 ;  /* 0x0000000000010942 */ /* 0x000fea0003800100 */
[----:B------:R-:W-:Y:S05]  /*1130*/  @P0 BRA `(.L_x_10870) ;  /* 0x0000000000300947 */ /* 0x000fea0003800000 */
[----:B01----:R-:W0:Y:S01]  /*1140*/  LDC.64 R4, c[0x0][0x3a0] ;  /* 0x0000e800ff047b82 */ /* 0x003e220000000a00 */
[----:B------:R-:W-:Y:S01]  /*1150*/  LEA R7, R0, R3, 0xa ;  /* 0x0000000300077211 */ /* 0x000fe200078e50ff */
[----:B------:R-:W-:-:S04]  /*1160*/  VIADD R3, R3, 0x80 ;  /* 0x0000008003037836 */ /* 0x000fc80000000000 */
[----:B0-----:R-:W-:-:S05]  /*1170*/  IMAD.WIDE.U32 R4, R7, 0x8, R4 ;  /* 0x0000000807047825 */ /* 0x001fca00078e0004 */
[----:B------:R2:W-:Y:S02]  /*1180*/  STG.E.64 desc[UR4][R4.64], R30 ;  /* 0x0000001e04007986 */ /* 0x0005e4000c101b04 */
.L_x_10869:
[----:B------:R-:W-:Y:S05]  /*1190*/  BSYNC.RELIABLE B1 ;  /* 0x0000000000017941 */ /* 0x000fea0003800100 */
.L_x_10865:
[----:B------:R-:W-:-:S13]  /*11a0*/  ISETP.GE.U32.AND P0, PT, R3, R2, PT ;  /* 0x000000020300720c */ /* 0x000fda0003f06070 */
[----:B012---:R-:W0:Y:S01]  /*11b0*/  @!P0 LDC.64 R4, c[0x0][0x3a0] ;  /* 0x0000e800ff048b82 */ /* 0x007e220000000a00 */
[----:B------:R-:W-:Y:S01]  /*11c0*/  @!P0 LEA R7, R0, R3, 0xa ;  /* 0x0000000300078211 */ /* 0x000fe200078e50ff */
[----:B------:R-:W-:-:S04]  /*11d0*/  @!P0 VIADD R3, R3, 0x80 ;  /* 0x0000008003038836 */ /* 0x000fc80000000000 */
[----:B0-----:R-:W-:-:S05]  /*11e0*/  @!P0 IMAD.WIDE.U32 R4, R7, 0x8, R4 ;  /* 0x0000000807048825 */ /* 0x001fca00078e0004 */
[----:B------:R2:W-:Y:S02]  /*11f0*/  @!P0 STG.E.64 desc[UR4][R4.64], R26 ;  /* 0x0000001a04008986 */ /* 0x0005e4000c101b04 */
.L_x_10870:
[----:B------:R-:W-:Y:S05]  /*1200*/  BSYNC.RECONVERGENT B0 ;  /* 0x0000000000007941 */ /* 0x000fea0003800200 */
.L_x_10864:
        /* <DEDUP_REMOVED lines=8> */
.L_x_10863:
[----:B------:R-:W0:Y:S01]  /*1290*/  S2R R37, SR_TID.X ;  /* 0x0000000000257919 */ /* 0x000e220000002100 */
[----:B------:R-:W1:Y:S01]  /*12a0*/  LDC.64 R2, c[0x0][0x3b0] ;  /* 0x0000ec00ff027b82 */ /* 0x000e620000000a00 */
[----:B------:R-:W-:Y:S01]  /*12b0*/  IMAD.SHL.U32 R0, R0, 0x400, RZ ;  /* 0x0000040000007824 */ /* 0x000fe200078e00ff */
[----:B------:R-:W2:Y:S06]  /*12c0*/  LDCU.64 UR6, c[0x0][0x390] ;  /* 0x00007200ff0677ac */ /* 0x000eac0008000a00 */
[----:B------:R-:W3:Y:S01]  /*12d0*/  LDC.64 R4, c[0x0][0x3b8] ;  /* 0x0000ee00ff047b82 */ /* 0x000ee20000000a00 */
[----:B-1----:R-:W-:-:S04]  /*12e0*/  IMAD.WIDE.U32 R2, R0, 0x8, R2 ;  /* 0x0000000800027825 */ /* 0x002fc800078e0002 */
[----:B0-----:R-:W-:-:S03]  /*12f0*/  IMAD.WIDE.U32 R52, R37, 0x10, R2 ;  /* 0x0000001025347825 */ /* 0x001fc600078e0002 */
[----:B------:R-:W0:Y:S01]  /*1300*/  LDC.64 R2, c[0x0][0x3a8] ;  /* 0x0000ea00ff027b82 */ /* 0x000e220000000a00 */
[----:B---3--:R-:W-:Y:S01]  /*1310*/  IMAD.WIDE.U32 R4, R0, 0x8, R4 ;  /* 0x0000000800047825 */ /* 0x008fe200078e0004 */
[----:B------:R-:W3:Y:S04]  /*1320*/  LDG.E.128 R12, desc[UR4][R52.64+0x800] ;  /* 0x00080004340c7981 */ /* 0x000ee8000c1e1d00 */
[----:B------:R-:W4:Y:S01]  /*1330*/  LDG.E.128 R20, desc[UR4][R52.64+0x1000] ;  /* 0x0010000434147981 */ /* 0x000f22000c1e1d00 */
[----:B------:R-:W-:-:S03]  /*1340*/  IMAD.WIDE.U32 R32, R37, 0x10, R4 ;  /* 0x0000001025207825 */ /* 0x000fc600078e0004 */
[----:B------:R-:W2:Y:S04]  /*1350*/  LDG.E.128 R4, desc[UR4][R52.64] ;  /* 0x0000000434047981 */ /* 0x000ea8000c1e1d00 */
[----:B------:R-:W5:Y:S04]  /*1360*/  LDG.E.128 R8, desc[UR4][R32.64] ;  /* 0x0000000420087981 */ /* 0x000f68000c1e1d00 */
[----:B------:R-:W4:Y:S04]  /*1370*/  LDG.E.128 R28, desc[UR4][R52.64+0x1800] ;  /* 0x00180004341c7981 */ /* 0x000f28000c1e1d00 */
[----:B------:R-:W4:Y:S01]  /*1380*/  LDG.E.128 R16, desc[UR4][R32.64+0x800] ;  /* 0x0008000420107981 */ /* 0x000f22000c1e1d00 */
[----:B0-----:R-:W-:-:S03]  /*1390*/  IMAD.WIDE.U32 R2, R0, 0x8, R2 ;  /* 0x0000000800027825 */ /* 0x001fc600078e0002 */
[----:B------:R-:W4:Y:S01]  /*13a0*/  LDG.E.128 R24, desc[UR4][R32.64+0x1000] ;  /* 0x0010000420187981 */ /* 0x000f22000c1e1d00 */
[----:B------:R-:W-:-:S05]  /*13b0*/  IMAD.WIDE.U32 R2, R37, 0x10, R2 ;  /* 0x0000001025027825 */ /* 0x000fca00078e0002 */
[----:B------:R-:W4:Y:S04]  /*13c0*/  LDG.E.128 R36, desc[UR4][R2.64] ;  /* 0x0000000402247981 */ /* 0x000f28000c1e1d00 */
[----:B------:R-:W4:Y:S04]  /*13d0*/  LDG.E.128 R32, desc[UR4][R32.64+0x1800] ;  /* 0x0018000420207981 */ /* 0x000f28000c1e1d00 */
[----:B------:R-:W4:Y:S04]  /*13e0*/  LDG.E.128 R40, desc[UR4][R2.64+0x800] ;  /* 0x0008000402287981 */ /* 0x000f28000c1e1d00 */
[----:B------:R-:W4:Y:S04]  /*13f0*/  LDG.E.128 R44, desc[UR4][R2.64+0x1000] ;  /* 0x00100004022c7981 */ /* 0x000f28000c1e1d00 */
[----:B------:R0:W4:Y:S02]  /*1400*/  LDG.E.128 R48, desc[UR4][R2.64+0x1800] ;  /* 0x0018000402307981 */ /* 0x000124000c1e1d00 */
[----:B0-----:R-:W0:Y:S02]  /*1410*/  LDC.64 R2, c[0x0][0x3a0] ;  /* 0x0000e800ff027b82 */ /* 0x001e240000000a00 */
[----:B0-----:R-:W-:Y:S01]  /*1420*/  IMAD.WIDE.U32 R2, R0, 0x8, R2 ;  /* 0x0000000800027825 */ /* 0x001fe200078e0002 */
[----:B--2---:R-:W5:-:S15]  /*1430*/  DMUL R4, R4, UR6 ;  /* 0x0000000604047c28 */ /* 0x004f5e0008000000 */
[----:B------:R-:W-:-:S15]  /*1440*/  NOP ;  /* 0x0000000000007918 */ /* 0x000fde0000000000 */
[----:B------:R-:W-:-:S15]  /*1450*/  NOP ;  /* 0x0000000000007918 */ /* 0x000fde0000000000 */
[----:B------:R-:W-:-:S15]  /*1460*/  NOP ;  /* 0x0000000000007918 */ /* 0x000fde0000000000 */
[----:B------:R-:W-:-:S04]  /*1470*/  NOP ;  /* 0x0000000000007918 */ /* 0x000fc80000000000 */
[----:B-----5:R0:W-:Y:S02]  /*1480*/  DMUL R8, R8, R4 ;  /* 0x0000000408087228 */ /* 0x0201e40000000000 */
[----:B0-----:R-:W0:Y:S02]  /*1490*/  S2R R5, SR_TID.X ;  /* 0x0000000000057919 */ /* 0x001e240000002100 */
[----:B0-----:R-:W-:-:S15]  /*14a0*/  IMAD.WIDE.U32 R2, R5, 0x10, R2 ;  /* 0x0000001005027825 */ /* 0x001fde00078e0002 */
        /* <DEDUP_REMOVED lines=8> */
[----:B---3--:R-:W1:-:S15]  /*1530*/  DMUL R12, R12, UR6 ;  /* 0x000000060c0c7c28 */ /* 0x008e5e0008000000 */
        /* <DEDUP_REMOVED lines=9> */
[----:B----4-:R-:W3:-:S15]  /*15d0*/  DMUL R20, R20, UR6 ;  /* 0x0000000614147c28 */ /* 0x010ede0008000000 */
        /* <DEDUP_REMOVED lines=14> */
[----:B------:R-:W5:Y:S01]  /*16c0*/  DMUL R30, R30, UR6 ;  /* 0x000000061e1e7c28 */ /* 0x000f620008000000 */
[----:B------:R-:W5:-:S15]  /*16d0*/  LDCU.64 UR6, c[0x0][0x388] ;  /* 0x00007100ff0677ac */ /* 0x000f5e0008000a00 */
[----:B------:R-:W-:-:S15]  /*16e0*/  NOP ;  /* 0x0000000000007918 */ /* 0x000fde0000000000 */
[----:B------:R-:W-:-:S15]  /*16f0*/  NOP ;  /* 0x0000000000007918 */ /* 0x000fde0000000000 */
[----:B------:R-:W-:-:S15]  /*1700*/  NOP ;  /* 0x0000000000007918 */ /* 0x000fde0000000000 */
[----:B------:R-:W-:-:S03]  /*1710*/  NOP ;  /* 0x0000000000007918 */ /* 0x000fc60000000000 */
[----:B0-----:R-:W0:-:S15]  /*1720*/  DMUL R10, R10, R6 ;  /* 0x000000060a0a7228 */ /* 0x001e1e0000000000 */
        /* <DEDUP_REMOVED lines=24> */
[----:B-----5:R-:W-:-:S15]  /*18b0*/  DMUL R28, R32, R28 ;  /* 0x0000001c201c7228 */ /* 0x020fde0000000000 */
        /* <DEDUP_REMOVED lines=9> */
[----:B------:R-:W-:-:S15]  /*1950*/  DFMA R8, R36, UR6, R8 ;  /* 0x0000000624087c2b */ /* 0x000fde0008000008 */
[----:B------:R-:W-:-:S15]  /*1960*/  NOP ;  /* 0x0000000000007918 */ /* 0x000fde0000000000 */
[----:B------:R-:W-:-:S15]  /*1970*/  NOP ;  /* 0x0000000000007918 */ /* 0x000fde0000000000 */
[----:B------:R-:W-:-:S15]  /*1980*/  NOP ;  /* 0x0000000000007918 */ /* 0x000fde0000000000 */
[----:B------:R-:W-:-:S04]  /*1990*/  NOP ;  /* 0x0000000000007918 */ /* 0x000fc80000000000 */
[----:B0-----:R-:W0:Y:S02]  /*19a0*/  DFMA R10, R38, UR6, R10 ;  /* 0x00000006260a7c2b */ /* 0x001e24000800000a */
[----:B0-----:R-:W-:-:S15]  /*19b0*/  STG.E.128 desc[UR4][R2.64], R8 ;  /* 0x0000000802007986 */ /* 0x001fde000c101d04 */
[----:B------:R-:W-:-:S15]  /*19c0*/  NOP ;  /* 0x0000000000007918 */ /* 0x000fde0000000000 */
[----:B------:R-:W-:-:S15]  /*19d0*/  NOP ;  /* 0x0000000000007918 */ /* 0x000fde0000000000 */
[----:B------:R-:W-:-:S15]  /*19e0*/  NOP ;  /* 0x0000000000007918 */ /* 0x000fde0000000000 */
[----:B------:R-:W-:-:S02]  /*19f0*/  NOP ;  /* 0x0000000000007918 */ /* 0x000fc40000000000 */
[----:B------:R-:W-:-:S15]  /*1a00*/  DFMA R16, R40, UR6, R16 ;  /* 0x0000000628107c2b */ /* 0x000fde0008000010 */
[----:B------:R-:W-:-:S15]  /*1a10*/  NOP ;  /* 0x0000000000007918 */ /* 0x000fde0000000000 */
[----:B------:R-:W-:-:S15]  /*1a20*/  NOP ;  /* 0x0000000000007918 */ /* 0x000fde0000000000 */
[----:B------:R-:W-:-:S15]  /*1a30*/  NOP ;  /* 0x0000000000007918 */ /* 0x000fde0000000000 */
[----:B------:R-:W-:-:S04]  /*1a40*/  NOP ;  /* 0x0000000000007918 */ /* 0x000fc80000000000 */
[----:B------:R-:W0:Y:S02]  /*1a50*/  DFMA R18, R42, UR6, R18 ;  /* 0x000000062a127c2b */ /* 0x000e240008000012 */
        /* <DEDUP_REMOVED lines=22> */
[----:B0-----:R-:W-:Y:S01]  /*1bc0*/  STG.E.128 desc[UR4][R2.64+0x1800], R48 ;  /* 0x0018003002007986 */ /* 0x001fe2000c101d04 */
[----:B------:R-:W-:Y:S05]  /*1bd0*/  EXIT ;  /* 0x000000000000794d */ /* 0x000fea0003800000 */
.L_x_10871:
        /* <DEDUP_REMOVED lines=10> */
.L_x_23553:


//--------------------- .text._ZN2at6native29vectorized_elementwise_kernelILi4EZZZNS0_54_GLOBAL__N__d8c5977b_16_LinearAlgebra_cu_9e10b42f_324316addr_kernel_cudaERNS_14TensorIteratorERKN3c106ScalarES8_ENKUlvE_clEvENKUlvE4_clEvEUldddE0_St5arrayIPcLm4EEEEviT0_T1_ --------------------------
	.section	.text._ZN2at6native29vectorized_elementwise_kernelILi4EZZZNS0_54_GLOBAL__N__d8c5977b_16_LinearAlgebra_cu_9e10b42f_324316addr_kernel_cudaERNS_14TensorIteratorERKN3c106ScalarES8_ENKUlvE_clEvENKUlvE4_clEvEUldddE0_St5arrayIPcLm4EEEEviT0_T1_,"ax",@progbits
	.align	128
        .global         _ZN2at6native29vectorized_elementwise_kernelILi4EZZZNS0_54_GLOBAL__N__d8c5977b_16_LinearAlgebra_cu_9e10b42f_324316addr_kernel_cudaERNS_14TensorIteratorERKN3c106ScalarES8_ENKUlvE_clEvENKUlvE4_clEvEUldddE0_St5arrayIPcLm4EEEEviT0_T1_
        .type           _ZN2at6native29vectorized_elementwise_kernelILi4EZZZNS0_54_GLOBAL__N__d8c5977b_16_LinearAlgebra_cu_9e10b42f_324316addr_kernel_cudaERNS_14TensorIteratorERKN3c106ScalarES8_ENKUlvE_clEvENKUlvE4_clEvEUldddE0_St5arrayIPcLm4EEEEviT0_T1_,@function
        .size           _ZN2at6native29vectorized_elementwise_kernelILi4EZZZNS0_54_GLOBAL__N__d8c5977b_16_LinearAlgebra_cu_9e10b42f_324316addr_kernel_cudaERNS_14TensorIteratorERKN3c106ScalarES8_ENKUlvE_clEvENKUlvE4_clEvEUldddE0_St5arrayIPcLm4EEEEviT0_T1_,(.L_x_23554 - _ZN2at6native29vectorized_elementwise_kernelILi4EZZZNS0_54_GLOBAL__N__d8c5977b_16_LinearAlgebra_cu_9e10b42f_324316addr_kernel_cudaERNS_14TensorIteratorERKN3c106ScalarES8_ENKUlvE_clEvENKUlvE4_clEvEUldddE0_St5arrayIPcLm4EEEEviT0_T1_)
        .other          _ZN2at6native29vectorized_elementwise_kernelILi4EZZZNS0_54_GLOBAL__N__d8c5977b_16_LinearAlgebra_cu_9e10b42f_324316addr_kernel_cudaERNS_14TensorIteratorERKN3c106ScalarES8_ENKUlvE_clEvENKUlvE4_clEvEUldddE0_St5arrayIPcLm4EEEEviT0_T1_,@"STO_CUDA_ENTRY STV_DEFAULT"
_ZN2at6native29vectorized_elementwise_kernelILi4EZZZNS0_54_GLOBAL__N__d8c5977b_16_LinearAlgebra_cu_9e10b42f_324316addr_kernel_cudaERNS_14TensorIteratorERKN3c106ScalarES8_ENKUlvE_clEvENKUlvE4_clEvEUldddE0_St5arrayIPcLm4EEEEviT0_T1_:
.text._ZN2at6native29vectorized_elementwise_kernelILi4EZZZNS0_54_GLOBAL__N__d8c5977b_16_LinearAlgebra_cu_9e10b42f_324316addr_kernel_cudaERNS_14TensorIteratorERKN3c106ScalarES8_ENKUlvE_clEvENKUlvE4_clEvEUldddE0_St5arrayIPcLm4EEEEviT0_T1_:
        /* <DEDUP_REMOVED lines=259> */
.L_x_10875:
[----:B------:R-:W-:-:S13]  /*1030*/  ISETP.GE.U32.AND P0, PT, R3, R2, PT ;  /* 0x000000020300720c */ /* 0x000fda0003f06070 */
[----:B------:R-:W-:Y:S05]  /*1040*/  @P0 BRA `(.L_x_10877) ;  /* 0x0000000000300947 */ /* 0x000fea0003800000 */
[----:B0-----:R-:W0:Y:S01]  /*1050*/  LDC.64 R4, c[0x0][0x3a0] ;  /* 0x0000e800ff047b82 */ /* 0x001e220000000a00 */
[----:B------:R-:W-:Y:S01]  /*1060*/  LEA R7, R0, R3, 0xa ;  /* 0x0000000300077211 */ /* 0x000fe200078e50ff */
[----:B------:R-:W-:-:S04]  /*1070*/  VIADD R3, R3, 0x80 ;  /* 0x0000008003037836 */ /* 0x000fc80000000000 */
[----:B0-----:R-:W-:-:S05]  /*1080*/  IMAD.WIDE.U32 R4, R7, 0x8, R4 ;  /* 0x0000000807047825 */ /* 0x001fca00078e0004 */
[----:B------:R1:W-:Y:S02]  /*1090*/  STG.E.64 desc[UR4][R4.64], R38 ;  /* 0x0000002604007986 */ /* 0x0003e4000c101b04 */
.L_x_10876:
[----:B------:R-:W-:-:S13]  /*10a0*/  ISETP.GE.U32.AND P0, PT, R3, R2, PT ;  /* 0x000000020300720c */ /* 0x000fda0003f06070 */
[----:B------:R-:W-:Y:S05]  /*10b0*/  @P0 BRA `(.L_x_10878) ;  /* 0x0000000000340947 */ /* 0x000fea0003800000 */
[----:B01----:R-:W0:Y:S01]  /*10c0*/  LDC.64 R4, c[0x0][0x3a0] ;  /* 0x0000e800ff047b82 */ /* 0x003e220000000a00 */
[----:B------:R-:W-:Y:S01]  /*10d0*/  LEA R7, R0, R3, 0xa ;  /* 0x0000000300077211 */ /* 0x000fe200078e50ff */
[----:B------:R-:W-:-:S04]  /*10e0*/  VIADD R3, R3, 0x80 ;  /* 0x0000008003037836 */ /* 0x000fc80000000000 */
[----:B0-----:R-:W-:-:S05]  /*10f0*/  IMAD.WIDE.U32 R4, R7, 0x8, R4 ;  /* 0x0000000807047825 */ /* 0x001fca00078e0004 */
[----:B------:R1:W-:Y:S02]  /*1100*/  STG.E.64 desc[UR4][R4.64], R34 ;  /* 0x0000002204007986 */ /* 0x0003e4000c101b04 */
.L_x_10877:
        /* <DEDUP_REMOVED lines=8> */
.L_x_10878:
[----:B------:R-:W-:Y:S05]  /*1190*/  BSYNC.RELIABLE B1 ;  /* 0x0000000000017941 */ /* 0x000fea0003800100 */
.L_x_10874:
[----:B------:R-:W-:-:S13]  /*11a0*/  ISETP.GE.U32.AND P0, PT, R3, R2, PT ;  /* 0x000000020300720c */ /* 0x000fda0003f06070 */
[----:B012---:R-:W0:Y:S01]  /*11b0*/  @!P0 LDC.64 R4, c[0x0][0x3a0] ;  /* 0x0000e800ff048b82 */ /* 0x007e220000000a00 */
[----:B------:R-:W-:Y:S01]  /*11c0*/  @!P0 LEA R7, R0, R3, 0xa ;  /* 0x0000000300078211 */ /* 0x000fe200078e50ff */
[----:B------:R-:W-:-:S04]  /*11d0*/  @!P0 VIADD R3, R3, 0x80 ;  /* 0x0000008003038836 */ /* 0x000fc80000000000 */
[----:B0-----:R-:W-:-:S05]  /*11e0*/  @!P0 IMAD.WIDE.U32 R4, R7, 0x8, R4 ;  /* 0x0000000807048825 */ /* 0x001fca00078e0004 */
[----:B------:R2:W-:Y:S02]  /*11f0*/  @!P0 STG.E.64 desc[UR4][R4.64], R26 ;  /* 0x0000001a04008986 */ /* 0x0005e4000c101b04 */
.L_x_10879:
[----:B------:R-:W-:Y:S05]  /*1200*/  BSYNC.RECONVERGENT B0 ;  /* 0x0000000000007941 */ /* 0x000fea0003800200 */
.L_x_10873:
        /* <DEDUP_REMOVED lines=8> */
.L_x_10872:
        /* <DEDUP_REMOVED lines=8> */
[C---:B---3--:R-:W-:Y:S01]  /*1310*/  IMAD.WIDE.U32 R4, R0.reuse, 0x8, R4 ;  /* 0x0000000800047825 */ /* 0x048fe200078e0004 */
[----:B------:R-:W3:Y:S03]  /*1320*/  LDG.E.ENL2.256 R24, R20, desc[UR4][R52.64+0x1000] ;  /* 0xfe0080043414797e */ /* 0x000ee60008121918 */
[----:B------:R-:W-:Y:S02]  /*1330*/  IMAD.WIDE.U32 R28, R37, 0x20, R4 ;  /* 0x00000020251c7825 */ /* 0x000fe400078e0004 */
[----:B------:R-:W2:Y:S04]  /*1340*/  LDG.E.ENL2.256 R8, R4, desc[UR4][R52.64] ;  /* 0xfe0000043404797e */ /* 0x000ea80008121908 */
[----:B------:R-:W4:Y:S01]  /*1350*/  LDG.E.ENL2.256 R16, R12, desc[UR4][R28.64] ;  /* 0xfe0000041c0c797e */ /* 0x000f220008121910 */
[----:B0-----:R-:W-:-:S03]  /*1360*/  IMAD.WIDE.U32 R2, R0, 0x8, R2 ;  /* 0x0000000800027825 */ /* 0x001fc600078e0002 */
[----:B------:R-:W5:Y:S01]  /*1370*/  LDG.E.ENL2.256 R32, R28, desc[UR4][R28.64+0x1000] ;  /* 0xfe0080041c1c797e */ /* 0x000f620008121920 */
[----:B------:R-:W-:-:S05]  /*1380*/  IMAD.WIDE.U32 R2, R37, 0x20, R2 ;  /* 0x0000002025027825 */ /* 0x000fca00078e0002 */
[----:B------:R-:W5:Y:S04]  /*1390*/  LDG.E.ENL2.256 R40, R36, desc[UR4][R2.64] ;  /* 0xfe0000040224797e */ /* 0x000f680008121928 */
[----:B------:R0:W5:Y:S02]  /*13a0*/  LDG.E.ENL2.256 R48, R44, desc[UR4][R2.64+0x1000] ;  /* 0xfe008004022c797e */ /* 0x0001640008121930 */
[----:B0-----:R-:W0:Y:S02]  /*13b0*/  LDC.64 R2, c[0x0][0x3a0] ;  /* 0x0000e800ff027b82 */ /* 0x001e240000000a00 */
[----:B0-----:R-:W-:Y:S01]  /*13c0*/  IMAD.WIDE.U32 R2, R0, 0x8, R2 ;  /* 0x0000000800027825 */ /* 0x001fe200078e0002 */
[----:B--2---:R-:W4:-:S15]  /*13d0*/  DMUL R4, R4, UR6 ;  /* 0x0000000604047c28 */ /* 0x004f1e0008000000 */
[----:B------:R-:W-:-:S15]  /*13e0*/  NOP ;  /* 0x0000000000007918 */ /* 0x000fde0000000000 */
[----:B------:R-:W-:-:S15]  /*13f0*/  NOP ;  /* 0x0000000000007918 */ /* 0x000fde0000000000 */
[----:B------:R-:W-:-:S15]  /*1400*/  NOP ;  /* 0x0000000000007918 */ /* 0x000fde0000000000 */
[----:B------:R-:W-:-:S04]  /*1410*/  NOP ;  /* 0x0000000000007918 */ /* 0x000fc80000000000 */
[----:B----4-:R0:W-:Y:S02]  /*1420*/  DMUL R12, R12, R4 ;  /* 0x000000040c0c7228 */ /* 0x0101e40000000000 */
        /* <DEDUP_REMOVED lines=20> */
[----:B---3--:R-:W5:-:S15]  /*1570*/  DMUL R20, R20, UR6 ;  /* 0x0000000614147c28 */ /* 0x008f5e0008000000 */
        /* <DEDUP_REMOVED lines=14> */
[----:B------:R-:W4:Y:S01]  /*1660*/  DMUL R26, R26, UR6 ;  /* 0x000000061a1a7c28 */ /* 0x000f220008000000 */
[----:B------:R-:W4:-:S15]  /*1670*/  LDCU.64 UR6, c[0x0][0x388] ;  /* 0x00007100ff0677ac */ /* 0x000f1e0008000a00 */
        /* <DEDUP_REMOVED lines=54> */
[----:B--2---:R-:W0:Y:S02]  /*19e0*/  DFMA R18, R42, UR6, R18 ;  /* 0x000000062a127c2b */ /* 0x004e240008000012 */
[----:B0-----:R-:W-:-:S15]  /*19f0*/  STG.E.ENL2.256 desc[UR4][R2.64], R12, R16 ;  /* 0xf800000c0210797f */ /* 0x001fde000f121804 */
        /* <DEDUP_REMOVED lines=19> */
[----:B------:R-:W0:Y:S02]  /*1b30*/  DFMA R50, R50, UR6, R34 ;  /* 0x0000000632327c2b */ /* 0x000e240008000022 */
[----:B0-----:R-:W-:Y:S01]  /*1b40*/  STG.E.ENL2.256 desc[UR4][R2.64+0x1000], R28, R48 ;  /* 0xf800801c0230797f */ /* 0x001fe2000f121804 */
[----:B------:R-:W-:Y:S05]  /*1b50*/  EXIT ;  /* 0x000000000000794d */ /* 0x000fea0003800000 */
.L_x_10880:
        /* <DEDUP_REMOVED lines=10> */
.L_x_23554:


//--------------------- .text._ZN2at6native29vectorized_elementwise_kernelILi8EZZZNS0_54_GLOBAL__N__d8c5977b_16_LinearAlgebra_cu_9e10b42f_324316addr_kernel_cudaERNS_14TensorIteratorERKN3c106ScalarES8_ENKUlvE_clEvENKUlvE4_clEvEUldddE0_St5arrayIPcLm4EEEEviT0_T1_ --------------------------
	.section	.text._ZN2at6native29vectorized_elementwise_kernelILi8EZZZNS0_54_GLOBAL__N__d8c5977b_16_LinearAlgebra_cu_9e10b42f_324316addr_kernel_cudaERNS_14TensorIteratorERKN3c106ScalarES8_ENKUlvE_clEvENKUlvE4_clEvEUldddE0_St5arrayIPcLm4EEEEviT0_T1_,"ax",@progbits
	.align	128
        .global         _ZN2at6native29vectorized_elementwise_kernelILi8EZZZNS0_54_GLOBAL__N__d8c5977b_16_LinearAlgebra_cu_9e10b42f_324316addr_kernel_cudaERNS_14TensorIteratorERKN3c106ScalarES8_ENKUlvE_clEvENKUlvE4_clEvEUldddE0_St5arrayIPcLm4EEEEviT0_T1_
        .type           _ZN2at6native29vectorized_elementwise_kernelILi8EZZZNS0_54_GLOBAL__N__d8c5977b_16_LinearAlgebra_cu_9e10b42f_324316addr_kernel_cudaERNS_14TensorIteratorERKN3c106ScalarES8_ENKUlvE_clEvENKUlvE4_clEvEUldddE0_St5arrayIPcLm4EEEEviT0_T1_,@function
        .size           _ZN2at6native29vectorized_elementwise_kernelILi8EZZZNS0_54_GLOBAL__N__d8c5977b_16_LinearAlgebra_cu_9e10b42f_324316addr_kernel_cudaERNS_14TensorIteratorERKN3c106ScalarES8_ENKUlvE_clEvENKUlvE4_clEvEUldddE0_St5arrayIPcLm4EEEEviT0_T1_,(.L_x_23555 - _ZN2at6native29vectorized_elementwise_kernelILi8EZZZNS0_54_GLOBAL__N__d8c5977b_16_LinearAlgebra_cu_9e10b42f_324316addr_kernel_cudaERNS_14TensorIteratorERKN3c106ScalarES8_ENKUlvE_clEvENKUlvE4_clEvEUldddE0_St5arrayIPcLm4EEEEviT0_T1_)
        .other          _ZN2at6native29vectorized_elementwise_kernelILi8EZZZNS0_54_GLOBAL__N__d8c5977b_16_LinearAlgebra_cu_9e10b42f_324316addr_kernel_cudaERNS_14TensorIteratorERKN3c106ScalarES8_ENKUlvE_clEvENKUlvE4_clEvEUldddE0_St5arrayIPcLm4EEEEviT0_T1_,@"STO_CUDA_ENTRY STV_DEFAULT"
_ZN2at6native29vectorized_elementwise_kernelILi8EZZZNS0_54_GLOBAL__N__d8c5977b_16_LinearAlgebra_cu_9e10b42f_324316addr_kernel_cudaERNS_14TensorIteratorERKN3c106ScalarES8_ENKUlvE_clEvENKUlvE4_clEvEUldddE0_St5arrayIPcLm4EEEEviT0_T1_:
.text._ZN2at6native29vectorized_elementwise_kernelILi8EZZZNS0_54_GLOBAL__N__d8c5977b_16_LinearAlgebra_cu_9e10b42f_324316addr_kernel_cudaERNS_14TensorIteratorERKN3c106ScalarES8_ENKUlvE_clEvENKUlvE4_clEvEUldddE0_St5arrayIPcLm4EEEEviT0_T1_:
[----:B------:R-:W-:Y:S01]  /*0000*/  LDC R1, c[0x0][0x37c] ;  /* 0x0000df00ff017b82 */ /* 0x000fe20000000800 */
[----:B------:R-:W-:Y:S05]  /*0010*/  EXIT ;  /* 0x000000000000794d */ /* 0x000fea0003800000 */
.L_x_10881:
        /* <DEDUP_REMOVED lines=14> */
.L_x_23555:


//--------------------- .text._ZN2at6native18elementwise_kernelILi128ELi4EZNS0_15gpu_kernel_implIZZZNS0_54_GLOBAL__N__d8c5977b_16_LinearAlgebra_cu_9e10b42f_324316addr_kernel_cudaERNS_14TensorIteratorERKN3c106ScalarES9_ENKUlvE_clEvENKUlvE4_clEvEUldddE_EEvRNS_18TensorIteratorBaseERKT_EUliE_EEviT1_ --------------------------
	.section	.text._ZN2at6native18elementwise_kernelILi128ELi4EZNS0_15gpu_kernel_implIZZZNS0_54_GLOBAL__N__d8c5977b_16_LinearAlgebra_cu_9e10b42f_324316addr_kernel_cudaERNS_14TensorIteratorERKN3c106ScalarES9_ENKUlvE_clEvENKUlvE4_clEvEUldddE_EEvRNS_18TensorIteratorBaseERKT_EUliE_EEviT1_,"ax",@progbits
	.align	128
        .global         _ZN2at6native18elementwise_kernelILi128ELi4EZNS0_15gpu_kernel_implIZZZNS0_54_GLOBAL__N__d8c5977b_16_LinearAlgebra_cu_9e10b42f_324316addr_kernel_cudaERNS_14TensorIteratorERKN3c106ScalarES9_ENKUlvE_clEvENKUlvE4_clEvEUldddE_EEvRNS_18TensorIteratorBaseERKT_EUliE_EEviT1_
        .type           _ZN2at6native18elementwise_kernelILi128ELi4EZNS0_15gpu_kernel_implIZZZNS0_54_GLOBAL__N__d8c5977b_16_LinearAlgebra_cu_9e10b42f_324316addr_kernel_cudaERNS_14TensorIteratorERKN3c106ScalarES9_ENKUlvE_clEvENKUlvE4_clEvEUldddE_EEvRNS_18TensorIteratorBaseERKT_EUliE_EEviT1_,@function
        .size           _ZN2at6native18elementwise_kernelILi128ELi4EZNS0_15gpu_kernel_implIZZZNS0_54_GLOBAL__N__d8c5977b_16_LinearAlgebra_cu_9e10b42f_324316addr_kernel_cudaERNS_14TensorIteratorERKN3c106ScalarES9_ENKUlvE_clEvENKUlvE4_clEvEUldddE_EEvRNS_18TensorIteratorBaseERKT_EUliE_EEviT1_,(.L_x_23556 - _ZN2at6native18elementwise_kernelILi128ELi4EZNS0_15gpu_kernel_implIZZZNS0_54_GLOBAL__N__d8c5977b_16_LinearAlgebra_cu_9e10b42f_324316addr_kernel_cudaERNS_14TensorIteratorERKN3c106ScalarES9_ENKUlvE_clEvENKUlvE4_clEvEUldddE_EEvRNS_18TensorIteratorBaseERKT_EUliE_EEviT1_)
        .other          _ZN2at6native18elementwise_kernelILi128ELi4EZNS0_15gpu_kernel_implIZZZNS0_54_GLOBAL__N__d8c5977b_16_LinearAlgebra_cu_9e10b42f_324316addr_kernel_cudaERNS_14TensorIteratorERKN3c106ScalarES9_ENKUlvE_clEvENKUlvE4_clEvEUldddE_EEvRNS_18TensorIteratorBaseERKT_EUliE_EEviT1_,@"STO_CUDA_ENTRY STV_DEFAULT"
_ZN2at6native18elementwise_kernelILi128ELi4EZNS0_15gpu_kernel_implIZZZNS0_54_GLOBAL__N__d8c5977b_16_LinearAlgebra_cu_9e10b42f_324316addr_kernel_cudaERNS_14TensorIteratorERKN3c106ScalarES9_ENKUlvE_clEvENKUlvE4_clEvEUldddE_EEvRNS_18TensorIteratorBaseERKT_EUliE_EEviT1_:
.text._ZN2at6native18elementwise_kernelILi128ELi4EZNS0_15gpu_kernel_implIZZZNS0_54_GLOBAL__N__d8c5977b_16_LinearAlgebra_cu_9e10b42f_324316addr_kernel_cudaERNS_14TensorIteratorERKN3c106ScalarES9_ENKUlvE_clEvENKUlvE4_clEvEUldddE_EEvRNS_18TensorIteratorBaseERKT_EUliE_EEviT1_:
        /* <DEDUP_REMOVED lines=374> */
.L_x_10884:
        /* <DEDUP_REMOVED lines=24> */
.L_x_10885:
        /* <DEDUP_REMOVED lines=16> */
[----:B--2---:R0:W1:Y:S02]  /*19e0*/  I2F.F64.S16 R24, R4 ;  /* 0x0000000400187312 */ /* 0x0040640000101c00 */
[----:B01----:R-:W-:Y:S05]  /*19f0*/  BRA `(.L_x_10892) ;  /* 0x0000000c00707947 */ /* 0x003fea0003800000 */
.L_x_10890:
[----:B------:R-:W2:Y:S02]  /*1a00*/  LDG.E.U8 R4, desc[UR36][R4.64] ;  /* 0x0000002404047981 */ /* 0x000ea4000c1e1100 */
[----:B--2---:R0:W1:Y:S02]  /*1a10*/  I2F.F64.U16 R24, R4 ;  /* 0x0000000400187312 */ /* 0x0040640000101800 */
[----:B01----:R-:W-:Y:S05]  /*1a20*/  BRA `(.L_x_10892) ;  /* 0x0000000c00647947 */ /* 0x003fea0003800000 */
.L_x_10889:
[----:B------:R-:W-:-:S13]  /*1a30*/  ISETP.NE.AND P0, PT, R0, 0x2, PT ;  /* 0x000000020000780c */ /* 0x000fda0003f05270 */
[----:B------:R-:W-:Y:S05]  /*1a40*/  @!P0 BRA `(.L_x_10893) ;  /* 0x0000000000288947 */ /* 0x000fea0003800000 */
[----:B------:R-:W-:-:S13]  /*1a50*/  ISETP.NE.AND P0, PT, R0, 0x3, PT ;  /* 0x000000030000780c */ /* 0x000fda0003f05270 */
[----:B------:R-:W-:Y:S05]  /*1a60*/  @!P0 BRA `(.L_x_10894) ;  /* 0x0000000000148947 */ /* 0x000fea0003800000 */
[----:B------:R-:W-:-:S13]  /*1a70*/  ISETP.NE.AND P0, PT, R0, 0x4, PT ;  /* 0x000000040000780c */ /* 0x000fda0003f05270 */
[----:B------:R-:W-:Y:S05]  /*1a80*/  @P0 BRA `(.L_x_10891) ;  /* 0x0000000800c00947 */ /* 0x000fea0003800000 */
[----:B------:R-:W2:Y:S02]  /*1a90*/  LDG.E.64 R24, desc[UR36][R4.64] ;  /* 0x0000002404187981 */ /* 0x000ea4000c1e1b00 */
[----:B--2---:R-:W0:Y:S02]  /*1aa0*/  I2F.F64.S64 R24, R24 ;  /* 0x0000001800187312 */ /* 0x004e240000301c00 */
[----:B0-----:R-:W-:Y:S05]  /*1ab0*/  BRA `(.L_x_10892) ;  /* 0x0000000c00407947 */ /* 0x001fea0003800000 */
.L_x_10894:
[----:B------:R-:W2:Y:S02]  /*1ac0*/  LDG.E R4, desc[UR36][R4.64] ;  /* 0x0000002404047981 */ /* 0x000ea4000c1e1900 */
[----:B--2---:R0:W1:Y:S02]  /*1ad0*/  I2F.F64 R24, R4 ;  /* 0x0000000400187312 */ /* 0x0040640000201c00 */
[----:B01----:R-:W-:Y:S05]  /*1ae0*/  BRA `(.L_x_10892) ;  /* 0x0000000c00347947 */ /* 0x003fea0003800000 */
.L_x_10893:
[----:B------:R-:W2:Y:S02]  /*1af0*/  LDG.E.U16 R4, desc[UR36][R4.64] ;  /* 0x0000002404047981 */ /* 0x000ea4000c1e1500 */
[----:B--2---:R0:W1:Y:S02]  /*1b00*/  I2F.F64.S16 R24, R4 ;  /* 0x0000000400187312 */ /* 0x0040640000101c00 */
[----:B01----:R-:W-:Y:S05]  /*1b10*/  BRA `(.L_x_10892) ;  /* 0x0000000c00287947 */ /* 0x003fea0003800000 */
.L_x_10888:
[----:B------:R-:W-:-:S13]  /*1b20*/  ISETP.GT.AND P0, PT, R0, 0x6, PT ;  /* 0x000000060000780c */ /* 0x000fda0003f04270 */
[----:B------:R-:W-:Y:S05]  /*1b30*/  @P0 BRA `(.L_x_10895) ;  /* 0x0000000000340947 */ /* 0x000fea0003800000 */
[----:B------:R-:W-:-:S13]  /*1b40*/  ISETP.NE.AND P0, PT, R0, 0x5, PT ;  /* 0x000000050000780c */ /* 0x000fda0003f05270 */
[----:B------:R-:W-:Y:S05]  /*1b50*/  @!P0 BRA `(.L_x_10896) ;  /* 0x0000000000188947 */ /* 0x000fea0003800000 */
[----:B------:R-:W-:-:S13]  /*1b60*/  ISETP.NE.AND P0, PT, R0, 0x6, PT ;  /* 0x000000060000780c */ /* 0x000fda0003f05270 */
[----:B------:R-:W-:Y:S05]  /*1b70*/  @P0 BRA `(.L_x_10891) ;  /* 0x0000000800840947 */ /* 0x000fea0003800000 */
[----:B------:R-:W2:Y:S02]  /*1b80*/  LDG.E R24, desc[UR36][R4.64] ;  /* 0x0000002404187981 */ /* 0x000ea4000c1e1900 */
[----:B--2---:R-:W-:-:S06]  /*1b90*/  FMUL.FTZ R24, R24, 1 ;  /* 0x3f80000018187820 */ /* 0x004fcc0000410000 */
[----:B------:R-:W1:Y:S02]  /*1ba0*/  F2F.F64.F32 R24, R24 ;  /* 0x0000001800187310 */ /* 0x000e640000201800 */
[----:B-1----:R-:W-:Y:S05]  /*1bb0*/  BRA `(.L_x_10892) ;  /* 0x0000000c00007947 */ /* 0x002fea0003800000 */
.L_x_10896:
[----:B------:R-:W2:Y:S02]  /*1bc0*/  LDG.E.U16 R0, desc[UR36][R4.64] ;  /* 0x0000002404007981 */ /* 0x000ea4000c1e1500 */
[----:B--2---:R-:W-:-:S05]  /*1bd0*/  HADD2.F32 R0, -RZ, R0.H0_H0 ;  /* 0x20000000ff007230 */ /* 0x004fca0000004100 */
[----:B------:R-:W-:-:S04]  /*1be0*/  FMUL.FTZ R0, R0, 1 ;  /* 0x3f80000000007820 */ /* 0x000fc80000410000 */
[----:B------:R1:W2:Y:S02]  /*1bf0*/  F2F.F64.F32 R24, R0 ;  /* 0x0000000000187310 */ /* 0x0002a40000201800 */
[----:B-12---:R-:W-:Y:S05]  /*1c00*/  BRA `(.L_x_10892) ;  /* 0x0000000800ec7947 */ /* 0x006fea0003800000 */
.L_x_10895:
[----:B------:R-:W-:-:S13]  /*1c10*/  ISETP.NE.AND P0, PT, R0, 0x7, PT ;  /* 0x000000070000780c */ /* 0x000fda0003f05270 */
[----:B------:R-:W-:Y:S05]  /*1c20*/  @!P0 BRA `(.L_x_10897) ;  /* 0x0000000000348947 */ /* 0x000fea0003800000 */
[----:B------:R-:W-:-:S13]  /*1c30*/  ISETP.NE.AND P0, PT, R0, 0x8, PT ;  /* 0x000000080000780c */ /* 0x000fda0003f05270 */
[----:B------:R-:W-:Y:S05]  /*1c40*/  @!P0 BRA `(.L_x_10898) ;  /* 0x0000000000188947 */ /* 0x000fea0003800000 */
[----:B------:R-:W-:-:S13]  /*1c50*/  ISETP.NE.AND P0, PT, R0, 0x9, PT ;  /* 0x000000090000780c */ /* 0x000fda0003f05270 */
[----:B------:R-:W-:Y:S05]  /*1c60*/  @P0 BRA `(.L_x_10891) ;  /* 0x0000000800480947 */ /* 0x000fea0003800000 */
[----:B------:R-:W2:Y:S02]  /*1c70*/  LDG.E R4, desc[UR36][R4.64] ;  /* 0x0000002404047981 */ /* 0x000ea4000c1e1900 */
[----:B--2---:R-:W-:-:S06]  /*1c80*/  FMUL.FTZ R24, R4, 1 ;  /* 0x3f80000004187820 */ /* 0x004fcc0000410000 */
[----:B------:R-:W0:Y:S02]  /*1c90*/  F2F.F64.F32 R24, R24 ;  /* 0x0000001800187310 */ /* 0x000e240000201800 */
[----:B0-----:R-:W-:Y:S05]  /*1ca0*/  BRA `(.L_x_10892) ;  /* 0x0000000800c47947 */ /* 0x001fea0003800000 */
.L_x_10898:
[----:B------:R-:W2:Y:S02]  /*1cb0*/  LDG.E.U16 R4, desc[UR36][R4.64] ;  /* 0x0000002404047981 */ /* 0x000ea4000c1e1500 */
[----:B--2---:R-:W-:-:S05]  /*1cc0*/  HADD2.F32 R0, -RZ, R4.H0_H0 ;  /* 0x20000004ff007230 */ /* 0x004fca0000004100 */
[----:B------:R-:W-:-:S04]  /*1cd0*/  FMUL.FTZ R0, R0, 1 ;  /* 0x3f80000000007820 */ /* 0x000fc80000410000 */
[----:B------:R0:W1:Y:S02]  /*1ce0*/  F2F.F64.F32 R24, R0 ;  /* 0x0000000000187310 */ /* 0x0000640000201800 */
[----:B01----:R-:W-:Y:S05]  /*1cf0*/  BRA `(.L_x_10892) ;  /* 0x0000000800b07947 */ /* 0x003fea0003800000 */
.L_x_10897:
[----:B------:R0:W5:Y:S01]  /*1d00*/  LDG.E.64 R24, desc[UR36][R4.64] ;  /* 0x0000002404187981 */ /* 0x000162000c1e1b00 */
[----:B------:R-:W-:Y:S05]  /*1d10*/  BRA `(.L_x_10892) ;  /* 0x0000000800a87947 */ /* 0x000fea0003800000 */
.L_x_10887:
        /* <DEDUP_REMOVED lines=11> */
[----:B------:R-:W-:Y:S01]  /*1dd0*/  FSEL R25, RZ, 1.875, !P0 ;  /* 0x3ff00000ff197808 */ /* 0x000fe20004000000 */
[----:B------:R-:W-:Y:S08]  /*1de0*/  BRA `(.L_x_10892) ;  /* 0x0000000800747947 */ /* 0x000ff00003800000 */
.L_x_10901:
[----:B------:R3:W5:Y:S01]  /*1df0*/  LDG.E.64 R24, desc[UR36][R4.64] ;  /* 0x0000002404187981 */ /* 0x000762000c1e1b00 */
[----:B------:R-:W-:Y:S05]  /*1e00*/  BRA `(.L_x_10892) ;  /* 0x00000008006c7947 */ /* 0x000fea0003800000 */
.L_x_10900:
        /* <DEDUP_REMOVED lines=27> */
.L_x_10903:
        /* <DEDUP_REMOVED lines=15> */
.L_x_10902:
[----:B------:R-:W2:Y:S02]  /*20b0*/  LDG.E.U16 R0, desc[UR36][R4.64] ;  /* 0x0000002404007981 */ /* 0x000ea4000c1e1500 */
[----:B--2---:R-:W-:-:S04]  /*20c0*/  IMAD.U32 R0, R0, 0x10000, RZ ;  /* 0x0001000000007824 */ /* 0x004fc800078e00ff */
[----:B------:R-:W-:-:S04]  /*20d0*/  FMUL.FTZ R0, R0, 1 ;  /* 0x3f80000000007820 */ /* 0x000fc80000410000 */
[----:B------:R4:W0:Y:S02]  /*20e0*/  F2F.F64.F32 R24, R0 ;  /* 0x0000000000187310 */ /* 0x0008240000201800 */
[----:B0---4-:R-:W-:Y:S05]  /*20f0*/  BRA `(.L_x_10892) ;  /* 0x0000000400b07947 */ /* 0x011fea0003800000 */
.L_x_10899:
        /* <DEDUP_REMOVED lines=9> */
[----:B--2---:R3:W4:Y:S02]  /*2190*/  I2F.F64.U16 R24, R4 ;  /* 0x0000000400187312 */ /* 0x0047240000101800 */
[----:B---34-:R-:W-:Y:S05]  /*21a0*/  BRA `(.L_x_10892) ;  /* 0x0000000400847947 */ /* 0x018fea0003800000 */
.L_x_10906:
        /* <DEDUP_REMOVED lines=21> */
.L_x_10908:
[----:B------:R-:W-:Y:S05]  /*2300*/  BSYNC.RECONVERGENT B0 ;  /* 0x0000000000007941 */ /* 0x000fea0003800200 */
.L_x_10907:
[----:B------:R-:W-:Y:S01]  /*2310*/  IMAD.SHL.U32 R0, R0, 0x100000, RZ ;  /* 0x0010000000007824 */ /* 0x000fe200078e00ff */
[----:B------:R-:W-:-:S04]  /*2320*/  LEA R3, R3, 0x3b800000, 0x17 ;  /* 0x3b80000003037811 */ /* 0x000fc800078eb8ff */
[----:B------:R-:W-:-:S05]  /*2330*/  LOP3.LUT R0, R3, R0, R7, 0xfe, !PT ;  /* 0x0000000003007212 */ /* 0x000fca00078efe07 */
[----:B------:R-:W-:-:S04]  /*2340*/  FMUL.FTZ R0, R0, 1 ;  /* 0x3f80000000007820 */ /* 0x000fc80000410000 */
[----:B------:R3:W4:Y:S02]  /*2350*/  F2F.F64.F32 R24, R0 ;  /* 0x0000000000187310 */ /* 0x0007240000201800 */
[----:B---34-:R-:W-:Y:S05]  /*2360*/  BRA `(.L_x_10892) ;  /* 0x0000000400147947 */ /* 0x018fea0003800000 */
.L_x_10905:
        /* <DEDUP_REMOVED lines=21> */
.L_x_10910:
[----:B------:R-:W-:Y:S05]  /*24c0*/  BSYNC.RECONVERGENT B0 ;  /* 0x0000000000007941 */ /* 0x000fea0003800200 */
.L_x_10909:
[----:B------:R-:W-:Y:S02]  /*24d0*/  SHF.L.U32 R0, R0, 0x15, RZ ;  /* 0x0000001500007819 */ /* 0x000fe400000006ff */
[----:B------:R-:W-:-:S04]  /*24e0*/  LEA R3, R3, 0x37800000, 0x17 ;  /* 0x3780000003037811 */ /* 0x000fc800078eb8ff */
[----:B------:R-:W-:-:S05]  /*24f0*/  LOP3.LUT R0, R3, R0, R7, 0xfe, !PT ;  /* 0x0000000003007212 */ /* 0x000fca00078efe07 */
[----:B------:R-:W-:-:S04]  /*2500*/  FMUL.FTZ R0, R0, 1 ;  /* 0x3f80000000007820 */ /* 0x000fc80000410000 */
[----:B------:R3:W4:Y:S02]  /*2510*/  F2F.F64.F32 R24, R0 ;  /* 0x0000000000187310 */ /* 0x0007240000201800 */
[----:B---34-:R-:W-:Y:S05]  /*2520*/  BRA `(.L_x_10892) ;  /* 0x0000000000a47947 */ /* 0x018fea0003800000 */
.L_x_10904:
[----:B------:R-:W-:-:S13]  /*2530*/  ISETP.NE.AND P0, PT, R0, 0x1c, PT ;  /* 0x0000001c0000780c */ /* 0x000fda0003f05270 */
[----:B------:R-:W-:Y:S05]  /*2540*/  @!P0 BRA `(.L_x_10911) ;  /* 0x0000000000948947 */ /* 0x000fea0003800000 */
[----:B------:R-:W-:-:S13]  /*2550*/  ISETP.NE.AND P0, PT, R0, 0x1d, PT ;  /* 0x0000001d0000780c */ /* 0x000fda0003f05270 */
[----:B------:R-:W-:Y:S05]  /*2560*/  @!P0 BRA `(.L_x_10912) ;  /* 0x0000000000808947 */ /* 0x000fea0003800000 */
[----:B------:R-:W-:-:S13]  /*2570*/  ISETP.NE.AND P0, PT, R0, 0x2c, PT ;  /* 0x0000002c0000780c */ /* 0x000fda0003f05270 */
[----:B------:R-:W-:Y:S05]  /*2580*/  @!P0 BRA `(.L_x_10913) ;  /* 0x0000000000488947 */ /* 0x000fea0003800000 */
.L_x_10891:
        /* <DEDUP_REMOVED lines=16> */
.L_x_10914:
[----:B------:R-:W-:Y:S01]  /*2690*/  CS2R R24, SRZ ;  /* 0x0000000000187805 */ /* 0x000fe2000001ff00 */
[----:B------:R-:W-:Y:S06]  /*26a0*/  BRA `(.L_x_10892) ;  /* 0x0000000000447947 */ /* 0x000fec0003800000 */
.L_x_10913:
[----:B------:R-:W2:Y:S01]  /*26b0*/  LDG.E.U8 R0, desc[UR36][R4.64] ;  /* 0x0000002404007981 */ /* 0x000ea2000c1e1100 */
        /* <DEDUP_REMOVED lines=11> */
.L_x_10912:
[----:B------:R-:W2:Y:S02]  /*2770*/  LDG.E.64 R24, desc[UR36][R4.64] ;  /* 0x0000002404187981 */ /* 0x000ea4000c1e1b00 */
[----:B--2---:R-:W3:Y:S02]  /*2780*/  I2F.F64.U64 R24, R24 ;  /* 0x0000001800187312 */ /* 0x004ee40000301800 */
[----:B---3--:R-:W-:Y:S05]  /*2790*/  BRA `(.L_x_10892) ;  /* 0x0000000000087947 */ /* 0x008fea0003800000 */
.L_x_10911:
[----:B------:R-:W2:Y:S02]  /*27a0*/  LDG.E R4, desc[UR36][R4.64] ;  /* 0x0000002404047981 */ /* 0x000ea4000c1e1900 */
[----:B--2---:R1:W2:Y:S02]  /*27b0*/  I2F.F64.U32 R24, R4 ;  /* 0x0000000400187312 */ /* 0x0042a40000201800 */
.L_x_10892:
[----:B------:R-:W-:Y:S05]  /*27c0*/  BSYNC.RECONVERGENT B6 ;  /* 0x0000000000067941 */ /* 0x000fea0003800200 */
.L_x_10886:
        /* <DEDUP_REMOVED lines=15> */
[----:B01-3--:R-:W3:Y:S02]  /*28c0*/  LDG.E.S8 R4, desc[UR36][R26.64] ;  /* 0x000000241a047981 */ /* 0x00bee4000c1e1300 */
[----:B---3--:R-:W3:Y:S02]  /*28d0*/  I2F.F64.S16 R4, R4 ;  /* 0x0000000400047312 */ /* 0x008ee40000101c00 */
[----:B---3--:R-:W-:Y:S05]  /*28e0*/  BRA `(.L_x_10921) ;  /* 0x0000000c00707947 */ /* 0x008fea0003800000 */
.L_x_10919:
[----:B01-3--:R-:W3:Y:S02]  /*28f0*/  LDG.E.U8 R4, desc[UR36][R26.64] ;  /* 0x000000241a047981 */ /* 0x00bee4000c1e1100 */
[----:B---3--:R-:W3:Y:S02]  /*2900*/  I2F.F64.U16 R4, R4 ;  /* 0x0000000400047312 */ /* 0x008ee40000101800 */
[----:B---3--:R-:W-:Y:S05]  /*2910*/  BRA `(.L_x_10921) ;  /* 0x0000000c00647947 */ /* 0x008fea0003800000 */
.L_x_10918:
[----:B------:R-:W-:-:S13]  /*2920*/  ISETP.NE.AND P0, PT, R0, 0x2, PT ;  /* 0x000000020000780c */ /* 0x000fda0003f05270 */
[----:B------:R-:W-:Y:S05]  /*2930*/  @!P0 BRA `(.L_x_10922) ;  /* 0x0000000000288947 */ /* 0x000fea0003800000 */
[----:B------:R-:W-:-:S13]  /*2940*/  ISETP.NE.AND P0, PT, R0, 0x3, PT ;  /* 0x000000030000780c */ /* 0x000fda0003f05270 */
[----:B------:R-:W-:Y:S05]  /*2950*/  @!P0 BRA `(.L_x_10923) ;  /* 0x0000000000148947 */ /* 0x000fea0003800000 */
[----:B------:R-:W-:-:S13]  /*2960*/  ISETP.NE.AND P0, PT, R0, 0x4, PT ;  /* 0x000000040000780c */ /* 0x000fda0003f05270 */
[----:B------:R-:W-:Y:S05]  /*2970*/  @P0 BRA `(.L_x_10920) ;  /* 0x0000000800c00947 */ /* 0x000fea0003800000 */
[----:B01-3--:R-:W3:Y:S02]  /*2980*/  LDG.E.64 R4, desc[UR36][R26.64] ;  /* 0x000000241a047981 */ /* 0x00bee4000c1e1b00 */
[----:B---3--:R-:W3:Y:S02]  /*2990*/  I2F.F64.S64 R4, R4 ;  /* 0x0000000400047312 */ /* 0x008ee40000301c00 */
[----:B---3--:R-:W-:Y:S05]  /*29a0*/  BRA `(.L_x_10921) ;  /* 0x0000000c00407947 */ /* 0x008fea0003800000 */
.L_x_10923:
[----:B01-3--:R-:W3:Y:S02]  /*29b0*/  LDG.E R4, desc[UR36][R26.64] ;  /* 0x000000241a047981 */ /* 0x00bee4000c1e1900 */
[----:B---3--:R-:W3:Y:S02]  /*29c0*/  I2F.F64 R4, R4 ;  /* 0x0000000400047312 */ /* 0x008ee40000201c00 */
[----:B---3--:R-:W-:Y:S05]  /*29d0*/  BRA `(.L_x_10921) ;  /* 0x0000000c00347947 */ /* 0x008fea0003800000 */
.L_x_10922:
[----:B01-3--:R-:W3:Y:S02]  /*29e0*/  LDG.E.U16 R4, desc[UR36][R26.64] ;  /* 0x000000241a047981 */ /* 0x00bee4000c1e1500 */
[----:B---3--:R-:W3:Y:S02]  /*29f0*/  I2F.F64.S16 R4, R4 ;  /* 0x0000000400047312 */ /* 0x008ee40000101c00 */
[----:B---3--:R-:W-:Y:S05]  /*2a00*/  BRA `(.L_x_10921) ;  /* 0x0000000c00287947 */ /* 0x008fea0003800000 */
.L_x_10917:
[----:B------:R-:W-:-:S13]  /*2a10*/  ISETP.GT.AND P0, PT, R0, 0x6, PT ;  /* 0x000000060000780c */ /* 0x000fda0003f04270 */
[----:B------:R-:W-:Y:S05]  /*2a20*/  @P0 BRA `(.L_x_10924) ;  /* 0x0000000000340947 */ /* 0x000fea0003800000 */
[----:B------:R-:W-:-:S13]  /*2a30*/  ISETP.NE.AND P0, PT, R0, 0x5, PT ;  /* 0x000000050000780c */ /* 0x000fda0003f05270 */
[----:B------:R-:W-:Y:S05]  /*2a40*/  @!P0 BRA `(.L_x_10925) ;  /* 0x0000000000188947 */ /* 0x000fea0003800000 */
[----:B------:R-:W-:-:S13]  /*2a50*/  ISETP.NE.AND P0, PT, R0, 0x6, PT ;  /* 0x000000060000780c */ /* 0x000fda0003f05270 */
[----:B------:R-:W-:Y:S05]  /*2a60*/  @P0 BRA `(.L_x_10920) ;  /* 0x0000000800840947 */ /* 0x000fea0003800000 */
[----:B01-3--:R-:W3:Y:S02]  /*2a70*/  LDG.E R4, desc[UR36][R26.64] ;  /* 0x000000241a047981 */ /* 0x00bee4000c1e1900 */
[----:B---3--:R-:W-:-:S06]  /*2a80*/  FMUL.FTZ R4, R4, 1 ;  /* 0x3f80000004047820 */ /* 0x008fcc0000410000 */
[----:B------:R-:W4:Y:S02]  /*2a90*/  F2F.F64.F32 R4, R4 ;  /* 0x0000000400047310 */ /* 0x000f240000201800 */
[----:B----4-:R-:W-:Y:S05]  /*2aa0*/  BRA `(.L_x_10921) ;  /* 0x0000000c00007947 */ /* 0x010fea0003800000 */
.L_x_10925:
[----:B------:R-:W4:Y:S02]  /*2ab0*/  LDG.E.U16 R0, desc[UR36][R26.64] ;  /* 0x000000241a007981 */ /* 0x000f24000c1e1500 */
[----:B----4-:R-:W-:-:S05]  /*2ac0*/  HADD2.F32 R0, -RZ, R0.H0_H0 ;  /* 0x20000000ff007230 */ /* 0x010fca0000004100 */
[----:B------:R-:W-:-:S04]  /*2ad0*/  FMUL.FTZ R0, R0, 1 ;  /* 0x3f80000000007820 */ /* 0x000fc80000410000 */
[----:B01-3--:R4:W0:Y:S02]  /*2ae0*/  F2F.F64.F32 R4, R0 ;  /* 0x0000000000047310 */ /* 0x00b8240000201800 */
[----:B0---4-:R-:W-:Y:S05]  /*2af0*/  BRA `(.L_x_10921) ;  /* 0x0000000800ec7947 */ /* 0x011fea0003800000 */
.L_x_10924:
[----:B------:R-:W-:-:S13]  /*2b00*/  ISETP.NE.AND P0, PT, R0, 0x7, PT ;  /* 0x000000070000780c */ /* 0x000fda0003f05270 */
[----:B------:R-:W-:Y:S05]  /*2b10*/  @!P0 BRA `(.L_x_10926) ;  /* 0x0000000000348947 */ /* 0x000fea0003800000 */
[----:B------:R-:W-:-:S13]  /*2b20*/  ISETP.NE.AND P0, PT, R0, 0x8, PT ;  /* 0x000000080000780c */ /* 0x000fda0003f05270 */
[----:B------:R-:W-:Y:S05]  /*2b30*/  @!P0 BRA `(.L_x_10927) ;  /* 0x0000000000188947 */ /* 0x000fea0003800000 */
[----:B------:R-:W-:-:S13]  /*2b40*/  ISETP.NE.AND P0, PT, R0, 0x9, PT ;  /* 0x000000090000780c */ /* 0x000fda0003f05270 */
[----:B------:R-:W-:Y:S05]  /*2b50*/  @P0 BRA `(.L_x_10920) ;  /* 0x0000000800480947 */ /* 0x000fea0003800000 */
[----:B------:R-:W0:Y:S02]  /*2b60*/  LDG.E R26, desc[UR36][R26.64] ;  /* 0x000000241a1a7981 */ /* 0x000e24000c1e1900 */
[----:B01-3--:R-:W-:-:S06]  /*2b70*/  FMUL.FTZ R4, R26, 1 ;  /* 0x3f8000001a047820 */ /* 0x00bfcc0000410000 */
[----:B------:R-:W3:Y:S02]  /*2b80*/  F2F.F64.F32 R4, R4 ;  /* 0x0000000400047310 */ /* 0x000ee40000201800 */
[----:B---3--:R-:W-:Y:S05]  /*2b90*/  BRA `(.L_x_10921) ;  /* 0x0000000800c47947 */ /* 0x008fea0003800000 */
.L_x_10927:
[----:B------:R-:W4:Y:S02]  /*2ba0*/  LDG.E.U16 R26, desc[UR36][R26.64] ;  /* 0x000000241a1a7981 */ /* 0x000f24000c1e1500 */
[----:B----4-:R-:W-:-:S05]  /*2bb0*/  HADD2.F32 R0, -RZ, R26.H0_H0 ;  /* 0x2000001aff007230 */ /* 0x010fca0000004100 */
[----:B------:R-:W-:-:S04]  /*2bc0*/  FMUL.FTZ R0, R0, 1 ;  /* 0x3f80000000007820 */ /* 0x000fc80000410000 */
[----:B01-3--:R3:W4:Y:S02]  /*2bd0*/  F2F.F64.F32 R4, R0 ;  /* 0x0000000000047310 */ /* 0x00b7240000201800 */
[----:B---34-:R-:W-:Y:S05]  /*2be0*/  BRA `(.L_x_10921) ;  /* 0x0000000800b07947 */ /* 0x018fea0003800000 */
.L_x_10926:
[----:B01-3--:R3:W5:Y:S01]  /*2bf0*/  LDG.E.64 R4, desc[UR36][R26.64] ;  /* 0x000000241a047981 */ /* 0x00b762000c1e1b00 */
[----:B------:R-:W-:Y:S05]  /*2c00*/  BRA `(.L_x_10921) ;  /* 0x0000000800a87947 */ /* 0x000fea0003800000 */
.L_x_10916:
        /* <DEDUP_REMOVED lines=9> */
[----:B01-3--:R-:W-:Y:S01]  /*2ca0*/  IMAD.MOV.U32 R4, RZ, RZ, RZ ;  /* 0x000000ffff047224 */ /* 0x00bfe200078e00ff */
[----:B----4-:R-:W-:-:S04]  /*2cb0*/  ISETP.NE.AND P0, PT, R26, RZ, PT ;  /* 0x000000ff1a00720c */ /* 0x010fc80003f05270 */
[----:B------:R-:W-:Y:S01]  /*2cc0*/  FSEL R5, RZ, 1.875, !P0 ;  /* 0x3ff00000ff057808 */ /* 0x000fe20004000000 */
[----:B------:R-:W-:Y:S08]  /*2cd0*/  BRA `(.L_x_10921) ;  /* 0x0000000800747947 */ /* 0x000ff00003800000 */
.L_x_10930:
[----:B01-3--:R0:W5:Y:S01]  /*2ce0*/  LDG.E.64 R4, desc[UR36][R26.64] ;  /* 0x000000241a047981 */ /* 0x00b162000c1e1b00 */
[----:B------:R-:W-:Y:S05]  /*2cf0*/  BRA `(.L_x_10921) ;  /* 0x00000008006c7947 */ /* 0x000fea0003800000 */
.L_x_10929:
        /* <DEDUP_REMOVED lines=26> */
[----:B-1-3--:R-:W-:Y:S05]  /*2ea0*/  BRA `(.L_x_10921) ;  /* 0x0000000800007947 */ /* 0x00afea0003800000 */
.L_x_10932:
[----:B01-3--:R-:W3:Y:S02]  /*2eb0*/  LDG.E.U8 R4, desc[UR36][R26.64] ;  /* 0x000000241a047981 */ /* 0x00bee4000c1e1100 */
        /* <DEDUP_REMOVED lines=14> */
.L_x_10931:
[----:B------:R-:W4:Y:S02]  /*2fa0*/  LDG.E.U16 R0, desc[UR36][R26.64] ;  /* 0x000000241a007981 */ /* 0x000f24000c1e1500 */
[----:B----4-:R-:W-:-:S04]  /*2fb0*/  IMAD.U32 R0, R0, 0x10000, RZ ;  /* 0x0001000000007824 */ /* 0x010fc800078e00ff */
[----:B------:R-:W-:-:S04]  /*2fc0*/  FMUL.FTZ R0, R0, 1 ;  /* 0x3f80000000007820 */ /* 0x000fc80000410000 */
[----:B01-3--:R1:W3:Y:S02]  /*2fd0*/  F2F.F64.F32 R4, R0 ;  /* 0x0000000000047310 */ /* 0x00b2e40000201800 */
[----:B-1-3--:R-:W-:Y:S05]  /*2fe0*/  BRA `(.L_x_10921) ;  /* 0x0000000400b07947 */ /* 0x00afea0003800000 */
.L_x_10928:
        /* <DEDUP_REMOVED lines=8> */
[----:B01-3--:R-:W3:Y:S02]  /*3070*/  LDG.E.U16 R4, desc[UR36][R26.64] ;  /* 0x000000241a047981 */ /* 0x00bee4000c1e1500 */
[----:B---3--:R-:W3:Y:S02]  /*3080*/  I2F.F64.U16 R4, R4 ;  /* 0x0000000400047312 */ /* 0x008ee40000101800 */
[----:B---3--:R-:W-:Y:S05]  /*3090*/  BRA `(.L_x_10921) ;  /* 0x0000000400847947 */ /* 0x008fea0003800000 */
.L_x_10935:
[----:B------:R-:W4:Y:S01]  /*30a0*/  LDG.E.U8 R26, desc[UR36][R26.64] ;  /* 0x000000241a1a7981 */ /* 0x000f22000c1e1100 */
[----:B01-3--:R-:W-:Y:S02]  /*30b0*/  CS2R R4, SRZ ;  /* 0x0000000000047805 */ /* 0x00bfe4000001ff00 */
        /* <DEDUP_REMOVED lines=19> */
.L_x_10937:
[----:B------:R-:W-:Y:S05]  /*31f0*/  BSYNC.RECONVERGENT B0 ;  /* 0x0000000000007941 */ /* 0x000fea0003800200 */
.L_x_10936:
[----:B------:R-:W-:Y:S01]  /*3200*/  IMAD.SHL.U32 R0, R0, 0x100000, RZ ;  /* 0x0010000000007824 */ /* 0x000fe200078e00ff */
[----:B------:R-:W-:-:S04]  /*3210*/  LEA R3, R3, 0x3b800000, 0x17 ;  /* 0x3b80000003037811 */ /* 0x000fc800078eb8ff */
[----:B------:R-:W-:-:S05]  /*3220*/  LOP3.LUT R0, R3, R0, R7, 0xfe, !PT ;  /* 0x0000000003007212 */ /* 0x000fca00078efe07 */
[----:B------:R-:W-:-:S04]  /*3230*/  FMUL.FTZ R0, R0, 1 ;  /* 0x3f80000000007820 */ /* 0x000fc80000410000 */
[----:B------:R3:W4:Y:S02]  /*3240*/  F2F.F64.F32 R4, R0 ;  /* 0x0000000000047310 */ /* 0x0007240000201800 */
[----:B---34-:R-:W-:Y:S05]  /*3250*/  BRA `(.L_x_10921) ;  /* 0x0000000400147947 */ /* 0x018fea0003800000 */
.L_x_10934:
[----:B------:R-:W4:Y:S01]  /*3260*/  LDG.E.U8 R26, desc[UR36][R26.64] ;  /* 0x000000241a1a7981 */ /* 0x000f22000c1e1100 */
        /* <DEDUP_REMOVED lines=20> */
.L_x_10939:
[----:B------:R-:W-:Y:S05]  /*33b0*/  BSYNC.RECONVERGENT B0 ;  /* 0x0000000000007941 */ /* 0x000fea0003800200 */
.L_x_10938:
[----:B------:R-:W-:Y:S01]  /*33c0*/  IMAD.SHL.U32 R0, R0, 0x200000, RZ ;  /* 0x0020000000007824 */ /* 0x000fe200078e00ff */
[----:B------:R-:W-:-:S04]  /*33d0*/  LEA R3, R3, 0x37800000, 0x17 ;  /* 0x3780000003037811 */ /* 0x000fc800078eb8ff */
[----:B------:R-:W-:-:S05]  /*33e0*/  LOP3.LUT R0, R3, R0, R7, 0xfe, !PT ;  /* 0x0000000003007212 */ /* 0x000fca00078efe07 */
[----:B------:R-:W-:-:S04]  /*33f0*/  FMUL.FTZ R0, R0, 1 ;  /* 0x3f80000000007820 */ /* 0x000fc80000410000 */
[----:B------:R3:W4:Y:S02]  /*3400*/  F2F.F64.F32 R4, R0 ;  /* 0x0000000000047310 */ /* 0x0007240000201800 */
[----:B---34-:R-:W-:Y:S05]  /*3410*/  BRA `(.L_x_10921) ;  /* 0x0000000000a47947 */ /* 0x018fea0003800000 */
.L_x_10933:
[----:B------:R-:W-:-:S13]  /*3420*/  ISETP.NE.AND P0, PT, R0, 0x1c, PT ;  /* 0x0000001c0000780c */ /* 0x000fda0003f05270 */
[----:B------:R-:W-:Y:S05]  /*3430*/  @!P0 BRA `(.L_x_10940) ;  /* 0x0000000000948947 */ /* 0x000fea0003800000 */
[----:B------:R-:W-:-:S13]  /*3440*/  ISETP.NE.AND P0, PT, R0, 0x1d, PT ;  /* 0x0000001d0000780c */ /* 0x000fda0003f05270 */
[----:B------:R-:W-:Y:S05]  /*3450*/  @!P0 BRA `(.L_x_10941) ;  /* 0x0000000000808947 */ /* 0x000fea0003800000 */
[----:B------:R-:W-:-:S13]  /*3460*/  ISETP.NE.AND P0, PT, R0, 0x2c, PT ;  /* 0x0000002c0000780c */ /* 0x000fda0003f05270 */
[----:B------:R-:W-:Y:S05]  /*3470*/  @!P0 BRA `(.L_x_10942) ;  /* 0x0000000000488947 */ /* 0x000fea0003800000 */
.L_x_10920:
        /* <DEDUP_REMOVED lines=11> */
[----:B------:R-:W-:Y:S01]  /*3530*/  IMAD.U32 R7, RZ, RZ, UR7 ;  /* 0x00000007ff077e24 */ /* 0x000fe2000f8e00ff */
[----:B------:R-:W-:Y:S01]  /*3540*/  MOV R10, UR8 ;  /* 0x00000008000a7c02 */ /* 0x000fe20008000f00 */
[----:B------:R-:W-:-:S07]  /*3550*/  IMAD.U32 R11, RZ, RZ, UR9 ;  /* 0x00000009ff0b7e24 */ /* 0x000fce000f8e00ff */
[----:B------:R-:W-:-:S07]  /*3560*/  LEPC R20, `(.L_x_10943) ;  /* 0x000000001014794e */ /* 0x000fce0000000000 */
[----:B--2--5:R-:W-:Y:S05]  /*3570*/  CALL.ABS.NOINC R14 ;  /* 0x000000000e007343 */ /* 0x024fea0003c00000 */
.L_x_10943:
[----:B------:R-:W-:Y:S01]  /*3580*/  CS2R R4, SRZ ;  /* 0x0000000000047805 */ /* 0x000fe2000001ff00 */
[----:B------:R-:W-:Y:S06]  /*3590*/  BRA `(.L_x_10921) ;  /* 0x0000000000447947 */ /* 0x000fec0003800000 */
.L_x_10942:
[----:B------:R-:W4:Y:S01]  /*35a0*/  LDG.E.U8 R0, desc[UR36][R26.64] ;  /* 0x000000241a007981 */ /* 0x000f22000c1e1100 */
[----:B01-3--:R-:W-:Y:S02]  /*35b0*/  IMAD.MOV.U32 R4, RZ, RZ, 0x0 ;  /* 0x00000000ff047424 */ /* 0x00bfe400078e00ff */
[----:B------:R-:W-:Y:S01]  /*35c0*/  IMAD.MOV.U32 R5, RZ, RZ, 0x38000000 ;  /* 0x38000000ff057424 */ /* 0x000fe200078e00ff */
[----:B----4-:R-:W-:-:S13]  /*35d0*/  ISETP.NE.AND P0, PT, R0, RZ, PT ;  /* 0x000000ff0000720c */ /* 0x010fda0003f05270 */
[----:B------:R-:W-:Y:S05]  /*35e0*/  @!P0 BRA `(.L_x_10921) ;  /* 0x0000000000308947 */ /* 0x000fea0003800000 */
[----:B------:R-:W-:-:S13]  /*35f0*/  ISETP.NE.AND P0, PT, R0, 0xff, PT ;  /* 0x000000ff0000780c */ /* 0x000fda0003f05270 */
[----:B------:R-:W-:Y:S01]  /*3600*/  @P0 SHF.L.U32 R0, R0, 0x17, RZ ;  /* 0x0000001700000819 */ /* 0x000fe200000006ff */
[----:B------:R-:W-:Y:S02]  /*3610*/  @!P0 IMAD.MOV.U32 R4, RZ, RZ, 0x20000000 ;  /* 0x20000000ff048424 */ /* 0x000fe400078e00ff */
[----:B------:R-:W-:Y:S02]  /*3620*/  @!P0 IMAD.MOV.U32 R5, RZ, RZ, 0x7ff80000 ;  /* 0x7ff80000ff058424 */ /* 0x000fe400078e00ff */
[----:B------:R-:W-:-:S04]  /*3630*/  @P0 FMUL.FTZ R0, R0, 1 ;  /* 0x3f80000000000820 */ /* 0x000fc80000410000 */
[----:B------:R1:W3:Y:S02]  /*3640*/  @P0 F2F.F64.F32 R4, R0 ;  /* 0x0000000000040310 */ /* 0x0002e40000201800 */
[----:B-1-3--:R-:W-:Y:S05]  /*3650*/  BRA `(.L_x_10921) ;  /* 0x0000000000147947 */ /* 0x00afea0003800000 */
.L_x_10941:
[----:B01-3--:R-:W3:Y:S02]  /*3660*/  LDG.E.64 R4, desc[UR36][R26.64] ;  /* 0x000000241a047981 */ /* 0x00bee4000c1e1b00 */
[----:B---3--:R-:W1:Y:S02]  /*3670*/  I2F.F64.U64 R4, R4 ;  /* 0x0000000400047312 */ /* 0x008e640000301800 */
[----:B-1----:R-:W-:Y:S05]  /*3680*/  BRA `(.L_x_10921) ;  /* 0x0000000000087947 */ /* 0x002fea0003800000 */
.L_x_10940:
[----:B01-3--:R-:W3:Y:S02]  /*3690*/  LDG.E R4, desc[UR36][R26.64] ;  /* 0x000000241a047981 */ /* 0x00bee4000c1e1900 */
[----:B---3--:R-:W1:Y:S02]  /*36a0*/  I2F.F64.U32 R4, R4 ;  /* 0x0000000400047312 */ /* 0x008e640000201800 */
.L_x_10921:
[----:B------:R-:W-:Y:S05]  /*36b0*/  BSYNC.RECONVERGENT B6 ;  /* 0x0000000000067941 */ /* 0x000fea0003800200 */
.L_x_10915:
[----:B------:R-:W2:Y:S01]  /*36c0*/  LDCU.64 UR4, c[0x0][0x668] ;  /* 0x0000cd00ff0477ac */ /* 0x000ea20008000a00 */
[----:B------:R-:W-:-:S04]  /*36d0*/  LOP3.LUT R0, R18, 0xff, RZ, 0xc0, !PT ;  /* 0x000000ff12007812 */ /* 0x000fc800078ec0ff */
[----:B------:R-:W-:Y:S01]  /*36e0*/  ISETP.GT.AND P0, PT, R0, 0x9, PT ;  /* 0x000000090000780c */ /* 0x000fe20003f04270 */
[----:B--2--5:R-:W1:Y:S01]  /*36f0*/  DMUL R24, R24, UR4 ;  /* 0x0000000418187c28 */ /* 0x024e620008000000 */
[----:B------:R-:W2:Y:S02]  /*3700*/  LDCU.64 UR4, c[0x0][0x648] ;  /* 0x0000c900ff0477ac */ /* 0x000ea40008000a00 */
[----:B--2---:R-:W-:-:S05]  /*3710*/  IADD3 R8, P1, PT, R23, UR4, RZ ;  /* 0x0000000417087c10 */ /* 0x004fca000ff3e0ff */
[----:B------:R-:W-:-:S15]  /*3720*/  IMAD.X R9, RZ, RZ, UR5, P1 ;  /* 0x00000005ff097e24 */ /* 0x000fde00088e06ff */
[----:B------:R-:W-:-:S15]  /*3730*/  NOP ;  /* 0x0000000000007918 */ /* 0x000fde0000000000 */
[----:B------:R-:W-:-:S15]  /*3740*/  NOP ;  /* 0x0000000000007918 */ /* 0x000fde0000000000 */
[----:B------:R-:W-:-:S11]  /*3750*/  NOP ;  /* 0x0000000000007918 */ /* 0x000fd60000000000 */
[----:B-1----:R1:W2:Y:S02]  /*3760*/  DMUL R4, R24, R4 ;  /* 0x0000000418047228 */ /* 0x0022a40000000000 */
[----:B-12---:R-:W-:Y:S05]  /*3770*/  @P0 BRA `(.L_x_10944) ;  /* 0x0000000400700947 */ /* 0x006fea0003800000 */
        /* <DEDUP_REMOVED lines=11> */
.L_x_10947:
[----:B------:R-:W1:Y:S02]  /*3830*/  F2I.S64.F64.TRUNC R4, R4 ;  /* 0x0000000400047311 */ /* 0x000e64000030d900 */
[----:B-1----:R-:W-:-:S05]  /*3840*/  IMAD.MOV.U32 R3, RZ, RZ, R4 ;  /* 0x000000ffff037224 */ /* 0x002fca00078e0004 */
[----:B------:R1:W-:Y:S01]  /*3850*/  STG.E.U8 desc[UR36][R8.64], R3 ;  /* 0x0000000308007986 */ /* 0x0003e2000c101124 */
[----:B------:R-:W-:Y:S05]  /*3860*/  BRA `(.L_x_10949) ;  /* 0x00000010007c7947 */ /* 0x000fea0003800000 */
.L_x_10946:
        /* <DEDUP_REMOVED lines=9> */
.L_x_10951:
[----:B------:R-:W1:Y:S02]  /*3900*/  F2I.F64.TRUNC R5, R4 ;  /* 0x0000000400057311 */ /* 0x000e64000030d100 */
[----:B-1----:R2:W-:Y:S01]  /*3910*/  STG.E desc[UR36][R8.64], R5 ;  /* 0x0000000508007986 */ /* 0x0025e2000c101924 */
[----:B------:R-:W-:Y:S05]  /*3920*/  BRA `(.L_x_10949) ;  /* 0x00000010004c7947 */ /* 0x000fea0003800000 */
.L_x_10950:
[----:B------:R-:W1:Y:S02]  /*3930*/  F2I.F64.TRUNC R5, R4 ;  /* 0x0000000400057311 */ /* 0x000e64000030d100 */
[----:B-1----:R4:W-:Y:S01]  /*3940*/  STG.E.U16 desc[UR36][R8.64], R5 ;  /* 0x0000000508007986 */ /* 0x0029e2000c101524 */
[----:B------:R-:W-:Y:S05]  /*3950*/  BRA `(.L_x_10949) ;  /* 0x0000001000407947 */ /* 0x000fea0003800000 */
.L_x_10945:
        /* <DEDUP_REMOVED lines=17> */
.L_x_10953:
        /* <DEDUP_REMOVED lines=12> */
.L_x_10952:
        /* <DEDUP_REMOVED lines=16> */
[----:B------:R1:W-:Y:S01]  /*3c30*/  STG.E.64 desc[UR36][R8.64], R6 ;  /* 0x0000000608007986 */ /* 0x0003e2000c101b24 */
[----:B------:R-:W-:Y:S05]  /*3c40*/  BRA `(.L_x_10949) ;  /* 0x0000000c00847947 */ /* 0x000fea0003800000 */
.L_x_10955:
        /* <DEDUP_REMOVED lines=13> */
.L_x_10954:
[----:B------:R1:W-:Y:S01]  /*3d20*/  STG.E.64 desc[UR36][R8.64], R4 ;  /* 0x0000000408007986 */ /* 0x0003e2000c101b24 */
[----:B------:R-:W-:Y:S05]  /*3d30*/  BRA `(.L_x_10949) ;  /* 0x0000000c00487947 */ /* 0x000fea0003800000 */
.L_x_10944:
        /* <DEDUP_REMOVED lines=8> */
[----:B------:R-:W1:Y:S02]  /*3dc0*/  DSETP.NEU.AND P0, PT, R4, RZ, PT ;  /* 0x000000ff0400722a */ /* 0x000e640003f0d000 */
[----:B-1----:R-:W-:-:S05]  /*3dd0*/  SEL R3, RZ, 0x1, !P0 ;  /* 0x00000001ff037807 */ /* 0x002fca0004000000 */
[----:B------:R1:W-:Y:S01]  /*3de0*/  STG.E.U8 desc[UR36][R8.64], R3 ;  /* 0x0000000308007986 */ /* 0x0003e2000c101124 */
[----:B------:R-:W-:Y:S05]  /*3df0*/  BRA `(.L_x_10949) ;  /* 0x0000000c00187947 */ /* 0x000fea0003800000 */
.L_x_10958:
[----:B------:R-:W-:-:S05]  /*3e00*/  CS2R R6, SRZ ;  /* 0x0000000000067805 */ /* 0x000fca000001ff00 */
[----:B------:R1:W-:Y:S01]  /*3e10*/  STG.E.128 desc[UR36][R8.64], R4 ;  /* 0x0000000408007986 */ /* 0x0003e2000c101d24 */
[----:B------:R-:W-:Y:S05]  /*3e20*/  BRA `(.L_x_10949) ;  /* 0x0000000c000c7947 */ /* 0x000fea0003800000 */
.L_x_10957:
        /* <DEDUP_REMOVED lines=27> */
.L_x_10962:
[----:B------:R-:W-:Y:S05]  /*3fe0*/  BSYNC.RECONVERGENT B0 ;  /* 0x0000000000007941 */ /* 0x000fea0003800200 */
.L_x_10961:
[----:B------:R-:W-:-:S05]  /*3ff0*/  LOP3.LUT R7, R0, 0x80, R7, 0xf8, !PT ;  /* 0x0000008000077812 */ /* 0x000fca00078ef807 */
[----:B------:R1:W-:Y:S01]  /*4000*/  STG.E.U8 desc[UR36][R8.64], R7 ;  /* 0x0000000708007986 */ /* 0x0003e2000c101124 */
[----:B------:R-:W-:Y:S05]  /*4010*/  BRA `(.L_x_10949) ;  /* 0x0000000800907947 */ /* 0x000fea0003800000 */
.L_x_10960:
        /* <DEDUP_REMOVED lines=13> */
[----:B------:R-:W-:Y:S02]  /*40f0*/  @P1 ISETP.GT.U32.AND P0, PT, R6, 0x7f800000, PT ;  /* 0x7f8000000600180c */ /* 0x000fe40003f04070 */
[----:B------:R-:W-:-:S04]  /*4100*/  @P1 MOV R0, 0x7f ;  /* 0x0000007f00001802 */ /* 0x000fc80000000f00 */
[----:B------:R-:W-:Y:S01]  /*4110*/  @P1 SEL R0, R0, 0x7c, P0 ;  /* 0x0000007c00001807 */ /* 0x000fe20000000000 */
[----:B------:R-:W-:Y:S06]  /*4120*/  @P1 BRA `(.L_x_10964) ;  /* 0x0000000000181947 */ /* 0x000fec0003800000 */
[----:B------:R-:W-:-:S13]  /*4130*/  ISETP.GT.U32.AND P0, PT, R6, 0x387fffff, PT ;  /* 0x387fffff0600780c */ /* 0x000fda0003f04070 */
[----:B------:R-:W-:-:S04]  /*4140*/  @P0 SHF.R.U32.HI R0, RZ, 0x15, R10 ;  /* 0x00000015ff000819 */ /* 0x000fc8000001160a */
[----:B------:R-:W-:Y:S01]  /*4150*/  @P0 LOP3.LUT R3, R0, 0x1, RZ, 0xc0, !PT ;  /* 0x0000000100030812 */ /* 0x000fe200078ec0ff */
[----:B------:R-:W-:-:S03]  /*4160*/  @!P0 FADD.FTZ R0, R6, 128 ;  /* 0x4300000006008421 */ /* 0x000fc60000010000 */
[----:B------:R-:W-:-:S04]  /*4170*/  @P0 IADD3 R3, PT, PT, R10, 0x80fffff, R3 ;  /* 0x080fffff0a030810 */ /* 0x000fc80007ffe003 */
[----:B------:R-:W-:-:S07]  /*4180*/  @P0 SHF.R.U32.HI R0, RZ, 0x15, R3 ;  /* 0x00000015ff000819 */ /* 0x000fce0000011603 */
.L_x_10964:
[----:B------:R-:W-:Y:S05]  /*4190*/  BSYNC.RECONVERGENT B0 ;  /* 0x0000000000007941 */ /* 0x000fea0003800200 */
.L_x_10963:
[----:B------:R-:W-:-:S05]  /*41a0*/  LOP3.LUT R7, R0, 0x80, R7, 0xf8, !PT ;  /* 0x0000008000077812 */ /* 0x000fca00078ef807 */
[----:B------:R1:W-:Y:S01]  /*41b0*/  STG.E.U8 desc[UR36][R8.64], R7 ;  /* 0x0000000708007986 */ /* 0x0003e2000c101124 */
[----:B------:R-:W-:Y:S05]  /*41c0*/  BRA `(.L_x_10949) ;  /* 0x0000000800247947 */ /* 0x000fea0003800000 */
.L_x_10959:
        /* <DEDUP_REMOVED lines=12> */
.L_x_10956:
        /* <DEDUP_REMOVED lines=11> */
.L_x_10967:
        /* <DEDUP_REMOVED lines=21> */
.L_x_10970:
[----:B------:R-:W-:-:S04]  /*4490*/  SHF.R.U32.HI R0, RZ, 0x14, R7 ;  /* 0x00000014ff007819 */ /* 0x000fc80000011607 */
[----:B------:R-:W-:-:S04]  /*44a0*/  LOP3.LUT R0, R0, 0x1, RZ, 0xc0, !PT ;  /* 0x0000000100007812 */ /* 0x000fc800078ec0ff */
[----:B------:R-:W-:-:S04]  /*44b0*/  IADD3 R0, PT, PT, R7, 0x487ffff, R0 ;  /* 0x0487ffff07007810 */ /* 0x000fc80007ffe000 */
[----:B------:R-:W-:-:S04]  /*44c0*/  SHF.R.U32.HI R0, RZ, 0x14, R0 ;  /* 0x00000014ff007819 */ /* 0x000fc80000011600 */
[----:B------:R-:W-:-:S07]  /*44d0*/  LOP3.LUT R3, R0, 0xff, RZ, 0xc0, !PT ;  /* 0x000000ff00037812 */ /* 0x000fce00078ec0ff */
.L_x_10971:
[----:B------:R-:W-:-:S04]  /*44e0*/  SHF.R.U32.HI R0, RZ, 0x18, R7 ;  /* 0x00000018ff007819 */ /* 0x000fc80000011607 */
[----:B------:R-:W-:-:S07]  /*44f0*/  LOP3.LUT R0, R3, 0x80, R0, 0xf8, !PT ;  /* 0x0000008003007812 */ /* 0x000fce00078ef800 */
.L_x_10969:
[----:B------:R-:W-:Y:S05]  /*4500*/  BSYNC.RECONVERGENT B0 ;  /* 0x0000000000007941 */ /* 0x000fea0003800200 */
.L_x_10968:
[----:B------:R1:W-:Y:S01]  /*4510*/  STG.E.U8 desc[UR36][R8.64], R0 ;  /* 0x0000000008007986 */ /* 0x0003e2000c101124 */
[----:B------:R-:W-:Y:S05]  /*4520*/  BRA `(.L_x_10949) ;  /* 0x00000004004c7947 */ /* 0x000fea0003800000 */
.L_x_10966:
        /* <DEDUP_REMOVED lines=21> */
.L_x_10974:
[----:B------:R-:W-:-:S04]  /*4680*/  SHF.R.U32.HI R0, RZ, 0x15, R7 ;  /* 0x00000015ff007819 */ /* 0x000fc80000011607 */
[----:B------:R-:W-:-:S04]  /*4690*/  LOP3.LUT R0, R0, 0x1, RZ, 0xc0, !PT ;  /* 0x0000000100007812 */ /* 0x000fc800078ec0ff */
[----:B------:R-:W-:-:S04]  /*46a0*/  IADD3 R0, PT, PT, R7, 0x88fffff, R0 ;  /* 0x088fffff07007810 */ /* 0x000fc80007ffe000 */
[----:B------:R-:W-:-:S04]  /*46b0*/  SHF.R.U32.HI R0, RZ, 0x15, R0 ;  /* 0x00000015ff007819 */ /* 0x000fc80000011600 */
[----:B------:R-:W-:-:S07]  /*46c0*/  LOP3.LUT R3, R0, 0xff, RZ, 0xc0, !PT ;  /* 0x000000ff00037812 */ /* 0x000fce00078ec0ff */
.L_x_10975:
[----:B------:R-:W-:-:S04]  /*46d0*/  SHF.R.U32.HI R0, RZ, 0x18, R7 ;  /* 0x00000018ff007819 */ /* 0x000fc80000011607 */
[----:B------:R-:W-:-:S07]  /*46e0*/  LOP3.LUT R0, R3, 0x80, R0, 0xf8, !PT ;  /* 0x0000008003007812 */ /* 0x000fce00078ef800 */
.L_x_10973:
[----:B------:R-:W-:Y:S05]  /*46f0*/  BSYNC.RECONVERGENT B0 ;  /* 0x0000000000007941 */ /* 0x000fea0003800200 */
.L_x_10972:
[----:B------:R1:W-:Y:S01]  /*4700*/  STG.E.U8 desc[UR36][R8.64], R0 ;  /* 0x0000000008007986 */ /* 0x0003e2000c101124 */
[----:B------:R-:W-:Y:S05]  /*4710*/  BRA `(.L_x_10949) ;  /* 0x0000000000d07947 */ /* 0x000fea0003800000 */
.L_x_10965:
[----:B------:R-:W-:-:S13]  /*4720*/  ISETP.NE.AND P0, PT, R0, 0x1c, PT ;  /* 0x0000001c0000780c */ /* 0x000fda0003f05270 */
[----:B------:R-:W-:Y:S05]  /*4730*/  @!P0 BRA `(.L_x_10976) ;  /* 0x0000000000c08947 */ /* 0x000fea0003800000 */
[----:B------:R-:W-:-:S13]  /*4740*/  ISETP.NE.AND P0, PT, R0, 0x1d, PT ;  /* 0x0000001d0000780c */ /* 0x000fda0003f05270 */
[----:B------:R-:W-:Y:S05]  /*4750*/  @!P0 BRA `(.L_x_10977) ;  /* 0x0000000000ac8947 */ /* 0x000fea0003800000 */
[----:B------:R-:W-:-:S13]  /*4760*/  ISETP.NE.AND P0, PT, R0, 0x2c, PT ;  /* 0x0000002c0000780c */ /* 0x000fda0003f05270 */
[----:B------:R-:W-:Y:S05]  /*4770*/  @!P0 BRA `(.L_x_10978) ;  /* 0x0000000000448947 */ /* 0x000fea0003800000 */
.L_x_10948:
        /* <DEDUP_REMOVED lines=11> */
[----:B------:R-:W-:Y:S01]  /*4830*/  IMAD.U32 R7, RZ, RZ, UR9 ;  /* 0x00000009ff077e24 */ /* 0x000fe2000f8e00ff */
[----:B-----5:R-:W-:Y:S01]  /*4840*/  MOV R10, UR4 ;  /* 0x00000004000a7c02 */ /* 0x020fe20008000f00 */
[----:B------:R-:W-:-:S07]  /*4850*/  IMAD.U32 R11, RZ, RZ, UR5 ;  /* 0x00000005ff0b7e24 */ /* 0x000fce000f8e00ff */
[----:B------:R-:W-:-:S07]  /*4860*/  LEPC R20, `(.L_x_10979) ;  /* 0x000000001014794e */ /* 0x000fce0000000000 */
[----:B0--34-:R-:W-:Y:S05]  /*4870*/  CALL.ABS.NOINC R14 ;  /* 0x000000000e007343 */ /* 0x019fea0003c00000 */
.L_x_10979:
[----:B------:R-:W-:Y:S05]  /*4880*/  BRA `(.L_x_10949) ;  /* 0x0000000000747947 */ /* 0x000fea0003800000 */
.L_x_10978:
        /* <DEDUP_REMOVED lines=24> */
.L_x_10977:
[----:B------:R-:W1:Y:S02]  /*4a10*/  F2I.U64.F64.TRUNC R4, R4 ;  /* 0x0000000400047311 */ /* 0x000e64000030d800 */
[----:B-1----:R1:W-:Y:S01]  /*4a20*/  STG.E.64 desc[UR36][R8.64], R4 ;  /* 0x0000000408007986 */ /* 0x0023e2000c101b24 */
[----:B------:R-:W-:Y:S05]  /*4a30*/  BRA `(.L_x_10949) ;  /* 0x0000000000087947 */ /* 0x000fea0003800000 */
.L_x_10976:
[----:B------:R-:W1:Y:S02]  /*4a40*/  F2I.U32.F64.TRUNC R5, R4 ;  /* 0x0000000400057311 */ /* 0x000e64000030d000 */
[----:B-1----:R1:W-:Y:S02]  /*4a50*/  STG.E desc[UR36][R8.64], R5 ;  /* 0x0000000508007986 */ /* 0x0023e4000c101924 */
.L_x_10949:
[----:B------:R-:W-:-:S07]  /*4a60*/  VIADD R19, R19, 0x80 ;  /* 0x0000008013137836 */ /* 0x000fce0000000000 */
.L_x_10883:
[----:B------:R-:W-:Y:S05]  /*4a70*/  BSYNC.RECONVERGENT B7 ;  /* 0x0000000000077941 */ /* 0x000fea0003800200 */
.L_x_10882:
[----:B------:R-:W5:Y:S01]  /*4a80*/  LDCU UR4, c[0x0][0x380] ;  /* 0x00007000ff0477ac */ /* 0x000f620008000800 */
[----:B------:R-:W-:Y:S01]  /*4a90*/  BSSY.RECONVERGENT B7, `(.L_x_10980) ;  /* 0x0000498000077945 */ /* 0x000fe20003800200 */
[----:B-----5:R-:W-:-:S13]  /*4aa0*/  ISETP.GE.AND P0, PT, R19, UR4, PT ;  /* 0x0000000413007c0c */ /* 0x020fda000bf06270 */
[----:B------:R-:W-:Y:S05]  /*4ab0*/  @P0 BRA `(.L_x_10981) ;  /* 0x0000004800540947 */ /* 0x000fea0003800000 */
[----:B------:R-:W5:Y:S01]  /*4ac0*/  LDCU UR4, c[0x0][0x388] ;  /* 0x00007100ff0477ac */ /* 0x000f620008000800 */
[----:B0--3--:R-:W-:Y:S02]  /*4ad0*/  IMAD.MOV.U32 R26, RZ, RZ, RZ ;  /* 0x000000ffff1a7224 */ /* 0x009fe400078e00ff */
[----:B------:R-:W-:Y:S02]  /*4ae0*/  IMAD.MOV.U32 R24, RZ, RZ, RZ ;  /* 0x000000ffff187224 */ /* 0x000fe400078e00ff */
[----:B------:R-:W-:Y:S01]  /*4af0*/  IMAD.MOV.U32 R23, RZ, RZ, RZ ;  /* 0x000000ffff177224 */ /* 0x000fe200078e00ff */
[----:B-----5:R-:W-:-:S09]  /*4b00*/  UISETP.NE.AND UP0, UPT, UR4, URZ, UPT ;  /* 0x000000ff0400728c */ /* 0x020fd2000bf05270 */
[----:B------:R-:W-:Y:S05]  /*4b10*/  BRA.U !UP0, `(.L_x_10982) ;  /* 0x0000001508747547 */ /* 0x000fea000b800000 */
[----:B------:R-:W0:Y:S01]  /*4b20*/  LDCU.64 UR4, c[0x0][0x390] ;  /* 0x00007200ff0477ac */ /* 0x000e220008000a00 */
[----:B-12-4-:R-:W-:Y:S01]  /*4b30*/  MOV R5, R19 ;  /* 0x0000001300057202 */ /* 0x016fe20000000f00 */
[----:B------:R-:W-:Y:S01]  /*4b40*/  IMAD.MOV.U32 R4, RZ, RZ, RZ ;  /* 0x000000ffff047224 */ /* 0x000fe200078e00ff */
        /* <DEDUP_REMOVED lines=346> */
.L_x_10982:
        /* <DEDUP_REMOVED lines=10> */
[----:B--2-4-:R-:W-:Y:S02]  /*6190*/  IMAD.MOV.U32 R8, RZ, RZ, 0x4e ;  /* 0x0000004eff087424 */ /* 0x014fe400078e00ff */
        /* <DEDUP_REMOVED lines=13> */
.L_x_10983:
        /* <DEDUP_REMOVED lines=18> */
.L_x_10988:
[----:B------:R-:W2:Y:S02]  /*6390*/  LDG.E.U8 R4, desc[UR36][R4.64] ;  /* 0x0000002404047981 */ /* 0x000ea4000c1e1100 */
[----:B--2---:R0:W1:Y:S02]  /*63a0*/  I2F.F64.U16 R24, R4 ;  /* 0x0000000400187312 */ /* 0x0040640000101800 */
[----:B01----:R-:W-:Y:S05]  /*63b0*/  BRA `(.L_x_10990) ;  /* 0x0000000c00647947 */ /* 0x003fea0003800000 */
.L_x_10987:
        /* <DEDUP_REMOVED lines=9> */
.L_x_10992:
[----:B------:R-:W2:Y:S02]  /*6450*/  LDG.E R4, desc[UR36][R4.64] ;  /* 0x0000002404047981 */ /* 0x000ea4000c1e1900 */
[----:B--2---:R0:W1:Y:S02]  /*6460*/  I2F.F64 R24, R4 ;  /* 0x0000000400187312 */ /* 0x0040640000201c00 */
[----:B01----:R-:W-:Y:S05]  /*6470*/  BRA `(.L_x_10990) ;  /* 0x0000000c00347947 */ /* 0x003fea0003800000 */
.L_x_10991:
[----:B------:R-:W2:Y:S02]  /*6480*/  LDG.E.U16 R4, desc[UR36][R4.64] ;  /* 0x0000002404047981 */ /* 0x000ea4000c1e1500 */
[----:B--2---:R0:W1:Y:S02]  /*6490*/  I2F.F64.S16 R24, R4 ;  /* 0x0000000400187312 */ /* 0x0040640000101c00 */
[----:B01----:R-:W-:Y:S05]  /*64a0*/  BRA `(.L_x_10990) ;  /* 0x0000000c00287947 */ /* 0x003fea0003800000 */
.L_x_10986:
        /* <DEDUP_REMOVED lines=10> */
.L_x_10994:
[----:B------:R-:W2:Y:S02]  /*6550*/  LDG.E.U16 R0, desc[UR36][R4.64] ;  /* 0x0000002404007981 */ /* 0x000ea4000c1e1500 */
[----:B--2---:R-:W-:-:S05]  /*6560*/  HADD2.F32 R0, -RZ, R0.H0_H0 ;  /* 0x20000000ff007230 */ /* 0x004fca0000004100 */
[----:B------:R-:W-:-:S04]  /*6570*/  FMUL.FTZ R0, R0, 1 ;  /* 0x3f80000000007820 */ /* 0x000fc80000410000 */
[----:B------:R0:W1:Y:S02]  /*6580*/  F2F.F64.F32 R24, R0 ;  /* 0x0000000000187310 */ /* 0x0000640000201800 */
[----:B01----:R-:W-:Y:S05]  /*6590*/  BRA `(.L_x_10990) ;  /* 0x0000000800ec7947 */ /* 0x003fea0003800000 */
.L_x_10993:
        /* <DEDUP_REMOVED lines=10> */
.L_x_10996:
[----:B------:R-:W2:Y:S02]  /*6640*/  LDG.E.U16 R4, desc[UR36][R4.64] ;  /* 0x0000002404047981 */ /* 0x000ea4000c1e1500 */
[----:B--2---:R-:W-:-:S05]  /*6650*/  HADD2.F32 R0, -RZ, R4.H0_H0 ;  /* 0x20000004ff007230 */ /* 0x004fca0000004100 */
[----:B------:R-:W-:-:S04]  /*6660*/  FMUL.FTZ R0, R0, 1 ;  /* 0x3f80000000007820 */ /* 0x000fc80000410000 */
[----:B------:R1:W2:Y:S02]  /*6670*/  F2F.F64.F32 R24, R0 ;  /* 0x0000000000187310 */ /* 0x0002a40000201800 */
[----:B-12---:R-:W-:Y:S05]  /*6680*/  BRA `(.L_x_10990) ;  /* 0x0000000800b07947 */ /* 0x006fea0003800000 */
.L_x_10995:
[----:B------:R0:W5:Y:S01]  /*6690*/  LDG.E.64 R24, desc[UR36][R4.64] ;  /* 0x0000002404187981 */ /* 0x000162000c1e1b00 */
[----:B------:R-:W-:Y:S05]  /*66a0*/  BRA `(.L_x_10990) ;  /* 0x0000000800a87947 */ /* 0x000fea0003800000 */
.L_x_10985:
        /* <DEDUP_REMOVED lines=13> */
.L_x_10999:
[----:B------:R1:W5:Y:S01]  /*6780*/  LDG.E.64 R24, desc[UR36][R4.64] ;  /* 0x0000002404187981 */ /* 0x000362000c1e1b00 */
[----:B------:R-:W-:Y:S05]  /*6790*/  BRA `(.L_x_10990) ;  /* 0x00000008006c7947 */ /* 0x000fea0003800000 */
.L_x_10998:
[----:B------:R-:W-:-:S13]  /*67a0*/  ISETP.NE.AND P0, PT, R0, 0xf, PT ;  /* 0x0000000f0000780c */ /* 0x000fda0003f05270 */
[----:B------:R-:W-:Y:S05]  /*67b0*/  @!P0 BRA `(.L_x_11000) ;  /* 0x0000000000a08947 */ /* 0x000fea0003800000 */
[----:B------:R-:W-:-:S13]  /*67c0*/  ISETP.NE.AND P0, PT, R0, 0x17, PT ;  /* 0x000000170000780c */ /* 0x000fda0003f05270 */
[----:B------:R-:W-:Y:S05]  /*67d0*/  @!P0 BRA `(.L_x_11001) ;  /* 0x00000000005c8947 */ /* 0x000fea0003800000 */
[----:B------:R-:W-:-:S13]  /*67e0*/  ISETP.NE.AND P0, PT, R0, 0x18, PT ;  /* 0x000000180000780c */ /* 0x000fda0003f05270 */
[----:B------:R-:W-:Y:S05]  /*67f0*/  @P0 BRA `(.L_x_10989) ;  /* 0x0000000400f80947 */ /* 0x000fea0003800000 */
[----:B------:R-:W2:Y:S01]  /*6800*/  LDG.E.U8 R0, desc[UR36][R4.64] ;  /* 0x0000002404007981 */ /* 0x000ea2000c1e1100 */
[----:B------:R-:W-:Y:S02]  /*6810*/  HFMA2 R7, -RZ, RZ, 0, 1.847743988037109375e-06 ;  /* 0x0000001fff077431 */ /* 0x000fe400000001ff */
        /* <DEDUP_REMOVED lines=19> */
.L_x_11001:
[----:B------:R-:W2:Y:S02]  /*6950*/  LDG.E.U8 R4, desc[UR36][R4.64] ;  /* 0x0000002404047981 */ /* 0x000ea4000c1e1100 */
        /* <DEDUP_REMOVED lines=14> */
.L_x_11000:
[----:B------:R-:W2:Y:S02]  /*6a40*/  LDG.E.U16 R0, desc[UR36][R4.64] ;  /* 0x0000002404007981 */ /* 0x000ea4000c1e1500 */
[----:B--2---:R-:W-:-:S04]  /*6a50*/  IMAD.U32 R0, R0, 0x10000, RZ ;  /* 0x0001000000007824 */ /* 0x004fc800078e00ff */
[----:B------:R-:W-:-:S04]  /*6a60*/  FMUL.FTZ R0, R0, 1 ;  /* 0x3f80000000007820 */ /* 0x000fc80000410000 */
[----:B------:R1:W2:Y:S02]  /*6a70*/  F2F.F64.F32 R24, R0 ;  /* 0x0000000000187310 */ /* 0x0002a40000201800 */
[----:B-12---:R-:W-:Y:S05]  /*6a80*/  BRA `(.L_x_10990) ;  /* 0x0000000400b07947 */ /* 0x006fea0003800000 */
.L_x_10997:
        /* <DEDUP_REMOVED lines=9> */
[----:B--2---:R4:W0:Y:S02]  /*6b20*/  I2F.F64.U16 R24, R4 ;  /* 0x0000000400187312 */ /* 0x0048240000101800 */
[----:B0---4-:R-:W-:Y:S05]  /*6b30*/  BRA `(.L_x_10990) ;  /* 0x0000000400847947 */ /* 0x011fea0003800000 */
.L_x_11004:
        /* <DEDUP_REMOVED lines=21> */
.L_x_11006:
[----:B------:R-:W-:Y:S05]  /*6c90*/  BSYNC.RECONVERGENT B0 ;  /* 0x0000000000007941 */ /* 0x000fea0003800200 */
.L_x_11005:
[----:B------:R-:W-:Y:S02]  /*6ca0*/  SHF.L.U32 R0, R0, 0x14, RZ ;  /* 0x0000001400007819 */ /* 0x000fe400000006ff */
[----:B------:R-:W-:-:S04]  /*6cb0*/  LEA R3, R3, 0x3b800000, 0x17 ;  /* 0x3b80000003037811 */ /* 0x000fc800078eb8ff */
[----:B------:R-:W-:-:S05]  /*6cc0*/  LOP3.LUT R0, R3, R0, R7, 0xfe, !PT ;  /* 0x0000000003007212 */ /* 0x000fca00078efe07 */
[----:B------:R-:W-:-:S04]  /*6cd0*/  FMUL.FTZ R0, R0, 1 ;  /* 0x3f80000000007820 */ /* 0x000fc80000410000 */
[----:B------:R4:W0:Y:S02]  /*6ce0*/  F2F.F64.F32 R24, R0 ;  /* 0x0000000000187310 */ /* 0x0008240000201800 */
[----:B0---4-:R-:W-:Y:S05]  /*6cf0*/  BRA `(.L_x_10990) ;  /* 0x0000000400147947 */ /* 0x011fea0003800000 */
.L_x_11003:
        /* <DEDUP_REMOVED lines=21> */
.L_x_11008:
[----:B------:R-:W-:Y:S05]  /*6e50*/  BSYNC.RECONVERGENT B0 ;  /* 0x0000000000007941 */ /* 0x000fea0003800200 */
.L_x_11007:
[----:B------:R-:W-:Y:S01]  /*6e60*/  IMAD.SHL.U32 R0, R0, 0x200000, RZ ;  /* 0x0020000000007824 */ /* 0x000fe200078e00ff */
[----:B------:R-:W-:-:S04]  /*6e70*/  LEA R3, R3, 0x37800000, 0x17 ;  /* 0x3780000003037811 */ /* 0x000fc800078eb8ff */
[----:B------:R-:W-:-:S05]  /*6e80*/  LOP3.LUT R0, R3, R0, R7, 0xfe, !PT ;  /* 0x0000000003007212 */ /* 0x000fca00078efe07 */
[----:B------:R-:W-:-:S04]  /*6e90*/  FMUL.FTZ R0, R0, 1 ;  /* 0x3f80000000007820 */ /* 0x000fc80000410000 */
[----:B------:R4:W0:Y:S02]  /*6ea0*/  F2F.F64.F32 R24, R0 ;  /* 0x0000000000187310 */ /* 0x0008240000201800 */
[----:B0---4-:R-:W-:Y:S05]  /*6eb0*/  BRA `(.L_x_10990) ;  /* 0x0000000000a47947 */ /* 0x011fea0003800000 */
.L_x_11002:
        /* <DEDUP_REMOVED lines=8> */
[----:B------:R-:W-:Y:S02]  /*6f40*/  MOV R25, 0x38000000 ;  /* 0x3800000000197802 */ /* 0x000fe40000000f00 */
        /* <DEDUP_REMOVED lines=9> */
.L_x_10989:
        /* <DEDUP_REMOVED lines=15> */
[----:B--2---:R-:W-:Y:S05]  /*70d0*/  CALL.ABS.NOINC R14 ;  /* 0x000000000e007343 */ /* 0x004fea0003c00000 */
.L_x_11011:
[----:B------:R-:W-:Y:S01]  /*70e0*/  CS2R R24, SRZ ;  /* 0x0000000000187805 */ /* 0x000fe2000001ff00 */
[----:B------:R-:W-:Y:S06]  /*70f0*/  BRA `(.L_x_10990) ;  /* 0x0000000000147947 */ /* 0x000fec0003800000 */
.L_x_11010:
[----:B------:R-:W2:Y:S02]  /*7100*/  LDG.E.64 R24, desc[UR36][R4.64] ;  /* 0x0000002404187981 */ /* 0x000ea4000c1e1b00 */
[----:B--2---:R-:W2:Y:S02]  /*7110*/  I2F.F64.U64 R24, R24 ;  /* 0x0000001800187312 */ /* 0x004ea40000301800 */
[----:B--2---:R-:W-:Y:S05]  /*7120*/  BRA `(.L_x_10990) ;  /* 0x0000000000087947 */ /* 0x004fea0003800000 */
.L_x_11009:
[----:B------:R-:W2:Y:S02]  /*7130*/  LDG.E R4, desc[UR36][R4.64] ;  /* 0x0000002404047981 */ /* 0x000ea4000c1e1900 */
[----:B--2---:R2:W3:Y:S02]  /*7140*/  I2F.F64.U32 R24, R4 ;  /* 0x0000000400187312 */ /* 0x0044e40000201800 */
.L_x_10990:
[----:B------:R-:W-:Y:S05]  /*7150*/  BSYNC.RECONVERGENT B6 ;  /* 0x0000000000067941 */ /* 0x000fea0003800200 */
.L_x_10984:
        /* <DEDUP_REMOVED lines=15> */
[----:B012---:R-:W2:Y:S02]  /*7250*/  LDG.E.S8 R4, desc[UR36][R26.64] ;  /* 0x000000241a047981 */ /* 0x007ea4000c1e1300 */
[----:B--2---:R-:W4:Y:S02]  /*7260*/  I2F.F64.S16 R4, R4 ;  /* 0x0000000400047312 */ /* 0x004f240000101c00 */
[----:B----4-:R-:W-:Y:S05]  /*7270*/  BRA `(.L_x_11018) ;  /* 0x0000000c00707947 */ /* 0x010fea0003800000 */
.L_x_11016:
[----:B012---:R-:W2:Y:S02]  /*7280*/  LDG.E.U8 R4, desc[UR36][R26.64] ;  /* 0x000000241a047981 */ /* 0x007ea4000c1e1100 */
[----:B--2---:R-:W4:Y:S02]  /*7290*/  I2F.F64.U16 R4, R4 ;  /* 0x0000000400047312 */ /* 0x004f240000101800 */
[----:B----4-:R-:W-:Y:S05]  /*72a0*/  BRA `(.L_x_11018) ;  /* 0x0000000c00647947 */ /* 0x010fea0003800000 */
.L_x_11015:
[----:B------:R-:W-:-:S13]  /*72b0*/  ISETP.NE.AND P0, PT, R0, 0x2, PT ;  /* 0x000000020000780c */ /* 0x000fda0003f05270 */
[----:B------:R-:W-:Y:S05]  /*72c0*/  @!P0 BRA `(.L_x_11019) ;  /* 0x0000000000288947 */ /* 0x000fea0003800000 */
[----:B------:R-:W-:-:S13]  /*72d0*/  ISETP.NE.AND P0, PT, R0, 0x3, PT ;  /* 0x000000030000780c */ /* 0x000fda0003f05270 */
[----:B------:R-:W-:Y:S05]  /*72e0*/  @!P0 BRA `(.L_x_11020) ;  /* 0x0000000000148947 */ /* 0x000fea0003800000 */
[----:B------:R-:W-:-:S13]  /*72f0*/  ISETP.NE.AND P0, PT, R0, 0x4, PT ;  /* 0x000000040000780c */ /* 0x000fda0003f05270 */
[----:B------:R-:W-:Y:S05]  /*7300*/  @P0 BRA `(.L_x_11017) ;  /* 0x0000000800f00947 */ /* 0x000fea0003800000 */
[----:B012---:R-:W2:Y:S02]  /*7310*/  LDG.E.64 R4, desc[UR36][R26.64] ;  /* 0x000000241a047981 */ /* 0x007ea4000c1e1b00 */
[----:B--2---:R-:W4:Y:S02]  /*7320*/  I2F.F64.S64 R4, R4 ;  /* 0x0000000400047312 */ /* 0x004f240000301c00 */
[----:B----4-:R-:W-:Y:S05]  /*7330*/  BRA `(.L_x_11018) ;  /* 0x0000000c00407947 */ /* 0x010fea0003800000 */
.L_x_11020:
[----:B012---:R-:W2:Y:S02]  /*7340*/  LDG.E R4, desc[UR36][R26.64] ;  /* 0x000000241a047981 */ /* 0x007ea4000c1e1900 */
[----:B--2---:R-:W4:Y:S02]  /*7350*/  I2F.F64 R4, R4 ;  /* 0x0000000400047312 */ /* 0x004f240000201c00 */
[----:B----4-:R-:W-:Y:S05]  /*7360*/  BRA `(.L_x_11018) ;  /* 0x0000000c00347947 */ /* 0x010fea0003800000 */
.L_x_11019:
[----:B012---:R-:W2:Y:S02]  /*7370*/  LDG.E.U16 R4, desc[UR36][R26.64] ;  /* 0x000000241a047981 */ /* 0x007ea4000c1e1500 */
[----:B--2---:R-:W4:Y:S02]  /*7380*/  I2F.F64.S16 R4, R4 ;  /* 0x0000000400047312 */ /* 0x004f240000101c00 */
[----:B----4-:R-:W-:Y:S05]  /*7390*/  BRA `(.L_x_11018) ;  /* 0x0000000c00287947 */ /* 0x010fea0003800000 */
.L_x_11014:
[----:B------:R-:W-:-:S13]  /*73a0*/  ISETP.GT.AND P0, PT, R0, 0x6, PT ;  /* 0x000000060000780c */ /* 0x000fda0003f04270 */
[----:B------:R-:W-:Y:S05]  /*73b0*/  @P0 BRA `(.L_x_11021) ;  /* 0x0000000000340947 */ /* 0x000fea0003800000 */
[----:B------:R-:W-:-:S13]  /*73c0*/  ISETP.NE.AND P0, PT, R0, 0x5, PT ;  /* 0x000000050000780c */ /* 0x000fda0003f05270 */
[----:B------:R-:W-:Y:S05]  /*73d0*/  @!P0 BRA `(.L_x_11022) ;  /* 0x0000000000188947 */ /* 0x000fea0003800000 */
[----:B------:R-:W-:-:S13]  /*73e0*/  ISETP.NE.AND P0, PT, R0, 0x6, PT ;  /* 0x000000060000780c */ /* 0x000fda0003f05270 */
[----:B------:R-:W-:Y:S05]  /*73f0*/  @P0 BRA `(.L_x_11017) ;  /* 0x0000000800b40947 */ /* 0x000fea0003800000 */
[----:B012---:R-:W2:Y:S02]  /*7400*/  LDG.E R4, desc[UR36][R26.64] ;  /* 0x000000241a047981 */ /* 0x007ea4000c1e1900 */
[----:B--2---:R-:W-:-:S06]  /*7410*/  FMUL.FTZ R4, R4, 1 ;  /* 0x3f80000004047820 */ /* 0x004fcc0000410000 */
[----:B------:R-:W2:Y:S02]  /*7420*/  F2F.F64.F32 R4, R4 ;  /* 0x0000000400047310 */ /* 0x000ea40000201800 */
[----:B--2---:R-:W-:Y:S05]  /*7430*/  BRA `(.L_x_11018) ;  /* 0x0000000c00007947 */ /* 0x004fea0003800000 */
.L_x_11022:
[----:B------:R-:W4:Y:S02]  /*7440*/  LDG.E.U16 R0, desc[UR36][R26.64] ;  /* 0x000000241a007981 */ /* 0x000f24000c1e1500 */
[----:B----4-:R-:W-:-:S05]  /*7450*/  HADD2.F32 R0, -RZ, R0.H0_H0 ;  /* 0x20000000ff007230 */ /* 0x010fca0000004100 */
[----:B------:R-:W-:-:S04]  /*7460*/  FMUL.FTZ R0, R0, 1 ;  /* 0x3f80000000007820 */ /* 0x000fc80000410000 */
[----:B012---:R2:W4:Y:S02]  /*7470*/  F2F.F64.F32 R4, R0 ;  /* 0x0000000000047310 */ /* 0x0075240000201800 */
[----:B--2-4-:R-:W-:Y:S05]  /*7480*/  BRA `(.L_x_11018) ;  /* 0x0000000800ec7947 */ /* 0x014fea0003800000 */
.L_x_11021:
[----:B------:R-:W-:-:S13]  /*7490*/  ISETP.NE.AND P0, PT, R0, 0x7, PT ;  /* 0x000000070000780c */ /* 0x000fda0003f05270 */
[----:B------:R-:W-:Y:S05]  /*74a0*/  @!P0 BRA `(.L_x_11023) ;  /* 0x0000000000348947 */ /* 0x000fea0003800000 */
[----:B------:R-:W-:-:S13]  /*74b0*/  ISETP.NE.AND P0, PT, R0, 0x8, PT ;  /* 0x000000080000780c */ /* 0x000fda0003f05270 */
[----:B------:R-:W-:Y:S05]  /*74c0*/  @!P0 BRA `(.L_x_11024) ;  /* 0x0000000000188947 */ /* 0x000fea0003800000 */
[----:B------:R-:W-:-:S13]  /*74d0*/  ISETP.NE.AND P0, PT, R0, 0x9, PT ;  /* 0x000000090000780c */ /* 0x000fda0003f05270 */
[----:B------:R-:W-:Y:S05]  /*74e0*/  @P0 BRA `(.L_x_11017) ;  /* 0x0000000800780947 */ /* 0x000fea0003800000 */
[----:B------:R-:W0:Y:S02]  /*74f0*/  LDG.E R26, desc[UR36][R26.64] ;  /* 0x000000241a1a7981 */ /* 0x000e24000c1e1900 */
[----:B012---:R-:W-:-:S06]  /*7500*/  FMUL.FTZ R4, R26, 1 ;  /* 0x3f8000001a047820 */ /* 0x007fcc0000410000 */
[----:B------:R-:W2:Y:S02]  /*7510*/  F2F.F64.F32 R4, R4 ;  /* 0x0000000400047310 */ /* 0x000ea40000201800 */
[----:B--2---:R-:W-:Y:S05]  /*7520*/  BRA `(.L_x_11018) ;  /* 0x0000000800c47947 */ /* 0x004fea0003800000 */
.L_x_11024:
[----:B------:R-:W4:Y:S02]  /*7530*/  LDG.E.U16 R26, desc[UR36][R26.64] ;  /* 0x000000241a1a7981 */ /* 0x000f24000c1e1500 */
[----:B----4-:R-:W-:-:S05]  /*7540*/  HADD2.F32 R0, -RZ, R26.H0_H0 ;  /* 0x2000001aff007230 */ /* 0x010fca0000004100 */
[----:B------:R-:W-:-:S04]  /*7550*/  FMUL.FTZ R0, R0, 1 ;  /* 0x3f80000000007820 */ /* 0x000fc80000410000 */
[----:B012---:R2:W4:Y:S02]  /*7560*/  F2F.F64.F32 R4, R0 ;  /* 0x0000000000047310 */ /* 0x0075240000201800 */
[----:B--2-4-:R-:W-:Y:S05]  /*7570*/  BRA `(.L_x_11018) ;  /* 0x0000000800b07947 */ /* 0x014fea0003800000 */
.L_x_11023:
[----:B012---:R2:W5:Y:S01]  /*7580*/  LDG.E.64 R4, desc[UR36][R26.64] ;  /* 0x000000241a047981 */ /* 0x007562000c1e1b00 */
[----:B------:R-:W-:Y:S05]  /*7590*/  BRA `(.L_x_11018) ;  /* 0x0000000800a87947 */ /* 0x000fea0003800000 */
.L_x_11013:
        /* <DEDUP_REMOVED lines=10> */
[----:B----4-:R-:W-:-:S04]  /*7640*/  ISETP.NE.AND P0, PT, R26, RZ, PT ;  /* 0x000000ff1a00720c */ /* 0x010fc80003f05270 */
[----:B------:R-:W-:Y:S01]  /*7650*/  FSEL R5, RZ, 1.875, !P0 ;  /* 0x3ff00000ff057808 */ /* 0x000fe20004000000 */
[----:B------:R-:W-:Y:S08]  /*7660*/  BRA `(.L_x_11018) ;  /* 0x0000000800747947 */ /* 0x000ff00003800000 */
.L_x_11027:
[----:B012---:R0:W5:Y:S01]  /*7670*/  LDG.E.64 R4, desc[UR36][R26.64] ;  /* 0x000000241a047981 */ /* 0x007162000c1e1b00 */
[----:B------:R-:W-:Y:S05]  /*7680*/  BRA `(.L_x_11018) ;  /* 0x00000008006c7947 */ /* 0x000fea0003800000 */
.L_x_11026:
        /* <DEDUP_REMOVED lines=27> */
.L_x_11029:
[----:B012---:R-:W2:Y:S02]  /*7840*/  LDG.E.U8 R4, desc[UR36][R26.64] ;  /* 0x000000241a047981 */ /* 0x007ea4000c1e1100 */
        /* <DEDUP_REMOVED lines=14> */
.L_x_11028:
[----:B------:R-:W4:Y:S02]  /*7930*/  LDG.E.U16 R0, desc[UR36][R26.64] ;  /* 0x000000241a007981 */ /* 0x000f24000c1e1500 */
[----:B----4-:R-:W-:-:S04]  /*7940*/  IMAD.U32 R0, R0, 0x10000, RZ ;  /* 0x0001000000007824 */ /* 0x010fc800078e00ff */
[----:B------:R-:W-:-:S04]  /*7950*/  FMUL.FTZ R0, R0, 1 ;  /* 0x3f80000000007820 */ /* 0x000fc80000410000 */
[----:B012---:R0:W1:Y:S02]  /*7960*/  F2F.F64.F32 R4, R0 ;  /* 0x0000000000047310 */ /* 0x0070640000201800 */
[----:B01----:R-:W-:Y:S05]  /*7970*/  BRA `(.L_x_11018) ;  /* 0x0000000400b07947 */ /* 0x003fea0003800000 */
.L_x_11025:
        /* <DEDUP_REMOVED lines=8> */
[----:B012---:R-:W2:Y:S02]  /*7a00*/  LDG.E.U16 R4, desc[UR36][R26.64] ;  /* 0x000000241a047981 */ /* 0x007ea4000c1e1500 */
[----:B--2---:R-:W2:Y:S02]  /*7a10*/  I2F.F64.U16 R4, R4 ;  /* 0x0000000400047312 */ /* 0x004ea40000101800 */
[----:B--2---:R-:W-:Y:S05]  /*7a20*/  BRA `(.L_x_11018) ;  /* 0x0000000400847947 */ /* 0x004fea0003800000 */
.L_x_11032:
[----:B------:R-:W4:Y:S01]  /*7a30*/  LDG.E.U8 R26, desc[UR36][R26.64] ;  /* 0x000000241a1a7981 */ /* 0x000f22000c1e1100 */
        /* <DEDUP_REMOVED lines=20> */
.L_x_11034:
[----:B------:R-:W-:Y:S05]  /*7b80*/  BSYNC.RECONVERGENT B0 ;  /* 0x0000000000007941 */ /* 0x000fea0003800200 */
.L_x_11033:
[----:B------:R-:W-:Y:S01]  /*7b90*/  IMAD.SHL.U32 R0, R0, 0x100000, RZ ;  /* 0x0010000000007824 */ /* 0x000fe200078e00ff */
[----:B------:R-:W-:-:S04]  /*7ba0*/  LEA R3, R3, 0x3b800000, 0x17 ;  /* 0x3b80000003037811 */ /* 0x000fc800078eb8ff */
[----:B------:R-:W-:-:S05]  /*7bb0*/  LOP3.LUT R0, R3, R0, R7, 0xfe, !PT ;  /* 0x0000000003007212 */ /* 0x000fca00078efe07 */
[----:B------:R-:W-:-:S04]  /*7bc0*/  FMUL.FTZ R0, R0, 1 ;  /* 0x3f80000000007820 */ /* 0x000fc80000410000 */
[----:B------:R2:W4:Y:S02]  /*7bd0*/  F2F.F64.F32 R4, R0 ;  /* 0x0000000000047310 */ /* 0x0005240000201800 */
[----:B--2-4-:R-:W-:Y:S05]  /*7be0*/  BRA `(.L_x_11018) ;  /* 0x0000000400147947 */ /* 0x014fea0003800000 */
.L_x_11031:
        /* <DEDUP_REMOVED lines=21> */
.L_x_11036:
[----:B------:R-:W-:Y:S05]  /*7d40*/  BSYNC.RECONVERGENT B0 ;  /* 0x0000000000007941 */ /* 0x000fea0003800200 */
.L_x_11035:
[----:B------:R-:W-:Y:S02]  /*7d50*/  SHF.L.U32 R0, R0, 0x15, RZ ;  /* 0x0000001500007819 */ /* 0x000fe400000006ff */
[----:B------:R-:W-:-:S04]  /*7d60*/  LEA R3, R3, 0x37800000, 0x17 ;  /* 0x3780000003037811 */ /* 0x000fc800078eb8ff */
[----:B------:R-:W-:-:S05]  /*7d70*/  LOP3.LUT R0, R3, R0, R7, 0xfe, !PT ;  /* 0x0000000003007212 */ /* 0x000fca00078efe07 */
[----:B------:R-:W-:-:S04]  /*7d80*/  FMUL.FTZ R0, R0, 1 ;  /* 0x3f80000000007820 */ /* 0x000fc80000410000 */
[----:B------:R2:W4:Y:S02]  /*7d90*/  F2F.F64.F32 R4, R0 ;  /* 0x0000000000047310 */ /* 0x0005240000201800 */
[----:B--2-4-:R-:W-:Y:S05]  /*7da0*/  BRA `(.L_x_11018) ;  /* 0x0000000000a47947 */ /* 0x014fea0003800000 */
.L_x_11030:
[----:B------:R-:W-:-:S13]  /*7db0*/  ISETP.NE.AND P0, PT, R0, 0x1c, PT ;  /* 0x0000001c0000780c */ /* 0x000fda0003f05270 */
[----:B------:R-:W-:Y:S05]  /*7dc0*/  @!P0 BRA `(.L_x_11037) ;  /* 0x0000000000948947 */ /* 0x000fea0003800000 */
[----:B------:R-:W-:-:S13]  /*7dd0*/  ISETP.NE.AND P0, PT, R0, 0x1d, PT ;  /* 0x0000001d0000780c */ /* 0x000fda0003f05270 */
[----:B------:R-:W-:Y:S05]  /*7de0*/  @!P0 BRA `(.L_x_11038) ;  /* 0x0000000000808947 */ /* 0x000fea0003800000 */
[----:B------:R-:W-:-:S13]  /*7df0*/  ISETP.NE.AND P0, PT, R0, 0x2c, PT ;  /* 0x0000002c0000780c */ /* 0x000fda0003f05270 */
[----:B------:R-:W-:Y:S05]  /*7e00*/  @P0 BRA `(.L_x_11017) ;  /* 0x0000000000300947 */ /* 0x000fea0003800000 */
[----:B------:R-:W4:Y:S01]  /*7e10*/  LDG.E.U8 R0, desc[UR36][R26.64] ;  /* 0x000000241a007981 */ /* 0x000f22000c1e1100 */
        /* <DEDUP_REMOVED lines=11> */
.L_x_11017:
[----:B------:R-:W-:Y:S01]  /*7ed0*/  MOV R14, 0x228 ;  /* 0x00000228000e7802 */ /* 0x000fe20000000f00 */
[----:B------:R-:W0:Y:S01]  /*7ee0*/  LDCU.64 UR4, c[0x4][0x218] ;  /* 0x01004300ff0477ac */ /* 0x000e220008000a00 */
[----:B------:R-:W-:Y:S02]  /*7ef0*/  HFMA2 R13, -RZ, RZ, 0, 0 ;  /* 0x00000000ff0d7431 */ /* 0x000fe400000001ff */
[----:B------:R-:W-:Y:S01]  /*7f00*/  IMAD.MOV.U32 R8, RZ, RZ, 0x4e ;  /* 0x0000004eff087424 */ /* 0x000fe200078e00ff */
[----:B------:R-:W4:Y:S01]  /*7f10*/  LDCU.64 UR6, c[0x4][0x220] ;  /* 0x01004400ff0677ac */ /* 0x000f220008000a00 */
[----:B------:R-:W3:Y:S01]  /*7f20*/  LDC.64 R14, c[0x4][R14] ;  /* 0x010000000e0e7b82 */ /* 0x000ee20000000a00 */
[----:B------:R-:W-:Y:S01]  /*7f30*/  IMAD.MOV.U32 R12, RZ, RZ, 0x1 ;  /* 0x00000001ff0c7424 */ /* 0x000fe200078e00ff */
[----:B------:R-:W4:Y:S01]  /*7f40*/  LDCU.64 UR8, c[0x4][0x60] ;  /* 0x01000c00ff0877ac */ /* 0x000f220008000a00 */
[----:B012---:R-:W-:Y:S01]  /*7f50*/  IMAD.U32 R4, RZ, RZ, UR4 ;  /* 0x00000004ff047e24 */ /* 0x007fe2000f8e00ff */
[----:B------:R-:W-:Y:S01]  /*7f60*/  MOV R5, UR5 ;  /* 0x0000000500057c02 */ /* 0x000fe20008000f00 */
[----:B----4-:R-:W-:-:S02]  /*7f70*/  IMAD.U32 R6, RZ, RZ, UR6 ;  /* 0x00000006ff067e24 */ /* 0x010fc4000f8e00ff */
[----:B------:R-:W-:Y:S02]  /*7f80*/  IMAD.U32 R7, RZ, RZ, UR7 ;  /* 0x00000007ff077e24 */ /* 0x000fe4000f8e00ff */
[----:B------:R-:W-:Y:S02]  /*7f90*/  IMAD.U32 R10, RZ, RZ, UR8 ;  /* 0x00000008ff0a7e24 */ /* 0x000fe4000f8e00ff */
[----:B------:R-:W-:-:S07]  /*7fa0*/  IMAD.U32 R11, RZ, RZ, UR9 ;  /* 0x00000009ff0b7e24 */ /* 0x000fce000f8e00ff */
[----:B------:R-:W-:-:S07]  /*7fb0*/  LEPC R20, `(.L_x_11039) ;  /* 0x000000001014794e */ /* 0x000fce0000000000 */
[----:B---3-5:R-:W-:Y:S05]  /*7fc0*/  CALL.ABS.NOINC R14 ;  /* 0x000000000e007343 */ /* 0x028fea0003c00000 */
.L_x_11039:
[----:B------:R-:W-:Y:S01]  /*7fd0*/  CS2R R4, SRZ ;  /* 0x0000000000047805 */ /* 0x000fe2000001ff00 */
[----:B------:R-:W-:Y:S06]  /*7fe0*/  BRA `(.L_x_11018) ;  /* 0x0000000000147947 */ /* 0x000fec0003800000 */
.L_x_11038:
[----:B012---:R-:W2:Y:S02]  /*7ff0*/  LDG.E.64 R4, desc[UR36][R26.64] ;  /* 0x000000241a047981 */ /* 0x007ea4000c1e1b00 */
[----:B--2---:R-:W1:Y:S02]  /*8000*/  I2F.F64.U64 R4, R4 ;  /* 0x0000000400047312 */ /* 0x004e640000301800 */
[----:B-1----:R-:W-:Y:S05]  /*8010*/  BRA `(.L_x_11018) ;  /* 0x0000000000087947 */ /* 0x002fea0003800000 */
.L_x_11037:
[----:B012---:R-:W2:Y:S02]  /*8020*/  LDG.E R4, desc[UR36][R26.64] ;  /* 0x000000241a047981 */ /* 0x007ea4000c1e1900 */
[----:B--2---:R-:W1:Y:S02]  /*8030*/  I2F.F64.U32 R4, R4 ;  /* 0x0000000400047312 */ /* 0x004e640000201800 */
.L_x_11018:
[----:B------:R-:W-:Y:S05]  /*8040*/  BSYNC.RECONVERGENT B6 ;  /* 0x0000000000067941 */ /* 0x000fea0003800200 */
.L_x_11012:
[----:B------:R-:W3:Y:S01]  /*8050*/  LDCU.64 UR4, c[0x0][0x668] ;  /* 0x0000cd00ff0477ac */ /* 0x000ee20008000a00 */
[----:B------:R-:W-:-:S04]  /*8060*/  LOP3.LUT R0, R18, 0xff, RZ, 0xc0, !PT ;  /* 0x000000ff12007812 */ /* 0x000fc800078ec0ff */
[----:B------:R-:W-:Y:S01]  /*8070*/  ISETP.GT.AND P1, PT, R0, 0x9, PT ;  /* 0x000000090000780c */ /* 0x000fe20003f24270 */
[----:B---3-5:R-:W1:Y:S01]  /*8080*/  DMUL R24, R24, UR4 ;  /* 0x0000000418187c28 */ /* 0x028e620008000000 */
[----:B------:R-:W3:Y:S02]  /*8090*/  LDCU.64 UR4, c[0x0][0x648] ;  /* 0x0000c900ff0477ac */ /* 0x000ee40008000a00 */
[----:B---3--:R-:W-:-:S05]  /*80a0*/  IADD3 R8, P0, PT, R23, UR4, RZ ;  /* 0x0000000417087c10 */ /* 0x008fca000ff1e0ff */
[----:B------:R-:W-:-:S15]  /*80b0*/  IMAD.X R9, RZ, RZ, UR5, P0 ;  /* 0x00000005ff097e24 */ /* 0x000fde00080e06ff */
[----:B------:R-:W-:-:S15]  /*80c0*/  NOP ;  /* 0x0000000000007918 */ /* 0x000fde0000000000 */
[----:B------:R-:W-:-:S15]  /*80d0*/  NOP ;  /* 0x0000000000007918 */ /* 0x000fde0000000000 */
[----:B------:R-:W-:-:S11]  /*80e0*/  NOP ;  /* 0x0000000000007918 */ /* 0x000fd60000000000 */
[----:B-1----:R1:W3:Y:S02]  /*80f0*/  DMUL R4, R24, R4 ;  /* 0x0000000418047228 */ /* 0x0022e40000000000 */
[----:B-1-3--:R-:W-:Y:S05]  /*8100*/  @P1 BRA `(.L_x_11040) ;  /* 0x0000000400701947 */ /* 0x00afea0003800000 */
        /* <DEDUP_REMOVED lines=11> */
.L_x_11043:
[----:B------:R-:W1:Y:S02]  /*81c0*/  F2I.S64.F64.TRUNC R4, R4 ;  /* 0x0000000400047311 */ /* 0x000e64000030d900 */
[----:B-1----:R-:W-:-:S05]  /*81d0*/  IMAD.MOV.U32 R3, RZ, RZ, R4 ;  /* 0x000000ffff037224 */ /* 0x002fca00078e0004 */
[----:B------:R1:W-:Y:S01]  /*81e0*/  STG.E.U8 desc[UR36][R8.64], R3 ;  /* 0x0000000308007986 */ /* 0x0003e2000c101124 */
[----:B------:R-:W-:Y:S05]  /*81f0*/  BRA `(.L_x_11045) ;  /* 0x0000001000807947 */ /* 0x000fea0003800000 */
.L_x_11042:
        /* <DEDUP_REMOVED lines=9> */
.L_x_11047:
[----:B------:R-:W1:Y:S02]  /*8290*/  F2I.F64.TRUNC R5, R4 ;  /* 0x0000000400057311 */ /* 0x000e64000030d100 */
[----:B-1----:R1:W-:Y:S01]  /*82a0*/  STG.E desc[UR36][R8.64], R5 ;  /* 0x0000000508007986 */ /* 0x0023e2000c101924 */
[----:B------:R-:W-:Y:S05]  /*82b0*/  BRA `(.L_x_11045) ;  /* 0x0000001000507947 */ /* 0x000fea0003800000 */
.L_x_11046:
[----:B------:R-:W1:Y:S02]  /*82c0*/  F2I.F64.TRUNC R5, R4 ;  /* 0x0000000400057311 */ /* 0x000e64000030d100 */
[----:B-1----:R1:W-:Y:S01]  /*82d0*/  STG.E.U16 desc[UR36][R8.64], R5 ;  /* 0x0000000508007986 */ /* 0x0023e2000c101524 */
[----:B------:R-:W-:Y:S05]  /*82e0*/  BRA `(.L_x_11045) ;  /* 0x0000001000447947 */ /* 0x000fea0003800000 */
.L_x_11041:
        /* <DEDUP_REMOVED lines=17> */
.L_x_11049:
        /* <DEDUP_REMOVED lines=12> */
.L_x_11048:
        /* <DEDUP_REMOVED lines=18> */
.L_x_11051:
        /* <DEDUP_REMOVED lines=13> */
.L_x_11050:
[----:B------:R1:W-:Y:S01]  /*86b0*/  STG.E.64 desc[UR36][R8.64], R4 ;  /* 0x0000000408007986 */ /* 0x0003e2000c101b24 */
[----:B------:R-:W-:Y:S05]  /*86c0*/  BRA `(.L_x_11045) ;  /* 0x0000000c004c7947 */ /* 0x000fea0003800000 */
.L_x_11040:
        /* <DEDUP_REMOVED lines=13> */
.L_x_11055:
        /* <DEDUP_REMOVED lines=26> */
.L_x_11058:
[----:B------:R-:W-:-:S04]  /*8940*/  SHF.R.U32.HI R3, RZ, 0x18, R7 ;  /* 0x00000018ff037819 */ /* 0x000fc80000011607 */
[----:B------:R-:W-:-:S07]  /*8950*/  LOP3.LUT R0, R0, 0x80, R3, 0xf8, !PT ;  /* 0x0000008000007812 */ /* 0x000fce00078ef803 */
.L_x_11057:
[----:B------:R-:W-:Y:S05]  /*8960*/  BSYNC.RECONVERGENT B0 ;  /* 0x0000000000007941 */ /* 0x000fea0003800200 */
.L_x_11056:
[----:B------:R1:W-:Y:S01]  /*8970*/  STG.E.U8 desc[UR36][R8.64], R0 ;  /* 0x0000000008007986 */ /* 0x0003e2000c101124 */
[----:B------:R-:W-:Y:S05]  /*8980*/  BRA `(.L_x_11045) ;  /* 0x00000008009c7947 */ /* 0x000fea0003800000 */
.L_x_11054:
        /* <DEDUP_REMOVED lines=26> */
.L_x_11061:
[----:B------:R-:W-:-:S04]  /*8b30*/  SHF.R.U32.HI R3, RZ, 0x18, R7 ;  /* 0x00000018ff037819 */ /* 0x000fc80000011607 */
[----:B------:R-:W-:-:S07]  /*8b40*/  LOP3.LUT R0, R0, 0x80, R3, 0xf8, !PT ;  /* 0x0000008000007812 */ /* 0x000fce00078ef803 */
.L_x_11060:
[----:B------:R-:W-:Y:S05]  /*8b50*/  BSYNC.RECONVERGENT B0 ;  /* 0x0000000000007941 */ /* 0x000fea0003800200 */
.L_x_11059:
[----:B------:R1:W-:Y:S01]  /*8b60*/  STG.E.U8 desc[UR36][R8.64], R0 ;  /* 0x0000000008007986 */ /* 0x0003e2000c101124 */
[----:B------:R-:W-:Y:S05]  /*8b70*/  BRA `(.L_x_11045) ;  /* 0x0000000800207947 */ /* 0x000fea0003800000 */
.L_x_11053:
        /* <DEDUP_REMOVED lines=30> */
.L_x_11063:
[----:B------:R-:W1:Y:S02]  /*8d60*/  F2I.U64.F64.TRUNC R4, R4 ;  /* 0x0000000400047311 */ /* 0x000e64000030d800 */
[----:B-1----:R1:W-:Y:S01]  /*8d70*/  STG.E.64 desc[UR36][R8.64], R4 ;  /* 0x0000000408007986 */ /* 0x0023e2000c101b24 */
[----:B------:R-:W-:Y:S05]  /*8d80*/  BRA `(.L_x_11045) ;  /* 0x00000004009c7947 */ /* 0x000fea0003800000 */
.L_x_11062:
[----:B------:R-:W1:Y:S02]  /*8d90*/  F2I.U32.F64.TRUNC R5, R4 ;  /* 0x0000000400057311 */ /* 0x000e64000030d000 */
[----:B-1----:R1:W-:Y:S01]  /*8da0*/  STG.E desc[UR36][R8.64], R5 ;  /* 0x0000000508007986 */ /* 0x0023e2000c101924 */
[----:B------:R-:W-:Y:S05]  /*8db0*/  BRA `(.L_x_11045) ;  /* 0x0000000400907947 */ /* 0x000fea0003800000 */
.L_x_11052:
        /* <DEDUP_REMOVED lines=10> */
.L_x_11065:
[----:B------:R-:W-:-:S05]  /*8e60*/  CS2R R6, SRZ ;  /* 0x0000000000067805 */ /* 0x000fca000001ff00 */
[----:B------:R1:W-:Y:S01]  /*8e70*/  STG.E.128 desc[UR36][R8.64], R4 ;  /* 0x0000000408007986 */ /* 0x0003e2000c101d24 */
[----:B------:R-:W-:Y:S05]  /*8e80*/  BRA `(.L_x_11045) ;  /* 0x00000004005c7947 */ /* 0x000fea0003800000 */
.L_x_11064:
[----:B------:R-:W-:-:S13]  /*8e90*/  ISETP.NE.AND P0, PT, R0, 0xf, PT ;  /* 0x0000000f0000780c */ /* 0x000fda0003f05270 */
[----:B------:R-:W-:Y:S05]  /*8ea0*/  @!P0 BRA `(.L_x_11066) ;  /* 0x0000000400288947 */ /* 0x000fea0003800000 */
[----:B------:R-:W-:-:S13]  /*8eb0*/  ISETP.NE.AND P0, PT, R0, 0x17, PT ;  /* 0x000000170000780c */ /* 0x000fda0003f05270 */
[----:B------:R-:W-:Y:S05]  /*8ec0*/  @!P0 BRA `(.L_x_11067) ;  /* 0x0000000000b08947 */ /* 0x000fea0003800000 */
[----:B------:R-:W-:-:S13]  /*8ed0*/  ISETP.NE.AND P0, PT, R0, 0x18, PT ;  /* 0x000000180000780c */ /* 0x000fda0003f05270 */
[----:B------:R-:W-:Y:S05]  /*8ee0*/  @!P0 BRA `(.L_x_11068) ;  /* 0x0000000000448947 */ /* 0x000fea0003800000 */
.L_x_11044:
        /* <DEDUP_REMOVED lines=9> */
[----:B------:R-:W-:Y:S01]  /*8f80*/  IMAD.U32 R5, RZ, RZ, UR5 ;  /* 0x00000005ff057e24 */ /* 0x000fe2000f8e00ff */
[----:B---3--:R-:W-:Y:S01]  /*8f90*/  MOV R6, UR6 ;  /* 0x0000000600067c02 */ /* 0x008fe20008000f00 */
[----:B------:R-:W-:-:S02]  /*8fa0*/  IMAD.U32 R7, RZ, RZ, UR7 ;  /* 0x00000007ff077e24 */ /* 0x000fc4000f8e00ff */
[----:B-----5:R-:W-:Y:S02]  /*8fb0*/  IMAD.U32 R10, RZ, RZ, UR8 ;  /* 0x00000008ff0a7e24 */ /* 0x020fe4000f8e00ff */
[----:B------:R-:W-:-:S07]  /*8fc0*/  IMAD.U32 R11, RZ, RZ, UR9 ;  /* 0x00000009ff0b7e24 */ /* 0x000fce000f8e00ff */
[----:B------:R-:W-:-:S07]  /*8fd0*/  LEPC R20, `(.L_x_11069) ;  /* 0x000000001014794e */ /* 0x000fce0000000000 */
[----:B0-2-4-:R-:W-:Y:S05]  /*8fe0*/  CALL.ABS.NOINC R14 ;  /* 0x000000000e007343 */ /* 0x015fea0003c00000 */
.L_x_11069:
[----:B------:R-:W-:Y:S05]  /*8ff0*/  BRA `(.L_x_11045) ;  /* 0x0000000400007947 */ /* 0x000fea0003800000 */
.L_x_11068:
        /* <DEDUP_REMOVED lines=21> */
.L_x_11071:
[----:B------:R-:W-:Y:S05]  /*9150*/  BSYNC.RECONVERGENT B0 ;  /* 0x0000000000007941 */ /* 0x000fea0003800200 */
.L_x_11070:
[----:B------:R-:W-:-:S05]  /*9160*/  LOP3.LUT R3, R0, 0x80, R3, 0xf8, !PT ;  /* 0x0000008000037812 */ /* 0x000fca00078ef803 */
[----:B------:R4:W-:Y:S01]  /*9170*/  STG.E.U8 desc[UR36][R8.64], R3 ;  /* 0x0000000308007986 */ /* 0x0009e2000c101124 */
[----:B------:R-:W-:Y:S05]  /*9180*/  BRA `(.L_x_11045) ;  /* 0x00000000009c7947 */ /* 0x000fea0003800000 */
.L_x_11067:
        /* <DEDUP_REMOVED lines=20> */
.L_x_11073:
[----:B------:R-:W-:Y:S01]  /*92d0*/  IMAD.MOV.U32 R0, RZ, RZ, 0x7f ;  /* 0x0000007fff007424 */ /* 0x000fe200078e00ff */
[----:B------:R-:W-:-:S04]  /*92e0*/  ISETP.GT.U32.AND P0, PT, R3, 0x7f800000, PT ;  /* 0x7f8000000300780c */ /* 0x000fc80003f04070 */
[----:B------:R-:W-:-:S09]  /*92f0*/  SEL R0, R0, 0x7c, P0 ;  /* 0x0000007c00007807 */ /* 0x000fd20000000000 */
.L_x_11074:
[----:B------:R-:W-:Y:S05]  /*9300*/  BSYNC.RECONVERGENT B0 ;  /* 0x0000000000007941 */ /* 0x000fea0003800200 */
.L_x_11072:
[----:B------:R-:W-:-:S04]  /*9310*/  SHF.R.U32.HI R3, RZ, 0x18, R7 ;  /* 0x00000018ff037819 */ /* 0x000fc80000011607 */
[----:B------:R-:W-:-:S05]  /*9320*/  LOP3.LUT R3, R0, 0x80, R3, 0xf8, !PT ;  /* 0x0000008000037812 */ /* 0x000fca00078ef803 */
[----:B------:R3:W-:Y:S01]  /*9330*/  STG.E.U8 desc[UR36][R8.64], R3 ;  /* 0x0000000308007986 */ /* 0x0007e2000c101124 */
[----:B------:R-:W-:Y:S05]  /*9340*/  BRA `(.L_x_11045) ;  /* 0x00000000002c7947 */ /* 0x000fea0003800000 */
.L_x_11066:
        /* <DEDUP_REMOVED lines=11> */
.L_x_11045:
[----:B------:R-:W-:-:S07]  /*9400*/  VIADD R19, R19, 0x80 ;  /* 0x0000008013137836 */ /* 0x000fce0000000000 */
.L_x_10981:
[----:B------:R-:W-:Y:S05]  /*9410*/  BSYNC.RECONVERGENT B7 ;  /* 0x0000000000077941 */ /* 0x000fea0003800200 */
.L_x_10980:
[----:B------:R-:W5:Y:S01]  /*9420*/  LDCU UR4, c[0x0][0x380] ;  /* 0x00007000ff0477ac */ /* 0x000f620008000800 */
[----:B------:R-:W-:Y:S01]  /*9430*/  BSSY.RECONVERGENT B7, `(.L_x_11075) ;  /* 0x0000498000077945 */ /* 0x000fe20003800200 */
[----:B-----5:R-:W-:-:S13]  /*9440*/  ISETP.GE.AND P0, PT, R19, UR4, PT ;  /* 0x0000000413007c0c */ /* 0x020fda000bf06270 */
[----:B------:R-:W-:Y:S05]  /*9450*/  @P0 BRA `(.L_x_11076) ;  /* 0x0000004800540947 */ /* 0x000fea0003800000 */
[----:B------:R-:W5:Y:S01]  /*9460*/  LDCU UR4, c[0x0][0x388] ;  /* 0x00007100ff0477ac */ /* 0x000f620008000800 */
[----:B0-23--:R-:W-:Y:S02]  /*9470*/  IMAD.MOV.U32 R26, RZ, RZ, RZ ;  /* 0x000000ffff1a7224 */ /* 0x00dfe400078e00ff */
[----:B------:R-:W-:Y:S02]  /*9480*/  IMAD.MOV.U32 R24, RZ, RZ, RZ ;  /* 0x000000ffff187224 */ /* 0x000fe400078e00ff */
[----:B------:R-:W-:Y:S01]  /*9490*/  IMAD.MOV.U32 R23, RZ, RZ, RZ ;  /* 0x000000ffff177224 */ /* 0x000fe200078e00ff */
[----:B-----5:R-:W-:-:S09]  /*94a0*/  UISETP.NE.AND UP0, UPT, UR4, URZ, UPT ;  /* 0x000000ff0400728c */ /* 0x020fd2000bf05270 */
[----:B------:R-:W-:Y:S05]  /*94b0*/  BRA.U !UP0, `(.L_x_11077) ;  /* 0x0000001508747547 */ /* 0x000fea000b800000 */
[----:B------:R-:W0:Y:S01]  /*94c0*/  LDCU.64 UR4, c[0x0][0x390] ;  /* 0x00007200ff0477ac */ /* 0x000e220008000a00 */
[----:B-1--4-:R-:W-:Y:S01]  /*94d0*/  MOV R5, R19 ;  /* 0x0000001300057202 */ /* 0x012fe20000000f00 */
        /* <DEDUP_REMOVED lines=347> */
.L_x_11077:
        /* <DEDUP_REMOVED lines=24> */
.L_x_11078:
        /* <DEDUP_REMOVED lines=18> */
.L_x_11083:
[----:B------:R-:W2:Y:S02]  /*ad30*/  LDG.E.U8 R4, desc[UR36][R4.64] ;  /* 0x0000002404047981 */ /* 0x000ea4000c1e1100 */
[----:B--2---:R0:W1:Y:S02]  /*ad40*/  I2F.F64.U16 R24, R4 ;  /* 0x0000000400187312 */ /* 0x0040640000101800 */
[----:B01----:R-:W-:Y:S05]  /*ad50*/  BRA `(.L_x_11085) ;  /* 0x0000000c00647947 */ /* 0x003fea0003800000 */
.L_x_11082:
        /* <DEDUP_REMOVED lines=9> */
.L_x_11087:
[----:B------:R-:W2:Y:S02]  /*adf0*/  LDG.E R4, desc[UR36][R4.64] ;  /* 0x0000002404047981 */ /* 0x000ea4000c1e1900 */
[----:B--2---:R0:W1:Y:S02]  /*ae00*/  I2F.F64 R24, R4 ;  /* 0x0000000400187312 */ /* 0x0040640000201c00 */
[----:B01----:R-:W-:Y:S05]  /*ae10*/  BRA `(.L_x_11085) ;  /* 0x0000000c00347947 */ /* 0x003fea0003800000 */
.L_x_11086:
[----:B------:R-:W2:Y:S02]  /*ae20*/  LDG.E.U16 R4, desc[UR36][R4.64] ;  /* 0x0000002404047981 */ /* 0x000ea4000c1e1500 */
[----:B--2---:R0:W1:Y:S02]  /*ae30*/  I2F.F64.S16 R24, R4 ;  /* 0x0000000400187312 */ /* 0x0040640000101c00 */
[----:B01----:R-:W-:Y:S05]  /*ae40*/  BRA `(.L_x_11085) ;  /* 0x0000000c00287947 */ /* 0x003fea0003800000 */
.L_x_11081:
        /* <DEDUP_REMOVED lines=10> */
.L_x_11089:
[----:B------:R-:W2:Y:S02]  /*aef0*/  LDG.E.U16 R0, desc[UR36][R4.64] ;  /* 0x0000002404007981 */ /* 0x000ea4000c1e1500 */
[----:B--2---:R-:W-:-:S05]  /*af00*/  HADD2.F32 R0, -RZ, R0.H0_H0 ;  /* 0x20000000ff007230 */ /* 0x004fca0000004100 */
[----:B------:R-:W-:-:S04]  /*af10*/  FMUL.FTZ R0, R0, 1 ;  /* 0x3f80000000007820 */ /* 0x000fc80000410000 */
[----:B------:R1:W2:Y:S02]  /*af20*/  F2F.F64.F32 R24, R0 ;  /* 0x0000000000187310 */ /* 0x0002a40000201800 */
[----:B-12---:R-:W-:Y:S05]  /*af30*/  BRA `(.L_x_11085) ;  /* 0x0000000800ec7947 */ /* 0x006fea0003800000 */
.L_x_11088:
        /* <DEDUP_REMOVED lines=10> */
.L_x_11091:
[----:B------:R-:W2:Y:S02]  /*afe0*/  LDG.E.U16 R4, desc[UR36][R4.64] ;  /* 0x0000002404047981 */ /* 0x000ea4000c1e1500 */
[----:B--2---:R-:W-:-:S05]  /*aff0*/  HADD2.F32 R0, -RZ, R4.H0_H0 ;  /* 0x20000004ff007230 */ /* 0x004fca0000004100 */
[----:B------:R-:W-:-:S04]  /*b000*/  FMUL.FTZ R0, R0, 1 ;  /* 0x3f80000000007820 */ /* 0x000fc80000410000 */
[----:B------:R1:W2:Y:S02]  /*b010*/  F2F.F64.F32 R24, R0 ;  /* 0x0000000000187310 */ /* 0x0002a40000201800 */
[----:B-12---:R-:W-:Y:S05]  /*b020*/  BRA `(.L_x_11085) ;  /* 0x0000000800b07947 */ /* 0x006fea0003800000 */
.L_x_11090:
[----:B------:R0:W5:Y:S01]  /*b030*/  LDG.E.64 R24, desc[UR36][R4.64] ;  /* 0x0000002404187981 */ /* 0x000162000c1e1b00 */
[----:B------:R-:W-:Y:S05]  /*b040*/  BRA `(.L_x_11085) ;  /* 0x0000000800a87947 */ /* 0x000fea0003800000 */
.L_x_11080:
        /* <DEDUP_REMOVED lines=13> */
.L_x_11094:
[----:B------:R3:W5:Y:S01]  /*b120*/  LDG.E.64 R24, desc[UR36][R4.64] ;  /* 0x0000002404187981 */ /* 0x000762000c1e1b00 */
[----:B------:R-:W-:Y:S05]  /*b130*/  BRA `(.L_x_11085) ;  /* 0x00000008006c7947 */ /* 0x000fea0003800000 */
.L_x_11093:
        /* <DEDUP_REMOVED lines=27> */
.L_x_11096:
        /* <DEDUP_REMOVED lines=15> */
.L_x_11095:
[----:B------:R-:W2:Y:S02]  /*b3e0*/  LDG.E.U16 R0, desc[UR36][R4.64] ;  /* 0x0000002404007981 */ /* 0x000ea4000c1e1500 */
[----:B--2---:R-:W-:-:S04]  /*b3f0*/  IMAD.U32 R0, R0, 0x10000, RZ ;  /* 0x0001000000007824 */ /* 0x004fc800078e00ff */
[----:B------:R-:W-:-:S04]  /*b400*/  FMUL.FTZ R0, R0, 1 ;  /* 0x3f80000000007820 */ /* 0x000fc80000410000 */
[----:B------:R4:W0:Y:S02]  /*b410*/  F2F.F64.F32 R24, R0 ;  /* 0x0000000000187310 */ /* 0x0008240000201800 */
[----:B0---4-:R-:W-:Y:S05]  /*b420*/  BRA `(.L_x_11085) ;  /* 0x0000000400b07947 */ /* 0x011fea0003800000 */
.L_x_11092:
        /* <DEDUP_REMOVED lines=11> */
.L_x_11099:
        /* <DEDUP_REMOVED lines=21> */
.L_x_11101:
[----:B------:R-:W-:Y:S05]  /*b630*/  BSYNC.RECONVERGENT B0 ;  /* 0x0000000000007941 */ /* 0x000fea0003800200 */
.L_x_11100:
[----:B------:R-:W-:Y:S02]  /*b640*/  SHF.L.U32 R0, R0, 0x14, RZ ;  /* 0x0000001400007819 */ /* 0x000fe400000006ff */
[----:B------:R-:W-:-:S04]  /*b650*/  LEA R3, R3, 0x3b800000, 0x17 ;  /* 0x3b80000003037811 */ /* 0x000fc800078eb8ff */
[----:B------:R-:W-:-:S05]  /*b660*/  LOP3.LUT R0, R3, R0, R7, 0xfe, !PT ;  /* 0x0000000003007212 */ /* 0x000fca00078efe07 */
[----:B------:R-:W-:-:S04]  /*b670*/  FMUL.FTZ R0, R0, 1 ;  /* 0x3f80000000007820 */ /* 0x000fc80000410000 */
[----:B------:R3:W4:Y:S02]  /*b680*/  F2F.F64.F32 R24, R0 ;  /* 0x0000000000187310 */ /* 0x0007240000201800 */
[----:B---34-:R-:W-:Y:S05]  /*b690*/  BRA `(.L_x_11085) ;  /* 0x0000000400147947 */ /* 0x018fea0003800000 */
.L_x_11098:
        /* <DEDUP_REMOVED lines=21> */
.L_x_11103:
[----:B------:R-:W-:Y:S05]  /*b7f0*/  BSYNC.RECONVERGENT B0 ;  /* 0x0000000000007941 */ /* 0x000fea0003800200 */
.L_x_11102:
[----:B------:R-:W-:Y:S01]  /*b800*/  IMAD.SHL.U32 R0, R0, 0x200000, RZ ;  /* 0x0020000000007824 */ /* 0x000fe200078e00ff */
[----:B------:R-:W-:-:S04]  /*b810*/  LEA R3, R3, 0x37800000, 0x17 ;  /* 0x3780000003037811 */ /* 0x000fc800078eb8ff */
[----:B------:R-:W-:-:S05]  /*b820*/  LOP3.LUT R0, R3, R0, R7, 0xfe, !PT ;  /* 0x0000000003007212 */ /* 0x000fca00078efe07 */
[----:B------:R-:W-:-:S04]  /*b830*/  FMUL.FTZ R0, R0, 1 ;  /* 0x3f80000000007820 */ /* 0x000fc80000410000 */
[----:B------:R3:W4:Y:S02]  /*b840*/  F2F.F64.F32 R24, R0 ;  /* 0x0000000000187310 */ /* 0x0007240000201800 */
[----:B---34-:R-:W-:Y:S05]  /*b850*/  BRA `(.L_x_11085) ;  /* 0x0000000000a47947 */ /* 0x018fea0003800000 */
.L_x_11097:
        /* <DEDUP_REMOVED lines=18> */
.L_x_11084:
        /* <DEDUP_REMOVED lines=16> */
.L_x_11106:
[----:B------:R-:W-:Y:S01]  /*ba80*/  CS2R R24, SRZ ;  /* 0x0000000000187805 */ /* 0x000fe2000001ff00 */
[----:B------:R-:W-:Y:S06]  /*ba90*/  BRA `(.L_x_11085) ;  /* 0x0000000000147947 */ /* 0x000fec0003800000 */
.L_x_11105:
[----:B------:R-:W2:Y:S02]  /*baa0*/  LDG.E.64 R24, desc[UR36][R4.64] ;  /* 0x0000002404187981 */ /* 0x000ea4000c1e1b00 */
[----:B--2---:R-:W3:Y:S02]  /*bab0*/  I2F.F64.U64 R24, R24 ;  /* 0x0000001800187312 */ /* 0x004ee40000301800 */
[----:B---3--:R-:W-:Y:S05]  /*bac0*/  BRA `(.L_x_11085) ;  /* 0x0000000000087947 */ /* 0x008fea0003800000 */
.L_x_11104:
[----:B------:R-:W2:Y:S02]  /*bad0*/  LDG.E R4, desc[UR36][R4.64] ;  /* 0x0000002404047981 */ /* 0x000ea4000c1e1900 */
[----:B--2---:R1:W2:Y:S02]  /*bae0*/  I2F.F64.U32 R24, R4 ;  /* 0x0000000400187312 */ /* 0x0042a40000201800 */
.L_x_11085:
[----:B------:R-:W-:Y:S05]  /*baf0*/  BSYNC.RECONVERGENT B6 ;  /* 0x0000000000067941 */ /* 0x000fea0003800200 */
.L_x_11079:
        /* <DEDUP_REMOVED lines=16> */
[----:B---3--:R-:W1:Y:S02]  /*bc00*/  I2F.F64.S16 R4, R4 ;  /* 0x0000000400047312 */ /* 0x008e640000101c00 */
[----:B-1----:R-:W-:Y:S05]  /*bc10*/  BRA `(.L_x_11113) ;  /* 0x0000000c00707947 */ /* 0x002fea0003800000 */
.L_x_11111:
[----:B01-3--:R-:W3:Y:S02]  /*bc20*/  LDG.E.U8 R4, desc[UR36][R26.64] ;  /* 0x000000241a047981 */ /* 0x00bee4000c1e1100 */
[----:B---3--:R-:W1:Y:S02]  /*bc30*/  I2F.F64.U16 R4, R4 ;  /* 0x0000000400047312 */ /* 0x008e640000101800 */
[----:B-1----:R-:W-:Y:S05]  /*bc40*/  BRA `(.L_x_11113) ;  /* 0x0000000c00647947 */ /* 0x002fea0003800000 */
.L_x_11110:
[----:B------:R-:W-:-:S13]  /*bc50*/  ISETP.NE.AND P0, PT, R0, 0x2, PT ;  /* 0x000000020000780c */ /* 0x000fda0003f05270 */
[----:B------:R-:W-:Y:S05]  /*bc60*/  @!P0 BRA `(.L_x_11114) ;  /* 0x0000000000288947 */ /* 0x000fea0003800000 */
[----:B------:R-:W-:-:S13]  /*bc70*/  ISETP.NE.AND P0, PT, R0, 0x3, PT ;  /* 0x000000030000780c */ /* 0x000fda0003f05270 */
[----:B------:R-:W-:Y:S05]  /*bc80*/  @!P0 BRA `(.L_x_11115) ;  /* 0x0000000000148947 */ /* 0x000fea0003800000 */
[----:B------:R-:W-:-:S13]  /*bc90*/  ISETP.NE.AND P0, PT, R0, 0x4, PT ;  /* 0x000000040000780c */ /* 0x000fda0003f05270 */
[----:B------:R-:W-:Y:S05]  /*bca0*/  @P0 BRA `(.L_x_11112) ;  /* 0x0000000800f00947 */ /* 0x000fea0003800000 */
[----:B01-3--:R-:W3:Y:S02]  /*bcb0*/  LDG.E.64 R4, desc[UR36][R26.64] ;  /* 0x000000241a047981 */ /* 0x00bee4000c1e1b00 */
[----:B---3--:R-:W1:Y:S02]  /*bcc0*/  I2F.F64.S64 R4, R4 ;  /* 0x0000000400047312 */ /* 0x008e640000301c00 */
[----:B-1----:R-:W-:Y:S05]  /*bcd0*/  BRA `(.L_x_11113) ;  /* 0x0000000c00407947 */ /* 0x002fea0003800000 */
.L_x_11115:
[----:B01-3--:R-:W3:Y:S02]  /*bce0*/  LDG.E R4, desc[UR36][R26.64] ;  /* 0x000000241a047981 */ /* 0x00bee4000c1e1900 */
[----:B---3--:R-:W1:Y:S02]  /*bcf0*/  I2F.F64 R4, R4 ;  /* 0x0000000400047312 */ /* 0x008e640000201c00 */
[----:B-1----:R-:W-:Y:S05]  /*bd00*/  BRA `(.L_x_11113) ;  /* 0x0000000c00347947 */ /* 0x002fea0003800000 */
.L_x_11114:
[----:B01-3--:R-:W3:Y:S02]  /*bd10*/  LDG.E.U16 R4, desc[UR36][R26.64] ;  /* 0x000000241a047981 */ /* 0x00bee4000c1e1500 */
[----:B---3--:R-:W1:Y:S02]  /*bd20*/  I2F.F64.S16 R4, R4 ;  /* 0x0000000400047312 */ /* 0x008e640000101c00 */
[----:B-1----:R-:W-:Y:S05]  /*bd30*/  BRA `(.L_x_11113) ;  /* 0x0000000c00287947 */ /* 0x002fea0003800000 */
.L_x_11109:
        /* <DEDUP_REMOVED lines=8> */
[----:B------:R-:W0:Y:S02]  /*bdc0*/  F2F.F64.F32 R4, R4 ;  /* 0x0000000400047310 */ /* 0x000e240000201800 */
[----:B0-----:R-:W-:Y:S05]  /*bdd0*/  BRA `(.L_x_11113) ;  /* 0x0000000c00007947 */ /* 0x001fea0003800000 */
.L_x_11117:
[----:B------:R-:W4:Y:S02]  /*bde0*/  LDG.E.U16 R0, desc[UR36][R26.64] ;  /* 0x000000241a007981 */ /* 0x000f24000c1e1500 */
[----:B----4-:R-:W-:-:S05]  /*bdf0*/  HADD2.F32 R0, -RZ, R0.H0_H0 ;  /* 0x20000000ff007230 */ /* 0x010fca0000004100 */
[----:B------:R-:W-:-:S04]  /*be00*/  FMUL.FTZ R0, R0, 1 ;  /* 0x3f80000000007820 */ /* 0x000fc80000410000 */
[----:B01-3--:R0:W1:Y:S02]  /*be10*/  F2F.F64.F32 R4, R0 ;  /* 0x0000000000047310 */ /* 0x00b0640000201800 */
[----:B01----:R-:W-:Y:S05]  /*be20*/  BRA `(.L_x_11113) ;  /* 0x0000000800ec7947 */ /* 0x003fea0003800000 */
.L_x_11116:
        /* <DEDUP_REMOVED lines=8> */
[----:B------:R-:W0:Y:S02]  /*beb0*/  F2F.F64.F32 R4, R4 ;  /* 0x0000000400047310 */ /* 0x000e240000201800 */
[----:B0-----:R-:W-:Y:S05]  /*bec0*/  BRA `(.L_x_11113) ;  /* 0x0000000800c47947 */ /* 0x001fea0003800000 */
.L_x_11119:
[----:B------:R-:W4:Y:S02]  /*bed0*/  LDG.E.U16 R26, desc[UR36][R26.64] ;  /* 0x000000241a1a7981 */ /* 0x000f24000c1e1500 */
[----:B----4-:R-:W-:-:S05]  /*bee0*/  HADD2.F32 R0, -RZ, R26.H0_H0 ;  /* 0x2000001aff007230 */ /* 0x010fca0000004100 */
[----:B------:R-:W-:-:S04]  /*bef0*/  FMUL.FTZ R0, R0, 1 ;  /* 0x3f80000000007820 */ /* 0x000fc80000410000 */
[----:B01-3--:R0:W1:Y:S02]  /*bf00*/  F2F.F64.F32 R4, R0 ;  /* 0x0000000000047310 */ /* 0x00b0640000201800 */
[----:B01----:R-:W-:Y:S05]  /*bf10*/  BRA `(.L_x_11113) ;  /* 0x0000000800b07947 */ /* 0x003fea0003800000 */
.L_x_11118:
[----:B01-3--:R0:W5:Y:S01]  /*bf20*/  LDG.E.64 R4, desc[UR36][R26.64] ;  /* 0x000000241a047981 */ /* 0x00b162000c1e1b00 */
[----:B------:R-:W-:Y:S05]  /*bf30*/  BRA `(.L_x_11113) ;  /* 0x0000000800a87947 */ /* 0x000fea0003800000 */
.L_x_11108:
        /* <DEDUP_REMOVED lines=10> */
[----:B----4-:R-:W-:-:S04]  /*bfe0*/  ISETP.NE.AND P0, PT, R26, RZ, PT ;  /* 0x000000ff1a00720c */ /* 0x010fc80003f05270 */
[----:B------:R-:W-:Y:S01]  /*bff0*/  FSEL R5, RZ, 1.875, !P0 ;  /* 0x3ff00000ff057808 */ /* 0x000fe20004000000 */
[----:B------:R-:W-:Y:S08]  /*c000*/  BRA `(.L_x_11113) ;  /* 0x0000000800747947 */ /* 0x000ff00003800000 */
.L_x_11122:
[----:B01-3--:R1:W5:Y:S01]  /*c010*/  LDG.E.64 R4, desc[UR36][R26.64] ;  /* 0x000000241a047981 */ /* 0x00b362000c1e1b00 */
[----:B------:R-:W-:Y:S05]  /*c020*/  BRA `(.L_x_11113) ;  /* 0x00000008006c7947 */ /* 0x000fea0003800000 */
.L_x_11121:
        /* <DEDUP_REMOVED lines=26> */
[----:B-1-3--:R-:W-:Y:S05]  /*c1d0*/  BRA `(.L_x_11113) ;  /* 0x0000000800007947 */ /* 0x00afea0003800000 */
.L_x_11124:
[----:B01-3--:R-:W3:Y:S02]  /*c1e0*/  LDG.E.U8 R4, desc[UR36][R26.64] ;  /* 0x000000241a047981 */ /* 0x00bee4000c1e1100 */
        /* <DEDUP_REMOVED lines=14> */
.L_x_11123:
[----:B------:R-:W4:Y:S02]  /*c2d0*/  LDG.E.U16 R0, desc[UR36][R26.64] ;  /* 0x000000241a007981 */ /* 0x000f24000c1e1500 */
[----:B----4-:R-:W-:-:S04]  /*c2e0*/  IMAD.U32 R0, R0, 0x10000, RZ ;  /* 0x0001000000007824 */ /* 0x010fc800078e00ff */
[----:B------:R-:W-:-:S04]  /*c2f0*/  FMUL.FTZ R0, R0, 1 ;  /* 0x3f80000000007820 */ /* 0x000fc80000410000 */
[----:B01-3--:R1:W3:Y:S02]  /*c300*/  F2F.F64.F32 R4, R0 ;  /* 0x0000000000047310 */ /* 0x00b2e40000201800 */
[----:B-1-3--:R-:W-:Y:S05]  /*c310*/  BRA `(.L_x_11113) ;  /* 0x0000000400b07947 */ /* 0x00afea0003800000 */
.L_x_11120:
        /* <DEDUP_REMOVED lines=9> */
[----:B---3--:R-:W4:Y:S02]  /*c3b0*/  I2F.F64.U16 R4, R4 ;  /* 0x0000000400047312 */ /* 0x008f240000101800 */
[----:B----4-:R-:W-:Y:S05]  /*c3c0*/  BRA `(.L_x_11113) ;  /* 0x0000000400847947 */ /* 0x010fea0003800000 */
.L_x_11127:
        /* <DEDUP_REMOVED lines=21> */
.L_x_11129:
[----:B------:R-:W-:Y:S05]  /*c520*/  BSYNC.RECONVERGENT B0 ;  /* 0x0000000000007941 */ /* 0x000fea0003800200 */
.L_x_11128:
[----:B------:R-:W-:Y:S01]  /*c530*/  IMAD.SHL.U32 R0, R0, 0x100000, RZ ;  /* 0x0010000000007824 */ /* 0x000fe200078e00ff */
[----:B------:R-:W-:-:S04]  /*c540*/  LEA R3, R3, 0x3b800000, 0x17 ;  /* 0x3b80000003037811 */ /* 0x000fc800078eb8ff */
[----:B------:R-:W-:-:S05]  /*c550*/  LOP3.LUT R0, R3, R0, R7, 0xfe, !PT ;  /* 0x0000000003007212 */ /* 0x000fca00078efe07 */
[----:B------:R-:W-:-:S04]  /*c560*/  FMUL.FTZ R0, R0, 1 ;  /* 0x3f80000000007820 */ /* 0x000fc80000410000 */
[----:B------:R4:W0:Y:S02]  /*c570*/  F2F.F64.F32 R4, R0 ;  /* 0x0000000000047310 */ /* 0x0008240000201800 */
[----:B0---4-:R-:W-:Y:S05]  /*c580*/  BRA `(.L_x_11113) ;  /* 0x0000000400147947 */ /* 0x011fea0003800000 */
.L_x_11126:
        /* <DEDUP_REMOVED lines=21> */
.L_x_11131:
[----:B------:R-:W-:Y:S05]  /*c6e0*/  BSYNC.RECONVERGENT B0 ;  /* 0x0000000000007941 */ /* 0x000fea0003800200 */
.L_x_11130:
[----:B------:R-:W-:Y:S02]  /*c6f0*/  SHF.L.U32 R0, R0, 0x15, RZ ;  /* 0x0000001500007819 */ /* 0x000fe400000006ff */
[----:B------:R-:W-:-:S04]  /*c700*/  LEA R3, R3, 0x37800000, 0x17 ;  /* 0x3780000003037811 */ /* 0x000fc800078eb8ff */
[----:B------:R-:W-:-:S05]  /*c710*/  LOP3.LUT R0, R3, R0, R7, 0xfe, !PT ;  /* 0x0000000003007212 */ /* 0x000fca00078efe07 */
[----:B------:R-:W-:-:S04]  /*c720*/  FMUL.FTZ R0, R0, 1 ;  /* 0x3f80000000007820 */ /* 0x000fc80000410000 */
[----:B------:R4:W0:Y:S02]  /*c730*/  F2F.F64.F32 R4, R0 ;  /* 0x0000000000047310 */ /* 0x0008240000201800 */
[----:B0---4-:R-:W-:Y:S05]  /*c740*/  BRA `(.L_x_11113) ;  /* 0x0000000000a47947 */ /* 0x011fea0003800000 */
.L_x_11125:
[----:B------:R-:W-:-:S13]  /*c750*/  ISETP.NE.AND P0, PT, R0, 0x1c, PT ;  /* 0x0000001c0000780c */ /* 0x000fda0003f05270 */
[----:B------:R-:W-:Y:S05]  /*c760*/  @!P0 BRA `(.L_x_11132) ;  /* 0x0000000000948947 */ /* 0x000fea0003800000 */
[----:B------:R-:W-:-:S13]  /*c770*/  ISETP.NE.AND P0, PT, R0, 0x1d, PT ;  /* 0x0000001d0000780c */ /* 0x000fda0003f05270 */
[----:B------:R-:W-:Y:S05]  /*c780*/  @!P0 BRA `(.L_x_11133) ;  /* 0x0000000000808947 */ /* 0x000fea0003800000 */
[----:B------:R-:W-:-:S13]  /*c790*/  ISETP.NE.AND P0, PT, R0, 0x2c, PT ;  /* 0x0000002c0000780c */ /* 0x000fda0003f05270 */
[----:B------:R-:W-:Y:S05]  /*c7a0*/  @P0 BRA `(.L_x_11112) ;  /* 0x0000000000300947 */ /* 0x000fea0003800000 */
[----:B------:R-:W4:Y:S01]  /*c7b0*/  LDG.E.U8 R0, desc[UR36][R26.64] ;  /* 0x000000241a007981 */ /* 0x000f22000c1e1100 */
        /* <DEDUP_REMOVED lines=11> */
.L_x_11112:
[----:B------:R-:W-:Y:S01]  /*c870*/  MOV R14, 0x228 ;  /* 0x00000228000e7802 */ /* 0x000fe20000000f00 */
[----:B------:R-:W0:Y:S01]  /*c880*/  LDCU.64 UR4, c[0x4][0x218] ;  /* 0x01004300ff0477ac */ /* 0x000e220008000a00 */
[----:B------:R-:W-:Y:S02]  /*c890*/  HFMA2 R13, -RZ, RZ, 0, 0 ;  /* 0x00000000ff0d7431 */ /* 0x000fe400000001ff */
[----:B------:R-:W-:Y:S01]  /*c8a0*/  IMAD.MOV.U32 R8, RZ, RZ, 0x4e ;  /* 0x0000004eff087424 */ /* 0x000fe200078e00ff */
[----:B------:R-:W4:Y:S01]  /*c8b0*/  LDCU.64 UR6, c[0x4][0x220] ;  /* 0x01004400ff0677ac */ /* 0x000f220008000a00 */
[----:B------:R-:W2:Y:S01]  /*c8c0*/  LDC.64 R14, c[0x4][R14] ;  /* 0x010000000e0e7b82 */ /* 0x000ea20000000a00 */
[----:B------:R-:W-:Y:S01]  /*c8d0*/  IMAD.MOV.U32 R12, RZ, RZ, 0x1 ;  /* 0x00000001ff0c7424 */ /* 0x000fe200078e00ff */
[----:B------:R-:W4:Y:S01]  /*c8e0*/  LDCU.64 UR8, c[0x4][0x60] ;  /* 0x01000c00ff0877ac */ /* 0x000f220008000a00 */
[----:B01-3--:R-:W-:Y:S01]  /*c8f0*/  IMAD.U32 R4, RZ, RZ, UR4 ;  /* 0x00000004ff047e24 */ /* 0x00bfe2000f8e00ff */
[----:B------:R-:W-:Y:S01]  /*c900*/  MOV R5, UR5 ;  /* 0x0000000500057c02 */ /* 0x000fe20008000f00 */
[----:B----4-:R-:W-:-:S02]  /*c910*/  IMAD.U32 R6, RZ, RZ, UR6 ;  /* 0x00000006ff067e24 */ /* 0x010fc4000f8e00ff */
[----:B------:R-:W-:Y:S02]  /*c920*/  IMAD.U32 R7, RZ, RZ, UR7 ;  /* 0x00000007ff077e24 */ /* 0x000fe4000f8e00ff */
[----:B------:R-:W-:Y:S02]  /*c930*/  IMAD.U32 R10, RZ, RZ, UR8 ;  /* 0x00000008ff0a7e24 */ /* 0x000fe4000f8e00ff */
[----:B------:R-:W-:-:S07]  /*c940*/  IMAD.U32 R11, RZ, RZ, UR9 ;  /* 0x00000009ff0b7e24 */ /* 0x000fce000f8e00ff */
[----:B------:R-:W-:-:S07]  /*c950*/  LEPC R20, `(.L_x_11134) ;  /* 0x000000001014794e */ /* 0x000fce0000000000 */
[----:B--2--5:R-:W-:Y:S05]  /*c960*/  CALL.ABS.NOINC R14 ;  /* 0x000000000e007343 */ /* 0x024fea0003c00000 */
.L_x_11134:
[----:B------:R-:W-:Y:S01]  /*c970*/  CS2R R4, SRZ ;  /* 0x0000000000047805 */ /* 0x000fe2000001ff00 */
[----:B------:R-:W-:Y:S06]  /*c980*/  BRA `(.L_x_11113) ;  /* 0x0000000000147947 */ /* 0x000fec0003800000 */
.L_x_11133:
[----:B01-3--:R-:W3:Y:S02]  /*c990*/  LDG.E.64 R4, desc[UR36][R26.64] ;  /* 0x000000241a047981 */ /* 0x00bee4000c1e1b00 */
[----:B---3--:R-:W3:Y:S02]  /*c9a0*/  I2F.F64.U64 R4, R4 ;  /* 0x0000000400047312 */ /* 0x008ee40000301800 */
[----:B---3--:R-:W-:Y:S05]  /*c9b0*/  BRA `(.L_x_11113) ;  /* 0x0000000000087947 */ /* 0x008fea0003800000 */
.L_x_11132:
[----:B01-3--:R-:W3:Y:S02]  /*c9c0*/  LDG.E R4, desc[UR36][R26.64] ;  /* 0x000000241a047981 */ /* 0x00bee4000c1e1900 */
[----:B---3--:R-:W3:Y:S02]  /*c9d0*/  I2F.F64.U32 R4, R4 ;  /* 0x0000000400047312 */ /* 0x008ee40000201800 */
.L_x_11113:
[----:B------:R-:W-:Y:S05]  /*c9e0*/  BSYNC.RECONVERGENT B6 ;  /* 0x0000000000067941 */ /* 0x000fea0003800200 */
.L_x_11107:
[----:B------:R-:W2:Y:S01]  /*c9f0*/  LDCU.64 UR4, c[0x0][0x668] ;  /* 0x0000cd00ff0477ac */ /* 0x000ea20008000a00 */
[----:B------:R-:W-:-:S04]  /*ca00*/  LOP3.LUT R0, R18, 0xff, RZ, 0xc0, !PT ;  /* 0x000000ff12007812 */ /* 0x000fc800078ec0ff */
[----:B------:R-:W-:Y:S01]  /*ca10*/  ISETP.GT.AND P1, PT, R0, 0x9, PT ;  /* 0x000000090000780c */ /* 0x000fe20003f24270 */
[----:B--2--5:R-:W3:Y:S01]  /*ca20*/  DMUL R24, R24, UR4 ;  /* 0x0000000418187c28 */ /* 0x024ee20008000000 */
[----:B------:R-:W2:Y:S02]  /*ca30*/  LDCU.64 UR4, c[0x0][0x648] ;  /* 0x0000c900ff0477ac */ /* 0x000ea40008000a00 */
[----:B--2---:R-:W-:-:S05]  /*ca40*/  IADD3 R8, P0, PT, R23, UR4, RZ ;  /* 0x0000000417087c10 */ /* 0x004fca000ff1e0ff */
[----:B------:R-:W-:-:S15]  /*ca50*/  IMAD.X R9, RZ, RZ, UR5, P0 ;  /* 0x00000005ff097e24 */ /* 0x000fde00080e06ff */
[----:B------:R-:W-:-:S15]  /*ca60*/  NOP ;  /* 0x0000000000007918 */ /* 0x000fde0000000000 */
[----:B------:R-:W-:-:S15]  /*ca70*/  NOP ;  /* 0x0000000000007918 */ /* 0x000fde0000000000 */
[----:B------:R-:W-:-:S11]  /*ca80*/  NOP ;  /* 0x0000000000007918 */ /* 0x000fd60000000000 */
[----:B---3--:R2:W3:Y:S02]  /*ca90*/  DMUL R4, R24, R4 ;  /* 0x0000000418047228 */ /* 0x0084e40000000000 */
[----:B--23--:R-:W-:Y:S05]  /*caa0*/  @P1 BRA `(.L_x_11135) ;  /* 0x0000000400701947 */ /* 0x00cfea0003800000 */
        /* <DEDUP_REMOVED lines=11> */
.L_x_11138:
[----:B------:R-:W2:Y:S02]  /*cb60*/  F2I.S64.F64.TRUNC R4, R4 ;  /* 0x0000000400047311 */ /* 0x000ea4000030d900 */
[----:B--2---:R-:W-:-:S05]  /*cb70*/  IMAD.MOV.U32 R3, RZ, RZ, R4 ;  /* 0x000000ffff037224 */ /* 0x004fca00078e0004 */
[----:B------:R2:W-:Y:S01]  /*cb80*/  STG.E.U8 desc[UR36][R8.64], R3 ;  /* 0x0000000308007986 */ /* 0x0005e2000c101124 */
[----:B------:R-:W-:Y:S05]  /*cb90*/  BRA `(.L_x_11140) ;  /* 0x0000001000807947 */ /* 0x000fea0003800000 */
.L_x_11137:
        /* <DEDUP_REMOVED lines=9> */
.L_x_11142:
[----:B------:R-:W2:Y:S02]  /*cc30*/  F2I.F64.TRUNC R5, R4 ;  /* 0x0000000400057311 */ /* 0x000ea4000030d100 */
[----:B--2---:R2:W-:Y:S01]  /*cc40*/  STG.E desc[UR36][R8.64], R5 ;  /* 0x0000000508007986 */ /* 0x0045e2000c101924 */
[----:B------:R-:W-:Y:S05]  /*cc50*/  BRA `(.L_x_11140) ;  /* 0x0000001000507947 */ /* 0x000fea0003800000 */
.L_x_11141:
[----:B------:R-:W2:Y:S02]  /*cc60*/  F2I.F64.TRUNC R5, R4 ;  /* 0x0000000400057311 */ /* 0x000ea4000030d100 */
[----:B--2---:R2:W-:Y:S01]  /*cc70*/  STG.E.U16 desc[UR36][R8.64], R5 ;  /* 0x0000000508007986 */ /* 0x0045e2000c101524 */
[----:B------:R-:W-:Y:S05]  /*cc80*/  BRA `(.L_x_11140) ;  /* 0x0000001000447947 */ /* 0x000fea0003800000 */
.L_x_11136:
        /* <DEDUP_REMOVED lines=17> */
.L_x_11144:
        /* <DEDUP_REMOVED lines=12> */
.L_x_11143:
        /* <DEDUP_REMOVED lines=14> */
[----:B------:R-:W-:Y:S02]  /*cf40*/  IMAD.MOV.U32 R7, RZ, RZ, RZ ;  /* 0x000000ffff077224 */ /* 0x000fe400078e00ff */
[----:B--2---:R-:W-:-:S05]  /*cf50*/  @!P0 FMUL R6, R6, 1.175494350822287508e-38 ;  /* 0x0080000006068820 */ /* 0x004fca0000400000 */
[----:B------:R2:W-:Y:S01]  /*cf60*/  STG.E.64 desc[UR36][R8.64], R6 ;  /* 0x0000000608007986 */ /* 0x0005e2000c101b24 */
[----:B------:R-:W-:Y:S05]  /*cf70*/  BRA `(.L_x_11140) ;  /* 0x0000000c00887947 */ /* 0x000fea0003800000 */
.L_x_11146:
        /* <DEDUP_REMOVED lines=9> */
[----:B------:R-:W-:-:S04]  /*d010*/  F2FP.F16.F32.PACK_AB R3, RZ, R0 ;  /* 0x00000000ff03723e */ /* 0x000fc800000000ff */
[----:B------:R-:W-:-:S05]  /*d020*/  PRMT R3, R3, 0x5410, RZ ;  /* 0x0000541003037816 */ /* 0x000fca00000000ff */
[----:B------:R2:W-:Y:S01]  /*d030*/  STG.E desc[UR36][R8.64], R3 ;  /* 0x0000000308007986 */ /* 0x0005e2000c101924 */
[----:B------:R-:W-:Y:S05]  /*d040*/  BRA `(.L_x_11140) ;  /* 0x0000000c00547947 */ /* 0x000fea0003800000 */
.L_x_11145:
[----:B------:R2:W-:Y:S01]  /*d050*/  STG.E.64 desc[UR36][R8.64], R4 ;  /* 0x0000000408007986 */ /* 0x0005e2000c101b24 */
[----:B------:R-:W-:Y:S05]  /*d060*/  BRA `(.L_x_11140) ;  /* 0x0000000c004c7947 */ /* 0x000fea0003800000 */
.L_x_11135:
        /* <DEDUP_REMOVED lines=13> */
.L_x_11150:
        /* <DEDUP_REMOVED lines=26> */
.L_x_11153:
[----:B------:R-:W-:-:S04]  /*d2e0*/  SHF.R.U32.HI R3, RZ, 0x18, R7 ;  /* 0x00000018ff037819 */ /* 0x000fc80000011607 */
[----:B------:R-:W-:-:S07]  /*d2f0*/  LOP3.LUT R0, R0, 0x80, R3, 0xf8, !PT ;  /* 0x0000008000007812 */ /* 0x000fce00078ef803 */
.L_x_11152:
[----:B------:R-:W-:Y:S05]  /*d300*/  BSYNC.RECONVERGENT B0 ;  /* 0x0000000000007941 */ /* 0x000fea0003800200 */
.L_x_11151:
[----:B------:R2:W-:Y:S01]  /*d310*/  STG.E.U8 desc[UR36][R8.64], R0 ;  /* 0x0000000008007986 */ /* 0x0005e2000c101124 */
[----:B------:R-:W-:Y:S05]  /*d320*/  BRA `(.L_x_11140) ;  /* 0x00000008009c7947 */ /* 0x000fea0003800000 */
.L_x_11149:
        /* <DEDUP_REMOVED lines=26> */
.L_x_11156:
[----:B------:R-:W-:-:S04]  /*d4d0*/  SHF.R.U32.HI R3, RZ, 0x18, R7 ;  /* 0x00000018ff037819 */ /* 0x000fc80000011607 */
[----:B------:R-:W-:-:S07]  /*d4e0*/  LOP3.LUT R0, R0, 0x80, R3, 0xf8, !PT ;  /* 0x0000008000007812 */ /* 0x000fce00078ef803 */
.L_x_11155:
[----:B------:R-:W-:Y:S05]  /*d4f0*/  BSYNC.RECONVERGENT B0 ;  /* 0x0000000000007941 */ /* 0x000fea0003800200 */
.L_x_11154:
[----:B------:R2:W-:Y:S01]  /*d500*/  STG.E.U8 desc[UR36][R8.64], R0 ;  /* 0x0000000008007986 */ /* 0x0005e2000c101124 */
[----:B------:R-:W-:Y:S05]  /*d510*/  BRA `(.L_x_11140) ;  /* 0x0000000800207947 */ /* 0x000fea0003800000 */
.L_x_11148:
        /* <DEDUP_REMOVED lines=30> */
.L_x_11158:
[----:B------:R-:W2:Y:S02]  /*d700*/  F2I.U64.F64.TRUNC R4, R4 ;  /* 0x0000000400047311 */ /* 0x000ea4000030d800 */
[----:B--2---:R2:W-:Y:S01]  /*d710*/  STG.E.64 desc[UR36][R8.64], R4 ;  /* 0x0000000408007986 */ /* 0x0045e2000c101b24 */
[----:B------:R-:W-:Y:S05]  /*d720*/  BRA `(.L_x_11140) ;  /* 0x00000004009c7947 */ /* 0x000fea0003800000 */
.L_x_11157:
[----:B------:R-:W2:Y:S02]  /*d730*/  F2I.U32.F64.TRUNC R5, R4 ;  /* 0x0000000400057311 */ /* 0x000ea4000030d000 */
[----:B--2---:R2:W-:Y:S01]  /*d740*/  STG.E desc[UR36][R8.64], R5 ;  /* 0x0000000508007986 */ /* 0x0045e2000c101924 */
[----:B------:R-:W-:Y:S05]  /*d750*/  BRA `(.L_x_11140) ;  /* 0x0000000400907947 */ /* 0x000fea0003800000 */
.L_x_11147:
[----:B------:R-:W-:-:S13]  /*d760*/  ISETP.GT.AND P0, PT, R0, 0xe, PT ;  /* 0x0000000e0000780c */ /* 0x000fda0003f04270 */
[----:B------:R-:W-:Y:S05]  /*d770*/  @P0 BRA `(.L_x_11159) ;  /* 0x00000000002c0947 */ /* 0x000fea0003800000 */
[----:B------:R-:W-:-:S13]  /*d780*/  ISETP.NE.AND P0, PT, R0, 0xa, PT ;  /* 0x0000000a0000780c */ /* 0x000fda0003f05270 */
[----:B------:R-:W-:Y:S05]  /*d790*/  @!P0 BRA `(.L_x_11160) ;  /* 0x0000000000188947 */ /* 0x000fea0003800000 */
[----:B------:R-:W-:-:S13]  /*d7a0*/  ISETP.NE.AND P0, PT, R0, 0xb, PT ;  /* 0x0000000b0000780c */ /* 0x000fda0003f05270 */
[----:B------:R-:W-:Y:S05]  /*d7b0*/  @P0 BRA `(.L_x_11139) ;  /* 0x0000000000340947 */ /* 0x000fea0003800000 */
[----:B------:R-:W2:Y:S02]  /*d7c0*/  DSETP.NEU.AND P0, PT, R4, RZ, PT ;  /* 0x000000ff0400722a */ /* 0x000ea40003f0d000 */
[----:B--2---:R-:W-:-:S05]  /*d7d0*/  SEL R3, RZ, 0x1, !P0 ;  /* 0x00000001ff037807 */ /* 0x004fca0004000000 */
[----:B------:R2:W-:Y:S01]  /*d7e0*/  STG.E.U8 desc[UR36][R8.64], R3 ;  /* 0x0000000308007986 */ /* 0x0005e2000c101124 */
[----:B------:R-:W-:Y:S05]  /*d7f0*/  BRA `(.L_x_11140) ;  /* 0x0000000400687947 */ /* 0x000fea0003800000 */
.L_x_11160:
[----:B------:R-:W-:-:S05]  /*d800*/  CS2R R6, SRZ ;  /* 0x0000000000067805 */ /* 0x000fca000001ff00 */
[----:B------:R2:W-:Y:S01]  /*d810*/  STG.E.128 desc[UR36][R8.64], R4 ;  /* 0x0000000408007986 */ /* 0x0005e2000c101d24 */
[----:B------:R-:W-:Y:S05]  /*d820*/  BRA `(.L_x_11140) ;  /* 0x00000004005c7947 */ /* 0x000fea0003800000 */
.L_x_11159:
[----:B------:R-:W-:-:S13]  /*d830*/  ISETP.NE.AND P0, PT, R0, 0xf, PT ;  /* 0x0000000f0000780c */ /* 0x000fda0003f05270 */
[----:B------:R-:W-:Y:S05]  /*d840*/  @!P0 BRA `(.L_x_11161) ;  /* 0x0000000400288947 */ /* 0x000fea0003800000 */
[----:B------:R-:W-:-:S13]  /*d850*/  ISETP.NE.AND P0, PT, R0, 0x17, PT ;  /* 0x000000170000780c */ /* 0x000fda0003f05270 */
[----:B------:R-:W-:Y:S05]  /*d860*/  @!P0 BRA `(.L_x_11162) ;  /* 0x0000000000b08947 */ /* 0x000fea0003800000 */
[----:B------:R-:W-:-:S13]  /*d870*/  ISETP.NE.AND P0, PT, R0, 0x18, PT ;  /* 0x000000180000780c */ /* 0x000fda0003f05270 */
[----:B------:R-:W-:Y:S05]  /*d880*/  @!P0 BRA `(.L_x_11163) ;  /* 0x0000000000448947 */ /* 0x000fea0003800000 */
.L_x_11139:
        /* <DEDUP_REMOVED lines=9> */
[----:B------:R-:W-:Y:S01]  /*d920*/  IMAD.U32 R5, RZ, RZ, UR5 ;  /* 0x00000005ff057e24 */ /* 0x000fe2000f8e00ff */
[----:B---3--:R-:W-:Y:S01]  /*d930*/  MOV R6, UR6 ;  /* 0x0000000600067c02 */ /* 0x008fe20008000f00 */
[----:B------:R-:W-:-:S02]  /*d940*/  IMAD.U32 R7, RZ, RZ, UR7 ;  /* 0x00000007ff077e24 */ /* 0x000fc4000f8e00ff */
[----:B-----5:R-:W-:Y:S02]  /*d950*/  IMAD.U32 R10, RZ, RZ, UR8 ;  /* 0x00000008ff0a7e24 */ /* 0x020fe4000f8e00ff */
[----:B------:R-:W-:-:S07]  /*d960*/  IMAD.U32 R11, RZ, RZ, UR9 ;  /* 0x00000009ff0b7e24 */ /* 0x000fce000f8e00ff */
[----:B------:R-:W-:-:S07]  /*d970*/  LEPC R20, `(.L_x_11164) ;  /* 0x000000001014794e */ /* 0x000fce0000000000 */
[----:B01--4-:R-:W-:Y:S05]  /*d980*/  CALL.ABS.NOINC R14 ;  /* 0x000000000e007343 */ /* 0x013fea0003c00000 */
.L_x_11164:
[----:B------:R-:W-:Y:S05]  /*d990*/  BRA `(.L_x_11140) ;  /* 0x0000000400007947 */ /* 0x000fea0003800000 */
.L_x_11163:
        /* <DEDUP_REMOVED lines=21> */
.L_x_11166:
[----:B------:R-:W-:Y:S05]  /*daf0*/  BSYNC.RECONVERGENT B0 ;  /* 0x0000000000007941 */ /* 0x000fea0003800200 */
.L_x_11165:
[----:B------:R-:W-:-:S05]  /*db00*/  LOP3.LUT R3, R0, 0x80, R3, 0xf8, !PT ;  /* 0x0000008000037812 */ /* 0x000fca00078ef803 */
[----:B------:R3:W-:Y:S01]  /*db10*/  STG.E.U8 desc[UR36][R8.64], R3 ;  /* 0x0000000308007986 */ /* 0x0007e2000c101124 */
[----:B------:R-:W-:Y:S05]  /*db20*/  BRA `(.L_x_11140) ;  /* 0x00000000009c7947 */ /* 0x000fea0003800000 */
.L_x_11162:
        /* <DEDUP_REMOVED lines=20> */
.L_x_11168:
[----:B------:R-:W-:Y:S01]  /*dc70*/  IMAD.MOV.U32 R0, RZ, RZ, 0x7f ;  /* 0x0000007fff007424 */ /* 0x000fe200078e00ff */
[----:B------:R-:W-:-:S04]  /*dc80*/  ISETP.GT.U32.AND P0, PT, R3, 0x7f800000, PT ;  /* 0x7f8000000300780c */ /* 0x000fc80003f04070 */
[----:B------:R-:W-:-:S09]  /*dc90*/  SEL R0, R0, 0x7c, P0 ;  /* 0x0000007c00007807 */ /* 0x000fd20000000000 */
.L_x_11169:
[----:B------:R-:W-:Y:S05]  /*dca0*/  BSYNC.RECONVERGENT B0 ;  /* 0x0000000000007941 */ /* 0x000fea0003800200 */
.L_x_11167:
[----:B------:R-:W-:-:S04]  /*dcb0*/  SHF.R.U32.HI R3, RZ, 0x18, R7 ;  /* 0x00000018ff037819 */ /* 0x000fc80000011607 */
[----:B------:R-:W-:-:S05]  /*dcc0*/  LOP3.LUT R3, R0, 0x80, R3, 0xf8, !PT ;  /* 0x0000008000037812 */ /* 0x000fca00078ef803 */
[----:B------:R2:W-:Y:S01]  /*dcd0*/  STG.E.U8 desc[UR36][R8.64], R3 ;  /* 0x0000000308007986 */ /* 0x0005e2000c101124 */
[----:B------:R-:W-:Y:S05]  /*dce0*/  BRA `(.L_x_11140) ;  /* 0x00000000002c7947 */ /* 0x000fea0003800000 */
.L_x_11161:
        /* <DEDUP_REMOVED lines=11> */
.L_x_11140:
[----:B------:R-:W-:-:S07]  /*dda0*/  VIADD R19, R19, 0x80 ;  /* 0x0000008013137836 */ /* 0x000fce0000000000 */
.L_x_11076:
[----:B------:R-:W-:Y:S05]  /*ddb0*/  BSYNC.RECONVERGENT B7 ;  /* 0x0000000000077941 */ /* 0x000fea0003800200 */
.L_x_11075:
[----:B------:R-:W5:Y:S02]  /*ddc0*/  LDCU UR4, c[0x0][0x380] ;  /* 0x00007000ff0477ac */ /* 0x000f640008000800 */
[----:B-----5:R-:W-:-:S13]  /*ddd0*/  ISETP.GE.AND P0, PT, R19, UR4, PT ;  /* 0x0000000413007c0c */ /* 0x020fda000bf06270 */
[----:B------:R-:W-:Y:S05]  /*dde0*/  @P0 EXIT ;  /* 0x000000000000094d */ /* 0x000fea0003800000 */
[----:B------:R-:W5:Y:S01]  /*ddf0*/  LDCU UR4, c[0x0][0x388] ;  /* 0x00007100ff0477ac */ /* 0x000f620008000800 */
[----:B------:R-:W-:Y:S02]  /*de00*/  IMAD.MOV.U32 R23, RZ, RZ, RZ ;  /* 0x000000ffff177224 */ /* 0x000fe400078e00ff */
[----:B0123--:R-:W-:Y:S02]  /*de10*/  IMAD.MOV.U32 R26, RZ, RZ, RZ ;  /* 0x000000ffff1a7224 */ /* 0x00ffe400078e00ff */
[----:B------:R-:W-:Y:S01]  /*de20*/  IMAD.MOV.U32 R24, RZ, RZ, RZ ;  /* 0x000000ffff187224 */ /* 0x000fe200078e00ff */
[----:B-----5:R-:W-:-:S09]  /*de30*/  UISETP.NE.AND UP0, UPT, UR4, URZ, UPT ;  /* 0x000000ff0400728c */ /* 0x020fd2000bf05270 */
[----:B------:R-:W-:Y:S05]  /*de40*/  BRA.U !UP0, `(.L_x_11170) ;  /* 0x0000001508747547 */ /* 0x000fea000b800000 */
[----:B------:R-:W0:Y:S01]  /*de50*/  LDCU.64 UR4, c[0x0][0x390] ;  /* 0x00007200ff0477ac */ /* 0x000e220008000a00 */
[----:B----4-:R-:W-:Y:S01]  /*de60*/  MOV R5, R19 ;  /* 0x0000001300057202 */ /* 0x010fe20000000f00 */
        /* <DEDUP_REMOVED lines=347> */
.L_x_11170:
        /* <DEDUP_REMOVED lines=27> */
.L_x_11171:
        /* <DEDUP_REMOVED lines=16> */
[----:B--2---:R-:W1:Y:S02]  /*f6d0*/  I2F.F64.S16 R16, R16 ;  /* 0x0000001000107312 */ /* 0x004e640000101c00 */
[----:B-1----:R-:W-:Y:S05]  /*f6e0*/  BRA `(.L_x_11178) ;  /* 0x0000000c00707947 */ /* 0x002fea0003800000 */
.L_x_11176:
[----:B------:R-:W2:Y:S02]  /*f6f0*/  LDG.E.U8 R16, desc[UR36][R26.64] ;  /* 0x000000241a107981 */ /* 0x000ea4000c1e1100 */
[----:B--2---:R-:W1:Y:S02]  /*f700*/  I2F.F64.U16 R16, R16 ;  /* 0x0000001000107312 */ /* 0x004e640000101800 */
[----:B-1----:R-:W-:Y:S05]  /*f710*/  BRA `(.L_x_11178) ;  /* 0x0000000c00647947 */ /* 0x002fea0003800000 */
.L_x_11175:
[----:B------:R-:W-:-:S13]  /*f720*/  ISETP.NE.AND P0, PT, R0, 0x2, PT ;  /* 0x000000020000780c */ /* 0x000fda0003f05270 */
[----:B------:R-:W-:Y:S05]  /*f730*/  @!P0 BRA `(.L_x_11179) ;  /* 0x0000000000288947 */ /* 0x000fea0003800000 */
[----:B------:R-:W-:-:S13]  /*f740*/  ISETP.NE.AND P0, PT, R0, 0x3, PT ;  /* 0x000000030000780c */ /* 0x000fda0003f05270 */
[----:B------:R-:W-:Y:S05]  /*f750*/  @!P0 BRA `(.L_x_11180) ;  /* 0x0000000000148947 */ /* 0x000fea0003800000 */
[----:B------:R-:W-:-:S13]  /*f760*/  ISETP.NE.AND P0, PT, R0, 0x4, PT ;  /* 0x000000040000780c */ /* 0x000fda0003f05270 */
[----:B------:R-:W-:Y:S05]  /*f770*/  @P0 BRA `(.L_x_11177) ;  /* 0x0000000800f00947 */ /* 0x000fea0003800000 */
[----:B------:R-:W2:Y:S02]  /*f780*/  LDG.E.64 R16, desc[UR36][R26.64] ;  /* 0x000000241a107981 */ /* 0x000ea4000c1e1b00 */
[----:B--2---:R-:W1:Y:S02]  /*f790*/  I2F.F64.S64 R16, R16 ;  /* 0x0000001000107312 */ /* 0x004e640000301c00 */
[----:B-1----:R-:W-:Y:S05]  /*f7a0*/  BRA `(.L_x_11178) ;  /* 0x0000000c00407947 */ /* 0x002fea0003800000 */
.L_x_11180:
[----:B------:R-:W2:Y:S02]  /*f7b0*/  LDG.E R16, desc[UR36][R26.64] ;  /* 0x000000241a107981 */ /* 0x000ea4000c1e1900 */
[----:B--2---:R-:W1:Y:S02]  /*f7c0*/  I2F.F64 R16, R16 ;  /* 0x0000001000107312 */ /* 0x004e640000201c00 */
[----:B-1----:R-:W-:Y:S05]  /*f7d0*/  BRA `(.L_x_11178) ;  /* 0x0000000c00347947 */ /* 0x002fea0003800000 */
.L_x_11179:
[----:B------:R-:W2:Y:S02]  /*f7e0*/  LDG.E.U16 R16, desc[UR36][R26.64] ;  /* 0x000000241a107981 */ /* 0x000ea4000c1e1500 */
[----:B--2---:R-:W1:Y:S02]  /*f7f0*/  I2F.F64.S16 R16, R16 ;  /* 0x0000001000107312 */ /* 0x004e640000101c00 */
[----:B-1----:R-:W-:Y:S05]  /*f800*/  BRA `(.L_x_11178) ;  /* 0x0000000c00287947 */ /* 0x002fea0003800000 */
.L_x_11174:
        /* <DEDUP_REMOVED lines=10> */
.L_x_11182:
[----:B------:R-:W2:Y:S02]  /*f8b0*/  LDG.E.U16 R0, desc[UR36][R26.64] ;  /* 0x000000241a007981 */ /* 0x000ea4000c1e1500 */
[----:B--2---:R-:W-:-:S05]  /*f8c0*/  HADD2.F32 R0, -RZ, R0.H0_H0 ;  /* 0x20000000ff007230 */ /* 0x004fca0000004100 */
[----:B------:R-:W-:-:S04]  /*f8d0*/  FMUL.FTZ R0, R0, 1 ;  /* 0x3f80000000007820 */ /* 0x000fc80000410000 */
[----:B------:R0:W1:Y:S02]  /*f8e0*/  F2F.F64.F32 R16, R0 ;  /* 0x0000000000107310 */ /* 0x0000640000201800 */
[----:B01----:R-:W-:Y:S05]  /*f8f0*/  BRA `(.L_x_11178) ;  /* 0x0000000800ec7947 */ /* 0x003fea0003800000 */
.L_x_11181:
        /* <DEDUP_REMOVED lines=10> */
.L_x_11184:
[----:B------:R-:W2:Y:S02]  /*f9a0*/  LDG.E.U16 R26, desc[UR36][R26.64] ;  /* 0x000000241a1a7981 */ /* 0x000ea4000c1e1500 */
[----:B--2---:R-:W-:-:S05]  /*f9b0*/  HADD2.F32 R0, -RZ, R26.H0_H0 ;  /* 0x2000001aff007230 */ /* 0x004fca0000004100 */
[----:B------:R-:W-:-:S04]  /*f9c0*/  FMUL.FTZ R0, R0, 1 ;  /* 0x3f80000000007820 */ /* 0x000fc80000410000 */
[----:B------:R1:W2:Y:S02]  /*f9d0*/  F2F.F64.F32 R16, R0 ;  /* 0x0000000000107310 */ /* 0x0002a40000201800 */
[----:B-12---:R-:W-:Y:S05]  /*f9e0*/  BRA `(.L_x_11178) ;  /* 0x0000000800b07947 */ /* 0x006fea0003800000 */
.L_x_11183:
[----:B------:R0:W5:Y:S01]  /*f9f0*/  LDG.E.64 R16, desc[UR36][R26.64] ;  /* 0x000000241a107981 */ /* 0x000162000c1e1b00 */
[----:B------:R-:W-:Y:S05]  /*fa00*/  BRA `(.L_x_11178) ;  /* 0x0000000800a87947 */ /* 0x000fea0003800000 */
.L_x_11173:
        /* <DEDUP_REMOVED lines=13> */
.L_x_11187:
[----:B------:R1:W5:Y:S01]  /*fae0*/  LDG.E.64 R16, desc[UR36][R26.64] ;  /* 0x000000241a107981 */ /* 0x000362000c1e1b00 */
[----:B------:R-:W-:Y:S05]  /*faf0*/  BRA `(.L_x_11178) ;  /* 0x00000008006c7947 */ /* 0x000fea0003800000 */
.L_x_11186:
        /* <DEDUP_REMOVED lines=27> */
.L_x_11189:
        /* <DEDUP_REMOVED lines=15> */
.L_x_11188:
[----:B------:R-:W2:Y:S02]  /*fda0*/  LDG.E.U16 R0, desc[UR36][R26.64] ;  /* 0x000000241a007981 */ /* 0x000ea4000c1e1500 */
[----:B--2---:R-:W-:-:S04]  /*fdb0*/  IMAD.U32 R0, R0, 0x10000, RZ ;  /* 0x0001000000007824 */ /* 0x004fc800078e00ff */
[----:B------:R-:W-:-:S04]  /*fdc0*/  FMUL.FTZ R0, R0, 1 ;  /* 0x3f80000000007820 */ /* 0x000fc80000410000 */
[----:B------:R1:W2:Y:S02]  /*fdd0*/  F2F.F64.F32 R16, R0 ;  /* 0x0000000000107310 */ /* 0x0002a40000201800 */
[----:B-12---:R-:W-:Y:S05]  /*fde0*/  BRA `(.L_x_11178) ;  /* 0x0000000400b07947 */ /* 0x006fea0003800000 */
.L_x_11185:
        /* <DEDUP_REMOVED lines=9> */
[----:B--2---:R-:W3:Y:S02]  /*fe80*/  I2F.F64.U16 R16, R16 ;  /* 0x0000001000107312 */ /* 0x004ee40000101800 */
[----:B---3--:R-:W-:Y:S05]  /*fe90*/  BRA `(.L_x_11178) ;  /* 0x0000000400847947 */ /* 0x008fea0003800000 */
.L_x_11192:
        /* <DEDUP_REMOVED lines=21> */
.L_x_11194:
[----:B------:R-:W-:Y:S05]  /*fff0*/  BSYNC.RECONVERGENT B0 ;  /* 0x0000000000007941 */ /* 0x000fea0003800200 */
.L_x_11193:
[----:B------:R-:W-:Y:S01]  /*10000*/  IMAD.SHL.U32 R0, R0, 0x100000, RZ ;  /* 0x0010000000007824 */ /* 0x000fe200078e00ff */
[----:B------:R-:W-:-:S04]  /*10010*/  LEA R3, R3, 0x3b800000, 0x17 ;  /* 0x3b80000003037811 */ /* 0x000fc800078eb8ff */
[----:B------:R-:W-:-:S05]  /*10020*/  LOP3.LUT R0, R3, R0, R7, 0xfe, !PT ;  /* 0x0000000003007212 */ /* 0x000fca00078efe07 */
[----:B------:R-:W-:-:S04]  /*10030*/  FMUL.FTZ R0, R0, 1 ;  /* 0x3f80000000007820 */ /* 0x000fc80000410000 */
[----:B------:R3:W4:Y:S02]  /*10040*/  F2F.F64.F32 R16, R0 ;  /* 0x0000000000107310 */ /* 0x0007240000201800 */
[----:B---34-:R-:W-:Y:S05]  /*10050*/  BRA `(.L_x_11178) ;  /* 0x0000000400147947 */ /* 0x018fea0003800000 */
.L_x_11191:
        /* <DEDUP_REMOVED lines=21> */
.L_x_11196:
[----:B------:R-:W-:Y:S05]  /*101b0*/  BSYNC.RECONVERGENT B0 ;  /* 0x0000000000007941 */ /* 0x000fea0003800200 */
.L_x_11195:
[----:B------:R-:W-:Y:S01]  /*101c0*/  IMAD.SHL.U32 R0, R0, 0x200000, RZ ;  /* 0x0020000000007824 */ /* 0x000fe200078e00ff */
[----:B------:R-:W-:-:S04]  /*101d0*/  LEA R3, R3, 0x37800000, 0x17 ;  /* 0x3780000003037811 */ /* 0x000fc800078eb8ff */
[----:B------:R-:W-:-:S05]  /*101e0*/  LOP3.LUT R0, R3, R0, R7, 0xfe, !PT ;  /* 0x0000000003007212 */ /* 0x000fca00078efe07 */
[----:B------:R-:W-:-:S04]  /*101f0*/  FMUL.FTZ R0, R0, 1 ;  /* 0x3f80000000007820 */ /* 0x000fc80000410000 */
[----:B------:R3:W4:Y:S02]  /*10200*/  F2F.F64.F32 R16, R0 ;  /* 0x0000000000107310 */ /* 0x0007240000201800 */
[----:B---34-:R-:W-:Y:S05]  /*10210*/  BRA `(.L_x_11178) ;  /* 0x0000000000a47947 */ /* 0x018fea0003800000 */
.L_x_11190:
[----:B------:R-:W-:-:S13]  /*10220*/  ISETP.NE.AND P0, PT, R0, 0x1c, PT ;  /* 0x0000001c0000780c */ /* 0x000fda0003f05270 */
[----:B------:R-:W-:Y:S05]  /*10230*/  @!P0 BRA `(.L_x_11197) ;  /* 0x0000000000948947 */ /* 0x000fea0003800000 */
[----:B------:R-:W-:-:S13]  /*10240*/  ISETP.NE.AND P0, PT, R0, 0x1d, PT ;  /* 0x0000001d0000780c */ /* 0x000fda0003f05270 */
[----:B------:R-:W-:Y:S05]  /*10250*/  @!P0 BRA `(.L_x_11198) ;  /* 0x0000000000808947 */ /* 0x000fea0003800000 */
[----:B------:R-:W-:-:S13]  /*10260*/  ISETP.NE.AND P0, PT, R0, 0x2c, PT ;  /* 0x0000002c0000780c */ /* 0x000fda0003f05270 */
[----:B------:R-:W-:Y:S05]  /*10270*/  @P0 BRA `(.L_x_11177) ;  /* 0x0000000000300947 */ /* 0x000fea0003800000 */
[----:B------:R-:W2:Y:S01]  /*10280*/  LDG.E.U8 R0, desc[UR36][R26.64] ;  /* 0x000000241a007981 */ /* 0x000ea2000c1e1100 */
[----:B------:R-:W-:Y:S02]  /*10290*/  HFMA2 R16, -RZ, RZ, 0, 0 ;  /* 0x00000000ff107431 */ /* 0x000fe400000001ff */
        /* <DEDUP_REMOVED lines=10> */
.L_x_11177:
        /* <DEDUP_REMOVED lines=16> */
.L_x_11199:
[----:B------:R-:W-:Y:S01]  /*10440*/  CS2R R16, SRZ ;  /* 0x0000000000107805 */ /* 0x000fe2000001ff00 */
[----:B------:R-:W-:Y:S06]  /*10450*/  BRA `(.L_x_11178) ;  /* 0x0000000000147947 */ /* 0x000fec0003800000 */
.L_x_11198:
[----:B------:R-:W2:Y:S02]  /*10460*/  LDG.E.64 R16, desc[UR36][R26.64] ;  /* 0x000000241a107981 */ /* 0x000ea4000c1e1b00 */
[----:B--2---:R-:W2:Y:S02]  /*10470*/  I2F.F64.U64 R16, R16 ;  /* 0x0000001000107312 */ /* 0x004ea40000301800 */
[----:B--2---:R-:W-:Y:S05]  /*10480*/  BRA `(.L_x_11178) ;  /* 0x0000000000087947 */ /* 0x004fea0003800000 */
.L_x_11197:
[----:B------:R-:W2:Y:S02]  /*10490*/  LDG.E R16, desc[UR36][R26.64] ;  /* 0x000000241a107981 */ /* 0x000ea4000c1e1900 */
[----:B--2---:R-:W2:Y:S02]  /*104a0*/  I2F.F64.U32 R16, R16 ;  /* 0x0000001000107312 */ /* 0x004ea40000201800 */
.L_x_11178:
[----:B------:R-:W-:Y:S05]  /*104b0*/  BSYNC.RECONVERGENT B6 ;  /* 0x0000000000067941 */ /* 0x000fea0003800200 */
.L_x_11172:
[----:B------:R-:W3:Y:S01]  /*104c0*/  LDCU.64 UR4, c[0x0][0x660] ;  /* 0x0000cc00ff0477ac */ /* 0x000ee20008000a00 */
[----:B------:R-:W-:Y:S01]  /*104d0*/  PRMT R0, R18, 0x7773, RZ ;  /* 0x0000777312007816 */ /* 0x000fe200000000ff */
[----:B------:R-:W-:Y:S03]  /*104e0*/  BSSY.RECONVERGENT B6, `(.L_x_11200) ;  /* 0x00000eb000067945 */ /* 0x000fe60003800200 */
[----:B------:R-:W-:Y:S02]  /*104f0*/  ISETP.GT.AND P1, PT, R0, 0x9, PT ;  /* 0x000000090000780c */ /* 0x000fe40003f24270 */
[----:B---3--:R-:W-:-:S04]  /*10500*/  IADD3 R6, P0, PT, R23, UR4, RZ ;  /* 0x0000000417067c10 */ /* 0x008fc8000ff1e0ff */
[----:B------:R-:W-:-:S07]  /*10510*/  IADD3.X R7, PT, PT, RZ, UR5, RZ, P0, !PT ;  /* 0x00000005ff077c10 */ /* 0x000fce00087fe4ff */
        /* <DEDUP_REMOVED lines=9> */
[----:B------:R-:W3:Y:S02]  /*105b0*/  LDG.E.S8 R4, desc[UR36][R6.64] ;  /* 0x0000002406047981 */ /* 0x000ee4000c1e1300 */
[----:B---3--:R-:W4:Y:S02]  /*105c0*/  I2F.F64.S16 R4, R4 ;  /* 0x0000000400047312 */ /* 0x008f240000101c00 */
[----:B----4-:R-:W-:Y:S05]  /*105d0*/  BRA `(.L_x_11206) ;  /* 0x0000000c006c7947 */ /* 0x010fea0003800000 */
.L_x_11204:
[----:B------:R-:W3:Y:S02]  /*105e0*/  LDG.E.U8 R4, desc[UR36][R6.64] ;  /* 0x0000002406047981 */ /* 0x000ee4000c1e1100 */
[----:B---3--:R-:W4:Y:S02]  /*105f0*/  I2F.F64.U16 R4, R4 ;  /* 0x0000000400047312 */ /* 0x008f240000101800 */
[----:B----4-:R-:W-:Y:S05]  /*10600*/  BRA `(.L_x_11206) ;  /* 0x0000000c00607947 */ /* 0x010fea0003800000 */
.L_x_11203:
[----:B------:R-:W-:-:S13]  /*10610*/  ISETP.NE.AND P0, PT, R0, 0x2, PT ;  /* 0x000000020000780c */ /* 0x000fda0003f05270 */
[----:B------:R-:W-:Y:S05]  /*10620*/  @!P0 BRA `(.L_x_11207) ;  /* 0x0000000000288947 */ /* 0x000fea0003800000 */
[----:B------:R-:W-:-:S13]  /*10630*/  ISETP.NE.AND P0, PT, R0, 0x3, PT ;  /* 0x000000030000780c */ /* 0x000fda0003f05270 */
[----:B------:R-:W-:Y:S05]  /*10640*/  @!P0 BRA `(.L_x_11208) ;  /* 0x0000000000148947 */ /* 0x000fea0003800000 */
[----:B------:R-:W-:-:S13]  /*10650*/  ISETP.NE.AND P0, PT, R0, 0x4, PT ;  /* 0x000000040000780c */ /* 0x000fda0003f05270 */
[----:B------:R-:W-:Y:S05]  /*10660*/  @P0 BRA `(.L_x_11205) ;  /* 0x0000000800ec0947 */ /* 0x000fea0003800000 */
[----:B------:R-:W3:Y:S02]  /*10670*/  LDG.E.64 R4, desc[UR36][R6.64] ;  /* 0x0000002406047981 */ /* 0x000ee4000c1e1b00 */
[----:B---3--:R-:W4:Y:S02]  /*10680*/  I2F.F64.S64 R4, R4 ;  /* 0x0000000400047312 */ /* 0x008f240000301c00 */
[----:B----4-:R-:W-:Y:S05]  /*10690*/  BRA `(.L_x_11206) ;  /* 0x0000000c003c7947 */ /* 0x010fea0003800000 */
.L_x_11208:
[----:B------:R-:W3:Y:S02]  /*106a0*/  LDG.E R4, desc[UR36][R6.64] ;  /* 0x0000002406047981 */ /* 0x000ee4000c1e1900 */
[----:B---3--:R-:W4:Y:S02]  /*106b0*/  I2F.F64 R4, R4 ;  /* 0x0000000400047312 */ /* 0x008f240000201c00 */
[----:B----4-:R-:W-:Y:S05]  /*106c0*/  BRA `(.L_x_11206) ;  /* 0x0000000c00307947 */ /* 0x010fea0003800000 */
.L_x_11207:
[----:B------:R-:W3:Y:S02]  /*106d0*/  LDG.E.U16 R4, desc[UR36][R6.64] ;  /* 0x0000002406047981 */ /* 0x000ee4000c1e1500 */
[----:B---3--:R-:W4:Y:S02]  /*106e0*/  I2F.F64.S16 R4, R4 ;  /* 0x0000000400047312 */ /* 0x008f240000101c00 */
[----:B----4-:R-:W-:Y:S05]  /*106f0*/  BRA `(.L_x_11206) ;  /* 0x0000000c00247947 */ /* 0x010fea0003800000 */
.L_x_11202:
[----:B------:R-:W-:-:S13]  /*10700*/  ISETP.GT.AND P0, PT, R0, 0x6, PT ;  /* 0x000000060000780c */ /* 0x000fda0003f04270 */
[----:B------:R-:W-:Y:S05]  /*10710*/  @P0 BRA `(.L_x_11209) ;  /* 0x0000000000340947 */ /* 0x000fea0003800000 */
[----:B------:R-:W-:-:S13]  /*10720*/  ISETP.NE.AND P0, PT, R0, 0x5, PT ;  /* 0x000000050000780c */ /* 0x000fda0003f05270 */
[----:B------:R-:W-:Y:S05]  /*10730*/  @!P0 BRA `(.L_x_11210) ;  /* 0x0000000000188947 */ /* 0x000fea0003800000 */
[----:B------:R-:W-:-:S13]  /*10740*/  ISETP.NE.AND P0, PT, R0, 0x6, PT ;  /* 0x000000060000780c */ /* 0x000fda0003f05270 */
[----:B------:R-:W-:Y:S05]  /*10750*/  @P0 BRA `(.L_x_11205) ;  /* 0x0000000800b00947 */ /* 0x000fea0003800000 */
[----:B------:R-:W3:Y:S02]  /*10760*/  LDG.E R4, desc[UR36][R6.64] ;  /* 0x0000002406047981 */ /* 0x000ee4000c1e1900 */
[----:B---3--:R-:W-:-:S06]  /*10770*/  FMUL.FTZ R4, R4, 1 ;  /* 0x3f80000004047820 */ /* 0x008fcc0000410000 */
[----:B------:R-:W3:Y:S02]  /*10780*/  F2F.F64.F32 R4, R4 ;  /* 0x0000000400047310 */ /* 0x000ee40000201800 */
[----:B---3--:R-:W-:Y:S05]  /*10790*/  BRA `(.L_x_11206) ;  /* 0x0000000800fc7947 */ /* 0x008fea0003800000 */
.L_x_11210:
[----:B------:R-:W3:Y:S02]  /*107a0*/  LDG.E.U16 R0, desc[UR36][R6.64] ;  /* 0x0000002406007981 */ /* 0x000ee4000c1e1500 */
[----:B---3--:R-:W-:-:S05]  /*107b0*/  HADD2.F32 R0, -RZ, R0.H0_H0 ;  /* 0x20000000ff007230 */ /* 0x008fca0000004100 */
[----:B------:R-:W-:-:S04]  /*107c0*/  FMUL.FTZ R0, R0, 1 ;  /* 0x3f80000000007820 */ /* 0x000fc80000410000 */
[----:B------:R3:W4:Y:S02]  /*107d0*/  F2F.F64.F32 R4, R0 ;  /* 0x0000000000047310 */ /* 0x0007240000201800 */
[----:B---34-:R-:W-:Y:S05]  /*107e0*/  BRA `(.L_x_11206) ;  /* 0x0000000800e87947 */ /* 0x018fea0003800000 */
.L_x_11209:
[----:B------:R-:W-:-:S13]  /*107f0*/  ISETP.NE.AND P0, PT, R0, 0x7, PT ;  /* 0x000000070000780c */ /* 0x000fda0003f05270 */
[----:B------:R-:W-:Y:S05]  /*10800*/  @!P0 BRA `(.L_x_11211) ;  /* 0x0000000000348947 */ /* 0x000fea0003800000 */
[----:B------:R-:W-:-:S13]  /*10810*/  ISETP.NE.AND P0, PT, R0, 0x8, PT ;  /* 0x000000080000780c */ /* 0x000fda0003f05270 */
[----:B------:R-:W-:Y:S05]  /*10820*/  @!P0 BRA `(.L_x_11212) ;  /* 0x0000000000188947 */ /* 0x000fea0003800000 */
[----:B------:R-:W-:-:S13]  /*10830*/  ISETP.NE.AND P0, PT, R0, 0x9, PT ;  /* 0x000000090000780c */ /* 0x000fda0003f05270 */
[----:B------:R-:W-:Y:S05]  /*10840*/  @P0 BRA `(.L_x_11205) ;  /* 0x0000000800740947 */ /* 0x000fea0003800000 */
[----:B------:R-:W3:Y:S02]  /*10850*/  LDG.E R6, desc[UR36][R6.64] ;  /* 0x0000002406067981 */ /* 0x000ee4000c1e1900 */
[----:B---3--:R-:W-:-:S06]  /*10860*/  FMUL.FTZ R4, R6, 1 ;  /* 0x3f80000006047820 */ /* 0x008fcc0000410000 */
[----:B------:R-:W4:Y:S02]  /*10870*/  F2F.F64.F32 R4, R4 ;  /* 0x0000000400047310 */ /* 0x000f240000201800 */
[----:B----4-:R-:W-:Y:S05]  /*10880*/  BRA `(.L_x_11206) ;  /* 0x0000000800c07947 */ /* 0x010fea0003800000 */
.L_x_11212:
[----:B------:R-:W3:Y:S02]  /*10890*/  LDG.E.U16 R6, desc[UR36][R6.64] ;  /* 0x0000002406067981 */ /* 0x000ee4000c1e1500 */
[----:B---3--:R-:W-:-:S05]  /*108a0*/  HADD2.F32 R0, -RZ, R6.H0_H0 ;  /* 0x20000006ff007230 */ /* 0x008fca0000004100 */
[----:B------:R-:W-:-:S04]  /*108b0*/  FMUL.FTZ R0, R0, 1 ;  /* 0x3f80000000007820 */ /* 0x000fc80000410000 */
[----:B------:R4:W3:Y:S02]  /*108c0*/  F2F.F64.F32 R4, R0 ;  /* 0x0000000000047310 */ /* 0x0008e40000201800 */
[----:B---34-:R-:W-:Y:S05]  /*108d0*/  BRA `(.L_x_11206) ;  /* 0x0000000800ac7947 */ /* 0x018fea0003800000 */
.L_x_11211:
[----:B------:R3:W5:Y:S01]  /*108e0*/  LDG.E.64 R4, desc[UR36][R6.64] ;  /* 0x0000002406047981 */ /* 0x000762000c1e1b00 */
[----:B------:R-:W-:Y:S05]  /*108f0*/  BRA `(.L_x_11206) ;  /* 0x0000000800a47947 */ /* 0x000fea0003800000 */
.L_x_11201:
        /* <DEDUP_REMOVED lines=8> */
[----:B------:R-:W3:Y:S01]  /*10980*/  LDG.E.U8 R6, desc[UR36][R6.64] ;  /* 0x0000002406067981 */ /* 0x000ee2000c1e1100 */
[----:B------:R-:W-:Y:S01]  /*10990*/  IMAD.MOV.U32 R4, RZ, RZ, RZ ;  /* 0x000000ffff047224 */ /* 0x000fe200078e00ff */
[----:B---3--:R-:W-:-:S04]  /*109a0*/  ISETP.NE.AND P0, PT, R6, RZ, PT ;  /* 0x000000ff0600720c */ /* 0x008fc80003f05270 */
[----:B------:R-:W-:Y:S01]  /*109b0*/  FSEL R5, RZ, 1.875, !P0 ;  /* 0x3ff00000ff057808 */ /* 0x000fe20004000000 */
[----:B------:R-:W-:Y:S08]  /*109c0*/  BRA `(.L_x_11206) ;  /* 0x0000000800707947 */ /* 0x000ff00003800000 */
.L_x_11215:
[----:B------:R3:W5:Y:S01]  /*109d0*/  LDG.E.64 R4, desc[UR36][R6.64] ;  /* 0x0000002406047981 */ /* 0x000762000c1e1b00 */
[----:B------:R-:W-:Y:S05]  /*109e0*/  BRA `(.L_x_11206) ;  /* 0x0000000800687947 */ /* 0x000fea0003800000 */
.L_x_11214:
[----:B------:R-:W-:-:S13]  /*109f0*/  ISETP.NE.AND P0, PT, R0, 0xf, PT ;  /* 0x0000000f0000780c */ /* 0x000fda0003f05270 */
[----:B------:R-:W-:Y:S05]  /*10a00*/  @!P0 BRA `(.L_x_11216) ;  /* 0x00000000009c8947 */ /* 0x000fea0003800000 */
[----:B------:R-:W-:-:S13]  /*10a10*/  ISETP.NE.AND P0, PT, R0, 0x17, PT ;  /* 0x000000170000780c */ /* 0x000fda0003f05270 */
[----:B------:R-:W-:Y:S05]  /*10a20*/  @!P0 BRA `(.L_x_11217) ;  /* 0x00000000005c8947 */ /* 0x000fea0003800000 */
[----:B------:R-:W-:-:S13]  /*10a30*/  ISETP.NE.AND P0, PT, R0, 0x18, PT ;  /* 0x000000180000780c */ /* 0x000fda0003f05270 */
[----:B------:R-:W-:Y:S05]  /*10a40*/  @P0 BRA `(.L_x_11205) ;  /* 0x0000000400f40947 */ /* 0x000fea0003800000 */
[----:B------:R-:W3:Y:S01]  /*10a50*/  LDG.E.U8 R0, desc[UR36][R6.64] ;  /* 0x0000002406007981 */ /* 0x000ee2000c1e1100 */
[----:B------:R-:W-:Y:S02]  /*10a60*/  IMAD.MOV.U32 R4, RZ, RZ, 0x1f ;  /* 0x0000001fff047424 */ /* 0x000fe400078e00ff */
[----:B---3--:R-:W-:-:S05]  /*10a70*/  IMAD.SHL.U32 R0, R0, 0x1000000, RZ ;  /* 0x0100000000007824 */ /* 0x008fca00078e00ff */
[C---:B------:R-:W-:Y:S02]  /*10a80*/  LOP3.LUT R2, R0.reuse, 0x7f000000, RZ, 0xc0, !PT ;  /* 0x7f00000000027812 */ /* 0x040fe400078ec0ff */
[----:B------:R-:W-:Y:S02]  /*10a90*/  LOP3.LUT P0, RZ, R0, 0x7f000000, RZ, 0xc0, !PT ;  /* 0x7f00000000ff7812 */ /* 0x000fe4000780c0ff */
[----:B------:R-:W3:Y:S02]  /*10aa0*/  FLO.U32 R3, R2 ;  /* 0x0000000200037300 */ /* 0x000ee400000e0000 */
[----:B---3--:R-:W-:-:S05]  /*10ab0*/  IMAD.MOV R3, RZ, RZ, -R3 ;  /* 0x000000ffff037224 */ /* 0x008fca00078e0a03 */
        /* <DEDUP_REMOVED lines=14> */
.L_x_11217:
        /* <DEDUP_REMOVED lines=14> */
.L_x_11216:
[----:B------:R-:W3:Y:S02]  /*10c80*/  LDG.E.U16 R0, desc[UR36][R6.64] ;  /* 0x0000002406007981 */ /* 0x000ee4000c1e1500 */
[----:B---3--:R-:W-:-:S04]  /*10c90*/  IMAD.U32 R0, R0, 0x10000, RZ ;  /* 0x0001000000007824 */ /* 0x008fc800078e00ff */
[----:B------:R-:W-:-:S04]  /*10ca0*/  FMUL.FTZ R0, R0, 1 ;  /* 0x3f80000000007820 */ /* 0x000fc80000410000 */
[----:B------:R3:W4:Y:S02]  /*10cb0*/  F2F.F64.F32 R4, R0 ;  /* 0x0000000000047310 */ /* 0x0007240000201800 */
[----:B---34-:R-:W-:Y:S05]  /*10cc0*/  BRA `(.L_x_11206) ;  /* 0x0000000400b07947 */ /* 0x018fea0003800000 */
.L_x_11213:
        /* <DEDUP_REMOVED lines=8> */
[----:B------:R-:W3:Y:S02]  /*10d50*/  LDG.E.U16 R4, desc[UR36][R6.64] ;  /* 0x0000002406047981 */ /* 0x000ee4000c1e1500 */
[----:B---3--:R-:W3:Y:S02]  /*10d60*/  I2F.F64.U16 R4, R4 ;  /* 0x0000000400047312 */ /* 0x008ee40000101800 */
[----:B---3--:R-:W-:Y:S05]  /*10d70*/  BRA `(.L_x_11206) ;  /* 0x0000000400847947 */ /* 0x008fea0003800000 */
.L_x_11220:
        /* <DEDUP_REMOVED lines=15> */
[----:B------:R-:W3:Y:S02]  /*10e70*/  FLO.U32 R3, R0 ;  /* 0x0000000000037300 */ /* 0x000ee400000e0000 */
[----:B---3--:R-:W-:-:S04]  /*10e80*/  IADD3 R3, PT, PT, -R3, 0x1f, RZ ;  /* 0x0000001f03037810 */ /* 0x008fc80007ffe1ff */
[----:B------:R-:W-:Y:S01]  /*10e90*/  IADD3 R2, PT, PT, R2, 0x1d, -R3 ;  /* 0x0000001d02027810 */ /* 0x000fe20007ffe803 */
[----:B------:R-:W-:-:S05]  /*10ea0*/  VIADD R5, R3, 0xffffffe4 ;  /* 0xffffffe403057836 */ /* 0x000fca0000000000 */
[----:B------:R-:W-:-:S04]  /*10eb0*/  SHF.L.U32 R5, R0, R5, RZ ;  /* 0x0000000500057219 */ /* 0x000fc800000006ff */
[----:B------:R-:W-:-:S07]  /*10ec0*/  LOP3.LUT R0, R5, 0x7, RZ, 0xc0, !PT ;  /* 0x0000000705007812 */ /* 0x000fce00078ec0ff */
.L_x_11222:
[----:B------:R-:W-:Y:S05]  /*10ed0*/  BSYNC.RECONVERGENT B0 ;  /* 0x0000000000007941 */ /* 0x000fea0003800200 */
.L_x_11221:
[----:B------:R-:W-:Y:S01]  /*10ee0*/  IMAD.SHL.U32 R0, R0, 0x100000, RZ ;  /* 0x0010000000007824 */ /* 0x000fe200078e00ff */
[----:B------:R-:W-:-:S04]  /*10ef0*/  LEA R2, R2, 0x3b800000, 0x17 ;  /* 0x3b80000002027811 */ /* 0x000fc800078eb8ff */
[----:B------:R-:W-:-:S05]  /*10f00*/  LOP3.LUT R0, R2, R0, R7, 0xfe, !PT ;  /* 0x0000000002007212 */ /* 0x000fca00078efe07 */
[----:B------:R-:W-:-:S04]  /*10f10*/  FMUL.FTZ R0, R0, 1 ;  /* 0x3f80000000007820 */ /* 0x000fc80000410000 */
[----:B------:R3:W4:Y:S02]  /*10f20*/  F2F.F64.F32 R4, R0 ;  /* 0x0000000000047310 */ /* 0x0007240000201800 */
[----:B---34-:R-:W-:Y:S05]  /*10f30*/  BRA `(.L_x_11206) ;  /* 0x0000000400147947 */ /* 0x018fea0003800000 */
.L_x_11219:
        /* <DEDUP_REMOVED lines=21> */
.L_x_11224:
[----:B------:R-:W-:Y:S05]  /*11090*/  BSYNC.RECONVERGENT B0 ;  /* 0x0000000000007941 */ /* 0x000fea0003800200 */
.L_x_11223:
[----:B------:R-:W-:Y:S02]  /*110a0*/  SHF.L.U32 R0, R0, 0x15, RZ ;  /* 0x0000001500007819 */ /* 0x000fe400000006ff */
[----:B------:R-:W-:-:S04]  /*110b0*/  LEA R2, R2, 0x37800000, 0x17 ;  /* 0x3780000002027811 */ /* 0x000fc800078eb8ff */
[----:B------:R-:W-:-:S05]  /*110c0*/  LOP3.LUT R0, R2, R0, R7, 0xfe, !PT ;  /* 0x0000000002007212 */ /* 0x000fca00078efe07 */
[----:B------:R-:W-:-:S04]  /*110d0*/  FMUL.FTZ R0, R0, 1 ;  /* 0x3f80000000007820 */ /* 0x000fc80000410000 */
[----:B------:R3:W4:Y:S02]  /*110e0*/  F2F.F64.F32 R4, R0 ;  /* 0x0000000000047310 */ /* 0x0007240000201800 */
[----:B---34-:R-:W-:Y:S05]  /*110f0*/  BRA `(.L_x_11206) ;  /* 0x0000000000a47947 */ /* 0x018fea0003800000 */
.L_x_11218:
        /* <DEDUP_REMOVED lines=18> */
.L_x_11205:
[----:B------:R-:W-:Y:S01]  /*11220*/  MOV R2, 0x228 ;  /* 0x0000022800027802 */ /* 0x000fe20000000f00 */
[----:B------:R-:W3:Y:S01]  /*11230*/  LDCU.64 UR4, c[0x4][0x218] ;  /* 0x01004300ff0477ac */ /* 0x000ee20008000a00 */
[----:B------:R-:W-:Y:S02]  /*11240*/  HFMA2 R13, -RZ, RZ, 0, 0 ;  /* 0x00000000ff0d7431 */ /* 0x000fe400000001ff */
[----:B------:R-:W-:Y:S01]  /*11250*/  IMAD.MOV.U32 R8, RZ, RZ, 0x4e ;  /* 0x0000004eff087424 */ /* 0x000fe200078e00ff */
[----:B------:R-:W4:Y:S01]  /*11260*/  LDCU.64 UR6, c[0x4][0x220] ;  /* 0x01004400ff0677ac */ /* 0x000f220008000a00 */
[----:B------:R-:W0:Y:S01]  /*11270*/  LDC.64 R2, c[0x4][R2] ;  /* 0x0100000002027b82 */ /* 0x000e220000000a00 */
[----:B------:R-:W-:Y:S01]  /*11280*/  IMAD.MOV.U32 R12, RZ, RZ, 0x1 ;  /* 0x00000001ff0c7424 */ /* 0x000fe200078e00ff */
[----:B------:R-:W1:Y:S01]  /*11290*/  LDCU.64 UR8, c[0x4][0x60] ;  /* 0x01000c00ff0877ac */ /* 0x000e620008000a00 */
[----:B---3--:R-:W-:Y:S01]  /*112a0*/  IMAD.U32 R4, RZ, RZ, UR4 ;  /* 0x00000004ff047e24 */ /* 0x008fe2000f8e00ff */
[----:B------:R-:W-:Y:S01]  /*112b0*/  MOV R5, UR5 ;  /* 0x0000000500057c02 */ /* 0x000fe20008000f00 */
[----:B----4-:R-:W-:-:S02]  /*112c0*/  IMAD.U32 R6, RZ, RZ, UR6 ;  /* 0x00000006ff067e24 */ /* 0x010fc4000f8e00ff */
[----:B------:R-:W-:Y:S02]  /*112d0*/  IMAD.U32 R7, RZ, RZ, UR7 ;  /* 0x00000007ff077e24 */ /* 0x000fe4000f8e00ff */
[----:B-1----:R-:W-:Y:S02]  /*112e0*/  IMAD.U32 R10, RZ, RZ, UR8 ;  /* 0x00000008ff0a7e24 */ /* 0x002fe4000f8e00ff */
[----:B------:R-:W-:-:S07]  /*112f0*/  IMAD.U32 R11, RZ, RZ, UR9 ;  /* 0x00000009ff0b7e24 */ /* 0x000fce000f8e00ff */
[----:B------:R-:W-:-:S07]  /*11300*/  LEPC R20, `(.L_x_11227) ;  /* 0x000000001014794e */ /* 0x000fce0000000000 */
[----:B0-2--5:R-:W-:Y:S05]  /*11310*/  CALL.ABS.NOINC R2 ;  /* 0x0000000002007343 */ /* 0x025fea0003c00000 */
.L_x_11227:
[----:B------:R-:W-:Y:S01]  /*11320*/  CS2R R4, SRZ ;  /* 0x0000000000047805 */ /* 0x000fe2000001ff00 */
[----:B------:R-:W-:Y:S06]  /*11330*/  BRA `(.L_x_11206) ;  /* 0x0000000000147947 */ /* 0x000fec0003800000 */
.L_x_11226:
[----:B------:R-:W3:Y:S02]  /*11340*/  LDG.E.64 R4, desc[UR36][R6.64] ;  /* 0x0000002406047981 */ /* 0x000ee4000c1e1b00 */
[----:B---3--:R-:W3:Y:S02]  /*11350*/  I2F.F64.U64 R4, R4 ;  /* 0x0000000400047312 */ /* 0x008ee40000301800 */
[----:B---3--:R-:W-:Y:S05]  /*11360*/  BRA `(.L_x_11206) ;  /* 0x0000000000087947 */ /* 0x008fea0003800000 */
.L_x_11225:
[----:B------:R-:W3:Y:S02]  /*11370*/  LDG.E R4, desc[UR36][R6.64] ;  /* 0x0000002406047981 */ /* 0x000ee4000c1e1900 */
[----:B---3--:R-:W4:Y:S02]  /*11380*/  I2F.F64.U32 R4, R4 ;  /* 0x0000000400047312 */ /* 0x008f240000201800 */
.L_x_11206:
[----:B------:R-:W-:Y:S05]  /*11390*/  BSYNC.RECONVERGENT B6 ;  /* 0x0000000000067941 */ /* 0x000fea0003800200 */
.L_x_11200:
[----:B------:R-:W2:Y:S01]  /*113a0*/  LDCU.64 UR4, c[0x0][0x668] ;  /* 0x0000cd00ff0477ac */ /* 0x000ea20008000a00 */
[----:B------:R-:W-:-:S04]  /*113b0*/  LOP3.LUT R18, R18, 0xff, RZ, 0xc0, !PT ;  /* 0x000000ff12127812 */ /* 0x000fc800078ec0ff */
[----:B------:R-:W-:Y:S01]  /*113c0*/  ISETP.GT.AND P0, PT, R18, 0x9, PT ;  /* 0x000000091200780c */ /* 0x000fe20003f04270 */
[----:B--2--5:R-:W4:-:S15]  /*113d0*/  DMUL R16, R16, UR4 ;  /* 0x0000000410107c28 */ /* 0x024f1e0008000000 */
[----:B------:R-:W-:-:S15]  /*113e0*/  NOP ;  /* 0x0000000000007918 */ /* 0x000fde0000000000 */
[----:B------:R-:W-:-:S15]  /*113f0*/  NOP ;  /* 0x0000000000007918 */ /* 0x000fde0000000000 */
[----:B------:R-:W-:-:S15]  /*11400*/  NOP ;  /* 0x0000000000007918 */ /* 0x000fde0000000000 */
[----:B------:R-:W-:-:S04]  /*11410*/  NOP ;  /* 0x0000000000007918 */ /* 0x000fc80000000000 */
[----:B----4-:R2:W4:Y:S02]  /*11420*/  DMUL R4, R16, R4 ;  /* 0x0000000410047228 */ /* 0x0105240000000000 */
[----:B--2-4-:R-:W-:Y:S05]  /*11430*/  @P0 BRA `(.L_x_11228) ;  /* 0x0000000400700947 */ /* 0x014fea0003800000 */
        /* <DEDUP_REMOVED lines=9> */
[----:B--2---:R-:W-:Y:S01]  /*114d0*/  STG.E.U8 desc[UR36][R24.64], R5 ;  /* 0x0000000518007986 */ /* 0x004fe2000c101124 */
[----:B------:R-:W-:Y:S05]  /*114e0*/  EXIT ;  /* 0x000000000000794d */ /* 0x000fea0003800000 */
.L_x_11231:
[----:B------:R-:W2:Y:S02]  /*114f0*/  F2I.S64.F64.TRUNC R4, R4 ;  /* 0x0000000400047311 */ /* 0x000ea4000030d900 */
[----:B--2---:R-:W-:-:S05]  /*11500*/  IMAD.MOV.U32 R3, RZ, RZ, R4 ;  /* 0x000000ffff037224 */ /* 0x004fca00078e0004 */
[----:B------:R-:W-:Y:S01]  /*11510*/  STG.E.U8 desc[UR36][R24.64], R3 ;  /* 0x0000000318007986 */ /* 0x000fe2000c101124 */
[----:B------:R-:W-:Y:S05]  /*11520*/  EXIT ;  /* 0x000000000000794d */ /* 0x000fea0003800000 */
.L_x_11230:
[----:B------:R-:W-:-:S13]  /*11530*/  ISETP.NE.AND P0, PT, R18, 0x2, PT ;  /* 0x000000021200780c */ /* 0x000fda0003f05270 */
[----:B------:R-:W-:Y:S05]  /*11540*/  @!P0 BRA `(.L_x_11233) ;  /* 0x0000000000288947 */ /* 0x000fea0003800000 */
[----:B------:R-:W-:-:S13]  /*11550*/  ISETP.NE.AND P0, PT, R18, 0x3, PT ;  /* 0x000000031200780c */ /* 0x000fda0003f05270 */
[----:B------:R-:W-:Y:S05]  /*11560*/  @!P0 BRA `(.L_x_11234) ;  /* 0x0000000000148947 */ /* 0x000fea0003800000 */
[----:B------:R-:W-:-:S13]  /*11570*/  ISETP.NE.AND P0, PT, R18, 0x4, PT ;  /* 0x000000041200780c */ /* 0x000fda0003f05270 */
[----:B------:R-:W-:Y:S05]  /*11580*/  @P0 BRA `(.L_x_11232) ;  /* 0x0000000c00240947 */ /* 0x000fea0003800000 */
[----:B------:R-:W2:Y:S02]  /*11590*/  F2I.S64.F64.TRUNC R4, R4 ;  /* 0x0000000400047311 */ /* 0x000ea4000030d900 */
[----:B--2---:R-:W-:Y:S01]  /*115a0*/  STG.E.64 desc[UR36][R24.64], R4 ;  /* 0x0000000418007986 */ /* 0x004fe2000c101b24 */
[----:B------:R-:W-:Y:S05]  /*115b0*/  EXIT ;  /* 0x000000000000794d */ /* 0x000fea0003800000 */
.L_x_11234:
[----:B------:R-:W2:Y:S02]  /*115c0*/  F2I.F64.TRUNC R5, R4 ;  /* 0x0000000400057311 */ /* 0x000ea4000030d100 */
[----:B--2---:R-:W-:Y:S01]  /*115d0*/  STG.E desc[UR36][R24.64], R5 ;  /* 0x0000000518007986 */ /* 0x004fe2000c101924 */
[----:B------:R-:W-:Y:S05]  /*115e0*/  EXIT ;  /* 0x000000000000794d */ /* 0x000fea0003800000 */
.L_x_11233:
[----:B------:R-:W2:Y:S02]  /*115f0*/  F2I.F64.TRUNC R5, R4 ;  /* 0x0000000400057311 */ /* 0x000ea4000030d100 */
[----:B--2---:R-:W-:Y:S01]  /*11600*/  STG.E.U16 desc[UR36][R24.64], R5 ;  /* 0x0000000518007986 */ /* 0x004fe2000c101524 */
[----:B------:R-:W-:Y:S05]  /*11610*/  EXIT ;  /* 0x000000000000794d */ /* 0x000fea0003800000 */
.L_x_11229:
        /* <DEDUP_REMOVED lines=15> */
[----:B------:R-:W-:Y:S01]  /*11710*/  STG.E desc[UR36][R24.64], R3 ;  /* 0x0000000318007986 */ /* 0x000fe2000c101924 */
[----:B------:R-:W-:Y:S05]  /*11720*/  EXIT ;  /* 0x000000000000794d */ /* 0x000fea0003800000 */
.L_x_11236:
        /* <DEDUP_REMOVED lines=10> */
[----:B------:R-:W-:Y:S01]  /*117d0*/  STG.E.U16 desc[UR36][R24.64], R0 ;  /* 0x0000000018007986 */ /* 0x000fe2000c101524 */
[----:B------:R-:W-:Y:S05]  /*117e0*/  EXIT ;  /* 0x000000000000794d */ /* 0x000fea0003800000 */
.L_x_11235:
        /* <DEDUP_REMOVED lines=16> */
[----:B------:R-:W-:Y:S01]  /*118f0*/  STG.E.64 desc[UR36][R24.64], R2 ;  /* 0x0000000218007986 */ /* 0x000fe2000c101b24 */
[----:B------:R-:W-:Y:S05]  /*11900*/  EXIT ;  /* 0x000000000000794d */ /* 0x000fea0003800000 */
.L_x_11238:
        /* <DEDUP_REMOVED lines=11> */
[----:B------:R-:W-:Y:S01]  /*119c0*/  STG.E desc[UR36][R24.64], R3 ;  /* 0x0000000318007986 */ /* 0x000fe2000c101924 */
[----:B------:R-:W-:Y:S05]  /*119d0*/  EXIT ;  /* 0x000000000000794d */ /* 0x000fea0003800000 */
.L_x_11237:
[----:B------:R-:W-:Y:S01]  /*119e0*/  STG.E.64 desc[UR36][R24.64], R4 ;  /* 0x0000000418007986 */ /* 0x000fe2000c101b24 */
[----:B------:R-:W-:Y:S05]  /*119f0*/  EXIT ;  /* 0x000000000000794d */ /* 0x000fea0003800000 */
.L_x_11228:
        /* <DEDUP_REMOVED lines=11> */
[----:B--2---:R-:W-:Y:S01]  /*11ab0*/  STG.E.U16 desc[UR36][R24.64], R5 ;  /* 0x0000000518007986 */ /* 0x004fe2000c101524 */
[----:B------:R-:W-:Y:S05]  /*11ac0*/  EXIT ;  /* 0x000000000000794d */ /* 0x000fea0003800000 */
.L_x_11242:
        /* <DEDUP_REMOVED lines=25> */
.L_x_11245:
[----:B------:R-:W-:-:S04]  /*11c60*/  SHF.R.U32.HI R3, RZ, 0x18, R3 ;  /* 0x00000018ff037819 */ /* 0x000fc80000011603 */
[----:B------:R-:W-:-:S04]  /*11c70*/  LOP3.LUT R0, R0, 0x80, R3, 0xf8, !PT ;  /* 0x0000008000007812 */ /* 0x000fc800078ef803 */
[----:B------:R-:W-:-:S07]  /*11c80*/  PRMT R12, R0, 0x7610, R12 ;  /* 0x00007610000c7816 */ /* 0x000fce000000000c */
.L_x_11244:
[----:B------:R-:W-:Y:S05]  /*11c90*/  BSYNC.RECONVERGENT B0 ;  /* 0x0000000000007941 */ /* 0x000fea0003800200 */
.L_x_11243:
[----:B------:R-:W-:Y:S01]  /*11ca0*/  STG.E.U8 desc[UR36][R24.64], R12 ;  /* 0x0000000c18007986 */ /* 0x000fe2000c101124 */
[----:B------:R-:W-:Y:S05]  /*11cb0*/  EXIT ;  /* 0x000000000000794d */ /* 0x000fea0003800000 */
.L_x_11241:
        /* <DEDUP_REMOVED lines=25> */
.L_x_11248:
[----:B------:R-:W-:-:S04]  /*11e50*/  SHF.R.U32.HI R3, RZ, 0x18, R3 ;  /* 0x00000018ff037819 */ /* 0x000fc80000011603 */
[----:B------:R-:W-:-:S04]  /*11e60*/  LOP3.LUT R0, R0, 0x80, R3, 0xf8, !PT ;  /* 0x0000008000007812 */ /* 0x000fc800078ef803 */
[----:B------:R-:W-:-:S07]  /*11e70*/  PRMT R12, R0, 0x7610, R12 ;  /* 0x00007610000c7816 */ /* 0x000fce000000000c */
.L_x_11247:
[----:B------:R-:W-:Y:S05]  /*11e80*/  BSYNC.RECONVERGENT B0 ;  /* 0x0000000000007941 */ /* 0x000fea0003800200 */
.L_x_11246:
[----:B------:R-:W-:Y:S01]  /*11e90*/  STG.E.U8 desc[UR36][R24.64], R12 ;  /* 0x0000000c18007986 */ /* 0x000fe2000c101124 */
[----:B------:R-:W-:Y:S05]  /*11ea0*/  EXIT ;  /* 0x000000000000794d */ /* 0x000fea0003800000 */
.L_x_11240:
        /* <DEDUP_REMOVED lines=8> */
[----:B---3--:R-:W2:-:S15]  /*11f30*/  F2F.F32.F64 R6, R4 ;  /* 0x0000000400067310 */ /* 0x008e9e0000301000 */
        /* <DEDUP_REMOVED lines=21> */
.L_x_11250:
[----:B------:R-:W2:Y:S02]  /*12090*/  F2I.U64.F64.TRUNC R4, R4 ;  /* 0x0000000400047311 */ /* 0x000ea4000030d800 */
[----:B--2---:R-:W-:Y:S01]  /*120a0*/  STG.E.64 desc[UR36][R24.64], R4 ;  /* 0x0000000418007986 */ /* 0x004fe2000c101b24 */
[----:B------:R-:W-:Y:S05]  /*120b0*/  EXIT ;  /* 0x000000000000794d */ /* 0x000fea0003800000 */
.L_x_11249:
[----:B------:R-:W2:Y:S02]  /*120c0*/  F2I.U32.F64.TRUNC R5, R4 ;  /* 0x0000000400057311 */ /* 0x000ea4000030d000 */
[----:B--2---:R-:W-:Y:S01]  /*120d0*/  STG.E desc[UR36][R24.64], R5 ;  /* 0x0000000518007986 */ /* 0x004fe2000c101924 */
[----:B------:R-:W-:Y:S05]  /*120e0*/  EXIT ;  /* 0x000000000000794d */ /* 0x000fea0003800000 */
.L_x_11239:
        /* <DEDUP_REMOVED lines=8> */
[----:B------:R-:W-:Y:S01]  /*12170*/  STG.E.U8 desc[UR36][R24.64], R3 ;  /* 0x0000000318007986 */ /* 0x000fe2000c101124 */
[----:B------:R-:W-:Y:S05]  /*12180*/  EXIT ;  /* 0x000000000000794d */ /* 0x000fea0003800000 */
.L_x_11252:
[----:B---3--:R-:W-:-:S05]  /*12190*/  CS2R R6, SRZ ;  /* 0x0000000000067805 */ /* 0x008fca000001ff00 */
[----:B------:R-:W-:Y:S01]  /*121a0*/  STG.E.128 desc[UR36][R24.64], R4 ;  /* 0x0000000418007986 */ /* 0x000fe2000c101d24 */
[----:B------:R-:W-:Y:S05]  /*121b0*/  EXIT ;  /* 0x000000000000794d */ /* 0x000fea0003800000 */
.L_x_11251:
[----:B------:R-:W-:-:S13]  /*121c0*/  ISETP.NE.AND P0, PT, R18, 0xf, PT ;  /* 0x0000000f1200780c */ /* 0x000fda0003f05270 */
[----:B------:R-:W-:Y:S05]  /*121d0*/  @!P0 BRA `(.L_x_11253) ;  /* 0x0000000400288947 */ /* 0x000fea0003800000 */
[----:B------:R-:W-:-:S13]  /*121e0*/  ISETP.NE.AND P0, PT, R18, 0x17, PT ;  /* 0x000000171200780c */ /* 0x000fda0003f05270 */
[----:B------:R-:W-:Y:S05]  /*121f0*/  @!P0 BRA `(.L_x_11254) ;  /* 0x0000000000b08947 */ /* 0x000fea0003800000 */
[----:B------:R-:W-:-:S13]  /*12200*/  ISETP.NE.AND P0, PT, R18, 0x18, PT ;  /* 0x000000181200780c */ /* 0x000fda0003f05270 */
[----:B------:R-:W-:Y:S05]  /*12210*/  @!P0 BRA `(.L_x_11255) ;  /* 0x0000000000448947 */ /* 0x000fea0003800000 */
.L_x_11232:
[----:B------:R-:W-:Y:S01]  /*12220*/  MOV R0, 0x228 ;  /* 0x0000022800007802 */ /* 0x000fe20000000f00 */
[----:B------:R-:W2:Y:S01]  /*12230*/  LDCU.64 UR4, c[0x4][0x218] ;  /* 0x01004300ff0477ac */ /* 0x000ea20008000a00 */
[----:B------:R-:W-:Y:S02]  /*12240*/  IMAD.MOV.U32 R8, RZ, RZ, 0x65 ;  /* 0x00000065ff087424 */ /* 0x000fe400078e00ff */
[----:B------:R4:W0:Y:S01]  /*12250*/  LDC.64 R2, c[0x4][R0] ;  /* 0x0100000000027b82 */ /* 0x0008220000000a00 */
[----:B------:R-:W3:Y:S01]  /*12260*/  LDCU.64 UR6, c[0x4][0x220] ;  /* 0x01004400ff0677ac */ /* 0x000ee20008000a00 */
[----:B------:R-:W-:Y:S02]  /*12270*/  IMAD.MOV.U32 R12, RZ, RZ, 0x1 ;  /* 0x00000001ff0c7424 */ /* 0x000fe400078e00ff */
[----:B------:R-:W-:Y:S01]  /*12280*/  IMAD.MOV.U32 R13, RZ, RZ, RZ ;  /* 0x000000ffff0d7224 */ /* 0x000fe200078e00ff */
[----:B------:R-:W5:Y:S01]  /*12290*/  LDCU.64 UR8, c[0x4][0x68] ;  /* 0x01000d00ff0877ac */ /* 0x000f620008000a00 */
[----:B--2---:R-:W-:-:S02]  /*122a0*/  IMAD.U32 R4, RZ, RZ, UR4 ;  /* 0x00000004ff047e24 */ /* 0x004fc4000f8e00ff */
[----:B------:R-:W-:Y:S02]  /*122b0*/  IMAD.U32 R5, RZ, RZ, UR5 ;  /* 0x00000005ff057e24 */ /* 0x000fe4000f8e00ff */
[----:B---3--:R-:W-:Y:S02]  /*122c0*/  IMAD.U32 R6, RZ, RZ, UR6 ;  /* 0x00000006ff067e24 */ /* 0x008fe4000f8e00ff */
[----:B------:R-:W-:Y:S02]  /*122d0*/  IMAD.U32 R7, RZ, RZ, UR7 ;  /* 0x00000007ff077e24 */ /* 0x000fe4000f8e00ff */
[----:B-----5:R-:W-:Y:S01]  /*122e0*/  IMAD.U32 R10, RZ, RZ, UR8 ;  /* 0x00000008ff0a7e24 */ /* 0x020fe2000f8e00ff */
[----:B----4-:R-:W-:-:S07]  /*122f0*/  MOV R11, UR9 ;  /* 0x00000009000b7c02 */ /* 0x010fce0008000f00 */
[----:B------:R-:W-:-:S07]  /*12300*/  LEPC R20, `(.L_x_11256) ;  /* 0x000000001014794e */ /* 0x000fce0000000000 */
[----:B01----:R-:W-:Y:S05]  /*12310*/  CALL.ABS.NOINC R2 ;  /* 0x0000000002007343 */ /* 0x003fea0003c00000 */
.L_x_11256:
[----:B------:R-:W-:Y:S05]  /*12320*/  EXIT ;  /* 0x000000000000794d */ /* 0x000fea0003800000 */
.L_x_11255:
[----:B------:R-:W-:Y:S01]  /*12330*/  UMOV UR4, 0xf0000000 ;  /* 0xf000000000047882 */ /* 0x000fe20000000000 */
[----:B------:R-:W-:Y:S01]  /*12340*/  UMOV UR5, 0x380fffff ;  /* 0x380fffff00057882 */ /* 0x000fe20000000000 */
[----:B---3--:R-:W2:-:S15]  /*12350*/  F2F.F32.F64 R7, R4 ;  /* 0x0000000400077310 */ /* 0x008e9e0000301000 */
        /* <DEDUP_REMOVED lines=18> */
.L_x_11258:
[----:B------:R-:W-:Y:S05]  /*12480*/  BSYNC.RECONVERGENT B0 ;  /* 0x0000000000007941 */ /* 0x000fea0003800200 */
.L_x_11257:
[----:B------:R-:W-:-:S05]  /*12490*/  LOP3.LUT R3, R0, 0x80, R3, 0xf8, !PT ;  /* 0x0000008000037812 */ /* 0x000fca00078ef803 */
[----:B------:R-:W-:Y:S01]  /*124a0*/  STG.E.U8 desc[UR36][R24.64], R3 ;  /* 0x0000000318007986 */ /* 0x000fe2000c101124 */
[----:B------:R-:W-:Y:S05]  /*124b0*/  EXIT ;  /* 0x000000000000794d */ /* 0x000fea0003800000 */
.L_x_11254:
        /* <DEDUP_REMOVED lines=20> */
.L_x_11260:
[----:B------:R-:W-:Y:S01]  /*12600*/  IMAD.MOV.U32 R0, RZ, RZ, 0x7f ;  /* 0x0000007fff007424 */ /* 0x000fe200078e00ff */
[----:B------:R-:W-:-:S04]  /*12610*/  ISETP.GT.U32.AND P0, PT, R2, 0x7f800000, PT ;  /* 0x7f8000000200780c */ /* 0x000fc80003f04070 */
[----:B------:R-:W-:-:S09]  /*12620*/  SEL R0, R0, 0x7c, P0 ;  /* 0x0000007c00007807 */ /* 0x000fd20000000000 */
.L_x_11261:
[----:B------:R-:W-:Y:S05]  /*12630*/  BSYNC.RECONVERGENT B0 ;  /* 0x0000000000007941 */ /* 0x000fea0003800200 */
.L_x_11259:
[----:B------:R-:W-:-:S04]  /*12640*/  SHF.R.U32.HI R3, RZ, 0x18, R3 ;  /* 0x00000018ff037819 */ /* 0x000fc80000011603 */
[----:B------:R-:W-:-:S05]  /*12650*/  LOP3.LUT R3, R0, 0x80, R3, 0xf8, !PT ;  /* 0x0000008000037812 */ /* 0x000fca00078ef803 */
[----:B------:R-:W-:Y:S01]  /*12660*/  STG.E.U8 desc[UR36][R24.64], R3 ;  /* 0x0000000318007986 */ /* 0x000fe2000c101124 */
[----:B------:R-:W-:Y:S05]  /*12670*/  EXIT ;  /* 0x000000000000794d */ /* 0x000fea0003800000 */
.L_x_11253:
        /* <DEDUP_REMOVED lines=10> */
[----:B------:R-:W-:Y:S01]  /*12720*/  STG.E.U16 desc[UR36][R24.64], R0 ;  /* 0x0000000018007986 */ /* 0x000fe2000c101524 */
[----:B------:R-:W-:Y:S05]  /*12730*/  EXIT ;  /* 0x000000000000794d */ /* 0x000fea0003800000 */
.L_x_11262:
        /* <DEDUP_REMOVED lines=12> */
.L_x_23556:


//--------------------- .text._ZN2at6native27unrolled_elementwise_kernelIZZZNS0_54_GLOBAL__N__d8c5977b_16_LinearAlgebra_cu_9e10b42f_324316addr_kernel_cudaERNS_14TensorIteratorERKN3c106ScalarES8_ENKUlvE_clEvENKUlvE4_clEvEUldddE_St5arrayIPcLm4EELi4E23TrivialOffsetCalculatorILi3EjESF_ILi1EjENS0_6memory12LoadWithCastILi3EEENSI_13StoreWithCastILi1EEEEEviT_T0_T2_T3_T4_T5_ --------------------------
	.section	.text._ZN2at6native27unrolled_elementwise_kernelIZZZNS0_54_GLOBAL__N__d8c5977b_16_LinearAlgebra_cu_9e10b42f_324316addr_kernel_cudaERNS_14TensorIteratorERKN3c106ScalarES8_ENKUlvE_clEvENKUlvE4_clEvEUldddE_St5arrayIPcLm4EELi4E23TrivialOffsetCalculatorILi3EjESF_ILi1EjENS0_6memory12LoadWithCastILi3EEENSI_13StoreWithCastILi1EEEEEviT_T0_T2_T3_T4_T5_,"ax",@progbits
	.align	128
        .global         _ZN2at6native27unrolled_elementwise_kernelIZZZNS0_54_GLOBAL__N__d8c5977b_16_LinearAlgebra_cu_9e10b42f_324316addr_kernel_cudaERNS_14TensorIteratorERKN3c106ScalarES8_ENKUlvE_clEvENKUlvE4_clEvEUldddE_St5arrayIPcLm4EELi4E23TrivialOffsetCalculatorILi3EjESF_ILi1EjENS0_6memory12LoadWithCastILi3EEENSI_13StoreWithCastILi1EEEEEviT_T0_T2_T3_T4_T5_
        .type           _ZN2at6native27unrolled_elementwise_kernelIZZZNS0_54_GLOBAL__N__d8c5977b_16_LinearAlgebra_cu_9e10b42f_324316addr_kernel_cudaERNS_14TensorIteratorERKN3c106ScalarES8_ENKUlvE_clEvENKUlvE4_clEvEUldddE_St5arrayIPcLm4EELi4E23TrivialOffsetCalculatorILi3EjESF_ILi1EjENS0_6memory12LoadWithCastILi3EEENSI_13StoreWithCastILi1EEEEEviT_T0_T2_T3_T4_T5_,@function
        .size           _ZN2at6native27unrolled_elementwise_kernelIZZZNS0_54_GLOBAL__N__d8c5977b_16_LinearAlgebra_cu_9e10b42f_324316addr_kernel_cudaERNS_14TensorIteratorERKN3c106ScalarES8_ENKUlvE_clEvENKUlvE4_clEvEUldddE_St5arrayIPcLm4EELi4E23TrivialOffsetCalculatorILi3EjESF_ILi1EjENS0_6memory12LoadWithCastILi3EEENSI_13StoreWithCastILi1EEEEEviT_T0_T2_T3_T4_T5_,(.L_x_23557 - _ZN2at6native27unrolled_elementwise_kernelIZZZNS0_54_GLOBAL__N__d8c5977b_16_LinearAlgebra_cu_9e10b42f_324316addr_kernel_cudaERNS_14TensorIteratorERKN3c106ScalarES8_ENKUlvE_clEvENKUlvE4_clEvEUldddE_St5arrayIPcLm4EELi4E23TrivialOffsetCalculatorILi3EjESF_ILi1EjENS0_6memory12LoadWithCastILi3EEENSI_13StoreWithCastILi1EEEEEviT_T0_T2_T3_T4_T5_)
        .other          _ZN2at6native27unrolled_elementwise_kernelIZZZNS0_54_GLOBAL__N__d8c5977b_16_LinearAlgebra_cu_9e10b42f_324316addr_kernel_cudaERNS_14TensorIteratorERKN3c106ScalarES8_ENKUlvE_clEvENKUlvE4_clEvEUldddE_St5arrayIPcLm4EELi4E23TrivialOffsetCalculatorILi3EjESF_ILi1EjENS0_6memory12LoadWithCastILi3EEENSI_13StoreWithCastILi1EEEEEviT_T0_T2_T3_T4_T5_,@"STO_CUDA_ENTRY STV_DEFAULT"
_ZN2at6native27unrolled_elementwise_kernelIZZZNS0_54_GLOBAL__N__d8c5977b_16_LinearAlgebra_cu_9e10b42f_324316addr_kernel_cudaERNS_14TensorIteratorERKN3c106ScalarES8_ENKUlvE_clEvENKUlvE4_clEvEUldddE_St5arrayIPcLm4EELi4E23TrivialOffsetCalculatorILi3EjESF_ILi1EjENS0_6memory12LoadWithCastILi3EEENSI_13StoreWithCastILi1EEEEEviT_T0_T2_T3_T4_T5_:
.text._ZN2at6native27unrolled_elementwise_kernelIZZZNS0_54_GLOBAL__N__d8c5977b_16_LinearAlgebra_cu_9e10b42f_324316addr_kernel_cudaERNS_14TensorIteratorERKN3c106ScalarES8_ENKUlvE_clEvENKUlvE4_clEvEUldddE_St5arrayIPcLm4EELi4E23TrivialOffsetCalculatorILi3EjESF_ILi1EjENS0_6memory12LoadWithCastILi3EEENSI_13StoreWithCastILi1EEEEEviT_T0_T2_T3_T4_T5_:
        /* <DEDUP_REMOVED lines=40> */
.L_x_11265:
        /* <DEDUP_REMOVED lines=20> */
.L_x_11270:
[----:B------:R-:W2:Y:S02]  /*03c0*/  LDG.E.U8 R4, desc[UR36][R4.64] ;  /* 0x0000002404047981 */ /* 0x000ea4000c1e1100 */
[----:B--2---:R1:W2:Y:S02]  /*03d0*/  I2F.F64.U16 R36, R4 ;  /* 0x0000000400247312 */ /* 0x0042a40000101800 */
[----:B-12---:R-:W-:Y:S05]  /*03e0*/  BRA `(.L_x_11272) ;  /* 0x0000000c00647947 */ /* 0x006fea0003800000 */
.L_x_11269:
        /* <DEDUP_REMOVED lines=9> */
.L_x_11274:
[----:B------:R-:W2:Y:S02]  /*0480*/  LDG.E R4, desc[UR36][R4.64] ;  /* 0x0000002404047981 */ /* 0x000ea4000c1e1900 */
[----:B--2---:R1:W2:Y:S02]  /*0490*/  I2F.F64 R36, R4 ;  /* 0x0000000400247312 */ /* 0x0042a40000201c00 */
[----:B-12---:R-:W-:Y:S05]  /*04a0*/  BRA `(.L_x_11272) ;  /* 0x0000000c00347947 */ /* 0x006fea0003800000 */
.L_x_11273:
[----:B------:R-:W2:Y:S02]  /*04b0*/  LDG.E.U16 R4, desc[UR36][R4.64] ;  /* 0x0000002404047981 */ /* 0x000ea4000c1e1500 */
[----:B--2---:R1:W2:Y:S02]  /*04c0*/  I2F.F64.S16 R36, R4 ;  /* 0x0000000400247312 */ /* 0x0042a40000101c00 */
[----:B-12---:R-:W-:Y:S05]  /*04d0*/  BRA `(.L_x_11272) ;  /* 0x0000000c00287947 */ /* 0x006fea0003800000 */
.L_x_11268:
        /* <DEDUP_REMOVED lines=10> */
.L_x_11276:
[----:B------:R-:W2:Y:S02]  /*0580*/  LDG.E.U16 R0, desc[UR36][R4.64] ;  /* 0x0000002404007981 */ /* 0x000ea4000c1e1500 */
[----:B--2---:R-:W-:-:S05]  /*0590*/  HADD2.F32 R0, -RZ, R0.H0_H0 ;  /* 0x20000000ff007230 */ /* 0x004fca0000004100 */
[----:B------:R-:W-:-:S04]  /*05a0*/  FMUL.FTZ R0, R0, 1 ;  /* 0x3f80000000007820 */ /* 0x000fc80000410000 */
[----:B------:R0:W1:Y:S02]  /*05b0*/  F2F.F64.F32 R36, R0 ;  /* 0x0000000000247310 */ /* 0x0000640000201800 */
[----:B01----:R-:W-:Y:S05]  /*05c0*/  BRA `(.L_x_11272) ;  /* 0x0000000800ec7947 */ /* 0x003fea0003800000 */
.L_x_11275:
        /* <DEDUP_REMOVED lines=10> */
.L_x_11278:
[----:B------:R-:W2:Y:S02]  /*0670*/  LDG.E.U16 R4, desc[UR36][R4.64] ;  /* 0x0000002404047981 */ /* 0x000ea4000c1e1500 */
[----:B--2---:R-:W-:-:S05]  /*0680*/  HADD2.F32 R0, -RZ, R4.H0_H0 ;  /* 0x20000004ff007230 */ /* 0x004fca0000004100 */
[----:B------:R-:W-:-:S04]  /*0690*/  FMUL.FTZ R0, R0, 1 ;  /* 0x3f80000000007820 */ /* 0x000fc80000410000 */
[----:B------:R0:W1:Y:S02]  /*06a0*/  F2F.F64.F32 R36, R0 ;  /* 0x0000000000247310 */ /* 0x0000640000201800 */
[----:B01----:R-:W-:Y:S05]  /*06b0*/  BRA `(.L_x_11272) ;  /* 0x0000000800b07947 */ /* 0x003fea0003800000 */
.L_x_11277:
[----:B------:R0:W5:Y:S01]  /*06c0*/  LDG.E.64 R36, desc[UR36][R4.64] ;  /* 0x0000002404247981 */ /* 0x000162000c1e1b00 */
[----:B------:R-:W-:Y:S05]  /*06d0*/  BRA `(.L_x_11272) ;  /* 0x0000000800a87947 */ /* 0x000fea0003800000 */
.L_x_11267:
        /* <DEDUP_REMOVED lines=13> */
.L_x_11281:
[----:B------:R3:W5:Y:S01]  /*07b0*/  LDG.E.64 R36, desc[UR36][R4.64] ;  /* 0x0000002404247981 */ /* 0x000762000c1e1b00 */
[----:B------:R-:W-:Y:S05]  /*07c0*/  BRA `(.L_x_11272) ;  /* 0x00000008006c7947 */ /* 0x000fea0003800000 */
.L_x_11280:
        /* <DEDUP_REMOVED lines=27> */
.L_x_11283:
        /* <DEDUP_REMOVED lines=15> */
.L_x_11282:
[----:B------:R-:W2:Y:S02]  /*0a70*/  LDG.E.U16 R0, desc[UR36][R4.64] ;  /* 0x0000002404007981 */ /* 0x000ea4000c1e1500 */
[----:B--2---:R-:W-:-:S04]  /*0a80*/  IMAD.U32 R0, R0, 0x10000, RZ ;  /* 0x0001000000007824 */ /* 0x004fc800078e00ff */
[----:B------:R-:W-:-:S04]  /*0a90*/  FMUL.FTZ R0, R0, 1 ;  /* 0x3f80000000007820 */ /* 0x000fc80000410000 */
[----:B------:R3:W4:Y:S02]  /*0aa0*/  F2F.F64.F32 R36, R0 ;  /* 0x0000000000247310 */ /* 0x0007240000201800 */
[----:B---34-:R-:W-:Y:S05]  /*0ab0*/  BRA `(.L_x_11272) ;  /* 0x0000000400b07947 */ /* 0x018fea0003800000 */
.L_x_11279:
        /* <DEDUP_REMOVED lines=11> */
.L_x_11286:
        /* <DEDUP_REMOVED lines=21> */
.L_x_11288:
[----:B------:R-:W-:Y:S05]  /*0cc0*/  BSYNC.RECONVERGENT B0 ;  /* 0x0000000000007941 */ /* 0x000fea0003800200 */
.L_x_11287:
[----:B------:R-:W-:Y:S01]  /*0cd0*/  IMAD.SHL.U32 R0, R0, 0x100000, RZ ;  /* 0x0010000000007824 */ /* 0x000fe200078e00ff */
[----:B------:R-:W-:-:S04]  /*0ce0*/  LEA R3, R3, 0x3b800000, 0x17 ;  /* 0x3b80000003037811 */ /* 0x000fc800078eb8ff */
[----:B------:R-:W-:-:S05]  /*0cf0*/  LOP3.LUT R0, R3, R0, R7, 0xfe, !PT ;  /* 0x0000000003007212 */ /* 0x000fca00078efe07 */
[----:B------:R-:W-:-:S04]  /*0d00*/  FMUL.FTZ R0, R0, 1 ;  /* 0x3f80000000007820 */ /* 0x000fc80000410000 */
[----:B------:R3:W4:Y:S02]  /*0d10*/  F2F.F64.F32 R36, R0 ;  /* 0x0000000000247310 */ /* 0x0007240000201800 */
[----:B---34-:R-:W-:Y:S05]  /*0d20*/  BRA `(.L_x_11272) ;  /* 0x0000000400147947 */ /* 0x018fea0003800000 */
.L_x_11285:
        /* <DEDUP_REMOVED lines=21> */
.L_x_11290:
[----:B------:R-:W-:Y:S05]  /*0e80*/  BSYNC.RECONVERGENT B0 ;  /* 0x0000000000007941 */ /* 0x000fea0003800200 */
.L_x_11289:
[----:B------:R-:W-:Y:S01]  /*0e90*/  IMAD.SHL.U32 R0, R0, 0x200000, RZ ;  /* 0x0020000000007824 */ /* 0x000fe200078e00ff */
[----:B------:R-:W-:-:S04]  /*0ea0*/  LEA R3, R3, 0x37800000, 0x17 ;  /* 0x3780000003037811 */ /* 0x000fc800078eb8ff */
[----:B------:R-:W-:-:S05]  /*0eb0*/  LOP3.LUT R0, R3, R0, R7, 0xfe, !PT ;  /* 0x0000000003007212 */ /* 0x000fca00078efe07 */
[----:B------:R-:W-:-:S04]  /*0ec0*/  FMUL.FTZ R0, R0, 1 ;  /* 0x3f80000000007820 */ /* 0x000fc80000410000 */
[----:B------:R3:W4:Y:S02]  /*0ed0*/  F2F.F64.F32 R36, R0 ;  /* 0x0000000000247310 */ /* 0x0007240000201800 */
[----:B---34-:R-:W-:Y:S05]  /*0ee0*/  BRA `(.L_x_11272) ;  /* 0x0000000000a47947 */ /* 0x018fea0003800000 */
.L_x_11284:
[----:B------:R-:W-:-:S09]  /*0ef0*/  UISETP.NE.AND UP0, UPT, UR4, 0x1c, UPT ;  /* 0x0000001c0400788c */ /* 0x000fd2000bf05270 */
[----:B------:R-:W-:Y:S05]  /*0f00*/  BRA.U !UP0, `(.L_x_11291) ;  /* 0x0000000108947547 */ /* 0x000fea000b800000 */
[----:B------:R-:W-:-:S09]  /*0f10*/  UISETP.NE.AND UP0, UPT, UR4, 0x1d, UPT ;  /* 0x0000001d0400788c */ /* 0x000fd2000bf05270 */
[----:B------:R-:W-:Y:S05]  /*0f20*/  BRA.U !UP0, `(.L_x_11292) ;  /* 0x0000000108807547 */ /* 0x000fea000b800000 */
[----:B------:R-:W-:-:S09]  /*0f30*/  UISETP.NE.AND UP0, UPT, UR4, 0x2c, UPT ;  /* 0x0000002c0400788c */ /* 0x000fd2000bf05270 */
[----:B------:R-:W-:Y:S05]  /*0f40*/  BRA.U !UP0, `(.L_x_11293) ;  /* 0x0000000108487547 */ /* 0x000fea000b800000 */
.L_x_11271:
        /* <DEDUP_REMOVED lines=16> */
.L_x_11294:
[----:B------:R-:W-:Y:S01]  /*1050*/  CS2R R36, SRZ ;  /* 0x0000000000247805 */ /* 0x000fe2000001ff00 */
[----:B------:R-:W-:Y:S06]  /*1060*/  BRA `(.L_x_11272) ;  /* 0x0000000000447947 */ /* 0x000fec0003800000 */
.L_x_11293:
        /* <DEDUP_REMOVED lines=12> */
.L_x_11292:
[----:B------:R-:W2:Y:S02]  /*1130*/  LDG.E.64 R36, desc[UR36][R4.64] ;  /* 0x0000002404247981 */ /* 0x000ea4000c1e1b00 */
[----:B--2---:R-:W1:Y:S02]  /*1140*/  I2F.F64.U64 R36, R36 ;  /* 0x0000002400247312 */ /* 0x004e640000301800 */
[----:B-1----:R-:W-:Y:S05]  /*1150*/  BRA `(.L_x_11272) ;  /* 0x0000000000087947 */ /* 0x002fea0003800000 */
.L_x_11291:
[----:B------:R-:W2:Y:S02]  /*1160*/  LDG.E R4, desc[UR36][R4.64] ;  /* 0x0000002404047981 */ /* 0x000ea4000c1e1900 */
[----:B--2---:R1:W2:Y:S02]  /*1170*/  I2F.F64.U32 R36, R4 ;  /* 0x0000000400247312 */ /* 0x0042a40000201800 */
.L_x_11272:
[----:B------:R-:W-:Y:S05]  /*1180*/  BSYNC.RECONVERGENT B6 ;  /* 0x0000000000067941 */ /* 0x000fea0003800200 */
.L_x_11266:
        /* <DEDUP_REMOVED lines=20> */
.L_x_11299:
[----:B------:R-:W3:Y:S02]  /*12d0*/  LDG.E.U8 R4, desc[UR36][R4.64] ;  /* 0x0000002404047981 */ /* 0x000ee4000c1e1100 */
[----:B---3--:R0:W1:Y:S02]  /*12e0*/  I2F.F64.U16 R34, R4 ;  /* 0x0000000400227312 */ /* 0x0080640000101800 */
[----:B01----:R-:W-:Y:S05]  /*12f0*/  BRA `(.L_x_11301) ;  /* 0x0000000c00647947 */ /* 0x003fea0003800000 */
.L_x_11298:
        /* <DEDUP_REMOVED lines=9> */
.L_x_11303:
[----:B------:R-:W3:Y:S02]  /*1390*/  LDG.E R4, desc[UR36][R4.64] ;  /* 0x0000002404047981 */ /* 0x000ee4000c1e1900 */
[----:B---3--:R0:W1:Y:S02]  /*13a0*/  I2F.F64 R34, R4 ;  /* 0x0000000400227312 */ /* 0x0080640000201c00 */
[----:B01----:R-:W-:Y:S05]  /*13b0*/  BRA `(.L_x_11301) ;  /* 0x0000000c00347947 */ /* 0x003fea0003800000 */
.L_x_11302:
[----:B------:R-:W3:Y:S02]  /*13c0*/  LDG.E.U16 R4, desc[UR36][R4.64] ;  /* 0x0000002404047981 */ /* 0x000ee4000c1e1500 */
[----:B---3--:R0:W1:Y:S02]  /*13d0*/  I2F.F64.S16 R34, R4 ;  /* 0x0000000400227312 */ /* 0x0080640000101c00 */
[----:B01----:R-:W-:Y:S05]  /*13e0*/  BRA `(.L_x_11301) ;  /* 0x0000000c00287947 */ /* 0x003fea0003800000 */
.L_x_11297:
        /* <DEDUP_REMOVED lines=10> */
.L_x_11305:
[----:B------:R-:W3:Y:S02]  /*1490*/  LDG.E.U16 R0, desc[UR36][R4.64] ;  /* 0x0000002404007981 */ /* 0x000ee4000c1e1500 */
[----:B---3--:R-:W-:-:S05]  /*14a0*/  HADD2.F32 R0, -RZ, R0.H0_H0 ;  /* 0x20000000ff007230 */ /* 0x008fca0000004100 */
[----:B------:R-:W-:-:S04]  /*14b0*/  FMUL.FTZ R0, R0, 1 ;  /* 0x3f80000000007820 */ /* 0x000fc80000410000 */
[----:B------:R0:W1:Y:S02]  /*14c0*/  F2F.F64.F32 R34, R0 ;  /* 0x0000000000227310 */ /* 0x0000640000201800 */
[----:B01----:R-:W-:Y:S05]  /*14d0*/  BRA `(.L_x_11301) ;  /* 0x0000000800ec7947 */ /* 0x003fea0003800000 */
.L_x_11304:
        /* <DEDUP_REMOVED lines=10> */
.L_x_11307:
[----:B------:R-:W3:Y:S02]  /*1580*/  LDG.E.U16 R4, desc[UR36][R4.64] ;  /* 0x0000002404047981 */ /* 0x000ee4000c1e1500 */
[----:B---3--:R-:W-:-:S05]  /*1590*/  HADD2.F32 R0, -RZ, R4.H0_H0 ;  /* 0x20000004ff007230 */ /* 0x008fca0000004100 */
[----:B------:R-:W-:-:S04]  /*15a0*/  FMUL.FTZ R0, R0, 1 ;  /* 0x3f80000000007820 */ /* 0x000fc80000410000 */
[----:B------:R4:W0:Y:S02]  /*15b0*/  F2F.F64.F32 R34, R0 ;  /* 0x0000000000227310 */ /* 0x0008240000201800 */
[----:B0---4-:R-:W-:Y:S05]  /*15c0*/  BRA `(.L_x_11301) ;  /* 0x0000000800b07947 */ /* 0x011fea0003800000 */
.L_x_11306:
[----:B------:R4:W5:Y:S01]  /*15d0*/  LDG.E.64 R34, desc[UR36][R4.64] ;  /* 0x0000002404227981 */ /* 0x000962000c1e1b00 */
[----:B------:R-:W-:Y:S05]  /*15e0*/  BRA `(.L_x_11301) ;  /* 0x0000000800a87947 */ /* 0x000fea0003800000 */
.L_x_11296:
        /* <DEDUP_REMOVED lines=13> */
.L_x_11310:
[----:B------:R3:W5:Y:S01]  /*16c0*/  LDG.E.64 R34, desc[UR36][R4.64] ;  /* 0x0000002404227981 */ /* 0x000762000c1e1b00 */
[----:B------:R-:W-:Y:S05]  /*16d0*/  BRA `(.L_x_11301) ;  /* 0x00000008006c7947 */ /* 0x000fea0003800000 */
.L_x_11309:
        /* <DEDUP_REMOVED lines=27> */
.L_x_11312:
[----:B------:R-:W3:Y:S02]  /*1890*/  LDG.E.U8 R4, desc[UR36][R4.64] ;  /* 0x0000002404047981 */ /* 0x000ee4000c1e1100 */
        /* <DEDUP_REMOVED lines=14> */
.L_x_11311:
[----:B------:R-:W3:Y:S02]  /*1980*/  LDG.E.U16 R0, desc[UR36][R4.64] ;  /* 0x0000002404007981 */ /* 0x000ee4000c1e1500 */
[----:B---3--:R-:W-:-:S04]  /*1990*/  IMAD.U32 R0, R0, 0x10000, RZ ;  /* 0x0001000000007824 */ /* 0x008fc800078e00ff */
[----:B------:R-:W-:-:S04]  /*19a0*/  FMUL.FTZ R0, R0, 1 ;  /* 0x3f80000000007820 */ /* 0x000fc80000410000 */
[----:B------:R4:W0:Y:S02]  /*19b0*/  F2F.F64.F32 R34, R0 ;  /* 0x0000000000227310 */ /* 0x0008240000201800 */
[----:B0---4-:R-:W-:Y:S05]  /*19c0*/  BRA `(.L_x_11301) ;  /* 0x0000000400b07947 */ /* 0x011fea0003800000 */
.L_x_11308:
        /* <DEDUP_REMOVED lines=11> */
.L_x_11315:
        /* <DEDUP_REMOVED lines=21> */
.L_x_11317:
[----:B------:R-:W-:Y:S05]  /*1bd0*/  BSYNC.RECONVERGENT B0 ;  /* 0x0000000000007941 */ /* 0x000fea0003800200 */
.L_x_11316:
[----:B------:R-:W-:Y:S01]  /*1be0*/  IMAD.SHL.U32 R0, R0, 0x100000, RZ ;  /* 0x0010000000007824 */ /* 0x000fe200078e00ff */
[----:B------:R-:W-:-:S04]  /*1bf0*/  LEA R3, R3, 0x3b800000, 0x17 ;  /* 0x3b80000003037811 */ /* 0x000fc800078eb8ff */
[----:B------:R-:W-:-:S05]  /*1c00*/  LOP3.LUT R0, R3, R0, R7, 0xfe, !PT ;  /* 0x0000000003007212 */ /* 0x000fca00078efe07 */
[----:B------:R-:W-:-:S04]  /*1c10*/  FMUL.FTZ R0, R0, 1 ;  /* 0x3f80000000007820 */ /* 0x000fc80000410000 */
[----:B------:R3:W4:Y:S02]  /*1c20*/  F2F.F64.F32 R34, R0 ;  /* 0x0000000000227310 */ /* 0x0007240000201800 */
[----:B---34-:R-:W-:Y:S05]  /*1c30*/  BRA `(.L_x_11301) ;  /* 0x0000000400147947 */ /* 0x018fea0003800000 */
.L_x_11314:
        /* <DEDUP_REMOVED lines=21> */
.L_x_11319:
[----:B------:R-:W-:Y:S05]  /*1d90*/  BSYNC.RECONVERGENT B0 ;  /* 0x0000000000007941 */ /* 0x000fea0003800200 */
.L_x_11318:
[----:B------:R-:W-:Y:S01]  /*1da0*/  IMAD.SHL.U32 R0, R0, 0x200000, RZ ;  /* 0x0020000000007824 */ /* 0x000fe200078e00ff */
[----:B------:R-:W-:-:S04]  /*1db0*/  LEA R3, R3, 0x37800000, 0x17 ;  /* 0x3780000003037811 */ /* 0x000fc800078eb8ff */
[----:B------:R-:W-:-:S05]  /*1dc0*/  LOP3.LUT R0, R3, R0, R7, 0xfe, !PT ;  /* 0x0000000003007212 */ /* 0x000fca00078efe07 */
[----:B------:R-:W-:-:S04]  /*1dd0*/  FMUL.FTZ R0, R0, 1 ;  /* 0x3f80000000007820 */ /* 0x000fc80000410000 */
[----:B------:R3:W4:Y:S02]  /*1de0*/  F2F.F64.F32 R34, R0 ;  /* 0x0000000000227310 */ /* 0x0007240000201800 */
[----:B---34-:R-:W-:Y:S05]  /*1df0*/  BRA `(.L_x_11301) ;  /* 0x0000000000a47947 */ /* 0x018fea0003800000 */
.L_x_11313:
[----:B------:R-:W-:-:S09]  /*1e00*/  UISETP.NE.AND UP0, UPT, UR4, 0x1c, UPT ;  /* 0x0000001c0400788c */ /* 0x000fd2000bf05270 */
[----:B------:R-:W-:Y:S05]  /*1e10*/  BRA.U !UP0, `(.L_x_11320) ;  /* 0x0000000108947547 */ /* 0x000fea000b800000 */
[----:B------:R-:W-:-:S09]  /*1e20*/  UISETP.NE.AND UP0, UPT, UR4, 0x1d, UPT ;  /* 0x0000001d0400788c */ /* 0x000fd2000bf05270 */
[----:B------:R-:W-:Y:S05]  /*1e30*/  BRA.U !UP0, `(.L_x_11321) ;  /* 0x0000000108807547 */ /* 0x000fea000b800000 */
[----:B------:R-:W-:-:S09]  /*1e40*/  UISETP.NE.AND UP0, UPT, UR4, 0x2c, UPT ;  /* 0x0000002c0400788c */ /* 0x000fd2000bf05270 */
[----:B------:R-:W-:Y:S05]  /*1e50*/  BRA.U !UP0, `(.L_x_11322) ;  /* 0x0000000108487547 */ /* 0x000fea000b800000 */
.L_x_11300:
        /* <DEDUP_REMOVED lines=16> */
.L_x_11323:
[----:B------:R-:W-:Y:S01]  /*1f60*/  CS2R R34, SRZ ;  /* 0x0000000000227805 */ /* 0x000fe2000001ff00 */
[----:B------:R-:W-:Y:S06]  /*1f70*/  BRA `(.L_x_11301) ;  /* 0x0000000000447947 */ /* 0x000fec0003800000 */
.L_x_11322:
        /* <DEDUP_REMOVED lines=12> */
.L_x_11321:
[----:B------:R-:W3:Y:S02]  /*2040*/  LDG.E.64 R34, desc[UR36][R4.64] ;  /* 0x0000002404227981 */ /* 0x000ee4000c1e1b00 */
[----:B---3--:R-:W0:Y:S02]  /*2050*/  I2F.F64.U64 R34, R34 ;  /* 0x0000002200227312 */ /* 0x008e240000301800 */
[----:B0-----:R-:W-:Y:S05]  /*2060*/  BRA `(.L_x_11301) ;  /* 0x0000000000087947 */ /* 0x001fea0003800000 */
.L_x_11320:
[----:B------:R-:W3:Y:S02]  /*2070*/  LDG.E R4, desc[UR36][R4.64] ;  /* 0x0000002404047981 */ /* 0x000ee4000c1e1900 */
[----:B---3--:R0:W1:Y:S02]  /*2080*/  I2F.F64.U32 R34, R4 ;  /* 0x0000000400227312 */ /* 0x0080640000201800 */
.L_x_11301:
[----:B------:R-:W-:Y:S05]  /*2090*/  BSYNC.RECONVERGENT B6 ;  /* 0x0000000000067941 */ /* 0x000fea0003800200 */
.L_x_11295:
[----:B------:R-:W-:-:S07]  /*20a0*/  VIADD R23, R22, 0x80 ;  /* 0x0000008016177836 */ /* 0x000fce0000000000 */
.L_x_11264:
[----:B------:R-:W-:Y:S05]  /*20b0*/  BSYNC.RECONVERGENT B7 ;  /* 0x0000000000077941 */ /* 0x000fea0003800200 */
.L_x_11263:
[----:B------:R-:W-:Y:S01]  /*20c0*/  ISETP.GE.AND P0, PT, R23, R2, PT ;  /* 0x000000021700720c */ /* 0x000fe20003f06270 */
[----:B------:R-:W-:Y:S01]  /*20d0*/  BSSY.RECONVERGENT B7, `(.L_x_11324) ;  /* 0x0000200000077945 */ /* 0x000fe20003800200 */
[----:B------:R-:W-:Y:S02]  /*20e0*/  CS2R R32, SRZ ;  /* 0x0000000000207805 */ /* 0x000fe4000001ff00 */
[----:B------:R-:W-:-:S09]  /*20f0*/  CS2R R28, SRZ ;  /* 0x00000000001c7805 */ /* 0x000fd2000001ff00 */
[----:B------:R-:W-:Y:S05]  /*2100*/  @P0 BRA `(.L_x_11325) ;  /* 0x0000001c00f00947 */ /* 0x000fea0003800000 */
[----:B------:R-:W-:Y:S01]  /*2110*/  IMAD.MOV.U32 R3, RZ, RZ, 0x1 ;  /* 0x00000001ff037424 */ /* 0x000fe200078e00ff */
[C---:B------:R-:W-:Y:S01]  /*2120*/  LOP3.LUT R0, R19.reuse, 0xff, RZ, 0xc0, !PT ;  /* 0x000000ff13007812 */ /* 0x040fe200078ec0ff */
        /* <DEDUP_REMOVED lines=23> */
.L_x_11326:
        /* <DEDUP_REMOVED lines=20> */
.L_x_11331:
[----:B------:R-:W3:Y:S02]  /*23e0*/  LDG.E.U8 R4, desc[UR36][R4.64] ;  /* 0x0000002404047981 */ /* 0x000ee4000c1e1100 */
[----:B---3--:R0:W3:Y:S02]  /*23f0*/  I2F.F64.U16 R32, R4 ;  /* 0x0000000400207312 */ /* 0x0080e40000101800 */
[----:B0--3--:R-:W-:Y:S05]  /*2400*/  BRA `(.L_x_11333) ;  /* 0x0000000c00647947 */ /* 0x009fea0003800000 */
.L_x_11330:
        /* <DEDUP_REMOVED lines=9> */
.L_x_11335:
[----:B------:R-:W3:Y:S02]  /*24a0*/  LDG.E R4, desc[UR36][R4.64] ;  /* 0x0000002404047981 */ /* 0x000ee4000c1e1900 */
[----:B---3--:R0:W3:Y:S02]  /*24b0*/  I2F.F64 R32, R4 ;  /* 0x0000000400207312 */ /* 0x0080e40000201c00 */
[----:B0--3--:R-:W-:Y:S05]  /*24c0*/  BRA `(.L_x_11333) ;  /* 0x0000000c00347947 */ /* 0x009fea0003800000 */
.L_x_11334:
[----:B------:R-:W3:Y:S02]  /*24d0*/  LDG.E.U16 R4, desc[UR36][R4.64] ;  /* 0x0000002404047981 */ /* 0x000ee4000c1e1500 */
[----:B---3--:R0:W3:Y:S02]  /*24e0*/  I2F.F64.S16 R32, R4 ;  /* 0x0000000400207312 */ /* 0x0080e40000101c00 */
[----:B0--3--:R-:W-:Y:S05]  /*24f0*/  BRA `(.L_x_11333) ;  /* 0x0000000c00287947 */ /* 0x009fea0003800000 */
.L_x_11329:
        /* <DEDUP_REMOVED lines=10> */
.L_x_11337:
[----:B------:R-:W3:Y:S02]  /*25a0*/  LDG.E.U16 R0, desc[UR36][R4.64] ;  /* 0x0000002404007981 */ /* 0x000ee4000c1e1500 */
[----:B---3--:R-:W-:-:S05]  /*25b0*/  HADD2.F32 R0, -RZ, R0.H0_H0 ;  /* 0x20000000ff007230 */ /* 0x008fca0000004100 */
[----:B------:R-:W-:-:S04]  /*25c0*/  FMUL.FTZ R0, R0, 1 ;  /* 0x3f80000000007820 */ /* 0x000fc80000410000 */
[----:B------:R0:W3:Y:S02]  /*25d0*/  F2F.F64.F32 R32, R0 ;  /* 0x0000000000207310 */ /* 0x0000e40000201800 */
[----:B0--3--:R-:W-:Y:S05]  /*25e0*/  BRA `(.L_x_11333) ;  /* 0x0000000800ec7947 */ /* 0x009fea0003800000 */
.L_x_11336:
        /* <DEDUP_REMOVED lines=10> */
.L_x_11339:
[----:B------:R-:W3:Y:S02]  /*2690*/  LDG.E.U16 R4, desc[UR36][R4.64] ;  /* 0x0000002404047981 */ /* 0x000ee4000c1e1500 */
[----:B---3--:R-:W-:-:S05]  /*26a0*/  HADD2.F32 R0, -RZ, R4.H0_H0 ;  /* 0x20000004ff007230 */ /* 0x008fca0000004100 */
[----:B------:R-:W-:-:S04]  /*26b0*/  FMUL.FTZ R0, R0, 1 ;  /* 0x3f80000000007820 */ /* 0x000fc80000410000 */
[----:B------:R0:W3:Y:S02]  /*26c0*/  F2F.F64.F32 R32, R0 ;  /* 0x0000000000207310 */ /* 0x0000e40000201800 */
[----:B0--3--:R-:W-:Y:S05]  /*26d0*/  BRA `(.L_x_11333) ;  /* 0x0000000800b07947 */ /* 0x009fea0003800000 */
.L_x_11338:
[----:B------:R0:W5:Y:S01]  /*26e0*/  LDG.E.64 R32, desc[UR36][R4.64] ;  /* 0x0000002404207981 */ /* 0x000162000c1e1b00 */
[----:B------:R-:W-:Y:S05]  /*26f0*/  BRA `(.L_x_11333) ;  /* 0x0000000800a87947 */ /* 0x000fea0003800000 */
.L_x_11328:
        /* <DEDUP_REMOVED lines=13> */
.L_x_11342:
[----:B------:R4:W5:Y:S01]  /*27d0*/  LDG.E.64 R32, desc[UR36][R4.64] ;  /* 0x0000002404207981 */ /* 0x000962000c1e1b00 */
[----:B------:R-:W-:Y:S05]  /*27e0*/  BRA `(.L_x_11333) ;  /* 0x00000008006c7947 */ /* 0x000fea0003800000 */
.L_x_11341:
        /* <DEDUP_REMOVED lines=27> */
.L_x_11344:
[----:B------:R-:W3:Y:S02]  /*29a0*/  LDG.E.U8 R4, desc[UR36][R4.64] ;  /* 0x0000002404047981 */ /* 0x000ee4000c1e1100 */
        /* <DEDUP_REMOVED lines=14> */
.L_x_11343:
[----:B------:R-:W3:Y:S02]  /*2a90*/  LDG.E.U16 R0, desc[UR36][R4.64] ;  /* 0x0000002404007981 */ /* 0x000ee4000c1e1500 */
[----:B---3--:R-:W-:-:S04]  /*2aa0*/  IMAD.U32 R0, R0, 0x10000, RZ ;  /* 0x0001000000007824 */ /* 0x008fc800078e00ff */
[----:B------:R-:W-:-:S04]  /*2ab0*/  FMUL.FTZ R0, R0, 1 ;  /* 0x3f80000000007820 */ /* 0x000fc80000410000 */
[----:B------:R0:W3:Y:S02]  /*2ac0*/  F2F.F64.F32 R32, R0 ;  /* 0x0000000000207310 */ /* 0x0000e40000201800 */
[----:B0--3--:R-:W-:Y:S05]  /*2ad0*/  BRA `(.L_x_11333) ;  /* 0x0000000400b07947 */ /* 0x009fea0003800000 */
.L_x_11340:
        /* <DEDUP_REMOVED lines=9> */
[----:B---3--:R4:W0:Y:S02]  /*2b70*/  I2F.F64.U16 R32, R4 ;  /* 0x0000000400207312 */ /* 0x0088240000101800 */
[----:B0---4-:R-:W-:Y:S05]  /*2b80*/  BRA `(.L_x_11333) ;  /* 0x0000000400847947 */ /* 0x011fea0003800000 */
.L_x_11347:
        /* <DEDUP_REMOVED lines=21> */
.L_x_11349:
[----:B------:R-:W-:Y:S05]  /*2ce0*/  BSYNC.RECONVERGENT B0 ;  /* 0x0000000000007941 */ /* 0x000fea0003800200 */
.L_x_11348:
[----:B------:R-:W-:Y:S01]  /*2cf0*/  IMAD.SHL.U32 R0, R0, 0x100000, RZ ;  /* 0x0010000000007824 */ /* 0x000fe200078e00ff */
[----:B------:R-:W-:-:S04]  /*2d00*/  LEA R3, R3, 0x3b800000, 0x17 ;  /* 0x3b80000003037811 */ /* 0x000fc800078eb8ff */
[----:B------:R-:W-:-:S05]  /*2d10*/  LOP3.LUT R0, R3, R0, R7, 0xfe, !PT ;  /* 0x0000000003007212 */ /* 0x000fca00078efe07 */
[----:B------:R-:W-:-:S04]  /*2d20*/  FMUL.FTZ R0, R0, 1 ;  /* 0x3f80000000007820 */ /* 0x000fc80000410000 */
[----:B------:R4:W0:Y:S02]  /*2d30*/  F2F.F64.F32 R32, R0 ;  /* 0x0000000000207310 */ /* 0x0008240000201800 */
[----:B0---4-:R-:W-:Y:S05]  /*2d40*/  BRA `(.L_x_11333) ;  /* 0x0000000400147947 */ /* 0x011fea0003800000 */
.L_x_11346:
        /* <DEDUP_REMOVED lines=21> */
.L_x_11351:
[----:B------:R-:W-:Y:S05]  /*2ea0*/  BSYNC.RECONVERGENT B0 ;  /* 0x0000000000007941 */ /* 0x000fea0003800200 */
.L_x_11350:
[----:B------:R-:W-:Y:S01]  /*2eb0*/  IMAD.SHL.U32 R0, R0, 0x200000, RZ ;  /* 0x0020000000007824 */ /* 0x000fe200078e00ff */
[----:B------:R-:W-:-:S04]  /*2ec0*/  LEA R3, R3, 0x37800000, 0x17 ;  /* 0x3780000003037811 */ /* 0x000fc800078eb8ff */
[----:B------:R-:W-:-:S05]  /*2ed0*/  LOP3.LUT R0, R3, R0, R7, 0xfe, !PT ;  /* 0x0000000003007212 */ /* 0x000fca00078efe07 */
[----:B------:R-:W-:-:S04]  /*2ee0*/  FMUL.FTZ R0, R0, 1 ;  /* 0x3f80000000007820 */ /* 0x000fc80000410000 */
[----:B------:R4:W0:Y:S02]  /*2ef0*/  F2F.F64.F32 R32, R0 ;  /* 0x0000000000207310 */ /* 0x0008240000201800 */
[----:B0---4-:R-:W-:Y:S05]  /*2f00*/  BRA `(.L_x_11333) ;  /* 0x0000000000a47947 */ /* 0x011fea0003800000 */
.L_x_11345:
        /* <DEDUP_REMOVED lines=18> */
.L_x_11332:
        /* <DEDUP_REMOVED lines=16> */
.L_x_11354:
[----:B------:R-:W-:Y:S01]  /*3130*/  CS2R R32, SRZ ;  /* 0x0000000000207805 */ /* 0x000fe2000001ff00 */
[----:B------:R-:W-:Y:S06]  /*3140*/  BRA `(.L_x_11333) ;  /* 0x0000000000147947 */ /* 0x000fec0003800000 */
.L_x_11353:
[----:B------:R-:W3:Y:S02]  /*3150*/  LDG.E.64 R32, desc[UR36][R4.64] ;  /* 0x0000002404207981 */ /* 0x000ee4000c1e1b00 */
[----:B---3--:R-:W0:Y:S02]  /*3160*/  I2F.F64.U64 R32, R32 ;  /* 0x0000002000207312 */ /* 0x008e240000301800 */
[----:B0-----:R-:W-:Y:S05]  /*3170*/  BRA `(.L_x_11333) ;  /* 0x0000000000087947 */ /* 0x001fea0003800000 */
.L_x_11352:
[----:B------:R-:W3:Y:S02]  /*3180*/  LDG.E R4, desc[UR36][R4.64] ;  /* 0x0000002404047981 */ /* 0x000ee4000c1e1900 */
[----:B---3--:R0:W3:Y:S02]  /*3190*/  I2F.F64.U32 R32, R4 ;  /* 0x0000000400207312 */ /* 0x0080e40000201800 */
.L_x_11333:
[----:B------:R-:W-:Y:S05]  /*31a0*/  BSYNC.RECONVERGENT B6 ;  /* 0x0000000000067941 */ /* 0x000fea0003800200 */
.L_x_11327:
        /* <DEDUP_REMOVED lines=20> */
.L_x_11359:
[----:B------:R-:W4:Y:S02]  /*32f0*/  LDG.E.U8 R4, desc[UR36][R4.64] ;  /* 0x0000002404047981 */ /* 0x000f24000c1e1100 */
[----:B----4-:R0:W4:Y:S02]  /*3300*/  I2F.F64.U16 R28, R4 ;  /* 0x00000004001c7312 */ /* 0x0101240000101800 */
[----:B0---4-:R-:W-:Y:S05]  /*3310*/  BRA `(.L_x_11361) ;  /* 0x0000000c00647947 */ /* 0x011fea0003800000 */
.L_x_11358:
        /* <DEDUP_REMOVED lines=9> */
.L_x_11363:
[----:B------:R-:W4:Y:S02]  /*33b0*/  LDG.E R4, desc[UR36][R4.64] ;  /* 0x0000002404047981 */ /* 0x000f24000c1e1900 */
[----:B----4-:R0:W4:Y:S02]  /*33c0*/  I2F.F64 R28, R4 ;  /* 0x00000004001c7312 */ /* 0x0101240000201c00 */
[----:B0---4-:R-:W-:Y:S05]  /*33d0*/  BRA `(.L_x_11361) ;  /* 0x0000000c00347947 */ /* 0x011fea0003800000 */
.L_x_11362:
[----:B------:R-:W4:Y:S02]  /*33e0*/  LDG.E.U16 R4, desc[UR36][R4.64] ;  /* 0x0000002404047981 */ /* 0x000f24000c1e1500 */
[----:B----4-:R0:W4:Y:S02]  /*33f0*/  I2F.F64.S16 R28, R4 ;  /* 0x00000004001c7312 */ /* 0x0101240000101c00 */
[----:B0---4-:R-:W-:Y:S05]  /*3400*/  BRA `(.L_x_11361) ;  /* 0x0000000c00287947 */ /* 0x011fea0003800000 */
.L_x_11357:
        /* <DEDUP_REMOVED lines=10> */
.L_x_11365:
[----:B------:R-:W4:Y:S02]  /*34b0*/  LDG.E.U16 R0, desc[UR36][R4.64] ;  /* 0x0000002404007981 */ /* 0x000f24000c1e1500 */
[----:B----4-:R-:W-:-:S05]  /*34c0*/  HADD2.F32 R0, -RZ, R0.H0_H0 ;  /* 0x20000000ff007230 */ /* 0x010fca0000004100 */
[----:B------:R-:W-:-:S04]  /*34d0*/  FMUL.FTZ R0, R0, 1 ;  /* 0x3f80000000007820 */ /* 0x000fc80000410000 */
[----:B------:R4:W0:Y:S02]  /*34e0*/  F2F.F64.F32 R28, R0 ;  /* 0x00000000001c7310 */ /* 0x0008240000201800 */
[----:B0---4-:R-:W-:Y:S05]  /*34f0*/  BRA `(.L_x_11361) ;  /* 0x0000000800ec7947 */ /* 0x011fea0003800000 */
.L_x_11364:
        /* <DEDUP_REMOVED lines=10> */
.L_x_11367:
[----:B------:R-:W4:Y:S02]  /*35a0*/  LDG.E.U16 R4, desc[UR36][R4.64] ;  /* 0x0000002404047981 */ /* 0x000f24000c1e1500 */
[----:B----4-:R-:W-:-:S05]  /*35b0*/  HADD2.F32 R0, -RZ, R4.H0_H0 ;  /* 0x20000004ff007230 */ /* 0x010fca0000004100 */
[----:B------:R-:W-:-:S04]  /*35c0*/  FMUL.FTZ R0, R0, 1 ;  /* 0x3f80000000007820 */ /* 0x000fc80000410000 */
[----:B------:R0:W4:Y:S02]  /*35d0*/  F2F.F64.F32 R28, R0 ;  /* 0x00000000001c7310 */ /* 0x0001240000201800 */
[----:B0---4-:R-:W-:Y:S05]  /*35e0*/  BRA `(.L_x_11361) ;  /* 0x0000000800b07947 */ /* 0x011fea0003800000 */
.L_x_11366:
[----:B------:R0:W5:Y:S01]  /*35f0*/  LDG.E.64 R28, desc[UR36][R4.64] ;  /* 0x00000024041c7981 */ /* 0x000162000c1e1b00 */
[----:B------:R-:W-:Y:S05]  /*3600*/  BRA `(.L_x_11361) ;  /* 0x0000000800a87947 */ /* 0x000fea0003800000 */
.L_x_11356:
        /* <DEDUP_REMOVED lines=13> */
.L_x_11370:
[----:B------:R0:W5:Y:S01]  /*36e0*/  LDG.E.64 R28, desc[UR36][R4.64] ;  /* 0x00000024041c7981 */ /* 0x000162000c1e1b00 */
[----:B------:R-:W-:Y:S05]  /*36f0*/  BRA `(.L_x_11361) ;  /* 0x00000008006c7947 */ /* 0x000fea0003800000 */
.L_x_11369:
        /* <DEDUP_REMOVED lines=27> */
.L_x_11372:
        /* <DEDUP_REMOVED lines=15> */
.L_x_11371:
[----:B------:R-:W4:Y:S02]  /*39a0*/  LDG.E.U16 R0, desc[UR36][R4.64] ;  /* 0x0000002404007981 */ /* 0x000f24000c1e1500 */
[----:B----4-:R-:W-:-:S04]  /*39b0*/  IMAD.U32 R0, R0, 0x10000, RZ ;  /* 0x0001000000007824 */ /* 0x010fc800078e00ff */
[----:B------:R-:W-:-:S04]  /*39c0*/  FMUL.FTZ R0, R0, 1 ;  /* 0x3f80000000007820 */ /* 0x000fc80000410000 */
[----:B------:R0:W4:Y:S02]  /*39d0*/  F2F.F64.F32 R28, R0 ;  /* 0x00000000001c7310 */ /* 0x0001240000201800 */
[----:B0---4-:R-:W-:Y:S05]  /*39e0*/  BRA `(.L_x_11361) ;  /* 0x0000000400b07947 */ /* 0x011fea0003800000 */
.L_x_11368:
        /* <DEDUP_REMOVED lines=11> */
.L_x_11375:
        /* <DEDUP_REMOVED lines=21> */
.L_x_11377:
[----:B------:R-:W-:Y:S05]  /*3bf0*/  BSYNC.RECONVERGENT B0 ;  /* 0x0000000000007941 */ /* 0x000fea0003800200 */
.L_x_11376:
[----:B------:R-:W-:Y:S01]  /*3c00*/  IMAD.SHL.U32 R0, R0, 0x100000, RZ ;  /* 0x0010000000007824 */ /* 0x000fe200078e00ff */
[----:B------:R-:W-:-:S04]  /*3c10*/  LEA R3, R3, 0x3b800000, 0x17 ;  /* 0x3b80000003037811 */ /* 0x000fc800078eb8ff */
[----:B------:R-:W-:-:S05]  /*3c20*/  LOP3.LUT R0, R3, R0, R7, 0xfe, !PT ;  /* 0x0000000003007212 */ /* 0x000fca00078efe07 */
[----:B------:R-:W-:-:S04]  /*3c30*/  FMUL.FTZ R0, R0, 1 ;  /* 0x3f80000000007820 */ /* 0x000fc80000410000 */
[----:B------:R0:W4:Y:S02]  /*3c40*/  F2F.F64.F32 R28, R0 ;  /* 0x00000000001c7310 */ /* 0x0001240000201800 */
[----:B0---4-:R-:W-:Y:S05]  /*3c50*/  BRA `(.L_x_11361) ;  /* 0x0000000400147947 */ /* 0x011fea0003800000 */
.L_x_11374:
        /* <DEDUP_REMOVED lines=21> */
.L_x_11379:
[----:B------:R-:W-:Y:S05]  /*3db0*/  BSYNC.RECONVERGENT B0 ;  /* 0x0000000000007941 */ /* 0x000fea0003800200 */
.L_x_11378:
[----:B------:R-:W-:Y:S01]  /*3dc0*/  IMAD.SHL.U32 R0, R0, 0x200000, RZ ;  /* 0x0020000000007824 */ /* 0x000fe200078e00ff */
[----:B------:R-:W-:-:S04]  /*3dd0*/  LEA R3, R3, 0x37800000, 0x17 ;  /* 0x3780000003037811 */ /* 0x000fc800078eb8ff */
[----:B------:R-:W-:-:S05]  /*3de0*/  LOP3.LUT R0, R3, R0, R7, 0xfe, !PT ;  /* 0x0000000003007212 */ /* 0x000fca00078efe07 */
[----:B------:R-:W-:-:S04]  /*3df0*/  FMUL.FTZ R0, R0, 1 ;  /* 0x3f80000000007820 */ /* 0x000fc80000410000 */
[----:B------:R0:W4:Y:S02]  /*3e00*/  F2F.F64.F32 R28, R0 ;  /* 0x00000000001c7310 */ /* 0x0001240000201800 */
[----:B0---4-:R-:W-:Y:S05]  /*3e10*/  BRA `(.L_x_11361) ;  /* 0x0000000000a47947 */ /* 0x011fea0003800000 */
.L_x_11373:
        /* <DEDUP_REMOVED lines=18> */
.L_x_11360:
        /* <DEDUP_REMOVED lines=16> */
.L_x_11382:
[----:B------:R-:W-:Y:S01]  /*4040*/  CS2R R28, SRZ ;  /* 0x00000000001c7805 */ /* 0x000fe2000001ff00 */
[----:B------:R-:W-:Y:S06]  /*4050*/  BRA `(.L_x_11361) ;  /* 0x0000000000147947 */ /* 0x000fec0003800000 */
.L_x_11381:
[----:B------:R-:W4:Y:S02]  /*4060*/  LDG.E.64 R28, desc[UR36][R4.64] ;  /* 0x00000024041c7981 */ /* 0x000f24000c1e1b00 */
[----:B----4-:R-:W4:Y:S02]  /*4070*/  I2F.F64.U64 R28, R28 ;  /* 0x0000001c001c7312 */ /* 0x010f240000301800 */
[----:B----4-:R-:W-:Y:S05]  /*4080*/  BRA `(.L_x_11361) ;  /* 0x0000000000087947 */ /* 0x010fea0003800000 */
.L_x_11380:
[----:B------:R-:W4:Y:S02]  /*4090*/  LDG.E R4, desc[UR36][R4.64] ;  /* 0x0000002404047981 */ /* 0x000f24000c1e1900 */
[----:B----4-:R4:W0:Y:S02]  /*40a0*/  I2F.F64.U32 R28, R4 ;  /* 0x00000004001c7312 */ /* 0x0108240000201800 */
.L_x_11361:
[----:B------:R-:W-:Y:S05]  /*40b0*/  BSYNC.RECONVERGENT B6 ;  /* 0x0000000000067941 */ /* 0x000fea0003800200 */
.L_x_11355:
[----:B------:R-:W-:-:S07]  /*40c0*/  VIADD R23, R23, 0x80 ;  /* 0x0000008017177836 */ /* 0x000fce0000000000 */
.L_x_11325:
[----:B------:R-:W-:Y:S05]  /*40d0*/  BSYNC.RECONVERGENT B7 ;  /* 0x0000000000077941 */ /* 0x000fea0003800200 */
.L_x_11324:
        /* <DEDUP_REMOVED lines=30> */
.L_x_11385:
        /* <DEDUP_REMOVED lines=20> */
.L_x_11390:
[----:B------:R-:W3:Y:S02]  /*4400*/  LDG.E.U8 R4, desc[UR36][R4.64] ;  /* 0x0000002404047981 */ /* 0x000ee4000c1e1100 */
[----:B---3--:R0:W3:Y:S02]  /*4410*/  I2F.F64.U16 R30, R4 ;  /* 0x00000004001e7312 */ /* 0x0080e40000101800 */
[----:B0--3--:R-:W-:Y:S05]  /*4420*/  BRA `(.L_x_11392) ;  /* 0x0000000c00647947 */ /* 0x009fea0003800000 */
.L_x_11389:
        /* <DEDUP_REMOVED lines=9> */
.L_x_11394:
[----:B------:R-:W3:Y:S02]  /*44c0*/  LDG.E R4, desc[UR36][R4.64] ;  /* 0x0000002404047981 */ /* 0x000ee4000c1e1900 */
[----:B---3--:R0:W3:Y:S02]  /*44d0*/  I2F.F64 R30, R4 ;  /* 0x00000004001e7312 */ /* 0x0080e40000201c00 */
[----:B0--3--:R-:W-:Y:S05]  /*44e0*/  BRA `(.L_x_11392) ;  /* 0x0000000c00347947 */ /* 0x009fea0003800000 */
.L_x_11393:
[----:B------:R-:W3:Y:S02]  /*44f0*/  LDG.E.U16 R4, desc[UR36][R4.64] ;  /* 0x0000002404047981 */ /* 0x000ee4000c1e1500 */
[----:B---3--:R0:W3:Y:S02]  /*4500*/  I2F.F64.S16 R30, R4 ;  /* 0x00000004001e7312 */ /* 0x0080e40000101c00 */
[----:B0--3--:R-:W-:Y:S05]  /*4510*/  BRA `(.L_x_11392) ;  /* 0x0000000c00287947 */ /* 0x009fea0003800000 */
.L_x_11388:
        /* <DEDUP_REMOVED lines=10> */
.L_x_11396:
[----:B------:R-:W3:Y:S02]  /*45c0*/  LDG.E.U16 R0, desc[UR36][R4.64] ;  /* 0x0000002404007981 */ /* 0x000ee4000c1e1500 */
[----:B---3--:R-:W-:-:S05]  /*45d0*/  HADD2.F32 R0, -RZ, R0.H0_H0 ;  /* 0x20000000ff007230 */ /* 0x008fca0000004100 */
[----:B------:R-:W-:-:S04]  /*45e0*/  FMUL.FTZ R0, R0, 1 ;  /* 0x3f80000000007820 */ /* 0x000fc80000410000 */
[----:B------:R0:W3:Y:S02]  /*45f0*/  F2F.F64.F32 R30, R0 ;  /* 0x00000000001e7310 */ /* 0x0000e40000201800 */
[----:B0--3--:R-:W-:Y:S05]  /*4600*/  BRA `(.L_x_11392) ;  /* 0x0000000800ec7947 */ /* 0x009fea0003800000 */
.L_x_11395:
        /* <DEDUP_REMOVED lines=10> */
.L_x_11398:
[----:B------:R-:W3:Y:S02]  /*46b0*/  LDG.E.U16 R4, desc[UR36][R4.64] ;  /* 0x0000002404047981 */ /* 0x000ee4000c1e1500 */
[----:B---3--:R-:W-:-:S05]  /*46c0*/  HADD2.F32 R0, -RZ, R4.H0_H0 ;  /* 0x20000004ff007230 */ /* 0x008fca0000004100 */
[----:B------:R-:W-:-:S04]  /*46d0*/  FMUL.FTZ R0, R0, 1 ;  /* 0x3f80000000007820 */ /* 0x000fc80000410000 */
[----:B------:R0:W3:Y:S02]  /*46e0*/  F2F.F64.F32 R30, R0 ;  /* 0x00000000001e7310 */ /* 0x0000e40000201800 */
[----:B0--3--:R-:W-:Y:S05]  /*46f0*/  BRA `(.L_x_11392) ;  /* 0x0000000800b07947 */ /* 0x009fea0003800000 */
.L_x_11397:
[----:B------:R0:W5:Y:S01]  /*4700*/  LDG.E.64 R30, desc[UR36][R4.64] ;  /* 0x00000024041e7981 */ /* 0x000162000c1e1b00 */
[----:B------:R-:W-:Y:S05]  /*4710*/  BRA `(.L_x_11392) ;  /* 0x0000000800a87947 */ /* 0x000fea0003800000 */
.L_x_11387:
        /* <DEDUP_REMOVED lines=13> */
.L_x_11401:
[----:B------:R0:W5:Y:S01]  /*47f0*/  LDG.E.64 R30, desc[UR36][R4.64] ;  /* 0x00000024041e7981 */ /* 0x000162000c1e1b00 */
[----:B------:R-:W-:Y:S05]  /*4800*/  BRA `(.L_x_11392) ;  /* 0x00000008006c7947 */ /* 0x000fea0003800000 */
.L_x_11400:
        /* <DEDUP_REMOVED lines=27> */
.L_x_11403:
        /* <DEDUP_REMOVED lines=15> */
.L_x_11402:
[----:B------:R-:W3:Y:S02]  /*4ab0*/  LDG.E.U16 R0, desc[UR36][R4.64] ;  /* 0x0000002404007981 */ /* 0x000ee4000c1e1500 */
[----:B---3--:R-:W-:-:S04]  /*4ac0*/  IMAD.U32 R0, R0, 0x10000, RZ ;  /* 0x0001000000007824 */ /* 0x008fc800078e00ff */
[----:B------:R-:W-:-:S04]  /*4ad0*/  FMUL.FTZ R0, R0, 1 ;  /* 0x3f80000000007820 */ /* 0x000fc80000410000 */
[----:B------:R3:W4:Y:S02]  /*4ae0*/  F2F.F64.F32 R30, R0 ;  /* 0x00000000001e7310 */ /* 0x0007240000201800 */
[----:B---34-:R-:W-:Y:S05]  /*4af0*/  BRA `(.L_x_11392) ;  /* 0x0000000400b07947 */ /* 0x018fea0003800000 */
.L_x_11399:
        /* <DEDUP_REMOVED lines=11> */
.L_x_11406:
        /* <DEDUP_REMOVED lines=21> */
.L_x_11408:
[----:B------:R-:W-:Y:S05]  /*4d00*/  BSYNC.RECONVERGENT B0 ;  /* 0x0000000000007941 */ /* 0x000fea0003800200 */
.L_x_11407:
[----:B------:R-:W-:Y:S01]  /*4d10*/  IMAD.SHL.U32 R0, R0, 0x100000, RZ ;  /* 0x0010000000007824 */ /* 0x000fe200078e00ff */
[----:B------:R-:W-:-:S04]  /*4d20*/  LEA R3, R3, 0x3b800000, 0x17 ;  /* 0x3b80000003037811 */ /* 0x000fc800078eb8ff */
[----:B------:R-:W-:-:S05]  /*4d30*/  LOP3.LUT R0, R3, R0, R7, 0xfe, !PT ;  /* 0x0000000003007212 */ /* 0x000fca00078efe07 */
[----:B------:R-:W-:-:S04]  /*4d40*/  FMUL.FTZ R0, R0, 1 ;  /* 0x3f80000000007820 */ /* 0x000fc80000410000 */
[----:B------:R0:W3:Y:S02]  /*4d50*/  F2F.F64.F32 R30, R0 ;  /* 0x00000000001e7310 */ /* 0x0000e40000201800 */
[----:B0--3--:R-:W-:Y:S05]  /*4d60*/  BRA `(.L_x_11392) ;  /* 0x0000000400147947 */ /* 0x009fea0003800000 */
.L_x_11405:
        /* <DEDUP_REMOVED lines=21> */
.L_x_11410:
[----:B------:R-:W-:Y:S05]  /*4ec0*/  BSYNC.RECONVERGENT B0 ;  /* 0x0000000000007941 */ /* 0x000fea0003800200 */
.L_x_11409:
[----:B------:R-:W-:Y:S01]  /*4ed0*/  IMAD.SHL.U32 R0, R0, 0x200000, RZ ;  /* 0x0020000000007824 */ /* 0x000fe200078e00ff */
[----:B------:R-:W-:-:S04]  /*4ee0*/  LEA R3, R3, 0x37800000, 0x17 ;  /* 0x3780000003037811 */ /* 0x000fc800078eb8ff */
[----:B------:R-:W-:-:S05]  /*4ef0*/  LOP3.LUT R0, R3, R0, R7, 0xfe, !PT ;  /* 0x0000000003007212 */ /* 0x000fca00078efe07 */
[----:B------:R-:W-:-:S04]  /*4f00*/  FMUL.FTZ R0, R0, 1 ;  /* 0x3f80000000007820 */ /* 0x000fc80000410000 */
[----:B------:R0:W3:Y:S02]  /*4f10*/  F2F.F64.F32 R30, R0 ;  /* 0x00000000001e7310 */ /* 0x0000e40000201800 */
[----:B0--3--:R-:W-:Y:S05]  /*4f20*/  BRA `(.L_x_11392) ;  /* 0x0000000000a47947 */ /* 0x009fea0003800000 */
.L_x_11404:
        /* <DEDUP_REMOVED lines=18> */
.L_x_11391:
        /* <DEDUP_REMOVED lines=16> */
.L_x_11413:
[----:B------:R-:W-:Y:S01]  /*5150*/  CS2R R30, SRZ ;  /* 0x00000000001e7805 */ /* 0x000fe2000001ff00 */
[----:B------:R-:W-:Y:S06]  /*5160*/  BRA `(.L_x_11392) ;  /* 0x0000000000147947 */ /* 0x000fec0003800000 */
.L_x_11412:
[----:B------:R-:W3:Y:S02]  /*5170*/  LDG.E.64 R30, desc[UR36][R4.64] ;  /* 0x00000024041e7981 */ /* 0x000ee4000c1e1b00 */
[----:B---3--:R-:W3:Y:S02]  /*5180*/  I2F.F64.U64 R30, R30 ;  /* 0x0000001e001e7312 */ /* 0x008ee40000301800 */
[----:B---3--:R-:W-:Y:S05]  /*5190*/  BRA `(.L_x_11392) ;  /* 0x0000000000087947 */ /* 0x008fea0003800000 */
.L_x_11411:
[----:B------:R-:W3:Y:S02]  /*51a0*/  LDG.E R4, desc[UR36][R4.64] ;  /* 0x0000002404047981 */ /* 0x000ee4000c1e1900 */
[----:B---3--:R3:W4:Y:S02]  /*51b0*/  I2F.F64.U32 R30, R4 ;  /* 0x00000004001e7312 */ /* 0x0087240000201800 */
.L_x_11392:
[----:B------:R-:W-:Y:S05]  /*51c0*/  BSYNC.RECONVERGENT B6 ;  /* 0x0000000000067941 */ /* 0x000fea0003800200 */
.L_x_11386:
        /* <DEDUP_REMOVED lines=20> */
.L_x_11418:
[----:B------:R-:W3:Y:S02]  /*5310*/  LDG.E.U8 R4, desc[UR36][R4.64] ;  /* 0x0000002404047981 */ /* 0x000ee4000c1e1100 */
[----:B---3--:R0:W3:Y:S02]  /*5320*/  I2F.F64.U16 R24, R4 ;  /* 0x0000000400187312 */ /* 0x0080e40000101800 */
[----:B0--3--:R-:W-:Y:S05]  /*5330*/  BRA `(.L_x_11420) ;  /* 0x0000000c00647947 */ /* 0x009fea0003800000 */
.L_x_11417:
        /* <DEDUP_REMOVED lines=9> */
.L_x_11422:
[----:B------:R-:W3:Y:S02]  /*53d0*/  LDG.E R4, desc[UR36][R4.64] ;  /* 0x0000002404047981 */ /* 0x000ee4000c1e1900 */
[----:B---3--:R0:W3:Y:S02]  /*53e0*/  I2F.F64 R24, R4 ;  /* 0x0000000400187312 */ /* 0x0080e40000201c00 */
[----:B0--3--:R-:W-:Y:S05]  /*53f0*/  BRA `(.L_x_11420) ;  /* 0x0000000c00347947 */ /* 0x009fea0003800000 */
.L_x_11421:
[----:B------:R-:W3:Y:S02]  /*5400*/  LDG.E.U16 R4, desc[UR36][R4.64] ;  /* 0x0000002404047981 */ /* 0x000ee4000c1e1500 */
[----:B---3--:R0:W3:Y:S02]  /*5410*/  I2F.F64.S16 R24, R4 ;  /* 0x0000000400187312 */ /* 0x0080e40000101c00 */
[----:B0--3--:R-:W-:Y:S05]  /*5420*/  BRA `(.L_x_11420) ;  /* 0x0000000c00287947 */ /* 0x009fea0003800000 */
.L_x_11416:
        /* <DEDUP_REMOVED lines=8> */
[----:B------:R-:W3:Y:S02]  /*54b0*/  F2F.F64.F32 R24, R24 ;  /* 0x0000001800187310 */ /* 0x000ee40000201800 */
[----:B---3--:R-:W-:Y:S05]  /*54c0*/  BRA `(.L_x_11420) ;  /* 0x0000000c00007947 */ /* 0x008fea0003800000 */
.L_x_11424:
[----:B------:R-:W3:Y:S02]  /*54d0*/  LDG.E.U16 R0, desc[UR36][R4.64] ;  /* 0x0000002404007981 */ /* 0x000ee4000c1e1500 */
[----:B---3--:R-:W-:-:S05]  /*54e0*/  HADD2.F32 R0, -RZ, R0.H0_H0 ;  /* 0x20000000ff007230 */ /* 0x008fca0000004100 */
[----:B------:R-:W-:-:S04]  /*54f0*/  FMUL.FTZ R0, R0, 1 ;  /* 0x3f80000000007820 */ /* 0x000fc80000410000 */
[----:B------:R3:W0:Y:S02]  /*5500*/  F2F.F64.F32 R24, R0 ;  /* 0x0000000000187310 */ /* 0x0006240000201800 */
[----:B0--3--:R-:W-:Y:S05]  /*5510*/  BRA `(.L_x_11420) ;  /* 0x0000000800ec7947 */ /* 0x009fea0003800000 */
.L_x_11423:
        /* <DEDUP_REMOVED lines=10> */
.L_x_11426:
[----:B------:R-:W3:Y:S02]  /*55c0*/  LDG.E.U16 R4, desc[UR36][R4.64] ;  /* 0x0000002404047981 */ /* 0x000ee4000c1e1500 */
[----:B---3--:R-:W-:-:S05]  /*55d0*/  HADD2.F32 R0, -RZ, R4.H0_H0 ;  /* 0x20000004ff007230 */ /* 0x008fca0000004100 */
[----:B------:R-:W-:-:S04]  /*55e0*/  FMUL.FTZ R0, R0, 1 ;  /* 0x3f80000000007820 */ /* 0x000fc80000410000 */
[----:B------:R3:W0:Y:S02]  /*55f0*/  F2F.F64.F32 R24, R0 ;  /* 0x0000000000187310 */ /* 0x0006240000201800 */
[----:B0--3--:R-:W-:Y:S05]  /*5600*/  BRA `(.L_x_11420) ;  /* 0x0000000800b07947 */ /* 0x009fea0003800000 */
.L_x_11425:
[----:B------:R0:W5:Y:S01]  /*5610*/  LDG.E.64 R24, desc[UR36][R4.64] ;  /* 0x0000002404187981 */ /* 0x000162000c1e1b00 */
[----:B------:R-:W-:Y:S05]  /*5620*/  BRA `(.L_x_11420) ;  /* 0x0000000800a87947 */ /* 0x000fea0003800000 */
.L_x_11415:
        /* <DEDUP_REMOVED lines=13> */
.L_x_11429:
[----:B------:R3:W5:Y:S01]  /*5700*/  LDG.E.64 R24, desc[UR36][R4.64] ;  /* 0x0000002404187981 */ /* 0x000762000c1e1b00 */
[----:B------:R-:W-:Y:S05]  /*5710*/  BRA `(.L_x_11420) ;  /* 0x00000008006c7947 */ /* 0x000fea0003800000 */
.L_x_11428:
        /* <DEDUP_REMOVED lines=27> */
.L_x_11431:
        /* <DEDUP_REMOVED lines=15> */
.L_x_11430:
[----:B------:R-:W3:Y:S02]  /*59c0*/  LDG.E.U16 R0, desc[UR36][R4.64] ;  /* 0x0000002404007981 */ /* 0x000ee4000c1e1500 */
[----:B---3--:R-:W-:-:S04]  /*59d0*/  IMAD.U32 R0, R0, 0x10000, RZ ;  /* 0x0001000000007824 */ /* 0x008fc800078e00ff */
[----:B------:R-:W-:-:S04]  /*59e0*/  FMUL.FTZ R0, R0, 1 ;  /* 0x3f80000000007820 */ /* 0x000fc80000410000 */
[----:B------:R0:W3:Y:S02]  /*59f0*/  F2F.F64.F32 R24, R0 ;  /* 0x0000000000187310 */ /* 0x0000e40000201800 */
[----:B0--3--:R-:W-:Y:S05]  /*5a00*/  BRA `(.L_x_11420) ;  /* 0x0000000400b07947 */ /* 0x009fea0003800000 */
.L_x_11427:
        /* <DEDUP_REMOVED lines=11> */
.L_x_11434:
        /* <DEDUP_REMOVED lines=21> */
.L_x_11436:
[----:B------:R-:W-:Y:S05]  /*5c10*/  BSYNC.RECONVERGENT B0 ;  /* 0x0000000000007941 */ /* 0x000fea0003800200 */
.L_x_11435:
[----:B------:R-:W-:Y:S01]  /*5c20*/  IMAD.SHL.U32 R0, R0, 0x100000, RZ ;  /* 0x0010000000007824 */ /* 0x000fe200078e00ff */
[----:B------:R-:W-:-:S04]  /*5c30*/  LEA R3, R3, 0x3b800000, 0x17 ;  /* 0x3b80000003037811 */ /* 0x000fc800078eb8ff */
[----:B------:R-:W-:-:S05]  /*5c40*/  LOP3.LUT R0, R3, R0, R7, 0xfe, !PT ;  /* 0x0000000003007212 */ /* 0x000fca00078efe07 */
[----:B------:R-:W-:-:S04]  /*5c50*/  FMUL.FTZ R0, R0, 1 ;  /* 0x3f80000000007820 */ /* 0x000fc80000410000 */
[----:B------:R0:W3:Y:S02]  /*5c60*/  F2F.F64.F32 R24, R0 ;  /* 0x0000000000187310 */ /* 0x0000e40000201800 */
[----:B0--3--:R-:W-:Y:S05]  /*5c70*/  BRA `(.L_x_11420) ;  /* 0x0000000400147947 */ /* 0x009fea0003800000 */
.L_x_11433:
        /* <DEDUP_REMOVED lines=21> */
.L_x_11438:
[----:B------:R-:W-:Y:S05]  /*5dd0*/  BSYNC.RECONVERGENT B0 ;  /* 0x0000000000007941 */ /* 0x000fea0003800200 */
.L_x_11437:
[----:B------:R-:W-:Y:S01]  /*5de0*/  IMAD.SHL.U32 R0, R0, 0x200000, RZ ;  /* 0x0020000000007824 */ /* 0x000fe200078e00ff */
[----:B------:R-:W-:-:S04]  /*5df0*/  LEA R3, R3, 0x37800000, 0x17 ;  /* 0x3780000003037811 */ /* 0x000fc800078eb8ff */
[----:B------:R-:W-:-:S05]  /*5e00*/  LOP3.LUT R0, R3, R0, R7, 0xfe, !PT ;  /* 0x0000000003007212 */ /* 0x000fca00078efe07 */
[----:B------:R-:W-:-:S04]  /*5e10*/  FMUL.FTZ R0, R0, 1 ;  /* 0x3f80000000007820 */ /* 0x000fc80000410000 */
[----:B------:R0:W3:Y:S02]  /*5e20*/  F2F.F64.F32 R24, R0 ;  /* 0x0000000000187310 */ /* 0x0000e40000201800 */
[----:B0--3--:R-:W-:Y:S05]  /*5e30*/  BRA `(.L_x_11420) ;  /* 0x0000000000a47947 */ /* 0x009fea0003800000 */
.L_x_11432:
        /* <DEDUP_REMOVED lines=18> */
.L_x_11419:
        /* <DEDUP_REMOVED lines=16> */
.L_x_11441:
[----:B------:R-:W-:Y:S01]  /*6060*/  CS2R R24, SRZ ;  /* 0x0000000000187805 */ /* 0x000fe2000001ff00 */
[----:B------:R-:W-:Y:S06]  /*6070*/  BRA `(.L_x_11420) ;  /* 0x0000000000147947 */ /* 0x000fec0003800000 */
.L_x_11440:
[----:B------:R-:W3:Y:S02]  /*6080*/  LDG.E.64 R24, desc[UR36][R4.64] ;  /* 0x0000002404187981 */ /* 0x000ee4000c1e1b00 */
[----:B---3--:R-:W0:Y:S02]  /*6090*/  I2F.F64.U64 R24, R24 ;  /* 0x0000001800187312 */ /* 0x008e240000301800 */
[----:B0-----:R-:W-:Y:S05]  /*60a0*/  BRA `(.L_x_11420) ;  /* 0x0000000000087947 */ /* 0x001fea0003800000 */
.L_x_11439:
[----:B------:R-:W3:Y:S02]  /*60b0*/  LDG.E R4, desc[UR36][R4.64] ;  /* 0x0000002404047981 */ /* 0x000ee4000c1e1900 */
[----:B---3--:R0:W3:Y:S02]  /*60c0*/  I2F.F64.U32 R24, R4 ;  /* 0x0000000400187312 */ /* 0x0080e40000201800 */
.L_x_11420:
[----:B------:R-:W-:Y:S05]  /*60d0*/  BSYNC.RECONVERGENT B6 ;  /* 0x0000000000067941 */ /* 0x000fea0003800200 */
.L_x_11414:
[----:B------:R-:W-:-:S07]  /*60e0*/  VIADD R23, R23, 0x80 ;  /* 0x0000008017177836 */ /* 0x000fce0000000000 */
.L_x_11384:
[----:B------:R-:W-:Y:S05]  /*60f0*/  BSYNC.RECONVERGENT B7 ;  /* 0x0000000000077941 */ /* 0x000fea0003800200 */
.L_x_11383:
[----:B------:R-:W-:Y:S01]  /*6100*/  ISETP.GE.AND P0, PT, R23, R2, PT ;  /* 0x000000021700720c */ /* 0x000fe20003f06270 */
[----:B------:R-:W-:Y:S01]  /*6110*/  BSSY.RECONVERGENT B7, `(.L_x_11442) ;  /* 0x00001fb000077945 */ /* 0x000fe20003800200 */
[----:B------:R-:W-:Y:S02]  /*6120*/  CS2R R16, SRZ ;  /* 0x0000000000107805 */ /* 0x000fe4000001ff00 */
[----:B------:R-:W-:-:S09]  /*6130*/  CS2R R26, SRZ ;  /* 0x00000000001a7805 */ /* 0x000fd2000001ff00 */
[----:B------:R-:W-:Y:S05]  /*6140*/  @P0 BRA `(.L_x_11443) ;  /* 0x0000001c00dc0947 */ /* 0x000fea0003800000 */
[----:B------:R-:W-:Y:S01]  /*6150*/  IMAD.MOV.U32 R3, RZ, RZ, 0x1 ;  /* 0x00000001ff037424 */ /* 0x000fe200078e00ff */
[C---:B------:R-:W-:Y:S02]  /*6160*/  LOP3.LUT R0, R19.reuse, 0xff, RZ, 0xc0, !PT ;  /* 0x000000ff13007812 */ /* 0x040fe400078ec0ff */
[----:B------:R-:W-:Y:S01]  /*6170*/  ISETP.LE.U32.AND P1, PT, R19, 0x2c, PT ;  /* 0x0000002c1300780c */ /* 0x000fe20003f23070 */
[----:B------:R-:W-:Y:S01]  /*6180*/  IMAD R19, R18, 0x200, R23 ;  /* 0x0000020012137824 */ /* 0x000fe200078e0217 */
        /* <DEDUP_REMOVED lines=21> */
.L_x_11444:
[----:B------:R-:W0:Y:S01]  /*62e0*/  LDCU.U8 UR6, c[0x0][0x3bd] ;  /* 0x000077a0ff0677ac */ /* 0x000e220008000000 */
[----:B------:R-:W3:Y:S01]  /*62f0*/  LDC.64 R4, c[0x0][0x3a8] ;  /* 0x0000ea00ff047b82 */ /* 0x000ee20000000a00 */
[----:B------:R-:W-:Y:S01]  /*6300*/  BSSY.RECONVERGENT B6, `(.L_x_11445) ;  /* 0x00000ef000067945 */ /* 0x000fe20003800200 */
[----:B------:R-:W4:Y:S01]  /*6310*/  LDCU UR5, c[0x0][0x3c4] ;  /* 0x00007880ff0577ac */ /* 0x000f220008000800 */
[----:B0-----:R-:W-:-:S04]  /*6320*/  UPRMT UR4, UR6, 0x9910, URZ ;  /* 0x0000991006047896 */ /* 0x001fc800080000ff */
[----:B------:R-:W-:Y:S01]  /*6330*/  UISETP.GT.AND UP0, UPT, UR4, 0x9, UPT ;  /* 0x000000090400788c */ /* 0x000fe2000bf04270 */
[----:B----4-:R-:W-:-:S05]  /*6340*/  IMAD R3, R19, UR5, RZ ;  /* 0x0000000513037c24 */ /* 0x010fca000f8e02ff */
[----:B---3--:R-:W-:-:S05]  /*6350*/  IADD3 R4, P0, PT, R3, R4, RZ ;  /* 0x0000000403047210 */ /* 0x008fca0007f1e0ff */
        /* <DEDUP_REMOVED lines=13> */
.L_x_11449:
[----:B------:R-:W3:Y:S02]  /*6430*/  LDG.E.U8 R4, desc[UR36][R4.64] ;  /* 0x0000002404047981 */ /* 0x000ee4000c1e1100 */
[----:B---3--:R0:W3:Y:S02]  /*6440*/  I2F.F64.U16 R26, R4 ;  /* 0x00000004001a7312 */ /* 0x0080e40000101800 */
[----:B0--3--:R-:W-:Y:S05]  /*6450*/  BRA `(.L_x_11451) ;  /* 0x0000000c00647947 */ /* 0x009fea0003800000 */
.L_x_11448:
        /* <DEDUP_REMOVED lines=9> */
.L_x_11453:
[----:B------:R-:W3:Y:S02]  /*64f0*/  LDG.E R4, desc[UR36][R4.64] ;  /* 0x0000002404047981 */ /* 0x000ee4000c1e1900 */
[----:B---3--:R0:W3:Y:S02]  /*6500*/  I2F.F64 R26, R4 ;  /* 0x00000004001a7312 */ /* 0x0080e40000201c00 */
[----:B0--3--:R-:W-:Y:S05]  /*6510*/  BRA `(.L_x_11451) ;  /* 0x0000000c00347947 */ /* 0x009fea0003800000 */
.L_x_11452:
[----:B------:R-:W3:Y:S02]  /*6520*/  LDG.E.U16 R4, desc[UR36][R4.64] ;  /* 0x0000002404047981 */ /* 0x000ee4000c1e1500 */
[----:B---3--:R0:W3:Y:S02]  /*6530*/  I2F.F64.S16 R26, R4 ;  /* 0x00000004001a7312 */ /* 0x0080e40000101c00 */
[----:B0--3--:R-:W-:Y:S05]  /*6540*/  BRA `(.L_x_11451) ;  /* 0x0000000c00287947 */ /* 0x009fea0003800000 */
.L_x_11447:
        /* <DEDUP_REMOVED lines=10> */
.L_x_11455:
[----:B------:R-:W3:Y:S02]  /*65f0*/  LDG.E.U16 R0, desc[UR36][R4.64] ;  /* 0x0000002404007981 */ /* 0x000ee4000c1e1500 */
[----:B---3--:R-:W-:-:S05]  /*6600*/  HADD2.F32 R0, -RZ, R0.H0_H0 ;  /* 0x20000000ff007230 */ /* 0x008fca0000004100 */
[----:B------:R-:W-:-:S04]  /*6610*/  FMUL.FTZ R0, R0, 1 ;  /* 0x3f80000000007820 */ /* 0x000fc80000410000 */
[----:B------:R3:W4:Y:S02]  /*6620*/  F2F.F64.F32 R26, R0 ;  /* 0x00000000001a7310 */ /* 0x0007240000201800 */
[----:B---34-:R-:W-:Y:S05]  /*6630*/  BRA `(.L_x_11451) ;  /* 0x0000000800ec7947 */ /* 0x018fea0003800000 */
.L_x_11454:
        /* <DEDUP_REMOVED lines=10> */
.L_x_11457:
[----:B------:R-:W3:Y:S02]  /*66e0*/  LDG.E.U16 R4, desc[UR36][R4.64] ;  /* 0x0000002404047981 */ /* 0x000ee4000c1e1500 */
[----:B---3--:R-:W-:-:S05]  /*66f0*/  HADD2.F32 R0, -RZ, R4.H0_H0 ;  /* 0x20000004ff007230 */ /* 0x008fca0000004100 */
[----:B------:R-:W-:-:S04]  /*6700*/  FMUL.FTZ R0, R0, 1 ;  /* 0x3f80000000007820 */ /* 0x000fc80000410000 */
[----:B------:R3:W4:Y:S02]  /*6710*/  F2F.F64.F32 R26, R0 ;  /* 0x00000000001a7310 */ /* 0x0007240000201800 */
[----:B---34-:R-:W-:Y:S05]  /*6720*/  BRA `(.L_x_11451) ;  /* 0x0000000800b07947 */ /* 0x018fea0003800000 */
.L_x_11456:
[----:B------:R0:W5:Y:S01]  /*6730*/  LDG.E.64 R26, desc[UR36][R4.64] ;  /* 0x00000024041a7981 */ /* 0x000162000c1e1b00 */
[----:B------:R-:W-:Y:S05]  /*6740*/  BRA `(.L_x_11451) ;  /* 0x0000000800a87947 */ /* 0x000fea0003800000 */
.L_x_11446:
        /* <DEDUP_REMOVED lines=13> */
.L_x_11460:
[----:B------:R3:W5:Y:S01]  /*6820*/  LDG.E.64 R26, desc[UR36][R4.64] ;  /* 0x00000024041a7981 */ /* 0x000762000c1e1b00 */
[----:B------:R-:W-:Y:S05]  /*6830*/  BRA `(.L_x_11451) ;  /* 0x00000008006c7947 */ /* 0x000fea0003800000 */
.L_x_11459:
        /* <DEDUP_REMOVED lines=27> */
.L_x_11462:
        /* <DEDUP_REMOVED lines=15> */
.L_x_11461:
[----:B------:R-:W3:Y:S02]  /*6ae0*/  LDG.E.U16 R0, desc[UR36][R4.64] ;  /* 0x0000002404007981 */ /* 0x000ee4000c1e1500 */
[----:B---3--:R-:W-:-:S04]  /*6af0*/  IMAD.U32 R0, R0, 0x10000, RZ ;  /* 0x0001000000007824 */ /* 0x008fc800078e00ff */
[----:B------:R-:W-:-:S04]  /*6b00*/  FMUL.FTZ R0, R0, 1 ;  /* 0x3f80000000007820 */ /* 0x000fc80000410000 */
[----:B------:R4:W0:Y:S02]  /*6b10*/  F2F.F64.F32 R26, R0 ;  /* 0x00000000001a7310 */ /* 0x0008240000201800 */
[----:B0---4-:R-:W-:Y:S05]  /*6b20*/  BRA `(.L_x_11451) ;  /* 0x0000000400b07947 */ /* 0x011fea0003800000 */
.L_x_11458:
        /* <DEDUP_REMOVED lines=11> */
.L_x_11465:
        /* <DEDUP_REMOVED lines=21> */
.L_x_11467:
[----:B------:R-:W-:Y:S05]  /*6d30*/  BSYNC.RECONVERGENT B0 ;  /* 0x0000000000007941 */ /* 0x000fea0003800200 */
.L_x_11466:
[----:B------:R-:W-:Y:S01]  /*6d40*/  IMAD.SHL.U32 R0, R0, 0x100000, RZ ;  /* 0x0010000000007824 */ /* 0x000fe200078e00ff */
[----:B------:R-:W-:-:S04]  /*6d50*/  LEA R3, R3, 0x3b800000, 0x17 ;  /* 0x3b80000003037811 */ /* 0x000fc800078eb8ff */
[----:B------:R-:W-:-:S05]  /*6d60*/  LOP3.LUT R0, R3, R0, R7, 0xfe, !PT ;  /* 0x0000000003007212 */ /* 0x000fca00078efe07 */
[----:B------:R-:W-:-:S04]  /*6d70*/  FMUL.FTZ R0, R0, 1 ;  /* 0x3f80000000007820 */ /* 0x000fc80000410000 */
[----:B------:R0:W3:Y:S02]  /*6d80*/  F2F.F64.F32 R26, R0 ;  /* 0x00000000001a7310 */ /* 0x0000e40000201800 */
[----:B0--3--:R-:W-:Y:S05]  /*6d90*/  BRA `(.L_x_11451) ;  /* 0x0000000400147947 */ /* 0x009fea0003800000 */
.L_x_11464:
        /* <DEDUP_REMOVED lines=21> */
.L_x_11469:
[----:B------:R-:W-:Y:S05]  /*6ef0*/  BSYNC.RECONVERGENT B0 ;  /* 0x0000000000007941 */ /* 0x000fea0003800200 */
.L_x_11468:
[----:B------:R-:W-:Y:S01]  /*6f00*/  IMAD.SHL.U32 R0, R0, 0x200000, RZ ;  /* 0x0020000000007824 */ /* 0x000fe200078e00ff */
[----:B------:R-:W-:-:S04]  /*6f10*/  LEA R3, R3, 0x37800000, 0x17 ;  /* 0x3780000003037811 */ /* 0x000fc800078eb8ff */
[----:B------:R-:W-:-:S05]  /*6f20*/  LOP3.LUT R0, R3, R0, R7, 0xfe, !PT ;  /* 0x0000000003007212 */ /* 0x000fca00078efe07 */
[----:B------:R-:W-:-:S04]  /*6f30*/  FMUL.FTZ R0, R0, 1 ;  /* 0x3f80000000007820 */ /* 0x000fc80000410000 */
[----:B------:R0:W3:Y:S02]  /*6f40*/  F2F.F64.F32 R26, R0 ;  /* 0x00000000001a7310 */ /* 0x0000e40000201800 */
[----:B0--3--:R-:W-:Y:S05]  /*6f50*/  BRA `(.L_x_11451) ;  /* 0x0000000000a47947 */ /* 0x009fea0003800000 */
.L_x_11463:
        /* <DEDUP_REMOVED lines=18> */
.L_x_11450:
        /* <DEDUP_REMOVED lines=16> */
.L_x_11472:
[----:B------:R-:W-:Y:S01]  /*7180*/  CS2R R26, SRZ ;  /* 0x00000000001a7805 */ /* 0x000fe2000001ff00 */
[----:B------:R-:W-:Y:S06]  /*7190*/  BRA `(.L_x_11451) ;  /* 0x0000000000147947 */ /* 0x000fec0003800000 */
.L_x_11471:
[----:B------:R-:W3:Y:S02]  /*71a0*/  LDG.E.64 R26, desc[UR36][R4.64] ;  /* 0x00000024041a7981 */ /* 0x000ee4000c1e1b00 */
[----:B---3--:R-:W0:Y:S02]  /*71b0*/  I2F.F64.U64 R26, R26 ;  /* 0x0000001a001a7312 */ /* 0x008e240000301800 */
[----:B0-----:R-:W-:Y:S05]  /*71c0*/  BRA `(.L_x_11451) ;  /* 0x0000000000087947 */ /* 0x001fea0003800000 */
.L_x_11470:
[----:B------:R-:W3:Y:S02]  /*71d0*/  LDG.E R4, desc[UR36][R4.64] ;  /* 0x0000002404047981 */ /* 0x000ee4000c1e1900 */
[----:B---3--:R4:W0:Y:S02]  /*71e0*/  I2F.F64.U32 R26, R4 ;  /* 0x00000004001a7312 */ /* 0x0088240000201800 */
.L_x_11451:
[----:B------:R-:W-:Y:S05]  /*71f0*/  BSYNC.RECONVERGENT B6 ;  /* 0x0000000000067941 */ /* 0x000fea0003800200 */
.L_x_11445:
        /* <DEDUP_REMOVED lines=19> */
.L_x_11476:
[----:B------:R-:W3:Y:S02]  /*7330*/  LDG.E.U8 R4, desc[UR36][R4.64] ;  /* 0x0000002404047981 */ /* 0x000ee4000c1e1100 */
[----:B---3--:R0:W3:Y:S02]  /*7340*/  I2F.F64.U16 R16, R4 ;  /* 0x0000000400107312 */ /* 0x0080e40000101800 */
[----:B0--3--:R-:W-:Y:S05]  /*7350*/  BRA `(.L_x_11443) ;  /* 0x0000000c00587947 */ /* 0x009fea0003800000 */
.L_x_11475:
        /* <DEDUP_REMOVED lines=9> */
.L_x_11479:
[----:B------:R-:W3:Y:S02]  /*73f0*/  LDG.E R4, desc[UR36][R4.64] ;  /* 0x0000002404047981 */ /* 0x000ee4000c1e1900 */
[----:B---3--:R0:W3:Y:S02]  /*7400*/  I2F.F64 R16, R4 ;  /* 0x0000000400107312 */ /* 0x0080e40000201c00 */
[----:B0--3--:R-:W-:Y:S05]  /*7410*/  BRA `(.L_x_11443) ;  /* 0x0000000c00287947 */ /* 0x009fea0003800000 */
.L_x_11478:
[----:B------:R-:W3:Y:S02]  /*7420*/  LDG.E.U16 R4, desc[UR36][R4.64] ;  /* 0x0000002404047981 */ /* 0x000ee4000c1e1500 */
[----:B---3--:R0:W3:Y:S02]  /*7430*/  I2F.F64.S16 R16, R4 ;  /* 0x0000000400107312 */ /* 0x0080e40000101c00 */
[----:B0--3--:R-:W-:Y:S05]  /*7440*/  BRA `(.L_x_11443) ;  /* 0x0000000c001c7947 */ /* 0x009fea0003800000 */
.L_x_11474:
        /* <DEDUP_REMOVED lines=10> */
.L_x_11481:
[----:B------:R-:W3:Y:S02]  /*74f0*/  LDG.E.U16 R0, desc[UR36][R4.64] ;  /* 0x0000002404007981 */ /* 0x000ee4000c1e1500 */
[----:B---3--:R-:W-:-:S05]  /*7500*/  HADD2.F32 R0, -RZ, R0.H0_H0 ;  /* 0x20000000ff007230 */ /* 0x008fca0000004100 */
[----:B------:R-:W-:-:S04]  /*7510*/  FMUL.FTZ R0, R0, 1 ;  /* 0x3f80000000007820 */ /* 0x000fc80000410000 */
[----:B------:R0:W3:Y:S02]  /*7520*/  F2F.F64.F32 R16, R0 ;  /* 0x0000000000107310 */ /* 0x0000e40000201800 */
[----:B0--3--:R-:W-:Y:S05]  /*7530*/  BRA `(.L_x_11443) ;  /* 0x0000000800e07947 */ /* 0x009fea0003800000 */
.L_x_11480:
        /* <DEDUP_REMOVED lines=10> */
.L_x_11483:
[----:B------:R-:W3:Y:S02]  /*75e0*/  LDG.E.U16 R4, desc[UR36][R4.64] ;  /* 0x0000002404047981 */ /* 0x000ee4000c1e1500 */
[----:B---3--:R-:W-:-:S05]  /*75f0*/  HADD2.F32 R0, -RZ, R4.H0_H0 ;  /* 0x20000004ff007230 */ /* 0x008fca0000004100 */
[----:B------:R-:W-:-:S04]  /*7600*/  FMUL.FTZ R0, R0, 1 ;  /* 0x3f80000000007820 */ /* 0x000fc80000410000 */
[----:B------:R0:W3:Y:S02]  /*7610*/  F2F.F64.F32 R16, R0 ;  /* 0x0000000000107310 */ /* 0x0000e40000201800 */
[----:B0--3--:R-:W-:Y:S05]  /*7620*/  BRA `(.L_x_11443) ;  /* 0x0000000800a47947 */ /* 0x009fea0003800000 */
.L_x_11482:
[----:B------:R0:W5:Y:S01]  /*7630*/  LDG.E.64 R16, desc[UR36][R4.64] ;  /* 0x0000002404107981 */ /* 0x000162000c1e1b00 */
[----:B------:R-:W-:Y:S05]  /*7640*/  BRA `(.L_x_11443) ;  /* 0x00000008009c7947 */ /* 0x000fea0003800000 */
.L_x_11473:
        /* <DEDUP_REMOVED lines=13> */
.L_x_11486:
[----:B------:R0:W5:Y:S01]  /*7720*/  LDG.E.64 R16, desc[UR36][R4.64] ;  /* 0x0000002404107981 */ /* 0x000162000c1e1b00 */
[----:B------:R-:W-:Y:S05]  /*7730*/  BRA `(.L_x_11443) ;  /* 0x0000000800607947 */ /* 0x000fea0003800000 */
.L_x_11485:
        /* <DEDUP_REMOVED lines=27> */
.L_x_11488:
        /* <DEDUP_REMOVED lines=15> */
.L_x_11487:
[----:B------:R-:W3:Y:S02]  /*79e0*/  LDG.E.U16 R0, desc[UR36][R4.64] ;  /* 0x0000002404007981 */ /* 0x000ee4000c1e1500 */
[----:B---3--:R-:W-:-:S04]  /*79f0*/  IMAD.U32 R0, R0, 0x10000, RZ ;  /* 0x0001000000007824 */ /* 0x008fc800078e00ff */
[----:B------:R-:W-:-:S04]  /*7a00*/  FMUL.FTZ R0, R0, 1 ;  /* 0x3f80000000007820 */ /* 0x000fc80000410000 */
[----:B------:R0:W3:Y:S02]  /*7a10*/  F2F.F64.F32 R16, R0 ;  /* 0x0000000000107310 */ /* 0x0000e40000201800 */
[----:B0--3--:R-:W-:Y:S05]  /*7a20*/  BRA `(.L_x_11443) ;  /* 0x0000000400a47947 */ /* 0x009fea0003800000 */
.L_x_11484:
        /* <DEDUP_REMOVED lines=11> */
.L_x_11491:
[----:B------:R-:W3:Y:S02]  /*7ae0*/  LDG.E.U8 R4, desc[UR36][R4.64] ;  /* 0x0000002404047981 */ /* 0x000ee4000c1e1100 */
        /* <DEDUP_REMOVED lines=19> */
.L_x_11493:
[----:B------:R-:W-:Y:S05]  /*7c20*/  BSYNC.RECONVERGENT B0 ;  /* 0x0000000000007941 */ /* 0x000fea0003800200 */
.L_x_11492:
[----:B------:R-:W-:Y:S01]  /*7c30*/  IMAD.SHL.U32 R0, R0, 0x100000, RZ ;  /* 0x0010000000007824 */ /* 0x000fe200078e00ff */
[----:B------:R-:W-:-:S04]  /*7c40*/  LEA R3, R3, 0x3b800000, 0x17 ;  /* 0x3b80000003037811 */ /* 0x000fc800078eb8ff */
[----:B------:R-:W-:-:S05]  /*7c50*/  LOP3.LUT R0, R3, R0, R7, 0xfe, !PT ;  /* 0x0000000003007212 */ /* 0x000fca00078efe07 */
[----:B------:R-:W-:-:S04]  /*7c60*/  FMUL.FTZ R0, R0, 1 ;  /* 0x3f80000000007820 */ /* 0x000fc80000410000 */
[----:B------:R0:W3:Y:S02]  /*7c70*/  F2F.F64.F32 R16, R0 ;  /* 0x0000000000107310 */ /* 0x0000e40000201800 */
[----:B0--3--:R-:W-:Y:S05]  /*7c80*/  BRA `(.L_x_11443) ;  /* 0x00000004000c7947 */ /* 0x009fea0003800000 */
.L_x_11490:
        /* <DEDUP_REMOVED lines=20> */
.L_x_11495:
[----:B------:R-:W-:Y:S05]  /*7dd0*/  BSYNC.RECONVERGENT B0 ;  /* 0x0000000000007941 */ /* 0x000fea0003800200 */
.L_x_11494:
[----:B------:R-:W-:Y:S01]  /*7de0*/  IMAD.SHL.U32 R0, R0, 0x200000, RZ ;  /* 0x0020000000007824 */ /* 0x000fe200078e00ff */
[----:B------:R-:W-:-:S04]  /*7df0*/  LEA R3, R3, 0x37800000, 0x17 ;  /* 0x3780000003037811 */ /* 0x000fc800078eb8ff */
[----:B------:R-:W-:-:S05]  /*7e00*/  LOP3.LUT R0, R3, R0, R7, 0xfe, !PT ;  /* 0x0000000003007212 */ /* 0x000fca00078efe07 */
[----:B------:R-:W-:-:S04]  /*7e10*/  FMUL.FTZ R0, R0, 1 ;  /* 0x3f80000000007820 */ /* 0x000fc80000410000 */
[----:B------:R0:W3:Y:S02]  /*7e20*/  F2F.F64.F32 R16, R0 ;  /* 0x0000000000107310 */ /* 0x0000e40000201800 */
[----:B0--3--:R-:W-:Y:S05]  /*7e30*/  BRA `(.L_x_11443) ;  /* 0x0000000000a07947 */ /* 0x009fea0003800000 */
.L_x_11489:
        /* <DEDUP_REMOVED lines=18> */
.L_x_11477:
        /* <DEDUP_REMOVED lines=16> */
.L_x_11498:
[----:B------:R-:W-:Y:S05]  /*8060*/  BRA `(.L_x_11443) ;  /* 0x0000000000147947 */ /* 0x000fea0003800000 */
.L_x_11497:
[----:B------:R-:W3:Y:S02]  /*8070*/  LDG.E.64 R16, desc[UR36][R4.64] ;  /* 0x0000002404107981 */ /* 0x000ee4000c1e1b00 */
[----:B---3--:R-:W0:Y:S02]  /*8080*/  I2F.F64.U64 R16, R16 ;  /* 0x0000001000107312 */ /* 0x008e240000301800 */
[----:B0-----:R-:W-:Y:S05]  /*8090*/  BRA `(.L_x_11443) ;  /* 0x0000000000087947 */ /* 0x001fea0003800000 */
.L_x_11496:
[----:B------:R-:W3:Y:S02]  /*80a0*/  LDG.E R4, desc[UR36][R4.64] ;  /* 0x0000002404047981 */ /* 0x000ee4000c1e1900 */
[----:B---3--:R0:W3:Y:S02]  /*80b0*/  I2F.F64.U32 R16, R4 ;  /* 0x0000000400107312 */ /* 0x0080e40000201800 */
.L_x_11443:
[----:B------:R-:W-:Y:S05]  /*80c0*/  BSYNC.RECONVERGENT B7 ;  /* 0x0000000000077941 */ /* 0x000fea0003800200 */
.L_x_11442:
[----:B------:R-:W0:Y:S01]  /*80d0*/  LDCU.64 UR4, c[0x0][0x388] ;  /* 0x00007100ff0477ac */ /* 0x000e220008000a00 */
[----:B------:R-:W1:Y:S01]  /*80e0*/  LDC.U8 R19, c[0x0][0x3cc] ;  /* 0x0000f300ff137b82 */ /* 0x000e620000000000 */
[----:B------:R-:W-:Y:S01]  /*80f0*/  ISETP.GE.AND P0, PT, R22, R2, PT ;  /* 0x000000021600720c */ /* 0x000fe20003f06270 */
[----:B------:R-:W-:Y:S04]  /*8100*/  BSSY.RECONVERGENT B7, `(.L_x_11499) ;  /* 0x00003db000077945 */ /* 0x000fe80003800200 */
[----:B------:R-:W-:Y:S01]  /*8110*/  BSSY.RELIABLE B6, `(.L_x_11500) ;  /* 0x000029f000067945 */ /* 0x000fe20003800100 */
[----:B0-2345:R-:W1:-:S15]  /*8120*/  DMUL R4, R36, UR4 ;  /* 0x0000000424047c28 */ /* 0x03de5e0008000000 */
        /* <DEDUP_REMOVED lines=19> */
[----:B-1----:R1:W4:-:S15]  /*8260*/  DMUL R4, R4, R34 ;  /* 0x0000002204047228 */ /* 0x00231e0000000000 */
[----:B------:R-:W-:-:S15]  /*8270*/  NOP ;  /* 0x0000000000007918 */ /* 0x000fde0000000000 */
[----:B------:R-:W-:-:S15]  /*8280*/  NOP ;  /* 0x0000000000007918 */ /* 0x000fde0000000000 */
[----:B------:R-:W-:-:S15]  /*8290*/  NOP ;  /* 0x0000000000007918 */ /* 0x000fde0000000000 */
[----:B------:R-:W-:-:S04]  /*82a0*/  NOP ;  /* 0x0000000000007918 */ /* 0x000fc80000000000 */
[----:B0-----:R1:W0:-:S15]  /*82b0*/  DMUL R28, R32, R28 ;  /* 0x0000001c201c7228 */ /* 0x00121e0000000000 */
[----:B------:R-:W-:-:S15]  /*82c0*/  NOP ;  /* 0x0000000000007918 */ /* 0x000fde0000000000 */
[----:B------:R-:W-:-:S15]  /*82d0*/  NOP ;  /* 0x0000000000007918 */ /* 0x000fde0000000000 */
[----:B------:R-:W-:-:S15]  /*82e0*/  NOP ;  /* 0x0000000000007918 */ /* 0x000fde0000000000 */
[----:B------:R-:W-:-:S04]  /*82f0*/  NOP ;  /* 0x0000000000007918 */ /* 0x000fc80000000000 */
[----:B--2---:R1:W2:-:S15]  /*8300*/  DMUL R24, R30, R24 ;  /* 0x000000181e187228 */ /* 0x00429e0000000000 */
[----:B------:R-:W-:-:S15]  /*8310*/  NOP ;  /* 0x0000000000007918 */ /* 0x000fde0000000000 */
[----:B------:R-:W-:-:S15]  /*8320*/  NOP ;  /* 0x0000000000007918 */ /* 0x000fde0000000000 */
[----:B------:R-:W-:-:S15]  /*8330*/  NOP ;  /* 0x0000000000007918 */ /* 0x000fde0000000000 */
[----:B------:R-:W-:-:S04]  /*8340*/  NOP ;  /* 0x0000000000007918 */ /* 0x000fc80000000000 */
[----:B---3--:R1:W3:Y:S02]  /*8350*/  DMUL R16, R26, R16 ;  /* 0x000000101a107228 */ /* 0x0082e40000000000 */
        /* <DEDUP_REMOVED lines=23> */
.L_x_11505:
[----:B------:R-:W0:Y:S02]  /*84d0*/  F2I.S64.F64.TRUNC R4, R4 ;  /* 0x0000000400047311 */ /* 0x000e24000030d900 */
[----:B0-----:R-:W-:-:S05]  /*84e0*/  IMAD.MOV.U32 R3, RZ, RZ, R4 ;  /* 0x000000ffff037224 */ /* 0x001fca00078e0004 */
[----:B------:R0:W-:Y:S01]  /*84f0*/  STG.E.U8 desc[UR36][R8.64], R3 ;  /* 0x0000000308007986 */ /* 0x0001e2000c101124 */
[----:B------:R-:W-:Y:S05]  /*8500*/  BRA `(.L_x_11507) ;  /* 0x00000010007c7947 */ /* 0x000fea0003800000 */
.L_x_11504:
        /* <DEDUP_REMOVED lines=9> */
.L_x_11509:
[----:B------:R-:W0:Y:S02]  /*85a0*/  F2I.F64.TRUNC R5, R4 ;  /* 0x0000000400057311 */ /* 0x000e24000030d100 */
[----:B0-----:R0:W-:Y:S01]  /*85b0*/  STG.E desc[UR36][R8.64], R5 ;  /* 0x0000000508007986 */ /* 0x0011e2000c101924 */
[----:B------:R-:W-:Y:S05]  /*85c0*/  BRA `(.L_x_11507) ;  /* 0x00000010004c7947 */ /* 0x000fea0003800000 */
.L_x_11508:
[----:B------:R-:W0:Y:S02]  /*85d0*/  F2I.F64.TRUNC R5, R4 ;  /* 0x0000000400057311 */ /* 0x000e24000030d100 */
[----:B0-----:R0:W-:Y:S01]  /*85e0*/  STG.E.U16 desc[UR36][R8.64], R5 ;  /* 0x0000000508007986 */ /* 0x0011e2000c101524 */
[----:B------:R-:W-:Y:S05]  /*85f0*/  BRA `(.L_x_11507) ;  /* 0x0000001000407947 */ /* 0x000fea0003800000 */
.L_x_11503:
        /* <DEDUP_REMOVED lines=17> */
.L_x_11511:
        /* <DEDUP_REMOVED lines=12> */
.L_x_11510:
        /* <DEDUP_REMOVED lines=18> */
.L_x_11513:
        /* <DEDUP_REMOVED lines=13> */
.L_x_11512:
[----:B------:R0:W-:Y:S01]  /*89c0*/  STG.E.64 desc[UR36][R8.64], R4 ;  /* 0x0000000408007986 */ /* 0x0001e2000c101b24 */
[----:B------:R-:W-:Y:S05]  /*89d0*/  BRA `(.L_x_11507) ;  /* 0x0000000c00487947 */ /* 0x000fea0003800000 */
.L_x_11502:
        /* <DEDUP_REMOVED lines=12> */
.L_x_11516:
[----:B------:R-:W-:-:S05]  /*8aa0*/  CS2R R6, SRZ ;  /* 0x0000000000067805 */ /* 0x000fca000001ff00 */
[----:B------:R0:W-:Y:S01]  /*8ab0*/  STG.E.128 desc[UR36][R8.64], R4 ;  /* 0x0000000408007986 */ /* 0x0001e2000c101d24 */
[----:B------:R-:W-:Y:S05]  /*8ac0*/  BRA `(.L_x_11507) ;  /* 0x0000000c000c7947 */ /* 0x000fea0003800000 */
.L_x_11515:
        /* <DEDUP_REMOVED lines=27> */
.L_x_11520:
[----:B------:R-:W-:Y:S05]  /*8c80*/  BSYNC.RECONVERGENT B0 ;  /* 0x0000000000007941 */ /* 0x000fea0003800200 */
.L_x_11519:
[----:B------:R-:W-:-:S05]  /*8c90*/  LOP3.LUT R7, R0, 0x80, R7, 0xf8, !PT ;  /* 0x0000008000077812 */ /* 0x000fca00078ef807 */
[----:B------:R0:W-:Y:S01]  /*8ca0*/  STG.E.U8 desc[UR36][R8.64], R7 ;  /* 0x0000000708007986 */ /* 0x0001e2000c101124 */
[----:B------:R-:W-:Y:S05]  /*8cb0*/  BRA `(.L_x_11507) ;  /* 0x0000000800907947 */ /* 0x000fea0003800000 */
.L_x_11518:
        /* <DEDUP_REMOVED lines=23> */
.L_x_11522:
[----:B------:R-:W-:Y:S05]  /*8e30*/  BSYNC.RECONVERGENT B0 ;  /* 0x0000000000007941 */ /* 0x000fea0003800200 */
.L_x_11521:
[----:B------:R-:W-:-:S05]  /*8e40*/  LOP3.LUT R7, R0, 0x80, R7, 0xf8, !PT ;  /* 0x0000008000077812 */ /* 0x000fca00078ef807 */
[----:B------:R0:W-:Y:S01]  /*8e50*/  STG.E.U8 desc[UR36][R8.64], R7 ;  /* 0x0000000708007986 */ /* 0x0001e2000c101124 */
[----:B------:R-:W-:Y:S05]  /*8e60*/  BRA `(.L_x_11507) ;  /* 0x0000000800247947 */ /* 0x000fea0003800000 */
.L_x_11517:
        /* <DEDUP_REMOVED lines=12> */
.L_x_11514:
        /* <DEDUP_REMOVED lines=11> */
.L_x_11525:
        /* <DEDUP_REMOVED lines=21> */
.L_x_11528:
[----:B------:R-:W-:-:S04]  /*9130*/  SHF.R.U32.HI R0, RZ, 0x14, R7 ;  /* 0x00000014ff007819 */ /* 0x000fc80000011607 */
[----:B------:R-:W-:-:S04]  /*9140*/  LOP3.LUT R0, R0, 0x1, RZ, 0xc0, !PT ;  /* 0x0000000100007812 */ /* 0x000fc800078ec0ff */
[----:B------:R-:W-:-:S04]  /*9150*/  IADD3 R0, PT, PT, R7, 0x487ffff, R0 ;  /* 0x0487ffff07007810 */ /* 0x000fc80007ffe000 */
[----:B------:R-:W-:-:S04]  /*9160*/  SHF.R.U32.HI R0, RZ, 0x14, R0 ;  /* 0x00000014ff007819 */ /* 0x000fc80000011600 */
[----:B------:R-:W-:-:S07]  /*9170*/  LOP3.LUT R3, R0, 0xff, RZ, 0xc0, !PT ;  /* 0x000000ff00037812 */ /* 0x000fce00078ec0ff */
.L_x_11529:
[----:B------:R-:W-:-:S04]  /*9180*/  SHF.R.U32.HI R0, RZ, 0x18, R7 ;  /* 0x00000018ff007819 */ /* 0x000fc80000011607 */
[----:B------:R-:W-:-:S07]  /*9190*/  LOP3.LUT R0, R3, 0x80, R0, 0xf8, !PT ;  /* 0x0000008003007812 */ /* 0x000fce00078ef800 */
.L_x_11527:
[----:B------:R-:W-:Y:S05]  /*91a0*/  BSYNC.RECONVERGENT B0 ;  /* 0x0000000000007941 */ /* 0x000fea0003800200 */
.L_x_11526:
[----:B------:R0:W-:Y:S01]  /*91b0*/  STG.E.U8 desc[UR36][R8.64], R0 ;  /* 0x0000000008007986 */ /* 0x0001e2000c101124 */
[----:B------:R-:W-:Y:S05]  /*91c0*/  BRA `(.L_x_11507) ;  /* 0x00000004004c7947 */ /* 0x000fea0003800000 */
.L_x_11524:
        /* <DEDUP_REMOVED lines=21> */
.L_x_11532:
[----:B------:R-:W-:-:S04]  /*9320*/  SHF.R.U32.HI R0, RZ, 0x15, R7 ;  /* 0x00000015ff007819 */ /* 0x000fc80000011607 */
[----:B------:R-:W-:-:S04]  /*9330*/  LOP3.LUT R0, R0, 0x1, RZ, 0xc0, !PT ;  /* 0x0000000100007812 */ /* 0x000fc800078ec0ff */
[----:B------:R-:W-:-:S04]  /*9340*/  IADD3 R0, PT, PT, R7, 0x88fffff, R0 ;  /* 0x088fffff07007810 */ /* 0x000fc80007ffe000 */
[----:B------:R-:W-:-:S04]  /*9350*/  SHF.R.U32.HI R0, RZ, 0x15, R0 ;  /* 0x00000015ff007819 */ /* 0x000fc80000011600 */
[----:B------:R-:W-:-:S07]  /*9360*/  LOP3.LUT R3, R0, 0xff, RZ, 0xc0, !PT ;  /* 0x000000ff00037812 */ /* 0x000fce00078ec0ff */
.L_x_11533:
[----:B------:R-:W-:-:S04]  /*9370*/  SHF.R.U32.HI R0, RZ, 0x18, R7 ;  /* 0x00000018ff007819 */ /* 0x000fc80000011607 */
[----:B------:R-:W-:-:S07]  /*9380*/  LOP3.LUT R0, R3, 0x80, R0, 0xf8, !PT ;  /* 0x0000008003007812 */ /* 0x000fce00078ef800 */
.L_x_11531:
[----:B------:R-:W-:Y:S05]  /*9390*/  BSYNC.RECONVERGENT B0 ;  /* 0x0000000000007941 */ /* 0x000fea0003800200 */
.L_x_11530:
[----:B------:R0:W-:Y:S01]  /*93a0*/  STG.E.U8 desc[UR36][R8.64], R0 ;  /* 0x0000000008007986 */ /* 0x0001e2000c101124 */
[----:B------:R-:W-:Y:S05]  /*93b0*/  BRA `(.L_x_11507) ;  /* 0x0000000000d07947 */ /* 0x000fea0003800000 */
.L_x_11523:
[----:B------:R-:W-:-:S13]  /*93c0*/  ISETP.NE.AND P0, PT, R0, 0x1c, PT ;  /* 0x0000001c0000780c */ /* 0x000fda0003f05270 */
[----:B------:R-:W-:Y:S05]  /*93d0*/  @!P0 BRA `(.L_x_11534) ;  /* 0x0000000000c08947 */ /* 0x000fea0003800000 */
[----:B------:R-:W-:-:S13]  /*93e0*/  ISETP.NE.AND P0, PT, R0, 0x1d, PT ;  /* 0x0000001d0000780c */ /* 0x000fda0003f05270 */
[----:B------:R-:W-:Y:S05]  /*93f0*/  @!P0 BRA `(.L_x_11535) ;  /* 0x0000000000ac8947 */ /* 0x000fea0003800000 */
[----:B------:R-:W-:-:S13]  /*9400*/  ISETP.NE.AND P0, PT, R0, 0x2c, PT ;  /* 0x0000002c0000780c */ /* 0x000fda0003f05270 */
[----:B------:R-:W-:Y:S05]  /*9410*/  @!P0 BRA `(.L_x_11536) ;  /* 0x0000000000448947 */ /* 0x000fea0003800000 */
.L_x_11506:
        /* <DEDUP_REMOVED lines=16> */
.L_x_11537:
[----:B------:R-:W-:Y:S05]  /*9520*/  BRA `(.L_x_11507) ;  /* 0x0000000000747947 */ /* 0x000fea0003800000 */
.L_x_11536:
        /* <DEDUP_REMOVED lines=24> */
.L_x_11535:
[----:B------:R-:W0:Y:S02]  /*96b0*/  F2I.U64.F64.TRUNC R4, R4 ;  /* 0x0000000400047311 */ /* 0x000e24000030d800 */
[----:B0-----:R0:W-:Y:S01]  /*96c0*/  STG.E.64 desc[UR36][R8.64], R4 ;  /* 0x0000000408007986 */ /* 0x0011e2000c101b24 */
[----:B------:R-:W-:Y:S05]  /*96d0*/  BRA `(.L_x_11507) ;  /* 0x0000000000087947 */ /* 0x000fea0003800000 */
.L_x_11534:
[----:B------:R-:W0:Y:S02]  /*96e0*/  F2I.U32.F64.TRUNC R5, R4 ;  /* 0x0000000400057311 */ /* 0x000e24000030d000 */
[----:B0-----:R0:W-:Y:S02]  /*96f0*/  STG.E desc[UR36][R8.64], R5 ;  /* 0x0000000508007986 */ /* 0x0011e4000c101924 */
.L_x_11507:
[----:B------:R-:W-:-:S13]  /*9700*/  ISETP.GE.AND P0, PT, R22, R2, PT ;  /* 0x000000021600720c */ /* 0x000fda0003f06270 */
[----:B------:R-:W-:Y:S05]  /*9710*/  @P0 BREAK.RELIABLE B6 ;  /* 0x0000000000060942 */ /* 0x000fea0003800100 */
[----:B------:R-:W-:Y:S05]  /*9720*/  @P0 BRA `(.L_x_11538) ;  /* 0x0000002400e00947 */ /* 0x000fea0003800000 */
[----:B------:R-:W2:Y:S01]  /*9730*/  LDCU UR4, c[0x0][0x3d0] ;  /* 0x00007a00ff0477ac */ /* 0x000ea20008000800 */
[----:B0-----:R-:W0:Y:S01]  /*9740*/  LDC.64 R4, c[0x0][0x398] ;  /* 0x0000e600ff047b82 */ /* 0x001e220000000a00 */
[----:B----4-:R-:W-:Y:S01]  /*9750*/  IMAD R0, R18, 0x200, R22 ;  /* 0x0000020012007824 */ /* 0x010fe200078e0216 */
[----:B-1----:R-:W-:-:S03]  /*9760*/  PRMT R6, R19, 0x9910, RZ ;  /* 0x0000991013067816 */ /* 0x002fc600000000ff */
[----:B--23--:R-:W-:Y:S02]  /*9770*/  IMAD R3, R0, UR4, RZ ;  /* 0x0000000400037c24 */ /* 0x00cfe4000f8e02ff */
        /* <DEDUP_REMOVED lines=16> */
.L_x_11542:
[----:B------:R-:W0:Y:S02]  /*9880*/  F2I.S64.F64.TRUNC R28, R28 ;  /* 0x0000001c001c7311 */ /* 0x000e24000030d900 */
[----:B0-----:R-:W-:-:S05]  /*9890*/  IMAD.MOV.U32 R3, RZ, RZ, R28 ;  /* 0x000000ffff037224 */ /* 0x001fca00078e001c */
[----:B------:R0:W-:Y:S01]  /*98a0*/  STG.E.U8 desc[UR36][R4.64], R3 ;  /* 0x0000000304007986 */ /* 0x0001e2000c101124 */
[----:B------:R-:W-:Y:S05]  /*98b0*/  BRA `(.L_x_11544) ;  /* 0x0000001000807947 */ /* 0x000fea0003800000 */
.L_x_11541:
        /* <DEDUP_REMOVED lines=9> */
.L_x_11546:
[----:B------:R-:W0:Y:S02]  /*9950*/  F2I.F64.TRUNC R29, R28 ;  /* 0x0000001c001d7311 */ /* 0x000e24000030d100 */
[----:B0-----:R0:W-:Y:S01]  /*9960*/  STG.E desc[UR36][R4.64], R29 ;  /* 0x0000001d04007986 */ /* 0x0011e2000c101924 */
[----:B------:R-:W-:Y:S05]  /*9970*/  BRA `(.L_x_11544) ;  /* 0x0000001000507947 */ /* 0x000fea0003800000 */
.L_x_11545:
[----:B------:R-:W0:Y:S02]  /*9980*/  F2I.F64.TRUNC R29, R28 ;  /* 0x0000001c001d7311 */ /* 0x000e24000030d100 */
[----:B0-----:R0:W-:Y:S01]  /*9990*/  STG.E.U16 desc[UR36][R4.64], R29 ;  /* 0x0000001d04007986 */ /* 0x0011e2000c101524 */
[----:B------:R-:W-:Y:S05]  /*99a0*/  BRA `(.L_x_11544) ;  /* 0x0000001000447947 */ /* 0x000fea0003800000 */
.L_x_11540:
        /* <DEDUP_REMOVED lines=17> */
.L_x_11548:
        /* <DEDUP_REMOVED lines=12> */
.L_x_11547:
        /* <DEDUP_REMOVED lines=18> */
.L_x_11550:
        /* <DEDUP_REMOVED lines=13> */
.L_x_11549:
[----:B------:R0:W-:Y:S01]  /*9d70*/  STG.E.64 desc[UR36][R4.64], R28 ;  /* 0x0000001c04007986 */ /* 0x0001e2000c101b24 */
[----:B------:R-:W-:Y:S05]  /*9d80*/  BRA `(.L_x_11544) ;  /* 0x0000000c004c7947 */ /* 0x000fea0003800000 */
.L_x_11539:
        /* <DEDUP_REMOVED lines=13> */
.L_x_11554:
        /* <DEDUP_REMOVED lines=26> */
.L_x_11557:
[----:B------:R-:W-:-:S04]  /*a000*/  SHF.R.U32.HI R3, RZ, 0x18, R7 ;  /* 0x00000018ff037819 */ /* 0x000fc80000011607 */
[----:B------:R-:W-:-:S07]  /*a010*/  LOP3.LUT R0, R0, 0x80, R3, 0xf8, !PT ;  /* 0x0000008000007812 */ /* 0x000fce00078ef803 */
.L_x_11556:
[----:B------:R-:W-:Y:S05]  /*a020*/  BSYNC.RECONVERGENT B0 ;  /* 0x0000000000007941 */ /* 0x000fea0003800200 */
.L_x_11555:
[----:B------:R0:W-:Y:S01]  /*a030*/  STG.E.U8 desc[UR36][R4.64], R0 ;  /* 0x0000000004007986 */ /* 0x0001e2000c101124 */
[----:B------:R-:W-:Y:S05]  /*a040*/  BRA `(.L_x_11544) ;  /* 0x00000008009c7947 */ /* 0x000fea0003800000 */
.L_x_11553:
        /* <DEDUP_REMOVED lines=26> */
.L_x_11560:
[----:B------:R-:W-:-:S04]  /*a1f0*/  SHF.R.U32.HI R3, RZ, 0x18, R7 ;  /* 0x00000018ff037819 */ /* 0x000fc80000011607 */
[----:B------:R-:W-:-:S07]  /*a200*/  LOP3.LUT R0, R0, 0x80, R3, 0xf8, !PT ;  /* 0x0000008000007812 */ /* 0x000fce00078ef803 */
.L_x_11559:
[----:B------:R-:W-:Y:S05]  /*a210*/  BSYNC.RECONVERGENT B0 ;  /* 0x0000000000007941 */ /* 0x000fea0003800200 */
.L_x_11558:
[----:B------:R0:W-:Y:S01]  /*a220*/  STG.E.U8 desc[UR36][R4.64], R0 ;  /* 0x0000000004007986 */ /* 0x0001e2000c101124 */
[----:B------:R-:W-:Y:S05]  /*a230*/  BRA `(.L_x_11544) ;  /* 0x0000000800207947 */ /* 0x000fea0003800000 */
.L_x_11552:
        /* <DEDUP_REMOVED lines=30> */
.L_x_11562:
[----:B------:R-:W0:Y:S02]  /*a420*/  F2I.U64.F64.TRUNC R28, R28 ;  /* 0x0000001c001c7311 */ /* 0x000e24000030d800 */
[----:B0-----:R0:W-:Y:S01]  /*a430*/  STG.E.64 desc[UR36][R4.64], R28 ;  /* 0x0000001c04007986 */ /* 0x0011e2000c101b24 */
[----:B------:R-:W-:Y:S05]  /*a440*/  BRA `(.L_x_11544) ;  /* 0x00000004009c7947 */ /* 0x000fea0003800000 */
.L_x_11561:
[----:B------:R-:W0:Y:S02]  /*a450*/  F2I.U32.F64.TRUNC R29, R28 ;  /* 0x0000001c001d7311 */ /* 0x000e24000030d000 */
[----:B0-----:R0:W-:Y:S01]  /*a460*/  STG.E desc[UR36][R4.64], R29 ;  /* 0x0000001d04007986 */ /* 0x0011e2000c101924 */
[----:B------:R-:W-:Y:S05]  /*a470*/  BRA `(.L_x_11544) ;  /* 0x0000000400907947 */ /* 0x000fea0003800000 */
.L_x_11551:
        /* <DEDUP_REMOVED lines=10> */
.L_x_11564:
[----:B------:R-:W-:-:S05]  /*a520*/  CS2R R30, SRZ ;  /* 0x00000000001e7805 */ /* 0x000fca000001ff00 */
[----:B------:R1:W-:Y:S01]  /*a530*/  STG.E.128 desc[UR36][R4.64], R28 ;  /* 0x0000001c04007986 */ /* 0x0003e2000c101d24 */
[----:B------:R-:W-:Y:S05]  /*a540*/  BRA `(.L_x_11544) ;  /* 0x00000004005c7947 */ /* 0x000fea0003800000 */
.L_x_11563:
[----:B------:R-:W-:-:S13]  /*a550*/  ISETP.NE.AND P0, PT, R0, 0xf, PT ;  /* 0x0000000f0000780c */ /* 0x000fda0003f05270 */
[----:B------:R-:W-:Y:S05]  /*a560*/  @!P0 BRA `(.L_x_11565) ;  /* 0x0000000400288947 */ /* 0x000fea0003800000 */
[----:B------:R-:W-:-:S13]  /*a570*/  ISETP.NE.AND P0, PT, R0, 0x17, PT ;  /* 0x000000170000780c */ /* 0x000fda0003f05270 */
[----:B------:R-:W-:Y:S05]  /*a580*/  @!P0 BRA `(.L_x_11566) ;  /* 0x0000000000b08947 */ /* 0x000fea0003800000 */
[----:B------:R-:W-:-:S13]  /*a590*/  ISETP.NE.AND P0, PT, R0, 0x18, PT ;  /* 0x000000180000780c */ /* 0x000fda0003f05270 */
[----:B------:R-:W-:Y:S05]  /*a5a0*/  @!P0 BRA `(.L_x_11567) ;  /* 0x0000000000448947 */ /* 0x000fea0003800000 */
.L_x_11543:
        /* <DEDUP_REMOVED lines=16> */
.L_x_11568:
[----:B------:R-:W-:Y:S05]  /*a6b0*/  BRA `(.L_x_11544) ;  /* 0x0000000400007947 */ /* 0x000fea0003800000 */
.L_x_11567:
        /* <DEDUP_REMOVED lines=21> */
.L_x_11570:
[----:B------:R-:W-:Y:S05]  /*a810*/  BSYNC.RECONVERGENT B0 ;  /* 0x0000000000007941 */ /* 0x000fea0003800200 */
.L_x_11569:
[----:B------:R-:W-:-:S05]  /*a820*/  LOP3.LUT R3, R0, 0x80, R3, 0xf8, !PT ;  /* 0x0000008000037812 */ /* 0x000fca00078ef803 */
[----:B------:R3:W-:Y:S01]  /*a830*/  STG.E.U8 desc[UR36][R4.64], R3 ;  /* 0x0000000304007986 */ /* 0x0007e2000c101124 */
[----:B------:R-:W-:Y:S05]  /*a840*/  BRA `(.L_x_11544) ;  /* 0x00000000009c7947 */ /* 0x000fea0003800000 */
.L_x_11566:
        /* <DEDUP_REMOVED lines=20> */
.L_x_11572:
[----:B------:R-:W-:Y:S01]  /*a990*/  IMAD.MOV.U32 R0, RZ, RZ, 0x7f ;  /* 0x0000007fff007424 */ /* 0x000fe200078e00ff */
[----:B------:R-:W-:-:S04]  /*a9a0*/  ISETP.GT.U32.AND P0, PT, R3, 0x7f800000, PT ;  /* 0x7f8000000300780c */ /* 0x000fc80003f04070 */
[----:B------:R-:W-:-:S09]  /*a9b0*/  SEL R0, R0, 0x7c, P0 ;  /* 0x0000007c00007807 */ /* 0x000fd20000000000 */
.L_x_11573:
[----:B------:R-:W-:Y:S05]  /*a9c0*/  BSYNC.RECONVERGENT B0 ;  /* 0x0000000000007941 */ /* 0x000fea0003800200 */
.L_x_11571:
[----:B------:R-:W-:-:S04]  /*a9d0*/  SHF.R.U32.HI R3, RZ, 0x18, R7 ;  /* 0x00000018ff037819 */ /* 0x000fc80000011607 */
[----:B------:R-:W-:-:S05]  /*a9e0*/  LOP3.LUT R3, R0, 0x80, R3, 0xf8, !PT ;  /* 0x0000008000037812 */ /* 0x000fca00078ef803 */
[----:B------:R2:W-:Y:S01]  /*a9f0*/  STG.E.U8 desc[UR36][R4.64], R3 ;  /* 0x0000000304007986 */ /* 0x0005e2000c101124 */
[----:B------:R-:W-:Y:S05]  /*aa00*/  BRA `(.L_x_11544) ;  /* 0x00000000002c7947 */ /* 0x000fea0003800000 */
.L_x_11565:
        /* <DEDUP_REMOVED lines=11> */
.L_x_11544:
[----:B------:R-:W-:-:S07]  /*aac0*/  VIADD R22, R22, 0x80 ;  /* 0x0000008016167836 */ /* 0x000fce0000000000 */
.L_x_11501:
[----:B------:R-:W-:-:S13]  /*aad0*/  ISETP.GE.AND P0, PT, R22, R2, PT ;  /* 0x000000021600720c */ /* 0x000fda0003f06270 */
[----:B------:R-:W-:Y:S05]  /*aae0*/  @P0 BREAK.RELIABLE B6 ;  /* 0x0000000000060942 */ /* 0x000fea0003800100 */
[----:B------:R-:W-:Y:S05]  /*aaf0*/  @P0 BRA `(.L_x_11538) ;  /* 0x0000001000ec0947 */ /* 0x000fea0003800000 */
[----:B------:R-:W-:Y:S05]  /*ab00*/  BSYNC.RELIABLE B6 ;  /* 0x0000000000067941 */ /* 0x000fea0003800100 */
.L_x_11500:
        /* <DEDUP_REMOVED lines=21> */
.L_x_11577:
[----:B------:R-:W0:Y:S02]  /*ac60*/  F2I.S64.F64.TRUNC R24, R24 ;  /* 0x0000001800187311 */ /* 0x000e24000030d900 */
[----:B0-----:R-:W-:-:S05]  /*ac70*/  IMAD.MOV.U32 R3, RZ, RZ, R24 ;  /* 0x000000ffff037224 */ /* 0x001fca00078e0018 */
[----:B------:R0:W-:Y:S01]  /*ac80*/  STG.E.U8 desc[UR36][R4.64], R3 ;  /* 0x0000000304007986 */ /* 0x0001e2000c101124 */
[----:B------:R-:W-:Y:S05]  /*ac90*/  BRA `(.L_x_11579) ;  /* 0x0000001000807947 */ /* 0x000fea0003800000 */
.L_x_11576:
        /* <DEDUP_REMOVED lines=9> */
.L_x_11581:
[----:B------:R-:W0:Y:S02]  /*ad30*/  F2I.F64.TRUNC R25, R24 ;  /* 0x0000001800197311 */ /* 0x000e24000030d100 */
[----:B0-----:R0:W-:Y:S01]  /*ad40*/  STG.E desc[UR36][R4.64], R25 ;  /* 0x0000001904007986 */ /* 0x0011e2000c101924 */
[----:B------:R-:W-:Y:S05]  /*ad50*/  BRA `(.L_x_11579) ;  /* 0x0000001000507947 */ /* 0x000fea0003800000 */
.L_x_11580:
[----:B------:R-:W0:Y:S02]  /*ad60*/  F2I.F64.TRUNC R25, R24 ;  /* 0x0000001800197311 */ /* 0x000e24000030d100 */
[----:B0-----:R0:W-:Y:S01]  /*ad70*/  STG.E.U16 desc[UR36][R4.64], R25 ;  /* 0x0000001904007986 */ /* 0x0011e2000c101524 */
[----:B------:R-:W-:Y:S05]  /*ad80*/  BRA `(.L_x_11579) ;  /* 0x0000001000447947 */ /* 0x000fea0003800000 */
.L_x_11575:
        /* <DEDUP_REMOVED lines=17> */
.L_x_11583:
        /* <DEDUP_REMOVED lines=12> */
.L_x_11582:
        /* <DEDUP_REMOVED lines=18> */
.L_x_11585:
        /* <DEDUP_REMOVED lines=13> */
.L_x_11584:
[----:B------:R0:W-:Y:S01]  /*b150*/  STG.E.64 desc[UR36][R4.64], R24 ;  /* 0x0000001804007986 */ /* 0x0001e2000c101b24 */
[----:B------:R-:W-:Y:S05]  /*b160*/  BRA `(.L_x_11579) ;  /* 0x0000000c004c7947 */ /* 0x000fea0003800000 */
.L_x_11574:
        /* <DEDUP_REMOVED lines=13> */
.L_x_11589:
        /* <DEDUP_REMOVED lines=26> */
.L_x_11592:
[----:B------:R-:W-:-:S04]  /*b3e0*/  SHF.R.U32.HI R3, RZ, 0x18, R7 ;  /* 0x00000018ff037819 */ /* 0x000fc80000011607 */
[----:B------:R-:W-:-:S07]  /*b3f0*/  LOP3.LUT R0, R0, 0x80, R3, 0xf8, !PT ;  /* 0x0000008000007812 */ /* 0x000fce00078ef803 */
.L_x_11591:
[----:B------:R-:W-:Y:S05]  /*b400*/  BSYNC.RECONVERGENT B0 ;  /* 0x0000000000007941 */ /* 0x000fea0003800200 */
.L_x_11590:
[----:B------:R0:W-:Y:S01]  /*b410*/  STG.E.U8 desc[UR36][R4.64], R0 ;  /* 0x0000000004007986 */ /* 0x0001e2000c101124 */
[----:B------:R-:W-:Y:S05]  /*b420*/  BRA `(.L_x_11579) ;  /* 0x00000008009c7947 */ /* 0x000fea0003800000 */
.L_x_11588:
        /* <DEDUP_REMOVED lines=26> */
.L_x_11595:
[----:B------:R-:W-:-:S04]  /*b5d0*/  SHF.R.U32.HI R3, RZ, 0x18, R7 ;  /* 0x00000018ff037819 */ /* 0x000fc80000011607 */
[----:B------:R-:W-:-:S07]  /*b5e0*/  LOP3.LUT R0, R0, 0x80, R3, 0xf8, !PT ;  /* 0x0000008000007812 */ /* 0x000fce00078ef803 */
.L_x_11594:
[----:B------:R-:W-:Y:S05]  /*b5f0*/  BSYNC.RECONVERGENT B0 ;  /* 0x0000000000007941 */ /* 0x000fea0003800200 */
.L_x_11593:
[----:B------:R0:W-:Y:S01]  /*b600*/  STG.E.U8 desc[UR36][R4.64], R0 ;  /* 0x0000000004007986 */ /* 0x0001e2000c101124 */
[----:B------:R-:W-:Y:S05]  /*b610*/  BRA `(.L_x_11579) ;  /* 0x0000000800207947 */ /* 0x000fea0003800000 */
.L_x_11587:
        /* <DEDUP_REMOVED lines=30> */
.L_x_11597:
[----:B------:R-:W0:Y:S02]  /*b800*/  F2I.U64.F64.TRUNC R24, R24 ;  /* 0x0000001800187311 */ /* 0x000e24000030d800 */
[----:B0-----:R0:W-:Y:S01]  /*b810*/  STG.E.64 desc[UR36][R4.64], R24 ;  /* 0x0000001804007986 */ /* 0x0011e2000c101b24 */
[----:B------:R-:W-:Y:S05]  /*b820*/  BRA `(.L_x_11579) ;  /* 0x00000004009c7947 */ /* 0x000fea0003800000 */
.L_x_11596:
[----:B------:R-:W0:Y:S02]  /*b830*/  F2I.U32.F64.TRUNC R25, R24 ;  /* 0x0000001800197311 */ /* 0x000e24000030d000 */
[----:B0-----:R0:W-:Y:S01]  /*b840*/  STG.E desc[UR36][R4.64], R25 ;  /* 0x0000001904007986 */ /* 0x0011e2000c101924 */
[----:B------:R-:W-:Y:S05]  /*b850*/  BRA `(.L_x_11579) ;  /* 0x0000000400907947 */ /* 0x000fea0003800000 */
.L_x_11586:
        /* <DEDUP_REMOVED lines=10> */
.L_x_11599:
[----:B------:R-:W-:-:S05]  /*b900*/  CS2R R26, SRZ ;  /* 0x00000000001a7805 */ /* 0x000fca000001ff00 */
[----:B------:R4:W-:Y:S01]  /*b910*/  STG.E.128 desc[UR36][R4.64], R24 ;  /* 0x0000001804007986 */ /* 0x0009e2000c101d24 */
[----:B------:R-:W-:Y:S05]  /*b920*/  BRA `(.L_x_11579) ;  /* 0x00000004005c7947 */ /* 0x000fea0003800000 */
.L_x_11598:
[----:B------:R-:W-:-:S13]  /*b930*/  ISETP.NE.AND P0, PT, R0, 0xf, PT ;  /* 0x0000000f0000780c */ /* 0x000fda0003f05270 */
[----:B------:R-:W-:Y:S05]  /*b940*/  @!P0 BRA `(.L_x_11600) ;  /* 0x0000000400288947 */ /* 0x000fea0003800000 */
[----:B------:R-:W-:-:S13]  /*b950*/  ISETP.NE.AND P0, PT, R0, 0x17, PT ;  /* 0x000000170000780c */ /* 0x000fda0003f05270 */
[----:B------:R-:W-:Y:S05]  /*b960*/  @!P0 BRA `(.L_x_11601) ;  /* 0x0000000000b08947 */ /* 0x000fea0003800000 */
[----:B------:R-:W-:-:S13]  /*b970*/  ISETP.NE.AND P0, PT, R0, 0x18, PT ;  /* 0x000000180000780c */ /* 0x000fda0003f05270 */
[----:B------:R-:W-:Y:S05]  /*b980*/  @!P0 BRA `(.L_x_11602) ;  /* 0x0000000000448947 */ /* 0x000fea0003800000 */
.L_x_11578:
        /* <DEDUP_REMOVED lines=16> */
.L_x_11603:
[----:B------:R-:W-:Y:S05]  /*ba90*/  BRA `(.L_x_11579) ;  /* 0x0000000400007947 */ /* 0x000fea0003800000 */
.L_x_11602:
        /* <DEDUP_REMOVED lines=21> */
.L_x_11605:
[----:B------:R-:W-:Y:S05]  /*bbf0*/  BSYNC.RECONVERGENT B0 ;  /* 0x0000000000007941 */ /* 0x000fea0003800200 */
.L_x_11604:
[----:B------:R-:W-:-:S05]  /*bc00*/  LOP3.LUT R3, R0, 0x80, R3, 0xf8, !PT ;  /* 0x0000008000037812 */ /* 0x000fca00078ef803 */
[----:B------:R1:W-:Y:S01]  /*bc10*/  STG.E.U8 desc[UR36][R4.64], R3 ;  /* 0x0000000304007986 */ /* 0x0003e2000c101124 */
[----:B------:R-:W-:Y:S05]  /*bc20*/  BRA `(.L_x_11579) ;  /* 0x00000000009c7947 */ /* 0x000fea0003800000 */
.L_x_11601:
        /* <DEDUP_REMOVED lines=20> */
.L_x_11607:
[----:B------:R-:W-:Y:S01]  /*bd70*/  IMAD.MOV.U32 R0, RZ, RZ, 0x7f ;  /* 0x0000007fff007424 */ /* 0x000fe200078e00ff */
[----:B------:R-:W-:-:S04]  /*bd80*/  ISETP.GT.U32.AND P0, PT, R3, 0x7f800000, PT ;  /* 0x7f8000000300780c */ /* 0x000fc80003f04070 */
[----:B------:R-:W-:-:S09]  /*bd90*/  SEL R0, R0, 0x7c, P0 ;  /* 0x0000007c00007807 */ /* 0x000fd20000000000 */
.L_x_11608:
[----:B------:R-:W-:Y:S05]  /*bda0*/  BSYNC.RECONVERGENT B0 ;  /* 0x0000000000007941 */ /* 0x000fea0003800200 */
.L_x_11606:
[----:B------:R-:W-:-:S04]  /*bdb0*/  SHF.R.U32.HI R3, RZ, 0x18, R7 ;  /* 0x00000018ff037819 */ /* 0x000fc80000011607 */
[----:B------:R-:W-:-:S05]  /*bdc0*/  LOP3.LUT R3, R0, 0x80, R3, 0xf8, !PT ;  /* 0x0000008000037812 */ /* 0x000fca00078ef803 */
[----:B------:R0:W-:Y:S01]  /*bdd0*/  STG.E.U8 desc[UR36][R4.64], R3 ;  /* 0x0000000304007986 */ /* 0x0001e2000c101124 */
[----:B------:R-:W-:Y:S05]  /*bde0*/  BRA `(.L_x_11579) ;  /* 0x00000000002c7947 */ /* 0x000fea0003800000 */
.L_x_11600:
        /* <DEDUP_REMOVED lines=11> */
.L_x_11579:
[----:B------:R-:W-:-:S07]  /*bea0*/  VIADD R22, R22, 0x80 ;  /* 0x0000008016167836 */ /* 0x000fce0000000000 */
.L_x_11538:
[----:B------:R-:W-:Y:S05]  /*beb0*/  BSYNC.RECONVERGENT B7 ;  /* 0x0000000000077941 */ /* 0x000fea0003800200 */
.L_x_11499:
[----:B------:R-:W-:-:S13]  /*bec0*/  ISETP.GE.AND P0, PT, R22, R2, PT ;  /* 0x000000021600720c */ /* 0x000fda0003f06270 */
[----:B------:R-:W-:Y:S05]  /*bed0*/  @P0 EXIT ;  /* 0x000000000000094d */ /* 0x000fea0003800000 */
[----:B0123--:R-:W0:Y:S01]  /*bee0*/  LDC.64 R2, c[0x0][0x398] ;  /* 0x0000e600ff027b82 */ /* 0x00fe220000000a00 */
[----:B------:R-:W1:Y:S01]  /*bef0*/  LDCU UR4, c[0x0][0x3d0] ;  /* 0x00007a00ff0477ac */ /* 0x000e620008000800 */
[----:B----4-:R-:W-:Y:S01]  /*bf00*/  PRMT R0, R19, 0x9910, RZ ;  /* 0x0000991013007816 */ /* 0x010fe200000000ff */
        /* <DEDUP_REMOVED lines=17> */
.L_x_11612:
[----:B------:R-:W0:Y:S02]  /*c020*/  F2I.S64.F64.TRUNC R16, R16 ;  /* 0x0000001000107311 */ /* 0x000e24000030d900 */
[----:B0-----:R-:W-:-:S05]  /*c030*/  IMAD.MOV.U32 R5, RZ, RZ, R16 ;  /* 0x000000ffff057224 */ /* 0x001fca00078e0010 */
[----:B------:R-:W-:Y:S01]  /*c040*/  STG.E.U8 desc[UR36][R2.64], R5 ;  /* 0x0000000502007986 */ /* 0x000fe2000c101124 */
[----:B------:R-:W-:Y:S05]  /*c050*/  EXIT ;  /* 0x000000000000794d */ /* 0x000fea0003800000 */
.L_x_11611:
        /* <DEDUP_REMOVED lines=9> */
.L_x_11615:
[----:B------:R-:W0:Y:S02]  /*c0f0*/  F2I.F64.TRUNC R17, R16 ;  /* 0x0000001000117311 */ /* 0x000e24000030d100 */
[----:B0-----:R-:W-:Y:S01]  /*c100*/  STG.E desc[UR36][R2.64], R17 ;  /* 0x0000001102007986 */ /* 0x001fe2000c101924 */
[----:B------:R-:W-:Y:S05]  /*c110*/  EXIT ;  /* 0x000000000000794d */ /* 0x000fea0003800000 */
.L_x_11614:
[----:B------:R-:W0:Y:S02]  /*c120*/  F2I.F64.TRUNC R17, R16 ;  /* 0x0000001000117311 */ /* 0x000e24000030d100 */
[----:B0-----:R-:W-:Y:S01]  /*c130*/  STG.E.U16 desc[UR36][R2.64], R17 ;  /* 0x0000001102007986 */ /* 0x001fe2000c101524 */
[----:B------:R-:W-:Y:S05]  /*c140*/  EXIT ;  /* 0x000000000000794d */ /* 0x000fea0003800000 */
.L_x_11610:
        /* <DEDUP_REMOVED lines=17> */
.L_x_11617:
        /* <DEDUP_REMOVED lines=12> */
.L_x_11616:
        /* <DEDUP_REMOVED lines=18> */
.L_x_11619:
        /* <DEDUP_REMOVED lines=13> */
.L_x_11618:
[----:B------:R-:W-:Y:S01]  /*c510*/  STG.E.64 desc[UR36][R2.64], R16 ;  /* 0x0000001002007986 */ /* 0x000fe2000c101b24 */
[----:B------:R-:W-:Y:S05]  /*c520*/  EXIT ;  /* 0x000000000000794d */ /* 0x000fea0003800000 */
.L_x_11609:
        /* <DEDUP_REMOVED lines=13> */
.L_x_11623:
        /* <DEDUP_REMOVED lines=26> */
.L_x_11626:
[----:B------:R-:W-:-:S04]  /*c7a0*/  SHF.R.U32.HI R5, RZ, 0x18, R5 ;  /* 0x00000018ff057819 */ /* 0x000fc80000011605 */
[----:B------:R-:W-:-:S07]  /*c7b0*/  LOP3.LUT R0, R0, 0x80, R5, 0xf8, !PT ;  /* 0x0000008000007812 */ /* 0x000fce00078ef805 */
.L_x_11625:
[----:B------:R-:W-:Y:S05]  /*c7c0*/  BSYNC.RECONVERGENT B0 ;  /* 0x0000000000007941 */ /* 0x000fea0003800200 */
.L_x_11624:
[----:B------:R-:W-:Y:S01]  /*c7d0*/  STG.E.U8 desc[UR36][R2.64], R0 ;  /* 0x0000000002007986 */ /* 0x000fe2000c101124 */
[----:B------:R-:W-:Y:S05]  /*c7e0*/  EXIT ;  /* 0x000000000000794d */ /* 0x000fea0003800000 */
.L_x_11622:
        /* <DEDUP_REMOVED lines=26> */
.L_x_11629:
[----:B------:R-:W-:-:S04]  /*c990*/  SHF.R.U32.HI R5, RZ, 0x18, R5 ;  /* 0x00000018ff057819 */ /* 0x000fc80000011605 */
[----:B------:R-:W-:-:S07]  /*c9a0*/  LOP3.LUT R0, R0, 0x80, R5, 0xf8, !PT ;  /* 0x0000008000007812 */ /* 0x000fce00078ef805 */
.L_x_11628:
[----:B------:R-:W-:Y:S05]  /*c9b0*/  BSYNC.RECONVERGENT B0 ;  /* 0x0000000000007941 */ /* 0x000fea0003800200 */
.L_x_11627:
[----:B------:R-:W-:Y:S01]  /*c9c0*/  STG.E.U8 desc[UR36][R2.64], R0 ;  /* 0x0000000002007986 */ /* 0x000fe2000c101124 */
[----:B------:R-:W-:Y:S05]  /*c9d0*/  EXIT ;  /* 0x000000000000794d */ /* 0x000fea0003800000 */
.L_x_11621:
        /* <DEDUP_REMOVED lines=30> */
.L_x_11631:
[----:B------:R-:W0:Y:S02]  /*cbc0*/  F2I.U64.F64.TRUNC R16, R16 ;  /* 0x0000001000107311 */ /* 0x000e24000030d800 */
[----:B0-----:R-:W-:Y:S01]  /*cbd0*/  STG.E.64 desc[UR36][R2.64], R16 ;  /* 0x0000001002007986 */ /* 0x001fe2000c101b24 */
[----:B------:R-:W-:Y:S05]  /*cbe0*/  EXIT ;  /* 0x000000000000794d */ /* 0x000fea0003800000 */
.L_x_11630:
[----:B------:R-:W0:Y:S02]  /*cbf0*/  F2I.U32.F64.TRUNC R17, R16 ;  /* 0x0000001000117311 */ /* 0x000e24000030d000 */
[----:B0-----:R-:W-:Y:S01]  /*cc00*/  STG.E desc[UR36][R2.64], R17 ;  /* 0x0000001102007986 */ /* 0x001fe2000c101924 */
[----:B------:R-:W-:Y:S05]  /*cc10*/  EXIT ;  /* 0x000000000000794d */ /* 0x000fea0003800000 */
.L_x_11620:
        /* <DEDUP_REMOVED lines=10> */
.L_x_11633:
[----:B------:R-:W-:-:S05]  /*ccc0*/  CS2R R18, SRZ ;  /* 0x0000000000127805 */ /* 0x000fca000001ff00 */
[----:B------:R-:W-:Y:S01]  /*ccd0*/  STG.E.128 desc[UR36][R2.64], R16 ;  /* 0x0000001002007986 */ /* 0x000fe2000c101d24 */
[----:B------:R-:W-:Y:S05]  /*cce0*/  EXIT ;  /* 0x000000000000794d */ /* 0x000fea0003800000 */
.L_x_11632:
[----:B------:R-:W-:-:S13]  /*ccf0*/  ISETP.NE.AND P0, PT, R0, 0xf, PT ;  /* 0x0000000f0000780c */ /* 0x000fda0003f05270 */
[----:B------:R-:W-:Y:S05]  /*cd00*/  @!P0 BRA `(.L_x_11634) ;  /* 0x0000000400288947 */ /* 0x000fea0003800000 */
[----:B------:R-:W-:-:S13]  /*cd10*/  ISETP.NE.AND P0, PT, R0, 0x17, PT ;  /* 0x000000170000780c */ /* 0x000fda0003f05270 */
[----:B------:R-:W-:Y:S05]  /*cd20*/  @!P0 BRA `(.L_x_11635) ;  /* 0x0000000000b08947 */ /* 0x000fea0003800000 */
[----:B------:R-:W-:-:S13]  /*cd30*/  ISETP.NE.AND P0, PT, R0, 0x18, PT ;  /* 0x000000180000780c */ /* 0x000fda0003f05270 */
[----:B------:R-:W-:Y:S05]  /*cd40*/  @!P0 BRA `(.L_x_11636) ;  /* 0x0000000000448947 */ /* 0x000fea0003800000 */
.L_x_11613:
        /* <DEDUP_REMOVED lines=16> */
.L_x_11637:
[----:B------:R-:W-:Y:S05]  /*ce50*/  EXIT ;  /* 0x000000000000794d */ /* 0x000fea0003800000 */
.L_x_11636:
        /* <DEDUP_REMOVED lines=21> */
.L_x_11639:
[----:B------:R-:W-:Y:S05]  /*cfb0*/  BSYNC.RECONVERGENT B0 ;  /* 0x0000000000007941 */ /* 0x000fea0003800200 */
.L_x_11638:
[----:B------:R-:W-:-:S05]  /*cfc0*/  LOP3.LUT R5, R0, 0x80, R5, 0xf8, !PT ;  /* 0x0000008000057812 */ /* 0x000fca00078ef805 */
[----:B------:R-:W-:Y:S01]  /*cfd0*/  STG.E.U8 desc[UR36][R2.64], R5 ;  /* 0x0000000502007986 */ /* 0x000fe2000c101124 */
[----:B------:R-:W-:Y:S05]  /*cfe0*/  EXIT ;  /* 0x000000000000794d */ /* 0x000fea0003800000 */
.L_x_11635:
        /* <DEDUP_REMOVED lines=20> */
.L_x_11641:
[----:B------:R-:W-:Y:S01]  /*d130*/  IMAD.MOV.U32 R0, RZ, RZ, 0x7f ;  /* 0x0000007fff007424 */ /* 0x000fe200078e00ff */
[----:B------:R-:W-:-:S04]  /*d140*/  ISETP.GT.U32.AND P0, PT, R4, 0x7f800000, PT ;  /* 0x7f8000000400780c */ /* 0x000fc80003f04070 */
[----:B------:R-:W-:-:S09]  /*d150*/  SEL R0, R0, 0x7c, P0 ;  /* 0x0000007c00007807 */ /* 0x000fd20000000000 */
.L_x_11642:
[----:B------:R-:W-:Y:S05]  /*d160*/  BSYNC.RECONVERGENT B0 ;  /* 0x0000000000007941 */ /* 0x000fea0003800200 */
.L_x_11640:
[----:B------:R-:W-:-:S04]  /*d170*/  SHF.R.U32.HI R5, RZ, 0x18, R5 ;  /* 0x00000018ff057819 */ /* 0x000fc80000011605 */
[----:B------:R-:W-:-:S05]  /*d180*/  LOP3.LUT R5, R0, 0x80, R5, 0xf8, !PT ;  /* 0x0000008000057812 */ /* 0x000fca00078ef805 */
[----:B------:R-:W-:Y:S01]  /*d190*/  STG.E.U8 desc[UR36][R2.64], R5 ;  /* 0x0000000502007986 */ /* 0x000fe2000c101124 */
[----:B------:R-:W-:Y:S05]  /*d1a0*/  EXIT ;  /* 0x000000000000794d */ /* 0x000fea0003800000 */
.L_x_11634:
        /* <DEDUP_REMOVED lines=12> */
.L_x_11643:
        /* <DEDUP_REMOVED lines=9> */
.L_x_23557:


//--------------------- .text._ZN2at6native18elementwise_kernelILi128ELi2EZNS0_22gpu_kernel_impl_nocastIZZZNS0_54_GLOBAL__N__d8c5977b_16_LinearAlgebra_cu_9e10b42f_324316addr_kernel_cudaERNS_14TensorIteratorERKN3c106ScalarES9_ENKUlvE_clEvENKUlvE4_clEvEUldddE_EEvRNS_18TensorIteratorBaseERKT_EUliE_EEviT1_ --------------------------
	.section	.text._ZN2at6native18elementwise_kernelILi128ELi2EZNS0_22gpu_kernel_impl_nocastIZZZNS0_54_GLOBAL__N__d8c5977b_16_LinearAlgebra_cu_9e10b42f_324316addr_kernel_cudaERNS_14TensorIteratorERKN3c106ScalarES9_ENKUlvE_clEvENKUlvE4_clEvEUldddE_EEvRNS_18TensorIteratorBaseERKT_EUliE_EEviT1_,"ax",@progbits
	.align	128
        .global         _ZN2at6native18elementwise_kernelILi128ELi2EZNS0_22gpu_kernel_impl_nocastIZZZNS0_54_GLOBAL__N__d8c5977b_16_LinearAlgebra_cu_9e10b42f_324316addr_kernel_cudaERNS_14TensorIteratorERKN3c106ScalarES9_ENKUlvE_clEvENKUlvE4_clEvEUldddE_EEvRNS_18TensorIteratorBaseERKT_EUliE_EEviT1_
        .type           _ZN2at6native18elementwise_kernelILi128ELi2EZNS0_22gpu_kernel_impl_nocastIZZZNS0_54_GLOBAL__N__d8c5977b_16_LinearAlgebra_cu_9e10b42f_324316addr_kernel_cudaERNS_14TensorIteratorERKN3c106ScalarES9_ENKUlvE_clEvENKUlvE4_clEvEUldddE_EEvRNS_18TensorIteratorBaseERKT_EUliE_EEviT1_,@function
        .size           _ZN2at6native18elementwise_kernelILi128ELi2EZNS0_22gpu_kernel_impl_nocastIZZZNS0_54_GLOBAL__N__d8c5977b_16_LinearAlgebra_cu_9e10b42f_324316addr_kernel_cudaERNS_14TensorIteratorERKN3c106ScalarES9_ENKUlvE_clEvENKUlvE4_clEvEUldddE_EEvRNS_18TensorIteratorBaseERKT_EUliE_EEviT1_,(.L_x_23558 - _ZN2at6native18elementwise_kernelILi128ELi2EZNS0_22gpu_kernel_impl_nocastIZZZNS0_54_GLOBAL__N__d8c5977b_16_LinearAlgebra_cu_9e10b42f_324316addr_kernel_cudaERNS_14TensorIteratorERKN3c106ScalarES9_ENKUlvE_clEvENKUlvE4_clEvEUldddE_EEvRNS_18TensorIteratorBaseERKT_EUliE_EEviT1_)
        .other          _ZN2at6native18elementwise_kernelILi128ELi2EZNS0_22gpu_kernel_impl_nocastIZZZNS0_54_GLOBAL__N__d8c5977b_16_LinearAlgebra_cu_9e10b42f_324316addr_kernel_cudaERNS_14TensorIteratorERKN3c106ScalarES9_ENKUlvE_clEvENKUlvE4_clEvEUldddE_EEvRNS_18TensorIteratorBaseERKT_EUliE_EEviT1_,@"STO_CUDA_ENTRY STV_DEFAULT"
_ZN2at6native18elementwise_kernelILi128ELi2EZNS0_22gpu_kernel_impl_nocastIZZZNS0_54_GLOBAL__N__d8c5977b_16_LinearAlgebra_cu_9e10b42f_324316addr_kernel_cudaERNS_14TensorIteratorERKN3c106ScalarES9_ENKUlvE_clEvENKUlvE4_clEvEUldddE_EEvRNS_18TensorIteratorBaseERKT_EUliE_EEviT1_:
.text._ZN2at6native18elementwise_kernelILi128ELi2EZNS0_22gpu_kernel_impl_nocastIZZZNS0_54_GLOBAL__N__d8c5977b_16_LinearAlgebra_cu_9e10b42f_324316addr_kernel_cudaERNS_14TensorIteratorERKN3c106ScalarES9_ENKUlvE_clEvENKUlvE4_clEvEUldddE_EEvRNS_18TensorIteratorBaseERKT_EUliE_EEviT1_:
        /* <DEDUP_REMOVED lines=20> */
[----:B-1----:R-:W2:-:S15]  /*0140*/  DMUL R8, R4, UR8 ;  /* 0x0000000804087c28 */ /* 0x002e9e0008000000 */
[----:B------:R-:W-:-:S15]  /*0150*/  NOP ;  /* 0x0000000000007918 */ /* 0x000fde0000000000 */
[----:B------:R-:W-:-:S15]  /*0160*/  NOP ;  /* 0x0000000000007918 */ /* 0x000fde0000000000 */
[----:B------:R-:W-:-:S15]  /*0170*/  NOP ;  /* 0x0000000000007918 */ /* 0x000fde0000000000 */
[----:B------:R-:W-:-:S04]  /*0180*/  NOP ;  /* 0x0000000000007918 */ /* 0x000fc80000000000 */
[----:B--2---:R-:W0:Y:S02]  /*0190*/  DMUL R8, R6, R8 ;  /* 0x0000000806087228 */ /* 0x004e240000000000 */
[----:B0-----:R0:W-:Y:S02]  /*01a0*/  STG.E.64 desc[UR6][R10.64], R8 ;  /* 0x000000080a007986 */ /* 0x0011e4000c101b06 */
.L_x_11646:
[----:B------:R-:W-:Y:S05]  /*01b0*/  BSYNC.RECONVERGENT B0 ;  /* 0x0000000000007941 */ /* 0x000fea0003800200 */
.L_x_11645:
[----:B------:R-:W-:-:S13]  /*01c0*/  ISETP.GE.AND P0, PT, R3, UR4, PT ;  /* 0x0000000403007c0c */ /* 0x000fda000bf06270 */
[----:B------:R-:W-:Y:S05]  /*01d0*/  @P0 EXIT ;  /* 0x000000000000094d */ /* 0x000fea0003800000 */
[----:B------:R-:W1:Y:S01]  /*01e0*/  LDC.64 R6, c[0x0][0x658] ;  /* 0x00019600ff067b82 */ /* 0x000e620000000a00 */
[----:B------:R-:W2:Y:S07]  /*01f0*/  LDCU.64 UR4, c[0x0][0x668] ;  /* 0x0000cd00ff0477ac */ /* 0x000eae0008000a00 */
[----:B------:R-:W3:Y:S01]  /*0200*/  LDC.64 R4, c[0x0][0x660] ;  /* 0x00019800ff047b82 */ /* 0x000ee20000000a00 */
[----:B-1----:R-:W2:Y:S04]  /*0210*/  LDG.E.64 R2, desc[UR6][R6.64] ;  /* 0x0000000606027981 */ /* 0x002ea8000c1e1b00 */
[----:B---3--:R-:W3:Y:S03]  /*0220*/  LDG.E.64 R4, desc[UR6][R4.64] ;  /* 0x0000000604047981 */ /* 0x008ee6000c1e1b00 */
[----:B0-----:R-:W0:Y:S01]  /*0230*/  LDC.64 R8, c[0x0][0x648] ;  /* 0x00019200ff087b82 */ /* 0x001e220000000a00 */
[----:B--2---:R-:W3:-:S15]  /*0240*/  DMUL R2, R2, UR4 ;  /* 0x0000000402027c28 */ /* 0x004ede0008000000 */
[----:B------:R-:W-:-:S15]  /*0250*/  NOP ;  /* 0x0000000000007918 */ /* 0x000fde0000000000 */
[----:B------:R-:W-:-:S15]  /*0260*/  NOP ;  /* 0x0000000000007918 */ /* 0x000fde0000000000 */
[----:B------:R-:W-:-:S15]  /*0270*/  NOP ;  /* 0x0000000000007918 */ /* 0x000fde0000000000 */
[----:B------:R-:W-:-:S04]  /*0280*/  NOP ;  /* 0x0000000000007918 */ /* 0x000fc80000000000 */
[----:B---3--:R-:W0:Y:S02]  /*0290*/  DMUL R2, R4, R2 ;  /* 0x0000000204027228 */ /* 0x008e240000000000 */
[----:B0-----:R-:W-:Y:S01]  /*02a0*/  STG.E.64 desc[UR6][R8.64], R2 ;  /* 0x0000000208007986 */ /* 0x001fe2000c101b06 */
[----:B------:R-:W-:Y:S05]  /*02b0*/  EXIT ;  /* 0x000000000000794d */ /* 0x000fea0003800000 */
.L_x_11644:
        /* <DEDUP_REMOVED lines=355> */
.L_x_11649:
[----:B------:R-:W0:Y:S02]  /*18f0*/  LDCU.64 UR8, c[0x0][0x658] ;  /* 0x0000cb00ff0877ac */ /* 0x000e240008000a00 */
[----:B0-----:R-:W-:-:S04]  /*1900*/  IADD3 R10, P0, PT, R5, UR8, RZ ;  /* 0x00000008050a7c10 */ /* 0x001fc8000ff1e0ff */
[----:B------:R-:W-:Y:S01]  /*1910*/  IADD3.X R11, PT, PT, RZ, UR9, RZ, P0, !PT ;  /* 0x00000009ff0b7c10 */ /* 0x000fe200087fe4ff */
[----:B------:R-:W0:Y:S04]  /*1920*/  LDCU.64 UR8, c[0x0][0x660] ;  /* 0x0000cc00ff0877ac */ /* 0x000e280008000a00 */
[----:B------:R-:W2:Y:S01]  /*1930*/  LDG.E.64 R8, desc[UR6][R10.64] ;  /* 0x000000060a087981 */ /* 0x000ea2000c1e1b00 */
[----:B0-----:R-:W-:-:S04]  /*1940*/  IADD3 R12, P0, PT, R6, UR8, RZ ;  /* 0x00000008060c7c10 */ /* 0x001fc8000ff1e0ff */
[----:B------:R-:W-:Y:S01]  /*1950*/  IADD3.X R13, PT, PT, RZ, UR9, RZ, P0, !PT ;  /* 0x00000009ff0d7c10 */ /* 0x000fe200087fe4ff */
[----:B------:R-:W2:Y:S04]  /*1960*/  LDCU.64 UR8, c[0x0][0x668] ;  /* 0x0000cd00ff0877ac */ /* 0x000ea80008000a00 */
[----:B------:R-:W3:Y:S01]  /*1970*/  LDG.E.64 R6, desc[UR6][R12.64] ;  /* 0x000000060c067981 */ /* 0x000ee2000c1e1b00 */
[----:B------:R-:W-:Y:S01]  /*1980*/  IADD3 R3, PT, PT, R3, 0x80, RZ ;  /* 0x0000008003037810 */ /* 0x000fe20007ffe0ff */
[----:B--2---:R-:W3:Y:S01]  /*1990*/  DMUL R8, R8, UR8 ;  /* 0x0000000808087c28 */ /* 0x004ee20008000000 */
[----:B------:R-:W0:Y:S02]  /*19a0*/  LDCU.64 UR8, c[0x0][0x648] ;  /* 0x0000c900ff0877ac */ /* 0x000e240008000a00 */
[----:B0-----:R-:W-:-:S04]  /*19b0*/  IADD3 R4, P0, PT, R4, UR8, RZ ;  /* 0x0000000804047c10 */ /* 0x001fc8000ff1e0ff */
[----:B------:R-:W-:-:S15]  /*19c0*/  IADD3.X R5, PT, PT, RZ, UR9, RZ, P0, !PT ;  /* 0x00000009ff057c10 */ /* 0x000fde00087fe4ff */
[----:B------:R-:W-:-:S15]  /*19d0*/  NOP ;  /* 0x0000000000007918 */ /* 0x000fde0000000000 */
[----:B------:R-:W-:-:S15]  /*19e0*/  NOP ;  /* 0x0000000000007918 */ /* 0x000fde0000000000 */
[----:B------:R-:W-:-:S12]  /*19f0*/  NOP ;  /* 0x0000000000007918 */ /* 0x000fd80000000000 */
[----:B---3--:R-:W0:Y:S02]  /*1a00*/  DMUL R6, R6, R8 ;  /* 0x0000000806067228 */ /* 0x008e240000000000 */
[----:B0-----:R0:W-:Y:S02]  /*1a10*/  STG.E.64 desc[UR6][R4.64], R6 ;  /* 0x0000000604007986 */ /* 0x0011e4000c101b06 */
.L_x_11648:
[----:B------:R-:W-:Y:S05]  /*1a20*/  BSYNC.RECONVERGENT B0 ;  /* 0x0000000000007941 */ /* 0x000fea0003800200 */
.L_x_11647:
        /* <DEDUP_REMOVED lines=350> */
.L_x_11650:
        /* <DEDUP_REMOVED lines=17> */
[----:B0-----:R-:W-:Y:S01]  /*3120*/  STG.E.64 desc[UR6][R2.64], R4 ;  /* 0x0000000402007986 */ /* 0x001fe2000c101b06 */
[----:B------:R-:W-:Y:S05]  /*3130*/  EXIT ;  /* 0x000000000000794d */ /* 0x000fea0003800000 */
.L_x_11651:
        /* <DEDUP_REMOVED lines=12> */
.L_x_23558:


//--------------------- .text._ZN2at6native27unrolled_elementwise_kernelIZZZNS0_54_GLOBAL__N__d8c5977b_16_LinearAlgebra_cu_9e10b42f_324316addr_kernel_cudaERNS_14TensorIteratorERKN3c106ScalarES8_ENKUlvE_clEvENKUlvE4_clEvEUldddE_St5arrayIPcLm4EELi4E23TrivialOffsetCalculatorILi3EjESF_ILi1EjENS0_6memory15LoadWithoutCastENSI_16StoreWithoutCastEEEviT_T0_T2_T3_T4_T5_ --------------------------
	.section	.text._ZN2at6native27unrolled_elementwise_kernelIZZZNS0_54_GLOBAL__N__d8c5977b_16_LinearAlgebra_cu_9e10b42f_324316addr_kernel_cudaERNS_14TensorIteratorERKN3c106ScalarES8_ENKUlvE_clEvENKUlvE4_clEvEUldddE_St5arrayIPcLm4EELi4E23TrivialOffsetCalculatorILi3EjESF_ILi1EjENS0_6memory15LoadWithoutCastENSI_16StoreWithoutCastEEEviT_T0_T2_T3_T4_T5_,"ax",@progbits
	.align	128
        .global         _ZN2at6native27unrolled_elementwise_kernelIZZZNS0_54_GLOBAL__N__d8c5977b_16_LinearAlgebra_cu_9e10b42f_324316addr_kernel_cudaERNS_14TensorIteratorERKN3c106ScalarES8_ENKUlvE_clEvENKUlvE4_clEvEUldddE_St5arrayIPcLm4EELi4E23TrivialOffsetCalculatorILi3EjESF_ILi1EjENS0_6memory15LoadWithoutCastENSI_16StoreWithoutCastEEEviT_T0_T2_T3_T4_T5_
        .type           _ZN2at6native27unrolled_elementwise_kernelIZZZNS0_54_GLOBAL__N__d8c5977b_16_LinearAlgebra_cu_9e10b42f_324316addr_kernel_cudaERNS_14TensorIteratorERKN3c106ScalarES8_ENKUlvE_clEvENKUlvE4_clEvEUldddE_St5arrayIPcLm4EELi4E23TrivialOffsetCalculatorILi3EjESF_ILi1EjENS0_6memory15LoadWithoutCastENSI_16StoreWithoutCastEEEviT_T0_T2_T3_T4_T5_,@function
        .size           _ZN2at6native27unrolled_elementwise_kernelIZZZNS0_54_GLOBAL__N__d8c5977b_16_LinearAlgebra_cu_9e10b42f_324316addr_kernel_cudaERNS_14TensorIteratorERKN3c106ScalarES8_ENKUlvE_clEvENKUlvE4_clEvEUldddE_St5arrayIPcLm4EELi4E23TrivialOffsetCalculatorILi3EjESF_ILi1EjENS0_6memory15LoadWithoutCastENSI_16StoreWithoutCastEEEviT_T0_T2_T3_T4_T5_,(.L_x_23559 - _ZN2at6native27unrolled_elementwise_kernelIZZZNS0_54_GLOBAL__N__d8c5977b_16_LinearAlgebra_cu_9e10b42f_324316addr_kernel_cudaERNS_14TensorIteratorERKN3c106ScalarES8_ENKUlvE_clEvENKUlvE4_clEvEUldddE_St5arrayIPcLm4EELi4E23TrivialOffsetCalculatorILi3EjESF_ILi1EjENS0_6memory15LoadWithoutCastENSI_16StoreWithoutCastEEEviT_T0_T2_T3_T4_T5_)
        .other          _ZN2at6native27unrolled_elementwise_kernelIZZZNS0_54_GLOBAL__N__d8c5977b_16_LinearAlgebra_cu_9e10b42f_324316addr_kernel_cudaERNS_14TensorIteratorERKN3c106ScalarES8_ENKUlvE_clEvENKUlvE4_clEvEUldddE_St5arrayIPcLm4EELi4E23TrivialOffsetCalculatorILi3EjESF_ILi1EjENS0_6memory15LoadWithoutCastENSI_16StoreWithoutCastEEEviT_T0_T2_T3_T4_T5_,@"STO_CUDA_ENTRY STV_DEFAULT"
_ZN2at6native27unrolled_elementwise_kernelIZZZNS0_54_GLOBAL__N__d8c5977b_16_LinearAlgebra_cu_9e10b42f_324316addr_kernel_cudaERNS_14TensorIteratorERKN3c106ScalarES8_ENKUlvE_clEvENKUlvE4_clEvEUldddE_St5arrayIPcLm4EELi4E23TrivialOffsetCalculatorILi3EjESF_ILi1EjENS0_6memory15LoadWithoutCastENSI_16StoreWithoutCastEEEviT_T0_T2_T3_T4_T5_:
.text._ZN2at6native27unrolled_elementwise_kernelIZZZNS0_54_GLOBAL__N__d8c5977b_16_LinearAlgebra_cu_9e10b42f_324316addr_kernel_cudaERNS_14TensorIteratorERKN3c106ScalarES8_ENKUlvE_clEvENKUlvE4_clEvEUldddE_St5arrayIPcLm4EELi4E23TrivialOffsetCalculatorILi3EjESF_ILi1EjENS0_6memory15LoadWithoutCastENSI_16StoreWithoutCastEEEviT_T0_T2_T3_T4_T5_:
[----:B------:R-:W-:Y:S01]  /*0000*/  LDC R1, c[0x0][0x37c] ;  /* 0x0000df00ff017b82 */ /* 0x000fe20000000800 */
[----:B------:R-:W0:Y:S07]  /*0010*/  S2R R0, SR_CTAID.X ;  /* 0x0000000000007919 */ /* 0x000e2e0000002500 */
[----:B------:R-:W0:Y:S01]  /*0020*/  LDC R3, c[0x0][0x380] ;  /* 0x0000e000ff037b82 */ /* 0x000e220000000800 */
[----:B------:R-:W1:Y:S01]  /*0030*/  LDCU.64 UR4, c[0x0][0x358] ;  /* 0x00006b00ff0477ac */ /* 0x000e620008000a00 */
[----:B------:R-:W-:Y:S01]  /*0040*/  CS2R R4, SRZ ;  /* 0x0000000000047805 */ /* 0x000fe2000001ff00 */
[----:B------:R-:W2:Y:S01]  /*0050*/  S2R R25, SR_TID.X ;  /* 0x0000000000197919 */ /* 0x000ea20000002100 */
[----:B------:R-:W-:Y:S01]  /*0060*/  CS2R R10, SRZ ;  /* 0x00000000000a7805 */ /* 0x000fe2000001ff00 */
[----:B------:R-:W3:Y:S01]  /*0070*/  LDCU.64 UR6, c[0x0][0x388] ;  /* 0x00007100ff0677ac */ /* 0x000ee20008000a00 */
        /* <DEDUP_REMOVED lines=10> */
[----:B------:R-:W4:Y:S04]  /*0120*/  @!P1 LDC.64 R28, c[0x0][0x3a8] ;  /* 0x0000ea00ff1c9b82 */ /* 0x000f280000000a00 */
[----:B------:R-:W-:Y:S01]  /*0130*/  ISETP.GE.AND P3, PT, R25, R22, PT ;  /* 0x000000161900720c */ /* 0x000fe20003f66270 */
[----:B0-----:R-:W-:-:S03]  /*0140*/  @!P0 IMAD.WIDE.U32 R20, R9, 0x8, R20 ;  /* 0x0000000809148825 */ /* 0x001fc600078e0014 */
[----:B------:R-:W0:Y:S02]  /*0150*/  @!P1 LDC.64 R14, c[0x0][0x3b0] ;  /* 0x0000ec00ff0e9b82 */ /* 0x000e240000000a00 */
[----:B-1----:R-:W3:Y:S01]  /*0160*/  @!P0 LDG.E.64 R4, desc[UR4][R20.64] ;  /* 0x0000000414048981 */ /* 0x002ee2000c1e1b00 */
[----:B--2---:R-:W-:Y:S01]  /*0170*/  @!P0 IMAD.WIDE.U32 R12, R9, 0x8, R12 ;  /* 0x00000008090c8825 */ /* 0x004fe200078e000c */
[----:B------:R-:W-:-:S05]  /*0180*/  CS2R R8, SRZ ;  /* 0x0000000000087805 */ /* 0x000fca000001ff00 */
[----:B------:R-:W-:Y:S01]  /*0190*/  @!P3 LEA R27, R0, R25, 0x9 ;  /* 0x00000019001bb211 */ /* 0x000fe200078e48ff */
[----:B------:R-:W-:Y:S01]  /*01a0*/  @!P3 VIADD R25, R25, 0x80 ;  /* 0x000000801919b836 */ /* 0x000fe20000000000 */
[----:B------:R-:W1:Y:S01]  /*01b0*/  @!P3 LDC.64 R2, c[0x0][0x3b0] ;  /* 0x0000ec00ff02bb82 */ /* 0x000e620000000a00 */
[----:B------:R2:W5:Y:S03]  /*01c0*/  @!P0 LDG.E.64 R8, desc[UR4][R12.64] ;  /* 0x000000040c088981 */ /* 0x000566000c1e1b00 */
[----:B------:R-:W-:-:S04]  /*01d0*/  ISETP.GE.AND P2, PT, R25, R22, PT ;  /* 0x000000161900720c */ /* 0x000fc80003f46270 */
[----:B------:R-:W1:Y:S09]  /*01e0*/  @!P3 LDC.64 R18, c[0x0][0x3a8] ;  /* 0x0000ea00ff12bb82 */ /* 0x000e720000000a00 */
[----:B------:R-:W1:Y:S08]  /*01f0*/  @!P2 LDC.64 R6, c[0x0][0x3a8] ;  /* 0x0000ea00ff06ab82 */ /* 0x000e700000000a00 */
[----:B--2---:R-:W2:Y:S01]  /*0200*/  @!P2 LDC.64 R12, c[0x0][0x3b0] ;  /* 0x0000ec00ff0cab82 */ /* 0x004ea20000000a00 */
[----:B----4-:R-:W-:-:S04]  /*0210*/  @!P1 IMAD.WIDE.U32 R28, R17, 0x8, R28 ;  /* 0x00000008111c9825 */ /* 0x010fc800078e001c */
[----:B0-----:R-:W-:Y:S01]  /*0220*/  @!P1 IMAD.WIDE.U32 R14, R17, 0x8, R14 ;  /* 0x00000008110e9825 */ /* 0x001fe200078e000e */
[----:B------:R-:W-:Y:S01]  /*0230*/  CS2R R16, SRZ ;  /* 0x0000000000107805 */ /* 0x000fe2000001ff00 */
[----:B------:R0:W4:Y:S02]  /*0240*/  @!P1 LDG.E.64 R10, desc[UR4][R28.64] ;  /* 0x000000041c0a9981 */ /* 0x000124000c1e1b00 */
[----:B------:R-:W-:Y:S01]  /*0250*/  @!P2 IMAD R26, R0, 0x200, R25 ;  /* 0x00000200001aa824 */ /* 0x000fe200078e0219 */
[----:B------:R-:W-:Y:S02]  /*0260*/  CS2R R20, SRZ ;  /* 0x0000000000147805 */ /* 0x000fe4000001ff00 */
[----:B------:R0:W5:Y:S01]  /*0270*/  @!P1 LDG.E.64 R16, desc[UR4][R14.64] ;  /* 0x000000040e109981 */ /* 0x000162000c1e1b00 */
[----:B-1----:R-:W-:Y:S01]  /*0280*/  @!P3 IMAD.WIDE.U32 R18, R27, 0x8, R18 ;  /* 0x000000081b12b825 */ /* 0x002fe200078e0012 */
[----:B------:R-:W-:-:S03]  /*0290*/  CS2R R24, SRZ ;  /* 0x0000000000187805 */ /* 0x000fc6000001ff00 */
[----:B0-----:R-:W-:Y:S01]  /*02a0*/  @!P2 IMAD.WIDE.U32 R28, R26, 0x8, R6 ;  /* 0x000000081a1ca825 */ /* 0x001fe200078e0006 */
[----:B------:R-:W-:Y:S01]  /*02b0*/  CS2R R6, SRZ ;  /* 0x0000000000067805 */ /* 0x000fe2000001ff00 */
[----:B------:R-:W5:Y:S02]  /*02c0*/  @!P3 LDG.E.64 R20, desc[UR4][R18.64] ;  /* 0x000000041214b981 */ /* 0x000f64000c1e1b00 */
[----:B------:R-:W-:Y:S01]  /*02d0*/  @!P3 IMAD.WIDE.U32 R14, R27, 0x8, R2 ;  /* 0x000000081b0eb825 */ /* 0x000fe200078e0002 */
[----:B------:R-:W-:-:S03]  /*02e0*/  CS2R R2, SRZ ;  /* 0x0000000000027805 */ /* 0x000fc6000001ff00 */
[----:B--2---:R-:W-:Y:S01]  /*02f0*/  @!P2 IMAD.WIDE.U32 R12, R26, 0x8, R12 ;  /* 0x000000081a0ca825 */ /* 0x004fe200078e000c */
[----:B------:R-:W2:Y:S04]  /*0300*/  @!P3 LDG.E.64 R24, desc[UR4][R14.64] ;  /* 0x000000040e18b981 */ /* 0x000ea8000c1e1b00 */
[----:B------:R-:W2:Y:S04]  /*0310*/  @!P2 LDG.E.64 R2, desc[UR4][R28.64] ;  /* 0x000000041c02a981 */ /* 0x000ea8000c1e1b00 */
[----:B------:R-:W2:Y:S01]  /*0320*/  @!P2 LDG.E.64 R6, desc[UR4][R12.64] ;  /* 0x000000040c06a981 */ /* 0x000ea2000c1e1b00 */
[----:B------:R-:W-:Y:S01]  /*0330*/  ISETP.GE.AND P0, PT, R23, R22, PT ;  /* 0x000000161700720c */ /* 0x000fe20003f06270 */
[----:B------:R-:W-:Y:S04]  /*0340*/  BSSY.RECONVERGENT B0, `(.L_x_11652) ;  /* 0x000003b000007945 */ /* 0x000fe80003800200 */
[----:B------:R-:W-:Y:S01]  /*0350*/  BSSY.RELIABLE B1, `(.L_x_11653) ;  /* 0x0000033000017945 */ /* 0x000fe20003800100 */
        /* <DEDUP_REMOVED lines=10> */
[----:B-----5:R-:W3:-:S15]  /*0400*/  DMUL R20, R20, UR6 ;  /* 0x0000000614147c28 */ /* 0x020ede0008000000 */
        /* <DEDUP_REMOVED lines=9> */
[----:B0-----:R0:W4:-:S15]  /*04a0*/  DMUL R8, R4, R8 ;  /* 0x0000000804087228 */ /* 0x00111e0000000000 */
[----:B------:R-:W-:-:S15]  /*04b0*/  NOP ;  /* 0x0000000000007918 */ /* 0x000fde0000000000 */
[----:B------:R-:W-:-:S15]  /*04c0*/  NOP ;  /* 0x0000000000007918 */ /* 0x000fde0000000000 */
[----:B------:R-:W-:-:S15]  /*04d0*/  NOP ;  /* 0x0000000000007918 */ /* 0x000fde0000000000 */
[----:B------:R-:W-:-:S04]  /*04e0*/  NOP ;  /* 0x0000000000007918 */ /* 0x000fc80000000000 */
[----:B-1----:R0:W1:-:S15]  /*04f0*/  DMUL R16, R10, R16 ;  /* 0x000000100a107228 */ /* 0x00205e0000000000 */
[----:B------:R-:W-:-:S15]  /*0500*/  NOP ;  /* 0x0000000000007918 */ /* 0x000fde0000000000 */
[----:B------:R-:W-:-:S15]  /*0510*/  NOP ;  /* 0x0000000000007918 */ /* 0x000fde0000000000 */
[----:B------:R-:W-:-:S15]  /*0520*/  NOP ;  /* 0x0000000000007918 */ /* 0x000fde0000000000 */
[----:B------:R-:W-:-:S04]  /*0530*/  NOP ;  /* 0x0000000000007918 */ /* 0x000fc80000000000 */
[----:B---3--:R0:W3:-:S15]  /*0540*/  DMUL R24, R20, R24 ;  /* 0x0000001814187228 */ /* 0x0080de0000000000 */
[----:B------:R-:W-:-:S15]  /*0550*/  NOP ;  /* 0x0000000000007918 */ /* 0x000fde0000000000 */
[----:B------:R-:W-:-:S15]  /*0560*/  NOP ;  /* 0x0000000000007918 */ /* 0x000fde0000000000 */
[----:B------:R-:W-:-:S15]  /*0570*/  NOP ;  /* 0x0000000000007918 */ /* 0x000fde0000000000 */
[----:B------:R-:W-:-:S04]  /*0580*/  NOP ;  /* 0x0000000000007918 */ /* 0x000fc80000000000 */
[----:B--2---:R0:W2:Y:S02]  /*0590*/  DMUL R6, R2, R6 ;  /* 0x0000000602067228 */ /* 0x0040a40000000000 */
[----:B01234-:R-:W-:Y:S05]  /*05a0*/  @P0 BRA `(.L_x_11654) ;  /* 0x0000000000340947 */ /* 0x01ffea0003800000 */
        /* <DEDUP_REMOVED lines=13> */
.L_x_11654:
[----:B------:R-:W-:Y:S05]  /*0680*/  BSYNC.RELIABLE B1 ;  /* 0x0000000000017941 */ /* 0x000fea0003800100 */
.L_x_11653:
[----:B------:R-:W-:-:S13]  /*0690*/  ISETP.GE.AND P0, PT, R23, R22, PT ;  /* 0x000000161700720c */ /* 0x000fda0003f06270 */
[----:B0-----:R-:W0:Y:S01]  /*06a0*/  @!P0 LDC.64 R2, c[0x0][0x398] ;  /* 0x0000e600ff028b82 */ /* 0x001e220000000a00 */
[----:B------:R-:W-:Y:S01]  /*06b0*/  @!P0 LEA R5, R0, R23, 0x9 ;  /* 0x0000001700058211 */ /* 0x000fe200078e48ff */
[----:B------:R-:W-:-:S04]  /*06c0*/  @!P0 VIADD R23, R23, 0x80 ;  /* 0x0000008017178836 */ /* 0x000fc80000000000 */
[----:B0-----:R-:W-:-:S05]  /*06d0*/  @!P0 IMAD.WIDE.U32 R2, R5, 0x8, R2 ;  /* 0x0000000805028825 */ /* 0x001fca00078e0002 */
[----:B------:R1:W-:Y:S02]  /*06e0*/  @!P0 STG.E.64 desc[UR4][R2.64], R24 ;  /* 0x0000001802008986 */ /* 0x0003e4000c101b04 */
.L_x_11655:
[----:B------:R-:W-:Y:S05]  /*06f0*/  BSYNC.RECONVERGENT B0 ;  /* 0x0000000000007941 */ /* 0x000fea0003800200 */
.L_x_11652:
[----:B------:R-:W-:Y:S05]  /*0700*/  WARPSYNC.ALL ;  /* 0x0000000000007948 */ /* 0x000fea0003800000 */
[----:B------:R-:W-:-:S13]  /*0710*/  ISETP.GE.AND P0, PT, R23, R22, PT ;  /* 0x000000161700720c */ /* 0x000fda0003f06270 */
[----:B------:R-:W-:Y:S05]  /*0720*/  @P0 EXIT ;  /* 0x000000000000094d */ /* 0x000fea0003800000 */
[----:B01----:R-:W0:Y:S01]  /*0730*/  LDC.64 R2, c[0x0][0x398] ;  /* 0x0000e600ff027b82 */ /* 0x003e220000000a00 */
[----:B------:R-:W-:-:S05]  /*0740*/  LEA R23, R0, R23, 0x9 ;  /* 0x0000001700177211 */ /* 0x000fca00078e48ff */
[----:B0-----:R-:W-:-:S05]  /*0750*/  IMAD.WIDE.U32 R2, R23, 0x8, R2 ;  /* 0x0000000817027825 */ /* 0x001fca00078e0002 */
[----:B------:R-:W-:Y:S01]  /*0760*/  STG.E.64 desc[UR4][R2.64], R6 ;  /* 0x0000000602007986 */ /* 0x000fe2000c101b04 */
[----:B------:R-:W-:Y:S05]  /*0770*/  EXIT ;  /* 0x000000000000794d */ /* 0x000fea0003800000 */
.L_x_11656:
        /* <DEDUP_REMOVED lines=16> */
.L_x_23559:


//--------------------- .text._ZN2at6native29vectorized_elementwise_kernelILi2EZZZNS0_54_GLOBAL__N__d8c5977b_16_LinearAlgebra_cu_9e10b42f_324316addr_kernel_cudaERNS_14TensorIteratorERKN3c106ScalarES8_ENKUlvE_clEvENKUlvE4_clEvEUldddE_St5arrayIPcLm4EEEEviT0_T1_ --------------------------
	.section	.text._ZN2at6native29vectorized_elementwise_kernelILi2EZZZNS0_54_GLOBAL__N__d8c5977b_16_LinearAlgebra_cu_9e10b42f_324316addr_kernel_cudaERNS_14TensorIteratorERKN3c106ScalarES8_ENKUlvE_clEvENKUlvE4_clEvEUldddE_St5arrayIPcLm4EEEEviT0_T1_,"ax",@progbits
	.align	128
        .global         _ZN2at6native29vectorized_elementwise_kernelILi2EZZZNS0_54_GLOBAL__N__d8c5977b_16_LinearAlgebra_cu_9e10b42f_324316addr_kernel_cudaERNS_14TensorIteratorERKN3c106ScalarES8_ENKUlvE_clEvENKUlvE4_clEvEUldddE_St5arrayIPcLm4EEEEviT0_T1_
        .type           _ZN2at6native29vectorized_elementwise_kernelILi2EZZZNS0_54_GLOBAL__N__d8c5977b_16_LinearAlgebra_cu_9e10b42f_324316addr_kernel_cudaERNS_14TensorIteratorERKN3c106ScalarES8_ENKUlvE_clEvENKUlvE4_clEvEUldddE_St5arrayIPcLm4EEEEviT0_T1_,@function
        .size           _ZN2at6native29vectorized_elementwise_kernelILi2EZZZNS0_54_GLOBAL__N__d8c5977b_16_LinearAlgebra_cu_9e10b42f_324316addr_kernel_cudaERNS_14TensorIteratorERKN3c106ScalarES8_ENKUlvE_clEvENKUlvE4_clEvEUldddE_St5arrayIPcLm4EEEEviT0_T1_,(.L_x_23560 - _ZN2at6native29vectorized_elementwise_kernelILi2EZZZNS0_54_GLOBAL__N__d8c5977b_16_LinearAlgebra_cu_9e10b42f_324316addr_kernel_cudaERNS_14TensorIteratorERKN3c106ScalarES8_ENKUlvE_clEvENKUlvE4_clEvEUldddE_St5arrayIPcLm4EEEEviT0_T1_)
        .other          _ZN2at6native29vectorized_elementwise_kernelILi2EZZZNS0_54_GLOBAL__N__d8c5977b_16_LinearAlgebra_cu_9e10b42f_324316addr_kernel_cudaERNS_14TensorIteratorERKN3c106ScalarES8_ENKUlvE_clEvENKUlvE4_clEvEUldddE_St5arrayIPcLm4EEEEviT0_T1_,@"STO_CUDA_ENTRY STV_DEFAULT"
_ZN2at6native29vectorized_elementwise_kernelILi2EZZZNS0_54_GLOBAL__N__d8c5977b_16_LinearAlgebra_cu_9e10b42f_324316addr_kernel_cudaERNS_14TensorIteratorERKN3c106ScalarES8_ENKUlvE_clEvENKUlvE4_clEvEUldddE_St5arrayIPcLm4EEEEviT0_T1_:
.text._ZN2at6native29vectorized_elementwise_kernelILi2EZZZNS0_54_GLOBAL__N__d8c5977b_16_LinearAlgebra_cu_9e10b42f_324316addr_kernel_cudaERNS_14TensorIteratorERKN3c106ScalarES8_ENKUlvE_clEvENKUlvE4_clEvEUldddE_St5arrayIPcLm4EEEEviT0_T1_:
        /* <DEDUP_REMOVED lines=9> */
[----:B------:R-:W-:Y:S01]  /*0090*/  CS2R R16, SRZ ;  /* 0x0000000000107805 */ /* 0x000fe2000001ff00 */
[----:B------:R-:W1:Y:S01]  /*00a0*/  LDCU.64 UR6, c[0x0][0x388] ;  /* 0x00007100ff0677ac */ /* 0x000e620008000a00 */
[----:B0-----:R-:W-:Y:S01]  /*00b0*/  ISETP.GE.U32.AND P0, PT, R2, R5, PT ;  /* 0x000000050200720c */ /* 0x001fe20003f06070 */
[----:B------:R-:W-:-:S12]  /*00c0*/  IMAD.MOV.U32 R0, RZ, RZ, R2 ;  /* 0x000000ffff007224 */ /* 0x000fd800078e0002 */
[----:B------:R-:W0:Y:S01]  /*00d0*/  @!P0 LDC.64 R10, c[0x0][0x3a8] ;  /* 0x0000ea00ff0a8b82 */ /* 0x000e220000000a00 */
[----:B------:R-:W-:-:S07]  /*00e0*/  @!P0 LEA R7, R3, R0, 0xa ;  /* 0x0000000003078211 */ /* 0x000fce00078e50ff */
[----:B------:R-:W2:Y:S01]  /*00f0*/  @!P0 LDC.64 R14, c[0x0][0x3b0] ;  /* 0x0000ec00ff0e8b82 */ /* 0x000ea20000000a00 */
[----:B0-----:R-:W-:-:S05]  /*0100*/  @!P0 IMAD.WIDE.U32 R10, R7, 0x8, R10 ;  /* 0x00000008070a8825 */ /* 0x001fca00078e000a */
[----:B------:R0:W1:Y:S01]  /*0110*/  @!P0 LDG.E.64 R8, desc[UR4][R10.64] ;  /* 0x000000040a088981 */ /* 0x000062000c1e1b00 */
[----:B--2---:R-:W-:-:S05]  /*0120*/  @!P0 IMAD.WIDE.U32 R14, R7, 0x8, R14 ;  /* 0x00000008070e8825 */ /* 0x004fca00078e000e */
[----:B------:R2:W3:Y:S01]  /*0130*/  @!P0 LDG.E.64 R16, desc[UR4][R14.64] ;  /* 0x000000040e108981 */ /* 0x0004e2000c1e1b00 */
[----:B------:R-:W-:Y:S01]  /*0140*/  @!P0 VIADD R0, R0, 0x80 ;  /* 0x0000008000008836 */ /* 0x000fe20000000000 */
[----:B------:R-:W-:-:S04]  /*0150*/  CS2R R6, SRZ ;  /* 0x0000000000067805 */ /* 0x000fc8000001ff00 */
[----:B------:R-:W-:-:S13]  /*0160*/  ISETP.GE.U32.AND P1, PT, R0, R5, PT ;  /* 0x000000050000720c */ /* 0x000fda0003f26070 */
[----:B------:R-:W4:Y:S01]  /*0170*/  @!P1 LDC.64 R12, c[0x0][0x3a8] ;  /* 0x0000ea00ff0c9b82 */ /* 0x000f220000000a00 */
[----:B------:R-:W-:-:S07]  /*0180*/  @!P1 LEA R21, R3, R0, 0xa ;  /* 0x0000000003159211 */ /* 0x000fce00078e50ff */
[----:B0-----:R-:W0:Y:S01]  /*0190*/  @!P1 LDC.64 R10, c[0x0][0x3b0] ;  /* 0x0000ec00ff0a9b82 */ /* 0x001e220000000a00 */
[----:B----4-:R-:W-:Y:S01]  /*01a0*/  @!P1 IMAD.WIDE.U32 R18, R21, 0x8, R12 ;  /* 0x0000000815129825 */ /* 0x010fe200078e000c */
[----:B------:R-:W-:-:S04]  /*01b0*/  CS2R R12, SRZ ;  /* 0x00000000000c7805 */ /* 0x000fc8000001ff00 */
[----:B------:R4:W5:Y:S01]  /*01c0*/  @!P1 LDG.E.64 R6, desc[UR4][R18.64] ;  /* 0x0000000412069981 */ /* 0x000962000c1e1b00 */
[----:B0-----:R-:W-:-:S05]  /*01d0*/  @!P1 IMAD.WIDE.U32 R10, R21, 0x8, R10 ;  /* 0x00000008150a9825 */ /* 0x001fca00078e000a */
[----:B------:R0:W5:Y:S01]  /*01e0*/  @!P1 LDG.E.64 R12, desc[UR4][R10.64] ;  /* 0x000000040a0c9981 */ /* 0x000162000c1e1b00 */
[----:B------:R-:W-:Y:S01]  /*01f0*/  @!P1 VIADD R0, R0, 0x80 ;  /* 0x0000008000009836 */ /* 0x000fe20000000000 */
[----:B--2---:R-:W-:-:S04]  /*0200*/  CS2R R14, SRZ ;  /* 0x00000000000e7805 */ /* 0x004fc8000001ff00 */
[----:B------:R-:W-:-:S13]  /*0210*/  ISETP.GE.U32.AND P1, PT, R0, R5, PT ;  /* 0x000000050000720c */ /* 0x000fda0003f26070 */
[----:B------:R-:W-:Y:S01]  /*0220*/  @!P1 LEA R4, R3, R0, 0xa ;  /* 0x0000000003049211 */ /* 0x000fe200078e50ff */
[----:B------:R-:W-:Y:S01]  /*0230*/  @!P1 VIADD R0, R0, 0x80 ;  /* 0x0000008000009836 */ /* 0x000fe20000000000 */
[----:B------:R-:W2:Y:S04]  /*0240*/  @!P1 LDC.64 R22, c[0x0][0x3a8] ;  /* 0x0000ea00ff169b82 */ /* 0x000ea80000000a00 */
[----:B------:R-:W-:-:S04]  /*0250*/  ISETP.GE.U32.AND P2, PT, R0, R5, PT ;  /* 0x000000050000720c */ /* 0x000fc80003f46070 */
[----:B----4-:R-:W4:Y:S09]  /*0260*/  @!P1 LDC.64 R18, c[0x0][0x3b0] ;  /* 0x0000ec00ff129b82 */ /* 0x010f320000000a00 */
[----:B0-----:R-:W0:Y:S01]  /*0270*/  @!P2 LDC.64 R10, c[0x0][0x3b0] ;  /* 0x0000ec00ff0aab82 */ /* 0x001e220000000a00 */
[----:B------:R-:W-:Y:S01]  /*0280*/  @!P2 LEA R21, R3, R0, 0xa ;  /* 0x000000000315a211 */ /* 0x000fe200078e50ff */
[----:B------:R-:W-:-:S05]  /*0290*/  @!P2 VIADD R0, R0, 0x80 ;  /* 0x000000800000a836 */ /* 0x000fca0000000000 */
[----:B------:R-:W-:Y:S01]  /*02a0*/  ISETP.GE.U32.AND P3, PT, R0, R5, PT ;  /* 0x000000050000720c */ /* 0x000fe20003f66070 */
[----:B--2---:R-:W-:Y:S01]  /*02b0*/  @!P1 IMAD.WIDE.U32 R24, R4, 0x8, R22 ;  /* 0x0000000804189825 */ /* 0x004fe200078e0016 */
[----:B------:R-:W-:-:S04]  /*02c0*/  CS2R R22, SRZ ;  /* 0x0000000000167805 */ /* 0x000fc8000001ff00 */
[----:B------:R-:W2:Y:S01]  /*02d0*/  @!P1 LDG.E.64 R14, desc[UR4][R24.64] ;  /* 0x00000004180e9981 */ /* 0x000ea2000c1e1b00 */
[----:B----4-:R-:W-:-:S06]  /*02e0*/  @!P1 IMAD.WIDE.U32 R18, R4, 0x8, R18 ;  /* 0x0000000804129825 */ /* 0x010fcc00078e0012 */
[----:B------:R-:W4:Y:S01]  /*02f0*/  @!P3 LDC.64 R28, c[0x0][0x3a8] ;  /* 0x0000ea00ff1cbb82 */ /* 0x000f220000000a00 */
[----:B------:R0:W2:Y:S02]  /*0300*/  @!P1 LDG.E.64 R22, desc[UR4][R18.64] ;  /* 0x0000000412169981 */ /* 0x0000a4000c1e1b00 */
[----:B0-----:R-:W-:-:S05]  /*0310*/  @!P2 IMAD.WIDE.U32 R10, R21, 0x8, R10 ;  /* 0x00000008150aa825 */ /* 0x001fca00078e000a */
[----:B------:R-:W0:Y:S01]  /*0320*/  @!P3 LDC.64 R26, c[0x0][0x3b0] ;  /* 0x0000ec00ff1abb82 */ /* 0x000e220000000a00 */
[----:B------:R-:W-:Y:S02]  /*0330*/  @!P3 LEA R4, R3, R0, 0xa ;  /* 0x000000000304b211 */ /* 0x000fe400078e50ff */
[----:B------:R-:W-:Y:S01]  /*0340*/  CS2R R18, SRZ ;  /* 0x0000000000127805 */ /* 0x000fe2000001ff00 */
[----:B------:R-:W-:Y:S02]  /*0350*/  @!P3 VIADD R0, R0, 0x80 ;  /* 0x000000800000b836 */ /* 0x000fe40000000000 */
[----:B----4-:R-:W-:-:S04]  /*0360*/  @!P3 IMAD.WIDE.U32 R28, R4, 0x8, R28 ;  /* 0x00000008041cb825 */ /* 0x010fc800078e001c */
[----:B0-----:R-:W-:-:S05]  /*0370*/  @!P3 IMAD.WIDE.U32 R26, R4, 0x8, R26 ;  /* 0x00000008041ab825 */ /* 0x001fca00078e001a */
[----:B------:R0:W4:Y:S01]  /*0380*/  @!P3 LDG.E.64 R18, desc[UR4][R26.64] ;  /* 0x000000041a12b981 */ /* 0x000122000c1e1b00 */
[----:B------:R-:W-:-:S13]  /*0390*/  ISETP.GE.U32.AND P1, PT, R0, R5, PT ;  /* 0x000000050000720c */ /* 0x000fda0003f26070 */
[----:B0-----:R-:W0:Y:S01]  /*03a0*/  @!P1 LDC.64 R26, c[0x0][0x3b0] ;  /* 0x0000ec00ff1a9b82 */ /* 0x001e220000000a00 */
[----:B-1----:R-:W3:-:S15]  /*03b0*/  DMUL R8, R8, UR6 ;  /* 0x0000000608087c28 */ /* 0x002ede0008000000 */
[----:B------:R-:W-:-:S15]  /*03c0*/  NOP ;  /* 0x0000000000007918 */ /* 0x000fde0000000000 */
[----:B------:R-:W-:-:S15]  /*03d0*/  NOP ;  /* 0x0000000000007918 */ /* 0x000fde0000000000 */
[----:B------:R-:W-:-:S15]  /*03e0*/  NOP ;  /* 0x0000000000007918 */ /* 0x000fde0000000000 */
[----:B------:R-:W-:-:S04]  /*03f0*/  NOP ;  /* 0x0000000000007918 */ /* 0x000fc80000000000 */
[----:B---3--:R1:W-:Y:S02]  /*0400*/  DMUL R16, R8, R16 ;  /* 0x0000001008107228 */ /* 0x0083e40000000000 */
[----:B-1----:R-:W1:Y:S02]  /*0410*/  @!P2 LDC.64 R8, c[0x0][0x3a8] ;  /* 0x0000ea00ff08ab82 */ /* 0x002e640000000a00 */
[----:B-1----:R-:W-:Y:S01]  /*0420*/  @!P2 IMAD.WIDE.U32 R24, R21, 0x8, R8 ;  /* 0x000000081518a825 */ /* 0x002fe200078e0008 */
[----:B------:R-:W-:Y:S02]  /*0430*/  CS2R R8, SRZ ;  /* 0x0000000000087805 */ /* 0x000fe4000001ff00 */
[----:B------:R-:W-:-:S04]  /*0440*/  CS2R R20, SRZ ;  /* 0x0000000000147805 */ /* 0x000fc8000001ff00 */
[----:B------:R1:W3:Y:S04]  /*0450*/  @!P2 LDG.E.64 R8, desc[UR4][R24.64] ;  /* 0x000000041808a981 */ /* 0x0002e8000c1e1b00 */
[----:B------:R0:W4:Y:S01]  /*0460*/  @!P2 LDG.E.64 R20, desc[UR4][R10.64] ;  /* 0x000000040a14a981 */ /* 0x000122000c1e1b00 */
[----:B-1----:R-:W1:Y:S01]  /*0470*/  @!P1 LDC.64 R24, c[0x0][0x3a8] ;  /* 0x0000ea00ff189b82 */ /* 0x002e620000000a00 */
[----:B0-----:R-:W-:-:S06]  /*0480*/  CS2R R10, SRZ ;  /* 0x00000000000a7805 */ /* 0x001fcc000001ff00 */
[----:B------:R0:W4:Y:S02]  /*0490*/  @!P3 LDG.E.64 R10, desc[UR4][R28.64] ;  /* 0x000000041c0ab981 */ /* 0x000124000c1e1b00 */
[----:B0-----:R-:W-:-:S15]  /*04a0*/  @!P1 LEA R29, R3, R0, 0xa ;  /* 0x00000000031d9211 */ /* 0x001fde00078e50ff */
[----:B------:R-:W-:-:S15]  /*04b0*/  NOP ;  /* 0x0000000000007918 */ /* 0x000fde0000000000 */
[----:B------:R-:W-:-:S09]  /*04c0*/  NOP ;  /* 0x0000000000007918 */ /* 0x000fd20000000000 */
[----:B-----5:R-:W0:Y:S01]  /*04d0*/  DMUL R6, R6, UR6 ;  /* 0x0000000606067c28 */ /* 0x020e220008000000 */
[----:B-1----:R-:W-:-:S04]  /*04e0*/  @!P1 IMAD.WIDE.U32 R24, R29, 0x8, R24 ;  /* 0x000000081d189825 */ /* 0x002fc800078e0018 */
[----:B------:R-:W-:Y:S01]  /*04f0*/  @!P1 IMAD.WIDE.U32 R28, R29, 0x8, R26 ;  /* 0x000000081d1c9825 */ /* 0x000fe200078e001a */
[----:B------:R-:W-:-:S06]  /*0500*/  CS2R R26, SRZ ;  /* 0x00000000001a7805 */ /* 0x000fcc000001ff00 */
[----:B------:R-:W5:-:S15]  /*0510*/  @!P1 LDG.E.64 R26, desc[UR4][R28.64] ;  /* 0x000000041c1a9981 */ /* 0x000f5e000c1e1b00 */
[----:B------:R-:W-:-:S15]  /*0520*/  NOP ;  /* 0x0000000000007918 */ /* 0x000fde0000000000 */
[----:B------:R-:W-:-:S15]  /*0530*/  NOP ;  /* 0x0000000000007918 */ /* 0x000fde0000000000 */
[----:B------:R-:W-:-:S07]  /*0540*/  NOP ;  /* 0x0000000000007918 */ /* 0x000fce0000000000 */
[----:B0-----:R0:W-:Y:S02]  /*0550*/  DMUL R6, R6, R12 ;  /* 0x0000000c06067228 */ /* 0x0011e40000000000 */
[----:B0-----:R-:W-:-:S06]  /*0560*/  CS2R R12, SRZ ;  /* 0x00000000000c7805 */ /* 0x001fcc000001ff00 */
[----:B------:R0:W5:Y:S01]  /*0570*/  @!P1 LDG.E.64 R12, desc[UR4][R24.64] ;  /* 0x00000004180c9981 */ /* 0x000162000c1e1b00 */
[----:B------:R-:W-:-:S05]  /*0580*/  @!P1 VIADD R0, R0, 0x80 ;  /* 0x0000008000009836 */ /* 0x000fca0000000000 */
[----:B------:R-:W-:-:S13]  /*0590*/  ISETP.GE.U32.AND P2, PT, R0, R5, PT ;  /* 0x000000050000720c */ /* 0x000fda0003f46070 */
[----:B0-----:R-:W-:Y:S01]  /*05a0*/  @!P2 LEA R25, R3, R0, 0xa ;  /* 0x000000000319a211 */ /* 0x001fe200078e50ff */
[----:B------:R-:W-:-:S05]  /*05b0*/  @!P2 VIADD R0, R0, 0x80 ;  /* 0x000000800000a836 */ /* 0x000fca0000000000 */
[----:B------:R-:W-:-:S15]  /*05c0*/  ISETP.GE.U32.AND P1, PT, R0, R5, PT ;  /* 0x000000050000720c */ /* 0x000fde0003f26070 */
[----:B------:R-:W-:-:S15]  /*05d0*/  NOP ;  /* 0x0000000000007918 */ /* 0x000fde0000000000 */
[----:B------:R-:W-:-:S01]  /*05e0*/  NOP ;  /* 0x0000000000007918 */ /* 0x000fc20000000000 */
[----:B--2---:R-:W0:-:S15]  /*05f0*/  DMUL R14, R14, UR6 ;  /* 0x000000060e0e7c28 */ /* 0x004e1e0008000000 */
[----:B------:R-:W-:-:S15]  /*0600*/  NOP ;  /* 0x0000000000007918 */ /* 0x000fde0000000000 */
[----:B------:R-:W-:-:S15]  /*0610*/  NOP ;  /* 0x0000000000007918 */ /* 0x000fde0000000000 */
[----:B------:R-:W-:-:S15]  /*0620*/  NOP ;  /* 0x0000000000007918 */ /* 0x000fde0000000000 */
[----:B------:R-:W-:-:S04]  /*0630*/  NOP ;  /* 0x0000000000007918 */ /* 0x000fc80000000000 */
[----:B0-----:R0:W-:Y:S02]  /*0640*/  DMUL R22, R14, R22 ;  /* 0x000000160e167228 */ /* 0x0011e40000000000 */
[----:B0-----:R-:W0:Y:S02]  /*0650*/  @!P2 LDC.64 R14, c[0x0][0x3b0] ;  /* 0x0000ec00ff0eab82 */ /* 0x001e240000000a00 */
[----:B0-----:R-:W-:-:S15]  /*0660*/  @!P2 IMAD.WIDE.U32 R14, R25, 0x8, R14 ;  /* 0x00000008190ea825 */ /* 0x001fde00078e000e */
[----:B------:R-:W-:-:S15]  /*0670*/  NOP ;  /* 0x0000000000007918 */ /* 0x000fde0000000000 */
[----:B------:R-:W-:-:S15]  /*0680*/  NOP ;  /* 0x0000000000007918 */ /* 0x000fde0000000000 */
[----:B------:R-:W-:-:S15]  /*0690*/  NOP ;  /* 0x0000000000007918 */ /* 0x000fde0000000000 */
[----:B---3--:R-:W4:-:S15]  /*06a0*/  DMUL R8, R8, UR6 ;  /* 0x0000000608087c28 */ /* 0x008f1e0008000000 */
[----:B------:R-:W-:-:S15]  /*06b0*/  NOP ;  /* 0x0000000000007918 */ /* 0x000fde0000000000 */
[----:B------:R-:W-:-:S15]  /*06c0*/  NOP ;  /* 0x0000000000007918 */ /* 0x000fde0000000000 */
[----:B------:R-:W-:-:S15]  /*06d0*/  NOP ;  /* 0x0000000000007918 */ /* 0x000fde0000000000 */
[----:B------:R-:W-:-:S04]  /*06e0*/  NOP ;  /* 0x0000000000007918 */ /* 0x000fc80000000000 */
[----:B----4-:R0:W-:Y:S02]  /*06f0*/  DMUL R20, R8, R20 ;  /* 0x0000001408147228 */ /* 0x0101e40000000000 */
[----:B0-----:R-:W0:Y:S02]  /*0700*/  @!P2 LDC.64 R8, c[0x0][0x3a8] ;  /* 0x0000ea00ff08ab82 */ /* 0x001e240000000a00 */
[----:B0-----:R-:W-:Y:S01]  /*0710*/  @!P2 IMAD.WIDE.U32 R28, R25, 0x8, R8 ;  /* 0x00000008191ca825 */ /* 0x001fe200078e0008 */
[----:B------:R-:W-:Y:S02]  /*0720*/  CS2R R8, SRZ ;  /* 0x0000000000087805 */ /* 0x000fe4000001ff00 */
[----:B------:R-:W-:-:S04]  /*0730*/  CS2R R24, SRZ ;  /* 0x0000000000187805 */ /* 0x000fc8000001ff00 */
[----:B------:R0:W2:Y:S04]  /*0740*/  @!P2 LDG.E.64 R8, desc[UR4][R28.64] ;  /* 0x000000041c08a981 */ /* 0x0000a8000c1e1b00 */
[----:B------:R1:W3:Y:S01]  /*0750*/  @!P2 LDG.E.64 R24, desc[UR4][R14.64] ;  /* 0x000000040e18a981 */ /* 0x0002e2000c1e1b00 */
[----:B0-----:R-:W-:-:S15]  /*0760*/  @!P1 LEA R29, R3, R0, 0xa ;  /* 0x00000000031d9211 */ /* 0x001fde00078e50ff */
[----:B------:R-:W-:-:S15]  /*0770*/  NOP ;  /* 0x0000000000007918 */ /* 0x000fde0000000000 */
[----:B------:R-:W-:-:S15]  /*0780*/  NOP ;  /* 0x0000000000007918 */ /* 0x000fde0000000000 */
[----:B------:R-:W-:-:S03]  /*0790*/  NOP ;  /* 0x0000000000007918 */ /* 0x000fc60000000000 */
[----:B------:R-:W0:Y:S01]  /*07a0*/  DMUL R10, R10, UR6 ;  /* 0x000000060a0a7c28 */ /* 0x000e220008000000 */
[----:B-1----:R-:W-:-:S15]  /*07b0*/  CS2R R14, SRZ ;  /* 0x00000000000e7805 */ /* 0x002fde000001ff00 */
[----:B------:R-:W-:-:S15]  /*07c0*/  NOP ;  /* 0x0000000000007918 */ /* 0x000fde0000000000 */
[----:B------:R-:W-:-:S15]  /*07d0*/  NOP ;  /* 0x0000000000007918 */ /* 0x000fde0000000000 */
[----:B------:R-:W-:-:S15]  /*07e0*/  NOP ;  /* 0x0000000000007918 */ /* 0x000fde0000000000 */
[----:B------:R-:W-:-:S03]  /*07f0*/  NOP ;  /* 0x0000000000007918 */ /* 0x000fc60000000000 */
[----:B0-----:R0:W-:Y:S02]  /*0800*/  DMUL R18, R10, R18 ;  /* 0x000000120a127228 */ /* 0x0011e40000000000 */
[----:B0-----:R-:W0:Y:S02]  /*0810*/  @!P1 LDC.64 R10, c[0x0][0x3a8] ;  /* 0x0000ea00ff0a9b82 */ /* 0x001e240000000a00 */
[----:B0-----:R-:W-:-:S05]  /*0820*/  @!P1 IMAD.WIDE.U32 R10, R29, 0x8, R10 ;  /* 0x000000081d0a9825 */ /* 0x001fca00078e000a */
[----:B------:R0:W4:Y:S02]  /*0830*/  @!P1 LDG.E.64 R14, desc[UR4][R10.64] ;  /* 0x000000040a0e9981 */ /* 0x000124000c1e1b00 */
[----:B0-----:R-:W0:-:S15]  /*0840*/  @!P1 LDC.64 R10, c[0x0][0x3b0] ;  /* 0x0000ec00ff0a9b82 */ /* 0x001e1e0000000a00 */
[----:B------:R-:W-:-:S15]  /*0850*/  NOP ;  /* 0x0000000000007918 */ /* 0x000fde0000000000 */
[----:B------:R-:W-:-:S15]  /*0860*/  NOP ;  /* 0x0000000000007918 */ /* 0x000fde0000000000 */
[----:B------:R-:W-:-:S08]  /*0870*/  NOP ;  /* 0x0000000000007918 */ /* 0x000fd00000000000 */
[----:B-----5:R-:W1:Y:S01]  /*0880*/  DMUL R12, R12, UR6 ;  /* 0x000000060c0c7c28 */ /* 0x020e620008000000 */
[----:B0-----:R-:W-:-:S15]  /*0890*/  @!P1 IMAD.WIDE.U32 R28, R29, 0x8, R10 ;  /* 0x000000081d1c9825 */ /* 0x001fde00078e000a */
[----:B------:R-:W-:-:S15]  /*08a0*/  NOP ;  /* 0x0000000000007918 */ /* 0x000fde0000000000 */
[----:B------:R-:W-:-:S15]  /*08b0*/  NOP ;  /* 0x0000000000007918 */ /* 0x000fde0000000000 */
[----:B------:R-:W-:-:S15]  /*08c0*/  NOP ;  /* 0x0000000000007918 */ /* 0x000fde0000000000 */
[----:B------:R-:W-:-:S03]  /*08d0*/  NOP ;  /* 0x0000000000007918 */ /* 0x000fc60000000000 */
[----:B-1----:R0:W-:Y:S02]  /*08e0*/  DMUL R12, R12, R26 ;  /* 0x0000001a0c0c7228 */ /* 0x0021e40000000000 */
[----:B0-----:R-:W-:-:S06]  /*08f0*/  CS2R R26, SRZ ;  /* 0x00000000001a7805 */ /* 0x001fcc000001ff00 */
[----:B------:R-:W5:Y:S01]  /*0900*/  @!P1 LDG.E.64 R26, desc[UR4][R28.64] ;  /* 0x000000041c1a9981 */ /* 0x000f62000c1e1b00 */
[----:B------:R-:W-:Y:S01]  /*0910*/  @!P0 IMAD R0, R3, 0x400, R2 ;  /* 0x0000040003008824 */ /* 0x000fe200078e0202 */
[----:B------:R-:W-:Y:S04]  /*0920*/  BSSY.RECONVERGENT B0, `(.L_x_11658) ;  /* 0x0000044000007945 */ /* 0x000fe80003800200 */
[----:B------:R-:W-:-:S15]  /*0930*/  BSSY.RELIABLE B1, `(.L_x_11659) ;  /* 0x000003c000017945 */ /* 0x000fde0003800100 */
[----:B------:R-:W-:-:S15]  /*0940*/  NOP ;  /* 0x0000000000007918 */ /* 0x000fde0000000000 */
[----:B------:R-:W-:-:S15]  /*0950*/  NOP ;  /* 0x0000000000007918 */ /* 0x000fde0000000000 */
[----:B------:R-:W-:-:S05]  /*0960*/  NOP ;  /* 0x0000000000007918 */ /* 0x000fca0000000000 */
[----:B--2---:R-:W3:-:S15]  /*0970*/  DMUL R8, R8, UR6 ;  /* 0x0000000608087c28 */ /* 0x004ede0008000000 */
[----:B------:R-:W-:-:S15]  /*0980*/  NOP ;  /* 0x0000000000007918 */ /* 0x000fde0000000000 */
[----:B------:R-:W-:-:S15]  /*0990*/  NOP ;  /* 0x0000000000007918 */ /* 0x000fde0000000000 */
[----:B------:R-:W-:-:S15]  /*09a0*/  NOP ;  /* 0x0000000000007918 */ /* 0x000fde0000000000 */
[----:B------:R-:W-:-:S04]  /*09b0*/  NOP ;  /* 0x0000000000007918 */ /* 0x000fc80000000000 */
[----:B---3--:R0:W-:Y:S02]  /*09c0*/  DMUL R24, R8, R24 ;  /* 0x0000001808187228 */ /* 0x0081e40000000000 */
[----:B0-----:R-:W0:Y:S02]  /*09d0*/  @!P0 LDC.64 R8, c[0x0][0x398] ;  /* 0x0000e600ff088b82 */ /* 0x001e240000000a00 */
[----:B0-----:R-:W-:Y:S01]  /*09e0*/  @!P0 IMAD.WIDE.U32 R8, R0, 0x8, R8 ;  /* 0x0000000800088825 */ /* 0x001fe200078e0008 */
[----:B------:R-:W-:-:S05]  /*09f0*/  IADD3 R0, PT, PT, R2, 0x80, RZ ;  /* 0x0000008002007810 */ /* 0x000fca0007ffe0ff */
[----:B------:R-:W-:Y:S01]  /*0a00*/  @!P0 IMAD.MOV.U32 R2, RZ, RZ, R0 ;  /* 0x000000ffff028224 */ /* 0x000fe200078e0000 */
[----:B------:R0:W-:Y:S04]  /*0a10*/  @!P0 STG.E.64 desc[UR4][R8.64], R16 ;  /* 0x0000001008008986 */ /* 0x0001e8000c101b04 */
[----:B------:R-:W-:-:S15]  /*0a20*/  ISETP.GE.U32.AND P0, PT, R2, R5, PT ;  /* 0x000000050200720c */ /* 0x000fde0003f06070 */
[----:B------:R-:W-:-:S15]  /*0a30*/  NOP ;  /* 0x0000000000007918 */ /* 0x000fde0000000000 */
[----:B------:R-:W-:-:S15]  /*0a40*/  NOP ;  /* 0x0000000000007918 */ /* 0x000fde0000000000 */
[----:B------:R-:W-:-:S04]  /*0a50*/  NOP ;  /* 0x0000000000007918 */ /* 0x000fc80000000000 */
[----:B----4-:R-:W5:-:S15]  /*0a60*/  DMUL R14, R14, UR6 ;  /* 0x000000060e0e7c28 */ /* 0x010f5e0008000000 */
[----:B------:R-:W-:-:S15]  /*0a70*/  NOP ;  /* 0x0000000000007918 */ /* 0x000fde0000000000 */
[----:B------:R-:W-:-:S15]  /*0a80*/  NOP ;  /* 0x0000000000007918 */ /* 0x000fde0000000000 */
[----:B------:R-:W-:-:S15]  /*0a90*/  NOP ;  /* 0x0000000000007918 */ /* 0x000fde0000000000 */
[----:B------:R-:W-:-:S04]  /*0aa0*/  NOP ;  /* 0x0000000000007918 */ /* 0x000fc80000000000 */
[----:B-----5:R0:W1:Y:S02]  /*0ab0*/  DMUL R26, R14, R26 ;  /* 0x0000001a0e1a7228 */ /* 0x0200640000000000 */
[----:B01----:R-:W-:Y:S05]  /*0ac0*/  @P0 BRA `(.L_x_11660) ;  /* 0x0000000000300947 */ /* 0x003fea0003800000 */
        /* <DEDUP_REMOVED lines=12> */
.L_x_11660:
[----:B------:R-:W-:-:S13]  /*0b90*/  ISETP.GE.U32.AND P0, PT, R2, R5, PT ;  /* 0x000000050200720c */ /* 0x000fda0003f06070 */
[----:B------:R-:W-:Y:S05]  /*0ba0*/  @P0 BRA `(.L_x_11662) ;  /* 0x0000000000300947 */ /* 0x000fea0003800000 */
[----:B0-----:R-:W0:Y:S01]  /*0bb0*/  LDC.64 R6, c[0x0][0x398] ;  /* 0x0000e600ff067b82 */ /* 0x001e220000000a00 */
[----:B------:R-:W-:Y:S01]  /*0bc0*/  LEA R9, R3, R2, 0xa ;  /* 0x0000000203097211 */ /* 0x000fe200078e50ff */
[----:B------:R-:W-:-:S04]  /*0bd0*/  VIADD R2, R2, 0x80 ;  /* 0x0000008002027836 */ /* 0x000fc80000000000 */
[----:B0-----:R-:W-:-:S05]  /*0be0*/  IMAD.WIDE.U32 R6, R9, 0x8, R6 ;  /* 0x0000000809067825 */ /* 0x001fca00078e0006 */
[----:B------:R1:W-:Y:S02]  /*0bf0*/  STG.E.64 desc[UR4][R6.64], R20 ;  /* 0x0000001406007986 */ /* 0x0003e4000c101b04 */
.L_x_11661:
[----:B------:R-:W-:-:S13]  /*0c00*/  ISETP.GE.U32.AND P0, PT, R2, R5, PT ;  /* 0x000000050200720c */ /* 0x000fda0003f06070 */
[----:B------:R-:W-:Y:S05]  /*0c10*/  @P0 BRA `(.L_x_11663) ;  /* 0x0000000000340947 */ /* 0x000fea0003800000 */
[----:B01----:R-:W0:Y:S01]  /*0c20*/  LDC.64 R6, c[0x0][0x398] ;  /* 0x0000e600ff067b82 */ /* 0x003e220000000a00 */
[----:B------:R-:W-:Y:S01]  /*0c30*/  LEA R9, R3, R2, 0xa ;  /* 0x0000000203097211 */ /* 0x000fe200078e50ff */
[----:B------:R-:W-:-:S04]  /*0c40*/  VIADD R2, R2, 0x80 ;  /* 0x0000008002027836 */ /* 0x000fc80000000000 */
[----:B0-----:R-:W-:-:S05]  /*0c50*/  IMAD.WIDE.U32 R6, R9, 0x8, R6 ;  /* 0x0000000809067825 */ /* 0x001fca00078e0006 */
[----:B------:R1:W-:Y:S02]  /*0c60*/  STG.E.64 desc[UR4][R6.64], R18 ;  /* 0x0000001206007986 */ /* 0x0003e4000c101b04 */
.L_x_11662:
        /* <DEDUP_REMOVED lines=8> */
.L_x_11663:
[----:B------:R-:W-:Y:S05]  /*0cf0*/  BSYNC.RELIABLE B1 ;  /* 0x0000000000017941 */ /* 0x000fea0003800100 */
.L_x_11659:
[----:B------:R-:W-:-:S13]  /*0d00*/  ISETP.GE.U32.AND P0, PT, R2, R5, PT ;  /* 0x000000050200720c */ /* 0x000fda0003f06070 */
[----:B012---:R-:W0:Y:S01]  /*0d10*/  @!P0 LDC.64 R6, c[0x0][0x398] ;  /* 0x0000e600ff068b82 */ /* 0x007e220000000a00 */
[----:B------:R-:W-:Y:S01]  /*0d20*/  @!P0 LEA R9, R3, R2, 0xa ;  /* 0x0000000203098211 */ /* 0x000fe200078e50ff */
[----:B------:R-:W-:-:S04]  /*0d30*/  @!P0 VIADD R2, R2, 0x80 ;  /* 0x0000008002028836 */ /* 0x000fc80000000000 */
[----:B0-----:R-:W-:-:S05]  /*0d40*/  @!P0 IMAD.WIDE.U32 R6, R9, 0x8, R6 ;  /* 0x0000000809068825 */ /* 0x001fca00078e0006 */
[----:B------:R2:W-:Y:S02]  /*0d50*/  @!P0 STG.E.64 desc[UR4][R6.64], R24 ;  /* 0x0000001806008986 */ /* 0x0005e4000c101b04 */
.L_x_11664:
[----:B------:R-:W-:Y:S05]  /*0d60*/  BSYNC.RECONVERGENT B0 ;  /* 0x0000000000007941 */ /* 0x000fea0003800200 */
.L_x_11658:
[----:B------:R-:W-:Y:S05]  /*0d70*/  WARPSYNC.ALL ;  /* 0x0000000000007948 */ /* 0x000fea0003800000 */
[----:B------:R-:W-:-:S13]  /*0d80*/  ISETP.GE.U32.AND P0, PT, R2, R5, PT ;  /* 0x000000050200720c */ /* 0x000fda0003f06070 */
[----:B------:R-:W-:Y:S05]  /*0d90*/  @P0 EXIT ;  /* 0x000000000000094d */ /* 0x000fea0003800000 */
[----:B------:R-:W3:Y:S01]  /*0da0*/  LDC.64 R4, c[0x0][0x398] ;  /* 0x0000e600ff047b82 */ /* 0x000ee20000000a00 */
[----:B------:R-:W-:-:S05]  /*0db0*/  LEA R3, R3, R2, 0xa ;  /* 0x0000000203037211 */ /* 0x000fca00078e50ff */
[----:B---3--:R-:W-:-:S05]  /*0dc0*/  IMAD.WIDE.U32 R2, R3, 0x8, R4 ;  /* 0x0000000803027825 */ /* 0x008fca00078e0004 */
[----:B------:R-:W-:Y:S01]  /*0dd0*/  STG.E.64 desc[UR4][R2.64], R26 ;  /* 0x0000001a02007986 */ /* 0x000fe2000c101b04 */
[----:B------:R-:W-:Y:S05]  /*0de0*/  EXIT ;  /* 0x000000000000794d */ /* 0x000fea0003800000 */
.L_x_11657:
[----:B------:R-:W0:Y:S01]  /*0df0*/  S2R R7, SR_TID.X ;  /* 0x0000000000077919 */ /* 0x000e220000002100 */
[----:B------:R-:W1:Y:S01]  /*0e00*/  LDC.64 R28, c[0x0][0x3a8] ;  /* 0x0000ea00ff1c7b82 */ /* 0x000e620000000a00 */
[----:B------:R-:W-:Y:S01]  /*0e10*/  IMAD.SHL.U32 R0, R3, 0x400, RZ ;  /* 0x0000040003007824 */ /* 0x000fe200078e00ff */
[----:B------:R-:W2:Y:S06]  /*0e20*/  LDCU.64 UR6, c[0x0][0x388] ;  /* 0x00007100ff0677ac */ /* 0x000eac0008000a00 */
[----:B------:R-:W3:Y:S01]  /*0e30*/  LDC.64 R4, c[0x0][0x3b0] ;  /* 0x0000ec00ff047b82 */ /* 0x000ee20000000a00 */
[----:B-1----:R-:W-:-:S04]  /*0e40*/  IMAD.WIDE.U32 R28, R0, 0x8, R28 ;  /* 0x00000008001c7825 */ /* 0x002fc800078e001c */
[----:B0-----:R-:W-:-:S04]  /*0e50*/  IMAD.WIDE.U32 R28, R7, 0x10, R28 ;  /* 0x00000010071c7825 */ /* 0x001fc800078e001c */
[----:B---3--:R-:W-:Y:S01]  /*0e60*/  IMAD.WIDE.U32 R2, R0, 0x8, R4 ;  /* 0x0000000800027825 */ /* 0x008fe200078e0004 */
[----:B------:R-:W2:Y:S03]  /*0e70*/  LDG.E.128 R8, desc[UR4][R28.64+0x800] ;  /* 0x000800041c087981 */ /* 0x000ea6000c1e1d00 */
[----:B------:R-:W-:Y:S02]  /*0e80*/  IMAD.WIDE.U32 R2, R7, 0x10, R2 ;  /* 0x0000001007027825 */ /* 0x000fe400078e0002 */
[----:B------:R-:W3:Y:S04]  /*0e90*/  LDG.E.128 R4, desc[UR4][R28.64] ;  /* 0x000000041c047981 */ /* 0x000ee8000c1e1d00 */
[----:B------:R-:W4:Y:S04]  /*0ea0*/  LDG.E.128 R16, desc[UR4][R2.64+0x800] ;  /* 0x0008000402107981 */ /* 0x000f28000c1e1d00 */
[----:B------:R-:W5:Y:S04]  /*0eb0*/  LDG.E.128 R12, desc[UR4][R2.64] ;  /* 0x00000004020c7981 */ /* 0x000f68000c1e1d00 */
[----:B------:R-:W5:Y:S01]  /*0ec0*/  LDG.E.128 R24, desc[UR4][R2.64+0x1800] ;  /* 0x0018000402187981 */ /* 0x000f62000c1e1d00 */
[----:B--2---:R-:W4:-:S15]  /*0ed0*/  DMUL R8, R8, UR6 ;  /* 0x0000000608087c28 */ /* 0x004f1e0008000000 */
        /* <DEDUP_REMOVED lines=19> */
[----:B----4-:R2:W-:Y:S02]  /*1010*/  DMUL R16, R16, R8 ;  /* 0x0000000810107228 */ /* 0x0105e40000000000 */
[----:B--2---:R-:W2:-:S15]  /*1020*/  LDG.E.128 R8, desc[UR4][R28.64+0x1000] ;  /* 0x001000041c087981 */ /* 0x004e9e000c1e1d00 */
[----:B------:R-:W-:-:S15]  /*1030*/  NOP ;  /* 0x0000000000007918 */ /* 0x000fde0000000000 */
[----:B------:R-:W-:-:S15]  /*1040*/  NOP ;  /* 0x0000000000007918 */ /* 0x000fde0000000000 */
[----:B------:R-:W-:-:S15]  /*1050*/  NOP ;  /* 0x0000000000007918 */ /* 0x000fde0000000000 */
[----:B------:R-:W-:-:S02]  /*1060*/  NOP ;  /* 0x0000000000007918 */ /* 0x000fc40000000000 */
[----:B-----5:R-:W-:-:S15]  /*1070*/  DMUL R4, R12, R4 ;  /* 0x000000040c047228 */ /* 0x020fde0000000000 */
[----:B------:R-:W-:-:S15]  /*1080*/  NOP ;  /* 0x0000000000007918 */ /* 0x000fde0000000000 */
[----:B------:R-:W-:-:S15]  /*1090*/  NOP ;  /* 0x0000000000007918 */ /* 0x000fde0000000000 */
[----:B------:R-:W-:-:S15]  /*10a0*/  NOP ;  /* 0x0000000000007918 */ /* 0x000fde0000000000 */
[----:B------:R-:W-:-:S04]  /*10b0*/  NOP ;  /* 0x0000000000007918 */ /* 0x000fc80000000000 */
[----:B0-----:R0:W-:Y:S02]  /*10c0*/  DMUL R6, R14, R6 ;  /* 0x000000060e067228 */ /* 0x0011e40000000000 */
[----:B0-----:R-:W3:-:S15]  /*10d0*/  LDG.E.128 R12, desc[UR4][R2.64+0x1000] ;  /* 0x00100004020c7981 */ /* 0x001ede000c1e1d00 */
[----:B------:R-:W-:-:S15]  /*10e0*/  NOP ;  /* 0x0000000000007918 */ /* 0x000fde0000000000 */
[----:B------:R-:W-:-:S15]  /*10f0*/  NOP ;  /* 0x0000000000007918 */ /* 0x000fde0000000000 */
[----:B------:R-:W-:-:S15]  /*1100*/  NOP ;  /* 0x0000000000007918 */ /* 0x000fde0000000000 */
[----:B------:R-:W-:-:S02]  /*1110*/  NOP ;  /* 0x0000000000007918 */ /* 0x000fc40000000000 */
[----:B-1----:R0:W-:Y:S02]  /*1120*/  DMUL R18, R18, R20 ;  /* 0x0000001412127228 */ /* 0x0021e40000000000 */
[----:B0-----:R-:W4:-:S15]  /*1130*/  LDG.E.128 R20, desc[UR4][R28.64+0x1800] ;  /* 0x001800041c147981 */ /* 0x001f1e000c1e1d00 */
[----:B------:R-:W-:-:S15]  /*1140*/  NOP ;  /* 0x0000000000007918 */ /* 0x000fde0000000000 */
[----:B------:R-:W-:-:S15]  /*1150*/  NOP ;  /* 0x0000000000007918 */ /* 0x000fde0000000000 */
[----:B------:R-:W-:-:S15]  /*1160*/  NOP ;  /* 0x0000000000007918 */ /* 0x000fde0000000000 */
[----:B------:R-:W-:-:S02]  /*1170*/  NOP ;  /* 0x0000000000007918 */ /* 0x000fc40000000000 */
[----:B--2---:R-:W3:-:S15]  /*1180*/  DMUL R10, R10, UR6 ;  /* 0x000000060a0a7c28 */ /* 0x004ede0008000000 */
        /* <DEDUP_REMOVED lines=9> */
[----:B---3--:R1:W-:Y:S02]  /*1220*/  DMUL R14, R14, R10 ;  /* 0x0000000a0e0e7228 */ /* 0x0083e40000000000 */
[----:B-1----:R-:W1:-:S15]  /*1230*/  S2R R11, SR_TID.X ;  /* 0x00000000000b7919 */ /* 0x002e5e0000002100 */
[----:B------:R-:W-:-:S15]  /*1240*/  NOP ;  /* 0x0000000000007918 */ /* 0x000fde0000000000 */
[----:B------:R-:W-:-:S15]  /*1250*/  NOP ;  /* 0x0000000000007918 */ /* 0x000fde0000000000 */
[----:B------:R-:W-:-:S15]  /*1260*/  NOP ;  /* 0x0000000000007918 */ /* 0x000fde0000000000 */
[----:B------:R-:W-:-:S02]  /*1270*/  NOP ;  /* 0x0000000000007918 */ /* 0x000fc40000000000 */
[----:B0-----:R0:W2:Y:S02]  /*1280*/  DMUL R12, R12, R8 ;  /* 0x000000080c0c7228 */ /* 0x0010a40000000000 */
[----:B0-----:R-:W0:Y:S02]  /*1290*/  LDC.64 R8, c[0x0][0x398] ;  /* 0x0000e600ff087b82 */ /* 0x001e240000000a00 */
[----:B0-----:R-:W-:-:S04]  /*12a0*/  IMAD.WIDE.U32 R8, R0, 0x8, R8 ;  /* 0x0000000800087825 */ /* 0x001fc800078e0008 */
[----:B-1----:R-:W-:-:S05]  /*12b0*/  IMAD.WIDE.U32 R8, R11, 0x10, R8 ;  /* 0x000000100b087825 */ /* 0x002fca00078e0008 */
[----:B------:R-:W-:Y:S04]  /*12c0*/  STG.E.128 desc[UR4][R8.64], R4 ;  /* 0x0000000408007986 */ /* 0x000fe8000c101d04 */
[----:B------:R-:W-:Y:S04]  /*12d0*/  STG.E.128 desc[UR4][R8.64+0x800], R16 ;  /* 0x0008001008007986 */ /* 0x000fe8000c101d04 */
[----:B--2---:R-:W-:-:S15]  /*12e0*/  STG.E.128 desc[UR4][R8.64+0x1000], R12 ;  /* 0x0010000c08007986 */ /* 0x004fde000c101d04 */
[----:B------:R-:W-:-:S15]  /*12f0*/  NOP ;  /* 0x0000000000007918 */ /* 0x000fde0000000000 */
[----:B------:R-:W-:-:S13]  /*1300*/  NOP ;  /* 0x0000000000007918 */ /* 0x000fda0000000000 */
[----:B----4-:R-:W0:-:S15]  /*1310*/  DMUL R20, R20, UR6 ;  /* 0x0000000614147c28 */ /* 0x010e1e0008000000 */
        /* <DEDUP_REMOVED lines=14> */
[----:B-1----:R-:W0:Y:S02]  /*1400*/  DMUL R26, R26, R22 ;  /* 0x000000161a1a7228 */ /* 0x002e240000000000 */
[----:B0-----:R-:W-:Y:S01]  /*1410*/  STG.E.128 desc[UR4][R8.64+0x1800], R24 ;  /* 0x0018001808007986 */ /* 0x001fe2000c101d04 */
[----:B------:R-:W-:Y:S05]  /*1420*/  EXIT ;  /* 0x000000000000794d */ /* 0x000fea0003800000 */
.L_x_11665:
        /* <DEDUP_REMOVED lines=13> */
.L_x_23560:


//--------------------- .text._ZN2at6native29vectorized_elementwise_kernelILi4EZZZNS0_54_GLOBAL__N__d8c5977b_16_LinearAlgebra_cu_9e10b42f_324316addr_kernel_cudaERNS_14TensorIteratorERKN3c106ScalarES8_ENKUlvE_clEvENKUlvE4_clEvEUldddE_St5arrayIPcLm4EEEEviT0_T1_ --------------------------
	.section	.text._ZN2at6native29vectorized_elementwise_kernelILi4EZZZNS0_54_GLOBAL__N__d8c5977b_16_LinearAlgebra_cu_9e10b42f_324316addr_kernel_cudaERNS_14TensorIteratorERKN3c106ScalarES8_ENKUlvE_clEvENKUlvE4_clEvEUldddE_St5arrayIPcLm4EEEEviT0_T1_,"ax",@progbits
	.align	128
        .global         _ZN2at6native29vectorized_elementwise_kernelILi4EZZZNS0_54_GLOBAL__N__d8c5977b_16_LinearAlgebra_cu_9e10b42f_324316addr_kernel_cudaERNS_14TensorIteratorERKN3c106ScalarES8_ENKUlvE_clEvENKUlvE4_clEvEUldddE_St5arrayIPcLm4EEEEviT0_T1_
        .type           _ZN2at6native29vectorized_elementwise_kernelILi4EZZZNS0_54_GLOBAL__N__d8c5977b_16_LinearAlgebra_cu_9e10b42f_324316addr_kernel_cudaERNS_14TensorIteratorERKN3c106ScalarES8_ENKUlvE_clEvENKUlvE4_clEvEUldddE_St5arrayIPcLm4EEEEviT0_T1_,@function
        .size           _ZN2at6native29vectorized_elementwise_kernelILi4EZZZNS0_54_GLOBAL__N__d8c5977b_16_LinearAlgebra_cu_9e10b42f_324316addr_kernel_cudaERNS_14TensorIteratorERKN3c106ScalarES8_ENKUlvE_clEvENKUlvE4_clEvEUldddE_St5arrayIPcLm4EEEEviT0_T1_,(.L_x_23561 - _ZN2at6native29vectorized_elementwise_kernelILi4EZZZNS0_54_GLOBAL__N__d8c5977b_16_LinearAlgebra_cu_9e10b42f_324316addr_kernel_cudaERNS_14TensorIteratorERKN3c106ScalarES8_ENKUlvE_clEvENKUlvE4_clEvEUldddE_St5arrayIPcLm4EEEEviT0_T1_)
        .other          _ZN2at6native29vectorized_elementwise_kernelILi4EZZZNS0_54_GLOBAL__N__d8c5977b_16_LinearAlgebra_cu_9e10b42f_324316addr_kernel_cudaERNS_14TensorIteratorERKN3c106ScalarES8_ENKUlvE_clEvENKUlvE4_clEvEUldddE_St5arrayIPcLm4EEEEviT0_T1_,@"STO_CUDA_ENTRY STV_DEFAULT"
_ZN2at6native29vectorized_elementwise_kernelILi4EZZZNS0_54_GLOBAL__N__d8c5977b_16_LinearAlgebra_cu_9e10b42f_324316addr_kernel_cudaERNS_14TensorIteratorERKN3c106ScalarES8_ENKUlvE_clEvENKUlvE4_clEvEUldddE_St5arrayIPcLm4EEEEviT0_T1_:
.text._ZN2at6native29vectorized_elementwise_kernelILi4EZZZNS0_54_GLOBAL__N__d8c5977b_16_LinearAlgebra_cu_9e10b42f_324316addr_kernel_cudaERNS_14TensorIteratorERKN3c106ScalarES8_ENKUlvE_clEvENKUlvE4_clEvEUldddE_St5arrayIPcLm4EEEEviT0_T1_:
        /* <DEDUP_REMOVED lines=26> */
[----:B------:R-:W-:Y:S02]  /*01a0*/  @!P1 VIADD R0, R0, 0x80 ;  /* 0x0000008000009836 */ /* 0x000fe40000000000 */
[----:B----4-:R-:W-:Y:S01]  /*01b0*/  @!P1 IMAD.WIDE.U32 R18, R21, 0x8, R12 ;  /* 0x0000000815129825 */ /* 0x010fe200078e000c */
[----:B------:R-:W-:-:S04]  /*01c0*/  CS2R R12, SRZ ;  /* 0x00000000000c7805 */ /* 0x000fc8000001ff00 */
[----:B------:R4:W5:Y:S01]  /*01d0*/  @!P1 LDG.E.64 R6, desc[UR4][R18.64] ;  /* 0x0000000412069981 */ /* 0x000962000c1e1b00 */
[----:B0-----:R-:W-:-:S05]  /*01e0*/  @!P1 IMAD.WIDE.U32 R10, R21, 0x8, R10 ;  /* 0x00000008150a9825 */ /* 0x001fca00078e000a */
[----:B------:R0:W5:Y:S01]  /*01f0*/  @!P1 LDG.E.64 R12, desc[UR4][R10.64] ;  /* 0x000000040a0c9981 */ /* 0x000162000c1e1b00 */
[----:B------:R-:W-:Y:S02]  /*0200*/  ISETP.GE.U32.AND P1, PT, R0, R5, PT ;  /* 0x000000050000720c */ /* 0x000fe40003f26070 */
[----:B--2---:R-:W-:-:S11]  /*0210*/  CS2R R14, SRZ ;  /* 0x00000000000e7805 */ /* 0x004fd6000001ff00 */
[----:B------:R-:W-:Y:S01]  /*0220*/  @!P1 LEA R25, R3, R0, 0xa ;  /* 0x0000000003199211 */ /* 0x000fe200078e50ff */
[----:B------:R-:W-:Y:S01]  /*0230*/  @!P1 VIADD R0, R0, 0x80 ;  /* 0x0000008000009836 */ /* 0x000fe20000000000 */
[----:B------:R-:W2:Y:S04]  /*0240*/  @!P1 LDC.64 R22, c[0x0][0x3a8] ;  /* 0x0000ea00ff169b82 */ /* 0x000ea80000000a00 */
[----:B------:R-:W-:-:S04]  /*0250*/  ISETP.GE.U32.AND P2, PT, R0, R5, PT ;  /* 0x000000050000720c */ /* 0x000fc80003f46070 */
[----:B----4-:R-:W4:Y:S09]  /*0260*/  @!P1 LDC.64 R18, c[0x0][0x3b0] ;  /* 0x0000ec00ff129b82 */ /* 0x010f320000000a00 */
[----:B------:R-:W-:Y:S01]  /*0270*/  @!P2 LEA R21, R3, R0, 0xa ;  /* 0x000000000315a211 */ /* 0x000fe200078e50ff */
[----:B------:R-:W-:Y:S01]  /*0280*/  @!P2 VIADD R0, R0, 0x80 ;  /* 0x000000800000a836 */ /* 0x000fe20000000000 */
[----:B0-----:R-:W0:Y:S04]  /*0290*/  @!P2 LDC.64 R10, c[0x0][0x3b0] ;  /* 0x0000ec00ff0aab82 */ /* 0x001e280000000a00 */
[----:B------:R-:W-:Y:S01]  /*02a0*/  ISETP.GE.U32.AND P3, PT, R0, R5, PT ;  /* 0x000000050000720c */ /* 0x000fe20003f66070 */
[----:B--2---:R-:W-:Y:S01]  /*02b0*/  @!P1 IMAD.WIDE.U32 R28, R25, 0x8, R22 ;  /* 0x00000008191c9825 */ /* 0x004fe200078e0016 */
[----:B------:R-:W-:-:S04]  /*02c0*/  CS2R R22, SRZ ;  /* 0x0000000000167805 */ /* 0x000fc8000001ff00 */
[----:B------:R-:W2:Y:S07]  /*02d0*/  @!P1 LDG.E.64 R14, desc[UR4][R28.64] ;  /* 0x000000041c0e9981 */ /* 0x000eae000c1e1b00 */
[----:B------:R-:W0:Y:S08]  /*02e0*/  @!P3 LDC.64 R32, c[0x0][0x3a8] ;  /* 0x0000ea00ff20bb82 */ /* 0x000e300000000a00 */
[----:B------:R-:W0:Y:S01]  /*02f0*/  @!P3 LDC.64 R30, c[0x0][0x3b0] ;  /* 0x0000ec00ff1ebb82 */ /* 0x000e220000000a00 */
[----:B----4-:R-:W-:-:S05]  /*0300*/  @!P1 IMAD.WIDE.U32 R18, R25, 0x8, R18 ;  /* 0x0000000819129825 */ /* 0x010fca00078e0012 */
[----:B------:R4:W2:Y:S01]  /*0310*/  @!P1 LDG.E.64 R22, desc[UR4][R18.64] ;  /* 0x0000000412169981 */ /* 0x0008a2000c1e1b00 */
[----:B0-----:R-:W-:Y:S01]  /*0320*/  @!P2 IMAD.WIDE.U32 R26, R21, 0x8, R10 ;  /* 0x00000008151aa825 */ /* 0x001fe200078e000a */
[----:B------:R-:W-:-:S05]  /*0330*/  @!P3 LEA R11, R3, R0, 0xa ;  /* 0x00000000030bb211 */ /* 0x000fca00078e50ff */
[----:B------:R-:W-:Y:S01]  /*0340*/  @!P3 IMAD.WIDE.U32 R32, R11, 0x8, R32 ;  /* 0x000000080b20b825 */ /* 0x000fe200078e0020 */
[----:B----4-:R-:W-:-:S03]  /*0350*/  CS2R R18, SRZ ;  /* 0x0000000000127805 */ /* 0x010fc6000001ff00 */
[----:B------:R-:W-:Y:S01]  /*0360*/  @!P3 IMAD.WIDE.U32 R30, R11, 0x8, R30 ;  /* 0x000000080b1eb825 */ /* 0x000fe200078e001e */
[----:B------:R-:W-:-:S04]  /*0370*/  CS2R R10, SRZ ;  /* 0x00000000000a7805 */ /* 0x000fc8000001ff00 */
[----:B------:R-:W4:Y:S04]  /*0380*/  @!P3 LDG.E.64 R18, desc[UR4][R30.64] ;  /* 0x000000041e12b981 */ /* 0x000f28000c1e1b00 */
[----:B------:R-:W4:Y:S01]  /*0390*/  @!P3 LDG.E.64 R10, desc[UR4][R32.64] ;  /* 0x00000004200ab981 */ /* 0x000f22000c1e1b00 */
[----:B-1----:R-:W3:-:S15]  /*03a0*/  DMUL R8, R8, UR6 ;  /* 0x0000000608087c28 */ /* 0x002ede0008000000 */
[----:B------:R-:W-:-:S15]  /*03b0*/  NOP ;  /* 0x0000000000007918 */ /* 0x000fde0000000000 */
[----:B------:R-:W-:-:S15]  /*03c0*/  NOP ;  /* 0x0000000000007918 */ /* 0x000fde0000000000 */
[----:B------:R-:W-:-:S15]  /*03d0*/  NOP ;  /* 0x0000000000007918 */ /* 0x000fde0000000000 */
[----:B------:R-:W-:-:S04]  /*03e0*/  NOP ;  /* 0x0000000000007918 */ /* 0x000fc80000000000 */
[----:B---3--:R0:W-:Y:S02]  /*03f0*/  DMUL R16, R8, R16 ;  /* 0x0000001008107228 */ /* 0x0081e40000000000 */
[----:B0-----:R-:W0:Y:S02]  /*0400*/  @!P2 LDC.64 R8, c[0x0][0x3a8] ;  /* 0x0000ea00ff08ab82 */ /* 0x001e240000000a00 */
[----:B0-----:R-:W-:Y:S01]  /*0410*/  @!P2 IMAD.WIDE.U32 R24, R21, 0x8, R8 ;  /* 0x000000081518a825 */ /* 0x001fe200078e0008 */
[----:B------:R-:W-:Y:S02]  /*0420*/  CS2R R8, SRZ ;  /* 0x0000000000087805 */ /* 0x000fe4000001ff00 */
[----:B------:R-:W-:-:S04]  /*0430*/  CS2R R20, SRZ ;  /* 0x0000000000147805 */ /* 0x000fc8000001ff00 */
[----:B------:R0:W3:Y:S04]  /*0440*/  @!P2 LDG.E.64 R8, desc[UR4][R24.64] ;  /* 0x000000041808a981 */ /* 0x0000e8000c1e1b00 */
[----:B------:R1:W3:Y:S01]  /*0450*/  @!P2 LDG.E.64 R20, desc[UR4][R26.64] ;  /* 0x000000041a14a981 */ /* 0x0002e2000c1e1b00 */
[----:B------:R-:W-:-:S05]  /*0460*/  @!P3 VIADD R0, R0, 0x80 ;  /* 0x000000800000b836 */ /* 0x000fca0000000000 */
[----:B------:R-:W-:-:S13]  /*0470*/  ISETP.GE.U32.AND P1, PT, R0, R5, PT ;  /* 0x000000050000720c */ /* 0x000fda0003f26070 */
[----:B0-----:R-:W0:Y:S01]  /*0480*/  @!P1 LDC.64 R24, c[0x0][0x3a8] ;  /* 0x0000ea00ff189b82 */ /* 0x001e220000000a00 */
[----:B------:R-:W-:-:S07]  /*0490*/  @!P1 LEA R29, R3, R0, 0xa ;  /* 0x00000000031d9211 */ /* 0x000fce00078e50ff */
[----:B-1----:R-:W1:Y:S01]  /*04a0*/  @!P1 LDC.64 R26, c[0x0][0x3b0] ;  /* 0x0000ec00ff1a9b82 */ /* 0x002e620000000a00 */
[----:B------:R-:W-:-:S15]  /*04b0*/  @!P1 VIADD R0, R0, 0x80 ;  /* 0x0000008000009836 */ /* 0x000fde0000000000 */
[----:B------:R-:W-:-:S06]  /*04c0*/  NOP ;  /* 0x0000000000007918 */ /* 0x000fcc0000000000 */
[----:B-----5:R-:W5:Y:S01]  /*04d0*/  DMUL R6, R6, UR6 ;  /* 0x0000000606067c28 */ /* 0x020f620008000000 */
[----:B------:R-:W-:Y:S01]  /*04e0*/  ISETP.GE.U32.AND P2, PT, R0, R5, PT ;  /* 0x000000050000720c */ /* 0x000fe20003f46070 */
[----:B0-----:R-:W-:-:S12]  /*04f0*/  @!P1 IMAD.WIDE.U32 R24, R29, 0x8, R24 ;  /* 0x000000081d189825 */ /* 0x001fd800078e0018 */
[----:B------:R-:W0:Y:S01]  /*0500*/  @!P2 LDC.64 R34, c[0x0][0x3a8] ;  /* 0x0000ea00ff22ab82 */ /* 0x000e220000000a00 */
[----:B-1----:R-:W-:Y:S01]  /*0510*/  @!P1 IMAD.WIDE.U32 R26, R29, 0x8, R26 ;  /* 0x000000081d1a9825 */ /* 0x002fe200078e001a */
[----:B------:R-:W-:-:S06]  /*0520*/  CS2R R28, SRZ ;  /* 0x00000000001c7805 */ /* 0x000fcc000001ff00 */
[----:B------:R-:W3:-:S15]  /*0530*/  @!P1 LDG.E.64 R28, desc[UR4][R26.64] ;  /* 0x000000041a1c9981 */ /* 0x000ede000c1e1b00 */
[----:B------:R-:W-:-:S15]  /*0540*/  NOP ;  /* 0x0000000000007918 */ /* 0x000fde0000000000 */
[----:B------:R-:W-:-:S12]  /*0550*/  NOP ;  /* 0x0000000000007918 */ /* 0x000fd80000000000 */
[----:B-----5:R1:W-:Y:S02]  /*0560*/  DMUL R6, R6, R12 ;  /* 0x0000000c06067228 */ /* 0x0203e40000000000 */
[----:B-1----:R-:W-:-:S06]  /*0570*/  CS2R R12, SRZ ;  /* 0x00000000000c7805 */ /* 0x002fcc000001ff00 */
[----:B------:R1:W5:Y:S02]  /*0580*/  @!P1 LDG.E.64 R12, desc[UR4][R24.64] ;  /* 0x00000004180c9981 */ /* 0x000364000c1e1b00 */
[----:B-1----:R-:W-:Y:S01]  /*0590*/  @!P2 LEA R25, R3, R0, 0xa ;  /* 0x000000000319a211 */ /* 0x002fe200078e50ff */
[----:B------:R-:W-:-:S05]  /*05a0*/  @!P2 VIADD R0, R0, 0x80 ;  /* 0x000000800000a836 */ /* 0x000fca0000000000 */
[----:B------:R-:W-:Y:S01]  /*05b0*/  ISETP.GE.U32.AND P1, PT, R0, R5, PT ;  /* 0x000000050000720c */ /* 0x000fe20003f26070 */
[----:B0-----:R-:W-:-:S15]  /*05c0*/  @!P2 IMAD.WIDE.U32 R34, R25, 0x8, R34 ;  /* 0x000000081922a825 */ /* 0x001fde00078e0022 */
[----:B------:R-:W-:-:S15]  /*05d0*/  NOP ;  /* 0x0000000000007918 */ /* 0x000fde0000000000 */
[----:B------:R-:W-:-:S15]  /*05e0*/  NOP ;  /* 0x0000000000007918 */ /* 0x000fde0000000000 */
[----:B------:R-:W-:-:S02]  /*05f0*/  NOP ;  /* 0x0000000000007918 */ /* 0x000fc40000000000 */
[----:B--2---:R-:W0:Y:S01]  /*0600*/  DMUL R14, R14, UR6 ;  /* 0x000000060e0e7c28 */ /* 0x004e220008000000 */
[----:B------:R-:W-:-:S15]  /*0610*/  @!P1 LEA R27, R3, R0, 0xa ;  /* 0x00000000031b9211 */ /* 0x000fde00078e50ff */
[----:B------:R-:W-:-:S15]  /*0620*/  NOP ;  /* 0x0000000000007918 */ /* 0x000fde0000000000 */
[----:B------:R-:W-:-:S15]  /*0630*/  NOP ;  /* 0x0000000000007918 */ /* 0x000fde0000000000 */
[----:B------:R-:W-:-:S15]  /*0640*/  NOP ;  /* 0x0000000000007918 */ /* 0x000fde0000000000 */
[----:B------:R-:W-:-:S03]  /*0650*/  NOP ;  /* 0x0000000000007918 */ /* 0x000fc60000000000 */
[----:B0-----:R0:W-:Y:S02]  /*0660*/  DMUL R22, R14, R22 ;  /* 0x000000160e167228 */ /* 0x0011e40000000000 */
[----:B0-----:R-:W0:Y:S02]  /*0670*/  @!P2 LDC.64 R14, c[0x0][0x3b0] ;  /* 0x0000ec00ff0eab82 */ /* 0x001e240000000a00 */
[----:B0-----:R-:W-:Y:S01]  /*0680*/  @!P2 IMAD.WIDE.U32 R14, R25, 0x8, R14 ;  /* 0x00000008190ea825 */ /* 0x001fe200078e000e */
[----:B------:R-:W-:-:S06]  /*0690*/  CS2R R24, SRZ ;  /* 0x0000000000187805 */ /* 0x000fcc000001ff00 */
[----:B------:R0:W2:-:S15]  /*06a0*/  @!P2 LDG.E.64 R24, desc[UR4][R14.64] ;  /* 0x000000040e18a981 */ /* 0x00009e000c1e1b00 */
[----:B------:R-:W-:-:S15]  /*06b0*/  NOP ;  /* 0x0000000000007918 */ /* 0x000fde0000000000 */
[----:B------:R-:W-:-:S15]  /*06c0*/  NOP ;  /* 0x0000000000007918 */ /* 0x000fde0000000000 */
[----:B------:R-:W-:-:S08]  /*06d0*/  NOP ;  /* 0x0000000000007918 */ /* 0x000fd00000000000 */
[----:B----4-:R-:W1:Y:S01]  /*06e0*/  DMUL R10, R10, UR6 ;  /* 0x000000060a0a7c28 */ /* 0x010e620008000000 */
[----:B------:R-:W-:-:S15]  /*06f0*/  CS2R R30, SRZ ;  /* 0x00000000001e7805 */ /* 0x000fde000001ff00 */
[----:B------:R-:W-:-:S15]  /*0700*/  NOP ;  /* 0x0000000000007918 */ /* 0x000fde0000000000 */
[----:B------:R-:W-:-:S15]  /*0710*/  NOP ;  /* 0x0000000000007918 */ /* 0x000fde0000000000 */
[----:B------:R-:W-:-:S15]  /*0720*/  NOP ;  /* 0x0000000000007918 */ /* 0x000fde0000000000 */
[----:B------:R-:W-:-:S03]  /*0730*/  NOP ;  /* 0x0000000000007918 */ /* 0x000fc60000000000 */
[----:B-1----:R1:W-:Y:S02]  /*0740*/  DMUL R18, R10, R18 ;  /* 0x000000120a127228 */ /* 0x0023e40000000000 */
[----:B-1----:R-:W1:Y:S02]  /*0750*/  @!P1 LDC.64 R10, c[0x0][0x3a8] ;  /* 0x0000ea00ff0a9b82 */ /* 0x002e640000000a00 */
[----:B-1----:R-:W-:-:S06]  /*0760*/  @!P1 IMAD.WIDE.U32 R32, R27, 0x8, R10 ;  /* 0x000000081b209825 */ /* 0x002fcc00078e000a */
[----:B------:R-:W1:Y:S01]  /*0770*/  @!P1 LDC.64 R10, c[0x0][0x3b0] ;  /* 0x0000ec00ff0a9b82 */ /* 0x000e620000000a00 */
[----:B------:R-:W4:-:S15]  /*0780*/  @!P1 LDG.E.64 R30, desc[UR4][R32.64] ;  /* 0x00000004201e9981 */ /* 0x000f1e000c1e1b00 */
[----:B------:R-:W-:-:S15]  /*0790*/  NOP ;  /* 0x0000000000007918 */ /* 0x000fde0000000000 */
[----:B------:R-:W-:-:S15]  /*07a0*/  NOP ;  /* 0x0000000000007918 */ /* 0x000fde0000000000 */
[----:B------:R-:W-:-:S08]  /*07b0*/  NOP ;  /* 0x0000000000007918 */ /* 0x000fd00000000000 */
[----:B---3--:R-:W3:Y:S01]  /*07c0*/  DMUL R8, R8, UR6 ;  /* 0x0000000608087c28 */ /* 0x008ee20008000000 */
[----:B-1----:R-:W-:Y:S01]  /*07d0*/  @!P1 IMAD.WIDE.U32 R26, R27, 0x8, R10 ;  /* 0x000000081b1a9825 */ /* 0x002fe200078e000a */
[----:B------:R-:W-:-:S06]  /*07e0*/  CS2R R10, SRZ ;  /* 0x00000000000a7805 */ /* 0x000fcc000001ff00 */
[----:B------:R-:W2:-:S15]  /*07f0*/  @!P1 LDG.E.64 R10, desc[UR4][R26.64] ;  /* 0x000000041a0a9981 */ /* 0x000e9e000c1e1b00 */
[----:B------:R-:W-:-:S15]  /*0800*/  NOP ;  /* 0x0000000000007918 */ /* 0x000fde0000000000 */
[----:B------:R-:W-:-:S15]  /*0810*/  NOP ;  /* 0x0000000000007918 */ /* 0x000fde0000000000 */
[----:B------:R-:W-:-:S11]  /*0820*/  NOP ;  /* 0x0000000000007918 */ /* 0x000fd60000000000 */
[----:B---3--:R1:W-:Y:S02]  /*0830*/  DMUL R20, R8, R20 ;  /* 0x0000001408147228 */ /* 0x0083e40000000000 */
[----:B-1----:R-:W-:-:S06]  /*0840*/  CS2R R8, SRZ ;  /* 0x0000000000087805 */ /* 0x002fcc000001ff00 */
[----:B------:R-:W3:Y:S01]  /*0850*/  @!P2 LDG.E.64 R8, desc[UR4][R34.64] ;  /* 0x000000042208a981 */ /* 0x000ee2000c1e1b00 */
[----:B0-----:R-:W-:Y:S01]  /*0860*/  @!P0 IMAD R15, R3, 0x400, R2 ;  /* 0x00000400030f8824 */ /* 0x001fe200078e0202 */
[----:B------:R-:W-:-:S05]  /*0870*/  IADD3 R0, PT, PT, R2, 0x80, RZ ;  /* 0x0000008002007810 */ /* 0x000fca0007ffe0ff */
[----:B------:R-:W-:Y:S01]  /*0880*/  @!P0 IMAD.MOV.U32 R2, RZ, RZ, R0 ;  /* 0x000000ffff028224 */ /* 0x000fe200078e0000 */
[----:B------:R-:W-:Y:S04]  /*0890*/  BSSY.RECONVERGENT B0, `(.L_x_11667) ;  /* 0x000004b000007945 */ /* 0x000fe80003800200 */
[----:B------:R-:W-:-:S15]  /*08a0*/  BSSY.RELIABLE B1, `(.L_x_11668) ;  /* 0x0000043000017945 */ /* 0x000fde0003800100 */
[----:B------:R-:W-:-:S15]  /*08b0*/  NOP ;  /* 0x0000000000007918 */ /* 0x000fde0000000000 */
[----:B------:R-:W-:-:S14]  /*08c0*/  NOP ;  /* 0x0000000000007918 */ /* 0x000fdc0000000000 */
[----:B-----5:R-:W0:-:S15]  /*08d0*/  DMUL R12, R12, UR6 ;  /* 0x000000060c0c7c28 */ /* 0x020e1e0008000000 */
        /* <DEDUP_REMOVED lines=19> */
[----:B--2---:R0:W1:Y:S02]  /*0a10*/  DMUL R24, R8, R24 ;  /* 0x0000001808187228 */ /* 0x0040640000000000 */
[----:B0-----:R-:W0:Y:S02]  /*0a20*/  @!P0 LDC.64 R8, c[0x0][0x398] ;  /* 0x0000e600ff088b82 */ /* 0x001e240000000a00 */
[----:B0-----:R-:W-:-:S05]  /*0a30*/  @!P0 IMAD.WIDE.U32 R8, R15, 0x8, R8 ;  /* 0x000000080f088825 */ /* 0x001fca00078e0008 */
[----:B------:R0:W-:Y:S01]  /*0a40*/  @!P0 STG.E.64 desc[UR4][R8.64], R16 ;  /* 0x0000001008008986 */ /* 0x0001e2000c101b04 */
[----:B------:R-:W-:-:S15]  /*0a50*/  ISETP.GE.U32.AND P0, PT, R2, R5, PT ;  /* 0x000000050200720c */ /* 0x000fde0003f06070 */
[----:B------:R-:W-:-:S15]  /*0a60*/  NOP ;  /* 0x0000000000007918 */ /* 0x000fde0000000000 */
[----:B------:R-:W-:-:S15]  /*0a70*/  NOP ;  /* 0x0000000000007918 */ /* 0x000fde0000000000 */
[----:B------:R-:W-:-:S09]  /*0a80*/  NOP ;  /* 0x0000000000007918 */ /* 0x000fd20000000000 */
[----:B------:R0:W2:Y:S02]  /*0a90*/  DMUL R10, R30, R10 ;  /* 0x0000000a1e0a7228 */ /* 0x0000a40000000000 */
[----:B012---:R-:W-:Y:S05]  /*0aa0*/  @P0 BRA `(.L_x_11669) ;  /* 0x0000000000300947 */ /* 0x007fea0003800000 */
        /* <DEDUP_REMOVED lines=12> */
.L_x_11669:
[----:B------:R-:W-:-:S13]  /*0b70*/  ISETP.GE.U32.AND P0, PT, R2, R5, PT ;  /* 0x000000050200720c */ /* 0x000fda0003f06070 */
[----:B------:R-:W-:Y:S05]  /*0b80*/  @P0 BRA `(.L_x_11671) ;  /* 0x0000000000300947 */ /* 0x000fea0003800000 */
[----:B0-----:R-:W0:Y:S01]  /*0b90*/  LDC.64 R6, c[0x0][0x398] ;  /* 0x0000e600ff067b82 */ /* 0x001e220000000a00 */
[----:B------:R-:W-:Y:S01]  /*0ba0*/  LEA R9, R3, R2, 0xa ;  /* 0x0000000203097211 */ /* 0x000fe200078e50ff */
[----:B------:R-:W-:-:S04]  /*0bb0*/  VIADD R2, R2, 0x80 ;  /* 0x0000008002027836 */ /* 0x000fc80000000000 */
[----:B0-----:R-:W-:-:S05]  /*0bc0*/  IMAD.WIDE.U32 R6, R9, 0x8, R6 ;  /* 0x0000000809067825 */ /* 0x001fca00078e0006 */
[----:B------:R1:W-:Y:S02]  /*0bd0*/  STG.E.64 desc[UR4][R6.64], R20 ;  /* 0x0000001406007986 */ /* 0x0003e4000c101b04 */
.L_x_11670:
[----:B------:R-:W-:-:S13]  /*0be0*/  ISETP.GE.U32.AND P0, PT, R2, R5, PT ;  /* 0x000000050200720c */ /* 0x000fda0003f06070 */
[----:B------:R-:W-:Y:S05]  /*0bf0*/  @P0 BRA `(.L_x_11672) ;  /* 0x0000000000340947 */ /* 0x000fea0003800000 */
[----:B01----:R-:W0:Y:S01]  /*0c00*/  LDC.64 R6, c[0x0][0x398] ;  /* 0x0000e600ff067b82 */ /* 0x003e220000000a00 */
[----:B------:R-:W-:Y:S01]  /*0c10*/  LEA R9, R3, R2, 0xa ;  /* 0x0000000203097211 */ /* 0x000fe200078e50ff */
[----:B------:R-:W-:-:S04]  /*0c20*/  VIADD R2, R2, 0x80 ;  /* 0x0000008002027836 */ /* 0x000fc80000000000 */
[----:B0-----:R-:W-:-:S05]  /*0c30*/  IMAD.WIDE.U32 R6, R9, 0x8, R6 ;  /* 0x0000000809067825 */ /* 0x001fca00078e0006 */
[----:B------:R1:W-:Y:S02]  /*0c40*/  STG.E.64 desc[UR4][R6.64], R18 ;  /* 0x0000001206007986 */ /* 0x0003e4000c101b04 */
.L_x_11671:
        /* <DEDUP_REMOVED lines=8> */
.L_x_11672:
[----:B------:R-:W-:Y:S05]  /*0cd0*/  BSYNC.RELIABLE B1 ;  /* 0x0000000000017941 */ /* 0x000fea0003800100 */
.L_x_11668:
[----:B------:R-:W-:-:S13]  /*0ce0*/  ISETP.GE.U32.AND P0, PT, R2, R5, PT ;  /* 0x000000050200720c */ /* 0x000fda0003f06070 */
[----:B012---:R-:W0:Y:S01]  /*0cf0*/  @!P0 LDC.64 R6, c[0x0][0x398] ;  /* 0x0000e600ff068b82 */ /* 0x007e220000000a00 */
[----:B------:R-:W-:Y:S01]  /*0d00*/  @!P0 LEA R9, R3, R2, 0xa ;  /* 0x0000000203098211 */ /* 0x000fe200078e50ff */
[----:B------:R-:W-:-:S04]  /*0d10*/  @!P0 VIADD R2, R2, 0x80 ;  /* 0x0000008002028836 */ /* 0x000fc80000000000 */
[----:B0-----:R-:W-:-:S05]  /*0d20*/  @!P0 IMAD.WIDE.U32 R6, R9, 0x8, R6 ;  /* 0x0000000809068825 */ /* 0x001fca00078e0006 */
[----:B------:R2:W-:Y:S02]  /*0d30*/  @!P0 STG.E.64 desc[UR4][R6.64], R24 ;  /* 0x0000001806008986 */ /* 0x0005e4000c101b04 */
.L_x_11673:
[----:B------:R-:W-:Y:S05]  /*0d40*/  BSYNC.RECONVERGENT B0 ;  /* 0x0000000000007941 */ /* 0x000fea0003800200 */
.L_x_11667:
        /* <DEDUP_REMOVED lines=8> */
.L_x_11666:
        /* <DEDUP_REMOVED lines=11> */
[----:B------:R-:W4:Y:S01]  /*0e80*/  LDG.E.ENL2.256 R24, R20, desc[UR4][R2.64+0x1000] ;  /* 0xfe0080040214797e */ /* 0x000f220008121918 */
        /* <DEDUP_REMOVED lines=15> */
[----:B0-----:R0:W-:Y:S02]  /*0f80*/  DMUL R10, R14, R10 ;  /* 0x0000000a0e0a7228 */ /* 0x0011e40000000000 */
[----:B0-----:R-:W2:-:S15]  /*0f90*/  LDG.E.ENL2.256 R16, R12, desc[UR4][R32.64+0x1000] ;  /* 0xfe008004200c797e */ /* 0x001e9e0008121910 */
[----:B------:R-:W-:-:S15]  /*0fa0*/  NOP ;  /* 0x0000000000007918 */ /* 0x000fde0000000000 */
[----:B------:R-:W-:-:S15]  /*0fb0*/  NOP ;  /* 0x0000000000007918 */ /* 0x000fde0000000000 */
[----:B------:R-:W-:-:S15]  /*0fc0*/  NOP ;  /* 0x0000000000007918 */ /* 0x000fde0000000000 */
[----:B------:R-:W-:-:S02]  /*0fd0*/  NOP ;  /* 0x0000000000007918 */ /* 0x000fc40000000000 */
[----:B------:R-:W0:-:S15]  /*0fe0*/  DMUL R30, R30, UR6 ;  /* 0x000000061e1e7c28 */ /* 0x000e1e0008000000 */
[----:B------:R-:W-:-:S15]  /*0ff0*/  NOP ;  /* 0x0000000000007918 */ /* 0x000fde0000000000 */
[----:B------:R-:W-:-:S15]  /*1000*/  NOP ;  /* 0x0000000000007918 */ /* 0x000fde0000000000 */
[----:B------:R-:W-:-:S15]  /*1010*/  NOP ;  /* 0x0000000000007918 */ /* 0x000fde0000000000 */
[----:B------:R-:W-:-:S04]  /*1020*/  NOP ;  /* 0x0000000000007918 */ /* 0x000fc80000000000 */
[----:B0-----:R0:W-:Y:S02]  /*1030*/  DMUL R6, R6, R30 ;  /* 0x0000001e06067228 */ /* 0x0011e40000000000 */
[----:B0-----:R-:W0:-:S15]  /*1040*/  S2R R31, SR_TID.X ;  /* 0x00000000001f7919 */ /* 0x001e1e0000002100 */
        /* <DEDUP_REMOVED lines=9> */
[----:B-1----:R1:W3:Y:S02]  /*10e0*/  DMUL R4, R4, R28 ;  /* 0x0000001c04047228 */ /* 0x0022e40000000000 */
[----:B-1----:R-:W1:Y:S02]  /*10f0*/  LDC.64 R28, c[0x0][0x398] ;  /* 0x0000e600ff1c7b82 */ /* 0x002e640000000a00 */
[----:B-1----:R-:W-:-:S04]  /*1100*/  IMAD.WIDE.U32 R28, R0, 0x8, R28 ;  /* 0x00000008001c7825 */ /* 0x002fc800078e001c */
[----:B0-----:R-:W-:-:S05]  /*1110*/  IMAD.WIDE.U32 R28, R31, 0x20, R28 ;  /* 0x000000201f1c7825 */ /* 0x001fca00078e001c */
[----:B---3--:R-:W-:-:S15]  /*1120*/  STG.E.ENL2.256 desc[UR4][R28.64], R8, R4 ;  /* 0xf80000081c04797f */ /* 0x008fde000f121804 */
[----:B------:R-:W-:-:S15]  /*1130*/  NOP ;  /* 0x0000000000007918 */ /* 0x000fde0000000000 */
[----:B------:R-:W-:-:S15]  /*1140*/  NOP ;  /* 0x0000000000007918 */ /* 0x000fde0000000000 */
[----:B------:R-:W-:-:S06]  /*1150*/  NOP ;  /* 0x0000000000007918 */ /* 0x000fcc0000000000 */
[----:B--2---:R-:W4:-:S15]  /*1160*/  DMUL R12, R12, UR6 ;  /* 0x000000060c0c7c28 */ /* 0x004f1e0008000000 */
        /* <DEDUP_REMOVED lines=34> */
[----:B--2---:R-:W0:Y:S02]  /*1390*/  DMUL R26, R26, R18 ;  /* 0x000000121a1a7228 */ /* 0x004e240000000000 */
[----:B0-----:R-:W-:Y:S01]  /*13a0*/  STG.E.ENL2.256 desc[UR4][R28.64+0x1000], R20, R24 ;  /* 0xf80080141c18797f */ /* 0x001fe2000f121804 */
[----:B------:R-:W-:Y:S05]  /*13b0*/  EXIT ;  /* 0x000000000000794d */ /* 0x000fea0003800000 */
.L_x_11674:
        /* <DEDUP_REMOVED lines=12> */
.L_x_23561:


//--------------------- .text._ZN2at6native29vectorized_elementwise_kernelILi8EZZZNS0_54_GLOBAL__N__d8c5977b_16_LinearAlgebra_cu_9e10b42f_324316addr_kernel_cudaERNS_14TensorIteratorERKN3c106ScalarES8_ENKUlvE_clEvENKUlvE4_clEvEUldddE_St5arrayIPcLm4EEEEviT0_T1_ --------------------------
	.section	.text._ZN2at6native29vectorized_elementwise_kernelILi8EZZZNS0_54_GLOBAL__N__d8c5977b_16_LinearAlgebra_cu_9e10b42f_324316addr_kernel_cudaERNS_14TensorIteratorERKN3c106ScalarES8_ENKUlvE_clEvENKUlvE4_clEvEUldddE_St5arrayIPcLm4EEEEviT0_T1_,"ax",@progbits
	.align	128
        .global         _ZN2at6native29vectorized_elementwise_kernelILi8EZZZNS0_54_GLOBAL__N__d8c5977b_16_LinearAlgebra_cu_9e10b42f_324316addr_kernel_cudaERNS_14TensorIteratorERKN3c106ScalarES8_ENKUlvE_clEvENKUlvE4_clEvEUldddE_St5arrayIPcLm4EEEEviT0_T1_
        .type           _ZN2at6native29vectorized_elementwise_kernelILi8EZZZNS0_54_GLOBAL__N__d8c5977b_16_LinearAlgebra_cu_9e10b42f_324316addr_kernel_cudaERNS_14TensorIteratorERKN3c106ScalarES8_ENKUlvE_clEvENKUlvE4_clEvEUldddE_St5arrayIPcLm4EEEEviT0_T1_,@function
        .size           _ZN2at6native29vectorized_elementwise_kernelILi8EZZZNS0_54_GLOBAL__N__d8c5977b_16_LinearAlgebra_cu_9e10b42f_324316addr_kernel_cudaERNS_14TensorIteratorERKN3c106ScalarES8_ENKUlvE_clEvENKUlvE4_clEvEUldddE_St5arrayIPcLm4EEEEviT0_T1_,(.L_x_23562 - _ZN2at6native29vectorized_elementwise_kernelILi8EZZZNS0_54_GLOBAL__N__d8c5977b_16_LinearAlgebra_cu_9e10b42f_324316addr_kernel_cudaERNS_14TensorIteratorERKN3c106ScalarES8_ENKUlvE_clEvENKUlvE4_clEvEUldddE_St5arrayIPcLm4EEEEviT0_T1_)
        .other          _ZN2at6native29vectorized_elementwise_kernelILi8EZZZNS0_54_GLOBAL__N__d8c5977b_16_LinearAlgebra_cu_9e10b42f_324316addr_kernel_cudaERNS_14TensorIteratorERKN3c106ScalarES8_ENKUlvE_clEvENKUlvE4_clEvEUldddE_St5arrayIPcLm4EEEEviT0_T1_,@"STO_CUDA_ENTRY STV_DEFAULT"
_ZN2at6native29vectorized_elementwise_kernelILi8EZZZNS0_54_GLOBAL__N__d8c5977b_16_LinearAlgebra_cu_9e10b42f_324316addr_kernel_cudaERNS_14TensorIteratorERKN3c106ScalarES8_ENKUlvE_clEvENKUlvE4_clEvEUldddE_St5arrayIPcLm4EEEEviT0_T1_:
.text._ZN2at6native29vectorized_elementwise_kernelILi8EZZZNS0_54_GLOBAL__N__d8c5977b_16_LinearAlgebra_cu_9e10b42f_324316addr_kernel_cudaERNS_14TensorIteratorERKN3c106ScalarES8_ENKUlvE_clEvENKUlvE4_clEvEUldddE_St5arrayIPcLm4EEEEviT0_T1_:
[----:B------:R-:W-:Y:S01]  /*0000*/  LDC R1, c[0x0][0x37c] ;  /* 0x0000df00ff017b82 */ /* 0x000fe20000000800 */
[----:B------:R-:W-:Y:S05]  /*0010*/  EXIT ;  /* 0x000000000000794d */ /* 0x000fea0003800000 */
.L_x_11675:
        /* <DEDUP_REMOVED lines=14> */
.L_x_23562:


//--------------------- .text._ZN2at6native18elementwise_kernelILi128ELi4EZNS0_15gpu_kernel_implIZZZNS0_54_GLOBAL__N__d8c5977b_16_LinearAlgebra_cu_9e10b42f_324316addr_kernel_cudaERNS_14TensorIteratorERKN3c106ScalarES9_ENKUlvE_clEvENKUlvE3_clEvEUlsssE0_EEvRNS_18TensorIteratorBaseERKT_EUliE_EEviT1_ --------------------------
	.section	.text._ZN2at6native18elementwise_kernelILi128ELi4EZNS0_15gpu_kernel_implIZZZNS0_54_GLOBAL__N__d8c5977b_16_LinearAlgebra_cu_9e10b42f_324316addr_kernel_cudaERNS_14TensorIteratorERKN3c106ScalarES9_ENKUlvE_clEvENKUlvE3_clEvEUlsssE0_EEvRNS_18TensorIteratorBaseERKT_EUliE_EEviT1_,"ax",@progbits
	.align	128
        .global         _ZN2at6native18elementwise_kernelILi128ELi4EZNS0_15gpu_kernel_implIZZZNS0_54_GLOBAL__N__d8c5977b_16_LinearAlgebra_cu_9e10b42f_324316addr_kernel_cudaERNS_14TensorIteratorERKN3c106ScalarES9_ENKUlvE_clEvENKUlvE3_clEvEUlsssE0_EEvRNS_18TensorIteratorBaseERKT_EUliE_EEviT1_
        .type           _ZN2at6native18elementwise_kernelILi128ELi4EZNS0_15gpu_kernel_implIZZZNS0_54_GLOBAL__N__d8c5977b_16_LinearAlgebra_cu_9e10b42f_324316addr_kernel_cudaERNS_14TensorIteratorERKN3c106ScalarES9_ENKUlvE_clEvENKUlvE3_clEvEUlsssE0_EEvRNS_18TensorIteratorBaseERKT_EUliE_EEviT1_,@function
        .size           _ZN2at6native18elementwise_kernelILi128ELi4EZNS0_15gpu_kernel_implIZZZNS0_54_GLOBAL__N__d8c5977b_16_LinearAlgebra_cu_9e10b42f_324316addr_kernel_cudaERNS_14TensorIteratorERKN3c106ScalarES9_ENKUlvE_clEvENKUlvE3_clEvEUlsssE0_EEvRNS_18TensorIteratorBaseERKT_EUliE_EEviT1_,(.L_x_23563 - _ZN2at6native18elementwise_kernelILi128ELi4EZNS0_15gpu_kernel_implIZZZNS0_54_GLOBAL__N__d8c5977b_16_LinearAlgebra_cu_9e10b42f_324316addr_kernel_cudaERNS_14TensorIteratorERKN3c106ScalarES9_ENKUlvE_clEvENKUlvE3_clEvEUlsssE0_EEvRNS_18TensorIteratorBaseERKT_EUliE_EEviT1_)
        .other          _ZN2at6native18elementwise_kernelILi128ELi4EZNS0_15gpu_kernel_implIZZZNS0_54_GLOBAL__N__d8c5977b_16_LinearAlgebra_cu_9e10b42f_324316addr_kernel_cudaERNS_14TensorIteratorERKN3c106ScalarES9_ENKUlvE_clEvENKUlvE3_clEvEUlsssE0_EEvRNS_18TensorIteratorBaseERKT_EUliE_EEviT1_,@"STO_CUDA_ENTRY STV_DEFAULT"
_ZN2at6native18elementwise_kernelILi128ELi4EZNS0_15gpu_kernel_implIZZZNS0_54_GLOBAL__N__d8c5977b_16_LinearAlgebra_cu_9e10b42f_324316addr_kernel_cudaERNS_14TensorIteratorERKN3c106ScalarES9_ENKUlvE_clEvENKUlvE3_clEvEUlsssE0_EEvRNS_18TensorIteratorBaseERKT_EUliE_EEviT1_:
.text._ZN2at6native18elementwise_kernelILi128ELi4EZNS0_15gpu_kernel_implIZZZNS0_54_GLOBAL__N__d8c5977b_16_LinearAlgebra_cu_9e10b42f_324316addr_kernel_cudaERNS_14TensorIteratorERKN3c106ScalarES9_ENKUlvE_clEvENKUlvE3_clEvEUlsssE0_EEvRNS_18TensorIteratorBaseERKT_EUliE_EEviT1_:
        /* <DEDUP_REMOVED lines=9> */
[----:B---3--:R-:W-:-:S02]  /*0090*/  UIADD3 UR45, UPT, UPT, UR41, -0x1, URZ ;  /* 0xffffffff292d7890 */ /* 0x008fc4000fffe0ff */
[----:B--2---:R-:W-:Y:S02]  /*00a0*/  USHF.L.U32 UR4, UR4, 0x9, URZ ;  /* 0x0000000904047899 */ /* 0x004fe400080006ff */
[----:B------:R-:W-:Y:S02]  /*00b0*/  UISETP.LT.U32.AND UP0, UPT, UR45, 0x18, UPT ;  /* 0x000000182d00788c */ /* 0x000fe4000bf01070 */
[----:B-----5:R-:W-:Y:S02]  /*00c0*/  UPRMT UR44, UR40, 0x7770, URZ ;  /* 0x00007770282c7896 */ /* 0x020fe400080000ff */
[----:B------:R-:W-:Y:S01]  /*00d0*/  USEL UR38, UR45, 0x18, UP0 ;  /* 0x000000182d267887 */ /* 0x000fe20008000000 */
        /* <DEDUP_REMOVED lines=14> */
[----:B------:R-:W-:Y:S01]  /*01c0*/  HFMA2 R16, -RZ, RZ, 0, 0 ;  /* 0x00000000ff107431 */ /* 0x000fe200000001ff */
        /* <DEDUP_REMOVED lines=371> */
.L_x_11678:
        /* <DEDUP_REMOVED lines=14> */
[----:B------:R0:W5:Y:S01]  /*19e0*/  LDG.E.S8 R18, desc[UR36][R2.64] ;  /* 0x0000002402127981 */ /* 0x000162000c1e1300 */
[----:B------:R-:W-:Y:S05]  /*19f0*/  BRA `(.L_x_11684) ;  /* 0x0000000c00547947 */ /* 0x000fea0003800000 */
.L_x_11682:
[----:B------:R0:W5:Y:S01]  /*1a00*/  LDG.E.U8 R18, desc[UR36][R2.64] ;  /* 0x0000002402127981 */ /* 0x000162000c1e1100 */
[----:B------:R-:W-:Y:S05]  /*1a10*/  BRA `(.L_x_11684) ;  /* 0x0000000c004c7947 */ /* 0x000fea0003800000 */
.L_x_11681:
[----:B------:R-:W-:-:S09]  /*1a20*/  UISETP.NE.AND UP0, UPT, UR4, 0x2, UPT ;  /* 0x000000020400788c */ /* 0x000fd2000bf05270 */
[----:B------:R-:W-:Y:S05]  /*1a30*/  BRA.U !UP0, `(.L_x_11685) ;  /* 0x0000000108207547 */ /* 0x000fea000b800000 */
[----:B------:R-:W-:-:S09]  /*1a40*/  UISETP.NE.AND UP0, UPT, UR4, 0x3, UPT ;  /* 0x000000030400788c */ /* 0x000fd2000bf05270 */
[----:B------:R-:W-:Y:S05]  /*1a50*/  BRA.U !UP0, `(.L_x_11686) ;  /* 0x0000000108107547 */ /* 0x000fea000b800000 */
[----:B------:R-:W-:-:S09]  /*1a60*/  UISETP.NE.AND UP0, UPT, UR4, 0x4, UPT ;  /* 0x000000040400788c */ /* 0x000fd2000bf05270 */
[----:B------:R-:W-:Y:S05]  /*1a70*/  BRA.U UP0, `(.L_x_11683) ;  /* 0x0000000900b07547 */ /* 0x000fea000b800000 */
[----:B------:R0:W5:Y:S01]  /*1a80*/  LDG.E.U16 R18, desc[UR36][R2.64] ;  /* 0x0000002402127981 */ /* 0x000162000c1e1500 */
[----:B------:R-:W-:Y:S05]  /*1a90*/  BRA `(.L_x_11684) ;  /* 0x0000000c002c7947 */ /* 0x000fea0003800000 */
.L_x_11686:
[----:B------:R0:W5:Y:S01]  /*1aa0*/  LDG.E.U16 R18, desc[UR36][R2.64] ;  /* 0x0000002402127981 */ /* 0x000162000c1e1500 */
[----:B------:R-:W-:Y:S05]  /*1ab0*/  BRA `(.L_x_11684) ;  /* 0x0000000c00247947 */ /* 0x000fea0003800000 */
.L_x_11685:
[----:B------:R0:W5:Y:S01]  /*1ac0*/  LDG.E.U16 R18, desc[UR36][R2.64] ;  /* 0x0000002402127981 */ /* 0x000162000c1e1500 */
[----:B------:R-:W-:Y:S05]  /*1ad0*/  BRA `(.L_x_11684) ;  /* 0x0000000c001c7947 */ /* 0x000fea0003800000 */
.L_x_11680:
[----:B------:R-:W-:-:S09]  /*1ae0*/  UISETP.GT.AND UP0, UPT, UR4, 0x6, UPT ;  /* 0x000000060400788c */ /* 0x000fd2000bf04270 */
[----:B------:R-:W-:Y:S05]  /*1af0*/  BRA.U UP0, `(.L_x_11687) ;  /* 0x0000000100307547 */ /* 0x000fea000b800000 */
[----:B------:R-:W-:-:S09]  /*1b00*/  UISETP.NE.AND UP0, UPT, UR4, 0x5, UPT ;  /* 0x000000050400788c */ /* 0x000fd2000bf05270 */
[----:B------:R-:W-:Y:S05]  /*1b10*/  BRA.U !UP0, `(.L_x_11688) ;  /* 0x0000000108147547 */ /* 0x000fea000b800000 */
[----:B------:R-:W-:-:S09]  /*1b20*/  UISETP.NE.AND UP0, UPT, UR4, 0x6, UPT ;  /* 0x000000060400788c */ /* 0x000fd2000bf05270 */
[----:B------:R-:W-:Y:S05]  /*1b30*/  BRA.U UP0, `(.L_x_11683) ;  /* 0x0000000900807547 */ /* 0x000fea000b800000 */
[----:B------:R-:W2:Y:S02]  /*1b40*/  LDG.E R2, desc[UR36][R2.64] ;  /* 0x0000002402027981 */ /* 0x000ea4000c1e1900 */
[----:B--2---:R3:W4:Y:S01]  /*1b50*/  F2I.FTZ.TRUNC.NTZ R18, R2 ;  /* 0x0000000200127305 */ /* 0x004722000021f100 */
[----:B------:R-:W-:Y:S05]  /*1b60*/  BRA `(.L_x_11684) ;  /* 0x0000000800f87947 */ /* 0x000fea0003800000 */
.L_x_11688:
[----:B------:R-:W2:Y:S02]  /*1b70*/  LDG.E.U16 R0, desc[UR36][R2.64] ;  /* 0x0000002402007981 */ /* 0x000ea4000c1e1500 */
[----:B--2---:R-:W-:-:S06]  /*1b80*/  HADD2.F32 R0, -RZ, R0.H0_H0 ;  /* 0x20000000ff007230 */ /* 0x004fcc0000004100 */
[----:B------:R-:W0:Y:S02]  /*1b90*/  F2I.FTZ.TRUNC.NTZ R0, R0 ;  /* 0x0000000000007305 */ /* 0x000e24000021f100 */
[----:B0-----:R-:W-:Y:S01]  /*1ba0*/  PRMT R18, R0, 0x7610, R18 ;  /* 0x0000761000127816 */ /* 0x001fe20000000012 */
[----:B------:R-:W-:Y:S06]  /*1bb0*/  BRA `(.L_x_11684) ;  /* 0x0000000800e47947 */ /* 0x000fec0003800000 */
.L_x_11687:
[----:B------:R-:W-:-:S09]  /*1bc0*/  UISETP.NE.AND UP0, UPT, UR4, 0x7, UPT ;  /* 0x000000070400788c */ /* 0x000fd2000bf05270 */
[----:B------:R-:W-:Y:S05]  /*1bd0*/  BRA.U !UP0, `(.L_x_11689) ;  /* 0x0000000108307547 */ /* 0x000fea000b800000 */
[----:B------:R-:W-:-:S09]  /*1be0*/  UISETP.NE.AND UP0, UPT, UR4, 0x8, UPT ;  /* 0x000000080400788c */ /* 0x000fd2000bf05270 */
[----:B------:R-:W-:Y:S05]  /*1bf0*/  BRA.U !UP0, `(.L_x_11690) ;  /* 0x0000000108147547 */ /* 0x000fea000b800000 */
[----:B------:R-:W-:-:S09]  /*1c00*/  UISETP.NE.AND UP0, UPT, UR4, 0x9, UPT ;  /* 0x000000090400788c */ /* 0x000fd2000bf05270 */
[----:B------:R-:W-:Y:S05]  /*1c10*/  BRA.U UP0, `(.L_x_11683) ;  /* 0x0000000900487547 */ /* 0x000fea000b800000 */
[----:B------:R-:W2:Y:S02]  /*1c20*/  LDG.E R2, desc[UR36][R2.64] ;  /* 0x0000002402027981 */ /* 0x000ea4000c1e1900 */
[----:B--2---:R0:W1:Y:S01]  /*1c30*/  F2I.FTZ.TRUNC.NTZ R18, R2 ;  /* 0x0000000200127305 */ /* 0x004062000021f100 */
[----:B------:R-:W-:Y:S05]  /*1c40*/  BRA `(.L_x_11684) ;  /* 0x0000000800c07947 */ /* 0x000fea0003800000 */
.L_x_11690:
[----:B------:R-:W2:Y:S02]  /*1c50*/  LDG.E.U16 R2, desc[UR36][R2.64] ;  /* 0x0000002402027981 */ /* 0x000ea4000c1e1500 */
[----:B--2---:R-:W-:-:S06]  /*1c60*/  HADD2.F32 R0, -RZ, R2.H0_H0 ;  /* 0x20000002ff007230 */ /* 0x004fcc0000004100 */
[----:B------:R-:W0:Y:S02]  /*1c70*/  F2I.FTZ.TRUNC.NTZ R0, R0 ;  /* 0x0000000000007305 */ /* 0x000e24000021f100 */
[----:B0-----:R-:W-:Y:S01]  /*1c80*/  PRMT R18, R0, 0x7610, R18 ;  /* 0x0000761000127816 */ /* 0x001fe20000000012 */
[----:B------:R-:W-:Y:S06]  /*1c90*/  BRA `(.L_x_11684) ;  /* 0x0000000800ac7947 */ /* 0x000fec0003800000 */
.L_x_11689:
[----:B------:R-:W2:Y:S02]  /*1ca0*/  LDG.E.64 R2, desc[UR36][R2.64] ;  /* 0x0000002402027981 */ /* 0x000ea4000c1e1b00 */
[----:B--2---:R0:W1:Y:S02]  /*1cb0*/  F2I.F64.TRUNC R18, R2 ;  /* 0x0000000200127311 */ /* 0x004064000030d100 */
[----:B01----:R-:W-:Y:S05]  /*1cc0*/  BRA `(.L_x_11684) ;  /* 0x0000000800a07947 */ /* 0x003fea0003800000 */
.L_x_11679:
        /* <DEDUP_REMOVED lines=10> */
[----:B------:R-:W-:Y:S01]  /*1d70*/  SEL R18, RZ, 0x1, !P0 ;  /* 0x00000001ff127807 */ /* 0x000fe20004000000 */
[----:B------:R-:W-:Y:S08]  /*1d80*/  BRA `(.L_x_11684) ;  /* 0x0000000800707947 */ /* 0x000ff00003800000 */
.L_x_11693:
[----:B------:R-:W2:Y:S02]  /*1d90*/  LDG.E.64 R2, desc[UR36][R2.64] ;  /* 0x0000002402027981 */ /* 0x000ea4000c1e1b00 */
[----:B--2---:R3:W4:Y:S02]  /*1da0*/  F2I.F64.TRUNC R18, R2 ;  /* 0x0000000200127311 */ /* 0x004724000030d100 */
[----:B---34-:R-:W-:Y:S05]  /*1db0*/  BRA `(.L_x_11684) ;  /* 0x0000000800647947 */ /* 0x018fea0003800000 */
.L_x_11692:
        /* <DEDUP_REMOVED lines=23> */
[----:B------:R-:W-:-:S06]  /*1f30*/  LOP3.LUT R5, R5, 0x80000000, R0, 0xf8, !PT ;  /* 0x8000000005057812 */ /* 0x000fcc00078ef800 */
[----:B------:R-:W0:Y:S02]  /*1f40*/  F2I.FTZ.TRUNC.NTZ R5, R5 ;  /* 0x0000000500057305 */ /* 0x000e24000021f100 */
[----:B0-----:R-:W-:Y:S01]  /*1f50*/  PRMT R18, R5, 0x7610, R18 ;  /* 0x0000761005127816 */ /* 0x001fe20000000012 */
[----:B------:R-:W-:Y:S06]  /*1f60*/  BRA `(.L_x_11684) ;  /* 0x0000000400f87947 */ /* 0x000fec0003800000 */
.L_x_11695:
        /* <DEDUP_REMOVED lines=10> */
[----:B------:R-:W-:-:S06]  /*2010*/  LOP3.LUT R0, R0, 0x80000000, R5, 0xf8, !PT ;  /* 0x8000000000007812 */ /* 0x000fcc00078ef805 */
[----:B------:R-:W0:Y:S02]  /*2020*/  F2I.FTZ.TRUNC.NTZ R0, R0 ;  /* 0x0000000000007305 */ /* 0x000e24000021f100 */
[----:B0-----:R-:W-:Y:S01]  /*2030*/  PRMT R18, R0, 0x7610, R18 ;  /* 0x0000761000127816 */ /* 0x001fe20000000012 */
[----:B------:R-:W-:Y:S06]  /*2040*/  BRA `(.L_x_11684) ;  /* 0x0000000400c07947 */ /* 0x000fec0003800000 */
.L_x_11694:
[----:B------:R-:W2:Y:S02]  /*2050*/  LDG.E.U16 R0, desc[UR36][R2.64] ;  /* 0x0000002402007981 */ /* 0x000ea4000c1e1500 */
[----:B--2---:R-:W-:-:S06]  /*2060*/  SHF.L.U32 R0, R0, 0x10, RZ ;  /* 0x0000001000007819 */ /* 0x004fcc00000006ff */
[----:B------:R-:W0:Y:S02]  /*2070*/  F2I.FTZ.TRUNC.NTZ R0, R0 ;  /* 0x0000000000007305 */ /* 0x000e24000021f100 */
[----:B0-----:R-:W-:Y:S01]  /*2080*/  PRMT R18, R0, 0x7610, R18 ;  /* 0x0000761000127816 */ /* 0x001fe20000000012 */
[----:B------:R-:W-:Y:S06]  /*2090*/  BRA `(.L_x_11684) ;  /* 0x0000000400ac7947 */ /* 0x000fec0003800000 */
.L_x_11691:
        /* <DEDUP_REMOVED lines=10> */
.L_x_11698:
        /* <DEDUP_REMOVED lines=21> */
.L_x_11702:
[----:B------:R-:W-:Y:S05]  /*2290*/  BSYNC.RECONVERGENT B1 ;  /* 0x0000000000017941 */ /* 0x000fea0003800200 */
.L_x_11701:
[----:B------:R-:W-:Y:S02]  /*22a0*/  SHF.L.U32 R0, R0, 0x14, RZ ;  /* 0x0000001400007819 */ /* 0x000fe400000006ff */
[----:B------:R-:W-:-:S04]  /*22b0*/  LEA R2, R2, 0x3b800000, 0x17 ;  /* 0x3b80000002027811 */ /* 0x000fc800078eb8ff */
[----:B------:R-:W-:-:S07]  /*22c0*/  LOP3.LUT R0, R2, R0, R7, 0xfe, !PT ;  /* 0x0000000002007212 */ /* 0x000fce00078efe07 */
.L_x_11700:
[----:B------:R-:W-:Y:S05]  /*22d0*/  BSYNC.RECONVERGENT B0 ;  /* 0x0000000000007941 */ /* 0x000fea0003800200 */
.L_x_11699:
[----:B------:R-:W0:Y:S02]  /*22e0*/  F2I.FTZ.TRUNC.NTZ R0, R0 ;  /* 0x0000000000007305 */ /* 0x000e24000021f100 */
[----:B0-----:R-:W-:Y:S01]  /*22f0*/  PRMT R18, R0, 0x7610, R18 ;  /* 0x0000761000127816 */ /* 0x001fe20000000012 */
[----:B------:R-:W-:Y:S06]  /*2300*/  BRA `(.L_x_11684) ;  /* 0x0000000400107947 */ /* 0x000fec0003800000 */
.L_x_11697:
        /* <DEDUP_REMOVED lines=21> */
.L_x_11706:
[----:B------:R-:W-:Y:S05]  /*2460*/  BSYNC.RECONVERGENT B1 ;  /* 0x0000000000017941 */ /* 0x000fea0003800200 */
.L_x_11705:
[----:B------:R-:W-:Y:S02]  /*2470*/  SHF.L.U32 R0, R0, 0x15, RZ ;  /* 0x0000001500007819 */ /* 0x000fe400000006ff */
[----:B------:R-:W-:-:S04]  /*2480*/  LEA R2, R2, 0x37800000, 0x17 ;  /* 0x3780000002027811 */ /* 0x000fc800078eb8ff */
[----:B------:R-:W-:-:S07]  /*2490*/  LOP3.LUT R0, R2, R0, R7, 0xfe, !PT ;  /* 0x0000000002007212 */ /* 0x000fce00078efe07 */
.L_x_11704:
[----:B------:R-:W-:Y:S05]  /*24a0*/  BSYNC.RECONVERGENT B0 ;  /* 0x0000000000007941 */ /* 0x000fea0003800200 */
.L_x_11703:
[----:B------:R-:W0:Y:S02]  /*24b0*/  F2I.FTZ.TRUNC.NTZ R0, R0 ;  /* 0x0000000000007305 */ /* 0x000e24000021f100 */
[----:B0-----:R-:W-:Y:S01]  /*24c0*/  PRMT R18, R0, 0x7610, R18 ;  /* 0x0000761000127816 */ /* 0x001fe20000000012 */
[----:B------:R-:W-:Y:S06]  /*24d0*/  BRA `(.L_x_11684) ;  /* 0x00000000009c7947 */ /* 0x000fec0003800000 */
.L_x_11696:
[----:B------:R-:W-:-:S09]  /*24e0*/  UISETP.NE.AND UP0, UPT, UR4, 0x1c, UPT ;  /* 0x0000001c0400788c */ /* 0x000fd2000bf05270 */
[----:B------:R-:W-:Y:S05]  /*24f0*/  BRA.U !UP0, `(.L_x_11707) ;  /* 0x0000000108907547 */ /* 0x000fea000b800000 */
[----:B------:R-:W-:-:S09]  /*2500*/  UISETP.NE.AND UP0, UPT, UR4, 0x1d, UPT ;  /* 0x0000001d0400788c */ /* 0x000fd2000bf05270 */
[----:B------:R-:W-:Y:S05]  /*2510*/  BRA.U !UP0, `(.L_x_11708) ;  /* 0x0000000108807547 */ /* 0x000fea000b800000 */
[----:B------:R-:W-:-:S09]  /*2520*/  UISETP.NE.AND UP0, UPT, UR4, 0x2c, UPT ;  /* 0x0000002c0400788c */ /* 0x000fd2000bf05270 */
[----:B------:R-:W-:Y:S05]  /*2530*/  BRA.U !UP0, `(.L_x_11709) ;  /* 0x0000000108487547 */ /* 0x000fea000b800000 */
.L_x_11683:
        /* <DEDUP_REMOVED lines=16> */
.L_x_11710:
[----:B------:R-:W-:Y:S01]  /*2640*/  PRMT R18, RZ, 0x7610, R18 ;  /* 0x00007610ff127816 */ /* 0x000fe20000000012 */
[----:B------:R-:W-:Y:S06]  /*2650*/  BRA `(.L_x_11684) ;  /* 0x00000000003c7947 */ /* 0x000fec0003800000 */
.L_x_11709:
        /* <DEDUP_REMOVED lines=8> */
.L_x_11712:
[----:B------:R-:W-:Y:S05]  /*26e0*/  BSYNC.RECONVERGENT B0 ;  /* 0x0000000000007941 */ /* 0x000fea0003800200 */
.L_x_11711:
[----:B------:R-:W0:Y:S02]  /*26f0*/  F2I.FTZ.TRUNC.NTZ R0, R0 ;  /* 0x0000000000007305 */ /* 0x000e24000021f100 */
[----:B0-----:R-:W-:Y:S01]  /*2700*/  PRMT R18, R0, 0x7610, R18 ;  /* 0x0000761000127816 */ /* 0x001fe20000000012 */
[----:B------:R-:W-:Y:S06]  /*2710*/  BRA `(.L_x_11684) ;  /* 0x00000000000c7947 */ /* 0x000fec0003800000 */
.L_x_11708:
[----:B------:R2:W5:Y:S01]  /*2720*/  LDG.E.U16 R18, desc[UR36][R2.64] ;  /* 0x0000002402127981 */ /* 0x000562000c1e1500 */
[----:B------:R-:W-:Y:S05]  /*2730*/  BRA `(.L_x_11684) ;  /* 0x0000000000047947 */ /* 0x000fea0003800000 */
.L_x_11707:
[----:B------:R1:W5:Y:S02]  /*2740*/  LDG.E.U16 R18, desc[UR36][R2.64] ;  /* 0x0000002402127981 */ /* 0x000364000c1e1500 */
.L_x_11684:
[----:B------:R-:W0:Y:S01]  /*2750*/  LDCU.64 UR6, c[0x0][0x658] ;  /* 0x0000cb00ff0677ac */ /* 0x000e220008000a00 */
[----:B------:R-:W-:-:S04]  /*2760*/  UPRMT UR4, UR40, 0x7772, URZ ;  /* 0x0000777228047896 */ /* 0x000fc800080000ff */
[----:B------:R-:W-:Y:S01]  /*2770*/  UISETP.GT.AND UP0, UPT, UR4, 0x9, UPT ;  /* 0x000000090400788c */ /* 0x000fe2000bf04270 */
[----:B0123--:R-:W-:-:S05]  /*2780*/  IADD3 R2, P0, PT, R22, UR6, RZ ;  /* 0x0000000616027c10 */ /* 0x00ffca000ff1e0ff */
        /* <DEDUP_REMOVED lines=12> */
.L_x_11716:
[----:B------:R3:W5:Y:S01]  /*2850*/  LDG.E.U8 R22, desc[UR36][R2.64] ;  /* 0x0000002402167981 */ /* 0x000762000c1e1100 */
[----:B------:R-:W-:Y:S05]  /*2860*/  BRA `(.L_x_11718) ;  /* 0x0000000c004c7947 */ /* 0x000fea0003800000 */
.L_x_11715:
        /* <DEDUP_REMOVED lines=8> */
.L_x_11720:
[----:B------:R1:W5:Y:S01]  /*28f0*/  LDG.E.U16 R22, desc[UR36][R2.64] ;  /* 0x0000002402167981 */ /* 0x000362000c1e1500 */
[----:B------:R-:W-:Y:S05]  /*2900*/  BRA `(.L_x_11718) ;  /* 0x0000000c00247947 */ /* 0x000fea0003800000 */
.L_x_11719:
[----:B------:R2:W5:Y:S01]  /*2910*/  LDG.E.U16 R22, desc[UR36][R2.64] ;  /* 0x0000002402167981 */ /* 0x000562000c1e1500 */
[----:B------:R-:W-:Y:S05]  /*2920*/  BRA `(.L_x_11718) ;  /* 0x0000000c001c7947 */ /* 0x000fea0003800000 */
.L_x_11714:
[----:B------:R-:W-:-:S09]  /*2930*/  UISETP.GT.AND UP0, UPT, UR4, 0x6, UPT ;  /* 0x000000060400788c */ /* 0x000fd2000bf04270 */
[----:B------:R-:W-:Y:S05]  /*2940*/  BRA.U UP0, `(.L_x_11721) ;  /* 0x0000000100307547 */ /* 0x000fea000b800000 */
[----:B------:R-:W-:-:S09]  /*2950*/  UISETP.NE.AND UP0, UPT, UR4, 0x5, UPT ;  /* 0x000000050400788c */ /* 0x000fd2000bf05270 */
[----:B------:R-:W-:Y:S05]  /*2960*/  BRA.U !UP0, `(.L_x_11722) ;  /* 0x0000000108147547 */ /* 0x000fea000b800000 */
[----:B------:R-:W-:-:S09]  /*2970*/  UISETP.NE.AND UP0, UPT, UR4, 0x6, UPT ;  /* 0x000000060400788c */ /* 0x000fd2000bf05270 */
[----:B------:R-:W-:Y:S05]  /*2980*/  BRA.U UP0, `(.L_x_11717) ;  /* 0x0000000900807547 */ /* 0x000fea000b800000 */
[----:B------:R-:W2:Y:S02]  /*2990*/  LDG.E R2, desc[UR36][R2.64] ;  /* 0x0000002402027981 */ /* 0x000ea4000c1e1900 */
[----:B--2---:R0:W1:Y:S01]  /*29a0*/  F2I.FTZ.TRUNC.NTZ R22, R2 ;  /* 0x0000000200167305 */ /* 0x004062000021f100 */
[----:B------:R-:W-:Y:S05]  /*29b0*/  BRA `(.L_x_11718) ;  /* 0x0000000800f87947 */ /* 0x000fea0003800000 */
.L_x_11722:
[----:B------:R-:W2:Y:S02]  /*29c0*/  LDG.E.U16 R0, desc[UR36][R2.64] ;  /* 0x0000002402007981 */ /* 0x000ea4000c1e1500 */
[----:B--2---:R-:W-:-:S06]  /*29d0*/  HADD2.F32 R0, -RZ, R0.H0_H0 ;  /* 0x20000000ff007230 */ /* 0x004fcc0000004100 */
[----:B------:R-:W0:Y:S02]  /*29e0*/  F2I.FTZ.TRUNC.NTZ R0, R0 ;  /* 0x0000000000007305 */ /* 0x000e24000021f100 */
[----:B0-----:R-:W-:Y:S01]  /*29f0*/  PRMT R22, R0, 0x7610, R22 ;  /* 0x0000761000167816 */ /* 0x001fe20000000016 */
[----:B------:R-:W-:Y:S06]  /*2a00*/  BRA `(.L_x_11718) ;  /* 0x0000000800e47947 */ /* 0x000fec0003800000 */
.L_x_11721:
        /* <DEDUP_REMOVED lines=9> */
.L_x_11724:
[----:B------:R-:W2:Y:S02]  /*2aa0*/  LDG.E.U16 R2, desc[UR36][R2.64] ;  /* 0x0000002402027981 */ /* 0x000ea4000c1e1500 */
[----:B--2---:R-:W-:-:S06]  /*2ab0*/  HADD2.F32 R0, -RZ, R2.H0_H0 ;  /* 0x20000002ff007230 */ /* 0x004fcc0000004100 */
[----:B------:R-:W0:Y:S02]  /*2ac0*/  F2I.FTZ.TRUNC.NTZ R0, R0 ;  /* 0x0000000000007305 */ /* 0x000e24000021f100 */
[----:B0-----:R-:W-:Y:S01]  /*2ad0*/  PRMT R22, R0, 0x7610, R22 ;  /* 0x0000761000167816 */ /* 0x001fe20000000016 */
[----:B------:R-:W-:Y:S06]  /*2ae0*/  BRA `(.L_x_11718) ;  /* 0x0000000800ac7947 */ /* 0x000fec0003800000 */
.L_x_11723:
[----:B------:R-:W2:Y:S02]  /*2af0*/  LDG.E.64 R2, desc[UR36][R2.64] ;  /* 0x0000002402027981 */ /* 0x000ea4000c1e1b00 */
[----:B--2---:R0:W1:Y:S02]  /*2b00*/  F2I.F64.TRUNC R22, R2 ;  /* 0x0000000200167311 */ /* 0x004064000030d100 */
[----:B01----:R-:W-:Y:S05]  /*2b10*/  BRA `(.L_x_11718) ;  /* 0x0000000800a07947 */ /* 0x003fea0003800000 */
.L_x_11713:
        /* <DEDUP_REMOVED lines=12> */
.L_x_11727:
[----:B------:R-:W2:Y:S02]  /*2be0*/  LDG.E.64 R2, desc[UR36][R2.64] ;  /* 0x0000002402027981 */ /* 0x000ea4000c1e1b00 */
[----:B--2---:R0:W1:Y:S02]  /*2bf0*/  F2I.F64.TRUNC R22, R2 ;  /* 0x0000000200167311 */ /* 0x004064000030d100 */
[----:B01----:R-:W-:Y:S05]  /*2c00*/  BRA `(.L_x_11718) ;  /* 0x0000000800647947 */ /* 0x003fea0003800000 */
.L_x_11726:
        /* <DEDUP_REMOVED lines=23> */
[----:B------:R-:W-:-:S06]  /*2d80*/  LOP3.LUT R5, R5, 0x80000000, R0, 0xf8, !PT ;  /* 0x8000000005057812 */ /* 0x000fcc00078ef800 */
[----:B------:R-:W0:Y:S02]  /*2d90*/  F2I.FTZ.TRUNC.NTZ R5, R5 ;  /* 0x0000000500057305 */ /* 0x000e24000021f100 */
[----:B0-----:R-:W-:Y:S01]  /*2da0*/  PRMT R22, R5, 0x7610, R22 ;  /* 0x0000761005167816 */ /* 0x001fe20000000016 */
[----:B------:R-:W-:Y:S06]  /*2db0*/  BRA `(.L_x_11718) ;  /* 0x0000000400f87947 */ /* 0x000fec0003800000 */
.L_x_11729:
        /* <DEDUP_REMOVED lines=14> */
.L_x_11728:
[----:B------:R-:W2:Y:S02]  /*2ea0*/  LDG.E.U16 R0, desc[UR36][R2.64] ;  /* 0x0000002402007981 */ /* 0x000ea4000c1e1500 */
[----:B--2---:R-:W-:-:S06]  /*2eb0*/  IMAD.U32 R0, R0, 0x10000, RZ ;  /* 0x0001000000007824 */ /* 0x004fcc00078e00ff */
[----:B------:R-:W0:Y:S02]  /*2ec0*/  F2I.FTZ.TRUNC.NTZ R0, R0 ;  /* 0x0000000000007305 */ /* 0x000e24000021f100 */
[----:B0-----:R-:W-:Y:S01]  /*2ed0*/  PRMT R22, R0, 0x7610, R22 ;  /* 0x0000761000167816 */ /* 0x001fe20000000016 */
[----:B------:R-:W-:Y:S06]  /*2ee0*/  BRA `(.L_x_11718) ;  /* 0x0000000400ac7947 */ /* 0x000fec0003800000 */
.L_x_11725:
        /* <DEDUP_REMOVED lines=10> */
.L_x_11732:
        /* <DEDUP_REMOVED lines=21> */
.L_x_11736:
[----:B------:R-:W-:Y:S05]  /*30e0*/  BSYNC.RECONVERGENT B1 ;  /* 0x0000000000017941 */ /* 0x000fea0003800200 */
.L_x_11735:
[----:B------:R-:W-:Y:S01]  /*30f0*/  IMAD.SHL.U32 R0, R0, 0x100000, RZ ;  /* 0x0010000000007824 */ /* 0x000fe200078e00ff */
[----:B------:R-:W-:-:S04]  /*3100*/  LEA R2, R2, 0x3b800000, 0x17 ;  /* 0x3b80000002027811 */ /* 0x000fc800078eb8ff */
[----:B------:R-:W-:-:S07]  /*3110*/  LOP3.LUT R0, R2, R0, R7, 0xfe, !PT ;  /* 0x0000000002007212 */ /* 0x000fce00078efe07 */
.L_x_11734:
[----:B------:R-:W-:Y:S05]  /*3120*/  BSYNC.RECONVERGENT B0 ;  /* 0x0000000000007941 */ /* 0x000fea0003800200 */
.L_x_11733:
[----:B------:R-:W0:Y:S02]  /*3130*/  F2I.FTZ.TRUNC.NTZ R0, R0 ;  /* 0x0000000000007305 */ /* 0x000e24000021f100 */
[----:B0-----:R-:W-:Y:S01]  /*3140*/  PRMT R22, R0, 0x7610, R22 ;  /* 0x0000761000167816 */ /* 0x001fe20000000016 */
[----:B------:R-:W-:Y:S06]  /*3150*/  BRA `(.L_x_11718) ;  /* 0x0000000400107947 */ /* 0x000fec0003800000 */
.L_x_11731:
        /* <DEDUP_REMOVED lines=21> */
.L_x_11740:
[----:B------:R-:W-:Y:S05]  /*32b0*/  BSYNC.RECONVERGENT B1 ;  /* 0x0000000000017941 */ /* 0x000fea0003800200 */
.L_x_11739:
[----:B------:R-:W-:Y:S01]  /*32c0*/  IMAD.SHL.U32 R0, R0, 0x200000, RZ ;  /* 0x0020000000007824 */ /* 0x000fe200078e00ff */
[----:B------:R-:W-:-:S04]  /*32d0*/  LEA R2, R2, 0x37800000, 0x17 ;  /* 0x3780000002027811 */ /* 0x000fc800078eb8ff */
[----:B------:R-:W-:-:S07]  /*32e0*/  LOP3.LUT R0, R2, R0, R7, 0xfe, !PT ;  /* 0x0000000002007212 */ /* 0x000fce00078efe07 */
.L_x_11738:
[----:B------:R-:W-:Y:S05]  /*32f0*/  BSYNC.RECONVERGENT B0 ;  /* 0x0000000000007941 */ /* 0x000fea0003800200 */
.L_x_11737:
[----:B------:R-:W0:Y:S02]  /*3300*/  F2I.FTZ.TRUNC.NTZ R0, R0 ;  /* 0x0000000000007305 */ /* 0x000e24000021f100 */
[----:B0-----:R-:W-:Y:S01]  /*3310*/  PRMT R22, R0, 0x7610, R22 ;  /* 0x0000761000167816 */ /* 0x001fe20000000016 */
[----:B------:R-:W-:Y:S06]  /*3320*/  BRA `(.L_x_11718) ;  /* 0x00000000009c7947 */ /* 0x000fec0003800000 */
.L_x_11730:
[----:B------:R-:W-:-:S09]  /*3330*/  UISETP.NE.AND UP0, UPT, UR4, 0x1c, UPT ;  /* 0x0000001c0400788c */ /* 0x000fd2000bf05270 */
[----:B------:R-:W-:Y:S05]  /*3340*/  BRA.U !UP0, `(.L_x_11741) ;  /* 0x0000000108907547 */ /* 0x000fea000b800000 */
[----:B------:R-:W-:-:S09]  /*3350*/  UISETP.NE.AND UP0, UPT, UR4, 0x1d, UPT ;  /* 0x0000001d0400788c */ /* 0x000fd2000bf05270 */
[----:B------:R-:W-:Y:S05]  /*3360*/  BRA.U !UP0, `(.L_x_11742) ;  /* 0x0000000108807547 */ /* 0x000fea000b800000 */
[----:B------:R-:W-:-:S09]  /*3370*/  UISETP.NE.AND UP0, UPT, UR4, 0x2c, UPT ;  /* 0x0000002c0400788c */ /* 0x000fd2000bf05270 */
[----:B------:R-:W-:Y:S05]  /*3380*/  BRA.U !UP0, `(.L_x_11743) ;  /* 0x0000000108487547 */ /* 0x000fea000b800000 */
.L_x_11717:
        /* <DEDUP_REMOVED lines=15> */
[----:B--2-45:R-:W-:Y:S05]  /*3480*/  CALL.ABS.NOINC R2 ;  /* 0x0000000002007343 */ /* 0x034fea0003c00000 */
.L_x_11744:
[----:B------:R-:W-:Y:S01]  /*3490*/  PRMT R22, RZ, 0x7610, R22 ;  /* 0x00007610ff167816 */ /* 0x000fe20000000016 */
[----:B------:R-:W-:Y:S06]  /*34a0*/  BRA `(.L_x_11718) ;  /* 0x00000000003c7947 */ /* 0x000fec0003800000 */
.L_x_11743:
        /* <DEDUP_REMOVED lines=8> */
.L_x_11746:
[----:B------:R-:W-:Y:S05]  /*3530*/  BSYNC.RECONVERGENT B0 ;  /* 0x0000000000007941 */ /* 0x000fea0003800200 */
.L_x_11745:
[----:B------:R-:W0:Y:S02]  /*3540*/  F2I.FTZ.TRUNC.NTZ R0, R0 ;  /* 0x0000000000007305 */ /* 0x000e24000021f100 */
[----:B0-----:R-:W-:Y:S01]  /*3550*/  PRMT R22, R0, 0x7610, R22 ;  /* 0x0000761000167816 */ /* 0x001fe20000000016 */
[----:B------:R-:W-:Y:S06]  /*3560*/  BRA `(.L_x_11718) ;  /* 0x00000000000c7947 */ /* 0x000fec0003800000 */
.L_x_11742:
[----:B------:R0:W5:Y:S01]  /*3570*/  LDG.E.U16 R22, desc[UR36][R2.64] ;  /* 0x0000002402167981 */ /* 0x000162000c1e1500 */
[----:B------:R-:W-:Y:S05]  /*3580*/  BRA `(.L_x_11718) ;  /* 0x0000000000047947 */ /* 0x000fea0003800000 */
.L_x_11741:
[----:B------:R0:W5:Y:S02]  /*3590*/  LDG.E.U16 R22, desc[UR36][R2.64] ;  /* 0x0000002402167981 */ /* 0x000164000c1e1500 */
.L_x_11718:
        /* <DEDUP_REMOVED lines=16> */
.L_x_11750:
[----:B------:R1:W5:Y:S01]  /*36a0*/  LDG.E.U8 R0, desc[UR36][R2.64] ;  /* 0x0000002402007981 */ /* 0x000362000c1e1100 */
[----:B------:R-:W-:Y:S05]  /*36b0*/  BRA `(.L_x_11752) ;  /* 0x0000000c004c7947 */ /* 0x000fea0003800000 */
.L_x_11749:
        /* <DEDUP_REMOVED lines=8> */
.L_x_11754:
[----:B------:R3:W5:Y:S01]  /*3740*/  LDG.E.U16 R0, desc[UR36][R2.64] ;  /* 0x0000002402007981 */ /* 0x000762000c1e1500 */
[----:B------:R-:W-:Y:S05]  /*3750*/  BRA `(.L_x_11752) ;  /* 0x0000000c00247947 */ /* 0x000fea0003800000 */
.L_x_11753:
[----:B------:R2:W5:Y:S01]  /*3760*/  LDG.E.U16 R0, desc[UR36][R2.64] ;  /* 0x0000002402007981 */ /* 0x000562000c1e1500 */
[----:B------:R-:W-:Y:S05]  /*3770*/  BRA `(.L_x_11752) ;  /* 0x0000000c001c7947 */ /* 0x000fea0003800000 */
.L_x_11748:
        /* <DEDUP_REMOVED lines=9> */
.L_x_11756:
[----:B------:R-:W2:Y:S02]  /*3810*/  LDG.E.U16 R4, desc[UR36][R2.64] ;  /* 0x0000002402047981 */ /* 0x000ea4000c1e1500 */
[----:B--2---:R-:W-:-:S06]  /*3820*/  HADD2.F32 R4, -RZ, R4.H0_H0 ;  /* 0x20000004ff047230 */ /* 0x004fcc0000004100 */
[----:B------:R-:W0:Y:S02]  /*3830*/  F2I.FTZ.TRUNC.NTZ R4, R4 ;  /* 0x0000000400047305 */ /* 0x000e24000021f100 */
[----:B0-----:R-:W-:Y:S01]  /*3840*/  PRMT R0, R4, 0x7610, R0 ;  /* 0x0000761004007816 */ /* 0x001fe20000000000 */
[----:B------:R-:W-:Y:S06]  /*3850*/  BRA `(.L_x_11752) ;  /* 0x0000000800e47947 */ /* 0x000fec0003800000 */
.L_x_11755:
        /* <DEDUP_REMOVED lines=9> */
.L_x_11758:
[----:B------:R-:W2:Y:S02]  /*38f0*/  LDG.E.U16 R2, desc[UR36][R2.64] ;  /* 0x0000002402027981 */ /* 0x000ea4000c1e1500 */
[----:B--2---:R-:W-:-:S06]  /*3900*/  HADD2.F32 R4, -RZ, R2.H0_H0 ;  /* 0x20000002ff047230 */ /* 0x004fcc0000004100 */
[----:B------:R-:W0:Y:S02]  /*3910*/  F2I.FTZ.TRUNC.NTZ R4, R4 ;  /* 0x0000000400047305 */ /* 0x000e24000021f100 */
[----:B0-----:R-:W-:Y:S01]  /*3920*/  PRMT R0, R4, 0x7610, R0 ;  /* 0x0000761004007816 */ /* 0x001fe20000000000 */
[----:B------:R-:W-:Y:S06]  /*3930*/  BRA `(.L_x_11752) ;  /* 0x0000000800ac7947 */ /* 0x000fec0003800000 */
.L_x_11757:
[----:B------:R-:W2:Y:S02]  /*3940*/  LDG.E.64 R2, desc[UR36][R2.64] ;  /* 0x0000002402027981 */ /* 0x000ea4000c1e1b00 */
[----:B--2---:R0:W1:Y:S02]  /*3950*/  F2I.F64.TRUNC R0, R2 ;  /* 0x0000000200007311 */ /* 0x004064000030d100 */
[----:B01----:R-:W-:Y:S05]  /*3960*/  BRA `(.L_x_11752) ;  /* 0x0000000800a07947 */ /* 0x003fea0003800000 */
.L_x_11747:
        /* <DEDUP_REMOVED lines=12> */
.L_x_11761:
[----:B------:R-:W2:Y:S02]  /*3a30*/  LDG.E.64 R2, desc[UR36][R2.64] ;  /* 0x0000002402027981 */ /* 0x000ea4000c1e1b00 */
[----:B--2---:R0:W1:Y:S02]  /*3a40*/  F2I.F64.TRUNC R0, R2 ;  /* 0x0000000200007311 */ /* 0x004064000030d100 */
[----:B01----:R-:W-:Y:S05]  /*3a50*/  BRA `(.L_x_11752) ;  /* 0x0000000800647947 */ /* 0x003fea0003800000 */
.L_x_11760:
        /* <DEDUP_REMOVED lines=27> */
.L_x_11763:
        /* <DEDUP_REMOVED lines=14> */
.L_x_11762:
[----:B------:R-:W2:Y:S02]  /*3cf0*/  LDG.E.U16 R4, desc[UR36][R2.64] ;  /* 0x0000002402047981 */ /* 0x000ea4000c1e1500 */
[----:B--2---:R-:W-:-:S06]  /*3d00*/  IMAD.U32 R4, R4, 0x10000, RZ ;  /* 0x0001000004047824 */ /* 0x004fcc00078e00ff */
[----:B------:R-:W0:Y:S02]  /*3d10*/  F2I.FTZ.TRUNC.NTZ R4, R4 ;  /* 0x0000000400047305 */ /* 0x000e24000021f100 */
[----:B0-----:R-:W-:Y:S01]  /*3d20*/  PRMT R0, R4, 0x7610, R0 ;  /* 0x0000761004007816 */ /* 0x001fe20000000000 */
[----:B------:R-:W-:Y:S06]  /*3d30*/  BRA `(.L_x_11752) ;  /* 0x0000000400ac7947 */ /* 0x000fec0003800000 */
.L_x_11759:
        /* <DEDUP_REMOVED lines=10> */
.L_x_11766:
        /* <DEDUP_REMOVED lines=21> */
.L_x_11770:
[----:B------:R-:W-:Y:S05]  /*3f30*/  BSYNC.RECONVERGENT B1 ;  /* 0x0000000000017941 */ /* 0x000fea0003800200 */
.L_x_11769:
[----:B------:R-:W-:Y:S01]  /*3f40*/  IMAD.SHL.U32 R0, R0, 0x100000, RZ ;  /* 0x0010000000007824 */ /* 0x000fe200078e00ff */
[----:B------:R-:W-:-:S04]  /*3f50*/  LEA R2, R2, 0x3b800000, 0x17 ;  /* 0x3b80000002027811 */ /* 0x000fc800078eb8ff */
[----:B------:R-:W-:-:S07]  /*3f60*/  LOP3.LUT R4, R2, R0, R7, 0xfe, !PT ;  /* 0x0000000002047212 */ /* 0x000fce00078efe07 */
.L_x_11768:
[----:B------:R-:W-:Y:S05]  /*3f70*/  BSYNC.RECONVERGENT B0 ;  /* 0x0000000000007941 */ /* 0x000fea0003800200 */
.L_x_11767:
[----:B------:R-:W0:Y:S02]  /*3f80*/  F2I.FTZ.TRUNC.NTZ R4, R4 ;  /* 0x0000000400047305 */ /* 0x000e24000021f100 */
[----:B0-----:R-:W-:Y:S01]  /*3f90*/  PRMT R0, R4, 0x7610, R0 ;  /* 0x0000761004007816 */ /* 0x001fe20000000000 */
[----:B------:R-:W-:Y:S06]  /*3fa0*/  BRA `(.L_x_11752) ;  /* 0x0000000400107947 */ /* 0x000fec0003800000 */
.L_x_11765:
        /* <DEDUP_REMOVED lines=21> */
.L_x_11774:
[----:B------:R-:W-:Y:S05]  /*4100*/  BSYNC.RECONVERGENT B1 ;  /* 0x0000000000017941 */ /* 0x000fea0003800200 */
.L_x_11773:
[----:B------:R-:W-:Y:S01]  /*4110*/  IMAD.SHL.U32 R0, R0, 0x200000, RZ ;  /* 0x0020000000007824 */ /* 0x000fe200078e00ff */
[----:B------:R-:W-:-:S04]  /*4120*/  LEA R2, R2, 0x37800000, 0x17 ;  /* 0x3780000002027811 */ /* 0x000fc800078eb8ff */
[----:B------:R-:W-:-:S07]  /*4130*/  LOP3.LUT R4, R2, R0, R7, 0xfe, !PT ;  /* 0x0000000002047212 */ /* 0x000fce00078efe07 */
.L_x_11772:
[----:B------:R-:W-:Y:S05]  /*4140*/  BSYNC.RECONVERGENT B0 ;  /* 0x0000000000007941 */ /* 0x000fea0003800200 */
.L_x_11771:
[----:B------:R-:W0:Y:S02]  /*4150*/  F2I.FTZ.TRUNC.NTZ R4, R4 ;  /* 0x0000000400047305 */ /* 0x000e24000021f100 */
[----:B0-----:R-:W-:Y:S01]  /*4160*/  PRMT R0, R4, 0x7610, R0 ;  /* 0x0000761004007816 */ /* 0x001fe20000000000 */
[----:B------:R-:W-:Y:S06]  /*4170*/  BRA `(.L_x_11752) ;  /* 0x00000000009c7947 */ /* 0x000fec0003800000 */
.L_x_11764:
[----:B------:R-:W-:-:S09]  /*4180*/  UISETP.NE.AND UP0, UPT, UR4, 0x1c, UPT ;  /* 0x0000001c0400788c */ /* 0x000fd2000bf05270 */
[----:B------:R-:W-:Y:S05]  /*4190*/  BRA.U !UP0, `(.L_x_11775) ;  /* 0x0000000108907547 */ /* 0x000fea000b800000 */
[----:B------:R-:W-:-:S09]  /*41a0*/  UISETP.NE.AND UP0, UPT, UR4, 0x1d, UPT ;  /* 0x0000001d0400788c */ /* 0x000fd2000bf05270 */
[----:B------:R-:W-:Y:S05]  /*41b0*/  BRA.U !UP0, `(.L_x_11776) ;  /* 0x0000000108807547 */ /* 0x000fea000b800000 */
[----:B------:R-:W-:-:S09]  /*41c0*/  UISETP.NE.AND UP0, UPT, UR4, 0x2c, UPT ;  /* 0x0000002c0400788c */ /* 0x000fd2000bf05270 */
[----:B------:R-:W-:Y:S05]  /*41d0*/  BRA.U !UP0, `(.L_x_11777) ;  /* 0x0000000108487547 */ /* 0x000fea000b800000 */
.L_x_11751:
        /* <DEDUP_REMOVED lines=15> */
[----:B--2-45:R-:W-:Y:S05]  /*42d0*/  CALL.ABS.NOINC R2 ;  /* 0x0000000002007343 */ /* 0x034fea0003c00000 */
.L_x_11778:
[----:B------:R-:W-:Y:S01]  /*42e0*/  PRMT R0, RZ, 0x7610, R0 ;  /* 0x00007610ff007816 */ /* 0x000fe20000000000 */
[----:B------:R-:W-:Y:S06]  /*42f0*/  BRA `(.L_x_11752) ;  /* 0x00000000003c7947 */ /* 0x000fec0003800000 */
.L_x_11777:
        /* <DEDUP_REMOVED lines=8> */
.L_x_11780:
[----:B------:R-:W-:Y:S05]  /*4380*/  BSYNC.RECONVERGENT B0 ;  /* 0x0000000000007941 */ /* 0x000fea0003800200 */
.L_x_11779:
[----:B------:R-:W0:Y:S02]  /*4390*/  F2I.FTZ.TRUNC.NTZ R4, R4 ;  /* 0x0000000400047305 */ /* 0x000e24000021f100 */
[----:B0-----:R-:W-:Y:S01]  /*43a0*/  PRMT R0, R4, 0x7610, R0 ;  /* 0x0000761004007816 */ /* 0x001fe20000000000 */
[----:B------:R-:W-:Y:S06]  /*43b0*/  BRA `(.L_x_11752) ;  /* 0x00000000000c7947 */ /* 0x000fec0003800000 */
.L_x_11776:
[----:B------:R0:W5:Y:S01]  /*43c0*/  LDG.E.U16 R0, desc[UR36][R2.64] ;  /* 0x0000002402007981 */ /* 0x000162000c1e1500 */
[----:B------:R-:W-:Y:S05]  /*43d0*/  BRA `(.L_x_11752) ;  /* 0x0000000000047947 */ /* 0x000fea0003800000 */
.L_x_11775:
[----:B------:R0:W5:Y:S02]  /*43e0*/  LDG.E.U16 R0, desc[UR36][R2.64] ;  /* 0x0000002402007981 */ /* 0x000164000c1e1500 */
.L_x_11752:
[----:B------:R-:W2:Y:S01]  /*43f0*/  LDCU UR4, c[0x0][0x668] ;  /* 0x0000cd00ff0477ac */ /* 0x000ea20008000800 */
[----:B-1---5:R-:W-:Y:S02]  /*4400*/  LOP3.LUT R4, R0, 0xffff, RZ, 0xc0, !PT ;  /* 0x0000ffff00047812 */ /* 0x022fe400078ec0ff */
[----:B------:R-:W-:Y:S01]  /*4410*/  LOP3.LUT R5, R22, 0xffff, RZ, 0xc0, !PT ;  /* 0x0000ffff16057812 */ /* 0x000fe200078ec0ff */
[----:B------:R-:W0:Y:S01]  /*4420*/  LDCU.64 UR6, c[0x0][0x648] ;  /* 0x0000c900ff0677ac */ /* 0x000e220008000a00 */
[----:B----4-:R-:W-:Y:S01]  /*4430*/  LOP3.LUT R0, R18, 0xffff, RZ, 0xc0, !PT ;  /* 0x0000ffff12007812 */ /* 0x010fe200078ec0ff */
[----:B------:R-:W-:Y:S02]  /*4440*/  ULOP3.LUT UR5, UR40, 0xff, URZ, 0xc0, !UPT ;  /* 0x000000ff28057892 */ /* 0x000fe4000f8ec0ff */
[----:B------:R-:W-:Y:S02]  /*4450*/  IMAD R5, R5, R4, RZ ;  /* 0x0000000405057224 */ /* 0x000fe400078e02ff */
[----:B------:R-:W-:-:S02]  /*4460*/  UISETP.GT.AND UP0, UPT, UR5, 0x9, UPT ;  /* 0x000000090500788c */ /* 0x000fc4000bf04270 */
[----:B--2---:R-:W-:Y:S01]  /*4470*/  ULOP3.LUT UR4, UR4, 0xffff, URZ, 0xc0, !UPT ;  /* 0x0000ffff04047892 */ /* 0x004fe2000f8ec0ff */
[----:B0--3--:R-:W-:-:S05]  /*4480*/  IADD3 R2, P0, PT, R16, UR6, RZ ;  /* 0x0000000610027c10 */ /* 0x009fca000ff1e0ff */
[----:B------:R-:W-:Y:S02]  /*4490*/  IMAD R0, R0, UR4, RZ ;  /* 0x0000000400007c24 */ /* 0x000fe4000f8e02ff */
[----:B------:R-:W-:Y:S02]  /*44a0*/  IMAD.X R3, RZ, RZ, UR7, P0 ;  /* 0x00000007ff037e24 */ /* 0x000fe400080e06ff */
[----:B------:R-:W-:Y:S01]  /*44b0*/  IMAD R9, R5, UR39, R0 ;  /* 0x0000002705097c24 */ /* 0x000fe2000f8e0200 */
        /* <DEDUP_REMOVED lines=9> */
[----:B------:R0:W-:Y:S01]  /*4550*/  STG.E.U8 desc[UR36][R2.64], R9 ;  /* 0x0000000902007986 */ /* 0x0001e2000c101124 */
[----:B------:R-:W-:Y:S05]  /*4560*/  BRA `(.L_x_11786) ;  /* 0x0000000c00587947 */ /* 0x000fea0003800000 */
.L_x_11784:
[----:B------:R0:W-:Y:S01]  /*4570*/  STG.E.U8 desc[UR36][R2.64], R9 ;  /* 0x0000000902007986 */ /* 0x0001e2000c101124 */
[----:B------:R-:W-:Y:S05]  /*4580*/  BRA `(.L_x_11786) ;  /* 0x0000000c00507947 */ /* 0x000fea0003800000 */
.L_x_11783:
[----:B------:R-:W-:-:S09]  /*4590*/  UISETP.NE.AND UP0, UPT, UR5, 0x2, UPT ;  /* 0x000000020500788c */ /* 0x000fd2000bf05270 */
[----:B------:R-:W-:Y:S05]  /*45a0*/  BRA.U !UP0, `(.L_x_11787) ;  /* 0x00000001082c7547 */ /* 0x000fea000b800000 */
[----:B------:R-:W-:-:S09]  /*45b0*/  UISETP.NE.AND UP0, UPT, UR5, 0x3, UPT ;  /* 0x000000030500788c */ /* 0x000fd2000bf05270 */
[----:B------:R-:W-:Y:S05]  /*45c0*/  BRA.U !UP0, `(.L_x_11788) ;  /* 0x0000000108187547 */ /* 0x000fea000b800000 */
[----:B------:R-:W-:-:S09]  /*45d0*/  UISETP.NE.AND UP0, UPT, UR5, 0x4, UPT ;  /* 0x000000040500788c */ /* 0x000fd2000bf05270 */
[----:B------:R-:W-:Y:S05]  /*45e0*/  BRA.U UP0, `(.L_x_11785) ;  /* 0x00000009009c7547 */ /* 0x000fea000b800000 */
[----:B------:R-:W-:-:S04]  /*45f0*/  PRMT R4, R9, 0x9910, RZ ;  /* 0x0000991009047816 */ /* 0x000fc800000000ff */
[----:B------:R-:W-:-:S05]  /*4600*/  SHF.R.S32.HI R5, RZ, 0x1f, R4 ;  /* 0x0000001fff057819 */ /* 0x000fca0000011404 */
[----:B------:R0:W-:Y:S01]  /*4610*/  STG.E.64 desc[UR36][R2.64], R4 ;  /* 0x0000000402007986 */ /* 0x0001e2000c101b24 */
[----:B------:R-:W-:Y:S05]  /*4620*/  BRA `(.L_x_11786) ;  /* 0x0000000c00287947 */ /* 0x000fea0003800000 */
.L_x_11788:
[----:B------:R-:W-:-:S05]  /*4630*/  PRMT R5, R9, 0x9910, RZ ;  /* 0x0000991009057816 */ /* 0x000fca00000000ff */
[----:B------:R0:W-:Y:S01]  /*4640*/  STG.E desc[UR36][R2.64], R5 ;  /* 0x0000000502007986 */ /* 0x0001e2000c101924 */
[----:B------:R-:W-:Y:S05]  /*4650*/  BRA `(.L_x_11786) ;  /* 0x0000000c001c7947 */ /* 0x000fea0003800000 */
.L_x_11787:
[----:B------:R0:W-:Y:S01]  /*4660*/  STG.E.U16 desc[UR36][R2.64], R9 ;  /* 0x0000000902007986 */ /* 0x0001e2000c101524 */
[----:B------:R-:W-:Y:S05]  /*4670*/  BRA `(.L_x_11786) ;  /* 0x0000000c00147947 */ /* 0x000fea0003800000 */
.L_x_11782:
[----:B------:R-:W-:-:S09]  /*4680*/  UISETP.GT.AND UP0, UPT, UR5, 0x6, UPT ;  /* 0x000000060500788c */ /* 0x000fd2000bf04270 */
[----:B------:R-:W-:Y:S05]  /*4690*/  BRA.U UP0, `(.L_x_11789) ;  /* 0x00000001002c7547 */ /* 0x000fea000b800000 */
[----:B------:R-:W-:-:S09]  /*46a0*/  UISETP.NE.AND UP0, UPT, UR5, 0x5, UPT ;  /* 0x000000050500788c */ /* 0x000fd2000bf05270 */
[----:B------:R-:W-:Y:S05]  /*46b0*/  BRA.U !UP0, `(.L_x_11790) ;  /* 0x0000000108147547 */ /* 0x000fea000b800000 */
[----:B------:R-:W-:-:S09]  /*46c0*/  UISETP.NE.AND UP0, UPT, UR5, 0x6, UPT ;  /* 0x000000060500788c */ /* 0x000fd2000bf05270 */
[----:B------:R-:W-:Y:S05]  /*46d0*/  BRA.U UP0, `(.L_x_11785) ;  /* 0x0000000900607547 */ /* 0x000fea000b800000 */
[----:B------:R-:W0:Y:S02]  /*46e0*/  I2F.S16 R5, R9 ;  /* 0x0000000900057306 */ /* 0x000e240000101400 */
[----:B0-----:R0:W-:Y:S01]  /*46f0*/  STG.E desc[UR36][R2.64], R5 ;  /* 0x0000000502007986 */ /* 0x0011e2000c101924 */
[----:B------:R-:W-:Y:S05]  /*4700*/  BRA `(.L_x_11786) ;  /* 0x0000000800f07947 */ /* 0x000fea0003800000 */
.L_x_11790:
[----:B------:R-:W0:Y:S02]  /*4710*/  I2F.S16 R0, R9 ;  /* 0x0000000900007306 */ /* 0x000e240000101400 */
[----:B0-----:R-:W-:-:S05]  /*4720*/  F2FP.F16.F32.PACK_AB R0, RZ, R0 ;  /* 0x00000000ff00723e */ /* 0x001fca00000000ff */
[----:B------:R0:W-:Y:S01]  /*4730*/  STG.E.U16 desc[UR36][R2.64], R0 ;  /* 0x0000000002007986 */ /* 0x0001e2000c101524 */
[----:B------:R-:W-:Y:S05]  /*4740*/  BRA `(.L_x_11786) ;  /* 0x0000000800e07947 */ /* 0x000fea0003800000 */
.L_x_11789:
[----:B------:R-:W-:-:S09]  /*4750*/  UISETP.NE.AND UP0, UPT, UR5, 0x7, UPT ;  /* 0x000000070500788c */ /* 0x000fd2000bf05270 */
[----:B------:R-:W-:Y:S05]  /*4760*/  BRA.U !UP0, `(.L_x_11791) ;  /* 0x0000000108347547 */ /* 0x000fea000b800000 */
[----:B------:R-:W-:-:S09]  /*4770*/  UISETP.NE.AND UP0, UPT, UR5, 0x8, UPT ;  /* 0x000000080500788c */ /* 0x000fd2000bf05270 */
[----:B------:R-:W-:Y:S05]  /*4780*/  BRA.U !UP0, `(.L_x_11792) ;  /* 0x0000000108187547 */ /* 0x000fea000b800000 */
[----:B------:R-:W-:-:S09]  /*4790*/  UISETP.NE.AND UP0, UPT, UR5, 0x9, UPT ;  /* 0x000000090500788c */ /* 0x000fd2000bf05270 */
[----:B------:R-:W-:Y:S05]  /*47a0*/  BRA.U UP0, `(.L_x_11785) ;  /* 0x00000009002c7547 */ /* 0x000fea000b800000 */
[----:B------:R-:W0:Y:S01]  /*47b0*/  I2F.S16 R4, R9 ;  /* 0x0000000900047306 */ /* 0x000e220000101400 */
[----:B------:R-:W-:-:S05]  /*47c0*/  MOV R5, RZ ;  /* 0x000000ff00057202 */ /* 0x000fca0000000f00 */
[----:B0-----:R0:W-:Y:S01]  /*47d0*/  STG.E.64 desc[UR36][R2.64], R4 ;  /* 0x0000000402007986 */ /* 0x0011e2000c101b24 */
[----:B------:R-:W-:Y:S05]  /*47e0*/  BRA `(.L_x_11786) ;  /* 0x0000000800b87947 */ /* 0x000fea0003800000 */
.L_x_11792:
[----:B------:R-:W0:Y:S02]  /*47f0*/  I2F.S16 R9, R9 ;  /* 0x0000000900097306 */ /* 0x000e240000101400 */
[----:B0-----:R-:W-:-:S04]  /*4800*/  F2FP.F16.F32.PACK_AB R5, RZ, R9 ;  /* 0x00000009ff05723e */ /* 0x001fc800000000ff */
[----:B------:R-:W-:-:S05]  /*4810*/  PRMT R5, R5, 0x5410, RZ ;  /* 0x0000541005057816 */ /* 0x000fca00000000ff */
[----:B------:R0:W-:Y:S01]  /*4820*/  STG.E desc[UR36][R2.64], R5 ;  /* 0x0000000502007986 */ /* 0x0001e2000c101924 */
[----:B------:R-:W-:Y:S05]  /*4830*/  BRA `(.L_x_11786) ;  /* 0x0000000800a47947 */ /* 0x000fea0003800000 */
.L_x_11791:
[----:B------:R-:W0:Y:S02]  /*4840*/  I2F.F64.S16 R4, R9 ;  /* 0x0000000900047312 */ /* 0x000e240000101c00 */
[----:B0-----:R0:W-:Y:S01]  /*4850*/  STG.E.64 desc[UR36][R2.64], R4 ;  /* 0x0000000402007986 */ /* 0x0011e2000c101b24 */
[----:B------:R-:W-:Y:S05]  /*4860*/  BRA `(.L_x_11786) ;  /* 0x0000000800987947 */ /* 0x000fea0003800000 */
.L_x_11781:
        /* <DEDUP_REMOVED lines=8> */
[----:B------:R-:W-:-:S04]  /*48f0*/  PRMT R0, R9, 0x9910, RZ ;  /* 0x0000991009007816 */ /* 0x000fc800000000ff */
[----:B------:R-:W-:-:S04]  /*4900*/  ISETP.NE.AND P0, PT, R0, RZ, PT ;  /* 0x000000ff0000720c */ /* 0x000fc80003f05270 */
[----:B------:R-:W-:-:S05]  /*4910*/  SEL R5, RZ, 0x1, !P0 ;  /* 0x00000001ff057807 */ /* 0x000fca0004000000 */
[----:B------:R0:W-:Y:S01]  /*4920*/  STG.E.U8 desc[UR36][R2.64], R5 ;  /* 0x0000000502007986 */ /* 0x0001e2000c101124 */
[----:B------:R-:W-:Y:S05]  /*4930*/  BRA `(.L_x_11786) ;  /* 0x0000000800647947 */ /* 0x000fea0003800000 */
.L_x_11795:
[----:B------:R-:W-:Y:S01]  /*4940*/  CS2R R6, SRZ ;  /* 0x0000000000067805 */ /* 0x000fe2000001ff00 */
[----:B------:R-:W0:Y:S04]  /*4950*/  I2F.F64.S16 R4, R9 ;  /* 0x0000000900047312 */ /* 0x000e280000101c00 */
[----:B0-----:R0:W-:Y:S01]  /*4960*/  STG.E.128 desc[UR36][R2.64], R4 ;  /* 0x0000000402007986 */ /* 0x0011e2000c101d24 */
[----:B------:R-:W-:Y:S05]  /*4970*/  BRA `(.L_x_11786) ;  /* 0x0000000800547947 */ /* 0x000fea0003800000 */
.L_x_11794:
[----:B------:R-:W-:-:S09]  /*4980*/  UISETP.NE.AND UP0, UPT, UR5, 0xf, UPT ;  /* 0x0000000f0500788c */ /* 0x000fd2000bf05270 */
[----:B------:R-:W-:Y:S05]  /*4990*/  BRA.U !UP0, `(.L_x_11796) ;  /* 0x0000000108a07547 */ /* 0x000fea000b800000 */
[----:B------:R-:W-:-:S09]  /*49a0*/  UISETP.NE.AND UP0, UPT, UR5, 0x17, UPT ;  /* 0x000000170500788c */ /* 0x000fd2000bf05270 */
[----:B------:R-:W-:Y:S05]  /*49b0*/  BRA.U !UP0, `(.L_x_11797) ;  /* 0x00000001084c7547 */ /* 0x000fea000b800000 */
[----:B------:R-:W-:-:S09]  /*49c0*/  UISETP.NE.AND UP0, UPT, UR5, 0x18, UPT ;  /* 0x000000180500788c */ /* 0x000fd2000bf05270 */
[----:B------:R-:W-:Y:S05]  /*49d0*/  BRA.U UP0, `(.L_x_11785) ;  /* 0x0000000500a07547 */ /* 0x000fea000b800000 */
[----:B------:R-:W0:Y:S01]  /*49e0*/  I2F.S16 R9, R9 ;  /* 0x0000000900097306 */ /* 0x000e220000101400 */
[----:B------:R-:W-:Y:S01]  /*49f0*/  BSSY.RECONVERGENT B0, `(.L_x_11798) ;  /* 0x000000c000007945 */ /* 0x000fe20003800200 */
[----:B------:R-:W-:Y:S01]  /*4a00*/  IMAD.MOV.U32 R0, RZ, RZ, 0x7f ;  /* 0x0000007fff007424 */ /* 0x000fe200078e00ff */
        /* <DEDUP_REMOVED lines=10> */
.L_x_11799:
[----:B------:R-:W-:Y:S05]  /*4ab0*/  BSYNC.RECONVERGENT B0 ;  /* 0x0000000000007941 */ /* 0x000fea0003800200 */
.L_x_11798:
[----:B------:R-:W-:-:S05]  /*4ac0*/  LOP3.LUT R5, R0, 0x80, R5, 0xf8, !PT ;  /* 0x0000008000057812 */ /* 0x000fca00078ef805 */
[----:B------:R0:W-:Y:S01]  /*4ad0*/  STG.E.U8 desc[UR36][R2.64], R5 ;  /* 0x0000000502007986 */ /* 0x0001e2000c101124 */
[----:B------:R-:W-:Y:S05]  /*4ae0*/  BRA `(.L_x_11786) ;  /* 0x0000000400f87947 */ /* 0x000fea0003800000 */
.L_x_11797:
[----:B------:R-:W0:Y:S01]  /*4af0*/  I2F.S16 R9, R9 ;  /* 0x0000000900097306 */ /* 0x000e220000101400 */
[----:B------:R-:W-:Y:S01]  /*4b00*/  BSSY.RECONVERGENT B0, `(.L_x_11800) ;  /* 0x000000e000007945 */ /* 0x000fe20003800200 */
        /* <DEDUP_REMOVED lines=13> */
.L_x_11801:
[----:B------:R-:W-:Y:S05]  /*4be0*/  BSYNC.RECONVERGENT B0 ;  /* 0x0000000000007941 */ /* 0x000fea0003800200 */
.L_x_11800:
[----:B------:R-:W-:-:S05]  /*4bf0*/  LOP3.LUT R5, R0, 0x80, R5, 0xf8, !PT ;  /* 0x0000008000057812 */ /* 0x000fca00078ef805 */
[----:B------:R0:W-:Y:S01]  /*4c00*/  STG.E.U8 desc[UR36][R2.64], R5 ;  /* 0x0000000502007986 */ /* 0x0001e2000c101124 */
[----:B------:R-:W-:Y:S05]  /*4c10*/  BRA `(.L_x_11786) ;  /* 0x0000000400ac7947 */ /* 0x000fea0003800000 */
.L_x_11796:
[----:B------:R-:W0:Y:S02]  /*4c20*/  I2F.S16 R0, R9 ;  /* 0x0000000900007306 */ /* 0x000e240000101400 */
[----:B0-----:R-:W-:-:S05]  /*4c30*/  F2FP.BF16.F32.PACK_AB R0, RZ, R0 ;  /* 0x00000000ff00723e */ /* 0x001fca00000010ff */
[----:B------:R0:W-:Y:S01]  /*4c40*/  STG.E.U16 desc[UR36][R2.64], R0 ;  /* 0x0000000002007986 */ /* 0x0001e2000c101524 */
[----:B------:R-:W-:Y:S05]  /*4c50*/  BRA `(.L_x_11786) ;  /* 0x00000004009c7947 */ /* 0x000fea0003800000 */
.L_x_11793:
        /* <DEDUP_REMOVED lines=8> */
[----:B------:R4:W-:Y:S01]  /*4ce0*/  STG.E.U16 desc[UR36][R2.64], R9 ;  /* 0x0000000902007986 */ /* 0x0009e2000c101524 */
[----:B------:R-:W-:Y:S05]  /*4cf0*/  BRA `(.L_x_11786) ;  /* 0x0000000400747947 */ /* 0x000fea0003800000 */
.L_x_11804:
[----:B------:R-:W0:Y:S01]  /*4d00*/  I2F.S16 R5, R9 ;  /* 0x0000000900057306 */ /* 0x000e220000101400 */
[----:B------:R-:W-:Y:S01]  /*4d10*/  BSSY.RECONVERGENT B0, `(.L_x_11805) ;  /* 0x0000014000007945 */ /* 0x000fe20003800200 */
[----:B------:R-:W-:Y:S01]  /*4d20*/  IMAD.MOV.U32 R0, RZ, RZ, 0x80 ;  /* 0x00000080ff007424 */ /* 0x000fe200078e00ff */
        /* <DEDUP_REMOVED lines=10> */
.L_x_11807:
[----:B------:R-:W-:-:S04]  /*4dd0*/  SHF.R.U32.HI R0, RZ, 0x14, R5 ;  /* 0x00000014ff007819 */ /* 0x000fc80000011605 */
[----:B------:R-:W-:-:S04]  /*4de0*/  LOP3.LUT R0, R0, 0x1, RZ, 0xc0, !PT ;  /* 0x0000000100007812 */ /* 0x000fc800078ec0ff */
[----:B------:R-:W-:-:S04]  /*4df0*/  IADD3 R0, PT, PT, R5, 0x487ffff, R0 ;  /* 0x0487ffff05007810 */ /* 0x000fc80007ffe000 */
[----:B------:R-:W-:-:S04]  /*4e00*/  SHF.R.U32.HI R0, RZ, 0x14, R0 ;  /* 0x00000014ff007819 */ /* 0x000fc80000011600 */
[----:B------:R-:W-:-:S07]  /*4e10*/  LOP3.LUT R4, R0, 0xff, RZ, 0xc0, !PT ;  /* 0x000000ff00047812 */ /* 0x000fce00078ec0ff */
.L_x_11808:
[----:B------:R-:W-:-:S04]  /*4e20*/  SHF.R.U32.HI R5, RZ, 0x18, R5 ;  /* 0x00000018ff057819 */ /* 0x000fc80000011605 */
[----:B------:R-:W-:-:S04]  /*4e30*/  LOP3.LUT R4, R4, 0x80, R5, 0xf8, !PT ;  /* 0x0000008004047812 */ /* 0x000fc800078ef805 */
[----:B------:R-:W-:-:S07]  /*4e40*/  PRMT R0, R4, 0x7610, R0 ;  /* 0x0000761004007816 */ /* 0x000fce0000000000 */
.L_x_11806:
[----:B------:R-:W-:Y:S05]  /*4e50*/  BSYNC.RECONVERGENT B0 ;  /* 0x0000000000007941 */ /* 0x000fea0003800200 */
.L_x_11805:
[----:B------:R3:W-:Y:S01]  /*4e60*/  STG.E.U8 desc[UR36][R2.64], R0 ;  /* 0x0000000002007986 */ /* 0x0007e2000c101124 */
[----:B------:R-:W-:Y:S05]  /*4e70*/  BRA `(.L_x_11786) ;  /* 0x0000000400147947 */ /* 0x000fea0003800000 */
.L_x_11803:
        /* <DEDUP_REMOVED lines=13> */
.L_x_11811:
[----:B------:R-:W-:-:S04]  /*4f50*/  SHF.R.U32.HI R0, RZ, 0x15, R5 ;  /* 0x00000015ff007819 */ /* 0x000fc80000011605 */
[----:B------:R-:W-:-:S04]  /*4f60*/  LOP3.LUT R0, R0, 0x1, RZ, 0xc0, !PT ;  /* 0x0000000100007812 */ /* 0x000fc800078ec0ff */
[----:B------:R-:W-:-:S04]  /*4f70*/  IADD3 R0, PT, PT, R5, 0x88fffff, R0 ;  /* 0x088fffff05007810 */ /* 0x000fc80007ffe000 */
[----:B------:R-:W-:-:S04]  /*4f80*/  SHF.R.U32.HI R0, RZ, 0x15, R0 ;  /* 0x00000015ff007819 */ /* 0x000fc80000011600 */
[----:B------:R-:W-:-:S07]  /*4f90*/  LOP3.LUT R4, R0, 0xff, RZ, 0xc0, !PT ;  /* 0x000000ff00047812 */ /* 0x000fce00078ec0ff */
.L_x_11812:
[----:B------:R-:W-:-:S04]  /*4fa0*/  SHF.R.U32.HI R5, RZ, 0x18, R5 ;  /* 0x00000018ff057819 */ /* 0x000fc80000011605 */
[----:B------:R-:W-:-:S04]  /*4fb0*/  LOP3.LUT R4, R4, 0x80, R5, 0xf8, !PT ;  /* 0x0000008004047812 */ /* 0x000fc800078ef805 */
[----:B------:R-:W-:-:S07]  /*4fc0*/  PRMT R0, R4, 0x7610, R0 ;  /* 0x0000761004007816 */ /* 0x000fce0000000000 */
.L_x_11810:
[----:B------:R-:W-:Y:S05]  /*4fd0*/  BSYNC.RECONVERGENT B0 ;  /* 0x0000000000007941 */ /* 0x000fea0003800200 */
.L_x_11809:
[----:B------:R0:W-:Y:S01]  /*4fe0*/  STG.E.U8 desc[UR36][R2.64], R0 ;  /* 0x0000000002007986 */ /* 0x0001e2000c101124 */
[----:B------:R-:W-:Y:S05]  /*4ff0*/  BRA `(.L_x_11786) ;  /* 0x0000000000b47947 */ /* 0x000fea0003800000 */
.L_x_11802:
[----:B------:R-:W-:-:S09]  /*5000*/  UISETP.NE.AND UP0, UPT, UR5, 0x1c, UPT ;  /* 0x0000001c0500788c */ /* 0x000fd2000bf05270 */
[----:B------:R-:W-:Y:S05]  /*5010*/  BRA.U !UP0, `(.L_x_11813) ;  /* 0x0000000108a47547 */ /* 0x000fea000b800000 */
[----:B------:R-:W-:-:S09]  /*5020*/  UISETP.NE.AND UP0, UPT, UR5, 0x1d, UPT ;  /* 0x0000001d0500788c */ /* 0x000fd2000bf05270 */
[----:B------:R-:W-:Y:S05]  /*5030*/  BRA.U !UP0, `(.L_x_11814) ;  /* 0x00000001088c7547 */ /* 0x000fea000b800000 */
[----:B------:R-:W-:-:S09]  /*5040*/  UISETP.NE.AND UP0, UPT, UR5, 0x2c, UPT ;  /* 0x0000002c0500788c */ /* 0x000fd2000bf05270 */
[----:B------:R-:W-:Y:S05]  /*5050*/  BRA.U !UP0, `(.L_x_11815) ;  /* 0x0000000108447547 */ /* 0x000fea000b800000 */
.L_x_11785:
        /* <DEDUP_REMOVED lines=12> */
[----:B----4-:R-:W-:Y:S01]  /*5120*/  IMAD.U32 R10, RZ, RZ, UR4 ;  /* 0x00000004ff0a7e24 */ /* 0x010fe2000f8e00ff */
[----:B-1----:R-:W-:-:S07]  /*5130*/  MOV R11, UR5 ;  /* 0x00000005000b7c02 */ /* 0x002fce0008000f00 */
[----:B------:R-:W-:-:S07]  /*5140*/  LEPC R20, `(.L_x_11816) ;  /* 0x000000001014794e */ /* 0x000fce0000000000 */
[----:B--2---:R-:W-:Y:S05]  /*5150*/  CALL.ABS.NOINC R2 ;  /* 0x0000000002007343 */ /* 0x004fea0003c00000 */
.L_x_11816:
[----:B------:R-:W-:Y:S05]  /*5160*/  BRA `(.L_x_11786) ;  /* 0x0000000000587947 */ /* 0x000fea0003800000 */
.L_x_11815:
[----:B------:R-:W0:Y:S02]  /*5170*/  I2F.S16 R6, R9 ;  /* 0x0000000900067306 */ /* 0x000e240000101400 */
[----:B0-----:R-:W-:-:S04]  /*5180*/  SHF.R.U32.HI R4, RZ, 0x17, R6 ;  /* 0x00000017ff047819 */ /* 0x001fc80000011606 */
        /* <DEDUP_REMOVED lines=14> */
.L_x_11814:
[----:B------:R-:W-:-:S04]  /*5270*/  PRMT R4, R9, 0x9910, RZ ;  /* 0x0000991009047816 */ /* 0x000fc800000000ff */
[----:B------:R-:W-:-:S05]  /*5280*/  SHF.R.S32.HI R5, RZ, 0x1f, R4 ;  /* 0x0000001fff057819 */ /* 0x000fca0000011404 */
[----:B------:R1:W-:Y:S01]  /*5290*/  STG.E.64 desc[UR36][R2.64], R4 ;  /* 0x0000000402007986 */ /* 0x0003e2000c101b24 */
[----:B------:R-:W-:Y:S05]  /*52a0*/  BRA `(.L_x_11786) ;  /* 0x0000000000087947 */ /* 0x000fea0003800000 */
.L_x_11813:
[----:B------:R-:W-:-:S05]  /*52b0*/  PRMT R5, R9, 0x9910, RZ ;  /* 0x0000991009057816 */ /* 0x000fca00000000ff */
[----:B------:R0:W-:Y:S02]  /*52c0*/  STG.E desc[UR36][R2.64], R5 ;  /* 0x0000000502007986 */ /* 0x0001e4000c101924 */
.L_x_11786:
[----:B------:R-:W-:-:S07]  /*52d0*/  VIADD R17, R17, 0x80 ;  /* 0x0000008011117836 */ /* 0x000fce0000000000 */
.L_x_11677:
[----:B------:R-:W-:Y:S05]  /*52e0*/  BSYNC.RECONVERGENT B6 ;  /* 0x0000000000067941 */ /* 0x000fea0003800200 */
.L_x_11676:
[----:B------:R-:W5:Y:S01]  /*52f0*/  LDCU UR4, c[0x0][0x380] ;  /* 0x00007000ff0477ac */ /* 0x000f620008000800 */
[----:B------:R-:W-:Y:S01]  /*5300*/  BSSY.RECONVERGENT B6, `(.L_x_11817) ;  /* 0x000051c000067945 */ /* 0x000fe20003800200 */
[----:B-----5:R-:W-:-:S13]  /*5310*/  ISETP.GE.AND P0, PT, R17, UR4, PT ;  /* 0x0000000411007c0c */ /* 0x020fda000bf06270 */
[----:B------:R-:W-:Y:S05]  /*5320*/  @P0 BRA `(.L_x_11818) ;  /* 0x0000005000640947 */ /* 0x000fea0003800000 */
[----:B------:R-:W5:Y:S01]  /*5330*/  LDCU UR4, c[0x0][0x388] ;  /* 0x00007100ff0477ac */ /* 0x000f620008000800 */
[----:B------:R-:W-:Y:S02]  /*5340*/  HFMA2 R22, -RZ, RZ, 0, 0 ;  /* 0x00000000ff167431 */ /* 0x000fe400000001ff */
        /* <DEDUP_REMOVED lines=378> */
.L_x_11819:
        /* <DEDUP_REMOVED lines=16> */
.L_x_11823:
[----:B------:R3:W5:Y:S01]  /*6bf0*/  LDG.E.U8 R18, desc[UR36][R2.64] ;  /* 0x0000002402127981 */ /* 0x000762000c1e1100 */
[----:B------:R-:W-:Y:S05]  /*6c00*/  BRA `(.L_x_11825) ;  /* 0x0000000c004c7947 */ /* 0x000fea0003800000 */
.L_x_11822:
        /* <DEDUP_REMOVED lines=8> */
.L_x_11827:
[----:B------:R2:W5:Y:S01]  /*6c90*/  LDG.E.U16 R18, desc[UR36][R2.64] ;  /* 0x0000002402127981 */ /* 0x000562000c1e1500 */
[----:B------:R-:W-:Y:S05]  /*6ca0*/  BRA `(.L_x_11825) ;  /* 0x0000000c00247947 */ /* 0x000fea0003800000 */
.L_x_11826:
[----:B------:R0:W5:Y:S01]  /*6cb0*/  LDG.E.U16 R18, desc[UR36][R2.64] ;  /* 0x0000002402127981 */ /* 0x000162000c1e1500 */
[----:B------:R-:W-:Y:S05]  /*6cc0*/  BRA `(.L_x_11825) ;  /* 0x0000000c001c7947 */ /* 0x000fea0003800000 */
.L_x_11821:
        /* <DEDUP_REMOVED lines=9> */
.L_x_11829:
[----:B------:R-:W2:Y:S02]  /*6d60*/  LDG.E.U16 R0, desc[UR36][R2.64] ;  /* 0x0000002402007981 */ /* 0x000ea4000c1e1500 */
[----:B--2---:R-:W-:-:S06]  /*6d70*/  HADD2.F32 R0, -RZ, R0.H0_H0 ;  /* 0x20000000ff007230 */ /* 0x004fcc0000004100 */
[----:B------:R-:W0:Y:S02]  /*6d80*/  F2I.FTZ.TRUNC.NTZ R0, R0 ;  /* 0x0000000000007305 */ /* 0x000e24000021f100 */
[----:B0-----:R-:W-:Y:S01]  /*6d90*/  PRMT R18, R0, 0x7610, R18 ;  /* 0x0000761000127816 */ /* 0x001fe20000000012 */
[----:B------:R-:W-:Y:S06]  /*6da0*/  BRA `(.L_x_11825) ;  /* 0x0000000800e47947 */ /* 0x000fec0003800000 */
.L_x_11828:
        /* <DEDUP_REMOVED lines=9> */
.L_x_11831:
[----:B------:R-:W2:Y:S02]  /*6e40*/  LDG.E.U16 R2, desc[UR36][R2.64] ;  /* 0x0000002402027981 */ /* 0x000ea4000c1e1500 */
[----:B--2---:R-:W-:-:S06]  /*6e50*/  HADD2.F32 R0, -RZ, R2.H0_H0 ;  /* 0x20000002ff007230 */ /* 0x004fcc0000004100 */
[----:B------:R-:W0:Y:S02]  /*6e60*/  F2I.FTZ.TRUNC.NTZ R0, R0 ;  /* 0x0000000000007305 */ /* 0x000e24000021f100 */
[----:B0-----:R-:W-:Y:S01]  /*6e70*/  PRMT R18, R0, 0x7610, R18 ;  /* 0x0000761000127816 */ /* 0x001fe20000000012 */
[----:B------:R-:W-:Y:S06]  /*6e80*/  BRA `(.L_x_11825) ;  /* 0x0000000800ac7947 */ /* 0x000fec0003800000 */
.L_x_11830:
[----:B------:R-:W2:Y:S02]  /*6e90*/  LDG.E.64 R2, desc[UR36][R2.64] ;  /* 0x0000002402027981 */ /* 0x000ea4000c1e1b00 */
[----:B--2---:R0:W1:Y:S02]  /*6ea0*/  F2I.F64.TRUNC R18, R2 ;  /* 0x0000000200127311 */ /* 0x004064000030d100 */
[----:B01----:R-:W-:Y:S05]  /*6eb0*/  BRA `(.L_x_11825) ;  /* 0x0000000800a07947 */ /* 0x003fea0003800000 */
.L_x_11820:
        /* <DEDUP_REMOVED lines=12> */
.L_x_11834:
[----:B------:R-:W2:Y:S02]  /*6f80*/  LDG.E.64 R2, desc[UR36][R2.64] ;  /* 0x0000002402027981 */ /* 0x000ea4000c1e1b00 */
[----:B--2---:R0:W1:Y:S02]  /*6f90*/  F2I.F64.TRUNC R18, R2 ;  /* 0x0000000200127311 */ /* 0x004064000030d100 */
[----:B01----:R-:W-:Y:S05]  /*6fa0*/  BRA `(.L_x_11825) ;  /* 0x0000000800647947 */ /* 0x003fea0003800000 */
.L_x_11833:
[----:B------:R-:W-:-:S09]  /*6fb0*/  UISETP.NE.AND UP0, UPT, UR4, 0xf, UPT ;  /* 0x0000000f0400788c */ /* 0x000fd2000bf05270 */
[----:B------:R-:W-:Y:S05]  /*6fc0*/  BRA.U !UP0, `(.L_x_11835) ;  /* 0x00000001089c7547 */ /* 0x000fea000b800000 */
[----:B------:R-:W-:-:S09]  /*6fd0*/  UISETP.NE.AND UP0, UPT, UR4, 0x17, UPT ;  /* 0x000000170400788c */ /* 0x000fd2000bf05270 */
[----:B------:R-:W-:Y:S05]  /*6fe0*/  BRA.U !UP0, `(.L_x_11836) ;  /* 0x00000001085c7547 */ /* 0x000fea000b800000 */
[----:B------:R-:W-:-:S09]  /*6ff0*/  UISETP.NE.AND UP0, UPT, UR4, 0x18, UPT ;  /* 0x000000180400788c */ /* 0x000fd2000bf05270 */
[----:B------:R-:W-:Y:S05]  /*7000*/  BRA.U UP0, `(.L_x_11824) ;  /* 0x0000000500f87547 */ /* 0x000fea000b800000 */
        /* <DEDUP_REMOVED lines=21> */
.L_x_11836:
        /* <DEDUP_REMOVED lines=10> */
[----:B------:R-:W-:-:S06]  /*7200*/  LOP3.LUT R0, R0, 0x80000000, R5, 0xf8, !PT ;  /* 0x8000000000007812 */ /* 0x000fcc00078ef805 */
[----:B------:R-:W0:Y:S02]  /*7210*/  F2I.FTZ.TRUNC.NTZ R0, R0 ;  /* 0x0000000000007305 */ /* 0x000e24000021f100 */
[----:B0-----:R-:W-:Y:S01]  /*7220*/  PRMT R18, R0, 0x7610, R18 ;  /* 0x0000761000127816 */ /* 0x001fe20000000012 */
[----:B------:R-:W-:Y:S06]  /*7230*/  BRA `(.L_x_11825) ;  /* 0x0000000400c07947 */ /* 0x000fec0003800000 */
.L_x_11835:
[----:B------:R-:W2:Y:S02]  /*7240*/  LDG.E.U16 R0, desc[UR36][R2.64] ;  /* 0x0000002402007981 */ /* 0x000ea4000c1e1500 */
[----:B--2---:R-:W-:-:S06]  /*7250*/  IMAD.U32 R0, R0, 0x10000, RZ ;  /* 0x0001000000007824 */ /* 0x004fcc00078e00ff */
[----:B------:R-:W0:Y:S02]  /*7260*/  F2I.FTZ.TRUNC.NTZ R0, R0 ;  /* 0x0000000000007305 */ /* 0x000e24000021f100 */
[----:B0-----:R-:W-:Y:S01]  /*7270*/  PRMT R18, R0, 0x7610, R18 ;  /* 0x0000761000127816 */ /* 0x001fe20000000012 */
[----:B------:R-:W-:Y:S06]  /*7280*/  BRA `(.L_x_11825) ;  /* 0x0000000400ac7947 */ /* 0x000fec0003800000 */
.L_x_11832:
        /* <DEDUP_REMOVED lines=10> */
.L_x_11839:
        /* <DEDUP_REMOVED lines=21> */
.L_x_11843:
[----:B------:R-:W-:Y:S05]  /*7480*/  BSYNC.RECONVERGENT B1 ;  /* 0x0000000000017941 */ /* 0x000fea0003800200 */
.L_x_11842:
[----:B------:R-:W-:Y:S01]  /*7490*/  IMAD.SHL.U32 R0, R0, 0x100000, RZ ;  /* 0x0010000000007824 */ /* 0x000fe200078e00ff */
[----:B------:R-:W-:-:S04]  /*74a0*/  LEA R2, R2, 0x3b800000, 0x17 ;  /* 0x3b80000002027811 */ /* 0x000fc800078eb8ff */
[----:B------:R-:W-:-:S07]  /*74b0*/  LOP3.LUT R0, R2, R0, R7, 0xfe, !PT ;  /* 0x0000000002007212 */ /* 0x000fce00078efe07 */
.L_x_11841:
[----:B------:R-:W-:Y:S05]  /*74c0*/  BSYNC.RECONVERGENT B0 ;  /* 0x0000000000007941 */ /* 0x000fea0003800200 */
.L_x_11840:
[----:B------:R-:W0:Y:S02]  /*74d0*/  F2I.FTZ.TRUNC.NTZ R0, R0 ;  /* 0x0000000000007305 */ /* 0x000e24000021f100 */
[----:B0-----:R-:W-:Y:S01]  /*74e0*/  PRMT R18, R0, 0x7610, R18 ;  /* 0x0000761000127816 */ /* 0x001fe20000000012 */
[----:B------:R-:W-:Y:S06]  /*74f0*/  BRA `(.L_x_11825) ;  /* 0x0000000400107947 */ /* 0x000fec0003800000 */
.L_x_11838:
        /* <DEDUP_REMOVED lines=21> */
.L_x_11847:
[----:B------:R-:W-:Y:S05]  /*7650*/  BSYNC.RECONVERGENT B1 ;  /* 0x0000000000017941 */ /* 0x000fea0003800200 */
.L_x_11846:
[----:B------:R-:W-:Y:S01]  /*7660*/  IMAD.SHL.U32 R0, R0, 0x200000, RZ ;  /* 0x0020000000007824 */ /* 0x000fe200078e00ff */
[----:B------:R-:W-:-:S04]  /*7670*/  LEA R2, R2, 0x37800000, 0x17 ;  /* 0x3780000002027811 */ /* 0x000fc800078eb8ff */
[----:B------:R-:W-:-:S07]  /*7680*/  LOP3.LUT R0, R2, R0, R7, 0xfe, !PT ;  /* 0x0000000002007212 */ /* 0x000fce00078efe07 */
.L_x_11845:
[----:B------:R-:W-:Y:S05]  /*7690*/  BSYNC.RECONVERGENT B0 ;  /* 0x0000000000007941 */ /* 0x000fea0003800200 */
.L_x_11844:
[----:B------:R-:W0:Y:S02]  /*76a0*/  F2I.FTZ.TRUNC.NTZ R0, R0 ;  /* 0x0000000000007305 */ /* 0x000e24000021f100 */
[----:B0-----:R-:W-:Y:S01]  /*76b0*/  PRMT R18, R0, 0x7610, R18 ;  /* 0x0000761000127816 */ /* 0x001fe20000000012 */
[----:B------:R-:W-:Y:S06]  /*76c0*/  BRA `(.L_x_11825) ;  /* 0x00000000009c7947 */ /* 0x000fec0003800000 */
.L_x_11837:
        /* <DEDUP_REMOVED lines=14> */
.L_x_11851:
[----:B------:R-:W-:Y:S05]  /*77b0*/  BSYNC.RECONVERGENT B0 ;  /* 0x0000000000007941 */ /* 0x000fea0003800200 */
.L_x_11850:
[----:B------:R-:W0:Y:S02]  /*77c0*/  F2I.FTZ.TRUNC.NTZ R0, R0 ;  /* 0x0000000000007305 */ /* 0x000e24000021f100 */
[----:B0-----:R-:W-:Y:S01]  /*77d0*/  PRMT R18, R0, 0x7610, R18 ;  /* 0x0000761000127816 */ /* 0x001fe20000000012 */
[----:B------:R-:W-:Y:S06]  /*77e0*/  BRA `(.L_x_11825) ;  /* 0x0000000000547947 */ /* 0x000fec0003800000 */
.L_x_11824:
        /* <DEDUP_REMOVED lines=16> */
.L_x_11852:
[----:B------:R-:W-:Y:S01]  /*78f0*/  PRMT R18, RZ, 0x7610, R18 ;  /* 0x00007610ff127816 */ /* 0x000fe20000000012 */
[----:B------:R-:W-:Y:S06]  /*7900*/  BRA `(.L_x_11825) ;  /* 0x00000000000c7947 */ /* 0x000fec0003800000 */
.L_x_11849:
[----:B------:R0:W5:Y:S01]  /*7910*/  LDG.E.U16 R18, desc[UR36][R2.64] ;  /* 0x0000002402127981 */ /* 0x000162000c1e1500 */
[----:B------:R-:W-:Y:S05]  /*7920*/  BRA `(.L_x_11825) ;  /* 0x0000000000047947 */ /* 0x000fea0003800000 */
.L_x_11848:
[----:B------:R0:W5:Y:S02]  /*7930*/  LDG.E.U16 R18, desc[UR36][R2.64] ;  /* 0x0000002402127981 */ /* 0x000164000c1e1500 */
.L_x_11825:
[----:B------:R-:W0:Y:S01]  /*7940*/  LDCU.64 UR6, c[0x0][0x658] ;  /* 0x0000cb00ff0677ac */ /* 0x000e220008000a00 */
[----:B------:R-:W-:-:S04]  /*7950*/  UPRMT UR4, UR40, 0x7772, URZ ;  /* 0x0000777228047896 */ /* 0x000fc800080000ff */
[----:B------:R-:W-:Y:S01]  /*7960*/  UISETP.GT.AND UP0, UPT, UR4, 0x9, UPT ;  /* 0x000000090400788c */ /* 0x000fe2000bf04270 */
[----:B01234-:R-:W-:-:S05]  /*7970*/  IADD3 R2, P0, PT, R22, UR6, RZ ;  /* 0x0000000616027c10 */ /* 0x01ffca000ff1e0ff */
        /* <DEDUP_REMOVED lines=12> */
.L_x_11856:
[----:B------:R3:W5:Y:S01]  /*7a40*/  LDG.E.U8 R22, desc[UR36][R2.64] ;  /* 0x0000002402167981 */ /* 0x000762000c1e1100 */
[----:B------:R-:W-:Y:S05]  /*7a50*/  BRA `(.L_x_11858) ;  /* 0x0000000c004c7947 */ /* 0x000fea0003800000 */
.L_x_11855:
        /* <DEDUP_REMOVED lines=8> */
.L_x_11860:
[----:B------:R0:W5:Y:S01]  /*7ae0*/  LDG.E.U16 R22, desc[UR36][R2.64] ;  /* 0x0000002402167981 */ /* 0x000162000c1e1500 */
[----:B------:R-:W-:Y:S05]  /*7af0*/  BRA `(.L_x_11858) ;  /* 0x0000000c00247947 */ /* 0x000fea0003800000 */
.L_x_11859:
[----:B------:R0:W5:Y:S01]  /*7b00*/  LDG.E.U16 R22, desc[UR36][R2.64] ;  /* 0x0000002402167981 */ /* 0x000162000c1e1500 */
[----:B------:R-:W-:Y:S05]  /*7b10*/  BRA `(.L_x_11858) ;  /* 0x0000000c001c7947 */ /* 0x000fea0003800000 */
.L_x_11854:
        /* <DEDUP_REMOVED lines=9> */
.L_x_11862:
[----:B------:R-:W2:Y:S02]  /*7bb0*/  LDG.E.U16 R0, desc[UR36][R2.64] ;  /* 0x0000002402007981 */ /* 0x000ea4000c1e1500 */
[----:B--2---:R-:W-:-:S06]  /*7bc0*/  HADD2.F32 R0, -RZ, R0.H0_H0 ;  /* 0x20000000ff007230 */ /* 0x004fcc0000004100 */
[----:B------:R-:W0:Y:S02]  /*7bd0*/  F2I.FTZ.TRUNC.NTZ R0, R0 ;  /* 0x0000000000007305 */ /* 0x000e24000021f100 */
[----:B0-----:R-:W-:Y:S01]  /*7be0*/  PRMT R22, R0, 0x7610, R22 ;  /* 0x0000761000167816 */ /* 0x001fe20000000016 */
[----:B------:R-:W-:Y:S06]  /*7bf0*/  BRA `(.L_x_11858) ;  /* 0x0000000800e47947 */ /* 0x000fec0003800000 */
.L_x_11861:
        /* <DEDUP_REMOVED lines=9> */
.L_x_11864:
[----:B------:R-:W2:Y:S02]  /*7c90*/  LDG.E.U16 R2, desc[UR36][R2.64] ;  /* 0x0000002402027981 */ /* 0x000ea4000c1e1500 */
[----:B--2---:R-:W-:-:S06]  /*7ca0*/  HADD2.F32 R0, -RZ, R2.H0_H0 ;  /* 0x20000002ff007230 */ /* 0x004fcc0000004100 */
[----:B------:R-:W0:Y:S02]  /*7cb0*/  F2I.FTZ.TRUNC.NTZ R0, R0 ;  /* 0x0000000000007305 */ /* 0x000e24000021f100 */
[----:B0-----:R-:W-:Y:S01]  /*7cc0*/  PRMT R22, R0, 0x7610, R22 ;  /* 0x0000761000167816 */ /* 0x001fe20000000016 */
[----:B------:R-:W-:Y:S06]  /*7cd0*/  BRA `(.L_x_11858) ;  /* 0x0000000800ac7947 */ /* 0x000fec0003800000 */
.L_x_11863:
[----:B------:R-:W2:Y:S02]  /*7ce0*/  LDG.E.64 R2, desc[UR36][R2.64] ;  /* 0x0000002402027981 */ /* 0x000ea4000c1e1b00 */
[----:B--2---:R0:W1:Y:S02]  /*7cf0*/  F2I.F64.TRUNC R22, R2 ;  /* 0x0000000200167311 */ /* 0x004064000030d100 */
[----:B01----:R-:W-:Y:S05]  /*7d00*/  BRA `(.L_x_11858) ;  /* 0x0000000800a07947 */ /* 0x003fea0003800000 */
.L_x_11853:
        /* <DEDUP_REMOVED lines=12> */
.L_x_11867:
[----:B------:R-:W2:Y:S02]  /*7dd0*/  LDG.E.64 R2, desc[UR36][R2.64] ;  /* 0x0000002402027981 */ /* 0x000ea4000c1e1b00 */
[----:B--2---:R0:W1:Y:S02]  /*7de0*/  F2I.F64.TRUNC R22, R2 ;  /* 0x0000000200167311 */ /* 0x004064000030d100 */
[----:B01----:R-:W-:Y:S05]  /*7df0*/  BRA `(.L_x_11858) ;  /* 0x0000000800647947 */ /* 0x003fea0003800000 */
.L_x_11866:
        /* <DEDUP_REMOVED lines=27> */
.L_x_11869:
        /* <DEDUP_REMOVED lines=14> */
.L_x_11868:
[----:B------:R-:W2:Y:S02]  /*8090*/  LDG.E.U16 R0, desc[UR36][R2.64] ;  /* 0x0000002402007981 */ /* 0x000ea4000c1e1500 */
[----:B--2---:R-:W-:-:S06]  /*80a0*/  IMAD.U32 R0, R0, 0x10000, RZ ;  /* 0x0001000000007824 */ /* 0x004fcc00078e00ff */
[----:B------:R-:W0:Y:S02]  /*80b0*/  F2I.FTZ.TRUNC.NTZ R0, R0 ;  /* 0x0000000000007305 */ /* 0x000e24000021f100 */
[----:B0-----:R-:W-:Y:S01]  /*80c0*/  PRMT R22, R0, 0x7610, R22 ;  /* 0x0000761000167816 */ /* 0x001fe20000000016 */
[----:B------:R-:W-:Y:S06]  /*80d0*/  BRA `(.L_x_11858) ;  /* 0x0000000400ac7947 */ /* 0x000fec0003800000 */
.L_x_11865:
        /* <DEDUP_REMOVED lines=10> */
.L_x_11872:
        /* <DEDUP_REMOVED lines=21> */
.L_x_11876:
[----:B------:R-:W-:Y:S05]  /*82d0*/  BSYNC.RECONVERGENT B1 ;  /* 0x0000000000017941 */ /* 0x000fea0003800200 */
.L_x_11875:
[----:B------:R-:W-:Y:S01]  /*82e0*/  IMAD.SHL.U32 R0, R0, 0x100000, RZ ;  /* 0x0010000000007824 */ /* 0x000fe200078e00ff */
[----:B------:R-:W-:-:S04]  /*82f0*/  LEA R2, R2, 0x3b800000, 0x17 ;  /* 0x3b80000002027811 */ /* 0x000fc800078eb8ff */
[----:B------:R-:W-:-:S07]  /*8300*/  LOP3.LUT R0, R2, R0, R7, 0xfe, !PT ;  /* 0x0000000002007212 */ /* 0x000fce00078efe07 */
.L_x_11874:
[----:B------:R-:W-:Y:S05]  /*8310*/  BSYNC.RECONVERGENT B0 ;  /* 0x0000000000007941 */ /* 0x000fea0003800200 */
.L_x_11873:
[----:B------:R-:W0:Y:S02]  /*8320*/  F2I.FTZ.TRUNC.NTZ R0, R0 ;  /* 0x0000000000007305 */ /* 0x000e24000021f100 */
[----:B0-----:R-:W-:Y:S01]  /*8330*/  PRMT R22, R0, 0x7610, R22 ;  /* 0x0000761000167816 */ /* 0x001fe20000000016 */
[----:B------:R-:W-:Y:S06]  /*8340*/  BRA `(.L_x_11858) ;  /* 0x0000000400107947 */ /* 0x000fec0003800000 */
.L_x_11871:
        /* <DEDUP_REMOVED lines=21> */
.L_x_11880:
[----:B------:R-:W-:Y:S05]  /*84a0*/  BSYNC.RECONVERGENT B1 ;  /* 0x0000000000017941 */ /* 0x000fea0003800200 */
.L_x_11879:
[----:B------:R-:W-:Y:S01]  /*84b0*/  IMAD.SHL.U32 R0, R0, 0x200000, RZ ;  /* 0x0020000000007824 */ /* 0x000fe200078e00ff */
[----:B------:R-:W-:-:S04]  /*84c0*/  LEA R2, R2, 0x37800000, 0x17 ;  /* 0x3780000002027811 */ /* 0x000fc800078eb8ff */
[----:B------:R-:W-:-:S07]  /*84d0*/  LOP3.LUT R0, R2, R0, R7, 0xfe, !PT ;  /* 0x0000000002007212 */ /* 0x000fce00078efe07 */
.L_x_11878:
[----:B------:R-:W-:Y:S05]  /*84e0*/  BSYNC.RECONVERGENT B0 ;  /* 0x0000000000007941 */ /* 0x000fea0003800200 */
.L_x_11877:
[----:B------:R-:W0:Y:S02]  /*84f0*/  F2I.FTZ.TRUNC.NTZ R0, R0 ;  /* 0x0000000000007305 */ /* 0x000e24000021f100 */
[----:B0-----:R-:W-:Y:S01]  /*8500*/  PRMT R22, R0, 0x7610, R22 ;  /* 0x0000761000167816 */ /* 0x001fe20000000016 */
[----:B------:R-:W-:Y:S06]  /*8510*/  BRA `(.L_x_11858) ;  /* 0x00000000009c7947 */ /* 0x000fec0003800000 */
.L_x_11870:
        /* <DEDUP_REMOVED lines=14> */
.L_x_11884:
[----:B------:R-:W-:Y:S05]  /*8600*/  BSYNC.RECONVERGENT B0 ;  /* 0x0000000000007941 */ /* 0x000fea0003800200 */
.L_x_11883:
[----:B------:R-:W0:Y:S02]  /*8610*/  F2I.FTZ.TRUNC.NTZ R0, R0 ;  /* 0x0000000000007305 */ /* 0x000e24000021f100 */
[----:B0-----:R-:W-:Y:S01]  /*8620*/  PRMT R22, R0, 0x7610, R22 ;  /* 0x0000761000167816 */ /* 0x001fe20000000016 */
[----:B------:R-:W-:Y:S06]  /*8630*/  BRA `(.L_x_11858) ;  /* 0x0000000000547947 */ /* 0x000fec0003800000 */
.L_x_11857:
        /* <DEDUP_REMOVED lines=12> */
[----:B---3--:R-:W-:Y:S01]  /*8700*/  IMAD.U32 R10, RZ, RZ, UR8 ;  /* 0x00000008ff0a7e24 */ /* 0x008fe2000f8e00ff */
[----:B------:R-:W-:-:S07]  /*8710*/  MOV R11, UR9 ;  /* 0x00000009000b7c02 */ /* 0x000fce0008000f00 */
[----:B------:R-:W-:-:S07]  /*8720*/  LEPC R20, `(.L_x_11885) ;  /* 0x000000001014794e */ /* 0x000fce0000000000 */
[----:B--2--5:R-:W-:Y:S05]  /*8730*/  CALL.ABS.NOINC R2 ;  /* 0x0000000002007343 */ /* 0x024fea0003c00000 */
.L_x_11885:
[----:B------:R-:W-:Y:S01]  /*8740*/  PRMT R22, RZ, 0x7610, R22 ;  /* 0x00007610ff167816 */ /* 0x000fe20000000016 */
[----:B------:R-:W-:Y:S06]  /*8750*/  BRA `(.L_x_11858) ;  /* 0x00000000000c7947 */ /* 0x000fec0003800000 */
.L_x_11882:
[----:B------:R0:W5:Y:S01]  /*8760*/  LDG.E.U16 R22, desc[UR36][R2.64] ;  /* 0x0000002402167981 */ /* 0x000162000c1e1500 */
[----:B------:R-:W-:Y:S05]  /*8770*/  BRA `(.L_x_11858) ;  /* 0x0000000000047947 */ /* 0x000fea0003800000 */
.L_x_11881:
[----:B------:R1:W5:Y:S02]  /*8780*/  LDG.E.U16 R22, desc[UR36][R2.64] ;  /* 0x0000002402167981 */ /* 0x000364000c1e1500 */
.L_x_11858:
        /* <DEDUP_REMOVED lines=16> */
.L_x_11889:
[----:B------:R3:W5:Y:S01]  /*8890*/  LDG.E.U8 R0, desc[UR36][R2.64] ;  /* 0x0000002402007981 */ /* 0x000762000c1e1100 */
[----:B------:R-:W-:Y:S05]  /*88a0*/  BRA `(.L_x_11891) ;  /* 0x0000000c004c7947 */ /* 0x000fea0003800000 */
.L_x_11888:
        /* <DEDUP_REMOVED lines=8> */
.L_x_11893:
[----:B------:R0:W5:Y:S01]  /*8930*/  LDG.E.U16 R0, desc[UR36][R2.64] ;  /* 0x0000002402007981 */ /* 0x000162000c1e1500 */
[----:B------:R-:W-:Y:S05]  /*8940*/  BRA `(.L_x_11891) ;  /* 0x0000000c00247947 */ /* 0x000fea0003800000 */
.L_x_11892:
[----:B------:R0:W5:Y:S01]  /*8950*/  LDG.E.U16 R0, desc[UR36][R2.64] ;  /* 0x0000002402007981 */ /* 0x000162000c1e1500 */
[----:B------:R-:W-:Y:S05]  /*8960*/  BRA `(.L_x_11891) ;  /* 0x0000000c001c7947 */ /* 0x000fea0003800000 */
.L_x_11887:
        /* <DEDUP_REMOVED lines=9> */
.L_x_11895:
[----:B------:R-:W2:Y:S02]  /*8a00*/  LDG.E.U16 R4, desc[UR36][R2.64] ;  /* 0x0000002402047981 */ /* 0x000ea4000c1e1500 */
[----:B--2---:R-:W-:-:S06]  /*8a10*/  HADD2.F32 R4, -RZ, R4.H0_H0 ;  /* 0x20000004ff047230 */ /* 0x004fcc0000004100 */
[----:B------:R-:W0:Y:S02]  /*8a20*/  F2I.FTZ.TRUNC.NTZ R4, R4 ;  /* 0x0000000400047305 */ /* 0x000e24000021f100 */
[----:B0-----:R-:W-:Y:S01]  /*8a30*/  PRMT R0, R4, 0x7610, R0 ;  /* 0x0000761004007816 */ /* 0x001fe20000000000 */
[----:B------:R-:W-:Y:S06]  /*8a40*/  BRA `(.L_x_11891) ;  /* 0x0000000800e47947 */ /* 0x000fec0003800000 */
.L_x_11894:
        /* <DEDUP_REMOVED lines=9> */
.L_x_11897:
[----:B------:R-:W2:Y:S02]  /*8ae0*/  LDG.E.U16 R2, desc[UR36][R2.64] ;  /* 0x0000002402027981 */ /* 0x000ea4000c1e1500 */
[----:B--2---:R-:W-:-:S06]  /*8af0*/  HADD2.F32 R4, -RZ, R2.H0_H0 ;  /* 0x20000002ff047230 */ /* 0x004fcc0000004100 */
[----:B------:R-:W0:Y:S02]  /*8b00*/  F2I.FTZ.TRUNC.NTZ R4, R4 ;  /* 0x0000000400047305 */ /* 0x000e24000021f100 */
[----:B0-----:R-:W-:Y:S01]  /*8b10*/  PRMT R0, R4, 0x7610, R0 ;  /* 0x0000761004007816 */ /* 0x001fe20000000000 */
[----:B------:R-:W-:Y:S06]  /*8b20*/  BRA `(.L_x_11891) ;  /* 0x0000000800ac7947 */ /* 0x000fec0003800000 */
.L_x_11896:
[----:B------:R-:W2:Y:S02]  /*8b30*/  LDG.E.64 R2, desc[UR36][R2.64] ;  /* 0x0000002402027981 */ /* 0x000ea4000c1e1b00 */
[----:B--2---:R0:W1:Y:S02]  /*8b40*/  F2I.F64.TRUNC R0, R2 ;  /* 0x0000000200007311 */ /* 0x004064000030d100 */
[----:B01----:R-:W-:Y:S05]  /*8b50*/  BRA `(.L_x_11891) ;  /* 0x0000000800a07947 */ /* 0x003fea0003800000 */
.L_x_11886:
        /* <DEDUP_REMOVED lines=12> */
.L_x_11900:
[----:B------:R-:W2:Y:S02]  /*8c20*/  LDG.E.64 R2, desc[UR36][R2.64] ;  /* 0x0000002402027981 */ /* 0x000ea4000c1e1b00 */
[----:B--2---:R0:W1:Y:S02]  /*8c30*/  F2I.F64.TRUNC R0, R2 ;  /* 0x0000000200007311 */ /* 0x004064000030d100 */
[----:B01----:R-:W-:Y:S05]  /*8c40*/  BRA `(.L_x_11891) ;  /* 0x0000000800647947 */ /* 0x003fea0003800000 */
.L_x_11899:
        /* <DEDUP_REMOVED lines=27> */
.L_x_11902:
        /* <DEDUP_REMOVED lines=14> */
.L_x_11901:
[----:B------:R-:W2:Y:S02]  /*8ee0*/  LDG.E.U16 R4, desc[UR36][R2.64] ;  /* 0x0000002402047981 */ /* 0x000ea4000c1e1500 */
[----:B--2---:R-:W-:-:S06]  /*8ef0*/  IMAD.U32 R4, R4, 0x10000, RZ ;  /* 0x0001000004047824 */ /* 0x004fcc00078e00ff */
[----:B------:R-:W0:Y:S02]  /*8f00*/  F2I.FTZ.TRUNC.NTZ R4, R4 ;  /* 0x0000000400047305 */ /* 0x000e24000021f100 */
[----:B0-----:R-:W-:Y:S01]  /*8f10*/  PRMT R0, R4, 0x7610, R0 ;  /* 0x0000761004007816 */ /* 0x001fe20000000000 */
[----:B------:R-:W-:Y:S06]  /*8f20*/  BRA `(.L_x_11891) ;  /* 0x0000000400ac7947 */ /* 0x000fec0003800000 */
.L_x_11898:
        /* <DEDUP_REMOVED lines=10> */
.L_x_11905:
[----:B------:R-:W2:Y:S01]  /*8fd0*/  LDG.E.U8 R3, desc[UR36][R2.64] ;  /* 0x0000002402037981 */ /* 0x000ea2000c1e1100 */
[----:B------:R-:W-:Y:S01]  /*8fe0*/  BSSY.RECONVERGENT B0, `(.L_x_11906) ;  /* 0x0000018000007945 */ /* 0x000fe20003800200 */
        /* <DEDUP_REMOVED lines=19> */
.L_x_11909:
[----:B------:R-:W-:Y:S05]  /*9120*/  BSYNC.RECONVERGENT B1 ;  /* 0x0000000000017941 */ /* 0x000fea0003800200 */
.L_x_11908:
[----:B------:R-:W-:Y:S01]  /*9130*/  IMAD.SHL.U32 R0, R0, 0x100000, RZ ;  /* 0x0010000000007824 */ /* 0x000fe200078e00ff */
[----:B------:R-:W-:-:S04]  /*9140*/  LEA R2, R2, 0x3b800000, 0x17 ;  /* 0x3b80000002027811 */ /* 0x000fc800078eb8ff */
[----:B------:R-:W-:-:S07]  /*9150*/  LOP3.LUT R4, R2, R0, R7, 0xfe, !PT ;  /* 0x0000000002047212 */ /* 0x000fce00078efe07 */
.L_x_11907:
[----:B------:R-:W-:Y:S05]  /*9160*/  BSYNC.RECONVERGENT B0 ;  /* 0x0000000000007941 */ /* 0x000fea0003800200 */
.L_x_11906:
[----:B------:R-:W0:Y:S02]  /*9170*/  F2I.FTZ.TRUNC.NTZ R4, R4 ;  /* 0x0000000400047305 */ /* 0x000e24000021f100 */
[----:B0-----:R-:W-:Y:S01]  /*9180*/  PRMT R0, R4, 0x7610, R0 ;  /* 0x0000761004007816 */ /* 0x001fe20000000000 */
[----:B------:R-:W-:Y:S06]  /*9190*/  BRA `(.L_x_11891) ;  /* 0x0000000400107947 */ /* 0x000fec0003800000 */
.L_x_11904:
        /* <DEDUP_REMOVED lines=21> */
.L_x_11913:
[----:B------:R-:W-:Y:S05]  /*92f0*/  BSYNC.RECONVERGENT B1 ;  /* 0x0000000000017941 */ /* 0x000fea0003800200 */
.L_x_11912:
[----:B------:R-:W-:Y:S01]  /*9300*/  IMAD.SHL.U32 R0, R0, 0x200000, RZ ;  /* 0x0020000000007824 */ /* 0x000fe200078e00ff */
[----:B------:R-:W-:-:S04]  /*9310*/  LEA R2, R2, 0x37800000, 0x17 ;  /* 0x3780000002027811 */ /* 0x000fc800078eb8ff */
[----:B------:R-:W-:-:S07]  /*9320*/  LOP3.LUT R4, R2, R0, R7, 0xfe, !PT ;  /* 0x0000000002047212 */ /* 0x000fce00078efe07 */
.L_x_11911:
[----:B------:R-:W-:Y:S05]  /*9330*/  BSYNC.RECONVERGENT B0 ;  /* 0x0000000000007941 */ /* 0x000fea0003800200 */
.L_x_11910:
[----:B------:R-:W0:Y:S02]  /*9340*/  F2I.FTZ.TRUNC.NTZ R4, R4 ;  /* 0x0000000400047305 */ /* 0x000e24000021f100 */
[----:B0-----:R-:W-:Y:S01]  /*9350*/  PRMT R0, R4, 0x7610, R0 ;  /* 0x0000761004007816 */ /* 0x001fe20000000000 */
[----:B------:R-:W-:Y:S06]  /*9360*/  BRA `(.L_x_11891) ;  /* 0x00000000009c7947 */ /* 0x000fec0003800000 */
.L_x_11903:
        /* <DEDUP_REMOVED lines=14> */
.L_x_11917:
[----:B------:R-:W-:Y:S05]  /*9450*/  BSYNC.RECONVERGENT B0 ;  /* 0x0000000000007941 */ /* 0x000fea0003800200 */
.L_x_11916:
[----:B------:R-:W0:Y:S02]  /*9460*/  F2I.FTZ.TRUNC.NTZ R4, R4 ;  /* 0x0000000400047305 */ /* 0x000e24000021f100 */
[----:B0-----:R-:W-:Y:S01]  /*9470*/  PRMT R0, R4, 0x7610, R0 ;  /* 0x0000761004007816 */ /* 0x001fe20000000000 */
[----:B------:R-:W-:Y:S06]  /*9480*/  BRA `(.L_x_11891) ;  /* 0x0000000000547947 */ /* 0x000fec0003800000 */
.L_x_11890:
        /* <DEDUP_REMOVED lines=16> */
.L_x_11918:
[----:B------:R-:W-:Y:S01]  /*9590*/  PRMT R0, RZ, 0x7610, R0 ;  /* 0x00007610ff007816 */ /* 0x000fe20000000000 */
[----:B------:R-:W-:Y:S06]  /*95a0*/  BRA `(.L_x_11891) ;  /* 0x00000000000c7947 */ /* 0x000fec0003800000 */
.L_x_11915:
[----:B------:R1:W5:Y:S01]  /*95b0*/  LDG.E.U16 R0, desc[UR36][R2.64] ;  /* 0x0000002402007981 */ /* 0x000362000c1e1500 */
[----:B------:R-:W-:Y:S05]  /*95c0*/  BRA `(.L_x_11891) ;  /* 0x0000000000047947 */ /* 0x000fea0003800000 */
.L_x_11914:
[----:B------:R0:W5:Y:S02]  /*95d0*/  LDG.E.U16 R0, desc[UR36][R2.64] ;  /* 0x0000002402007981 */ /* 0x000164000c1e1500 */
.L_x_11891:
[----:B------:R-:W2:Y:S01]  /*95e0*/  LDCU UR4, c[0x0][0x668] ;  /* 0x0000cd00ff0477ac */ /* 0x000ea20008000800 */
[----:B-1---5:R-:W-:Y:S02]  /*95f0*/  LOP3.LUT R4, R0, 0xffff, RZ, 0xc0, !PT ;  /* 0x0000ffff00047812 */ /* 0x022fe400078ec0ff */
[----:B------:R-:W-:Y:S01]  /*9600*/  LOP3.LUT R5, R22, 0xffff, RZ, 0xc0, !PT ;  /* 0x0000ffff16057812 */ /* 0x000fe200078ec0ff */
[----:B------:R-:W0:Y:S01]  /*9610*/  LDCU.64 UR6, c[0x0][0x648] ;  /* 0x0000c900ff0677ac */ /* 0x000e220008000a00 */
[----:B------:R-:W-:Y:S01]  /*9620*/  LOP3.LUT R0, R18, 0xffff, RZ, 0xc0, !PT ;  /* 0x0000ffff12007812 */ /* 0x000fe200078ec0ff */
[----:B------:R-:W-:Y:S02]  /*9630*/  ULOP3.LUT UR5, UR40, 0xff, URZ, 0xc0, !UPT ;  /* 0x000000ff28057892 */ /* 0x000fe4000f8ec0ff */
[----:B------:R-:W-:Y:S02]  /*9640*/  IMAD R5, R5, R4, RZ ;  /* 0x0000000405057224 */ /* 0x000fe400078e02ff */
[----:B------:R-:W-:-:S02]  /*9650*/  UISETP.GT.AND UP0, UPT, UR5, 0x9, UPT ;  /* 0x000000090500788c */ /* 0x000fc4000bf04270 */
[----:B--2---:R-:W-:Y:S01]  /*9660*/  ULOP3.LUT UR4, UR4, 0xffff, URZ, 0xc0, !UPT ;  /* 0x0000ffff04047892 */ /* 0x004fe2000f8ec0ff */
[----:B0--34-:R-:W-:-:S05]  /*9670*/  IADD3 R2, P0, PT, R16, UR6, RZ ;  /* 0x0000000610027c10 */ /* 0x019fca000ff1e0ff */
        /* <DEDUP_REMOVED lines=14> */
.L_x_11922:
[----:B------:R0:W-:Y:S01]  /*9760*/  STG.E.U8 desc[UR36][R2.64], R9 ;  /* 0x0000000902007986 */ /* 0x0001e2000c101124 */
[----:B------:R-:W-:Y:S05]  /*9770*/  BRA `(.L_x_11924) ;  /* 0x0000000c004c7947 */ /* 0x000fea0003800000 */
.L_x_11921:
        /* <DEDUP_REMOVED lines=10> */
.L_x_11926:
[----:B------:R-:W-:-:S05]  /*9820*/  PRMT R5, R9, 0x9910, RZ ;  /* 0x0000991009057816 */ /* 0x000fca00000000ff */
[----:B------:R0:W-:Y:S01]  /*9830*/  STG.E desc[UR36][R2.64], R5 ;  /* 0x0000000502007986 */ /* 0x0001e2000c101924 */
[----:B------:R-:W-:Y:S05]  /*9840*/  BRA `(.L_x_11924) ;  /* 0x0000000c00187947 */ /* 0x000fea0003800000 */
.L_x_11925:
[----:B------:R0:W-:Y:S01]  /*9850*/  STG.E.U16 desc[UR36][R2.64], R9 ;  /* 0x0000000902007986 */ /* 0x0001e2000c101524 */
[----:B------:R-:W-:Y:S05]  /*9860*/  BRA `(.L_x_11924) ;  /* 0x0000000c00107947 */ /* 0x000fea0003800000 */
.L_x_11920:
        /* <DEDUP_REMOVED lines=9> */
.L_x_11928:
[----:B------:R-:W0:Y:S02]  /*9900*/  I2F.S16 R0, R9 ;  /* 0x0000000900007306 */ /* 0x000e240000101400 */
[----:B0-----:R-:W-:-:S05]  /*9910*/  F2FP.F16.F32.PACK_AB R0, RZ, R0 ;  /* 0x00000000ff00723e */ /* 0x001fca00000000ff */
[----:B------:R0:W-:Y:S01]  /*9920*/  STG.E.U16 desc[UR36][R2.64], R0 ;  /* 0x0000000002007986 */ /* 0x0001e2000c101524 */
[----:B------:R-:W-:Y:S05]  /*9930*/  BRA `(.L_x_11924) ;  /* 0x0000000800dc7947 */ /* 0x000fea0003800000 */
.L_x_11927:
[----:B------:R-:W-:-:S09]  /*9940*/  UISETP.NE.AND UP0, UPT, UR5, 0x7, UPT ;  /* 0x000000070500788c */ /* 0x000fd2000bf05270 */
[----:B------:R-:W-:Y:S05]  /*9950*/  BRA.U !UP0, `(.L_x_11929) ;  /* 0x0000000108347547 */ /* 0x000fea000b800000 */
[----:B------:R-:W-:-:S09]  /*9960*/  UISETP.NE.AND UP0, UPT, UR5, 0x8, UPT ;  /* 0x000000080500788c */ /* 0x000fd2000bf05270 */
[----:B------:R-:W-:Y:S05]  /*9970*/  BRA.U !UP0, `(.L_x_11930) ;  /* 0x0000000108187547 */ /* 0x000fea000b800000 */
[----:B------:R-:W-:-:S09]  /*9980*/  UISETP.NE.AND UP0, UPT, UR5, 0x9, UPT ;  /* 0x000000090500788c */ /* 0x000fd2000bf05270 */
[----:B------:R-:W-:Y:S05]  /*9990*/  BRA.U UP0, `(.L_x_11923) ;  /* 0x0000000500e07547 */ /* 0x000fea000b800000 */
[----:B------:R-:W0:Y:S01]  /*99a0*/  I2F.S16 R4, R9 ;  /* 0x0000000900047306 */ /* 0x000e220000101400 */
[----:B------:R-:W-:-:S05]  /*99b0*/  IMAD.MOV.U32 R5, RZ, RZ, RZ ;  /* 0x000000ffff057224 */ /* 0x000fca00078e00ff */
[----:B0-----:R0:W-:Y:S01]  /*99c0*/  STG.E.64 desc[UR36][R2.64], R4 ;  /* 0x0000000402007986 */ /* 0x0011e2000c101b24 */
[----:B------:R-:W-:Y:S05]  /*99d0*/  BRA `(.L_x_11924) ;  /* 0x0000000800b47947 */ /* 0x000fea0003800000 */
.L_x_11930:
[----:B------:R-:W0:Y:S02]  /*99e0*/  I2F.S16 R9, R9 ;  /* 0x0000000900097306 */ /* 0x000e240000101400 */
[----:B0-----:R-:W-:-:S04]  /*99f0*/  F2FP.F16.F32.PACK_AB R5, RZ, R9 ;  /* 0x00000009ff05723e */ /* 0x001fc800000000ff */
[----:B------:R-:W-:-:S05]  /*9a00*/  PRMT R5, R5, 0x5410, RZ ;  /* 0x0000541005057816 */ /* 0x000fca00000000ff */
[----:B------:R0:W-:Y:S01]  /*9a10*/  STG.E desc[UR36][R2.64], R5 ;  /* 0x0000000502007986 */ /* 0x0001e2000c101924 */
[----:B------:R-:W-:Y:S05]  /*9a20*/  BRA `(.L_x_11924) ;  /* 0x0000000800a07947 */ /* 0x000fea0003800000 */
.L_x_11929:
[----:B------:R-:W0:Y:S02]  /*9a30*/  I2F.F64.S16 R4, R9 ;  /* 0x0000000900047312 */ /* 0x000e240000101c00 */
[----:B0-----:R0:W-:Y:S01]  /*9a40*/  STG.E.64 desc[UR36][R2.64], R4 ;  /* 0x0000000402007986 */ /* 0x0011e2000c101b24 */
[----:B------:R-:W-:Y:S05]  /*9a50*/  BRA `(.L_x_11924) ;  /* 0x0000000800947947 */ /* 0x000fea0003800000 */
.L_x_11919:
        /* <DEDUP_REMOVED lines=12> */
.L_x_11934:
[----:B------:R-:W0:Y:S01]  /*9b20*/  I2F.S16 R5, R9 ;  /* 0x0000000900057306 */ /* 0x000e220000101400 */
[----:B------:R-:W-:Y:S01]  /*9b30*/  BSSY.RECONVERGENT B0, `(.L_x_11935) ;  /* 0x0000013000007945 */ /* 0x000fe20003800200 */
[----:B------:R-:W-:Y:S01]  /*9b40*/  IMAD.MOV.U32 R0, RZ, RZ, 0x80 ;  /* 0x00000080ff007424 */ /* 0x000fe200078e00ff */
        /* <DEDUP_REMOVED lines=15> */
.L_x_11937:
[----:B------:R-:W-:-:S04]  /*9c40*/  SHF.R.U32.HI R5, RZ, 0x18, R5 ;  /* 0x00000018ff057819 */ /* 0x000fc80000011605 */
[----:B------:R-:W-:-:S07]  /*9c50*/  LOP3.LUT R0, R0, 0x80, R5, 0xf8, !PT ;  /* 0x0000008000007812 */ /* 0x000fce00078ef805 */
.L_x_11936:
[----:B------:R-:W-:Y:S05]  /*9c60*/  BSYNC.RECONVERGENT B0 ;  /* 0x0000000000007941 */ /* 0x000fea0003800200 */
.L_x_11935:
[----:B------:R0:W-:Y:S01]  /*9c70*/  STG.E.U8 desc[UR36][R2.64], R0 ;  /* 0x0000000002007986 */ /* 0x0001e2000c101124 */
[----:B------:R-:W-:Y:S05]  /*9c80*/  BRA `(.L_x_11924) ;  /* 0x0000000800087947 */ /* 0x000fea0003800000 */
.L_x_11933:
        /* <DEDUP_REMOVED lines=18> */
.L_x_11940:
[----:B------:R-:W-:-:S04]  /*9db0*/  SHF.R.U32.HI R5, RZ, 0x18, R5 ;  /* 0x00000018ff057819 */ /* 0x000fc80000011605 */
[----:B------:R-:W-:-:S07]  /*9dc0*/  LOP3.LUT R0, R0, 0x80, R5, 0xf8, !PT ;  /* 0x0000008000007812 */ /* 0x000fce00078ef805 */
.L_x_11939:
[----:B------:R-:W-:Y:S05]  /*9dd0*/  BSYNC.RECONVERGENT B0 ;  /* 0x0000000000007941 */ /* 0x000fea0003800200 */
.L_x_11938:
[----:B------:R0:W-:Y:S01]  /*9de0*/  STG.E.U8 desc[UR36][R2.64], R0 ;  /* 0x0000000002007986 */ /* 0x0001e2000c101124 */
[----:B------:R-:W-:Y:S05]  /*9df0*/  BRA `(.L_x_11924) ;  /* 0x0000000400ac7947 */ /* 0x000fea0003800000 */
.L_x_11932:
[----:B------:R-:W-:-:S09]  /*9e00*/  UISETP.NE.AND UP0, UPT, UR5, 0x1c, UPT ;  /* 0x0000001c0500788c */ /* 0x000fd2000bf05270 */
[----:B------:R-:W-:Y:S05]  /*9e10*/  BRA.U !UP0, `(.L_x_11941) ;  /* 0x0000000108607547 */ /* 0x000fea000b800000 */
[----:B------:R-:W-:-:S09]  /*9e20*/  UISETP.NE.AND UP0, UPT, UR5, 0x1d, UPT ;  /* 0x0000001d0500788c */ /* 0x000fd2000bf05270 */
[----:B------:R-:W-:Y:S05]  /*9e30*/  BRA.U !UP0, `(.L_x_11942) ;  /* 0x0000000108487547 */ /* 0x000fea000b800000 */
[----:B------:R-:W-:-:S09]  /*9e40*/  UISETP.NE.AND UP0, UPT, UR5, 0x2c, UPT ;  /* 0x0000002c0500788c */ /* 0x000fd2000bf05270 */
[----:B------:R-:W-:Y:S05]  /*9e50*/  BRA.U UP0, `(.L_x_11923) ;  /* 0x0000000100b07547 */ /* 0x000fea000b800000 */
        /* <DEDUP_REMOVED lines=16> */
.L_x_11942:
[----:B------:R-:W-:-:S04]  /*9f60*/  PRMT R4, R9, 0x9910, RZ ;  /* 0x0000991009047816 */ /* 0x000fc800000000ff */
[----:B------:R-:W-:-:S05]  /*9f70*/  SHF.R.S32.HI R5, RZ, 0x1f, R4 ;  /* 0x0000001fff057819 */ /* 0x000fca0000011404 */
[----:B------:R0:W-:Y:S01]  /*9f80*/  STG.E.64 desc[UR36][R2.64], R4 ;  /* 0x0000000402007986 */ /* 0x0001e2000c101b24 */
[----:B------:R-:W-:Y:S05]  /*9f90*/  BRA `(.L_x_11924) ;  /* 0x0000000400447947 */ /* 0x000fea0003800000 */
.L_x_11941:
[----:B------:R-:W-:-:S05]  /*9fa0*/  PRMT R5, R9, 0x9910, RZ ;  /* 0x0000991009057816 */ /* 0x000fca00000000ff */
[----:B------:R0:W-:Y:S01]  /*9fb0*/  STG.E desc[UR36][R2.64], R5 ;  /* 0x0000000502007986 */ /* 0x0001e2000c101924 */
[----:B------:R-:W-:Y:S05]  /*9fc0*/  BRA `(.L_x_11924) ;  /* 0x0000000400387947 */ /* 0x000fea0003800000 */
.L_x_11931:
        /* <DEDUP_REMOVED lines=11> */
.L_x_11944:
[----:B------:R-:W-:Y:S01]  /*a080*/  CS2R R6, SRZ ;  /* 0x0000000000067805 */ /* 0x000fe2000001ff00 */
[----:B------:R-:W0:Y:S04]  /*a090*/  I2F.F64.S16 R4, R9 ;  /* 0x0000000900047312 */ /* 0x000e280000101c00 */
[----:B0-----:R1:W-:Y:S01]  /*a0a0*/  STG.E.128 desc[UR36][R2.64], R4 ;  /* 0x0000000402007986 */ /* 0x0013e2000c101d24 */
[----:B------:R-:W-:Y:S05]  /*a0b0*/  BRA `(.L_x_11924) ;  /* 0x0000000000fc7947 */ /* 0x000fea0003800000 */
.L_x_11943:
[----:B------:R-:W-:-:S09]  /*a0c0*/  UISETP.NE.AND UP0, UPT, UR5, 0xf, UPT ;  /* 0x0000000f0500788c */ /* 0x000fd2000bf05270 */
[----:B------:R-:W-:Y:S05]  /*a0d0*/  BRA.U !UP0, `(.L_x_11945) ;  /* 0x0000000108e87547 */ /* 0x000fea000b800000 */
[----:B------:R-:W-:-:S09]  /*a0e0*/  UISETP.NE.AND UP0, UPT, UR5, 0x17, UPT ;  /* 0x000000170500788c */ /* 0x000fd2000bf05270 */
[----:B------:R-:W-:Y:S05]  /*a0f0*/  BRA.U !UP0, `(.L_x_11946) ;  /* 0x0000000108907547 */ /* 0x000fea000b800000 */
[----:B------:R-:W-:-:S09]  /*a100*/  UISETP.NE.AND UP0, UPT, UR5, 0x18, UPT ;  /* 0x000000180500788c */ /* 0x000fd2000bf05270 */
[----:B------:R-:W-:Y:S05]  /*a110*/  BRA.U !UP0, `(.L_x_11947) ;  /* 0x0000000108447547 */ /* 0x000fea000b800000 */
.L_x_11923:
        /* <DEDUP_REMOVED lines=9> */
[----:B------:R-:W-:-:S02]  /*a1b0*/  IMAD.U32 R5, RZ, RZ, UR5 ;  /* 0x00000005ff057e24 */ /* 0x000fc4000f8e00ff */
[----:B---3--:R-:W-:Y:S01]  /*a1c0*/  IMAD.U32 R6, RZ, RZ, UR6 ;  /* 0x00000006ff067e24 */ /* 0x008fe2000f8e00ff */
[----:B------:R-:W-:Y:S01]  /*a1d0*/  MOV R7, UR7 ;  /* 0x0000000700077c02 */ /* 0x000fe20008000f00 */
[----:B----4-:R-:W-:Y:S02]  /*a1e0*/  IMAD.U32 R10, RZ, RZ, UR8 ;  /* 0x00000008ff0a7e24 */ /* 0x010fe4000f8e00ff */
[----:B-1----:R-:W-:-:S07]  /*a1f0*/  IMAD.U32 R11, RZ, RZ, UR9 ;  /* 0x00000009ff0b7e24 */ /* 0x002fce000f8e00ff */
[----:B------:R-:W-:-:S07]  /*a200*/  LEPC R20, `(.L_x_11948) ;  /* 0x000000001014794e */ /* 0x000fce0000000000 */
[----:B--2---:R-:W-:Y:S05]  /*a210*/  CALL.ABS.NOINC R2 ;  /* 0x0000000002007343 */ /* 0x004fea0003c00000 */
.L_x_11948:
[----:B------:R-:W-:Y:S05]  /*a220*/  BRA `(.L_x_11924) ;  /* 0x0000000000a07947 */ /* 0x000fea0003800000 */
.L_x_11947:
[----:B------:R-:W0:Y:S01]  /*a230*/  I2F.S16 R9, R9 ;  /* 0x0000000900097306 */ /* 0x000e220000101400 */
[----:B------:R-:W-:Y:S01]  /*a240*/  BSSY.RECONVERGENT B0, `(.L_x_11949) ;  /* 0x000000c000007945 */ /* 0x000fe20003800200 */
[----:B------:R-:W-:Y:S01]  /*a250*/  IMAD.MOV.U32 R0, RZ, RZ, 0x7f ;  /* 0x0000007fff007424 */ /* 0x000fe200078e00ff */
        /* <DEDUP_REMOVED lines=10> */
.L_x_11950:
[----:B------:R-:W-:Y:S05]  /*a300*/  BSYNC.RECONVERGENT B0 ;  /* 0x0000000000007941 */ /* 0x000fea0003800200 */
.L_x_11949:
[----:B------:R-:W-:-:S05]  /*a310*/  LOP3.LUT R5, R0, 0x80, R5, 0xf8, !PT ;  /* 0x0000008000057812 */ /* 0x000fca00078ef805 */
[----:B------:R3:W-:Y:S01]  /*a320*/  STG.E.U8 desc[UR36][R2.64], R5 ;  /* 0x0000000502007986 */ /* 0x0007e2000c101124 */
[----:B------:R-:W-:Y:S05]  /*a330*/  BRA `(.L_x_11924) ;  /* 0x00000000005c7947 */ /* 0x000fea0003800000 */
.L_x_11946:
[----:B------:R-:W0:Y:S01]  /*a340*/  I2F.S16 R5, R9 ;  /* 0x0000000900057306 */ /* 0x000e220000101400 */
[----:B------:R-:W-:Y:S01]  /*a350*/  BSSY.RECONVERGENT B0, `(.L_x_11951) ;  /* 0x000000e000007945 */ /* 0x000fe20003800200 */
        /* <DEDUP_REMOVED lines=10> */
.L_x_11952:
[----:B------:R-:W-:Y:S01]  /*a400*/  IMAD.MOV.U32 R0, RZ, RZ, 0x7f ;  /* 0x0000007fff007424 */ /* 0x000fe200078e00ff */
[----:B------:R-:W-:-:S04]  /*a410*/  ISETP.GT.U32.AND P0, PT, R4, 0x7f800000, PT ;  /* 0x7f8000000400780c */ /* 0x000fc80003f04070 */
[----:B------:R-:W-:-:S09]  /*a420*/  SEL R0, R0, 0x7c, P0 ;  /* 0x0000007c00007807 */ /* 0x000fd20000000000 */
.L_x_11953:
[----:B------:R-:W-:Y:S05]  /*a430*/  BSYNC.RECONVERGENT B0 ;  /* 0x0000000000007941 */ /* 0x000fea0003800200 */
.L_x_11951:
[----:B------:R-:W-:-:S04]  /*a440*/  SHF.R.U32.HI R5, RZ, 0x18, R5 ;  /* 0x00000018ff057819 */ /* 0x000fc80000011605 */
[----:B------:R-:W-:-:S05]  /*a450*/  LOP3.LUT R5, R0, 0x80, R5, 0xf8, !PT ;  /* 0x0000008000057812 */ /* 0x000fca00078ef805 */
[----:B------:R2:W-:Y:S01]  /*a460*/  STG.E.U8 desc[UR36][R2.64], R5 ;  /* 0x0000000502007986 */ /* 0x0005e2000c101124 */
[----:B------:R-:W-:Y:S05]  /*a470*/  BRA `(.L_x_11924) ;  /* 0x00000000000c7947 */ /* 0x000fea0003800000 */
.L_x_11945:
[----:B------:R-:W0:Y:S02]  /*a480*/  I2F.S16 R0, R9 ;  /* 0x0000000900007306 */ /* 0x000e240000101400 */
[----:B0-----:R-:W-:-:S05]  /*a490*/  F2FP.BF16.F32.PACK_AB R0, RZ, R0 ;  /* 0x00000000ff00723e */ /* 0x001fca00000010ff */
[----:B------:R4:W-:Y:S02]  /*a4a0*/  STG.E.U16 desc[UR36][R2.64], R0 ;  /* 0x0000000002007986 */ /* 0x0009e4000c101524 */
.L_x_11924:
[----:B------:R-:W-:-:S07]  /*a4b0*/  VIADD R17, R17, 0x80 ;  /* 0x0000008011117836 */ /* 0x000fce0000000000 */
.L_x_11818:
[----:B------:R-:W-:Y:S05]  /*a4c0*/  BSYNC.RECONVERGENT B6 ;  /* 0x0000000000067941 */ /* 0x000fea0003800200 */
.L_x_11817:
[----:B------:R-:W5:Y:S01]  /*a4d0*/  LDCU UR4, c[0x0][0x380] ;  /* 0x00007000ff0477ac */ /* 0x000f620008000800 */
[----:B------:R-:W-:Y:S01]  /*a4e0*/  BSSY.RECONVERGENT B6, `(.L_x_11954) ;  /* 0x000051c000067945 */ /* 0x000fe20003800200 */
[----:B-----5:R-:W-:-:S13]  /*a4f0*/  ISETP.GE.AND P0, PT, R17, UR4, PT ;  /* 0x0000000411007c0c */ /* 0x020fda000bf06270 */
[----:B------:R-:W-:Y:S05]  /*a500*/  @P0 BRA `(.L_x_11955) ;  /* 0x0000005000640947 */ /* 0x000fea0003800000 */
[----:B------:R-:W5:Y:S01]  /*a510*/  LDCU UR4, c[0x0][0x388] ;  /* 0x00007100ff0477ac */ /* 0x000f620008000800 */
[----:B------:R-:W-:Y:S01]  /*a520*/  MOV R19, RZ ;  /* 0x000000ff00137202 */ /* 0x000fe20000000f00 */
[----:B------:R-:W-:Y:S02]  /*a530*/  IMAD.MOV.U32 R22, RZ, RZ, RZ ;  /* 0x000000ffff167224 */ /* 0x000fe400078e00ff */
[----:B0--34-:R-:W-:Y:S02]  /*a540*/  IMAD.MOV.U32 R0, RZ, RZ, RZ ;  /* 0x000000ffff007224 */ /* 0x019fe400078e00ff */
[----:B------:R-:W-:Y:S01]  /*a550*/  IMAD.MOV.U32 R16, RZ, RZ, RZ ;  /* 0x000000ffff107224 */ /* 0x000fe200078e00ff */
[----:B-----5:R-:W-:-:S09]  /*a560*/  UISETP.NE.AND UP0, UPT, UR4, URZ, UPT ;  /* 0x000000ff0400728c */ /* 0x020fd2000bf05270 */
[----:B------:R-:W-:Y:S05]  /*a570*/  BRA.U !UP0, `(.L_x_11956) ;  /* 0x0000001508d47547 */ /* 0x000fea000b800000 */
[----:B------:R-:W1:Y:S01]  /*a580*/  LDCU.64 UR4, c[0x0][0x390] ;  /* 0x00007200ff0477ac */ /* 0x000e620008000a00 */
[----:B------:R-:W-:Y:S01]  /*a590*/  HFMA2 R16, -RZ, RZ, 0, 0 ;  /* 0x00000000ff107431 */ /* 0x000fe200000001ff */
        /* <DEDUP_REMOVED lines=371> */
.L_x_11956:
        /* <DEDUP_REMOVED lines=16> */
.L_x_11960:
[----:B------:R0:W5:Y:S01]  /*bdd0*/  LDG.E.U8 R18, desc[UR36][R2.64] ;  /* 0x0000002402127981 */ /* 0x000162000c1e1100 */
[----:B------:R-:W-:Y:S05]  /*bde0*/  BRA `(.L_x_11962) ;  /* 0x0000000c004c7947 */ /* 0x000fea0003800000 */
.L_x_11959:
        /* <DEDUP_REMOVED lines=8> */
.L_x_11964:
[----:B------:R0:W5:Y:S01]  /*be70*/  LDG.E.U16 R18, desc[UR36][R2.64] ;  /* 0x0000002402127981 */ /* 0x000162000c1e1500 */
[----:B------:R-:W-:Y:S05]  /*be80*/  BRA `(.L_x_11962) ;  /* 0x0000000c00247947 */ /* 0x000fea0003800000 */
.L_x_11963:
[----:B------:R0:W5:Y:S01]  /*be90*/  LDG.E.U16 R18, desc[UR36][R2.64] ;  /* 0x0000002402127981 */ /* 0x000162000c1e1500 */
[----:B------:R-:W-:Y:S05]  /*bea0*/  BRA `(.L_x_11962) ;  /* 0x0000000c001c7947 */ /* 0x000fea0003800000 */
.L_x_11958:
        /* <DEDUP_REMOVED lines=9> */
.L_x_11966:
[----:B------:R-:W2:Y:S02]  /*bf40*/  LDG.E.U16 R0, desc[UR36][R2.64] ;  /* 0x0000002402007981 */ /* 0x000ea4000c1e1500 */
[----:B--2---:R-:W-:-:S06]  /*bf50*/  HADD2.F32 R0, -RZ, R0.H0_H0 ;  /* 0x20000000ff007230 */ /* 0x004fcc0000004100 */
[----:B------:R-:W0:Y:S02]  /*bf60*/  F2I.FTZ.TRUNC.NTZ R0, R0 ;  /* 0x0000000000007305 */ /* 0x000e24000021f100 */
[----:B0-----:R-:W-:Y:S01]  /*bf70*/  PRMT R18, R0, 0x7610, R18 ;  /* 0x0000761000127816 */ /* 0x001fe20000000012 */
[----:B------:R-:W-:Y:S06]  /*bf80*/  BRA `(.L_x_11962) ;  /* 0x0000000800e47947 */ /* 0x000fec0003800000 */
.L_x_11965:
        /* <DEDUP_REMOVED lines=9> */
.L_x_11968:
[----:B------:R-:W2:Y:S02]  /*c020*/  LDG.E.U16 R2, desc[UR36][R2.64] ;  /* 0x0000002402027981 */ /* 0x000ea4000c1e1500 */
[----:B--2---:R-:W-:-:S06]  /*c030*/  HADD2.F32 R0, -RZ, R2.H0_H0 ;  /* 0x20000002ff007230 */ /* 0x004fcc0000004100 */
[----:B------:R-:W0:Y:S02]  /*c040*/  F2I.FTZ.TRUNC.NTZ R0, R0 ;  /* 0x0000000000007305 */ /* 0x000e24000021f100 */
[----:B0-----:R-:W-:Y:S01]  /*c050*/  PRMT R18, R0, 0x7610, R18 ;  /* 0x0000761000127816 */ /* 0x001fe20000000012 */
[----:B------:R-:W-:Y:S06]  /*c060*/  BRA `(.L_x_11962) ;  /* 0x0000000800ac7947 */ /* 0x000fec0003800000 */
.L_x_11967:
[----:B------:R-:W2:Y:S02]  /*c070*/  LDG.E.64 R2, desc[UR36][R2.64] ;  /* 0x0000002402027981 */ /* 0x000ea4000c1e1b00 */
[----:B--2---:R0:W1:Y:S02]  /*c080*/  F2I.F64.TRUNC R18, R2 ;  /* 0x0000000200127311 */ /* 0x004064000030d100 */
[----:B01----:R-:W-:Y:S05]  /*c090*/  BRA `(.L_x_11962) ;  /* 0x0000000800a07947 */ /* 0x003fea0003800000 */
.L_x_11957:
        /* <DEDUP_REMOVED lines=12> */
.L_x_11971:
[----:B------:R-:W2:Y:S02]  /*c160*/  LDG.E.64 R2, desc[UR36][R2.64] ;  /* 0x0000002402027981 */ /* 0x000ea4000c1e1b00 */
[----:B--2---:R3:W4:Y:S02]  /*c170*/  F2I.F64.TRUNC R18, R2 ;  /* 0x0000000200127311 */ /* 0x004724000030d100 */
[----:B---34-:R-:W-:Y:S05]  /*c180*/  BRA `(.L_x_11962) ;  /* 0x0000000800647947 */ /* 0x018fea0003800000 */
.L_x_11970:
        /* <DEDUP_REMOVED lines=27> */
.L_x_11973:
        /* <DEDUP_REMOVED lines=14> */
.L_x_11972:
[----:B------:R-:W2:Y:S02]  /*c420*/  LDG.E.U16 R0, desc[UR36][R2.64] ;  /* 0x0000002402007981 */ /* 0x000ea4000c1e1500 */
[----:B--2---:R-:W-:-:S06]  /*c430*/  SHF.L.U32 R0, R0, 0x10, RZ ;  /* 0x0000001000007819 */ /* 0x004fcc00000006ff */
[----:B------:R-:W0:Y:S02]  /*c440*/  F2I.FTZ.TRUNC.NTZ R0, R0 ;  /* 0x0000000000007305 */ /* 0x000e24000021f100 */
[----:B0-----:R-:W-:Y:S01]  /*c450*/  PRMT R18, R0, 0x7610, R18 ;  /* 0x0000761000127816 */ /* 0x001fe20000000012 */
[----:B------:R-:W-:Y:S06]  /*c460*/  BRA `(.L_x_11962) ;  /* 0x0000000400ac7947 */ /* 0x000fec0003800000 */
.L_x_11969:
        /* <DEDUP_REMOVED lines=10> */
.L_x_11976:
        /* <DEDUP_REMOVED lines=21> */
.L_x_11980:
[----:B------:R-:W-:Y:S05]  /*c660*/  BSYNC.RECONVERGENT B1 ;  /* 0x0000000000017941 */ /* 0x000fea0003800200 */
.L_x_11979:
[----:B------:R-:W-:Y:S01]  /*c670*/  IMAD.SHL.U32 R0, R0, 0x100000, RZ ;  /* 0x0010000000007824 */ /* 0x000fe200078e00ff */
[----:B------:R-:W-:-:S04]  /*c680*/  LEA R2, R2, 0x3b800000, 0x17 ;  /* 0x3b80000002027811 */ /* 0x000fc800078eb8ff */
[----:B------:R-:W-:-:S07]  /*c690*/  LOP3.LUT R0, R2, R0, R7, 0xfe, !PT ;  /* 0x0000000002007212 */ /* 0x000fce00078efe07 */
.L_x_11978:
[----:B------:R-:W-:Y:S05]  /*c6a0*/  BSYNC.RECONVERGENT B0 ;  /* 0x0000000000007941 */ /* 0x000fea0003800200 */
.L_x_11977:
[----:B------:R-:W0:Y:S02]  /*c6b0*/  F2I.FTZ.TRUNC.NTZ R0, R0 ;  /* 0x0000000000007305 */ /* 0x000e24000021f100 */
[----:B0-----:R-:W-:Y:S01]  /*c6c0*/  PRMT R18, R0, 0x7610, R18 ;  /* 0x0000761000127816 */ /* 0x001fe20000000012 */
[----:B------:R-:W-:Y:S06]  /*c6d0*/  BRA `(.L_x_11962) ;  /* 0x0000000400107947 */ /* 0x000fec0003800000 */
.L_x_11975:
        /* <DEDUP_REMOVED lines=21> */
.L_x_11984:
[----:B------:R-:W-:Y:S05]  /*c830*/  BSYNC.RECONVERGENT B1 ;  /* 0x0000000000017941 */ /* 0x000fea0003800200 */
.L_x_11983:
[----:B------:R-:W-:Y:S01]  /*c840*/  IMAD.SHL.U32 R0, R0, 0x200000, RZ ;  /* 0x0020000000007824 */ /* 0x000fe200078e00ff */
[----:B------:R-:W-:-:S04]  /*c850*/  LEA R2, R2, 0x37800000, 0x17 ;  /* 0x3780000002027811 */ /* 0x000fc800078eb8ff */
[----:B------:R-:W-:-:S07]  /*c860*/  LOP3.LUT R0, R2, R0, R7, 0xfe, !PT ;  /* 0x0000000002007212 */ /* 0x000fce00078efe07 */
.L_x_11982:
[----:B------:R-:W-:Y:S05]  /*c870*/  BSYNC.RECONVERGENT B0 ;  /* 0x0000000000007941 */ /* 0x000fea0003800200 */
.L_x_11981:
[----:B------:R-:W0:Y:S02]  /*c880*/  F2I.FTZ.TRUNC.NTZ R0, R0 ;  /* 0x0000000000007305 */ /* 0x000e24000021f100 */
[----:B0-----:R-:W-:Y:S01]  /*c890*/  PRMT R18, R0, 0x7610, R18 ;  /* 0x0000761000127816 */ /* 0x001fe20000000012 */
[----:B------:R-:W-:Y:S06]  /*c8a0*/  BRA `(.L_x_11962) ;  /* 0x00000000009c7947 */ /* 0x000fec0003800000 */
.L_x_11974:
        /* <DEDUP_REMOVED lines=14> */
.L_x_11988:
[----:B------:R-:W-:Y:S05]  /*c990*/  BSYNC.RECONVERGENT B0 ;  /* 0x0000000000007941 */ /* 0x000fea0003800200 */
.L_x_11987:
[----:B------:R-:W0:Y:S02]  /*c9a0*/  F2I.FTZ.TRUNC.NTZ R0, R0 ;  /* 0x0000000000007305 */ /* 0x000e24000021f100 */
[----:B0-----:R-:W-:Y:S01]  /*c9b0*/  PRMT R18, R0, 0x7610, R18 ;  /* 0x0000761000127816 */ /* 0x001fe20000000012 */
[----:B------:R-:W-:Y:S06]  /*c9c0*/  BRA `(.L_x_11962) ;  /* 0x0000000000547947 */ /* 0x000fec0003800000 */
.L_x_11961:
        /* <DEDUP_REMOVED lines=16> */
.L_x_11989:
[----:B------:R-:W-:Y:S01]  /*cad0*/  PRMT R18, RZ, 0x7610, R18 ;  /* 0x00007610ff127816 */ /* 0x000fe20000000012 */
[----:B------:R-:W-:Y:S06]  /*cae0*/  BRA `(.L_x_11962) ;  /* 0x00000000000c7947 */ /* 0x000fec0003800000 */
.L_x_11986:
[----:B------:R2:W5:Y:S01]  /*caf0*/  LDG.E.U16 R18, desc[UR36][R2.64] ;  /* 0x0000002402127981 */ /* 0x000562000c1e1500 */
[----:B------:R-:W-:Y:S05]  /*cb00*/  BRA `(.L_x_11962) ;  /* 0x0000000000047947 */ /* 0x000fea0003800000 */
.L_x_11985:
[----:B------:R1:W5:Y:S02]  /*cb10*/  LDG.E.U16 R18, desc[UR36][R2.64] ;  /* 0x0000002402127981 */ /* 0x000364000c1e1500 */
.L_x_11962:
        /* <DEDUP_REMOVED lines=16> */
.L_x_11993:
[----:B------:R0:W5:Y:S01]  /*cc20*/  LDG.E.U8 R22, desc[UR36][R2.64] ;  /* 0x0000002402167981 */ /* 0x000162000c1e1100 */
[----:B------:R-:W-:Y:S05]  /*cc30*/  BRA `(.L_x_11995) ;  /* 0x0000000c004c7947 */ /* 0x000fea0003800000 */
.L_x_11992:
        /* <DEDUP_REMOVED lines=8> */
.L_x_11997:
[----:B------:R0:W5:Y:S01]  /*ccc0*/  LDG.E.U16 R22, desc[UR36][R2.64] ;  /* 0x0000002402167981 */ /* 0x000162000c1e1500 */
[----:B------:R-:W-:Y:S05]  /*ccd0*/  BRA `(.L_x_11995) ;  /* 0x0000000c00247947 */ /* 0x000fea0003800000 */
.L_x_11996:
[----:B------:R0:W5:Y:S01]  /*cce0*/  LDG.E.U16 R22, desc[UR36][R2.64] ;  /* 0x0000002402167981 */ /* 0x000162000c1e1500 */
[----:B------:R-:W-:Y:S05]  /*ccf0*/  BRA `(.L_x_11995) ;  /* 0x0000000c001c7947 */ /* 0x000fea0003800000 */
.L_x_11991:
        /* <DEDUP_REMOVED lines=9> */
.L_x_11999:
[----:B------:R-:W2:Y:S02]  /*cd90*/  LDG.E.U16 R0, desc[UR36][R2.64] ;  /* 0x0000002402007981 */ /* 0x000ea4000c1e1500 */
[----:B--2---:R-:W-:-:S06]  /*cda0*/  HADD2.F32 R0, -RZ, R0.H0_H0 ;  /* 0x20000000ff007230 */ /* 0x004fcc0000004100 */
[----:B------:R-:W0:Y:S02]  /*cdb0*/  F2I.FTZ.TRUNC.NTZ R0, R0 ;  /* 0x0000000000007305 */ /* 0x000e24000021f100 */
[----:B0-----:R-:W-:Y:S01]  /*cdc0*/  PRMT R22, R0, 0x7610, R22 ;  /* 0x0000761000167816 */ /* 0x001fe20000000016 */
[----:B------:R-:W-:Y:S06]  /*cdd0*/  BRA `(.L_x_11995) ;  /* 0x0000000800e47947 */ /* 0x000fec0003800000 */
.L_x_11998:
[----:B------:R-:W-:-:S09]  /*cde0*/  UISETP.NE.AND UP0, UPT, UR4, 0x7, UPT ;  /* 0x000000070400788c */ /* 0x000fd2000bf05270 */
[----:B------:R-:W-:Y:S05]  /*cdf0*/  BRA.U !UP0, `(.L_x_12000) ;  /* 0x0000000108307547 */ /* 0x000fea000b800000 */
[----:B------:R-:W-:-:S09]  /*ce00*/  UISETP.NE.AND UP0, UPT, UR4, 0x8, UPT ;  /* 0x000000080400788c */ /* 0x000fd2000bf05270 */
[----:B------:R-:W-:Y:S05]  /*ce10*/  BRA.U !UP0, `(.L_x_12001) ;  /* 0x0000000108147547 */ /* 0x000fea000b800000 */
[----:B------:R-:W-:-:S09]  /*ce20*/  UISETP.NE.AND UP0, UPT, UR4, 0x9, UPT ;  /* 0x000000090400788c */ /* 0x000fd2000bf05270 */
[----:B------:R-:W-:Y:S05]  /*ce30*/  BRA.U UP0, `(.L_x_11994) ;  /* 0x0000000900787547 */ /* 0x000fea000b800000 */
[----:B------:R-:W2:Y:S02]  /*ce40*/  LDG.E R2, desc[UR36][R2.64] ;  /* 0x0000002402027981 */ /* 0x000ea4000c1e1900 */
[----:B--2---:R3:W0:Y:S01]  /*ce50*/  F2I.FTZ.TRUNC.NTZ R22, R2 ;  /* 0x0000000200167305 */ /* 0x004622000021f100 */
[----:B------:R-:W-:Y:S05]  /*ce60*/  BRA `(.L_x_11995) ;  /* 0x0000000800c07947 */ /* 0x000fea0003800000 */
.L_x_12001:
[----:B------:R-:W2:Y:S02]  /*ce70*/  LDG.E.U16 R2, desc[UR36][R2.64] ;  /* 0x0000002402027981 */ /* 0x000ea4000c1e1500 */
[----:B--2---:R-:W-:-:S06]  /*ce80*/  HADD2.F32 R0, -RZ, R2.H0_H0 ;  /* 0x20000002ff007230 */ /* 0x004fcc0000004100 */
[----:B------:R-:W0:Y:S02]  /*ce90*/  F2I.FTZ.TRUNC.NTZ R0, R0 ;  /* 0x0000000000007305 */ /* 0x000e24000021f100 */
[----:B0-----:R-:W-:Y:S01]  /*cea0*/  PRMT R22, R0, 0x7610, R22 ;  /* 0x0000761000167816 */ /* 0x001fe20000000016 */
[----:B------:R-:W-:Y:S06]  /*ceb0*/  BRA `(.L_x_11995) ;  /* 0x0000000800ac7947 */ /* 0x000fec0003800000 */
.L_x_12000:
[----:B------:R-:W2:Y:S02]  /*cec0*/  LDG.E.64 R2, desc[UR36][R2.64] ;  /* 0x0000002402027981 */ /* 0x000ea4000c1e1b00 */
[----:B--2---:R3:W0:Y:S02]  /*ced0*/  F2I.F64.TRUNC R22, R2 ;  /* 0x0000000200167311 */ /* 0x004624000030d100 */
[----:B0--3--:R-:W-:Y:S05]  /*cee0*/  BRA `(.L_x_11995) ;  /* 0x0000000800a07947 */ /* 0x009fea0003800000 */
.L_x_11990:
        /* <DEDUP_REMOVED lines=12> */
.L_x_12004:
[----:B------:R-:W2:Y:S02]  /*cfb0*/  LDG.E.64 R2, desc[UR36][R2.64] ;  /* 0x0000002402027981 */ /* 0x000ea4000c1e1b00 */
[----:B--2---:R3:W0:Y:S02]  /*cfc0*/  F2I.F64.TRUNC R22, R2 ;  /* 0x0000000200167311 */ /* 0x004624000030d100 */
[----:B0--3--:R-:W-:Y:S05]  /*cfd0*/  BRA `(.L_x_11995) ;  /* 0x0000000800647947 */ /* 0x009fea0003800000 */
.L_x_12003:
        /* <DEDUP_REMOVED lines=27> */
.L_x_12006:
        /* <DEDUP_REMOVED lines=14> */
.L_x_12005:
[----:B------:R-:W2:Y:S02]  /*d270*/  LDG.E.U16 R0, desc[UR36][R2.64] ;  /* 0x0000002402007981 */ /* 0x000ea4000c1e1500 */
[----:B--2---:R-:W-:-:S06]  /*d280*/  IMAD.U32 R0, R0, 0x10000, RZ ;  /* 0x0001000000007824 */ /* 0x004fcc00078e00ff */
[----:B------:R-:W0:Y:S02]  /*d290*/  F2I.FTZ.TRUNC.NTZ R0, R0 ;  /* 0x0000000000007305 */ /* 0x000e24000021f100 */
[----:B0-----:R-:W-:Y:S01]  /*d2a0*/  PRMT R22, R0, 0x7610, R22 ;  /* 0x0000761000167816 */ /* 0x001fe20000000016 */
[----:B------:R-:W-:Y:S06]  /*d2b0*/  BRA `(.L_x_11995) ;  /* 0x0000000400ac7947 */ /* 0x000fec0003800000 */
.L_x_12002:
        /* <DEDUP_REMOVED lines=10> */
.L_x_12009:
        /* <DEDUP_REMOVED lines=21> */
.L_x_12013:
[----:B------:R-:W-:Y:S05]  /*d4b0*/  BSYNC.RECONVERGENT B1 ;  /* 0x0000000000017941 */ /* 0x000fea0003800200 */
.L_x_12012:
[----:B------:R-:W-:Y:S01]  /*d4c0*/  IMAD.SHL.U32 R0, R0, 0x100000, RZ ;  /* 0x0010000000007824 */ /* 0x000fe200078e00ff */
[----:B------:R-:W-:-:S04]  /*d4d0*/  LEA R2, R2, 0x3b800000, 0x17 ;  /* 0x3b80000002027811 */ /* 0x000fc800078eb8ff */
[----:B------:R-:W-:-:S07]  /*d4e0*/  LOP3.LUT R0, R2, R0, R7, 0xfe, !PT ;  /* 0x0000000002007212 */ /* 0x000fce00078efe07 */
.L_x_12011:
[----:B------:R-:W-:Y:S05]  /*d4f0*/  BSYNC.RECONVERGENT B0 ;  /* 0x0000000000007941 */ /* 0x000fea0003800200 */
.L_x_12010:
[----:B------:R-:W0:Y:S02]  /*d500*/  F2I.FTZ.TRUNC.NTZ R0, R0 ;  /* 0x0000000000007305 */ /* 0x000e24000021f100 */
[----:B0-----:R-:W-:Y:S01]  /*d510*/  PRMT R22, R0, 0x7610, R22 ;  /* 0x0000761000167816 */ /* 0x001fe20000000016 */
[----:B------:R-:W-:Y:S06]  /*d520*/  BRA `(.L_x_11995) ;  /* 0x0000000400107947 */ /* 0x000fec0003800000 */
.L_x_12008:
        /* <DEDUP_REMOVED lines=21> */
.L_x_12017:
[----:B------:R-:W-:Y:S05]  /*d680*/  BSYNC.RECONVERGENT B1 ;  /* 0x0000000000017941 */ /* 0x000fea0003800200 */
.L_x_12016:
[----:B------:R-:W-:Y:S01]  /*d690*/  IMAD.SHL.U32 R0, R0, 0x200000, RZ ;  /* 0x0020000000007824 */ /* 0x000fe200078e00ff */
[----:B------:R-:W-:-:S04]  /*d6a0*/  LEA R2, R2, 0x37800000, 0x17 ;  /* 0x3780000002027811 */ /* 0x000fc800078eb8ff */
[----:B------:R-:W-:-:S07]  /*d6b0*/  LOP3.LUT R0, R2, R0, R7, 0xfe, !PT ;  /* 0x0000000002007212 */ /* 0x000fce00078efe07 */
.L_x_12015:
[----:B------:R-:W-:Y:S05]  /*d6c0*/  BSYNC.RECONVERGENT B0 ;  /* 0x0000000000007941 */ /* 0x000fea0003800200 */
.L_x_12014:
[----:B------:R-:W0:Y:S02]  /*d6d0*/  F2I.FTZ.TRUNC.NTZ R0, R0 ;  /* 0x0000000000007305 */ /* 0x000e24000021f100 */
[----:B0-----:R-:W-:Y:S01]  /*d6e0*/  PRMT R22, R0, 0x7610, R22 ;  /* 0x0000761000167816 */ /* 0x001fe20000000016 */
[----:B------:R-:W-:Y:S06]  /*d6f0*/  BRA `(.L_x_11995) ;  /* 0x00000000009c7947 */ /* 0x000fec0003800000 */
.L_x_12007:
        /* <DEDUP_REMOVED lines=14> */
.L_x_12021:
[----:B------:R-:W-:Y:S05]  /*d7e0*/  BSYNC.RECONVERGENT B0 ;  /* 0x0000000000007941 */ /* 0x000fea0003800200 */
.L_x_12020:
[----:B------:R-:W0:Y:S02]  /*d7f0*/  F2I.FTZ.TRUNC.NTZ R0, R0 ;  /* 0x0000000000007305 */ /* 0x000e24000021f100 */
[----:B0-----:R-:W-:Y:S01]  /*d800*/  PRMT R22, R0, 0x7610, R22 ;  /* 0x0000761000167816 */ /* 0x001fe20000000016 */
[----:B------:R-:W-:Y:S06]  /*d810*/  BRA `(.L_x_11995) ;  /* 0x0000000000547947 */ /* 0x000fec0003800000 */
.L_x_11994:
        /* <DEDUP_REMOVED lines=12> */
[----:B---3--:R-:W-:Y:S01]  /*d8e0*/  IMAD.U32 R10, RZ, RZ, UR8 ;  /* 0x00000008ff0a7e24 */ /* 0x008fe2000f8e00ff */
[----:B------:R-:W-:-:S07]  /*d8f0*/  MOV R11, UR9 ;  /* 0x00000009000b7c02 */ /* 0x000fce0008000f00 */
[----:B------:R-:W-:-:S07]  /*d900*/  LEPC R20, `(.L_x_12022) ;  /* 0x000000001014794e */ /* 0x000fce0000000000 */
[----:B--2-45:R-:W-:Y:S05]  /*d910*/  CALL.ABS.NOINC R2 ;  /* 0x0000000002007343 */ /* 0x034fea0003c00000 */
.L_x_12022:
[----:B------:R-:W-:Y:S01]  /*d920*/  PRMT R22, RZ, 0x7610, R22 ;  /* 0x00007610ff167816 */ /* 0x000fe20000000016 */
[----:B------:R-:W-:Y:S06]  /*d930*/  BRA `(.L_x_11995) ;  /* 0x00000000000c7947 */ /* 0x000fec0003800000 */
.L_x_12019:
[----:B------:R1:W5:Y:S01]  /*d940*/  LDG.E.U16 R22, desc[UR36][R2.64] ;  /* 0x0000002402167981 */ /* 0x000362000c1e1500 */
[----:B------:R-:W-:Y:S05]  /*d950*/  BRA `(.L_x_11995) ;  /* 0x0000000000047947 */ /* 0x000fea0003800000 */
.L_x_12018:
[----:B------:R2:W5:Y:S02]  /*d960*/  LDG.E.U16 R22, desc[UR36][R2.64] ;  /* 0x0000002402167981 */ /* 0x000564000c1e1500 */
.L_x_11995:
[----:B------:R-:W0:Y:S01]  /*d970*/  LDCU.64 UR6, c[0x0][0x660] ;  /* 0x0000cc00ff0677ac */ /* 0x000e220008000a00 */
[----:B------:R-:W-:-:S04]  /*d980*/  UPRMT UR4, UR40, 0x7773, URZ ;  /* 0x0000777328047896 */ /* 0x000fc800080000ff */
[----:B------:R-:W-:Y:S01]  /*d990*/  UISETP.GT.AND UP0, UPT, UR4, 0x9, UPT ;  /* 0x000000090400788c */ /* 0x000fe2000bf04270 */
[----:B0123--:R-:W-:-:S04]  /*d9a0*/  IADD3 R2, P0, PT, R19, UR6, RZ ;  /* 0x0000000613027c10 */ /* 0x00ffc8000ff1e0ff */
        /* <DEDUP_REMOVED lines=12> */
.L_x_12026:
[----:B------:R1:W5:Y:S01]  /*da70*/  LDG.E.U8 R0, desc[UR36][R2.64] ;  /* 0x0000002402007981 */ /* 0x000362000c1e1100 */
[----:B------:R-:W-:Y:S05]  /*da80*/  BRA `(.L_x_12028) ;  /* 0x0000000c004c7947 */ /* 0x000fea0003800000 */
.L_x_12025:
        /* <DEDUP_REMOVED lines=8> */
.L_x_12030:
[----:B------:R3:W5:Y:S01]  /*db10*/  LDG.E.U16 R0, desc[UR36][R2.64] ;  /* 0x0000002402007981 */ /* 0x000762000c1e1500 */
[----:B------:R-:W-:Y:S05]  /*db20*/  BRA `(.L_x_12028) ;  /* 0x0000000c00247947 */ /* 0x000fea0003800000 */
.L_x_12029:
[----:B------:R0:W5:Y:S01]  /*db30*/  LDG.E.U16 R0, desc[UR36][R2.64] ;  /* 0x0000002402007981 */ /* 0x000162000c1e1500 */
[----:B------:R-:W-:Y:S05]  /*db40*/  BRA `(.L_x_12028) ;  /* 0x0000000c001c7947 */ /* 0x000fea0003800000 */
.L_x_12024:
        /* <DEDUP_REMOVED lines=9> */
.L_x_12032:
[----:B------:R-:W2:Y:S02]  /*dbe0*/  LDG.E.U16 R4, desc[UR36][R2.64] ;  /* 0x0000002402047981 */ /* 0x000ea4000c1e1500 */
[----:B--2---:R-:W-:-:S06]  /*dbf0*/  HADD2.F32 R4, -RZ, R4.H0_H0 ;  /* 0x20000004ff047230 */ /* 0x004fcc0000004100 */
[----:B------:R-:W0:Y:S02]  /*dc00*/  F2I.FTZ.TRUNC.NTZ R4, R4 ;  /* 0x0000000400047305 */ /* 0x000e24000021f100 */
[----:B0-----:R-:W-:Y:S01]  /*dc10*/  PRMT R0, R4, 0x7610, R0 ;  /* 0x0000761004007816 */ /* 0x001fe20000000000 */
[----:B------:R-:W-:Y:S06]  /*dc20*/  BRA `(.L_x_12028) ;  /* 0x0000000800e47947 */ /* 0x000fec0003800000 */
.L_x_12031:
        /* <DEDUP_REMOVED lines=9> */
.L_x_12034:
[----:B------:R-:W2:Y:S02]  /*dcc0*/  LDG.E.U16 R2, desc[UR36][R2.64] ;  /* 0x0000002402027981 */ /* 0x000ea4000c1e1500 */
[----:B--2---:R-:W-:-:S06]  /*dcd0*/  HADD2.F32 R4, -RZ, R2.H0_H0 ;  /* 0x20000002ff047230 */ /* 0x004fcc0000004100 */
[----:B------:R-:W0:Y:S02]  /*dce0*/  F2I.FTZ.TRUNC.NTZ R4, R4 ;  /* 0x0000000400047305 */ /* 0x000e24000021f100 */
[----:B0-----:R-:W-:Y:S01]  /*dcf0*/  PRMT R0, R4, 0x7610, R0 ;  /* 0x0000761004007816 */ /* 0x001fe20000000000 */
[----:B------:R-:W-:Y:S06]  /*dd00*/  BRA `(.L_x_12028) ;  /* 0x0000000800ac7947 */ /* 0x000fec0003800000 */
.L_x_12033:
[----:B------:R-:W2:Y:S02]  /*dd10*/  LDG.E.64 R2, desc[UR36][R2.64] ;  /* 0x0000002402027981 */ /* 0x000ea4000c1e1b00 */
[----:B--2---:R0:W1:Y:S02]  /*dd20*/  F2I.F64.TRUNC R0, R2 ;  /* 0x0000000200007311 */ /* 0x004064000030d100 */
[----:B01----:R-:W-:Y:S05]  /*dd30*/  BRA `(.L_x_12028) ;  /* 0x0000000800a07947 */ /* 0x003fea0003800000 */
.L_x_12023:
        /* <DEDUP_REMOVED lines=12> */
.L_x_12037:
[----:B------:R-:W2:Y:S02]  /*de00*/  LDG.E.64 R2, desc[UR36][R2.64] ;  /* 0x0000002402027981 */ /* 0x000ea4000c1e1b00 */
[----:B--2---:R0:W1:Y:S02]  /*de10*/  F2I.F64.TRUNC R0, R2 ;  /* 0x0000000200007311 */ /* 0x004064000030d100 */
[----:B01----:R-:W-:Y:S05]  /*de20*/  BRA `(.L_x_12028) ;  /* 0x0000000800647947 */ /* 0x003fea0003800000 */
.L_x_12036:
        /* <DEDUP_REMOVED lines=27> */
.L_x_12039:
        /* <DEDUP_REMOVED lines=14> */
.L_x_12038:
[----:B------:R-:W2:Y:S02]  /*e0c0*/  LDG.E.U16 R4, desc[UR36][R2.64] ;  /* 0x0000002402047981 */ /* 0x000ea4000c1e1500 */
[----:B--2---:R-:W-:-:S06]  /*e0d0*/  IMAD.U32 R4, R4, 0x10000, RZ ;  /* 0x0001000004047824 */ /* 0x004fcc00078e00ff */
[----:B------:R-:W0:Y:S02]  /*e0e0*/  F2I.FTZ.TRUNC.NTZ R4, R4 ;  /* 0x0000000400047305 */ /* 0x000e24000021f100 */
[----:B0-----:R-:W-:Y:S01]  /*e0f0*/  PRMT R0, R4, 0x7610, R0 ;  /* 0x0000761004007816 */ /* 0x001fe20000000000 */
[----:B------:R-:W-:Y:S06]  /*e100*/  BRA `(.L_x_12028) ;  /* 0x0000000400ac7947 */ /* 0x000fec0003800000 */
.L_x_12035:
        /* <DEDUP_REMOVED lines=10> */
.L_x_12042:
        /* <DEDUP_REMOVED lines=21> */
.L_x_12046:
[----:B------:R-:W-:Y:S05]  /*e300*/  BSYNC.RECONVERGENT B1 ;  /* 0x0000000000017941 */ /* 0x000fea0003800200 */
.L_x_12045:
[----:B------:R-:W-:Y:S01]  /*e310*/  IMAD.SHL.U32 R0, R0, 0x100000, RZ ;  /* 0x0010000000007824 */ /* 0x000fe200078e00ff */
[----:B------:R-:W-:-:S04]  /*e320*/  LEA R2, R2, 0x3b800000, 0x17 ;  /* 0x3b80000002027811 */ /* 0x000fc800078eb8ff */
[----:B------:R-:W-:-:S07]  /*e330*/  LOP3.LUT R4, R2, R0, R7, 0xfe, !PT ;  /* 0x0000000002047212 */ /* 0x000fce00078efe07 */
.L_x_12044:
[----:B------:R-:W-:Y:S05]  /*e340*/  BSYNC.RECONVERGENT B0 ;  /* 0x0000000000007941 */ /* 0x000fea0003800200 */
.L_x_12043:
[----:B------:R-:W0:Y:S02]  /*e350*/  F2I.FTZ.TRUNC.NTZ R4, R4 ;  /* 0x0000000400047305 */ /* 0x000e24000021f100 */
[----:B0-----:R-:W-:Y:S01]  /*e360*/  PRMT R0, R4, 0x7610, R0 ;  /* 0x0000761004007816 */ /* 0x001fe20000000000 */
[----:B------:R-:W-:Y:S06]  /*e370*/  BRA `(.L_x_12028) ;  /* 0x0000000400107947 */ /* 0x000fec0003800000 */
.L_x_12041:
        /* <DEDUP_REMOVED lines=21> */
.L_x_12050:
[----:B------:R-:W-:Y:S05]  /*e4d0*/  BSYNC.RECONVERGENT B1 ;  /* 0x0000000000017941 */ /* 0x000fea0003800200 */
.L_x_12049:
[----:B------:R-:W-:Y:S02]  /*e4e0*/  SHF.L.U32 R0, R0, 0x15, RZ ;  /* 0x0000001500007819 */ /* 0x000fe400000006ff */
[----:B------:R-:W-:-:S04]  /*e4f0*/  LEA R2, R2, 0x37800000, 0x17 ;  /* 0x3780000002027811 */ /* 0x000fc800078eb8ff */
[----:B------:R-:W-:-:S07]  /*e500*/  LOP3.LUT R4, R2, R0, R7, 0xfe, !PT ;  /* 0x0000000002047212 */ /* 0x000fce00078efe07 */
.L_x_12048:
[----:B------:R-:W-:Y:S05]  /*e510*/  BSYNC.RECONVERGENT B0 ;  /* 0x0000000000007941 */ /* 0x000fea0003800200 */
.L_x_12047:
[----:B------:R-:W0:Y:S02]  /*e520*/  F2I.FTZ.TRUNC.NTZ R4, R4 ;  /* 0x0000000400047305 */ /* 0x000e24000021f100 */
[----:B0-----:R-:W-:Y:S01]  /*e530*/  PRMT R0, R4, 0x7610, R0 ;  /* 0x0000761004007816 */ /* 0x001fe20000000000 */
[----:B------:R-:W-:Y:S06]  /*e540*/  BRA `(.L_x_12028) ;  /* 0x00000000009c7947 */ /* 0x000fec0003800000 */
.L_x_12040:
        /* <DEDUP_REMOVED lines=14> */
.L_x_12054:
[----:B------:R-:W-:Y:S05]  /*e630*/  BSYNC.RECONVERGENT B0 ;  /* 0x0000000000007941 */ /* 0x000fea0003800200 */
.L_x_12053:
[----:B------:R-:W0:Y:S02]  /*e640*/  F2I.FTZ.TRUNC.NTZ R4, R4 ;  /* 0x0000000400047305 */ /* 0x000e24000021f100 */
[----:B0-----:R-:W-:Y:S01]  /*e650*/  PRMT R0, R4, 0x7610, R0 ;  /* 0x0000761004007816 */ /* 0x001fe20000000000 */
[----:B------:R-:W-:Y:S06]  /*e660*/  BRA `(.L_x_12028) ;  /* 0x0000000000547947 */ /* 0x000fec0003800000 */
.L_x_12027:
        /* <DEDUP_REMOVED lines=15> */
[----:B--2-45:R-:W-:Y:S05]  /*e760*/  CALL.ABS.NOINC R2 ;  /* 0x0000000002007343 */ /* 0x034fea0003c00000 */
.L_x_12055:
[----:B------:R-:W-:Y:S01]  /*e770*/  PRMT R0, RZ, 0x7610, R0 ;  /* 0x00007610ff007816 */ /* 0x000fe20000000000 */
[----:B------:R-:W-:Y:S06]  /*e780*/  BRA `(.L_x_12028) ;  /* 0x00000000000c7947 */ /* 0x000fec0003800000 */
.L_x_12052:
[----:B------:R0:W5:Y:S01]  /*e790*/  LDG.E.U16 R0, desc[UR36][R2.64] ;  /* 0x0000002402007981 */ /* 0x000162000c1e1500 */
[----:B------:R-:W-:Y:S05]  /*e7a0*/  BRA `(.L_x_12028) ;  /* 0x0000000000047947 */ /* 0x000fea0003800000 */
.L_x_12051:
[----:B------:R0:W5:Y:S02]  /*e7b0*/  LDG.E.U16 R0, desc[UR36][R2.64] ;  /* 0x0000002402007981 */ /* 0x000164000c1e1500 */
.L_x_12028:
        /* <DEDUP_REMOVED lines=24> */
.L_x_12059:
[----:B------:R1:W-:Y:S01]  /*e940*/  STG.E.U8 desc[UR36][R2.64], R9 ;  /* 0x0000000902007986 */ /* 0x0003e2000c101124 */
[----:B------:R-:W-:Y:S05]  /*e950*/  BRA `(.L_x_12061) ;  /* 0x0000000c004c7947 */ /* 0x000fea0003800000 */
.L_x_12058:
        /* <DEDUP_REMOVED lines=10> */
.L_x_12063:
[----:B------:R-:W-:-:S05]  /*ea00*/  PRMT R5, R9, 0x9910, RZ ;  /* 0x0000991009057816 */ /* 0x000fca00000000ff */
[----:B------:R3:W-:Y:S01]  /*ea10*/  STG.E desc[UR36][R2.64], R5 ;  /* 0x0000000502007986 */ /* 0x0007e2000c101924 */
[----:B------:R-:W-:Y:S05]  /*ea20*/  BRA `(.L_x_12061) ;  /* 0x0000000c00187947 */ /* 0x000fea0003800000 */
.L_x_12062:
[----:B------:R2:W-:Y:S01]  /*ea30*/  STG.E.U16 desc[UR36][R2.64], R9 ;  /* 0x0000000902007986 */ /* 0x0005e2000c101524 */
[----:B------:R-:W-:Y:S05]  /*ea40*/  BRA `(.L_x_12061) ;  /* 0x0000000c00107947 */ /* 0x000fea0003800000 */
.L_x_12057:
        /* <DEDUP_REMOVED lines=9> */
.L_x_12065:
[----:B------:R-:W0:Y:S02]  /*eae0*/  I2F.S16 R0, R9 ;  /* 0x0000000900007306 */ /* 0x000e240000101400 */
[----:B0-----:R-:W-:-:S05]  /*eaf0*/  F2FP.F16.F32.PACK_AB R0, RZ, R0 ;  /* 0x00000000ff00723e */ /* 0x001fca00000000ff */
[----:B------:R0:W-:Y:S01]  /*eb00*/  STG.E.U16 desc[UR36][R2.64], R0 ;  /* 0x0000000002007986 */ /* 0x0001e2000c101524 */
[----:B------:R-:W-:Y:S05]  /*eb10*/  BRA `(.L_x_12061) ;  /* 0x0000000800dc7947 */ /* 0x000fea0003800000 */
.L_x_12064:
        /* <DEDUP_REMOVED lines=10> */
.L_x_12067:
[----:B------:R-:W0:Y:S02]  /*ebc0*/  I2F.S16 R9, R9 ;  /* 0x0000000900097306 */ /* 0x000e240000101400 */
[----:B0-----:R-:W-:-:S04]  /*ebd0*/  F2FP.F16.F32.PACK_AB R5, RZ, R9 ;  /* 0x00000009ff05723e */ /* 0x001fc800000000ff */
[----:B------:R-:W-:-:S05]  /*ebe0*/  PRMT R5, R5, 0x5410, RZ ;  /* 0x0000541005057816 */ /* 0x000fca00000000ff */
[----:B------:R0:W-:Y:S01]  /*ebf0*/  STG.E desc[UR36][R2.64], R5 ;  /* 0x0000000502007986 */ /* 0x0001e2000c101924 */
[----:B------:R-:W-:Y:S05]  /*ec00*/  BRA `(.L_x_12061) ;  /* 0x0000000800a07947 */ /* 0x000fea0003800000 */
.L_x_12066:
[----:B------:R-:W0:Y:S02]  /*ec10*/  I2F.F64.S16 R4, R9 ;  /* 0x0000000900047312 */ /* 0x000e240000101c00 */
[----:B0-----:R0:W-:Y:S01]  /*ec20*/  STG.E.64 desc[UR36][R2.64], R4 ;  /* 0x0000000402007986 */ /* 0x0011e2000c101b24 */
[----:B------:R-:W-:Y:S05]  /*ec30*/  BRA `(.L_x_12061) ;  /* 0x0000000800947947 */ /* 0x000fea0003800000 */
.L_x_12056:
        /* <DEDUP_REMOVED lines=12> */
.L_x_12071:
        /* <DEDUP_REMOVED lines=18> */
.L_x_12074:
[----:B------:R-:W-:-:S04]  /*ee20*/  SHF.R.U32.HI R5, RZ, 0x18, R5 ;  /* 0x00000018ff057819 */ /* 0x000fc80000011605 */
[----:B------:R-:W-:-:S07]  /*ee30*/  LOP3.LUT R0, R0, 0x80, R5, 0xf8, !PT ;  /* 0x0000008000007812 */ /* 0x000fce00078ef805 */
.L_x_12073:
[----:B------:R-:W-:Y:S05]  /*ee40*/  BSYNC.RECONVERGENT B0 ;  /* 0x0000000000007941 */ /* 0x000fea0003800200 */
.L_x_12072:
[----:B------:R0:W-:Y:S01]  /*ee50*/  STG.E.U8 desc[UR36][R2.64], R0 ;  /* 0x0000000002007986 */ /* 0x0001e2000c101124 */
[----:B------:R-:W-:Y:S05]  /*ee60*/  BRA `(.L_x_12061) ;  /* 0x0000000800087947 */ /* 0x000fea0003800000 */
.L_x_12070:
        /* <DEDUP_REMOVED lines=18> */
.L_x_12077:
[----:B------:R-:W-:-:S04]  /*ef90*/  SHF.R.U32.HI R5, RZ, 0x18, R5 ;  /* 0x00000018ff057819 */ /* 0x000fc80000011605 */
[----:B------:R-:W-:-:S07]  /*efa0*/  LOP3.LUT R0, R0, 0x80, R5, 0xf8, !PT ;  /* 0x0000008000007812 */ /* 0x000fce00078ef805 */
.L_x_12076:
[----:B------:R-:W-:Y:S05]  /*efb0*/  BSYNC.RECONVERGENT B0 ;  /* 0x0000000000007941 */ /* 0x000fea0003800200 */
.L_x_12075:
[----:B------:R0:W-:Y:S01]  /*efc0*/  STG.E.U8 desc[UR36][R2.64], R0 ;  /* 0x0000000002007986 */ /* 0x0001e2000c101124 */
[----:B------:R-:W-:Y:S05]  /*efd0*/  BRA `(.L_x_12061) ;  /* 0x0000000400ac7947 */ /* 0x000fea0003800000 */
.L_x_12069:
        /* <DEDUP_REMOVED lines=22> */
.L_x_12079:
[----:B------:R-:W-:-:S04]  /*f140*/  PRMT R4, R9, 0x9910, RZ ;  /* 0x0000991009047816 */ /* 0x000fc800000000ff */
[----:B------:R-:W-:-:S05]  /*f150*/  SHF.R.S32.HI R5, RZ, 0x1f, R4 ;  /* 0x0000001fff057819 */ /* 0x000fca0000011404 */
[----:B------:R0:W-:Y:S01]  /*f160*/  STG.E.64 desc[UR36][R2.64], R4 ;  /* 0x0000000402007986 */ /* 0x0001e2000c101b24 */
[----:B------:R-:W-:Y:S05]  /*f170*/  BRA `(.L_x_12061) ;  /* 0x0000000400447947 */ /* 0x000fea0003800000 */
.L_x_12078:
[----:B------:R-:W-:-:S05]  /*f180*/  PRMT R5, R9, 0x9910, RZ ;  /* 0x0000991009057816 */ /* 0x000fca00000000ff */
[----:B------:R0:W-:Y:S01]  /*f190*/  STG.E desc[UR36][R2.64], R5 ;  /* 0x0000000502007986 */ /* 0x0001e2000c101924 */
[----:B------:R-:W-:Y:S05]  /*f1a0*/  BRA `(.L_x_12061) ;  /* 0x0000000400387947 */ /* 0x000fea0003800000 */
.L_x_12068:
        /* <DEDUP_REMOVED lines=11> */
.L_x_12081:
[----:B------:R-:W-:Y:S01]  /*f260*/  CS2R R6, SRZ ;  /* 0x0000000000067805 */ /* 0x000fe2000001ff00 */
[----:B------:R-:W0:Y:S04]  /*f270*/  I2F.F64.S16 R4, R9 ;  /* 0x0000000900047312 */ /* 0x000e280000101c00 */
[----:B0-----:R0:W-:Y:S01]  /*f280*/  STG.E.128 desc[UR36][R2.64], R4 ;  /* 0x0000000402007986 */ /* 0x0011e2000c101d24 */
[----:B------:R-:W-:Y:S05]  /*f290*/  BRA `(.L_x_12061) ;  /* 0x0000000000fc7947 */ /* 0x000fea0003800000 */
.L_x_12080:
[----:B------:R-:W-:-:S09]  /*f2a0*/  UISETP.NE.AND UP0, UPT, UR5, 0xf, UPT ;  /* 0x0000000f0500788c */ /* 0x000fd2000bf05270 */
[----:B------:R-:W-:Y:S05]  /*f2b0*/  BRA.U !UP0, `(.L_x_12082) ;  /* 0x0000000108e87547 */ /* 0x000fea000b800000 */
[----:B------:R-:W-:-:S09]  /*f2c0*/  UISETP.NE.AND UP0, UPT, UR5, 0x17, UPT ;  /* 0x000000170500788c */ /* 0x000fd2000bf05270 */
[----:B------:R-:W-:Y:S05]  /*f2d0*/  BRA.U !UP0, `(.L_x_12083) ;  /* 0x0000000108907547 */ /* 0x000fea000b800000 */
[----:B------:R-:W-:-:S09]  /*f2e0*/  UISETP.NE.AND UP0, UPT, UR5, 0x18, UPT ;  /* 0x000000180500788c */ /* 0x000fd2000bf05270 */
[----:B------:R-:W-:Y:S05]  /*f2f0*/  BRA.U !UP0, `(.L_x_12084) ;  /* 0x0000000108447547 */ /* 0x000fea000b800000 */
.L_x_12060:
        /* <DEDUP_REMOVED lines=8> */
[----:B0-----:R-:W-:Y:S01]  /*f380*/  IMAD.U32 R4, RZ, RZ, UR4 ;  /* 0x00000004ff047e24 */ /* 0x001fe2000f8e00ff */
[----:B------:R-:W-:Y:S01]  /*f390*/  MOV R5, UR5 ;  /* 0x0000000500057c02 */ /* 0x000fe20008000f00 */
[----:B---3--:R-:W-:-:S02]  /*f3a0*/  IMAD.U32 R6, RZ, RZ, UR6 ;  /* 0x00000006ff067e24 */ /* 0x008fc4000f8e00ff */
[----:B------:R-:W-:Y:S02]  /*f3b0*/  IMAD.U32 R7, RZ, RZ, UR7 ;  /* 0x00000007ff077e24 */ /* 0x000fe4000f8e00ff */
[----:B----4-:R-:W-:Y:S01]  /*f3c0*/  IMAD.U32 R10, RZ, RZ, UR8 ;  /* 0x00000008ff0a7e24 */ /* 0x010fe2000f8e00ff */
[----:B-1----:R-:W-:-:S07]  /*f3d0*/  MOV R11, UR9 ;  /* 0x00000009000b7c02 */ /* 0x002fce0008000f00 */
[----:B------:R-:W-:-:S07]  /*f3e0*/  LEPC R20, `(.L_x_12085) ;  /* 0x000000001014794e */ /* 0x000fce0000000000 */
[----:B--2---:R-:W-:Y:S05]  /*f3f0*/  CALL.ABS.NOINC R2 ;  /* 0x0000000002007343 */ /* 0x004fea0003c00000 */
.L_x_12085:
[----:B------:R-:W-:Y:S05]  /*f400*/  BRA `(.L_x_12061) ;  /* 0x0000000000a07947 */ /* 0x000fea0003800000 */
.L_x_12084:
[----:B------:R-:W0:Y:S01]  /*f410*/  I2F.S16 R9, R9 ;  /* 0x0000000900097306 */ /* 0x000e220000101400 */
[----:B------:R-:W-:Y:S01]  /*f420*/  BSSY.RECONVERGENT B0, `(.L_x_12086) ;  /* 0x000000c000007945 */ /* 0x000fe20003800200 */
[----:B------:R-:W-:Y:S01]  /*f430*/  HFMA2 R0, -RZ, RZ, 0, 7.569789886474609375e-06 ;  /* 0x0000007fff007431 */ /* 0x000fe200000001ff */
        /* <DEDUP_REMOVED lines=10> */
.L_x_12087:
[----:B------:R-:W-:Y:S05]  /*f4e0*/  BSYNC.RECONVERGENT B0 ;  /* 0x0000000000007941 */ /* 0x000fea0003800200 */
.L_x_12086:
[----:B------:R-:W-:-:S05]  /*f4f0*/  LOP3.LUT R5, R0, 0x80, R5, 0xf8, !PT ;  /* 0x0000008000057812 */ /* 0x000fca00078ef805 */
[----:B------:R0:W-:Y:S01]  /*f500*/  STG.E.U8 desc[UR36][R2.64], R5 ;  /* 0x0000000502007986 */ /* 0x0001e2000c101124 */
[----:B------:R-:W-:Y:S05]  /*f510*/  BRA `(.L_x_12061) ;  /* 0x00000000005c7947 */ /* 0x000fea0003800000 */
.L_x_12083:
        /* <DEDUP_REMOVED lines=12> */
.L_x_12089:
[----:B------:R-:W-:Y:S01]  /*f5e0*/  IMAD.MOV.U32 R0, RZ, RZ, 0x7f ;  /* 0x0000007fff007424 */ /* 0x000fe200078e00ff */
[----:B------:R-:W-:-:S04]  /*f5f0*/  ISETP.GT.U32.AND P0, PT, R4, 0x7f800000, PT ;  /* 0x7f8000000400780c */ /* 0x000fc80003f04070 */
[----:B------:R-:W-:-:S09]  /*f600*/  SEL R0, R0, 0x7c, P0 ;  /* 0x0000007c00007807 */ /* 0x000fd20000000000 */
.L_x_12090:
[----:B------:R-:W-:Y:S05]  /*f610*/  BSYNC.RECONVERGENT B0 ;  /* 0x0000000000007941 */ /* 0x000fea0003800200 */
.L_x_12088:
[----:B------:R-:W-:-:S04]  /*f620*/  SHF.R.U32.HI R5, RZ, 0x18, R5 ;  /* 0x00000018ff057819 */ /* 0x000fc80000011605 */
[----:B------:R-:W-:-:S05]  /*f630*/  LOP3.LUT R5, R0, 0x80, R5, 0xf8, !PT ;  /* 0x0000008000057812 */ /* 0x000fca00078ef805 */
[----:B------:R0:W-:Y:S01]  /*f640*/  STG.E.U8 desc[UR36][R2.64], R5 ;  /* 0x0000000502007986 */ /* 0x0001e2000c101124 */
[----:B------:R-:W-:Y:S05]  /*f650*/  BRA `(.L_x_12061) ;  /* 0x00000000000c7947 */ /* 0x000fea0003800000 */
.L_x_12082:
[----:B------:R-:W0:Y:S02]  /*f660*/  I2F.S16 R0, R9 ;  /* 0x0000000900007306 */ /* 0x000e240000101400 */
[----:B0-----:R-:W-:-:S05]  /*f670*/  F2FP.BF16.F32.PACK_AB R0, RZ, R0 ;  /* 0x00000000ff00723e */ /* 0x001fca00000010ff */
[----:B------:R0:W-:Y:S02]  /*f680*/  STG.E.U16 desc[UR36][R2.64], R0 ;  /* 0x0000000002007986 */ /* 0x0001e4000c101524 */
.L_x_12061:
[----:B------:R-:W-:-:S07]  /*f690*/  VIADD R17, R17, 0x80 ;  /* 0x0000008011117836 */ /* 0x000fce0000000000 */
.L_x_11955:
[----:B------:R-:W-:Y:S05]  /*f6a0*/  BSYNC.RECONVERGENT B6 ;  /* 0x0000000000067941 */ /* 0x000fea0003800200 */
.L_x_11954:
[----:B------:R-:W5:Y:S02]  /*f6b0*/  LDCU UR4, c[0x0][0x380] ;  /* 0x00007000ff0477ac */ /* 0x000f640008000800 */
[----:B-----5:R-:W-:-:S13]  /*f6c0*/  ISETP.GE.AND P0, PT, R17, UR4, PT ;  /* 0x0000000411007c0c */ /* 0x020fda000bf06270 */
[----:B------:R-:W-:Y:S05]  /*f6d0*/  @P0 EXIT ;  /* 0x000000000000094d */ /* 0x000fea0003800000 */
[----:B------:R-:W5:Y:S01]  /*f6e0*/  LDCU UR4, c[0x0][0x388] ;  /* 0x00007100ff0477ac */ /* 0x000f620008000800 */
[----:B------:R-:W-:Y:S01]  /*f6f0*/  IMAD.MOV.U32 R18, RZ, RZ, RZ ;  /* 0x000000ffff127224 */ /* 0x000fe200078e00ff */
[----:B------:R-:W-:Y:S01]  /*f700*/  MOV R22, RZ ;  /* 0x000000ff00167202 */ /* 0x000fe20000000f00 */
[----:B0--34-:R-:W-:Y:S02]  /*f710*/  IMAD.MOV.U32 R0, RZ, RZ, RZ ;  /* 0x000000ffff007224 */ /* 0x019fe400078e00ff */
        /* <DEDUP_REMOVED lines=10> */
[----:B------:R-:W-:-:S04]  /*f7c0*/  SHF.R.U32.HI R3, RZ, UR5, R2 ;  /* 0x00000005ff037c19 */ /* 0x000fc80008011602 */
[----:B------:R-:W-:-:S05]  /*f7d0*/  IADD3 R0, PT, PT, -R3, RZ, RZ ;  /* 0x000000ff03007210 */ /* 0x000fca0007ffe1ff */
        /* <DEDUP_REMOVED lines=364> */
.L_x_12091:
        /* <DEDUP_REMOVED lines=19> */
.L_x_12095:
[----:B------:R0:W5:Y:S01]  /*10fd0*/  LDG.E.U8 R19, desc[UR36][R2.64] ;  /* 0x0000002402137981 */ /* 0x000162000c1e1100 */
[----:B------:R-:W-:Y:S05]  /*10fe0*/  BRA `(.L_x_12097) ;  /* 0x0000000c004c7947 */ /* 0x000fea0003800000 */
.L_x_12094:
        /* <DEDUP_REMOVED lines=8> */
.L_x_12099:
[----:B------:R0:W5:Y:S01]  /*11070*/  LDG.E.U16 R19, desc[UR36][R2.64] ;  /* 0x0000002402137981 */ /* 0x000162000c1e1500 */
[----:B------:R-:W-:Y:S05]  /*11080*/  BRA `(.L_x_12097) ;  /* 0x0000000c00247947 */ /* 0x000fea0003800000 */
.L_x_12098:
[----:B------:R0:W5:Y:S01]  /*11090*/  LDG.E.U16 R19, desc[UR36][R2.64] ;  /* 0x0000002402137981 */ /* 0x000162000c1e1500 */
[----:B------:R-:W-:Y:S05]  /*110a0*/  BRA `(.L_x_12097) ;  /* 0x0000000c001c7947 */ /* 0x000fea0003800000 */
.L_x_12093:
        /* <DEDUP_REMOVED lines=9> */
.L_x_12101:
[----:B------:R-:W2:Y:S02]  /*11140*/  LDG.E.U16 R0, desc[UR36][R2.64] ;  /* 0x0000002402007981 */ /* 0x000ea4000c1e1500 */
[----:B--2---:R-:W-:-:S06]  /*11150*/  HADD2.F32 R0, -RZ, R0.H0_H0 ;  /* 0x20000000ff007230 */ /* 0x004fcc0000004100 */
[----:B------:R-:W0:Y:S02]  /*11160*/  F2I.FTZ.TRUNC.NTZ R0, R0 ;  /* 0x0000000000007305 */ /* 0x000e24000021f100 */
[----:B0-----:R-:W-:Y:S01]  /*11170*/  PRMT R19, R0, 0x7610, R19 ;  /* 0x0000761000137816 */ /* 0x001fe20000000013 */
[----:B------:R-:W-:Y:S06]  /*11180*/  BRA `(.L_x_12097) ;  /* 0x0000000800e47947 */ /* 0x000fec0003800000 */
.L_x_12100:
        /* <DEDUP_REMOVED lines=9> */
.L_x_12103:
[----:B------:R-:W2:Y:S02]  /*11220*/  LDG.E.U16 R2, desc[UR36][R2.64] ;  /* 0x0000002402027981 */ /* 0x000ea4000c1e1500 */
[----:B--2---:R-:W-:-:S06]  /*11230*/  HADD2.F32 R0, -RZ, R2.H0_H0 ;  /* 0x20000002ff007230 */ /* 0x004fcc0000004100 */
[----:B------:R-:W0:Y:S02]  /*11240*/  F2I.FTZ.TRUNC.NTZ R0, R0 ;  /* 0x0000000000007305 */ /* 0x000e24000021f100 */
[----:B0-----:R-:W-:Y:S01]  /*11250*/  PRMT R19, R0, 0x7610, R19 ;  /* 0x0000761000137816 */ /* 0x001fe20000000013 */
[----:B------:R-:W-:Y:S06]  /*11260*/  BRA `(.L_x_12097) ;  /* 0x0000000800ac7947 */ /* 0x000fec0003800000 */
.L_x_12102:
[----:B------:R-:W2:Y:S02]  /*11270*/  LDG.E.64 R2, desc[UR36][R2.64] ;  /* 0x0000002402027981 */ /* 0x000ea4000c1e1b00 */
[----:B--2---:R0:W1:Y:S02]  /*11280*/  F2I.F64.TRUNC R19, R2 ;  /* 0x0000000200137311 */ /* 0x004064000030d100 */
[----:B01----:R-:W-:Y:S05]  /*11290*/  BRA `(.L_x_12097) ;  /* 0x0000000800a07947 */ /* 0x003fea0003800000 */
.L_x_12092:
        /* <DEDUP_REMOVED lines=12> */
.L_x_12106:
[----:B------:R-:W2:Y:S02]  /*11360*/  LDG.E.64 R2, desc[UR36][R2.64] ;  /* 0x0000002402027981 */ /* 0x000ea4000c1e1b00 */
[----:B--2---:R0:W1:Y:S02]  /*11370*/  F2I.F64.TRUNC R19, R2 ;  /* 0x0000000200137311 */ /* 0x004064000030d100 */
[----:B01----:R-:W-:Y:S05]  /*11380*/  BRA `(.L_x_12097) ;  /* 0x0000000800647947 */ /* 0x003fea0003800000 */
.L_x_12105:
        /* <DEDUP_REMOVED lines=27> */
.L_x_12108:
        /* <DEDUP_REMOVED lines=14> */
.L_x_12107:
[----:B------:R-:W2:Y:S02]  /*11620*/  LDG.E.U16 R0, desc[UR36][R2.64] ;  /* 0x0000002402007981 */ /* 0x000ea4000c1e1500 */
[----:B--2---:R-:W-:-:S06]  /*11630*/  SHF.L.U32 R0, R0, 0x10, RZ ;  /* 0x0000001000007819 */ /* 0x004fcc00000006ff */
[----:B------:R-:W0:Y:S02]  /*11640*/  F2I.FTZ.TRUNC.NTZ R0, R0 ;  /* 0x0000000000007305 */ /* 0x000e24000021f100 */
[----:B0-----:R-:W-:Y:S01]  /*11650*/  PRMT R19, R0, 0x7610, R19 ;  /* 0x0000761000137816 */ /* 0x001fe20000000013 */
[----:B------:R-:W-:Y:S06]  /*11660*/  BRA `(.L_x_12097) ;  /* 0x0000000400ac7947 */ /* 0x000fec0003800000 */
.L_x_12104:
        /* <DEDUP_REMOVED lines=10> */
.L_x_12111:
        /* <DEDUP_REMOVED lines=21> */
.L_x_12115:
[----:B------:R-:W-:Y:S05]  /*11860*/  BSYNC.RECONVERGENT B1 ;  /* 0x0000000000017941 */ /* 0x000fea0003800200 */
.L_x_12114:
[----:B------:R-:W-:Y:S01]  /*11870*/  IMAD.SHL.U32 R0, R0, 0x100000, RZ ;  /* 0x0010000000007824 */ /* 0x000fe200078e00ff */
[----:B------:R-:W-:-:S04]  /*11880*/  LEA R2, R2, 0x3b800000, 0x17 ;  /* 0x3b80000002027811 */ /* 0x000fc800078eb8ff */
[----:B------:R-:W-:-:S07]  /*11890*/  LOP3.LUT R0, R2, R0, R7, 0xfe, !PT ;  /* 0x0000000002007212 */ /* 0x000fce00078efe07 */
.L_x_12113:
[----:B------:R-:W-:Y:S05]  /*118a0*/  BSYNC.RECONVERGENT B0 ;  /* 0x0000000000007941 */ /* 0x000fea0003800200 */
.L_x_12112:
[----:B------:R-:W0:Y:S02]  /*118b0*/  F2I.FTZ.TRUNC.NTZ R0, R0 ;  /* 0x0000000000007305 */ /* 0x000e24000021f100 */
[----:B0-----:R-:W-:Y:S01]  /*118c0*/  PRMT R19, R0, 0x7610, R19 ;  /* 0x0000761000137816 */ /* 0x001fe20000000013 */
[----:B------:R-:W-:Y:S06]  /*118d0*/  BRA `(.L_x_12097) ;  /* 0x0000000400107947 */ /* 0x000fec0003800000 */
.L_x_12110:
        /* <DEDUP_REMOVED lines=21> */
.L_x_12119:
[----:B------:R-:W-:Y:S05]  /*11a30*/  BSYNC.RECONVERGENT B1 ;  /* 0x0000000000017941 */ /* 0x000fea0003800200 */
.L_x_12118:
[----:B------:R-:W-:Y:S01]  /*11a40*/  IMAD.SHL.U32 R0, R0, 0x200000, RZ ;  /* 0x0020000000007824 */ /* 0x000fe200078e00ff */
[----:B------:R-:W-:-:S04]  /*11a50*/  LEA R2, R2, 0x37800000, 0x17 ;  /* 0x3780000002027811 */ /* 0x000fc800078eb8ff */
[----:B------:R-:W-:-:S07]  /*11a60*/  LOP3.LUT R0, R2, R0, R7, 0xfe, !PT ;  /* 0x0000000002007212 */ /* 0x000fce00078efe07 */
.L_x_12117:
[----:B------:R-:W-:Y:S05]  /*11a70*/  BSYNC.RECONVERGENT B0 ;  /* 0x0000000000007941 */ /* 0x000fea0003800200 */
.L_x_12116:
[----:B------:R-:W0:Y:S02]  /*11a80*/  F2I.FTZ.TRUNC.NTZ R0, R0 ;  /* 0x0000000000007305 */ /* 0x000e24000021f100 */
[----:B0-----:R-:W-:Y:S01]  /*11a90*/  PRMT R19, R0, 0x7610, R19 ;  /* 0x0000761000137816 */ /* 0x001fe20000000013 */
[----:B------:R-:W-:Y:S06]  /*11aa0*/  BRA `(.L_x_12097) ;  /* 0x00000000009c7947 */ /* 0x000fec0003800000 */
.L_x_12109:
        /* <DEDUP_REMOVED lines=14> */
.L_x_12123:
[----:B------:R-:W-:Y:S05]  /*11b90*/  BSYNC.RECONVERGENT B0 ;  /* 0x0000000000007941 */ /* 0x000fea0003800200 */
.L_x_12122:
[----:B------:R-:W0:Y:S02]  /*11ba0*/  F2I.FTZ.TRUNC.NTZ R0, R0 ;  /* 0x0000000000007305 */ /* 0x000e24000021f100 */
[----:B0-----:R-:W-:Y:S01]  /*11bb0*/  PRMT R19, R0, 0x7610, R19 ;  /* 0x0000761000137816 */ /* 0x001fe20000000013 */
[----:B------:R-:W-:Y:S06]  /*11bc0*/  BRA `(.L_x_12097) ;  /* 0x0000000000547947 */ /* 0x000fec0003800000 */
.L_x_12096:
        /* <DEDUP_REMOVED lines=16> */
.L_x_12124:
[----:B------:R-:W-:Y:S01]  /*11cd0*/  PRMT R19, RZ, 0x7610, R19 ;  /* 0x00007610ff137816 */ /* 0x000fe20000000013 */
[----:B------:R-:W-:Y:S06]  /*11ce0*/  BRA `(.L_x_12097) ;  /* 0x00000000000c7947 */ /* 0x000fec0003800000 */
.L_x_12121:
[----:B------:R2:W5:Y:S01]  /*11cf0*/  LDG.E.U16 R19, desc[UR36][R2.64] ;  /* 0x0000002402137981 */ /* 0x000562000c1e1500 */
[----:B------:R-:W-:Y:S05]  /*11d00*/  BRA `(.L_x_12097) ;  /* 0x0000000000047947 */ /* 0x000fea0003800000 */
.L_x_12120:
[----:B------:R1:W5:Y:S02]  /*11d10*/  LDG.E.U16 R19, desc[UR36][R2.64] ;  /* 0x0000002402137981 */ /* 0x000364000c1e1500 */
.L_x_12097:
        /* <DEDUP_REMOVED lines=16> */
.L_x_12128:
[----:B------:R0:W5:Y:S01]  /*11e20*/  LDG.E.U8 R22, desc[UR36][R2.64] ;  /* 0x0000002402167981 */ /* 0x000162000c1e1100 */
[----:B------:R-:W-:Y:S05]  /*11e30*/  BRA `(.L_x_12130) ;  /* 0x0000000c004c7947 */ /* 0x000fea0003800000 */
.L_x_12127:
        /* <DEDUP_REMOVED lines=8> */
.L_x_12132:
[----:B------:R0:W5:Y:S01]  /*11ec0*/  LDG.E.U16 R22, desc[UR36][R2.64] ;  /* 0x0000002402167981 */ /* 0x000162000c1e1500 */
[----:B------:R-:W-:Y:S05]  /*11ed0*/  BRA `(.L_x_12130) ;  /* 0x0000000c00247947 */ /* 0x000fea0003800000 */
.L_x_12131:
[----:B------:R0:W5:Y:S01]  /*11ee0*/  LDG.E.U16 R22, desc[UR36][R2.64] ;  /* 0x0000002402167981 */ /* 0x000162000c1e1500 */
[----:B------:R-:W-:Y:S05]  /*11ef0*/  BRA `(.L_x_12130) ;  /* 0x0000000c001c7947 */ /* 0x000fea0003800000 */
.L_x_12126:
[----:B------:R-:W-:-:S09]  /*11f00*/  UISETP.GT.AND UP0, UPT, UR4, 0x6, UPT ;  /* 0x000000060400788c */ /* 0x000fd2000bf04270 */
[----:B------:R-:W-:Y:S05]  /*11f10*/  BRA.U UP0, `(.L_x_12133) ;  /* 0x0000000100307547 */ /* 0x000fea000b800000 */
[----:B------:R-:W-:-:S09]  /*11f20*/  UISETP.NE.AND UP0, UPT, UR4, 0x5, UPT ;  /* 0x000000050400788c */ /* 0x000fd2000bf05270 */
[----:B------:R-:W-:Y:S05]  /*11f30*/  BRA.U !UP0, `(.L_x_12134) ;  /* 0x0000000108147547 */ /* 0x000fea000b800000 */
[----:B------:R-:W-:-:S09]  /*11f40*/  UISETP.NE.AND UP0, UPT, UR4, 0x6, UPT ;  /* 0x000000060400788c */ /* 0x000fd2000bf05270 */
[----:B------:R-:W-:Y:S05]  /*11f50*/  BRA.U UP0, `(.L_x_12129) ;  /* 0x0000000900b07547 */ /* 0x000fea000b800000 */
[----:B------:R-:W2:Y:S02]  /*11f60*/  LDG.E R2, desc[UR36][R2.64] ;  /* 0x0000002402027981 */ /* 0x000ea4000c1e1900 */
[----:B--2---:R3:W0:Y:S01]  /*11f70*/  F2I.FTZ.TRUNC.NTZ R22, R2 ;  /* 0x0000000200167305 */ /* 0x004622000021f100 */
[----:B------:R-:W-:Y:S05]  /*11f80*/  BRA `(.L_x_12130) ;  /* 0x0000000800f87947 */ /* 0x000fea0003800000 */
.L_x_12134:
[----:B------:R-:W2:Y:S02]  /*11f90*/  LDG.E.U16 R0, desc[UR36][R2.64] ;  /* 0x0000002402007981 */ /* 0x000ea4000c1e1500 */
[----:B--2---:R-:W-:-:S06]  /*11fa0*/  HADD2.F32 R0, -RZ, R0.H0_H0 ;  /* 0x20000000ff007230 */ /* 0x004fcc0000004100 */
[----:B------:R-:W0:Y:S02]  /*11fb0*/  F2I.FTZ.TRUNC.NTZ R0, R0 ;  /* 0x0000000000007305 */ /* 0x000e24000021f100 */
[----:B0-----:R-:W-:Y:S01]  /*11fc0*/  PRMT R22, R0, 0x7610, R22 ;  /* 0x0000761000167816 */ /* 0x001fe20000000016 */
[----:B------:R-:W-:Y:S06]  /*11fd0*/  BRA `(.L_x_12130) ;  /* 0x0000000800e47947 */ /* 0x000fec0003800000 */
.L_x_12133:
        /* <DEDUP_REMOVED lines=9> */
.L_x_12136:
[----:B------:R-:W2:Y:S02]  /*12070*/  LDG.E.U16 R2, desc[UR36][R2.64] ;  /* 0x0000002402027981 */ /* 0x000ea4000c1e1500 */
[----:B--2---:R-:W-:-:S06]  /*12080*/  HADD2.F32 R0, -RZ, R2.H0_H0 ;  /* 0x20000002ff007230 */ /* 0x004fcc0000004100 */
[----:B------:R-:W0:Y:S02]  /*12090*/  F2I.FTZ.TRUNC.NTZ R0, R0 ;  /* 0x0000000000007305 */ /* 0x000e24000021f100 */
[----:B0-----:R-:W-:Y:S01]  /*120a0*/  PRMT R22, R0, 0x7610, R22 ;  /* 0x0000761000167816 */ /* 0x001fe20000000016 */
[----:B------:R-:W-:Y:S06]  /*120b0*/  BRA `(.L_x_12130) ;  /* 0x0000000800ac7947 */ /* 0x000fec0003800000 */
.L_x_12135:
[----:B------:R-:W2:Y:S02]  /*120c0*/  LDG.E.64 R2, desc[UR36][R2.64] ;  /* 0x0000002402027981 */ /* 0x000ea4000c1e1b00 */
[----:B--2---:R0:W1:Y:S02]  /*120d0*/  F2I.F64.TRUNC R22, R2 ;  /* 0x0000000200167311 */ /* 0x004064000030d100 */
[----:B01----:R-:W-:Y:S05]  /*120e0*/  BRA `(.L_x_12130) ;  /* 0x0000000800a07947 */ /* 0x003fea0003800000 */
.L_x_12125:
        /* <DEDUP_REMOVED lines=12> */
.L_x_12139:
[----:B------:R-:W2:Y:S02]  /*121b0*/  LDG.E.64 R2, desc[UR36][R2.64] ;  /* 0x0000002402027981 */ /* 0x000ea4000c1e1b00 */
[----:B--2---:R3:W0:Y:S02]  /*121c0*/  F2I.F64.TRUNC R22, R2 ;  /* 0x0000000200167311 */ /* 0x004624000030d100 */
[----:B0--3--:R-:W-:Y:S05]  /*121d0*/  BRA `(.L_x_12130) ;  /* 0x0000000800647947 */ /* 0x009fea0003800000 */
.L_x_12138:
        /* <DEDUP_REMOVED lines=27> */
.L_x_12141:
        /* <DEDUP_REMOVED lines=14> */
.L_x_12140:
[----:B------:R-:W2:Y:S02]  /*12470*/  LDG.E.U16 R0, desc[UR36][R2.64] ;  /* 0x0000002402007981 */ /* 0x000ea4000c1e1500 */
[----:B--2---:R-:W-:-:S06]  /*12480*/  IMAD.U32 R0, R0, 0x10000, RZ ;  /* 0x0001000000007824 */ /* 0x004fcc00078e00ff */
[----:B------:R-:W0:Y:S02]  /*12490*/  F2I.FTZ.TRUNC.NTZ R0, R0 ;  /* 0x0000000000007305 */ /* 0x000e24000021f100 */
[----:B0-----:R-:W-:Y:S01]  /*124a0*/  PRMT R22, R0, 0x7610, R22 ;  /* 0x0000761000167816 */ /* 0x001fe20000000016 */
[----:B------:R-:W-:Y:S06]  /*124b0*/  BRA `(.L_x_12130) ;  /* 0x0000000400ac7947 */ /* 0x000fec0003800000 */
.L_x_12137:
        /* <DEDUP_REMOVED lines=10> */
.L_x_12144:
        /* <DEDUP_REMOVED lines=21> */
.L_x_12148:
[----:B------:R-:W-:Y:S05]  /*126b0*/  BSYNC.RECONVERGENT B1 ;  /* 0x0000000000017941 */ /* 0x000fea0003800200 */
.L_x_12147:
[----:B------:R-:W-:Y:S01]  /*126c0*/  IMAD.SHL.U32 R0, R0, 0x100000, RZ ;  /* 0x0010000000007824 */ /* 0x000fe200078e00ff */
[----:B------:R-:W-:-:S04]  /*126d0*/  LEA R2, R2, 0x3b800000, 0x17 ;  /* 0x3b80000002027811 */ /* 0x000fc800078eb8ff */
[----:B------:R-:W-:-:S07]  /*126e0*/  LOP3.LUT R0, R2, R0, R7, 0xfe, !PT ;  /* 0x0000000002007212 */ /* 0x000fce00078efe07 */
.L_x_12146:
[----:B------:R-:W-:Y:S05]  /*126f0*/  BSYNC.RECONVERGENT B0 ;  /* 0x0000000000007941 */ /* 0x000fea0003800200 */
.L_x_12145:
[----:B------:R-:W0:Y:S02]  /*12700*/  F2I.FTZ.TRUNC.NTZ R0, R0 ;  /* 0x0000000000007305 */ /* 0x000e24000021f100 */
[----:B0-----:R-:W-:Y:S01]  /*12710*/  PRMT R22, R0, 0x7610, R22 ;  /* 0x0000761000167816 */ /* 0x001fe20000000016 */
[----:B------:R-:W-:Y:S06]  /*12720*/  BRA `(.L_x_12130) ;  /* 0x0000000400107947 */ /* 0x000fec0003800000 */
.L_x_12143:
        /* <DEDUP_REMOVED lines=21> */
.L_x_12152:
[----:B------:R-:W-:Y:S05]  /*12880*/  BSYNC.RECONVERGENT B1 ;  /* 0x0000000000017941 */ /* 0x000fea0003800200 */
.L_x_12151:
[----:B------:R-:W-:Y:S01]  /*12890*/  IMAD.SHL.U32 R0, R0, 0x200000, RZ ;  /* 0x0020000000007824 */ /* 0x000fe200078e00ff */
[----:B------:R-:W-:-:S04]  /*128a0*/  LEA R2, R2, 0x37800000, 0x17 ;  /* 0x3780000002027811 */ /* 0x000fc800078eb8ff */
[----:B------:R-:W-:-:S07]  /*128b0*/  LOP3.LUT R0, R2, R0, R7, 0xfe, !PT ;  /* 0x0000000002007212 */ /* 0x000fce00078efe07 */
.L_x_12150:
[----:B------:R-:W-:Y:S05]  /*128c0*/  BSYNC.RECONVERGENT B0 ;  /* 0x0000000000007941 */ /* 0x000fea0003800200 */
.L_x_12149:
[----:B------:R-:W0:Y:S02]  /*128d0*/  F2I.FTZ.TRUNC.NTZ R0, R0 ;  /* 0x0000000000007305 */ /* 0x000e24000021f100 */
[----:B0-----:R-:W-:Y:S01]  /*128e0*/  PRMT R22, R0, 0x7610, R22 ;  /* 0x0000761000167816 */ /* 0x001fe20000000016 */
[----:B------:R-:W-:Y:S06]  /*128f0*/  BRA `(.L_x_12130) ;  /* 0x00000000009c7947 */ /* 0x000fec0003800000 */
.L_x_12142:
        /* <DEDUP_REMOVED lines=14> */
.L_x_12156:
[----:B------:R-:W-:Y:S05]  /*129e0*/  BSYNC.RECONVERGENT B0 ;  /* 0x0000000000007941 */ /* 0x000fea0003800200 */
.L_x_12155:
[----:B------:R-:W0:Y:S02]  /*129f0*/  F2I.FTZ.TRUNC.NTZ R0, R0 ;  /* 0x0000000000007305 */ /* 0x000e24000021f100 */
[----:B0-----:R-:W-:Y:S01]  /*12a00*/  PRMT R22, R0, 0x7610, R22 ;  /* 0x0000761000167816 */ /* 0x001fe20000000016 */
[----:B------:R-:W-:Y:S06]  /*12a10*/  BRA `(.L_x_12130) ;  /* 0x0000000000547947 */ /* 0x000fec0003800000 */
.L_x_12129:
        /* <DEDUP_REMOVED lines=16> */
.L_x_12157:
[----:B------:R-:W-:Y:S01]  /*12b20*/  PRMT R22, RZ, 0x7610, R22 ;  /* 0x00007610ff167816 */ /* 0x000fe20000000016 */
[----:B------:R-:W-:Y:S06]  /*12b30*/  BRA `(.L_x_12130) ;  /* 0x00000000000c7947 */ /* 0x000fec0003800000 */
.L_x_12154:
[----:B------:R2:W5:Y:S01]  /*12b40*/  LDG.E.U16 R22, desc[UR36][R2.64] ;  /* 0x0000002402167981 */ /* 0x000562000c1e1500 */
[----:B------:R-:W-:Y:S05]  /*12b50*/  BRA `(.L_x_12130) ;  /* 0x0000000000047947 */ /* 0x000fea0003800000 */
.L_x_12153:
[----:B------:R1:W5:Y:S02]  /*12b60*/  LDG.E.U16 R22, desc[UR36][R2.64] ;  /* 0x0000002402167981 */ /* 0x000364000c1e1500 */
.L_x_12130:
        /* <DEDUP_REMOVED lines=16> */
.L_x_12161:
[----:B------:R3:W5:Y:S01]  /*12c70*/  LDG.E.U8 R0, desc[UR36][R2.64] ;  /* 0x0000002402007981 */ /* 0x000762000c1e1100 */
[----:B------:R-:W-:Y:S05]  /*12c80*/  BRA `(.L_x_12163) ;  /* 0x0000000c004c7947 */ /* 0x000fea0003800000 */
.L_x_12160:
        /* <DEDUP_REMOVED lines=8> */
.L_x_12165:
[----:B------:R1:W5:Y:S01]  /*12d10*/  LDG.E.U16 R0, desc[UR36][R2.64] ;  /* 0x0000002402007981 */ /* 0x000362000c1e1500 */
[----:B------:R-:W-:Y:S05]  /*12d20*/  BRA `(.L_x_12163) ;  /* 0x0000000c00247947 */ /* 0x000fea0003800000 */
.L_x_12164:
[----:B------:R2:W5:Y:S01]  /*12d30*/  LDG.E.U16 R0, desc[UR36][R2.64] ;  /* 0x0000002402007981 */ /* 0x000562000c1e1500 */
[----:B------:R-:W-:Y:S05]  /*12d40*/  BRA `(.L_x_12163) ;  /* 0x0000000c001c7947 */ /* 0x000fea0003800000 */
.L_x_12159:
        /* <DEDUP_REMOVED lines=9> */
.L_x_12167:
[----:B------:R-:W2:Y:S02]  /*12de0*/  LDG.E.U16 R4, desc[UR36][R2.64] ;  /* 0x0000002402047981 */ /* 0x000ea4000c1e1500 */
[----:B--2---:R-:W-:-:S06]  /*12df0*/  HADD2.F32 R4, -RZ, R4.H0_H0 ;  /* 0x20000004ff047230 */ /* 0x004fcc0000004100 */
[----:B------:R-:W0:Y:S02]  /*12e00*/  F2I.FTZ.TRUNC.NTZ R4, R4 ;  /* 0x0000000400047305 */ /* 0x000e24000021f100 */
[----:B0-----:R-:W-:Y:S01]  /*12e10*/  PRMT R0, R4, 0x7610, R0 ;  /* 0x0000761004007816 */ /* 0x001fe20000000000 */
[----:B------:R-:W-:Y:S06]  /*12e20*/  BRA `(.L_x_12163) ;  /* 0x0000000800e47947 */ /* 0x000fec0003800000 */
.L_x_12166:
        /* <DEDUP_REMOVED lines=9> */
.L_x_12169:
[----:B------:R-:W2:Y:S02]  /*12ec0*/  LDG.E.U16 R2, desc[UR36][R2.64] ;  /* 0x0000002402027981 */ /* 0x000ea4000c1e1500 */
[----:B--2---:R-:W-:-:S06]  /*12ed0*/  HADD2.F32 R4, -RZ, R2.H0_H0 ;  /* 0x20000002ff047230 */ /* 0x004fcc0000004100 */
[----:B------:R-:W0:Y:S02]  /*12ee0*/  F2I.FTZ.TRUNC.NTZ R4, R4 ;  /* 0x0000000400047305 */ /* 0x000e24000021f100 */
[----:B0-----:R-:W-:Y:S01]  /*12ef0*/  PRMT R0, R4, 0x7610, R0 ;  /* 0x0000761004007816 */ /* 0x001fe20000000000 */
[----:B------:R-:W-:Y:S06]  /*12f00*/  BRA `(.L_x_12163) ;  /* 0x0000000800ac7947 */ /* 0x000fec0003800000 */
.L_x_12168:
[----:B------:R-:W2:Y:S02]  /*12f10*/  LDG.E.64 R2, desc[UR36][R2.64] ;  /* 0x0000002402027981 */ /* 0x000ea4000c1e1b00 */
[----:B--2---:R0:W1:Y:S02]  /*12f20*/  F2I.F64.TRUNC R0, R2 ;  /* 0x0000000200007311 */ /* 0x004064000030d100 */
[----:B01----:R-:W-:Y:S05]  /*12f30*/  BRA `(.L_x_12163) ;  /* 0x0000000800a07947 */ /* 0x003fea0003800000 */
.L_x_12158:
        /* <DEDUP_REMOVED lines=12> */
.L_x_12172:
[----:B------:R-:W2:Y:S02]  /*13000*/  LDG.E.64 R2, desc[UR36][R2.64] ;  /* 0x0000002402027981 */ /* 0x000ea4000c1e1b00 */
[----:B--2---:R0:W1:Y:S02]  /*13010*/  F2I.F64.TRUNC R0, R2 ;  /* 0x0000000200007311 */ /* 0x004064000030d100 */
[----:B01----:R-:W-:Y:S05]  /*13020*/  BRA `(.L_x_12163) ;  /* 0x0000000800647947 */ /* 0x003fea0003800000 */
.L_x_12171:
        /* <DEDUP_REMOVED lines=27> */
.L_x_12174:
        /* <DEDUP_REMOVED lines=14> */
.L_x_12173:
[----:B------:R-:W2:Y:S02]  /*132c0*/  LDG.E.U16 R4, desc[UR36][R2.64] ;  /* 0x0000002402047981 */ /* 0x000ea4000c1e1500 */
[----:B--2---:R-:W-:-:S06]  /*132d0*/  IMAD.U32 R4, R4, 0x10000, RZ ;  /* 0x0001000004047824 */ /* 0x004fcc00078e00ff */
[----:B------:R-:W0:Y:S02]  /*132e0*/  F2I.FTZ.TRUNC.NTZ R4, R4 ;  /* 0x0000000400047305 */ /* 0x000e24000021f100 */
[----:B0-----:R-:W-:Y:S01]  /*132f0*/  PRMT R0, R4, 0x7610, R0 ;  /* 0x0000761004007816 */ /* 0x001fe20000000000 */
[----:B------:R-:W-:Y:S06]  /*13300*/  BRA `(.L_x_12163) ;  /* 0x0000000400ac7947 */ /* 0x000fec0003800000 */
.L_x_12170:
        /* <DEDUP_REMOVED lines=10> */
.L_x_12177:
        /* <DEDUP_REMOVED lines=21> */
.L_x_12181:
[----:B------:R-:W-:Y:S05]  /*13500*/  BSYNC.RECONVERGENT B1 ;  /* 0x0000000000017941 */ /* 0x000fea0003800200 */
.L_x_12180:
[----:B------:R-:W-:Y:S01]  /*13510*/  IMAD.SHL.U32 R0, R0, 0x100000, RZ ;  /* 0x0010000000007824 */ /* 0x000fe200078e00ff */
[----:B------:R-:W-:-:S04]  /*13520*/  LEA R2, R2, 0x3b800000, 0x17 ;  /* 0x3b80000002027811 */ /* 0x000fc800078eb8ff */
[----:B------:R-:W-:-:S07]  /*13530*/  LOP3.LUT R4, R2, R0, R7, 0xfe, !PT ;  /* 0x0000000002047212 */ /* 0x000fce00078efe07 */
.L_x_12179:
[----:B------:R-:W-:Y:S05]  /*13540*/  BSYNC.RECONVERGENT B0 ;  /* 0x0000000000007941 */ /* 0x000fea0003800200 */
.L_x_12178:
[----:B------:R-:W0:Y:S02]  /*13550*/  F2I.FTZ.TRUNC.NTZ R4, R4 ;  /* 0x0000000400047305 */ /* 0x000e24000021f100 */
[----:B0-----:R-:W-:Y:S01]  /*13560*/  PRMT R0, R4, 0x7610, R0 ;  /* 0x0000761004007816 */ /* 0x001fe20000000000 */
[----:B------:R-:W-:Y:S06]  /*13570*/  BRA `(.L_x_12163) ;  /* 0x0000000400107947 */ /* 0x000fec0003800000 */
.L_x_12176:
        /* <DEDUP_REMOVED lines=21> */
.L_x_12185:
[----:B------:R-:W-:Y:S05]  /*136d0*/  BSYNC.RECONVERGENT B1 ;  /* 0x0000000000017941 */ /* 0x000fea0003800200 */
.L_x_12184:
[----:B------:R-:W-:Y:S02]  /*136e0*/  SHF.L.U32 R0, R0, 0x15, RZ ;  /* 0x0000001500007819 */ /* 0x000fe400000006ff */
[----:B------:R-:W-:-:S04]  /*136f0*/  LEA R2, R2, 0x37800000, 0x17 ;  /* 0x3780000002027811 */ /* 0x000fc800078eb8ff */
[----:B------:R-:W-:-:S07]  /*13700*/  LOP3.LUT R4, R2, R0, R7, 0xfe, !PT ;  /* 0x0000000002047212 */ /* 0x000fce00078efe07 */
.L_x_12183:
[----:B------:R-:W-:Y:S05]  /*13710*/  BSYNC.RECONVERGENT B0 ;  /* 0x0000000000007941 */ /* 0x000fea0003800200 */
.L_x_12182:
[----:B------:R-:W0:Y:S02]  /*13720*/  F2I.FTZ.TRUNC.NTZ R4, R4 ;  /* 0x0000000400047305 */ /* 0x000e24000021f100 */
[----:B0-----:R-:W-:Y:S01]  /*13730*/  PRMT R0, R4, 0x7610, R0 ;  /* 0x0000761004007816 */ /* 0x001fe20000000000 */
[----:B------:R-:W-:Y:S06]  /*13740*/  BRA `(.L_x_12163) ;  /* 0x00000000009c7947 */ /* 0x000fec0003800000 */
.L_x_12175:
        /* <DEDUP_REMOVED lines=14> */
.L_x_12189:
[----:B------:R-:W-:Y:S05]  /*13830*/  BSYNC.RECONVERGENT B0 ;  /* 0x0000000000007941 */ /* 0x000fea0003800200 */
.L_x_12188:
[----:B------:R-:W0:Y:S02]  /*13840*/  F2I.FTZ.TRUNC.NTZ R4, R4 ;  /* 0x0000000400047305 */ /* 0x000e24000021f100 */
[----:B0-----:R-:W-:Y:S01]  /*13850*/  PRMT R0, R4, 0x7610, R0 ;  /* 0x0000761004007816 */ /* 0x001fe20000000000 */
[----:B------:R-:W-:Y:S06]  /*13860*/  BRA `(.L_x_12163) ;  /* 0x0000000000547947 */ /* 0x000fec0003800000 */
.L_x_12162:
        /* <DEDUP_REMOVED lines=16> */
.L_x_12190:
[----:B------:R-:W-:Y:S01]  /*13970*/  PRMT R0, RZ, 0x7610, R0 ;  /* 0x00007610ff007816 */ /* 0x000fe20000000000 */
[----:B------:R-:W-:Y:S06]  /*13980*/  BRA `(.L_x_12163) ;  /* 0x00000000000c7947 */ /* 0x000fec0003800000 */
.L_x_12187:
[----:B------:R0:W5:Y:S01]  /*13990*/  LDG.E.U16 R0, desc[UR36][R2.64] ;  /* 0x0000002402007981 */ /* 0x000162000c1e1500 */
[----:B------:R-:W-:Y:S05]  /*139a0*/  BRA `(.L_x_12163) ;  /* 0x0000000000047947 */ /* 0x000fea0003800000 */
.L_x_12186:
[----:B------:R0:W5:Y:S02]  /*139b0*/  LDG.E.U16 R0, desc[UR36][R2.64] ;  /* 0x0000002402007981 */ /* 0x000164000c1e1500 */
.L_x_12163:
[----:B------:R-:W4:Y:S01]  /*139c0*/  LDCU UR4, c[0x0][0x668] ;  /* 0x0000cd00ff0477ac */ /* 0x000f220008000800 */
[----:B0123-5:R-:W-:Y:S02]  /*139d0*/  LOP3.LUT R2, R0, 0xffff, RZ, 0xc0, !PT ;  /* 0x0000ffff00027812 */ /* 0x02ffe400078ec0ff */
[----:B------:R-:W-:Y:S01]  /*139e0*/  LOP3.LUT R3, R22, 0xffff, RZ, 0xc0, !PT ;  /* 0x0000ffff16037812 */ /* 0x000fe200078ec0ff */
[----:B------:R-:W-:Y:S01]  /*139f0*/  ULOP3.LUT UR5, UR40, 0xff, URZ, 0xc0, !UPT ;  /* 0x000000ff28057892 */ /* 0x000fe2000f8ec0ff */
[----:B----4-:R-:W-:-:S03]  /*13a00*/  LOP3.LUT R0, R19, 0xffff, RZ, 0xc0, !PT ;  /* 0x0000ffff13007812 */ /* 0x010fc600078ec0ff */
[----:B------:R-:W-:Y:S01]  /*13a10*/  UISETP.GT.AND UP0, UPT, UR5, 0x9, UPT ;  /* 0x000000090500788c */ /* 0x000fe2000bf04270 */
[----:B------:R-:W-:Y:S01]  /*13a20*/  IMAD R3, R3, R2, RZ ;  /* 0x0000000203037224 */ /* 0x000fe200078e02ff */
[----:B------:R-:W-:-:S06]  /*13a30*/  ULOP3.LUT UR4, UR4, 0xffff, URZ, 0xc0, !UPT ;  /* 0x0000ffff04047892 */ /* 0x000fcc000f8ec0ff */
[----:B------:R-:W-:-:S04]  /*13a40*/  IMAD R0, R0, UR4, RZ ;  /* 0x0000000400007c24 */ /* 0x000fc8000f8e02ff */
        /* <DEDUP_REMOVED lines=10> */
[----:B------:R-:W-:Y:S01]  /*13af0*/  STG.E.U8 desc[UR36][R16.64], R5 ;  /* 0x0000000510007986 */ /* 0x000fe2000c101124 */
[----:B------:R-:W-:Y:S05]  /*13b00*/  EXIT ;  /* 0x000000000000794d */ /* 0x000fea0003800000 */
.L_x_12194:
[----:B------:R-:W-:Y:S01]  /*13b10*/  STG.E.U8 desc[UR36][R16.64], R5 ;  /* 0x0000000510007986 */ /* 0x000fe2000c101124 */
[----:B------:R-:W-:Y:S05]  /*13b20*/  EXIT ;  /* 0x000000000000794d */ /* 0x000fea0003800000 */
.L_x_12193:
        /* <DEDUP_REMOVED lines=8> */
[----:B------:R-:W-:Y:S01]  /*13bb0*/  STG.E.64 desc[UR36][R16.64], R2 ;  /* 0x0000000210007986 */ /* 0x000fe2000c101b24 */
[----:B------:R-:W-:Y:S05]  /*13bc0*/  EXIT ;  /* 0x000000000000794d */ /* 0x000fea0003800000 */
.L_x_12197:
[----:B------:R-:W-:-:S05]  /*13bd0*/  PRMT R3, R5, 0x9910, RZ ;  /* 0x0000991005037816 */ /* 0x000fca00000000ff */
[----:B------:R-:W-:Y:S01]  /*13be0*/  STG.E desc[UR36][R16.64], R3 ;  /* 0x0000000310007986 */ /* 0x000fe2000c101924 */
[----:B------:R-:W-:Y:S05]  /*13bf0*/  EXIT ;  /* 0x000000000000794d */ /* 0x000fea0003800000 */
.L_x_12196:
[----:B------:R-:W-:Y:S01]  /*13c00*/  STG.E.U16 desc[UR36][R16.64], R5 ;  /* 0x0000000510007986 */ /* 0x000fe2000c101524 */
[----:B------:R-:W-:Y:S05]  /*13c10*/  EXIT ;  /* 0x000000000000794d */ /* 0x000fea0003800000 */
.L_x_12192:
[----:B------:R-:W-:-:S09]  /*13c20*/  UISETP.GT.AND UP0, UPT, UR5, 0x6, UPT ;  /* 0x000000060500788c */ /* 0x000fd2000bf04270 */
[----:B------:R-:W-:Y:S05]  /*13c30*/  BRA.U UP0, `(.L_x_12198) ;  /* 0x00000001002c7547 */ /* 0x000fea000b800000 */
[----:B------:R-:W-:-:S09]  /*13c40*/  UISETP.NE.AND UP0, UPT, UR5, 0x5, UPT ;  /* 0x000000050500788c */ /* 0x000fd2000bf05270 */
[----:B------:R-:W-:Y:S05]  /*13c50*/  BRA.U !UP0, `(.L_x_12199) ;  /* 0x0000000108147547 */ /* 0x000fea000b800000 */
[----:B------:R-:W-:-:S09]  /*13c60*/  UISETP.NE.AND UP0, UPT, UR5, 0x6, UPT ;  /* 0x000000060500788c */ /* 0x000fd2000bf05270 */
[----:B------:R-:W-:Y:S05]  /*13c70*/  BRA.U UP0, `(.L_x_12195) ;  /* 0x0000000900147547 */ /* 0x000fea000b800000 */
[----:B------:R-:W0:Y:S02]  /*13c80*/  I2F.S16 R3, R5 ;  /* 0x0000000500037306 */ /* 0x000e240000101400 */
[----:B0-----:R-:W-:Y:S01]  /*13c90*/  STG.E desc[UR36][R16.64], R3 ;  /* 0x0000000310007986 */ /* 0x001fe2000c101924 */
[----:B------:R-:W-:Y:S05]  /*13ca0*/  EXIT ;  /* 0x000000000000794d */ /* 0x000fea0003800000 */
.L_x_12199:
[----:B------:R-:W0:Y:S02]  /*13cb0*/  I2F.S16 R0, R5 ;  /* 0x0000000500007306 */ /* 0x000e240000101400 */
[----:B0-----:R-:W-:-:S05]  /*13cc0*/  F2FP.F16.F32.PACK_AB R0, RZ, R0 ;  /* 0x00000000ff00723e */ /* 0x001fca00000000ff */
[----:B------:R-:W-:Y:S01]  /*13cd0*/  STG.E.U16 desc[UR36][R16.64], R0 ;  /* 0x0000000010007986 */ /* 0x000fe2000c101524 */
[----:B------:R-:W-:Y:S05]  /*13ce0*/  EXIT ;  /* 0x000000000000794d */ /* 0x000fea0003800000 */
.L_x_12198:
        /* <DEDUP_REMOVED lines=8> */
[----:B0-----:R-:W-:Y:S01]  /*13d70*/  STG.E.64 desc[UR36][R16.64], R2 ;  /* 0x0000000210007986 */ /* 0x001fe2000c101b24 */
[----:B------:R-:W-:Y:S05]  /*13d80*/  EXIT ;  /* 0x000000000000794d */ /* 0x000fea0003800000 */
.L_x_12201:
[----:B------:R-:W0:Y:S02]  /*13d90*/  I2F.S16 R5, R5 ;  /* 0x0000000500057306 */ /* 0x000e240000101400 */
[----:B0-----:R-:W-:-:S04]  /*13da0*/  F2FP.F16.F32.PACK_AB R3, RZ, R5 ;  /* 0x00000005ff03723e */ /* 0x001fc800000000ff */
[----:B------:R-:W-:-:S05]  /*13db0*/  PRMT R3, R3, 0x5410, RZ ;  /* 0x0000541003037816 */ /* 0x000fca00000000ff */
[----:B------:R-:W-:Y:S01]  /*13dc0*/  STG.E desc[UR36][R16.64], R3 ;  /* 0x0000000310007986 */ /* 0x000fe2000c101924 */
[----:B------:R-:W-:Y:S05]  /*13dd0*/  EXIT ;  /* 0x000000000000794d */ /* 0x000fea0003800000 */
.L_x_12200:
[----:B------:R-:W0:Y:S02]  /*13de0*/  I2F.F64.S16 R2, R5 ;  /* 0x0000000500027312 */ /* 0x000e240000101c00 */
[----:B0-----:R-:W-:Y:S01]  /*13df0*/  STG.E.64 desc[UR36][R16.64], R2 ;  /* 0x0000000210007986 */ /* 0x001fe2000c101b24 */
[----:B------:R-:W-:Y:S05]  /*13e00*/  EXIT ;  /* 0x000000000000794d */ /* 0x000fea0003800000 */
.L_x_12191:
        /* <DEDUP_REMOVED lines=10> */
[----:B------:R-:W-:Y:S01]  /*13eb0*/  STG.E.U16 desc[UR36][R16.64], R5 ;  /* 0x0000000510007986 */ /* 0x000fe2000c101524 */
[----:B------:R-:W-:Y:S05]  /*13ec0*/  EXIT ;  /* 0x000000000000794d */ /* 0x000fea0003800000 */
.L_x_12205:
        /* <DEDUP_REMOVED lines=17> */
.L_x_12208:
[----:B------:R-:W-:-:S04]  /*13fe0*/  SHF.R.U32.HI R3, RZ, 0x18, R3 ;  /* 0x00000018ff037819 */ /* 0x000fc80000011603 */
[----:B------:R-:W-:-:S04]  /*13ff0*/  LOP3.LUT R0, R0, 0x80, R3, 0xf8, !PT ;  /* 0x0000008000007812 */ /* 0x000fc800078ef803 */
[----:B------:R-:W-:-:S07]  /*14000*/  PRMT R8, R0, 0x7610, R8 ;  /* 0x0000761000087816 */ /* 0x000fce0000000008 */
.L_x_12207:
[----:B------:R-:W-:Y:S05]  /*14010*/  BSYNC.RECONVERGENT B0 ;  /* 0x0000000000007941 */ /* 0x000fea0003800200 */
.L_x_12206:
[----:B------:R-:W-:Y:S01]  /*14020*/  STG.E.U8 desc[UR36][R16.64], R8 ;  /* 0x0000000810007986 */ /* 0x000fe2000c101124 */
[----:B------:R-:W-:Y:S05]  /*14030*/  EXIT ;  /* 0x000000000000794d */ /* 0x000fea0003800000 */
.L_x_12204:
        /* <DEDUP_REMOVED lines=17> */
.L_x_12211:
[----:B------:R-:W-:-:S04]  /*14150*/  SHF.R.U32.HI R3, RZ, 0x18, R3 ;  /* 0x00000018ff037819 */ /* 0x000fc80000011603 */
[----:B------:R-:W-:-:S04]  /*14160*/  LOP3.LUT R0, R0, 0x80, R3, 0xf8, !PT ;  /* 0x0000008000007812 */ /* 0x000fc800078ef803 */
[----:B------:R-:W-:-:S07]  /*14170*/  PRMT R8, R0, 0x7610, R8 ;  /* 0x0000761000087816 */ /* 0x000fce0000000008 */
.L_x_12210:
[----:B------:R-:W-:Y:S05]  /*14180*/  BSYNC.RECONVERGENT B0 ;  /* 0x0000000000007941 */ /* 0x000fea0003800200 */
.L_x_12209:
[----:B------:R-:W-:Y:S01]  /*14190*/  STG.E.U8 desc[UR36][R16.64], R8 ;  /* 0x0000000810007986 */ /* 0x000fe2000c101124 */
[----:B------:R-:W-:Y:S05]  /*141a0*/  EXIT ;  /* 0x000000000000794d */ /* 0x000fea0003800000 */
.L_x_12203:
        /* <DEDUP_REMOVED lines=22> */
.L_x_12213:
[----:B------:R-:W-:-:S04]  /*14310*/  PRMT R2, R5, 0x9910, RZ ;  /* 0x0000991005027816 */ /* 0x000fc800000000ff */
[----:B------:R-:W-:-:S05]  /*14320*/  SHF.R.S32.HI R3, RZ, 0x1f, R2 ;  /* 0x0000001fff037819 */ /* 0x000fca0000011402 */
[----:B------:R-:W-:Y:S01]  /*14330*/  STG.E.64 desc[UR36][R16.64], R2 ;  /* 0x0000000210007986 */ /* 0x000fe2000c101b24 */
[----:B------:R-:W-:Y:S05]  /*14340*/  EXIT ;  /* 0x000000000000794d */ /* 0x000fea0003800000 */
.L_x_12212:
[----:B------:R-:W-:-:S05]  /*14350*/  PRMT R3, R5, 0x9910, RZ ;  /* 0x0000991005037816 */ /* 0x000fca00000000ff */
[----:B------:R-:W-:Y:S01]  /*14360*/  STG.E desc[UR36][R16.64], R3 ;  /* 0x0000000310007986 */ /* 0x000fe2000c101924 */
[----:B------:R-:W-:Y:S05]  /*14370*/  EXIT ;  /* 0x000000000000794d */ /* 0x000fea0003800000 */
.L_x_12202:
        /* <DEDUP_REMOVED lines=9> */
[----:B------:R-:W-:Y:S01]  /*14410*/  STG.E.U8 desc[UR36][R16.64], R3 ;  /* 0x0000000310007986 */ /* 0x000fe2000c101124 */
[----:B------:R-:W-:Y:S05]  /*14420*/  EXIT ;  /* 0x000000000000794d */ /* 0x000fea0003800000 */
.L_x_12215:
[----:B------:R-:W-:Y:S01]  /*14430*/  CS2R R6, SRZ ;  /* 0x0000000000067805 */ /* 0x000fe2000001ff00 */
[----:B------:R-:W0:Y:S04]  /*14440*/  I2F.F64.S16 R4, R5 ;  /* 0x0000000500047312 */ /* 0x000e280000101c00 */
[----:B0-----:R-:W-:Y:S01]  /*14450*/  STG.E.128 desc[UR36][R16.64], R4 ;  /* 0x0000000410007986 */ /* 0x001fe2000c101d24 */
[----:B------:R-:W-:Y:S05]  /*14460*/  EXIT ;  /* 0x000000000000794d */ /* 0x000fea0003800000 */
.L_x_12214:
[----:B------:R-:W-:-:S09]  /*14470*/  UISETP.NE.AND UP0, UPT, UR5, 0xf, UPT ;  /* 0x0000000f0500788c */ /* 0x000fd2000bf05270 */
[----:B------:R-:W-:Y:S05]  /*14480*/  BRA.U !UP0, `(.L_x_12216) ;  /* 0x0000000108e87547 */ /* 0x000fea000b800000 */
[----:B------:R-:W-:-:S09]  /*14490*/  UISETP.NE.AND UP0, UPT, UR5, 0x17, UPT ;  /* 0x000000170500788c */ /* 0x000fd2000bf05270 */
[----:B------:R-:W-:Y:S05]  /*144a0*/  BRA.U !UP0, `(.L_x_12217) ;  /* 0x0000000108907547 */ /* 0x000fea000b800000 */
[----:B------:R-:W-:-:S09]  /*144b0*/  UISETP.NE.AND UP0, UPT, UR5, 0x18, UPT ;  /* 0x000000180500788c */ /* 0x000fd2000bf05270 */
[----:B------:R-:W-:Y:S05]  /*144c0*/  BRA.U !UP0, `(.L_x_12218) ;  /* 0x0000000108447547 */ /* 0x000fea000b800000 */
.L_x_12195:
        /* <DEDUP_REMOVED lines=16> */
.L_x_12219:
[----:B------:R-:W-:Y:S05]  /*145d0*/  EXIT ;  /* 0x000000000000794d */ /* 0x000fea0003800000 */
.L_x_12218:
        /* <DEDUP_REMOVED lines=13> */
.L_x_12221:
[----:B------:R-:W-:Y:S05]  /*146b0*/  BSYNC.RECONVERGENT B0 ;  /* 0x0000000000007941 */ /* 0x000fea0003800200 */
.L_x_12220:
[----:B------:R-:W-:-:S05]  /*146c0*/  LOP3.LUT R3, R0, 0x80, R3, 0xf8, !PT ;  /* 0x0000008000037812 */ /* 0x000fca00078ef803 */
[----:B------:R-:W-:Y:S01]  /*146d0*/  STG.E.U8 desc[UR36][R16.64], R3 ;  /* 0x0000000310007986 */ /* 0x000fe2000c101124 */
[----:B------:R-:W-:Y:S05]  /*146e0*/  EXIT ;  /* 0x000000000000794d */ /* 0x000fea0003800000 */
.L_x_12217:
        /* <DEDUP_REMOVED lines=12> */
.L_x_12223:
[----:B------:R-:W-:Y:S01]  /*147b0*/  IMAD.MOV.U32 R0, RZ, RZ, 0x7f ;  /* 0x0000007fff007424 */ /* 0x000fe200078e00ff */
[----:B------:R-:W-:-:S04]  /*147c0*/  ISETP.GT.U32.AND P0, PT, R2, 0x7f800000, PT ;  /* 0x7f8000000200780c */ /* 0x000fc80003f04070 */
[----:B------:R-:W-:-:S09]  /*147d0*/  SEL R0, R0, 0x7c, P0 ;  /* 0x0000007c00007807 */ /* 0x000fd20000000000 */
.L_x_12224:
[----:B------:R-:W-:Y:S05]  /*147e0*/  BSYNC.RECONVERGENT B0 ;  /* 0x0000000000007941 */ /* 0x000fea0003800200 */
.L_x_12222:
[----:B------:R-:W-:-:S04]  /*147f0*/  SHF.R.U32.HI R3, RZ, 0x18, R3 ;  /* 0x00000018ff037819 */ /* 0x000fc80000011603 */
[----:B------:R-:W-:-:S05]  /*14800*/  LOP3.LUT R3, R0, 0x80, R3, 0xf8, !PT ;  /* 0x0000008000037812 */ /* 0x000fca00078ef803 */
[----:B------:R-:W-:Y:S01]  /*14810*/  STG.E.U8 desc[UR36][R16.64], R3 ;  /* 0x0000000310007986 */ /* 0x000fe2000c101124 */
[----:B------:R-:W-:Y:S05]  /*14820*/  EXIT ;  /* 0x000000000000794d */ /* 0x000fea0003800000 */
.L_x_12216:
[----:B------:R-:W0:Y:S02]  /*14830*/  I2F.S16 R0, R5 ;  /* 0x0000000500007306 */ /* 0x000e240000101400 */
[----:B0-----:R-:W-:-:S05]  /*14840*/  F2FP.BF16.F32.PACK_AB R0, RZ, R0 ;  /* 0x00000000ff00723e */ /* 0x001fca00000010ff */
[----:B------:R-:W-:Y:S01]  /*14850*/  STG.E.U16 desc[UR36][R16.64], R0 ;  /* 0x0000000010007986 */ /* 0x000fe2000c101524 */
[----:B------:R-:W-:Y:S05]  /*14860*/  EXIT ;  /* 0x000000000000794d */ /* 0x000fea0003800000 */
.L_x_12225:
        /* <DEDUP_REMOVED lines=9> */
.L_x_23563:


//--------------------- .text._ZN2at6native27unrolled_elementwise_kernelIZZZNS0_54_GLOBAL__N__d8c5977b_16_LinearAlgebra_cu_9e10b42f_324316addr_kernel_cudaERNS_14TensorIteratorERKN3c106ScalarES8_ENKUlvE_clEvENKUlvE3_clEvEUlsssE0_St5arrayIPcLm4EELi4E23TrivialOffsetCalculatorILi3EjESF_ILi1EjENS0_6memory12LoadWithCastILi3EEENSI_13StoreWithCastILi1EEEEEviT_T0_T2_T3_T4_T5_ --------------------------
	.section	.text._ZN2at6native27unrolled_elementwise_kernelIZZZNS0_54_GLOBAL__N__d8c5977b_16_LinearAlgebra_cu_9e10b42f_324316addr_kernel_cudaERNS_14TensorIteratorERKN3c106ScalarES8_ENKUlvE_clEvENKUlvE3_clEvEUlsssE0_St5arrayIPcLm4EELi4E23TrivialOffsetCalculatorILi3EjESF_ILi1EjENS0_6memory12LoadWithCastILi3EEENSI_13StoreWithCastILi1EEEEEviT_T0_T2_T3_T4_T5_,"ax",@progbits
	.align	128
        .global         _ZN2at6native27unrolled_elementwise_kernelIZZZNS0_54_GLOBAL__N__d8c5977b_16_LinearAlgebra_cu_9e10b42f_324316addr_kernel_cudaERNS_14TensorIteratorERKN3c106ScalarES8_ENKUlvE_clEvENKUlvE3_clEvEUlsssE0_St5arrayIPcLm4EELi4E23TrivialOffsetCalculatorILi3EjESF_ILi1EjENS0_6memory12LoadWithCastILi3EEENSI_13StoreWithCastILi1EEEEEviT_T0_T2_T3_T4_T5_
        .type           _ZN2at6native27unrolled_elementwise_kernelIZZZNS0_54_GLOBAL__N__d8c5977b_16_LinearAlgebra_cu_9e10b42f_324316addr_kernel_cudaERNS_14TensorIteratorERKN3c106ScalarES8_ENKUlvE_clEvENKUlvE3_clEvEUlsssE0_St5arrayIPcLm4EELi4E23TrivialOffsetCalculatorILi3EjESF_ILi1EjENS0_6memory12LoadWithCastILi3EEENSI_13StoreWithCastILi1EEEEEviT_T0_T2_T3_T4_T5_,@function
        .size           _ZN2at6native27unrolled_elementwise_kernelIZZZNS0_54_GLOBAL__N__d8c5977b_16_LinearAlgebra_cu_9e10b42f_324316addr_kernel_cudaERNS_14TensorIteratorERKN3c106ScalarES8_ENKUlvE_clEvENKUlvE3_clEvEUlsssE0_St5arrayIPcLm4EELi4E23TrivialOffsetCalculatorILi3EjESF_ILi1EjENS0_6memory12LoadWithCastILi3EEENSI_13StoreWithCastILi1EEEEEviT_T0_T2_T3_T4_T5_,(.L_x_23564 - _ZN2at6native27unrolled_elementwise_kernelIZZZNS0_54_GLOBAL__N__d8c5977b_16_LinearAlgebra_cu_9e10b42f_324316addr_kernel_cudaERNS_14TensorIteratorERKN3c106ScalarES8_ENKUlvE_clEvENKUlvE3_clEvEUlsssE0_St5arrayIPcLm4EELi4E23TrivialOffsetCalculatorILi3EjESF_ILi1EjENS0_6memory12LoadWithCastILi3EEENSI_13StoreWithCastILi1EEEEEviT_T0_T2_T3_T4_T5_)
        .other          _ZN2at6native27unrolled_elementwise_kernelIZZZNS0_54_GLOBAL__N__d8c5977b_16_LinearAlgebra_cu_9e10b42f_324316addr_kernel_cudaERNS_14TensorIteratorERKN3c106ScalarES8_ENKUlvE_clEvENKUlvE3_clEvEUlsssE0_St5arrayIPcLm4EELi4E23TrivialOffsetCalculatorILi3EjESF_ILi1EjENS0_6memory12LoadWithCastILi3EEENSI_13StoreWithCastILi1EEEEEviT_T0_T2_T3_T4_T5_,@"STO_CUDA_ENTRY STV_DEFAULT"
_ZN2at6native27unrolled_elementwise_kernelIZZZNS0_54_GLOBAL__N__d8c5977b_16_LinearAlgebra_cu_9e10b42f_324316addr_kernel_cudaERNS_14TensorIteratorERKN3c106ScalarES8_ENKUlvE_clEvENKUlvE3_clEvEUlsssE0_St5arrayIPcLm4EELi4E23TrivialOffsetCalculatorILi3EjESF_ILi1EjENS0_6memory12LoadWithCastILi3EEENSI_13StoreWithCastILi1EEEEEviT_T0_T2_T3_T4_T5_:
.text._ZN2at6native27unrolled_elementwise_kernelIZZZNS0_54_GLOBAL__N__d8c5977b_16_LinearAlgebra_cu_9e10b42f_324316addr_kernel_cudaERNS_14TensorIteratorERKN3c106ScalarES8_ENKUlvE_clEvENKUlvE3_clEvEUlsssE0_St5arrayIPcLm4EELi4E23TrivialOffsetCalculatorILi3EjESF_ILi1EjENS0_6memory12LoadWithCastILi3EEENSI_13StoreWithCastILi1EEEEEviT_T0_T2_T3_T4_T5_:
        /* <DEDUP_REMOVED lines=34> */
.L_x_12231:
[----:B------:R3:W5:Y:S01]  /*0220*/  LDG.E.U8 R29, desc[UR36][R4.64] ;  /* 0x00000024041d7981 */ /* 0x000762000c1e1100 */
[----:B------:R-:W-:Y:S05]  /*0230*/  BRA `(.L_x_12233) ;  /* 0x0000000c00507947 */ /* 0x000fea0003800000 */
.L_x_12230:
        /* <DEDUP_REMOVED lines=8> */
.L_x_12235:
[----:B------:R1:W5:Y:S01]  /*02c0*/  LDG.E.U16 R29, desc[UR36][R4.64] ;  /* 0x00000024041d7981 */ /* 0x000362000c1e1500 */
[----:B------:R-:W-:Y:S05]  /*02d0*/  BRA `(.L_x_12233) ;  /* 0x0000000c00287947 */ /* 0x000fea0003800000 */
.L_x_12234:
[----:B------:R2:W5:Y:S01]  /*02e0*/  LDG.E.U16 R29, desc[UR36][R4.64] ;  /* 0x00000024041d7981 */ /* 0x000562000c1e1500 */
[----:B------:R-:W-:Y:S05]  /*02f0*/  BRA `(.L_x_12233) ;  /* 0x0000000c00207947 */ /* 0x000fea0003800000 */
.L_x_12229:
        /* <DEDUP_REMOVED lines=9> */
.L_x_12237:
[----:B------:R-:W2:Y:S02]  /*0390*/  LDG.E.U16 R0, desc[UR36][R4.64] ;  /* 0x0000002404007981 */ /* 0x000ea4000c1e1500 */
[----:B--2---:R-:W-:-:S06]  /*03a0*/  HADD2.F32 R0, -RZ, R0.H0_H0 ;  /* 0x20000000ff007230 */ /* 0x004fcc0000004100 */
[----:B------:R-:W0:Y:S02]  /*03b0*/  F2I.FTZ.TRUNC.NTZ R0, R0 ;  /* 0x0000000000007305 */ /* 0x000e24000021f100 */
[----:B0-----:R-:W-:Y:S01]  /*03c0*/  PRMT R29, R0, 0x7610, R29 ;  /* 0x00007610001d7816 */ /* 0x001fe2000000001d */
[----:B------:R-:W-:Y:S06]  /*03d0*/  BRA `(.L_x_12233) ;  /* 0x0000000800e87947 */ /* 0x000fec0003800000 */
.L_x_12236:
        /* <DEDUP_REMOVED lines=9> */
.L_x_12239:
[----:B------:R-:W2:Y:S02]  /*0470*/  LDG.E.U16 R4, desc[UR36][R4.64] ;  /* 0x0000002404047981 */ /* 0x000ea4000c1e1500 */
[----:B--2---:R-:W-:-:S06]  /*0480*/  HADD2.F32 R0, -RZ, R4.H0_H0 ;  /* 0x20000004ff007230 */ /* 0x004fcc0000004100 */
[----:B------:R-:W0:Y:S02]  /*0490*/  F2I.FTZ.TRUNC.NTZ R0, R0 ;  /* 0x0000000000007305 */ /* 0x000e24000021f100 */
[----:B0-----:R-:W-:Y:S01]  /*04a0*/  PRMT R29, R0, 0x7610, R29 ;  /* 0x00007610001d7816 */ /* 0x001fe2000000001d */
[----:B------:R-:W-:Y:S06]  /*04b0*/  BRA `(.L_x_12233) ;  /* 0x0000000800b07947 */ /* 0x000fec0003800000 */
.L_x_12238:
[----:B------:R-:W2:Y:S02]  /*04c0*/  LDG.E.64 R4, desc[UR36][R4.64] ;  /* 0x0000002404047981 */ /* 0x000ea4000c1e1b00 */
[----:B--2---:R0:W1:Y:S02]  /*04d0*/  F2I.F64.TRUNC R29, R4 ;  /* 0x00000004001d7311 */ /* 0x004064000030d100 */
[----:B01----:R-:W-:Y:S05]  /*04e0*/  BRA `(.L_x_12233) ;  /* 0x0000000800a47947 */ /* 0x003fea0003800000 */
.L_x_12228:
        /* <DEDUP_REMOVED lines=12> */
.L_x_12242:
[----:B------:R-:W2:Y:S02]  /*05b0*/  LDG.E.64 R4, desc[UR36][R4.64] ;  /* 0x0000002404047981 */ /* 0x000ea4000c1e1b00 */
[----:B--2---:R0:W1:Y:S02]  /*05c0*/  F2I.F64.TRUNC R29, R4 ;  /* 0x00000004001d7311 */ /* 0x004064000030d100 */
[----:B01----:R-:W-:Y:S05]  /*05d0*/  BRA `(.L_x_12233) ;  /* 0x0000000800687947 */ /* 0x003fea0003800000 */
.L_x_12241:
        /* <DEDUP_REMOVED lines=27> */
.L_x_12244:
        /* <DEDUP_REMOVED lines=11> */
[----:B------:R-:W-:-:S06]  /*0840*/  LOP3.LUT R0, R0, 0x80000000, R3, 0xf8, !PT ;  /* 0x8000000000007812 */ /* 0x000fcc00078ef803 */
[----:B------:R-:W0:Y:S02]  /*0850*/  F2I.FTZ.TRUNC.NTZ R0, R0 ;  /* 0x0000000000007305 */ /* 0x000e24000021f100 */
[----:B0-----:R-:W-:Y:S01]  /*0860*/  PRMT R29, R0, 0x7610, R29 ;  /* 0x00007610001d7816 */ /* 0x001fe2000000001d */
[----:B------:R-:W-:Y:S06]  /*0870*/  BRA `(.L_x_12233) ;  /* 0x0000000400c07947 */ /* 0x000fec0003800000 */
.L_x_12243:
[----:B------:R-:W2:Y:S02]  /*0880*/  LDG.E.U16 R0, desc[UR36][R4.64] ;  /* 0x0000002404007981 */ /* 0x000ea4000c1e1500 */
[----:B--2---:R-:W-:-:S06]  /*0890*/  IMAD.U32 R0, R0, 0x10000, RZ ;  /* 0x0001000000007824 */ /* 0x004fcc00078e00ff */
[----:B------:R-:W0:Y:S02]  /*08a0*/  F2I.FTZ.TRUNC.NTZ R0, R0 ;  /* 0x0000000000007305 */ /* 0x000e24000021f100 */
[----:B0-----:R-:W-:Y:S01]  /*08b0*/  PRMT R29, R0, 0x7610, R29 ;  /* 0x00007610001d7816 */ /* 0x001fe2000000001d */
[----:B------:R-:W-:Y:S06]  /*08c0*/  BRA `(.L_x_12233) ;  /* 0x0000000400ac7947 */ /* 0x000fec0003800000 */
.L_x_12240:
        /* <DEDUP_REMOVED lines=10> */
.L_x_12247:
        /* <DEDUP_REMOVED lines=21> */
.L_x_12251:
[----:B------:R-:W-:Y:S05]  /*0ac0*/  BSYNC.RECONVERGENT B1 ;  /* 0x0000000000017941 */ /* 0x000fea0003800200 */
.L_x_12250:
[----:B------:R-:W-:Y:S01]  /*0ad0*/  IMAD.SHL.U32 R0, R0, 0x100000, RZ ;  /* 0x0010000000007824 */ /* 0x000fe200078e00ff */
[----:B------:R-:W-:-:S04]  /*0ae0*/  LEA R3, R3, 0x3b800000, 0x17 ;  /* 0x3b80000003037811 */ /* 0x000fc800078eb8ff */
[----:B------:R-:W-:-:S07]  /*0af0*/  LOP3.LUT R0, R3, R0, R7, 0xfe, !PT ;  /* 0x0000000003007212 */ /* 0x000fce00078efe07 */
.L_x_12249:
[----:B------:R-:W-:Y:S05]  /*0b00*/  BSYNC.RECONVERGENT B0 ;  /* 0x0000000000007941 */ /* 0x000fea0003800200 */
.L_x_12248:
[----:B------:R-:W0:Y:S02]  /*0b10*/  F2I.FTZ.TRUNC.NTZ R0, R0 ;  /* 0x0000000000007305 */ /* 0x000e24000021f100 */
[----:B0-----:R-:W-:Y:S01]  /*0b20*/  PRMT R29, R0, 0x7610, R29 ;  /* 0x00007610001d7816 */ /* 0x001fe2000000001d */
[----:B------:R-:W-:Y:S06]  /*0b30*/  BRA `(.L_x_12233) ;  /* 0x0000000400107947 */ /* 0x000fec0003800000 */
.L_x_12246:
        /* <DEDUP_REMOVED lines=21> */
.L_x_12255:
[----:B------:R-:W-:Y:S05]  /*0c90*/  BSYNC.RECONVERGENT B1 ;  /* 0x0000000000017941 */ /* 0x000fea0003800200 */
.L_x_12254:
[----:B------:R-:W-:Y:S01]  /*0ca0*/  IMAD.SHL.U32 R0, R0, 0x200000, RZ ;  /* 0x0020000000007824 */ /* 0x000fe200078e00ff */
[----:B------:R-:W-:-:S04]  /*0cb0*/  LEA R3, R3, 0x37800000, 0x17 ;  /* 0x3780000003037811 */ /* 0x000fc800078eb8ff */
[----:B------:R-:W-:-:S07]  /*0cc0*/  LOP3.LUT R0, R3, R0, R7, 0xfe, !PT ;  /* 0x0000000003007212 */ /* 0x000fce00078efe07 */
.L_x_12253:
[----:B------:R-:W-:Y:S05]  /*0cd0*/  BSYNC.RECONVERGENT B0 ;  /* 0x0000000000007941 */ /* 0x000fea0003800200 */
.L_x_12252:
[----:B------:R-:W0:Y:S02]  /*0ce0*/  F2I.FTZ.TRUNC.NTZ R0, R0 ;  /* 0x0000000000007305 */ /* 0x000e24000021f100 */
[----:B0-----:R-:W-:Y:S01]  /*0cf0*/  PRMT R29, R0, 0x7610, R29 ;  /* 0x00007610001d7816 */ /* 0x001fe2000000001d */
[----:B------:R-:W-:Y:S06]  /*0d00*/  BRA `(.L_x_12233) ;  /* 0x00000000009c7947 */ /* 0x000fec0003800000 */
.L_x_12245:
[----:B------:R-:W-:-:S09]  /*0d10*/  UISETP.NE.AND UP0, UPT, UR4, 0x1c, UPT ;  /* 0x0000001c0400788c */ /* 0x000fd2000bf05270 */
[----:B------:R-:W-:Y:S05]  /*0d20*/  BRA.U !UP0, `(.L_x_12256) ;  /* 0x0000000108907547 */ /* 0x000fea000b800000 */
[----:B------:R-:W-:-:S09]  /*0d30*/  UISETP.NE.AND UP0, UPT, UR4, 0x1d, UPT ;  /* 0x0000001d0400788c */ /* 0x000fd2000bf05270 */
[----:B------:R-:W-:Y:S05]  /*0d40*/  BRA.U !UP0, `(.L_x_12257) ;  /* 0x0000000108807547 */ /* 0x000fea000b800000 */
[----:B------:R-:W-:-:S09]  /*0d50*/  UISETP.NE.AND UP0, UPT, UR4, 0x2c, UPT ;  /* 0x0000002c0400788c */ /* 0x000fd2000bf05270 */
[----:B------:R-:W-:Y:S05]  /*0d60*/  BRA.U !UP0, `(.L_x_12258) ;  /* 0x0000000108487547 */ /* 0x000fea000b800000 */
.L_x_12232:
        /* <DEDUP_REMOVED lines=16> */
.L_x_12259:
[----:B------:R-:W-:Y:S01]  /*0e70*/  PRMT R29, RZ, 0x7610, R29 ;  /* 0x00007610ff1d7816 */ /* 0x000fe2000000001d */
[----:B------:R-:W-:Y:S06]  /*0e80*/  BRA `(.L_x_12233) ;  /* 0x00000000003c7947 */ /* 0x000fec0003800000 */
.L_x_12258:
        /* <DEDUP_REMOVED lines=8> */
.L_x_12261:
[----:B------:R-:W-:Y:S05]  /*0f10*/  BSYNC.RECONVERGENT B0 ;  /* 0x0000000000007941 */ /* 0x000fea0003800200 */
.L_x_12260:
[----:B------:R-:W0:Y:S02]  /*0f20*/  F2I.FTZ.TRUNC.NTZ R0, R0 ;  /* 0x0000000000007305 */ /* 0x000e24000021f100 */
[----:B0-----:R-:W-:Y:S01]  /*0f30*/  PRMT R29, R0, 0x7610, R29 ;  /* 0x00007610001d7816 */ /* 0x001fe2000000001d */
[----:B------:R-:W-:Y:S06]  /*0f40*/  BRA `(.L_x_12233) ;  /* 0x00000000000c7947 */ /* 0x000fec0003800000 */
.L_x_12257:
[----:B------:R0:W5:Y:S01]  /*0f50*/  LDG.E.U16 R29, desc[UR36][R4.64] ;  /* 0x00000024041d7981 */ /* 0x000162000c1e1500 */
[----:B------:R-:W-:Y:S05]  /*0f60*/  BRA `(.L_x_12233) ;  /* 0x0000000000047947 */ /* 0x000fea0003800000 */
.L_x_12256:
[----:B------:R0:W5:Y:S02]  /*0f70*/  LDG.E.U16 R29, desc[UR36][R4.64] ;  /* 0x00000024041d7981 */ /* 0x000164000c1e1500 */
.L_x_12233:
[----:B01234-:R-:W0:Y:S01]  /*0f80*/  LDC.64 R4, c[0x0][0x3a8] ;  /* 0x0000ea00ff047b82 */ /* 0x01fe220000000a00 */
        /* <DEDUP_REMOVED lines=17> */
.L_x_12265:
[----:B------:R1:W5:Y:S01]  /*10a0*/  LDG.E.U8 R28, desc[UR36][R4.64] ;  /* 0x00000024041c7981 */ /* 0x000362000c1e1100 */
[----:B------:R-:W-:Y:S05]  /*10b0*/  BRA `(.L_x_12267) ;  /* 0x0000000c00507947 */ /* 0x000fea0003800000 */
.L_x_12264:
        /* <DEDUP_REMOVED lines=8> */
.L_x_12269:
[----:B------:R3:W5:Y:S01]  /*1140*/  LDG.E.U16 R28, desc[UR36][R4.64] ;  /* 0x00000024041c7981 */ /* 0x000762000c1e1500 */
[----:B------:R-:W-:Y:S05]  /*1150*/  BRA `(.L_x_12267) ;  /* 0x0000000c00287947 */ /* 0x000fea0003800000 */
.L_x_12268:
[----:B------:R2:W5:Y:S01]  /*1160*/  LDG.E.U16 R28, desc[UR36][R4.64] ;  /* 0x00000024041c7981 */ /* 0x000562000c1e1500 */
[----:B------:R-:W-:Y:S05]  /*1170*/  BRA `(.L_x_12267) ;  /* 0x0000000c00207947 */ /* 0x000fea0003800000 */
.L_x_12263:
        /* <DEDUP_REMOVED lines=9> */
.L_x_12271:
[----:B------:R-:W2:Y:S02]  /*1210*/  LDG.E.U16 R0, desc[UR36][R4.64] ;  /* 0x0000002404007981 */ /* 0x000ea4000c1e1500 */
[----:B--2---:R-:W-:-:S06]  /*1220*/  HADD2.F32 R0, -RZ, R0.H0_H0 ;  /* 0x20000000ff007230 */ /* 0x004fcc0000004100 */
[----:B------:R-:W0:Y:S02]  /*1230*/  F2I.FTZ.TRUNC.NTZ R0, R0 ;  /* 0x0000000000007305 */ /* 0x000e24000021f100 */
[----:B0-----:R-:W-:Y:S01]  /*1240*/  PRMT R28, R0, 0x7610, R28 ;  /* 0x00007610001c7816 */ /* 0x001fe2000000001c */
[----:B------:R-:W-:Y:S06]  /*1250*/  BRA `(.L_x_12267) ;  /* 0x0000000800e87947 */ /* 0x000fec0003800000 */
.L_x_12270:
        /* <DEDUP_REMOVED lines=9> */
.L_x_12273:
[----:B------:R-:W2:Y:S02]  /*12f0*/  LDG.E.U16 R4, desc[UR36][R4.64] ;  /* 0x0000002404047981 */ /* 0x000ea4000c1e1500 */
[----:B--2---:R-:W-:-:S06]  /*1300*/  HADD2.F32 R0, -RZ, R4.H0_H0 ;  /* 0x20000004ff007230 */ /* 0x004fcc0000004100 */
[----:B------:R-:W0:Y:S02]  /*1310*/  F2I.FTZ.TRUNC.NTZ R0, R0 ;  /* 0x0000000000007305 */ /* 0x000e24000021f100 */
[----:B0-----:R-:W-:Y:S01]  /*1320*/  PRMT R28, R0, 0x7610, R28 ;  /* 0x00007610001c7816 */ /* 0x001fe2000000001c */
[----:B------:R-:W-:Y:S06]  /*1330*/  BRA `(.L_x_12267) ;  /* 0x0000000800b07947 */ /* 0x000fec0003800000 */
.L_x_12272:
[----:B------:R-:W2:Y:S02]  /*1340*/  LDG.E.64 R4, desc[UR36][R4.64] ;  /* 0x0000002404047981 */ /* 0x000ea4000c1e1b00 */
[----:B--2---:R0:W1:Y:S02]  /*1350*/  F2I.F64.TRUNC R28, R4 ;  /* 0x00000004001c7311 */ /* 0x004064000030d100 */
[----:B01----:R-:W-:Y:S05]  /*1360*/  BRA `(.L_x_12267) ;  /* 0x0000000800a47947 */ /* 0x003fea0003800000 */
.L_x_12262:
        /* <DEDUP_REMOVED lines=12> */
.L_x_12276:
[----:B------:R-:W2:Y:S02]  /*1430*/  LDG.E.64 R4, desc[UR36][R4.64] ;  /* 0x0000002404047981 */ /* 0x000ea4000c1e1b00 */
[----:B--2---:R0:W1:Y:S02]  /*1440*/  F2I.F64.TRUNC R28, R4 ;  /* 0x00000004001c7311 */ /* 0x004064000030d100 */
[----:B01----:R-:W-:Y:S05]  /*1450*/  BRA `(.L_x_12267) ;  /* 0x0000000800687947 */ /* 0x003fea0003800000 */
.L_x_12275:
        /* <DEDUP_REMOVED lines=27> */
.L_x_12278:
        /* <DEDUP_REMOVED lines=15> */
.L_x_12277:
[----:B------:R-:W2:Y:S02]  /*1700*/  LDG.E.U16 R0, desc[UR36][R4.64] ;  /* 0x0000002404007981 */ /* 0x000ea4000c1e1500 */
[----:B--2---:R-:W-:-:S06]  /*1710*/  IMAD.U32 R0, R0, 0x10000, RZ ;  /* 0x0001000000007824 */ /* 0x004fcc00078e00ff */
[----:B------:R-:W0:Y:S02]  /*1720*/  F2I.FTZ.TRUNC.NTZ R0, R0 ;  /* 0x0000000000007305 */ /* 0x000e24000021f100 */
[----:B0-----:R-:W-:Y:S01]  /*1730*/  PRMT R28, R0, 0x7610, R28 ;  /* 0x00007610001c7816 */ /* 0x001fe2000000001c */
[----:B------:R-:W-:Y:S06]  /*1740*/  BRA `(.L_x_12267) ;  /* 0x0000000400ac7947 */ /* 0x000fec0003800000 */
.L_x_12274:
        /* <DEDUP_REMOVED lines=10> */
.L_x_12281:
        /* <DEDUP_REMOVED lines=21> */
.L_x_12285:
[----:B------:R-:W-:Y:S05]  /*1940*/  BSYNC.RECONVERGENT B1 ;  /* 0x0000000000017941 */ /* 0x000fea0003800200 */
.L_x_12284:
[----:B------:R-:W-:Y:S01]  /*1950*/  IMAD.SHL.U32 R0, R0, 0x100000, RZ ;  /* 0x0010000000007824 */ /* 0x000fe200078e00ff */
[----:B------:R-:W-:-:S04]  /*1960*/  LEA R3, R3, 0x3b800000, 0x17 ;  /* 0x3b80000003037811 */ /* 0x000fc800078eb8ff */
[----:B------:R-:W-:-:S07]  /*1970*/  LOP3.LUT R0, R3, R0, R7, 0xfe, !PT ;  /* 0x0000000003007212 */ /* 0x000fce00078efe07 */
.L_x_12283:
[----:B------:R-:W-:Y:S05]  /*1980*/  BSYNC.RECONVERGENT B0 ;  /* 0x0000000000007941 */ /* 0x000fea0003800200 */
.L_x_12282:
[----:B------:R-:W0:Y:S02]  /*1990*/  F2I.FTZ.TRUNC.NTZ R0, R0 ;  /* 0x0000000000007305 */ /* 0x000e24000021f100 */
[----:B0-----:R-:W-:Y:S01]  /*19a0*/  PRMT R28, R0, 0x7610, R28 ;  /* 0x00007610001c7816 */ /* 0x001fe2000000001c */
[----:B------:R-:W-:Y:S06]  /*19b0*/  BRA `(.L_x_12267) ;  /* 0x0000000400107947 */ /* 0x000fec0003800000 */
.L_x_12280:
        /* <DEDUP_REMOVED lines=21> */
.L_x_12289:
[----:B------:R-:W-:Y:S05]  /*1b10*/  BSYNC.RECONVERGENT B1 ;  /* 0x0000000000017941 */ /* 0x000fea0003800200 */
.L_x_12288:
[----:B------:R-:W-:Y:S01]  /*1b20*/  IMAD.SHL.U32 R0, R0, 0x200000, RZ ;  /* 0x0020000000007824 */ /* 0x000fe200078e00ff */
[----:B------:R-:W-:-:S04]  /*1b30*/  LEA R3, R3, 0x37800000, 0x17 ;  /* 0x3780000003037811 */ /* 0x000fc800078eb8ff */
[----:B------:R-:W-:-:S07]  /*1b40*/  LOP3.LUT R0, R3, R0, R7, 0xfe, !PT ;  /* 0x0000000003007212 */ /* 0x000fce00078efe07 */
.L_x_12287:
[----:B------:R-:W-:Y:S05]  /*1b50*/  BSYNC.RECONVERGENT B0 ;  /* 0x0000000000007941 */ /* 0x000fea0003800200 */
.L_x_12286:
[----:B------:R-:W0:Y:S02]  /*1b60*/  F2I.FTZ.TRUNC.NTZ R0, R0 ;  /* 0x0000000000007305 */ /* 0x000e24000021f100 */
[----:B0-----:R-:W-:Y:S01]  /*1b70*/  PRMT R28, R0, 0x7610, R28 ;  /* 0x00007610001c7816 */ /* 0x001fe2000000001c */
[----:B------:R-:W-:Y:S06]  /*1b80*/  BRA `(.L_x_12267) ;  /* 0x00000000009c7947 */ /* 0x000fec0003800000 */
.L_x_12279:
[----:B------:R-:W-:-:S09]  /*1b90*/  UISETP.NE.AND UP0, UPT, UR4, 0x1c, UPT ;  /* 0x0000001c0400788c */ /* 0x000fd2000bf05270 */
[----:B------:R-:W-:Y:S05]  /*1ba0*/  BRA.U !UP0, `(.L_x_12290) ;  /* 0x0000000108907547 */ /* 0x000fea000b800000 */
[----:B------:R-:W-:-:S09]  /*1bb0*/  UISETP.NE.AND UP0, UPT, UR4, 0x1d, UPT ;  /* 0x0000001d0400788c */ /* 0x000fd2000bf05270 */
[----:B------:R-:W-:Y:S05]  /*1bc0*/  BRA.U !UP0, `(.L_x_12291) ;  /* 0x0000000108807547 */ /* 0x000fea000b800000 */
[----:B------:R-:W-:-:S09]  /*1bd0*/  UISETP.NE.AND UP0, UPT, UR4, 0x2c, UPT ;  /* 0x0000002c0400788c */ /* 0x000fd2000bf05270 */
[----:B------:R-:W-:Y:S05]  /*1be0*/  BRA.U !UP0, `(.L_x_12292) ;  /* 0x0000000108487547 */ /* 0x000fea000b800000 */
.L_x_12266:
        /* <DEDUP_REMOVED lines=16> */
.L_x_12293:
[----:B------:R-:W-:Y:S01]  /*1cf0*/  PRMT R28, RZ, 0x7610, R28 ;  /* 0x00007610ff1c7816 */ /* 0x000fe2000000001c */
[----:B------:R-:W-:Y:S06]  /*1d00*/  BRA `(.L_x_12267) ;  /* 0x00000000003c7947 */ /* 0x000fec0003800000 */
.L_x_12292:
        /* <DEDUP_REMOVED lines=8> */
.L_x_12295:
[----:B------:R-:W-:Y:S05]  /*1d90*/  BSYNC.RECONVERGENT B0 ;  /* 0x0000000000007941 */ /* 0x000fea0003800200 */
.L_x_12294:
[----:B------:R-:W0:Y:S02]  /*1da0*/  F2I.FTZ.TRUNC.NTZ R0, R0 ;  /* 0x0000000000007305 */ /* 0x000e24000021f100 */
[----:B0-----:R-:W-:Y:S01]  /*1db0*/  PRMT R28, R0, 0x7610, R28 ;  /* 0x00007610001c7816 */ /* 0x001fe2000000001c */
[----:B------:R-:W-:Y:S06]  /*1dc0*/  BRA `(.L_x_12267) ;  /* 0x00000000000c7947 */ /* 0x000fec0003800000 */
.L_x_12291:
[----:B------:R0:W5:Y:S01]  /*1dd0*/  LDG.E.U16 R28, desc[UR36][R4.64] ;  /* 0x00000024041c7981 */ /* 0x000162000c1e1500 */
[----:B------:R-:W-:Y:S05]  /*1de0*/  BRA `(.L_x_12267) ;  /* 0x0000000000047947 */ /* 0x000fea0003800000 */
.L_x_12290:
[----:B------:R0:W5:Y:S02]  /*1df0*/  LDG.E.U16 R28, desc[UR36][R4.64] ;  /* 0x00000024041c7981 */ /* 0x000164000c1e1500 */
.L_x_12267:
        /* <DEDUP_REMOVED lines=18> */
.L_x_12299:
[----:B------:R4:W5:Y:S01]  /*1f20*/  LDG.E.U8 R27, desc[UR36][R4.64] ;  /* 0x00000024041b7981 */ /* 0x000962000c1e1100 */
[----:B------:R-:W-:Y:S05]  /*1f30*/  BRA `(.L_x_12301) ;  /* 0x0000000c00507947 */ /* 0x000fea0003800000 */
.L_x_12298:
        /* <DEDUP_REMOVED lines=8> */
.L_x_12303:
[----:B------:R0:W5:Y:S01]  /*1fc0*/  LDG.E.U16 R27, desc[UR36][R4.64] ;  /* 0x00000024041b7981 */ /* 0x000162000c1e1500 */
[----:B------:R-:W-:Y:S05]  /*1fd0*/  BRA `(.L_x_12301) ;  /* 0x0000000c00287947 */ /* 0x000fea0003800000 */
.L_x_12302:
[----:B------:R0:W5:Y:S01]  /*1fe0*/  LDG.E.U16 R27, desc[UR36][R4.64] ;  /* 0x00000024041b7981 */ /* 0x000162000c1e1500 */
[----:B------:R-:W-:Y:S05]  /*1ff0*/  BRA `(.L_x_12301) ;  /* 0x0000000c00207947 */ /* 0x000fea0003800000 */
.L_x_12297:
        /* <DEDUP_REMOVED lines=9> */
.L_x_12305:
[----:B------:R-:W2:Y:S02]  /*2090*/  LDG.E.U16 R0, desc[UR36][R4.64] ;  /* 0x0000002404007981 */ /* 0x000ea4000c1e1500 */
[----:B--2---:R-:W-:-:S06]  /*20a0*/  HADD2.F32 R0, -RZ, R0.H0_H0 ;  /* 0x20000000ff007230 */ /* 0x004fcc0000004100 */
[----:B------:R-:W0:Y:S02]  /*20b0*/  F2I.FTZ.TRUNC.NTZ R0, R0 ;  /* 0x0000000000007305 */ /* 0x000e24000021f100 */
[----:B0-----:R-:W-:Y:S01]  /*20c0*/  PRMT R27, R0, 0x7610, R27 ;  /* 0x00007610001b7816 */ /* 0x001fe2000000001b */
[----:B------:R-:W-:Y:S06]  /*20d0*/  BRA `(.L_x_12301) ;  /* 0x0000000800e87947 */ /* 0x000fec0003800000 */
.L_x_12304:
[----:B------:R-:W-:-:S09]  /*20e0*/  UISETP.NE.AND UP0, UPT, UR4, 0x7, UPT ;  /* 0x000000070400788c */ /* 0x000fd2000bf05270 */
[----:B------:R-:W-:Y:S05]  /*20f0*/  BRA.U !UP0, `(.L_x_12306) ;  /* 0x0000000108307547 */ /* 0x000fea000b800000 */
[----:B------:R-:W-:-:S09]  /*2100*/  UISETP.NE.AND UP0, UPT, UR4, 0x8, UPT ;  /* 0x000000080400788c */ /* 0x000fd2000bf05270 */
[----:B------:R-:W-:Y:S05]  /*2110*/  BRA.U !UP0, `(.L_x_12307) ;  /* 0x0000000108147547 */ /* 0x000fea000b800000 */
[----:B------:R-:W-:-:S09]  /*2120*/  UISETP.NE.AND UP0, UPT, UR4, 0x9, UPT ;  /* 0x000000090400788c */ /* 0x000fd2000bf05270 */
[----:B------:R-:W-:Y:S05]  /*2130*/  BRA.U UP0, `(.L_x_12300) ;  /* 0x00000009004c7547 */ /* 0x000fea000b800000 */
[----:B------:R-:W2:Y:S02]  /*2140*/  LDG.E R4, desc[UR36][R4.64] ;  /* 0x0000002404047981 */ /* 0x000ea4000c1e1900 */
[----:B--2---:R2:W3:Y:S01]  /*2150*/  F2I.FTZ.TRUNC.NTZ R27, R4 ;  /* 0x00000004001b7305 */ /* 0x0044e2000021f100 */
[----:B------:R-:W-:Y:S05]  /*2160*/  BRA `(.L_x_12301) ;  /* 0x0000000800c47947 */ /* 0x000fea0003800000 */
.L_x_12307:
[----:B------:R-:W2:Y:S02]  /*2170*/  LDG.E.U16 R4, desc[UR36][R4.64] ;  /* 0x0000002404047981 */ /* 0x000ea4000c1e1500 */
[----:B--2---:R-:W-:-:S06]  /*2180*/  HADD2.F32 R0, -RZ, R4.H0_H0 ;  /* 0x20000004ff007230 */ /* 0x004fcc0000004100 */
[----:B------:R-:W0:Y:S02]  /*2190*/  F2I.FTZ.TRUNC.NTZ R0, R0 ;  /* 0x0000000000007305 */ /* 0x000e24000021f100 */
[----:B0-----:R-:W-:Y:S01]  /*21a0*/  PRMT R27, R0, 0x7610, R27 ;  /* 0x00007610001b7816 */ /* 0x001fe2000000001b */
[----:B------:R-:W-:Y:S06]  /*21b0*/  BRA `(.L_x_12301) ;  /* 0x0000000800b07947 */ /* 0x000fec0003800000 */
.L_x_12306:
[----:B------:R-:W2:Y:S02]  /*21c0*/  LDG.E.64 R4, desc[UR36][R4.64] ;  /* 0x0000002404047981 */ /* 0x000ea4000c1e1b00 */
[----:B--2---:R4:W0:Y:S02]  /*21d0*/  F2I.F64.TRUNC R27, R4 ;  /* 0x00000004001b7311 */ /* 0x004824000030d100 */
[----:B0---4-:R-:W-:Y:S05]  /*21e0*/  BRA `(.L_x_12301) ;  /* 0x0000000800a47947 */ /* 0x011fea0003800000 */
.L_x_12296:
        /* <DEDUP_REMOVED lines=12> */
.L_x_12310:
[----:B------:R-:W2:Y:S02]  /*22b0*/  LDG.E.64 R4, desc[UR36][R4.64] ;  /* 0x0000002404047981 */ /* 0x000ea4000c1e1b00 */
[----:B--2---:R0:W1:Y:S02]  /*22c0*/  F2I.F64.TRUNC R27, R4 ;  /* 0x00000004001b7311 */ /* 0x004064000030d100 */
[----:B01----:R-:W-:Y:S05]  /*22d0*/  BRA `(.L_x_12301) ;  /* 0x0000000800687947 */ /* 0x003fea0003800000 */
.L_x_12309:
        /* <DEDUP_REMOVED lines=27> */
.L_x_12312:
        /* <DEDUP_REMOVED lines=15> */
.L_x_12311:
[----:B------:R-:W2:Y:S02]  /*2580*/  LDG.E.U16 R0, desc[UR36][R4.64] ;  /* 0x0000002404007981 */ /* 0x000ea4000c1e1500 */
[----:B--2---:R-:W-:-:S06]  /*2590*/  IMAD.U32 R0, R0, 0x10000, RZ ;  /* 0x0001000000007824 */ /* 0x004fcc00078e00ff */
[----:B------:R-:W0:Y:S02]  /*25a0*/  F2I.FTZ.TRUNC.NTZ R0, R0 ;  /* 0x0000000000007305 */ /* 0x000e24000021f100 */
[----:B0-----:R-:W-:Y:S01]  /*25b0*/  PRMT R27, R0, 0x7610, R27 ;  /* 0x00007610001b7816 */ /* 0x001fe2000000001b */
[----:B------:R-:W-:Y:S06]  /*25c0*/  BRA `(.L_x_12301) ;  /* 0x0000000400ac7947 */ /* 0x000fec0003800000 */
.L_x_12308:
        /* <DEDUP_REMOVED lines=10> */
.L_x_12315:
        /* <DEDUP_REMOVED lines=21> */
.L_x_12319:
[----:B------:R-:W-:Y:S05]  /*27c0*/  BSYNC.RECONVERGENT B1 ;  /* 0x0000000000017941 */ /* 0x000fea0003800200 */
.L_x_12318:
[----:B------:R-:W-:Y:S01]  /*27d0*/  IMAD.SHL.U32 R0, R0, 0x100000, RZ ;  /* 0x0010000000007824 */ /* 0x000fe200078e00ff */
[----:B------:R-:W-:-:S04]  /*27e0*/  LEA R3, R3, 0x3b800000, 0x17 ;  /* 0x3b80000003037811 */ /* 0x000fc800078eb8ff */
[----:B------:R-:W-:-:S07]  /*27f0*/  LOP3.LUT R0, R3, R0, R7, 0xfe, !PT ;  /* 0x0000000003007212 */ /* 0x000fce00078efe07 */
.L_x_12317:
[----:B------:R-:W-:Y:S05]  /*2800*/  BSYNC.RECONVERGENT B0 ;  /* 0x0000000000007941 */ /* 0x000fea0003800200 */
.L_x_12316:
[----:B------:R-:W0:Y:S02]  /*2810*/  F2I.FTZ.TRUNC.NTZ R0, R0 ;  /* 0x0000000000007305 */ /* 0x000e24000021f100 */
[----:B0-----:R-:W-:Y:S01]  /*2820*/  PRMT R27, R0, 0x7610, R27 ;  /* 0x00007610001b7816 */ /* 0x001fe2000000001b */
[----:B------:R-:W-:Y:S06]  /*2830*/  BRA `(.L_x_12301) ;  /* 0x0000000400107947 */ /* 0x000fec0003800000 */
.L_x_12314:
        /* <DEDUP_REMOVED lines=21> */
.L_x_12323:
[----:B------:R-:W-:Y:S05]  /*2990*/  BSYNC.RECONVERGENT B1 ;  /* 0x0000000000017941 */ /* 0x000fea0003800200 */
.L_x_12322:
[----:B------:R-:W-:Y:S01]  /*29a0*/  IMAD.SHL.U32 R0, R0, 0x200000, RZ ;  /* 0x0020000000007824 */ /* 0x000fe200078e00ff */
[----:B------:R-:W-:-:S04]  /*29b0*/  LEA R3, R3, 0x37800000, 0x17 ;  /* 0x3780000003037811 */ /* 0x000fc800078eb8ff */
[----:B------:R-:W-:-:S07]  /*29c0*/  LOP3.LUT R0, R3, R0, R7, 0xfe, !PT ;  /* 0x0000000003007212 */ /* 0x000fce00078efe07 */
.L_x_12321:
[----:B------:R-:W-:Y:S05]  /*29d0*/  BSYNC.RECONVERGENT B0 ;  /* 0x0000000000007941 */ /* 0x000fea0003800200 */
.L_x_12320:
[----:B------:R-:W0:Y:S02]  /*29e0*/  F2I.FTZ.TRUNC.NTZ R0, R0 ;  /* 0x0000000000007305 */ /* 0x000e24000021f100 */
[----:B0-----:R-:W-:Y:S01]  /*29f0*/  PRMT R27, R0, 0x7610, R27 ;  /* 0x00007610001b7816 */ /* 0x001fe2000000001b */
[----:B------:R-:W-:Y:S06]  /*2a00*/  BRA `(.L_x_12301) ;  /* 0x00000000009c7947 */ /* 0x000fec0003800000 */
.L_x_12313:
[----:B------:R-:W-:-:S09]  /*2a10*/  UISETP.NE.AND UP0, UPT, UR4, 0x1c, UPT ;  /* 0x0000001c0400788c */ /* 0x000fd2000bf05270 */
[----:B------:R-:W-:Y:S05]  /*2a20*/  BRA.U !UP0, `(.L_x_12324) ;  /* 0x0000000108907547 */ /* 0x000fea000b800000 */
[----:B------:R-:W-:-:S09]  /*2a30*/  UISETP.NE.AND UP0, UPT, UR4, 0x1d, UPT ;  /* 0x0000001d0400788c */ /* 0x000fd2000bf05270 */
[----:B------:R-:W-:Y:S05]  /*2a40*/  BRA.U !UP0, `(.L_x_12325) ;  /* 0x0000000108807547 */ /* 0x000fea000b800000 */
[----:B------:R-:W-:-:S09]  /*2a50*/  UISETP.NE.AND UP0, UPT, UR4, 0x2c, UPT ;  /* 0x0000002c0400788c */ /* 0x000fd2000bf05270 */
[----:B------:R-:W-:Y:S05]  /*2a60*/  BRA.U !UP0, `(.L_x_12326) ;  /* 0x0000000108487547 */ /* 0x000fea000b800000 */
.L_x_12300:
        /* <DEDUP_REMOVED lines=16> */
.L_x_12327:
[----:B------:R-:W-:Y:S01]  /*2b70*/  PRMT R27, RZ, 0x7610, R27 ;  /* 0x00007610ff1b7816 */ /* 0x000fe2000000001b */
[----:B------:R-:W-:Y:S06]  /*2b80*/  BRA `(.L_x_12301) ;  /* 0x00000000003c7947 */ /* 0x000fec0003800000 */
.L_x_12326:
        /* <DEDUP_REMOVED lines=8> */
.L_x_12329:
[----:B------:R-:W-:Y:S05]  /*2c10*/  BSYNC.RECONVERGENT B0 ;  /* 0x0000000000007941 */ /* 0x000fea0003800200 */
.L_x_12328:
[----:B------:R-:W0:Y:S02]  /*2c20*/  F2I.FTZ.TRUNC.NTZ R0, R0 ;  /* 0x0000000000007305 */ /* 0x000e24000021f100 */
[----:B0-----:R-:W-:Y:S01]  /*2c30*/  PRMT R27, R0, 0x7610, R27 ;  /* 0x00007610001b7816 */ /* 0x001fe2000000001b */
[----:B------:R-:W-:Y:S06]  /*2c40*/  BRA `(.L_x_12301) ;  /* 0x00000000000c7947 */ /* 0x000fec0003800000 */
.L_x_12325:
[----:B------:R0:W5:Y:S01]  /*2c50*/  LDG.E.U16 R27, desc[UR36][R4.64] ;  /* 0x00000024041b7981 */ /* 0x000162000c1e1500 */
[----:B------:R-:W-:Y:S05]  /*2c60*/  BRA `(.L_x_12301) ;  /* 0x0000000000047947 */ /* 0x000fea0003800000 */
.L_x_12324:
[----:B------:R0:W5:Y:S02]  /*2c70*/  LDG.E.U16 R27, desc[UR36][R4.64] ;  /* 0x00000024041b7981 */ /* 0x000164000c1e1500 */
.L_x_12301:
[----:B-----5:R-:W-:Y:S01]  /*2c80*/  LOP3.LUT R29, R29, 0xffff, RZ, 0xc0, !PT ;  /* 0x0000ffff1d1d7812 */ /* 0x020fe200078ec0ff */
[----:B------:R-:W-:Y:S01]  /*2c90*/  VIADD R19, R2, 0x80 ;  /* 0x0000008002137836 */ /* 0x000fe20000000000 */
[----:B------:R-:W-:Y:S02]  /*2ca0*/  LOP3.LUT R28, R28, 0xffff, RZ, 0xc0, !PT ;  /* 0x0000ffff1c1c7812 */ /* 0x000fe400078ec0ff */
[----:B-1-3--:R-:W-:-:S07]  /*2cb0*/  LOP3.LUT R27, R27, 0xffff, RZ, 0xc0, !PT ;  /* 0x0000ffff1b1b7812 */ /* 0x00afce00078ec0ff */
.L_x_12227:
[----:B------:R-:W-:Y:S05]  /*2cc0*/  BSYNC.RECONVERGENT B6 ;  /* 0x0000000000067941 */ /* 0x000fea0003800200 */
.L_x_12226:
[----:B------:R-:W-:Y:S01]  /*2cd0*/  ISETP.GE.AND P0, PT, R19, R23, PT ;  /* 0x000000171300720c */ /* 0x000fe20003f06270 */
[----:B------:R-:W-:Y:S01]  /*2ce0*/  BSSY.RECONVERGENT B6, `(.L_x_12330) ;  /* 0x00002c2000067945 */ /* 0x000fe20003800200 */
[----:B------:R-:W-:Y:S02]  /*2cf0*/  IMAD.MOV.U32 R26, RZ, RZ, RZ ;  /* 0x000000ffff1a7224 */ /* 0x000fe400078e00ff */
[----:B------:R-:W-:Y:S02]  /*2d00*/  IMAD.MOV.U32 R24, RZ, RZ, RZ ;  /* 0x000000ffff187224 */ /* 0x000fe400078e00ff */
[----:B------:R-:W-:-:S07]  /*2d10*/  IMAD.MOV.U32 R22, RZ, RZ, RZ ;  /* 0x000000ffff167224 */ /* 0x000fce00078e00ff */
[----:B------:R-:W-:Y:S05]  /*2d20*/  @P0 BRA `(.L_x_12331) ;  /* 0x0000002800f40947 */ /* 0x000fea0003800000 */
[----:B0-2-4-:R-:W0:Y:S01]  /*2d30*/  LDC.64 R4, c[0x0][0x3a0] ;  /* 0x0000e800ff047b82 */ /* 0x015e220000000a00 */
        /* <DEDUP_REMOVED lines=18> */
.L_x_12335:
[----:B------:R0:W5:Y:S01]  /*2e60*/  LDG.E.U8 R26, desc[UR36][R4.64] ;  /* 0x00000024041a7981 */ /* 0x000162000c1e1100 */
[----:B------:R-:W-:Y:S05]  /*2e70*/  BRA `(.L_x_12337) ;  /* 0x0000000c00507947 */ /* 0x000fea0003800000 */
.L_x_12334:
        /* <DEDUP_REMOVED lines=8> */
.L_x_12339:
[----:B------:R0:W5:Y:S01]  /*2f00*/  LDG.E.U16 R26, desc[UR36][R4.64] ;  /* 0x00000024041a7981 */ /* 0x000162000c1e1500 */
[----:B------:R-:W-:Y:S05]  /*2f10*/  BRA `(.L_x_12337) ;  /* 0x0000000c00287947 */ /* 0x000fea0003800000 */
.L_x_12338:
[----:B------:R0:W5:Y:S01]  /*2f20*/  LDG.E.U16 R26, desc[UR36][R4.64] ;  /* 0x00000024041a7981 */ /* 0x000162000c1e1500 */
[----:B------:R-:W-:Y:S05]  /*2f30*/  BRA `(.L_x_12337) ;  /* 0x0000000c00207947 */ /* 0x000fea0003800000 */
.L_x_12333:
        /* <DEDUP_REMOVED lines=9> */
.L_x_12341:
[----:B------:R-:W2:Y:S02]  /*2fd0*/  LDG.E.U16 R0, desc[UR36][R4.64] ;  /* 0x0000002404007981 */ /* 0x000ea4000c1e1500 */
[----:B--2---:R-:W-:-:S06]  /*2fe0*/  HADD2.F32 R0, -RZ, R0.H0_H0 ;  /* 0x20000000ff007230 */ /* 0x004fcc0000004100 */
[----:B------:R-:W0:Y:S02]  /*2ff0*/  F2I.FTZ.TRUNC.NTZ R0, R0 ;  /* 0x0000000000007305 */ /* 0x000e24000021f100 */
[----:B0-----:R-:W-:Y:S01]  /*3000*/  PRMT R26, R0, 0x7610, R26 ;  /* 0x00007610001a7816 */ /* 0x001fe2000000001a */
[----:B------:R-:W-:Y:S06]  /*3010*/  BRA `(.L_x_12337) ;  /* 0x0000000800e87947 */ /* 0x000fec0003800000 */
.L_x_12340:
[----:B------:R-:W-:-:S09]  /*3020*/  UISETP.NE.AND UP0, UPT, UR4, 0x7, UPT ;  /* 0x000000070400788c */ /* 0x000fd2000bf05270 */
[----:B------:R-:W-:Y:S05]  /*3030*/  BRA.U !UP0, `(.L_x_12342) ;  /* 0x0000000108307547 */ /* 0x000fea000b800000 */
[----:B------:R-:W-:-:S09]  /*3040*/  UISETP.NE.AND UP0, UPT, UR4, 0x8, UPT ;  /* 0x000000080400788c */ /* 0x000fd2000bf05270 */
[----:B------:R-:W-:Y:S05]  /*3050*/  BRA.U !UP0, `(.L_x_12343) ;  /* 0x0000000108147547 */ /* 0x000fea000b800000 */
[----:B------:R-:W-:-:S09]  /*3060*/  UISETP.NE.AND UP0, UPT, UR4, 0x9, UPT ;  /* 0x000000090400788c */ /* 0x000fd2000bf05270 */
[----:B------:R-:W-:Y:S05]  /*3070*/  BRA.U UP0, `(.L_x_12336) ;  /* 0x00000009007c7547 */ /* 0x000fea000b800000 */
[----:B------:R-:W2:Y:S02]  /*3080*/  LDG.E R4, desc[UR36][R4.64] ;  /* 0x0000002404047981 */ /* 0x000ea4000c1e1900 */
[----:B--2---:R3:W4:Y:S01]  /*3090*/  F2I.FTZ.TRUNC.NTZ R26, R4 ;  /* 0x00000004001a7305 */ /* 0x004722000021f100 */
[----:B------:R-:W-:Y:S05]  /*30a0*/  BRA `(.L_x_12337) ;  /* 0x0000000800c47947 */ /* 0x000fea0003800000 */
.L_x_12343:
[----:B------:R-:W2:Y:S02]  /*30b0*/  LDG.E.U16 R4, desc[UR36][R4.64] ;  /* 0x0000002404047981 */ /* 0x000ea4000c1e1500 */
[----:B--2---:R-:W-:-:S06]  /*30c0*/  HADD2.F32 R0, -RZ, R4.H0_H0 ;  /* 0x20000004ff007230 */ /* 0x004fcc0000004100 */
[----:B------:R-:W0:Y:S02]  /*30d0*/  F2I.FTZ.TRUNC.NTZ R0, R0 ;  /* 0x0000000000007305 */ /* 0x000e24000021f100 */
[----:B0-----:R-:W-:Y:S01]  /*30e0*/  PRMT R26, R0, 0x7610, R26 ;  /* 0x00007610001a7816 */ /* 0x001fe2000000001a */
[----:B------:R-:W-:Y:S06]  /*30f0*/  BRA `(.L_x_12337) ;  /* 0x0000000800b07947 */ /* 0x000fec0003800000 */
.L_x_12342:
[----:B------:R-:W2:Y:S02]  /*3100*/  LDG.E.64 R4, desc[UR36][R4.64] ;  /* 0x0000002404047981 */ /* 0x000ea4000c1e1b00 */
[----:B--2---:R0:W1:Y:S02]  /*3110*/  F2I.F64.TRUNC R26, R4 ;  /* 0x00000004001a7311 */ /* 0x004064000030d100 */
[----:B01----:R-:W-:Y:S05]  /*3120*/  BRA `(.L_x_12337) ;  /* 0x0000000800a47947 */ /* 0x003fea0003800000 */
.L_x_12332:
        /* <DEDUP_REMOVED lines=12> */
.L_x_12346:
[----:B------:R-:W2:Y:S02]  /*31f0*/  LDG.E.64 R4, desc[UR36][R4.64] ;  /* 0x0000002404047981 */ /* 0x000ea4000c1e1b00 */
[----:B--2---:R3:W4:Y:S02]  /*3200*/  F2I.F64.TRUNC R26, R4 ;  /* 0x00000004001a7311 */ /* 0x004724000030d100 */
[----:B---34-:R-:W-:Y:S05]  /*3210*/  BRA `(.L_x_12337) ;  /* 0x0000000800687947 */ /* 0x018fea0003800000 */
.L_x_12345:
        /* <DEDUP_REMOVED lines=27> */
.L_x_12348:
        /* <DEDUP_REMOVED lines=11> */
[----:B------:R-:W-:-:S06]  /*3480*/  LOP3.LUT R0, R0, 0x80000000, R3, 0xf8, !PT ;  /* 0x8000000000007812 */ /* 0x000fcc00078ef803 */
[----:B------:R-:W0:Y:S02]  /*3490*/  F2I.FTZ.TRUNC.NTZ R0, R0 ;  /* 0x0000000000007305 */ /* 0x000e24000021f100 */
[----:B0-----:R-:W-:Y:S01]  /*34a0*/  PRMT R26, R0, 0x7610, R26 ;  /* 0x00007610001a7816 */ /* 0x001fe2000000001a */
[----:B------:R-:W-:Y:S06]  /*34b0*/  BRA `(.L_x_12337) ;  /* 0x0000000400c07947 */ /* 0x000fec0003800000 */
.L_x_12347:
[----:B------:R-:W2:Y:S02]  /*34c0*/  LDG.E.U16 R0, desc[UR36][R4.64] ;  /* 0x0000002404007981 */ /* 0x000ea4000c1e1500 */
[----:B--2---:R-:W-:-:S06]  /*34d0*/  IMAD.U32 R0, R0, 0x10000, RZ ;  /* 0x0001000000007824 */ /* 0x004fcc00078e00ff */
[----:B------:R-:W0:Y:S02]  /*34e0*/  F2I.FTZ.TRUNC.NTZ R0, R0 ;  /* 0x0000000000007305 */ /* 0x000e24000021f100 */
[----:B0-----:R-:W-:Y:S01]  /*34f0*/  PRMT R26, R0, 0x7610, R26 ;  /* 0x00007610001a7816 */ /* 0x001fe2000000001a */
[----:B------:R-:W-:Y:S06]  /*3500*/  BRA `(.L_x_12337) ;  /* 0x0000000400ac7947 */ /* 0x000fec0003800000 */
.L_x_12344:
        /* <DEDUP_REMOVED lines=10> */
.L_x_12351:
        /* <DEDUP_REMOVED lines=21> */
.L_x_12355:
[----:B------:R-:W-:Y:S05]  /*3700*/  BSYNC.RECONVERGENT B1 ;  /* 0x0000000000017941 */ /* 0x000fea0003800200 */
.L_x_12354:
[----:B------:R-:W-:Y:S01]  /*3710*/  IMAD.SHL.U32 R0, R0, 0x100000, RZ ;  /* 0x0010000000007824 */ /* 0x000fe200078e00ff */
[----:B------:R-:W-:-:S04]  /*3720*/  LEA R3, R3, 0x3b800000, 0x17 ;  /* 0x3b80000003037811 */ /* 0x000fc800078eb8ff */
[----:B------:R-:W-:-:S07]  /*3730*/  LOP3.LUT R0, R3, R0, R7, 0xfe, !PT ;  /* 0x0000000003007212 */ /* 0x000fce00078efe07 */
.L_x_12353:
[----:B------:R-:W-:Y:S05]  /*3740*/  BSYNC.RECONVERGENT B0 ;  /* 0x0000000000007941 */ /* 0x000fea0003800200 */
.L_x_12352:
[----:B------:R-:W0:Y:S02]  /*3750*/  F2I.FTZ.TRUNC.NTZ R0, R0 ;  /* 0x0000000000007305 */ /* 0x000e24000021f100 */
[----:B0-----:R-:W-:Y:S01]  /*3760*/  PRMT R26, R0, 0x7610, R26 ;  /* 0x00007610001a7816 */ /* 0x001fe2000000001a */
[----:B------:R-:W-:Y:S06]  /*3770*/  BRA `(.L_x_12337) ;  /* 0x0000000400107947 */ /* 0x000fec0003800000 */
.L_x_12350:
        /* <DEDUP_REMOVED lines=21> */
.L_x_12359:
[----:B------:R-:W-:Y:S05]  /*38d0*/  BSYNC.RECONVERGENT B1 ;  /* 0x0000000000017941 */ /* 0x000fea0003800200 */
.L_x_12358:
[----:B------:R-:W-:Y:S01]  /*38e0*/  IMAD.SHL.U32 R0, R0, 0x200000, RZ ;  /* 0x0020000000007824 */ /* 0x000fe200078e00ff */
[----:B------:R-:W-:-:S04]  /*38f0*/  LEA R3, R3, 0x37800000, 0x17 ;  /* 0x3780000003037811 */ /* 0x000fc800078eb8ff */
[----:B------:R-:W-:-:S07]  /*3900*/  LOP3.LUT R0, R3, R0, R7, 0xfe, !PT ;  /* 0x0000000003007212 */ /* 0x000fce00078efe07 */
.L_x_12357:
[----:B------:R-:W-:Y:S05]  /*3910*/  BSYNC.RECONVERGENT B0 ;  /* 0x0000000000007941 */ /* 0x000fea0003800200 */
.L_x_12356:
[----:B------:R-:W0:Y:S02]  /*3920*/  F2I.FTZ.TRUNC.NTZ R0, R0 ;  /* 0x0000000000007305 */ /* 0x000e24000021f100 */
[----:B0-----:R-:W-:Y:S01]  /*3930*/  PRMT R26, R0, 0x7610, R26 ;  /* 0x00007610001a7816 */ /* 0x001fe2000000001a */
[----:B------:R-:W-:Y:S06]  /*3940*/  BRA `(.L_x_12337) ;  /* 0x00000000009c7947 */ /* 0x000fec0003800000 */
.L_x_12349:
        /* <DEDUP_REMOVED lines=14> */
.L_x_12363:
[----:B------:R-:W-:Y:S05]  /*3a30*/  BSYNC.RECONVERGENT B0 ;  /* 0x0000000000007941 */ /* 0x000fea0003800200 */
.L_x_12362:
[----:B------:R-:W0:Y:S02]  /*3a40*/  F2I.FTZ.TRUNC.NTZ R0, R0 ;  /* 0x0000000000007305 */ /* 0x000e24000021f100 */
[----:B0-----:R-:W-:Y:S01]  /*3a50*/  PRMT R26, R0, 0x7610, R26 ;  /* 0x00007610001a7816 */ /* 0x001fe2000000001a */
[----:B------:R-:W-:Y:S06]  /*3a60*/  BRA `(.L_x_12337) ;  /* 0x0000000000547947 */ /* 0x000fec0003800000 */
.L_x_12336:
        /* <DEDUP_REMOVED lines=16> */
.L_x_12364:
[----:B------:R-:W-:Y:S01]  /*3b70*/  PRMT R26, RZ, 0x7610, R26 ;  /* 0x00007610ff1a7816 */ /* 0x000fe2000000001a */
[----:B------:R-:W-:Y:S06]  /*3b80*/  BRA `(.L_x_12337) ;  /* 0x00000000000c7947 */ /* 0x000fec0003800000 */
.L_x_12361:
[----:B------:R1:W5:Y:S01]  /*3b90*/  LDG.E.U16 R26, desc[UR36][R4.64] ;  /* 0x00000024041a7981 */ /* 0x000362000c1e1500 */
[----:B------:R-:W-:Y:S05]  /*3ba0*/  BRA `(.L_x_12337) ;  /* 0x0000000000047947 */ /* 0x000fea0003800000 */
.L_x_12360:
[----:B------:R2:W5:Y:S02]  /*3bb0*/  LDG.E.U16 R26, desc[UR36][R4.64] ;  /* 0x00000024041a7981 */ /* 0x000564000c1e1500 */
.L_x_12337:
[----:B0123--:R-:W0:Y:S01]  /*3bc0*/  LDC.64 R4, c[0x0][0x3a8] ;  /* 0x0000ea00ff047b82 */ /* 0x00fe220000000a00 */
        /* <DEDUP_REMOVED lines=17> */
.L_x_12368:
[----:B------:R0:W5:Y:S01]  /*3ce0*/  LDG.E.U8 R24, desc[UR36][R4.64] ;  /* 0x0000002404187981 */ /* 0x000162000c1e1100 */
[----:B------:R-:W-:Y:S05]  /*3cf0*/  BRA `(.L_x_12370) ;  /* 0x0000000c00507947 */ /* 0x000fea0003800000 */
.L_x_12367:
        /* <DEDUP_REMOVED lines=8> */
.L_x_12372:
[----:B------:R0:W5:Y:S01]  /*3d80*/  LDG.E.U16 R24, desc[UR36][R4.64] ;  /* 0x0000002404187981 */ /* 0x000162000c1e1500 */
[----:B------:R-:W-:Y:S05]  /*3d90*/  BRA `(.L_x_12370) ;  /* 0x0000000c00287947 */ /* 0x000fea0003800000 */
.L_x_12371:
[----:B------:R0:W5:Y:S01]  /*3da0*/  LDG.E.U16 R24, desc[UR36][R4.64] ;  /* 0x0000002404187981 */ /* 0x000162000c1e1500 */
[----:B------:R-:W-:Y:S05]  /*3db0*/  BRA `(.L_x_12370) ;  /* 0x0000000c00207947 */ /* 0x000fea0003800000 */
.L_x_12366:
        /* <DEDUP_REMOVED lines=9> */
.L_x_12374:
[----:B------:R-:W2:Y:S02]  /*3e50*/  LDG.E.U16 R0, desc[UR36][R4.64] ;  /* 0x0000002404007981 */ /* 0x000ea4000c1e1500 */
[----:B--2---:R-:W-:-:S06]  /*3e60*/  HADD2.F32 R0, -RZ, R0.H0_H0 ;  /* 0x20000000ff007230 */ /* 0x004fcc0000004100 */
[----:B------:R-:W0:Y:S02]  /*3e70*/  F2I.FTZ.TRUNC.NTZ R0, R0 ;  /* 0x0000000000007305 */ /* 0x000e24000021f100 */
[----:B0-----:R-:W-:Y:S01]  /*3e80*/  PRMT R24, R0, 0x7610, R24 ;  /* 0x0000761000187816 */ /* 0x001fe20000000018 */
[----:B------:R-:W-:Y:S06]  /*3e90*/  BRA `(.L_x_12370) ;  /* 0x0000000800e87947 */ /* 0x000fec0003800000 */
.L_x_12373:
        /* <DEDUP_REMOVED lines=9> */
.L_x_12376:
[----:B------:R-:W2:Y:S02]  /*3f30*/  LDG.E.U16 R4, desc[UR36][R4.64] ;  /* 0x0000002404047981 */ /* 0x000ea4000c1e1500 */
[----:B--2---:R-:W-:-:S06]  /*3f40*/  HADD2.F32 R0, -RZ, R4.H0_H0 ;  /* 0x20000004ff007230 */ /* 0x004fcc0000004100 */
[----:B------:R-:W0:Y:S02]  /*3f50*/  F2I.FTZ.TRUNC.NTZ R0, R0 ;  /* 0x0000000000007305 */ /* 0x000e24000021f100 */
[----:B0-----:R-:W-:Y:S01]  /*3f60*/  PRMT R24, R0, 0x7610, R24 ;  /* 0x0000761000187816 */ /* 0x001fe20000000018 */
[----:B------:R-:W-:Y:S06]  /*3f70*/  BRA `(.L_x_12370) ;  /* 0x0000000800b07947 */ /* 0x000fec0003800000 */
.L_x_12375:
[----:B------:R-:W2:Y:S02]  /*3f80*/  LDG.E.64 R4, desc[UR36][R4.64] ;  /* 0x0000002404047981 */ /* 0x000ea4000c1e1b00 */
[----:B--2---:R0:W1:Y:S02]  /*3f90*/  F2I.F64.TRUNC R24, R4 ;  /* 0x0000000400187311 */ /* 0x004064000030d100 */
[----:B01----:R-:W-:Y:S05]  /*3fa0*/  BRA `(.L_x_12370) ;  /* 0x0000000800a47947 */ /* 0x003fea0003800000 */
.L_x_12365:
        /* <DEDUP_REMOVED lines=12> */
.L_x_12379:
[----:B------:R-:W2:Y:S02]  /*4070*/  LDG.E.64 R4, desc[UR36][R4.64] ;  /* 0x0000002404047981 */ /* 0x000ea4000c1e1b00 */
[----:B--2---:R0:W1:Y:S02]  /*4080*/  F2I.F64.TRUNC R24, R4 ;  /* 0x0000000400187311 */ /* 0x004064000030d100 */
[----:B01----:R-:W-:Y:S05]  /*4090*/  BRA `(.L_x_12370) ;  /* 0x0000000800687947 */ /* 0x003fea0003800000 */
.L_x_12378:
        /* <DEDUP_REMOVED lines=27> */
.L_x_12381:
        /* <DEDUP_REMOVED lines=15> */
.L_x_12380:
[----:B------:R-:W2:Y:S02]  /*4340*/  LDG.E.U16 R0, desc[UR36][R4.64] ;  /* 0x0000002404007981 */ /* 0x000ea4000c1e1500 */
[----:B--2---:R-:W-:-:S06]  /*4350*/  IMAD.U32 R0, R0, 0x10000, RZ ;  /* 0x0001000000007824 */ /* 0x004fcc00078e00ff */
[----:B------:R-:W0:Y:S02]  /*4360*/  F2I.FTZ.TRUNC.NTZ R0, R0 ;  /* 0x0000000000007305 */ /* 0x000e24000021f100 */
[----:B0-----:R-:W-:Y:S01]  /*4370*/  PRMT R24, R0, 0x7610, R24 ;  /* 0x0000761000187816 */ /* 0x001fe20000000018 */
[----:B------:R-:W-:Y:S06]  /*4380*/  BRA `(.L_x_12370) ;  /* 0x0000000400ac7947 */ /* 0x000fec0003800000 */
.L_x_12377:
        /* <DEDUP_REMOVED lines=10> */
.L_x_12384:
        /* <DEDUP_REMOVED lines=21> */
.L_x_12388:
[----:B------:R-:W-:Y:S05]  /*4580*/  BSYNC.RECONVERGENT B1 ;  /* 0x0000000000017941 */ /* 0x000fea0003800200 */
.L_x_12387:
[----:B------:R-:W-:Y:S01]  /*4590*/  IMAD.SHL.U32 R0, R0, 0x100000, RZ ;  /* 0x0010000000007824 */ /* 0x000fe200078e00ff */
[----:B------:R-:W-:-:S04]  /*45a0*/  LEA R3, R3, 0x3b800000, 0x17 ;  /* 0x3b80000003037811 */ /* 0x000fc800078eb8ff */
[----:B------:R-:W-:-:S07]  /*45b0*/  LOP3.LUT R0, R3, R0, R7, 0xfe, !PT ;  /* 0x0000000003007212 */ /* 0x000fce00078efe07 */
.L_x_12386:
[----:B------:R-:W-:Y:S05]  /*45c0*/  BSYNC.RECONVERGENT B0 ;  /* 0x0000000000007941 */ /* 0x000fea0003800200 */
.L_x_12385:
[----:B------:R-:W0:Y:S02]  /*45d0*/  F2I.FTZ.TRUNC.NTZ R0, R0 ;  /* 0x0000000000007305 */ /* 0x000e24000021f100 */
[----:B0-----:R-:W-:Y:S01]  /*45e0*/  PRMT R24, R0, 0x7610, R24 ;  /* 0x0000761000187816 */ /* 0x001fe20000000018 */
[----:B------:R-:W-:Y:S06]  /*45f0*/  BRA `(.L_x_12370) ;  /* 0x0000000400107947 */ /* 0x000fec0003800000 */
.L_x_12383:
        /* <DEDUP_REMOVED lines=21> */
.L_x_12392:
[----:B------:R-:W-:Y:S05]  /*4750*/  BSYNC.RECONVERGENT B1 ;  /* 0x0000000000017941 */ /* 0x000fea0003800200 */
.L_x_12391:
[----:B------:R-:W-:Y:S01]  /*4760*/  IMAD.SHL.U32 R0, R0, 0x200000, RZ ;  /* 0x0020000000007824 */ /* 0x000fe200078e00ff */
[----:B------:R-:W-:-:S04]  /*4770*/  LEA R3, R3, 0x37800000, 0x17 ;  /* 0x3780000003037811 */ /* 0x000fc800078eb8ff */
[----:B------:R-:W-:-:S07]  /*4780*/  LOP3.LUT R0, R3, R0, R7, 0xfe, !PT ;  /* 0x0000000003007212 */ /* 0x000fce00078efe07 */
.L_x_12390:
[----:B------:R-:W-:Y:S05]  /*4790*/  BSYNC.RECONVERGENT B0 ;  /* 0x0000000000007941 */ /* 0x000fea0003800200 */
.L_x_12389:
[----:B------:R-:W0:Y:S02]  /*47a0*/  F2I.FTZ.TRUNC.NTZ R0, R0 ;  /* 0x0000000000007305 */ /* 0x000e24000021f100 */
[----:B0-----:R-:W-:Y:S01]  /*47b0*/  PRMT R24, R0, 0x7610, R24 ;  /* 0x0000761000187816 */ /* 0x001fe20000000018 */
[----:B------:R-:W-:Y:S06]  /*47c0*/  BRA `(.L_x_12370) ;  /* 0x00000000009c7947 */ /* 0x000fec0003800000 */
.L_x_12382:
        /* <DEDUP_REMOVED lines=14> */
.L_x_12396:
[----:B------:R-:W-:Y:S05]  /*48b0*/  BSYNC.RECONVERGENT B0 ;  /* 0x0000000000007941 */ /* 0x000fea0003800200 */
.L_x_12395:
[----:B------:R-:W0:Y:S02]  /*48c0*/  F2I.FTZ.TRUNC.NTZ R0, R0 ;  /* 0x0000000000007305 */ /* 0x000e24000021f100 */
[----:B0-----:R-:W-:Y:S01]  /*48d0*/  PRMT R24, R0, 0x7610, R24 ;  /* 0x0000761000187816 */ /* 0x001fe20000000018 */
[----:B------:R-:W-:Y:S06]  /*48e0*/  BRA `(.L_x_12370) ;  /* 0x0000000000547947 */ /* 0x000fec0003800000 */
.L_x_12369:
        /* <DEDUP_REMOVED lines=16> */
.L_x_12397:
[----:B------:R-:W-:Y:S01]  /*49f0*/  PRMT R24, RZ, 0x7610, R24 ;  /* 0x00007610ff187816 */ /* 0x000fe20000000018 */
[----:B------:R-:W-:Y:S06]  /*4a00*/  BRA `(.L_x_12370) ;  /* 0x00000000000c7947 */ /* 0x000fec0003800000 */
.L_x_12394:
[----:B------:R2:W5:Y:S01]  /*4a10*/  LDG.E.U16 R24, desc[UR36][R4.64] ;  /* 0x0000002404187981 */ /* 0x000562000c1e1500 */
[----:B------:R-:W-:Y:S05]  /*4a20*/  BRA `(.L_x_12370) ;  /* 0x0000000000047947 */ /* 0x000fea0003800000 */
.L_x_12393:
[----:B------:R1:W5:Y:S02]  /*4a30*/  LDG.E.U16 R24, desc[UR36][R4.64] ;  /* 0x0000002404187981 */ /* 0x000364000c1e1500 */
.L_x_12370:
        /* <DEDUP_REMOVED lines=18> */
.L_x_12401:
[----:B------:R0:W5:Y:S01]  /*4b60*/  LDG.E.U8 R22, desc[UR36][R4.64] ;  /* 0x0000002404167981 */ /* 0x000162000c1e1100 */
[----:B------:R-:W-:Y:S05]  /*4b70*/  BRA `(.L_x_12403) ;  /* 0x0000000c00507947 */ /* 0x000fea0003800000 */
.L_x_12400:
        /* <DEDUP_REMOVED lines=8> */
.L_x_12405:
[----:B------:R3:W5:Y:S01]  /*4c00*/  LDG.E.U16 R22, desc[UR36][R4.64] ;  /* 0x0000002404167981 */ /* 0x000762000c1e1500 */
[----:B------:R-:W-:Y:S05]  /*4c10*/  BRA `(.L_x_12403) ;  /* 0x0000000c00287947 */ /* 0x000fea0003800000 */
.L_x_12404:
[----:B------:R0:W5:Y:S01]  /*4c20*/  LDG.E.U16 R22, desc[UR36][R4.64] ;  /* 0x0000002404167981 */ /* 0x000162000c1e1500 */
[----:B------:R-:W-:Y:S05]  /*4c30*/  BRA `(.L_x_12403) ;  /* 0x0000000c00207947 */ /* 0x000fea0003800000 */
.L_x_12399:
        /* <DEDUP_REMOVED lines=9> */
.L_x_12407:
[----:B------:R-:W2:Y:S02]  /*4cd0*/  LDG.E.U16 R0, desc[UR36][R4.64] ;  /* 0x0000002404007981 */ /* 0x000ea4000c1e1500 */
[----:B--2---:R-:W-:-:S06]  /*4ce0*/  HADD2.F32 R0, -RZ, R0.H0_H0 ;  /* 0x20000000ff007230 */ /* 0x004fcc0000004100 */
[----:B------:R-:W0:Y:S02]  /*4cf0*/  F2I.FTZ.TRUNC.NTZ R0, R0 ;  /* 0x0000000000007305 */ /* 0x000e24000021f100 */
[----:B0-----:R-:W-:Y:S01]  /*4d00*/  PRMT R22, R0, 0x7610, R22 ;  /* 0x0000761000167816 */ /* 0x001fe20000000016 */
[----:B------:R-:W-:Y:S06]  /*4d10*/  BRA `(.L_x_12403) ;  /* 0x0000000800e87947 */ /* 0x000fec0003800000 */
.L_x_12406:
        /* <DEDUP_REMOVED lines=9> */
.L_x_12409:
[----:B------:R-:W2:Y:S02]  /*4db0*/  LDG.E.U16 R4, desc[UR36][R4.64] ;  /* 0x0000002404047981 */ /* 0x000ea4000c1e1500 */
[----:B--2---:R-:W-:-:S06]  /*4dc0*/  HADD2.F32 R0, -RZ, R4.H0_H0 ;  /* 0x20000004ff007230 */ /* 0x004fcc0000004100 */
[----:B------:R-:W0:Y:S02]  /*4dd0*/  F2I.FTZ.TRUNC.NTZ R0, R0 ;  /* 0x0000000000007305 */ /* 0x000e24000021f100 */
[----:B0-----:R-:W-:Y:S01]  /*4de0*/  PRMT R22, R0, 0x7610, R22 ;  /* 0x0000761000167816 */ /* 0x001fe20000000016 */
[----:B------:R-:W-:Y:S06]  /*4df0*/  BRA `(.L_x_12403) ;  /* 0x0000000800b07947 */ /* 0x000fec0003800000 */
.L_x_12408:
[----:B------:R-:W2:Y:S02]  /*4e00*/  LDG.E.64 R4, desc[UR36][R4.64] ;  /* 0x0000002404047981 */ /* 0x000ea4000c1e1b00 */
[----:B--2---:R0:W1:Y:S02]  /*4e10*/  F2I.F64.TRUNC R22, R4 ;  /* 0x0000000400167311 */ /* 0x004064000030d100 */
[----:B01----:R-:W-:Y:S05]  /*4e20*/  BRA `(.L_x_12403) ;  /* 0x0000000800a47947 */ /* 0x003fea0003800000 */
.L_x_12398:
        /* <DEDUP_REMOVED lines=12> */
.L_x_12412:
[----:B------:R-:W2:Y:S02]  /*4ef0*/  LDG.E.64 R4, desc[UR36][R4.64] ;  /* 0x0000002404047981 */ /* 0x000ea4000c1e1b00 */
[----:B--2---:R0:W1:Y:S02]  /*4f00*/  F2I.F64.TRUNC R22, R4 ;  /* 0x0000000400167311 */ /* 0x004064000030d100 */
[----:B01----:R-:W-:Y:S05]  /*4f10*/  BRA `(.L_x_12403) ;  /* 0x0000000800687947 */ /* 0x003fea0003800000 */
.L_x_12411:
        /* <DEDUP_REMOVED lines=27> */
.L_x_12414:
        /* <DEDUP_REMOVED lines=15> */
.L_x_12413:
[----:B------:R-:W2:Y:S02]  /*51c0*/  LDG.E.U16 R0, desc[UR36][R4.64] ;  /* 0x0000002404007981 */ /* 0x000ea4000c1e1500 */
[----:B--2---:R-:W-:-:S06]  /*51d0*/  IMAD.U32 R0, R0, 0x10000, RZ ;  /* 0x0001000000007824 */ /* 0x004fcc00078e00ff */
[----:B------:R-:W0:Y:S02]  /*51e0*/  F2I.FTZ.TRUNC.NTZ R0, R0 ;  /* 0x0000000000007305 */ /* 0x000e24000021f100 */
[----:B0-----:R-:W-:Y:S01]  /*51f0*/  PRMT R22, R0, 0x7610, R22 ;  /* 0x0000761000167816 */ /* 0x001fe20000000016 */
[----:B------:R-:W-:Y:S06]  /*5200*/  BRA `(.L_x_12403) ;  /* 0x0000000400ac7947 */ /* 0x000fec0003800000 */
.L_x_12410:
        /* <DEDUP_REMOVED lines=10> */
.L_x_12417:
        /* <DEDUP_REMOVED lines=21> */
.L_x_12421:
[----:B------:R-:W-:Y:S05]  /*5400*/  BSYNC.RECONVERGENT B1 ;  /* 0x0000000000017941 */ /* 0x000fea0003800200 */
.L_x_12420:
[----:B------:R-:W-:Y:S01]  /*5410*/  IMAD.SHL.U32 R0, R0, 0x100000, RZ ;  /* 0x0010000000007824 */ /* 0x000fe200078e00ff */
[----:B------:R-:W-:-:S04]  /*5420*/  LEA R3, R3, 0x3b800000, 0x17 ;  /* 0x3b80000003037811 */ /* 0x000fc800078eb8ff */
[----:B------:R-:W-:-:S07]  /*5430*/  LOP3.LUT R0, R3, R0, R7, 0xfe, !PT ;  /* 0x0000000003007212 */ /* 0x000fce00078efe07 */
.L_x_12419:
[----:B------:R-:W-:Y:S05]  /*5440*/  BSYNC.RECONVERGENT B0 ;  /* 0x0000000000007941 */ /* 0x000fea0003800200 */
.L_x_12418:
[----:B------:R-:W0:Y:S02]  /*5450*/  F2I.FTZ.TRUNC.NTZ R0, R0 ;  /* 0x0000000000007305 */ /* 0x000e24000021f100 */
[----:B0-----:R-:W-:Y:S01]  /*5460*/  PRMT R22, R0, 0x7610, R22 ;  /* 0x0000761000167816 */ /* 0x001fe20000000016 */
[----:B------:R-:W-:Y:S06]  /*5470*/  BRA `(.L_x_12403) ;  /* 0x0000000400107947 */ /* 0x000fec0003800000 */
.L_x_12416:
        /* <DEDUP_REMOVED lines=21> */
.L_x_12425:
[----:B------:R-:W-:Y:S05]  /*55d0*/  BSYNC.RECONVERGENT B1 ;  /* 0x0000000000017941 */ /* 0x000fea0003800200 */
.L_x_12424:
[----:B------:R-:W-:Y:S01]  /*55e0*/  IMAD.SHL.U32 R0, R0, 0x200000, RZ ;  /* 0x0020000000007824 */ /* 0x000fe200078e00ff */
[----:B------:R-:W-:-:S04]  /*55f0*/  LEA R3, R3, 0x37800000, 0x17 ;  /* 0x3780000003037811 */ /* 0x000fc800078eb8ff */
[----:B------:R-:W-:-:S07]  /*5600*/  LOP3.LUT R0, R3, R0, R7, 0xfe, !PT ;  /* 0x0000000003007212 */ /* 0x000fce00078efe07 */
.L_x_12423:
[----:B------:R-:W-:Y:S05]  /*5610*/  BSYNC.RECONVERGENT B0 ;  /* 0x0000000000007941 */ /* 0x000fea0003800200 */
.L_x_12422:
[----:B------:R-:W0:Y:S02]  /*5620*/  F2I.FTZ.TRUNC.NTZ R0, R0 ;  /* 0x0000000000007305 */ /* 0x000e24000021f100 */
[----:B0-----:R-:W-:Y:S01]  /*5630*/  PRMT R22, R0, 0x7610, R22 ;  /* 0x0000761000167816 */ /* 0x001fe20000000016 */
[----:B------:R-:W-:Y:S06]  /*5640*/  BRA `(.L_x_12403) ;  /* 0x00000000009c7947 */ /* 0x000fec0003800000 */
.L_x_12415:
        /* <DEDUP_REMOVED lines=14> */
.L_x_12429:
[----:B------:R-:W-:Y:S05]  /*5730*/  BSYNC.RECONVERGENT B0 ;  /* 0x0000000000007941 */ /* 0x000fea0003800200 */
.L_x_12428:
[----:B------:R-:W0:Y:S02]  /*5740*/  F2I.FTZ.TRUNC.NTZ R0, R0 ;  /* 0x0000000000007305 */ /* 0x000e24000021f100 */
[----:B0-----:R-:W-:Y:S01]  /*5750*/  PRMT R22, R0, 0x7610, R22 ;  /* 0x0000761000167816 */ /* 0x001fe20000000016 */
[----:B------:R-:W-:Y:S06]  /*5760*/  BRA `(.L_x_12403) ;  /* 0x0000000000547947 */ /* 0x000fec0003800000 */
.L_x_12402:
        /* <DEDUP_REMOVED lines=16> */
.L_x_12430:
[----:B------:R-:W-:Y:S01]  /*5870*/  PRMT R22, RZ, 0x7610, R22 ;  /* 0x00007610ff167816 */ /* 0x000fe20000000016 */
[----:B------:R-:W-:Y:S06]  /*5880*/  BRA `(.L_x_12403) ;  /* 0x00000000000c7947 */ /* 0x000fec0003800000 */
.L_x_12427:
[----:B------:R1:W5:Y:S01]  /*5890*/  LDG.E.U16 R22, desc[UR36][R4.64] ;  /* 0x0000002404167981 */ /* 0x000362000c1e1500 */
[----:B------:R-:W-:Y:S05]  /*58a0*/  BRA `(.L_x_12403) ;  /* 0x0000000000047947 */ /* 0x000fea0003800000 */
.L_x_12426:
[----:B------:R2:W5:Y:S02]  /*58b0*/  LDG.E.U16 R22, desc[UR36][R4.64] ;  /* 0x0000002404167981 */ /* 0x000564000c1e1500 */
.L_x_12403:
[----:B------:R-:W-:Y:S01]  /*58c0*/  VIADD R19, R19, 0x80 ;  /* 0x0000008013137836 */ /* 0x000fe20000000000 */
[----:B----45:R-:W-:Y:S02]  /*58d0*/  LOP3.LUT R26, R26, 0xffff, RZ, 0xc0, !PT ;  /* 0x0000ffff1a1a7812 */ /* 0x030fe400078ec0ff */
[----:B------:R-:W-:Y:S02]  /*58e0*/  LOP3.LUT R24, R24, 0xffff, RZ, 0xc0, !PT ;  /* 0x0000ffff18187812 */ /* 0x000fe400078ec0ff */
[----:B-1----:R-:W-:-:S07]  /*58f0*/  LOP3.LUT R22, R22, 0xffff, RZ, 0xc0, !PT ;  /* 0x0000ffff16167812 */ /* 0x002fce00078ec0ff */
.L_x_12331:
[----:B------:R-:W-:Y:S05]  /*5900*/  BSYNC.RECONVERGENT B6 ;  /* 0x0000000000067941 */ /* 0x000fea0003800200 */
.L_x_12330:
[----:B------:R-:W-:Y:S01]  /*5910*/  ISETP.GE.AND P0, PT, R19, R23, PT ;  /* 0x000000171300720c */ /* 0x000fe20003f06270 */
[----:B------:R-:W-:Y:S01]  /*5920*/  BSSY.RECONVERGENT B6, `(.L_x_12431) ;  /* 0x00002c3000067945 */ /* 0x000fe20003800200 */
[----:B------:R-:W-:Y:S01]  /*5930*/  CS2R R16, SRZ ;  /* 0x0000000000107805 */ /* 0x000fe2000001ff00 */
[----:B------:R-:W-:-:S10]  /*5940*/  IMAD.MOV.U32 R18, RZ, RZ, RZ ;  /* 0x000000ffff127224 */ /* 0x000fd400078e00ff */
[----:B------:R-:W-:Y:S05]  /*5950*/  @P0 BRA `(.L_x_12432) ;  /* 0x0000002800fc0947 */ /* 0x000fea0003800000 */
[----:B0-234-:R-:W0:Y:S01]  /*5960*/  LDC.64 R4, c[0x0][0x3a0] ;  /* 0x0000e800ff047b82 */ /* 0x01de220000000a00 */
        /* <DEDUP_REMOVED lines=18> */
.L_x_12436:
[----:B------:R3:W5:Y:S01]  /*5a90*/  LDG.E.U8 R16, desc[UR36][R4.64] ;  /* 0x0000002404107981 */ /* 0x000762000c1e1100 */
[----:B------:R-:W-:Y:S05]  /*5aa0*/  BRA `(.L_x_12438) ;  /* 0x0000000c00507947 */ /* 0x000fea0003800000 */
.L_x_12435:
        /* <DEDUP_REMOVED lines=8> */
.L_x_12440:
[----:B------:R2:W5:Y:S01]  /*5b30*/  LDG.E.U16 R16, desc[UR36][R4.64] ;  /* 0x0000002404107981 */ /* 0x000562000c1e1500 */
[----:B------:R-:W-:Y:S05]  /*5b40*/  BRA `(.L_x_12438) ;  /* 0x0000000c00287947 */ /* 0x000fea0003800000 */
.L_x_12439:
[----:B------:R0:W5:Y:S01]  /*5b50*/  LDG.E.U16 R16, desc[UR36][R4.64] ;  /* 0x0000002404107981 */ /* 0x000162000c1e1500 */
[----:B------:R-:W-:Y:S05]  /*5b60*/  BRA `(.L_x_12438) ;  /* 0x0000000c00207947 */ /* 0x000fea0003800000 */
.L_x_12434:
        /* <DEDUP_REMOVED lines=9> */
.L_x_12442:
[----:B------:R-:W2:Y:S02]  /*5c00*/  LDG.E.U16 R0, desc[UR36][R4.64] ;  /* 0x0000002404007981 */ /* 0x000ea4000c1e1500 */
[----:B--2---:R-:W-:-:S06]  /*5c10*/  HADD2.F32 R0, -RZ, R0.H0_H0 ;  /* 0x20000000ff007230 */ /* 0x004fcc0000004100 */
[----:B------:R-:W0:Y:S02]  /*5c20*/  F2I.FTZ.TRUNC.NTZ R0, R0 ;  /* 0x0000000000007305 */ /* 0x000e24000021f100 */
[----:B0-----:R-:W-:Y:S01]  /*5c30*/  PRMT R16, R0, 0x7610, R16 ;  /* 0x0000761000107816 */ /* 0x001fe20000000010 */
[----:B------:R-:W-:Y:S06]  /*5c40*/  BRA `(.L_x_12438) ;  /* 0x0000000800e87947 */ /* 0x000fec0003800000 */
.L_x_12441:
        /* <DEDUP_REMOVED lines=9> */
.L_x_12444:
[----:B------:R-:W2:Y:S02]  /*5ce0*/  LDG.E.U16 R4, desc[UR36][R4.64] ;  /* 0x0000002404047981 */ /* 0x000ea4000c1e1500 */
[----:B--2---:R-:W-:-:S06]  /*5cf0*/  HADD2.F32 R0, -RZ, R4.H0_H0 ;  /* 0x20000004ff007230 */ /* 0x004fcc0000004100 */
[----:B------:R-:W0:Y:S02]  /*5d00*/  F2I.FTZ.TRUNC.NTZ R0, R0 ;  /* 0x0000000000007305 */ /* 0x000e24000021f100 */
[----:B0-----:R-:W-:Y:S01]  /*5d10*/  PRMT R16, R0, 0x7610, R16 ;  /* 0x0000761000107816 */ /* 0x001fe20000000010 */
[----:B------:R-:W-:Y:S06]  /*5d20*/  BRA `(.L_x_12438) ;  /* 0x0000000800b07947 */ /* 0x000fec0003800000 */
.L_x_12443:
[----:B------:R-:W2:Y:S02]  /*5d30*/  LDG.E.64 R4, desc[UR36][R4.64] ;  /* 0x0000002404047981 */ /* 0x000ea4000c1e1b00 */
[----:B--2---:R0:W1:Y:S02]  /*5d40*/  F2I.F64.TRUNC R16, R4 ;  /* 0x0000000400107311 */ /* 0x004064000030d100 */
[----:B01----:R-:W-:Y:S05]  /*5d50*/  BRA `(.L_x_12438) ;  /* 0x0000000800a47947 */ /* 0x003fea0003800000 */
.L_x_12433:
        /* <DEDUP_REMOVED lines=12> */
.L_x_12447:
[----:B------:R-:W2:Y:S02]  /*5e20*/  LDG.E.64 R4, desc[UR36][R4.64] ;  /* 0x0000002404047981 */ /* 0x000ea4000c1e1b00 */
[----:B--2---:R0:W1:Y:S02]  /*5e30*/  F2I.F64.TRUNC R16, R4 ;  /* 0x0000000400107311 */ /* 0x004064000030d100 */
[----:B01----:R-:W-:Y:S05]  /*5e40*/  BRA `(.L_x_12438) ;  /* 0x0000000800687947 */ /* 0x003fea0003800000 */
.L_x_12446:
        /* <DEDUP_REMOVED lines=27> */
.L_x_12449:
        /* <DEDUP_REMOVED lines=15> */
.L_x_12448:
[----:B------:R-:W2:Y:S02]  /*60f0*/  LDG.E.U16 R0, desc[UR36][R4.64] ;  /* 0x0000002404007981 */ /* 0x000ea4000c1e1500 */
[----:B--2---:R-:W-:-:S06]  /*6100*/  IMAD.U32 R0, R0, 0x10000, RZ ;  /* 0x0001000000007824 */ /* 0x004fcc00078e00ff */
[----:B------:R-:W0:Y:S02]  /*6110*/  F2I.FTZ.TRUNC.NTZ R0, R0 ;  /* 0x0000000000007305 */ /* 0x000e24000021f100 */
[----:B0-----:R-:W-:Y:S01]  /*6120*/  PRMT R16, R0, 0x7610, R16 ;  /* 0x0000761000107816 */ /* 0x001fe20000000010 */
[----:B------:R-:W-:Y:S06]  /*6130*/  BRA `(.L_x_12438) ;  /* 0x0000000400ac7947 */ /* 0x000fec0003800000 */
.L_x_12445:
        /* <DEDUP_REMOVED lines=10> */
.L_x_12452:
        /* <DEDUP_REMOVED lines=21> */
.L_x_12456:
[----:B------:R-:W-:Y:S05]  /*6330*/  BSYNC.RECONVERGENT B1 ;  /* 0x0000000000017941 */ /* 0x000fea0003800200 */
.L_x_12455:
[----:B------:R-:W-:Y:S01]  /*6340*/  IMAD.SHL.U32 R0, R0, 0x100000, RZ ;  /* 0x0010000000007824 */ /* 0x000fe200078e00ff */
[----:B------:R-:W-:-:S04]  /*6350*/  LEA R3, R3, 0x3b800000, 0x17 ;  /* 0x3b80000003037811 */ /* 0x000fc800078eb8ff */
[----:B------:R-:W-:-:S07]  /*6360*/  LOP3.LUT R0, R3, R0, R7, 0xfe, !PT ;  /* 0x0000000003007212 */ /* 0x000fce00078efe07 */
.L_x_12454:
[----:B------:R-:W-:Y:S05]  /*6370*/  BSYNC.RECONVERGENT B0 ;  /* 0x0000000000007941 */ /* 0x000fea0003800200 */
.L_x_12453:
[----:B------:R-:W0:Y:S02]  /*6380*/  F2I.FTZ.TRUNC.NTZ R0, R0 ;  /* 0x0000000000007305 */ /* 0x000e24000021f100 */
[----:B0-----:R-:W-:Y:S01]  /*6390*/  PRMT R16, R0, 0x7610, R16 ;  /* 0x0000761000107816 */ /* 0x001fe20000000010 */
[----:B------:R-:W-:Y:S06]  /*63a0*/  BRA `(.L_x_12438) ;  /* 0x0000000400107947 */ /* 0x000fec0003800000 */
.L_x_12451:
        /* <DEDUP_REMOVED lines=21> */
.L_x_12460:
[----:B------:R-:W-:Y:S05]  /*6500*/  BSYNC.RECONVERGENT B1 ;  /* 0x0000000000017941 */ /* 0x000fea0003800200 */
.L_x_12459:
[----:B------:R-:W-:Y:S01]  /*6510*/  IMAD.SHL.U32 R0, R0, 0x200000, RZ ;  /* 0x0020000000007824 */ /* 0x000fe200078e00ff */
[----:B------:R-:W-:-:S04]  /*6520*/  LEA R3, R3, 0x37800000, 0x17 ;  /* 0x3780000003037811 */ /* 0x000fc800078eb8ff */
[----:B------:R-:W-:-:S07]  /*6530*/  LOP3.LUT R0, R3, R0, R7, 0xfe, !PT ;  /* 0x0000000003007212 */ /* 0x000fce00078efe07 */
.L_x_12458:
[----:B------:R-:W-:Y:S05]  /*6540*/  BSYNC.RECONVERGENT B0 ;  /* 0x0000000000007941 */ /* 0x000fea0003800200 */
.L_x_12457:
[----:B------:R-:W0:Y:S02]  /*6550*/  F2I.FTZ.TRUNC.NTZ R0, R0 ;  /* 0x0000000000007305 */ /* 0x000e24000021f100 */
[----:B0-----:R-:W-:Y:S01]  /*6560*/  PRMT R16, R0, 0x7610, R16 ;  /* 0x0000761000107816 */ /* 0x001fe20000000010 */
[----:B------:R-:W-:Y:S06]  /*6570*/  BRA `(.L_x_12438) ;  /* 0x00000000009c7947 */ /* 0x000fec0003800000 */
.L_x_12450:
        /* <DEDUP_REMOVED lines=14> */
.L_x_12464:
[----:B------:R-:W-:Y:S05]  /*6660*/  BSYNC.RECONVERGENT B0 ;  /* 0x0000000000007941 */ /* 0x000fea0003800200 */
.L_x_12463:
[----:B------:R-:W0:Y:S02]  /*6670*/  F2I.FTZ.TRUNC.NTZ R0, R0 ;  /* 0x0000000000007305 */ /* 0x000e24000021f100 */
[----:B0-----:R-:W-:Y:S01]  /*6680*/  PRMT R16, R0, 0x7610, R16 ;  /* 0x0000761000107816 */ /* 0x001fe20000000010 */
[----:B------:R-:W-:Y:S06]  /*6690*/  BRA `(.L_x_12438) ;  /* 0x0000000000547947 */ /* 0x000fec0003800000 */
.L_x_12437:
        /* <DEDUP_REMOVED lines=16> */
.L_x_12465:
[----:B------:R-:W-:Y:S01]  /*67a0*/  PRMT R16, RZ, 0x7610, R16 ;  /* 0x00007610ff107816 */ /* 0x000fe20000000010 */
[----:B------:R-:W-:Y:S06]  /*67b0*/  BRA `(.L_x_12438) ;  /* 0x00000000000c7947 */ /* 0x000fec0003800000 */
.L_x_12462:
[----:B------:R0:W5:Y:S01]  /*67c0*/  LDG.E.U16 R16, desc[UR36][R4.64] ;  /* 0x0000002404107981 */ /* 0x000162000c1e1500 */
[----:B------:R-:W-:Y:S05]  /*67d0*/  BRA `(.L_x_12438) ;  /* 0x0000000000047947 */ /* 0x000fea0003800000 */
.L_x_12461:
[----:B------:R0:W5:Y:S02]  /*67e0*/  LDG.E.U16 R16, desc[UR36][R4.64] ;  /* 0x0000002404107981 */ /* 0x000164000c1e1500 */
.L_x_12438:
[----:B------:R-:W0:Y:S02]  /*67f0*/  LDCU.U8 UR6, c[0x0][0x3bd] ;  /* 0x000077a0ff0677ac */ /* 0x000e240008000000 */
        /* <DEDUP_REMOVED lines=18> */
.L_x_12469:
[----:B------:R0:W5:Y:S01]  /*6920*/  LDG.E.U8 R18, desc[UR36][R4.64] ;  /* 0x0000002404127981 */ /* 0x000162000c1e1100 */
[----:B------:R-:W-:Y:S05]  /*6930*/  BRA `(.L_x_12471) ;  /* 0x0000000c00507947 */ /* 0x000fea0003800000 */
.L_x_12468:
        /* <DEDUP_REMOVED lines=8> */
.L_x_12473:
[----:B------:R2:W5:Y:S01]  /*69c0*/  LDG.E.U16 R18, desc[UR36][R4.64] ;  /* 0x0000002404127981 */ /* 0x000562000c1e1500 */
[----:B------:R-:W-:Y:S05]  /*69d0*/  BRA `(.L_x_12471) ;  /* 0x0000000c00287947 */ /* 0x000fea0003800000 */
.L_x_12472:
[----:B------:R4:W5:Y:S01]  /*69e0*/  LDG.E.U16 R18, desc[UR36][R4.64] ;  /* 0x0000002404127981 */ /* 0x000962000c1e1500 */
[----:B------:R-:W-:Y:S05]  /*69f0*/  BRA `(.L_x_12471) ;  /* 0x0000000c00207947 */ /* 0x000fea0003800000 */
.L_x_12467:
        /* <DEDUP_REMOVED lines=9> */
.L_x_12475:
[----:B------:R-:W2:Y:S02]  /*6a90*/  LDG.E.U16 R0, desc[UR36][R4.64] ;  /* 0x0000002404007981 */ /* 0x000ea4000c1e1500 */
[----:B--2---:R-:W-:-:S06]  /*6aa0*/  HADD2.F32 R0, -RZ, R0.H0_H0 ;  /* 0x20000000ff007230 */ /* 0x004fcc0000004100 */
[----:B------:R-:W0:Y:S02]  /*6ab0*/  F2I.FTZ.TRUNC.NTZ R0, R0 ;  /* 0x0000000000007305 */ /* 0x000e24000021f100 */
[----:B0-----:R-:W-:Y:S01]  /*6ac0*/  PRMT R18, R0, 0x7610, R18 ;  /* 0x0000761000127816 */ /* 0x001fe20000000012 */
[----:B------:R-:W-:Y:S06]  /*6ad0*/  BRA `(.L_x_12471) ;  /* 0x0000000800e87947 */ /* 0x000fec0003800000 */
.L_x_12474:
        /* <DEDUP_REMOVED lines=9> */
.L_x_12477:
[----:B------:R-:W2:Y:S02]  /*6b70*/  LDG.E.U16 R4, desc[UR36][R4.64] ;  /* 0x0000002404047981 */ /* 0x000ea4000c1e1500 */
[----:B--2---:R-:W-:-:S06]  /*6b80*/  HADD2.F32 R0, -RZ, R4.H0_H0 ;  /* 0x20000004ff007230 */ /* 0x004fcc0000004100 */
[----:B------:R-:W0:Y:S02]  /*6b90*/  F2I.FTZ.TRUNC.NTZ R0, R0 ;  /* 0x0000000000007305 */ /* 0x000e24000021f100 */
[----:B0-----:R-:W-:Y:S01]  /*6ba0*/  PRMT R18, R0, 0x7610, R18 ;  /* 0x0000761000127816 */ /* 0x001fe20000000012 */
[----:B------:R-:W-:Y:S06]  /*6bb0*/  BRA `(.L_x_12471) ;  /* 0x0000000800b07947 */ /* 0x000fec0003800000 */
.L_x_12476:
[----:B------:R-:W2:Y:S02]  /*6bc0*/  LDG.E.64 R4, desc[UR36][R4.64] ;  /* 0x0000002404047981 */ /* 0x000ea4000c1e1b00 */
[----:B--2---:R0:W1:Y:S02]  /*6bd0*/  F2I.F64.TRUNC R18, R4 ;  /* 0x0000000400127311 */ /* 0x004064000030d100 */
[----:B01----:R-:W-:Y:S05]  /*6be0*/  BRA `(.L_x_12471) ;  /* 0x0000000800a47947 */ /* 0x003fea0003800000 */
.L_x_12466:
        /* <DEDUP_REMOVED lines=12> */
.L_x_12480:
[----:B------:R-:W2:Y:S02]  /*6cb0*/  LDG.E.64 R4, desc[UR36][R4.64] ;  /* 0x0000002404047981 */ /* 0x000ea4000c1e1b00 */
[----:B--2---:R0:W1:Y:S02]  /*6cc0*/  F2I.F64.TRUNC R18, R4 ;  /* 0x0000000400127311 */ /* 0x004064000030d100 */
[----:B01----:R-:W-:Y:S05]  /*6cd0*/  BRA `(.L_x_12471) ;  /* 0x0000000800687947 */ /* 0x003fea0003800000 */
.L_x_12479:
        /* <DEDUP_REMOVED lines=27> */
.L_x_12482:
        /* <DEDUP_REMOVED lines=15> */
.L_x_12481:
[----:B------:R-:W2:Y:S02]  /*6f80*/  LDG.E.U16 R0, desc[UR36][R4.64] ;  /* 0x0000002404007981 */ /* 0x000ea4000c1e1500 */
[----:B--2---:R-:W-:-:S06]  /*6f90*/  IMAD.U32 R0, R0, 0x10000, RZ ;  /* 0x0001000000007824 */ /* 0x004fcc00078e00ff */
[----:B------:R-:W0:Y:S02]  /*6fa0*/  F2I.FTZ.TRUNC.NTZ R0, R0 ;  /* 0x0000000000007305 */ /* 0x000e24000021f100 */
[----:B0-----:R-:W-:Y:S01]  /*6fb0*/  PRMT R18, R0, 0x7610, R18 ;  /* 0x0000761000127816 */ /* 0x001fe20000000012 */
[----:B------:R-:W-:Y:S06]  /*6fc0*/  BRA `(.L_x_12471) ;  /* 0x0000000400ac7947 */ /* 0x000fec0003800000 */
.L_x_12478:
        /* <DEDUP_REMOVED lines=10> */
.L_x_12485:
        /* <DEDUP_REMOVED lines=21> */
.L_x_12489:
[----:B------:R-:W-:Y:S05]  /*71c0*/  BSYNC.RECONVERGENT B1 ;  /* 0x0000000000017941 */ /* 0x000fea0003800200 */
.L_x_12488:
[----:B------:R-:W-:Y:S01]  /*71d0*/  IMAD.SHL.U32 R0, R0, 0x100000, RZ ;  /* 0x0010000000007824 */ /* 0x000fe200078e00ff */
[----:B------:R-:W-:-:S04]  /*71e0*/  LEA R3, R3, 0x3b800000, 0x17 ;  /* 0x3b80000003037811 */ /* 0x000fc800078eb8ff */
[----:B------:R-:W-:-:S07]  /*71f0*/  LOP3.LUT R0, R3, R0, R7, 0xfe, !PT ;  /* 0x0000000003007212 */ /* 0x000fce00078efe07 */
.L_x_12487:
[----:B------:R-:W-:Y:S05]  /*7200*/  BSYNC.RECONVERGENT B0 ;  /* 0x0000000000007941 */ /* 0x000fea0003800200 */
.L_x_12486:
[----:B------:R-:W0:Y:S02]  /*7210*/  F2I.FTZ.TRUNC.NTZ R0, R0 ;  /* 0x0000000000007305 */ /* 0x000e24000021f100 */
[----:B0-----:R-:W-:Y:S01]  /*7220*/  PRMT R18, R0, 0x7610, R18 ;  /* 0x0000761000127816 */ /* 0x001fe20000000012 */
[----:B------:R-:W-:Y:S06]  /*7230*/  BRA `(.L_x_12471) ;  /* 0x0000000400107947 */ /* 0x000fec0003800000 */
.L_x_12484:
        /* <DEDUP_REMOVED lines=21> */
.L_x_12493:
[----:B------:R-:W-:Y:S05]  /*7390*/  BSYNC.RECONVERGENT B1 ;  /* 0x0000000000017941 */ /* 0x000fea0003800200 */
.L_x_12492:
[----:B------:R-:W-:Y:S01]  /*73a0*/  IMAD.SHL.U32 R0, R0, 0x200000, RZ ;  /* 0x0020000000007824 */ /* 0x000fe200078e00ff */
[----:B------:R-:W-:-:S04]  /*73b0*/  LEA R3, R3, 0x37800000, 0x17 ;  /* 0x3780000003037811 */ /* 0x000fc800078eb8ff */
[----:B------:R-:W-:-:S07]  /*73c0*/  LOP3.LUT R0, R3, R0, R7, 0xfe, !PT ;  /* 0x0000000003007212 */ /* 0x000fce00078efe07 */
.L_x_12491:
[----:B------:R-:W-:Y:S05]  /*73d0*/  BSYNC.RECONVERGENT B0 ;  /* 0x0000000000007941 */ /* 0x000fea0003800200 */
.L_x_12490:
[----:B------:R-:W0:Y:S02]  /*73e0*/  F2I.FTZ.TRUNC.NTZ R0, R0 ;  /* 0x0000000000007305 */ /* 0x000e24000021f100 */
[----:B0-----:R-:W-:Y:S01]  /*73f0*/  PRMT R18, R0, 0x7610, R18 ;  /* 0x0000761000127816 */ /* 0x001fe20000000012 */
[----:B------:R-:W-:Y:S06]  /*7400*/  BRA `(.L_x_12471) ;  /* 0x00000000009c7947 */ /* 0x000fec0003800000 */
.L_x_12483:
        /* <DEDUP_REMOVED lines=14> */
.L_x_12497:
[----:B------:R-:W-:Y:S05]  /*74f0*/  BSYNC.RECONVERGENT B0 ;  /* 0x0000000000007941 */ /* 0x000fea0003800200 */
.L_x_12496:
[----:B------:R-:W0:Y:S02]  /*7500*/  F2I.FTZ.TRUNC.NTZ R0, R0 ;  /* 0x0000000000007305 */ /* 0x000e24000021f100 */
[----:B0-----:R-:W-:Y:S01]  /*7510*/  PRMT R18, R0, 0x7610, R18 ;  /* 0x0000761000127816 */ /* 0x001fe20000000012 */
[----:B------:R-:W-:Y:S06]  /*7520*/  BRA `(.L_x_12471) ;  /* 0x0000000000547947 */ /* 0x000fec0003800000 */
.L_x_12470:
        /* <DEDUP_REMOVED lines=16> */
.L_x_12498:
[----:B------:R-:W-:Y:S01]  /*7630*/  PRMT R18, RZ, 0x7610, R18 ;  /* 0x00007610ff127816 */ /* 0x000fe20000000012 */
[----:B------:R-:W-:Y:S06]  /*7640*/  BRA `(.L_x_12471) ;  /* 0x00000000000c7947 */ /* 0x000fec0003800000 */
.L_x_12495:
[----:B------:R0:W5:Y:S01]  /*7650*/  LDG.E.U16 R18, desc[UR36][R4.64] ;  /* 0x0000002404127981 */ /* 0x000162000c1e1500 */
[----:B------:R-:W-:Y:S05]  /*7660*/  BRA `(.L_x_12471) ;  /* 0x0000000000047947 */ /* 0x000fea0003800000 */
.L_x_12494:
[----:B------:R0:W5:Y:S02]  /*7670*/  LDG.E.U16 R18, desc[UR36][R4.64] ;  /* 0x0000002404127981 */ /* 0x000164000c1e1500 */
.L_x_12471:
        /* <DEDUP_REMOVED lines=19> */
.L_x_12502:
[----:B------:R4:W5:Y:S01]  /*77b0*/  LDG.E.U8 R0, desc[UR36][R4.64] ;  /* 0x0000002404007981 */ /* 0x000962000c1e1100 */
[----:B------:R-:W-:Y:S05]  /*77c0*/  BRA `(.L_x_12504) ;  /* 0x0000000c00507947 */ /* 0x000fea0003800000 */
.L_x_12501:
        /* <DEDUP_REMOVED lines=8> */
.L_x_12506:
[----:B------:R0:W5:Y:S01]  /*7850*/  LDG.E.U16 R0, desc[UR36][R4.64] ;  /* 0x0000002404007981 */ /* 0x000162000c1e1500 */
[----:B------:R-:W-:Y:S05]  /*7860*/  BRA `(.L_x_12504) ;  /* 0x0000000c00287947 */ /* 0x000fea0003800000 */
.L_x_12505:
[----:B------:R0:W5:Y:S01]  /*7870*/  LDG.E.U16 R0, desc[UR36][R4.64] ;  /* 0x0000002404007981 */ /* 0x000162000c1e1500 */
[----:B------:R-:W-:Y:S05]  /*7880*/  BRA `(.L_x_12504) ;  /* 0x0000000c00207947 */ /* 0x000fea0003800000 */
.L_x_12500:
        /* <DEDUP_REMOVED lines=9> */
.L_x_12508:
[----:B------:R-:W2:Y:S02]  /*7920*/  LDG.E.U16 R3, desc[UR36][R4.64] ;  /* 0x0000002404037981 */ /* 0x000ea4000c1e1500 */
[----:B--2---:R-:W-:-:S06]  /*7930*/  HADD2.F32 R3, -RZ, R3.H0_H0 ;  /* 0x20000003ff037230 */ /* 0x004fcc0000004100 */
[----:B------:R-:W0:Y:S02]  /*7940*/  F2I.FTZ.TRUNC.NTZ R3, R3 ;  /* 0x0000000300037305 */ /* 0x000e24000021f100 */
[----:B0-----:R-:W-:Y:S01]  /*7950*/  PRMT R0, R3, 0x7610, R0 ;  /* 0x0000761003007816 */ /* 0x001fe20000000000 */
[----:B------:R-:W-:Y:S06]  /*7960*/  BRA `(.L_x_12504) ;  /* 0x0000000800e87947 */ /* 0x000fec0003800000 */
.L_x_12507:
        /* <DEDUP_REMOVED lines=9> */
.L_x_12510:
[----:B------:R-:W2:Y:S02]  /*7a00*/  LDG.E.U16 R4, desc[UR36][R4.64] ;  /* 0x0000002404047981 */ /* 0x000ea4000c1e1500 */
[----:B--2---:R-:W-:-:S06]  /*7a10*/  HADD2.F32 R3, -RZ, R4.H0_H0 ;  /* 0x20000004ff037230 */ /* 0x004fcc0000004100 */
[----:B------:R-:W0:Y:S02]  /*7a20*/  F2I.FTZ.TRUNC.NTZ R3, R3 ;  /* 0x0000000300037305 */ /* 0x000e24000021f100 */
[----:B0-----:R-:W-:Y:S01]  /*7a30*/  PRMT R0, R3, 0x7610, R0 ;  /* 0x0000761003007816 */ /* 0x001fe20000000000 */
[----:B------:R-:W-:Y:S06]  /*7a40*/  BRA `(.L_x_12504) ;  /* 0x0000000800b07947 */ /* 0x000fec0003800000 */
.L_x_12509:
[----:B------:R-:W2:Y:S02]  /*7a50*/  LDG.E.64 R4, desc[UR36][R4.64] ;  /* 0x0000002404047981 */ /* 0x000ea4000c1e1b00 */
[----:B--2---:R4:W0:Y:S02]  /*7a60*/  F2I.F64.TRUNC R0, R4 ;  /* 0x0000000400007311 */ /* 0x004824000030d100 */
[----:B0---4-:R-:W-:Y:S05]  /*7a70*/  BRA `(.L_x_12504) ;  /* 0x0000000800a47947 */ /* 0x011fea0003800000 */
.L_x_12499:
        /* <DEDUP_REMOVED lines=12> */
.L_x_12513:
[----:B------:R-:W2:Y:S02]  /*7b40*/  LDG.E.64 R4, desc[UR36][R4.64] ;  /* 0x0000002404047981 */ /* 0x000ea4000c1e1b00 */
[----:B--2---:R0:W1:Y:S02]  /*7b50*/  F2I.F64.TRUNC R0, R4 ;  /* 0x0000000400007311 */ /* 0x004064000030d100 */
[----:B01----:R-:W-:Y:S05]  /*7b60*/  BRA `(.L_x_12504) ;  /* 0x0000000800687947 */ /* 0x003fea0003800000 */
.L_x_12512:
        /* <DEDUP_REMOVED lines=27> */
.L_x_12515:
        /* <DEDUP_REMOVED lines=15> */
.L_x_12514:
[----:B------:R-:W2:Y:S02]  /*7e10*/  LDG.E.U16 R3, desc[UR36][R4.64] ;  /* 0x0000002404037981 */ /* 0x000ea4000c1e1500 */
[----:B--2---:R-:W-:-:S06]  /*7e20*/  IMAD.U32 R3, R3, 0x10000, RZ ;  /* 0x0001000003037824 */ /* 0x004fcc00078e00ff */
[----:B------:R-:W0:Y:S02]  /*7e30*/  F2I.FTZ.TRUNC.NTZ R3, R3 ;  /* 0x0000000300037305 */ /* 0x000e24000021f100 */
[----:B0-----:R-:W-:Y:S01]  /*7e40*/  PRMT R0, R3, 0x7610, R0 ;  /* 0x0000761003007816 */ /* 0x001fe20000000000 */
[----:B------:R-:W-:Y:S06]  /*7e50*/  BRA `(.L_x_12504) ;  /* 0x0000000400ac7947 */ /* 0x000fec0003800000 */
.L_x_12511:
        /* <DEDUP_REMOVED lines=10> */
.L_x_12518:
        /* <DEDUP_REMOVED lines=21> */
.L_x_12522:
[----:B------:R-:W-:Y:S05]  /*8050*/  BSYNC.RECONVERGENT B1 ;  /* 0x0000000000017941 */ /* 0x000fea0003800200 */
.L_x_12521:
[----:B------:R-:W-:Y:S01]  /*8060*/  IMAD.SHL.U32 R0, R0, 0x100000, RZ ;  /* 0x0010000000007824 */ /* 0x000fe200078e00ff */
[----:B------:R-:W-:-:S04]  /*8070*/  LEA R3, R3, 0x3b800000, 0x17 ;  /* 0x3b80000003037811 */ /* 0x000fc800078eb8ff */
[----:B------:R-:W-:-:S07]  /*8080*/  LOP3.LUT R3, R3, R0, R7, 0xfe, !PT ;  /* 0x0000000003037212 */ /* 0x000fce00078efe07 */
.L_x_12520:
[----:B------:R-:W-:Y:S05]  /*8090*/  BSYNC.RECONVERGENT B0 ;  /* 0x0000000000007941 */ /* 0x000fea0003800200 */
.L_x_12519:
[----:B------:R-:W0:Y:S02]  /*80a0*/  F2I.FTZ.TRUNC.NTZ R3, R3 ;  /* 0x0000000300037305 */ /* 0x000e24000021f100 */
[----:B0-----:R-:W-:Y:S01]  /*80b0*/  PRMT R0, R3, 0x7610, R0 ;  /* 0x0000761003007816 */ /* 0x001fe20000000000 */
[----:B------:R-:W-:Y:S06]  /*80c0*/  BRA `(.L_x_12504) ;  /* 0x0000000400107947 */ /* 0x000fec0003800000 */
.L_x_12517:
        /* <DEDUP_REMOVED lines=21> */
.L_x_12526:
[----:B------:R-:W-:Y:S05]  /*8220*/  BSYNC.RECONVERGENT B1 ;  /* 0x0000000000017941 */ /* 0x000fea0003800200 */
.L_x_12525:
[----:B------:R-:W-:Y:S01]  /*8230*/  IMAD.SHL.U32 R0, R0, 0x200000, RZ ;  /* 0x0020000000007824 */ /* 0x000fe200078e00ff */
[----:B------:R-:W-:-:S04]  /*8240*/  LEA R3, R3, 0x37800000, 0x17 ;  /* 0x3780000003037811 */ /* 0x000fc800078eb8ff */
[----:B------:R-:W-:-:S07]  /*8250*/  LOP3.LUT R3, R3, R0, R7, 0xfe, !PT ;  /* 0x0000000003037212 */ /* 0x000fce00078efe07 */
.L_x_12524:
[----:B------:R-:W-:Y:S05]  /*8260*/  BSYNC.RECONVERGENT B0 ;  /* 0x0000000000007941 */ /* 0x000fea0003800200 */
.L_x_12523:
[----:B------:R-:W0:Y:S02]  /*8270*/  F2I.FTZ.TRUNC.NTZ R3, R3 ;  /* 0x0000000300037305 */ /* 0x000e24000021f100 */
[----:B0-----:R-:W-:Y:S01]  /*8280*/  PRMT R0, R3, 0x7610, R0 ;  /* 0x0000761003007816 */ /* 0x001fe20000000000 */
[----:B------:R-:W-:Y:S06]  /*8290*/  BRA `(.L_x_12504) ;  /* 0x00000000009c7947 */ /* 0x000fec0003800000 */
.L_x_12516:
        /* <DEDUP_REMOVED lines=14> */
.L_x_12530:
[----:B------:R-:W-:Y:S05]  /*8380*/  BSYNC.RECONVERGENT B0 ;  /* 0x0000000000007941 */ /* 0x000fea0003800200 */
.L_x_12529:
[----:B------:R-:W0:Y:S02]  /*8390*/  F2I.FTZ.TRUNC.NTZ R3, R3 ;  /* 0x0000000300037305 */ /* 0x000e24000021f100 */
[----:B0-----:R-:W-:Y:S01]  /*83a0*/  PRMT R0, R3, 0x7610, R0 ;  /* 0x0000761003007816 */ /* 0x001fe20000000000 */
[----:B------:R-:W-:Y:S06]  /*83b0*/  BRA `(.L_x_12504) ;  /* 0x0000000000547947 */ /* 0x000fec0003800000 */
.L_x_12503:
        /* <DEDUP_REMOVED lines=16> */
.L_x_12531:
[----:B------:R-:W-:Y:S01]  /*84c0*/  PRMT R0, RZ, 0x7610, R0 ;  /* 0x00007610ff007816 */ /* 0x000fe20000000000 */
[----:B------:R-:W-:Y:S06]  /*84d0*/  BRA `(.L_x_12504) ;  /* 0x00000000000c7947 */ /* 0x000fec0003800000 */
.L_x_12528:
[----:B------:R0:W5:Y:S01]  /*84e0*/  LDG.E.U16 R0, desc[UR36][R4.64] ;  /* 0x0000002404007981 */ /* 0x000162000c1e1500 */
[----:B------:R-:W-:Y:S05]  /*84f0*/  BRA `(.L_x_12504) ;  /* 0x0000000000047947 */ /* 0x000fea0003800000 */
.L_x_12527:
[----:B------:R0:W5:Y:S02]  /*8500*/  LDG.E.U16 R0, desc[UR36][R4.64] ;  /* 0x0000002404007981 */ /* 0x000164000c1e1500 */
.L_x_12504:
[----:B-----5:R-:W-:Y:S01]  /*8510*/  LOP3.LUT R17, R18, 0xffff, RZ, 0xc0, !PT ;  /* 0x0000ffff12117812 */ /* 0x020fe200078ec0ff */
[----:B------:R-:W-:Y:S01]  /*8520*/  VIADD R19, R19, 0x80 ;  /* 0x0000008013137836 */ /* 0x000fe20000000000 */
[----:B------:R-:W-:Y:S02]  /*8530*/  LOP3.LUT R16, R16, 0xffff, RZ, 0xc0, !PT ;  /* 0x0000ffff10107812 */ /* 0x000fe400078ec0ff */
[----:B-1-3--:R-:W-:-:S07]  /*8540*/  LOP3.LUT R18, R0, 0xffff, RZ, 0xc0, !PT ;  /* 0x0000ffff00127812 */ /* 0x00afce00078ec0ff */
.L_x_12432:
[----:B------:R-:W-:Y:S05]  /*8550*/  BSYNC.RECONVERGENT B6 ;  /* 0x0000000000067941 */ /* 0x000fea0003800200 */
.L_x_12431:
[----:B------:R-:W-:Y:S01]  /*8560*/  ISETP.GE.AND P0, PT, R19, R23, PT ;  /* 0x000000171300720c */ /* 0x000fe20003f06270 */
[----:B------:R-:W-:Y:S01]  /*8570*/  BSSY.RECONVERGENT B6, `(.L_x_12532) ;  /* 0x00002c4000067945 */ /* 0x000fe20003800200 */
[----:B------:R-:W-:Y:S02]  /*8580*/  IMAD.MOV.U32 R0, RZ, RZ, RZ ;  /* 0x000000ffff007224 */ /* 0x000fe400078e00ff */
[----:B------:R-:W-:Y:S02]  /*8590*/  IMAD.MOV.U32 R25, RZ, RZ, RZ ;  /* 0x000000ffff197224 */ /* 0x000fe400078e00ff */
[----:B------:R-:W-:-:S07]  /*85a0*/  IMAD.MOV.U32 R3, RZ, RZ, RZ ;  /* 0x000000ffff037224 */ /* 0x000fce00078e00ff */
[----:B------:R-:W-:Y:S05]  /*85b0*/  @P0 BRA `(.L_x_12533) ;  /* 0x0000002800fc0947 */ /* 0x000fea0003800000 */
[----:B------:R-:W1:Y:S01]  /*85c0*/  S2R R6, SR_CTAID.X ;  /* 0x0000000000067919 */ /* 0x000e620000002500 */
[----:B0-234-:R-:W0:Y:S01]  /*85d0*/  LDC.64 R4, c[0x0][0x3a0] ;  /* 0x0000e800ff047b82 */ /* 0x01de220000000a00 */
[----:B------:R-:W2:Y:S01]  /*85e0*/  LDCU UR5, c[0x0][0x3c0] ;  /* 0x00007800ff0577ac */ /* 0x000ea20008000800 */
[----:B------:R-:W-:-:S04]  /*85f0*/  UPRMT UR4, UR38, 0x9910, URZ ;  /* 0x0000991026047896 */ /* 0x000fc800080000ff */
[----:B------:R-:W-:Y:S01]  /*8600*/  UISETP.GT.AND UP0, UPT, UR4, 0x9, UPT ;  /* 0x000000090400788c */ /* 0x000fe2000bf04270 */
[----:B-1----:R-:W-:-:S04]  /*8610*/  IMAD R19, R6, 0x200, R19 ;  /* 0x0000020006137824 */ /* 0x002fc800078e0213 */
        /* <DEDUP_REMOVED lines=14> */
.L_x_12537:
[----:B------:R0:W5:Y:S01]  /*8700*/  LDG.E.U8 R23, desc[UR36][R4.64] ;  /* 0x0000002404177981 */ /* 0x000162000c1e1100 */
[----:B------:R-:W-:Y:S05]  /*8710*/  BRA `(.L_x_12539) ;  /* 0x0000000c00507947 */ /* 0x000fea0003800000 */
.L_x_12536:
        /* <DEDUP_REMOVED lines=8> */
.L_x_12541:
[----:B------:R0:W5:Y:S01]  /*87a0*/  LDG.E.U16 R23, desc[UR36][R4.64] ;  /* 0x0000002404177981 */ /* 0x000162000c1e1500 */
[----:B------:R-:W-:Y:S05]  /*87b0*/  BRA `(.L_x_12539) ;  /* 0x0000000c00287947 */ /* 0x000fea0003800000 */
.L_x_12540:
[----:B------:R0:W5:Y:S01]  /*87c0*/  LDG.E.U16 R23, desc[UR36][R4.64] ;  /* 0x0000002404177981 */ /* 0x000162000c1e1500 */
[----:B------:R-:W-:Y:S05]  /*87d0*/  BRA `(.L_x_12539) ;  /* 0x0000000c00207947 */ /* 0x000fea0003800000 */
.L_x_12535:
        /* <DEDUP_REMOVED lines=9> */
.L_x_12543:
[----:B------:R-:W2:Y:S02]  /*8870*/  LDG.E.U16 R0, desc[UR36][R4.64] ;  /* 0x0000002404007981 */ /* 0x000ea4000c1e1500 */
[----:B--2---:R-:W-:-:S06]  /*8880*/  HADD2.F32 R0, -RZ, R0.H0_H0 ;  /* 0x20000000ff007230 */ /* 0x004fcc0000004100 */
[----:B------:R-:W0:Y:S02]  /*8890*/  F2I.FTZ.TRUNC.NTZ R0, R0 ;  /* 0x0000000000007305 */ /* 0x000e24000021f100 */
[----:B0-----:R-:W-:Y:S01]  /*88a0*/  PRMT R23, R0, 0x7610, R23 ;  /* 0x0000761000177816 */ /* 0x001fe20000000017 */
[----:B------:R-:W-:Y:S06]  /*88b0*/  BRA `(.L_x_12539) ;  /* 0x0000000800e87947 */ /* 0x000fec0003800000 */
.L_x_12542:
        /* <DEDUP_REMOVED lines=9> */
.L_x_12545:
[----:B------:R-:W2:Y:S02]  /*8950*/  LDG.E.U16 R4, desc[UR36][R4.64] ;  /* 0x0000002404047981 */ /* 0x000ea4000c1e1500 */
[----:B--2---:R-:W-:-:S06]  /*8960*/  HADD2.F32 R0, -RZ, R4.H0_H0 ;  /* 0x20000004ff007230 */ /* 0x004fcc0000004100 */
[----:B------:R-:W0:Y:S02]  /*8970*/  F2I.FTZ.TRUNC.NTZ R0, R0 ;  /* 0x0000000000007305 */ /* 0x000e24000021f100 */
[----:B0-----:R-:W-:Y:S01]  /*8980*/  PRMT R23, R0, 0x7610, R23 ;  /* 0x0000761000177816 */ /* 0x001fe20000000017 */
[----:B------:R-:W-:Y:S06]  /*8990*/  BRA `(.L_x_12539) ;  /* 0x0000000800b07947 */ /* 0x000fec0003800000 */
.L_x_12544:
[----:B------:R-:W2:Y:S02]  /*89a0*/  LDG.E.64 R4, desc[UR36][R4.64] ;  /* 0x0000002404047981 */ /* 0x000ea4000c1e1b00 */
[----:B--2---:R3:W4:Y:S02]  /*89b0*/  F2I.F64.TRUNC R23, R4 ;  /* 0x0000000400177311 */ /* 0x004724000030d100 */
[----:B---34-:R-:W-:Y:S05]  /*89c0*/  BRA `(.L_x_12539) ;  /* 0x0000000800a47947 */ /* 0x018fea0003800000 */
.L_x_12534:
        /* <DEDUP_REMOVED lines=12> */
.L_x_12548:
[----:B------:R-:W2:Y:S02]  /*8a90*/  LDG.E.64 R4, desc[UR36][R4.64] ;  /* 0x0000002404047981 */ /* 0x000ea4000c1e1b00 */
[----:B--2---:R3:W4:Y:S02]  /*8aa0*/  F2I.F64.TRUNC R23, R4 ;  /* 0x0000000400177311 */ /* 0x004724000030d100 */
[----:B---34-:R-:W-:Y:S05]  /*8ab0*/  BRA `(.L_x_12539) ;  /* 0x0000000800687947 */ /* 0x018fea0003800000 */
.L_x_12547:
        /* <DEDUP_REMOVED lines=27> */
.L_x_12550:
        /* <DEDUP_REMOVED lines=15> */
.L_x_12549:
[----:B------:R-:W2:Y:S02]  /*8d60*/  LDG.E.U16 R0, desc[UR36][R4.64] ;  /* 0x0000002404007981 */ /* 0x000ea4000c1e1500 */
[----:B--2---:R-:W-:-:S06]  /*8d70*/  IMAD.U32 R0, R0, 0x10000, RZ ;  /* 0x0001000000007824 */ /* 0x004fcc00078e00ff */
[----:B------:R-:W0:Y:S02]  /*8d80*/  F2I.FTZ.TRUNC.NTZ R0, R0 ;  /* 0x0000000000007305 */ /* 0x000e24000021f100 */
[----:B0-----:R-:W-:Y:S01]  /*8d90*/  PRMT R23, R0, 0x7610, R23 ;  /* 0x0000761000177816 */ /* 0x001fe20000000017 */
[----:B------:R-:W-:Y:S06]  /*8da0*/  BRA `(.L_x_12539) ;  /* 0x0000000400ac7947 */ /* 0x000fec0003800000 */
.L_x_12546:
        /* <DEDUP_REMOVED lines=10> */
.L_x_12553:
        /* <DEDUP_REMOVED lines=21> */
.L_x_12557:
[----:B------:R-:W-:Y:S05]  /*8fa0*/  BSYNC.RECONVERGENT B1 ;  /* 0x0000000000017941 */ /* 0x000fea0003800200 */
.L_x_12556:
[----:B------:R-:W-:Y:S01]  /*8fb0*/  IMAD.SHL.U32 R0, R0, 0x100000, RZ ;  /* 0x0010000000007824 */ /* 0x000fe200078e00ff */
[----:B------:R-:W-:-:S04]  /*8fc0*/  LEA R3, R3, 0x3b800000, 0x17 ;  /* 0x3b80000003037811 */ /* 0x000fc800078eb8ff */
[----:B------:R-:W-:-:S07]  /*8fd0*/  LOP3.LUT R0, R3, R0, R7, 0xfe, !PT ;  /* 0x0000000003007212 */ /* 0x000fce00078efe07 */
.L_x_12555:
[----:B------:R-:W-:Y:S05]  /*8fe0*/  BSYNC.RECONVERGENT B0 ;  /* 0x0000000000007941 */ /* 0x000fea0003800200 */
.L_x_12554:
[----:B------:R-:W0:Y:S02]  /*8ff0*/  F2I.FTZ.TRUNC.NTZ R0, R0 ;  /* 0x0000000000007305 */ /* 0x000e24000021f100 */
[----:B0-----:R-:W-:Y:S01]  /*9000*/  PRMT R23, R0, 0x7610, R23 ;  /* 0x0000761000177816 */ /* 0x001fe20000000017 */
[----:B------:R-:W-:Y:S06]  /*9010*/  BRA `(.L_x_12539) ;  /* 0x0000000400107947 */ /* 0x000fec0003800000 */
.L_x_12552:
        /* <DEDUP_REMOVED lines=21> */
.L_x_12561:
[----:B------:R-:W-:Y:S05]  /*9170*/  BSYNC.RECONVERGENT B1 ;  /* 0x0000000000017941 */ /* 0x000fea0003800200 */
.L_x_12560:
[----:B------:R-:W-:Y:S01]  /*9180*/  IMAD.SHL.U32 R0, R0, 0x200000, RZ ;  /* 0x0020000000007824 */ /* 0x000fe200078e00ff */
[----:B------:R-:W-:-:S04]  /*9190*/  LEA R3, R3, 0x37800000, 0x17 ;  /* 0x3780000003037811 */ /* 0x000fc800078eb8ff */
[----:B------:R-:W-:-:S07]  /*91a0*/  LOP3.LUT R0, R3, R0, R7, 0xfe, !PT ;  /* 0x0000000003007212 */ /* 0x000fce00078efe07 */
.L_x_12559:
[----:B------:R-:W-:Y:S05]  /*91b0*/  BSYNC.RECONVERGENT B0 ;  /* 0x0000000000007941 */ /* 0x000fea0003800200 */
.L_x_12558:
[----:B------:R-:W0:Y:S02]  /*91c0*/  F2I.FTZ.TRUNC.NTZ R0, R0 ;  /* 0x0000000000007305 */ /* 0x000e24000021f100 */
[----:B0-----:R-:W-:Y:S01]  /*91d0*/  PRMT R23, R0, 0x7610, R23 ;  /* 0x0000761000177816 */ /* 0x001fe20000000017 */
[----:B------:R-:W-:Y:S06]  /*91e0*/  BRA `(.L_x_12539) ;  /* 0x00000000009c7947 */ /* 0x000fec0003800000 */
.L_x_12551:
        /* <DEDUP_REMOVED lines=14> */
.L_x_12565:
[----:B------:R-:W-:Y:S05]  /*92d0*/  BSYNC.RECONVERGENT B0 ;  /* 0x0000000000007941 */ /* 0x000fea0003800200 */
.L_x_12564:
[----:B------:R-:W0:Y:S02]  /*92e0*/  F2I.FTZ.TRUNC.NTZ R0, R0 ;  /* 0x0000000000007305 */ /* 0x000e24000021f100 */
[----:B0-----:R-:W-:Y:S01]  /*92f0*/  PRMT R23, R0, 0x7610, R23 ;  /* 0x0000761000177816 */ /* 0x001fe20000000017 */
[----:B------:R-:W-:Y:S06]  /*9300*/  BRA `(.L_x_12539) ;  /* 0x0000000000547947 */ /* 0x000fec0003800000 */
.L_x_12538:
        /* <DEDUP_REMOVED lines=16> */
.L_x_12566:
[----:B------:R-:W-:Y:S01]  /*9410*/  PRMT R23, RZ, 0x7610, R23 ;  /* 0x00007610ff177816 */ /* 0x000fe20000000017 */
[----:B------:R-:W-:Y:S06]  /*9420*/  BRA `(.L_x_12539) ;  /* 0x00000000000c7947 */ /* 0x000fec0003800000 */
.L_x_12563:
[----:B------:R2:W5:Y:S01]  /*9430*/  LDG.E.U16 R23, desc[UR36][R4.64] ;  /* 0x0000002404177981 */ /* 0x000562000c1e1500 */
[----:B------:R-:W-:Y:S05]  /*9440*/  BRA `(.L_x_12539) ;  /* 0x0000000000047947 */ /* 0x000fea0003800000 */
.L_x_12562:
[----:B------:R1:W5:Y:S02]  /*9450*/  LDG.E.U16 R23, desc[UR36][R4.64] ;  /* 0x0000002404177981 */ /* 0x000364000c1e1500 */
.L_x_12539:
[----:B------:R-:W4:Y:S01]  /*9460*/  LDCU.U8 UR6, c[0x0][0x3bd] ;  /* 0x000077a0ff0677ac */ /* 0x000f220008000000 */
[----:B0123--:R-:W0:Y:S01]  /*9470*/  LDC.64 R4, c[0x0][0x3a8] ;  /* 0x0000ea00ff047b82 */ /* 0x00fe220000000a00 */
[----:B------:R-:W1:Y:S01]  /*9480*/  LDCU UR5, c[0x0][0x3c4] ;  /* 0x00007880ff0577ac */ /* 0x000e620008000800 */
[----:B----4-:R-:W-:-:S04]  /*9490*/  UPRMT UR4, UR6, 0x9910, URZ ;  /* 0x0000991006047896 */ /* 0x010fc800080000ff */
        /* <DEDUP_REMOVED lines=15> */
.L_x_12570:
[----:B------:R4:W5:Y:S01]  /*9590*/  LDG.E.U8 R25, desc[UR36][R4.64] ;  /* 0x0000002404197981 */ /* 0x000962000c1e1100 */
[----:B------:R-:W-:Y:S05]  /*95a0*/  BRA `(.L_x_12572) ;  /* 0x0000000c00507947 */ /* 0x000fea0003800000 */
.L_x_12569:
        /* <DEDUP_REMOVED lines=8> */
.L_x_12574:
[----:B------:R2:W5:Y:S01]  /*9630*/  LDG.E.U16 R25, desc[UR36][R4.64] ;  /* 0x0000002404197981 */ /* 0x000562000c1e1500 */
[----:B------:R-:W-:Y:S05]  /*9640*/  BRA `(.L_x_12572) ;  /* 0x0000000c00287947 */ /* 0x000fea0003800000 */
.L_x_12573:
[----:B------:R0:W5:Y:S01]  /*9650*/  LDG.E.U16 R25, desc[UR36][R4.64] ;  /* 0x0000002404197981 */ /* 0x000162000c1e1500 */
[----:B------:R-:W-:Y:S05]  /*9660*/  BRA `(.L_x_12572) ;  /* 0x0000000c00207947 */ /* 0x000fea0003800000 */
.L_x_12568:
        /* <DEDUP_REMOVED lines=9> */
.L_x_12576:
[----:B------:R-:W2:Y:S02]  /*9700*/  LDG.E.U16 R0, desc[UR36][R4.64] ;  /* 0x0000002404007981 */ /* 0x000ea4000c1e1500 */
[----:B--2---:R-:W-:-:S06]  /*9710*/  HADD2.F32 R0, -RZ, R0.H0_H0 ;  /* 0x20000000ff007230 */ /* 0x004fcc0000004100 */
[----:B------:R-:W0:Y:S02]  /*9720*/  F2I.FTZ.TRUNC.NTZ R0, R0 ;  /* 0x0000000000007305 */ /* 0x000e24000021f100 */
[----:B0-----:R-:W-:Y:S01]  /*9730*/  PRMT R25, R0, 0x7610, R25 ;  /* 0x0000761000197816 */ /* 0x001fe20000000019 */
[----:B------:R-:W-:Y:S06]  /*9740*/  BRA `(.L_x_12572) ;  /* 0x0000000800e87947 */ /* 0x000fec0003800000 */
.L_x_12575:
        /* <DEDUP_REMOVED lines=9> */
.L_x_12578:
[----:B------:R-:W2:Y:S02]  /*97e0*/  LDG.E.U16 R4, desc[UR36][R4.64] ;  /* 0x0000002404047981 */ /* 0x000ea4000c1e1500 */
[----:B--2---:R-:W-:-:S06]  /*97f0*/  HADD2.F32 R0, -RZ, R4.H0_H0 ;  /* 0x20000004ff007230 */ /* 0x004fcc0000004100 */
[----:B------:R-:W0:Y:S02]  /*9800*/  F2I.FTZ.TRUNC.NTZ R0, R0 ;  /* 0x0000000000007305 */ /* 0x000e24000021f100 */
[----:B0-----:R-:W-:Y:S01]  /*9810*/  PRMT R25, R0, 0x7610, R25 ;  /* 0x0000761000197816 */ /* 0x001fe20000000019 */
[----:B------:R-:W-:Y:S06]  /*9820*/  BRA `(.L_x_12572) ;  /* 0x0000000800b07947 */ /* 0x000fec0003800000 */
.L_x_12577:
[----:B------:R-:W2:Y:S02]  /*9830*/  LDG.E.64 R4, desc[UR36][R4.64] ;  /* 0x0000002404047981 */ /* 0x000ea4000c1e1b00 */
[----:B--2---:R0:W1:Y:S02]  /*9840*/  F2I.F64.TRUNC R25, R4 ;  /* 0x0000000400197311 */ /* 0x004064000030d100 */
[----:B01----:R-:W-:Y:S05]  /*9850*/  BRA `(.L_x_12572) ;  /* 0x0000000800a47947 */ /* 0x003fea0003800000 */
.L_x_12567:
        /* <DEDUP_REMOVED lines=12> */
.L_x_12581:
[----:B------:R-:W2:Y:S02]  /*9920*/  LDG.E.64 R4, desc[UR36][R4.64] ;  /* 0x0000002404047981 */ /* 0x000ea4000c1e1b00 */
[----:B--2---:R0:W1:Y:S02]  /*9930*/  F2I.F64.TRUNC R25, R4 ;  /* 0x0000000400197311 */ /* 0x004064000030d100 */
[----:B01----:R-:W-:Y:S05]  /*9940*/  BRA `(.L_x_12572) ;  /* 0x0000000800687947 */ /* 0x003fea0003800000 */
.L_x_12580:
        /* <DEDUP_REMOVED lines=27> */
.L_x_12583:
        /* <DEDUP_REMOVED lines=15> */
.L_x_12582:
[----:B------:R-:W2:Y:S02]  /*9bf0*/  LDG.E.U16 R0, desc[UR36][R4.64] ;  /* 0x0000002404007981 */ /* 0x000ea4000c1e1500 */
[----:B--2---:R-:W-:-:S06]  /*9c00*/  IMAD.U32 R0, R0, 0x10000, RZ ;  /* 0x0001000000007824 */ /* 0x004fcc00078e00ff */
[----:B------:R-:W0:Y:S02]  /*9c10*/  F2I.FTZ.TRUNC.NTZ R0, R0 ;  /* 0x0000000000007305 */ /* 0x000e24000021f100 */
[----:B0-----:R-:W-:Y:S01]  /*9c20*/  PRMT R25, R0, 0x7610, R25 ;  /* 0x0000761000197816 */ /* 0x001fe20000000019 */
[----:B------:R-:W-:Y:S06]  /*9c30*/  BRA `(.L_x_12572) ;  /* 0x0000000400ac7947 */ /* 0x000fec0003800000 */
.L_x_12579:
        /* <DEDUP_REMOVED lines=10> */
.L_x_12586:
        /* <DEDUP_REMOVED lines=21> */
.L_x_12590:
[----:B------:R-:W-:Y:S05]  /*9e30*/  BSYNC.RECONVERGENT B1 ;  /* 0x0000000000017941 */ /* 0x000fea0003800200 */
.L_x_12589:
[----:B------:R-:W-:Y:S01]  /*9e40*/  IMAD.SHL.U32 R0, R0, 0x100000, RZ ;  /* 0x0010000000007824 */ /* 0x000fe200078e00ff */
[----:B------:R-:W-:-:S04]  /*9e50*/  LEA R3, R3, 0x3b800000, 0x17 ;  /* 0x3b80000003037811 */ /* 0x000fc800078eb8ff */
[----:B------:R-:W-:-:S07]  /*9e60*/  LOP3.LUT R0, R3, R0, R7, 0xfe, !PT ;  /* 0x0000000003007212 */ /* 0x000fce00078efe07 */
.L_x_12588:
[----:B------:R-:W-:Y:S05]  /*9e70*/  BSYNC.RECONVERGENT B0 ;  /* 0x0000000000007941 */ /* 0x000fea0003800200 */
.L_x_12587:
[----:B------:R-:W0:Y:S02]  /*9e80*/  F2I.FTZ.TRUNC.NTZ R0, R0 ;  /* 0x0000000000007305 */ /* 0x000e24000021f100 */
[----:B0-----:R-:W-:Y:S01]  /*9e90*/  PRMT R25, R0, 0x7610, R25 ;  /* 0x0000761000197816 */ /* 0x001fe20000000019 */
[----:B------:R-:W-:Y:S06]  /*9ea0*/  BRA `(.L_x_12572) ;  /* 0x0000000400107947 */ /* 0x000fec0003800000 */
.L_x_12585:
        /* <DEDUP_REMOVED lines=21> */
.L_x_12594:
[----:B------:R-:W-:Y:S05]  /*a000*/  BSYNC.RECONVERGENT B1 ;  /* 0x0000000000017941 */ /* 0x000fea0003800200 */
.L_x_12593:
[----:B------:R-:W-:Y:S01]  /*a010*/  IMAD.SHL.U32 R0, R0, 0x200000, RZ ;  /* 0x0020000000007824 */ /* 0x000fe200078e00ff */
[----:B------:R-:W-:-:S04]  /*a020*/  LEA R3, R3, 0x37800000, 0x17 ;  /* 0x3780000003037811 */ /* 0x000fc800078eb8ff */
[----:B------:R-:W-:-:S07]  /*a030*/  LOP3.LUT R0, R3, R0, R7, 0xfe, !PT ;  /* 0x0000000003007212 */ /* 0x000fce00078efe07 */
.L_x_12592:
[----:B------:R-:W-:Y:S05]  /*a040*/  BSYNC.RECONVERGENT B0 ;  /* 0x0000000000007941 */ /* 0x000fea0003800200 */
.L_x_12591:
[----:B------:R-:W0:Y:S02]  /*a050*/  F2I.FTZ.TRUNC.NTZ R0, R0 ;  /* 0x0000000000007305 */ /* 0x000e24000021f100 */
[----:B0-----:R-:W-:Y:S01]  /*a060*/  PRMT R25, R0, 0x7610, R25 ;  /* 0x0000761000197816 */ /* 0x001fe20000000019 */
[----:B------:R-:W-:Y:S06]  /*a070*/  BRA `(.L_x_12572) ;  /* 0x00000000009c7947 */ /* 0x000fec0003800000 */
.L_x_12584:
        /* <DEDUP_REMOVED lines=14> */
.L_x_12598:
[----:B------:R-:W-:Y:S05]  /*a160*/  BSYNC.RECONVERGENT B0 ;  /* 0x0000000000007941 */ /* 0x000fea0003800200 */
.L_x_12597:
[----:B------:R-:W0:Y:S02]  /*a170*/  F2I.FTZ.TRUNC.NTZ R0, R0 ;  /* 0x0000000000007305 */ /* 0x000e24000021f100 */
[----:B0-----:R-:W-:Y:S01]  /*a180*/  PRMT R25, R0, 0x7610, R25 ;  /* 0x0000761000197816 */ /* 0x001fe20000000019 */
[----:B------:R-:W-:Y:S06]  /*a190*/  BRA `(.L_x_12572) ;  /* 0x0000000000547947 */ /* 0x000fec0003800000 */
.L_x_12571:
        /* <DEDUP_REMOVED lines=16> */
.L_x_12599:
[----:B------:R-:W-:Y:S01]  /*a2a0*/  PRMT R25, RZ, 0x7610, R25 ;  /* 0x00007610ff197816 */ /* 0x000fe20000000019 */
[----:B------:R-:W-:Y:S06]  /*a2b0*/  BRA `(.L_x_12572) ;  /* 0x00000000000c7947 */ /* 0x000fec0003800000 */
.L_x_12596:
[----:B------:R0:W5:Y:S01]  /*a2c0*/  LDG.E.U16 R25, desc[UR36][R4.64] ;  /* 0x0000002404197981 */ /* 0x000162000c1e1500 */
[----:B------:R-:W-:Y:S05]  /*a2d0*/  BRA `(.L_x_12572) ;  /* 0x0000000000047947 */ /* 0x000fea0003800000 */
.L_x_12595:
[----:B------:R0:W5:Y:S02]  /*a2e0*/  LDG.E.U16 R25, desc[UR36][R4.64] ;  /* 0x0000002404197981 */ /* 0x000164000c1e1500 */
.L_x_12572:
        /* <DEDUP_REMOVED lines=19> */
.L_x_12603:
[----:B------:R1:W5:Y:S01]  /*a420*/  LDG.E.U8 R3, desc[UR36][R4.64] ;  /* 0x0000002404037981 */ /* 0x000362000c1e1100 */
[----:B------:R-:W-:Y:S05]  /*a430*/  BRA `(.L_x_12605) ;  /* 0x0000000c00507947 */ /* 0x000fea0003800000 */
.L_x_12602:
        /* <DEDUP_REMOVED lines=8> */
.L_x_12607:
[----:B------:R3:W5:Y:S01]  /*a4c0*/  LDG.E.U16 R3, desc[UR36][R4.64] ;  /* 0x0000002404037981 */ /* 0x000762000c1e1500 */
[----:B------:R-:W-:Y:S05]  /*a4d0*/  BRA `(.L_x_12605) ;  /* 0x0000000c00287947 */ /* 0x000fea0003800000 */
.L_x_12606:
[----:B------:R2:W5:Y:S01]  /*a4e0*/  LDG.E.U16 R3, desc[UR36][R4.64] ;  /* 0x0000002404037981 */ /* 0x000562000c1e1500 */
[----:B------:R-:W-:Y:S05]  /*a4f0*/  BRA `(.L_x_12605) ;  /* 0x0000000c00207947 */ /* 0x000fea0003800000 */
.L_x_12601:
        /* <DEDUP_REMOVED lines=9> */
.L_x_12609:
[----:B------:R-:W2:Y:S02]  /*a590*/  LDG.E.U16 R0, desc[UR36][R4.64] ;  /* 0x0000002404007981 */ /* 0x000ea4000c1e1500 */
[----:B--2---:R-:W-:-:S06]  /*a5a0*/  HADD2.F32 R0, -RZ, R0.H0_H0 ;  /* 0x20000000ff007230 */ /* 0x004fcc0000004100 */
[----:B------:R-:W0:Y:S02]  /*a5b0*/  F2I.FTZ.TRUNC.NTZ R0, R0 ;  /* 0x0000000000007305 */ /* 0x000e24000021f100 */
[----:B0-----:R-:W-:Y:S01]  /*a5c0*/  PRMT R3, R0, 0x7610, R3 ;  /* 0x0000761000037816 */ /* 0x001fe20000000003 */
[----:B------:R-:W-:Y:S06]  /*a5d0*/  BRA `(.L_x_12605) ;  /* 0x0000000800e87947 */ /* 0x000fec0003800000 */
.L_x_12608:
        /* <DEDUP_REMOVED lines=9> */
.L_x_12611:
[----:B------:R-:W2:Y:S02]  /*a670*/  LDG.E.U16 R4, desc[UR36][R4.64] ;  /* 0x0000002404047981 */ /* 0x000ea4000c1e1500 */
[----:B--2---:R-:W-:-:S06]  /*a680*/  HADD2.F32 R0, -RZ, R4.H0_H0 ;  /* 0x20000004ff007230 */ /* 0x004fcc0000004100 */
[----:B------:R-:W0:Y:S02]  /*a690*/  F2I.FTZ.TRUNC.NTZ R0, R0 ;  /* 0x0000000000007305 */ /* 0x000e24000021f100 */
[----:B0-----:R-:W-:Y:S01]  /*a6a0*/  PRMT R3, R0, 0x7610, R3 ;  /* 0x0000761000037816 */ /* 0x001fe20000000003 */
[----:B------:R-:W-:Y:S06]  /*a6b0*/  BRA `(.L_x_12605) ;  /* 0x0000000800b07947 */ /* 0x000fec0003800000 */
.L_x_12610:
[----:B------:R-:W2:Y:S02]  /*a6c0*/  LDG.E.64 R4, desc[UR36][R4.64] ;  /* 0x0000002404047981 */ /* 0x000ea4000c1e1b00 */
[----:B--2---:R0:W1:Y:S02]  /*a6d0*/  F2I.F64.TRUNC R3, R4 ;  /* 0x0000000400037311 */ /* 0x004064000030d100 */
[----:B01----:R-:W-:Y:S05]  /*a6e0*/  BRA `(.L_x_12605) ;  /* 0x0000000800a47947 */ /* 0x003fea0003800000 */
.L_x_12600:
        /* <DEDUP_REMOVED lines=12> */
.L_x_12614:
[----:B------:R-:W2:Y:S02]  /*a7b0*/  LDG.E.64 R4, desc[UR36][R4.64] ;  /* 0x0000002404047981 */ /* 0x000ea4000c1e1b00 */
[----:B--2---:R0:W1:Y:S02]  /*a7c0*/  F2I.F64.TRUNC R3, R4 ;  /* 0x0000000400037311 */ /* 0x004064000030d100 */
[----:B01----:R-:W-:Y:S05]  /*a7d0*/  BRA `(.L_x_12605) ;  /* 0x0000000800687947 */ /* 0x003fea0003800000 */
.L_x_12613:
        /* <DEDUP_REMOVED lines=27> */
.L_x_12616:
        /* <DEDUP_REMOVED lines=15> */
.L_x_12615:
[----:B------:R-:W2:Y:S02]  /*aa80*/  LDG.E.U16 R0, desc[UR36][R4.64] ;  /* 0x0000002404007981 */ /* 0x000ea4000c1e1500 */
[----:B--2---:R-:W-:-:S06]  /*aa90*/  IMAD.U32 R0, R0, 0x10000, RZ ;  /* 0x0001000000007824 */ /* 0x004fcc00078e00ff */
[----:B------:R-:W0:Y:S02]  /*aaa0*/  F2I.FTZ.TRUNC.NTZ R0, R0 ;  /* 0x0000000000007305 */ /* 0x000e24000021f100 */
[----:B0-----:R-:W-:Y:S01]  /*aab0*/  PRMT R3, R0, 0x7610, R3 ;  /* 0x0000761000037816 */ /* 0x001fe20000000003 */
[----:B------:R-:W-:Y:S06]  /*aac0*/  BRA `(.L_x_12605) ;  /* 0x0000000400ac7947 */ /* 0x000fec0003800000 */
.L_x_12612:
        /* <DEDUP_REMOVED lines=10> */
.L_x_12619:
        /* <DEDUP_REMOVED lines=21> */
.L_x_12623:
[----:B------:R-:W-:Y:S05]  /*acc0*/  BSYNC.RECONVERGENT B1 ;  /* 0x0000000000017941 */ /* 0x000fea0003800200 */
.L_x_12622:
[----:B------:R-:W-:Y:S01]  /*acd0*/  IMAD.SHL.U32 R0, R0, 0x100000, RZ ;  /* 0x0010000000007824 */ /* 0x000fe200078e00ff */
[----:B------:R-:W-:-:S04]  /*ace0*/  LEA R3, R3, 0x3b800000, 0x17 ;  /* 0x3b80000003037811 */ /* 0x000fc800078eb8ff */
[----:B------:R-:W-:-:S07]  /*acf0*/  LOP3.LUT R0, R3, R0, R7, 0xfe, !PT ;  /* 0x0000000003007212 */ /* 0x000fce00078efe07 */
.L_x_12621:
[----:B------:R-:W-:Y:S05]  /*ad00*/  BSYNC.RECONVERGENT B0 ;  /* 0x0000000000007941 */ /* 0x000fea0003800200 */
.L_x_12620:
[----:B------:R-:W0:Y:S02]  /*ad10*/  F2I.FTZ.TRUNC.NTZ R0, R0 ;  /* 0x0000000000007305 */ /* 0x000e24000021f100 */
[----:B0-----:R-:W-:Y:S01]  /*ad20*/  PRMT R3, R0, 0x7610, R3 ;  /* 0x0000761000037816 */ /* 0x001fe20000000003 */
[----:B------:R-:W-:Y:S06]  /*ad30*/  BRA `(.L_x_12605) ;  /* 0x0000000400107947 */ /* 0x000fec0003800000 */
.L_x_12618:
        /* <DEDUP_REMOVED lines=21> */
.L_x_12627:
[----:B------:R-:W-:Y:S05]  /*ae90*/  BSYNC.RECONVERGENT B1 ;  /* 0x0000000000017941 */ /* 0x000fea0003800200 */
.L_x_12626:
[----:B------:R-:W-:Y:S01]  /*aea0*/  IMAD.SHL.U32 R0, R0, 0x200000, RZ ;  /* 0x0020000000007824 */ /* 0x000fe200078e00ff */
[----:B------:R-:W-:-:S04]  /*aeb0*/  LEA R3, R3, 0x37800000, 0x17 ;  /* 0x3780000003037811 */ /* 0x000fc800078eb8ff */
[----:B------:R-:W-:-:S07]  /*aec0*/  LOP3.LUT R0, R3, R0, R7, 0xfe, !PT ;  /* 0x0000000003007212 */ /* 0x000fce00078efe07 */
.L_x_12625:
[----:B------:R-:W-:Y:S05]  /*aed0*/  BSYNC.RECONVERGENT B0 ;  /* 0x0000000000007941 */ /* 0x000fea0003800200 */
.L_x_12624:
[----:B------:R-:W0:Y:S02]  /*aee0*/  F2I.FTZ.TRUNC.NTZ R0, R0 ;  /* 0x0000000000007305 */ /* 0x000e24000021f100 */
[----:B0-----:R-:W-:Y:S01]  /*aef0*/  PRMT R3, R0, 0x7610, R3 ;  /* 0x0000761000037816 */ /* 0x001fe20000000003 */
[----:B------:R-:W-:Y:S06]  /*af00*/  BRA `(.L_x_12605) ;  /* 0x00000000009c7947 */ /* 0x000fec0003800000 */
.L_x_12617:
        /* <DEDUP_REMOVED lines=14> */
.L_x_12631:
[----:B------:R-:W-:Y:S05]  /*aff0*/  BSYNC.RECONVERGENT B0 ;  /* 0x0000000000007941 */ /* 0x000fea0003800200 */
.L_x_12630:
[----:B------:R-:W0:Y:S02]  /*b000*/  F2I.FTZ.TRUNC.NTZ R0, R0 ;  /* 0x0000000000007305 */ /* 0x000e24000021f100 */
[----:B0-----:R-:W-:Y:S01]  /*b010*/  PRMT R3, R0, 0x7610, R3 ;  /* 0x0000761000037816 */ /* 0x001fe20000000003 */
[----:B------:R-:W-:Y:S06]  /*b020*/  BRA `(.L_x_12605) ;  /* 0x0000000000547947 */ /* 0x000fec0003800000 */
.L_x_12604:
        /* <DEDUP_REMOVED lines=16> */
.L_x_12632:
[----:B------:R-:W-:Y:S01]  /*b130*/  PRMT R3, RZ, 0x7610, R3 ;  /* 0x00007610ff037816 */ /* 0x000fe20000000003 */
[----:B------:R-:W-:Y:S06]  /*b140*/  BRA `(.L_x_12605) ;  /* 0x00000000000c7947 */ /* 0x000fec0003800000 */
.L_x_12629:
[----:B------:R0:W5:Y:S01]  /*b150*/  LDG.E.U16 R3, desc[UR36][R4.64] ;  /* 0x0000002404037981 */ /* 0x000162000c1e1500 */
[----:B------:R-:W-:Y:S05]  /*b160*/  BRA `(.L_x_12605) ;  /* 0x0000000000047947 */ /* 0x000fea0003800000 */
.L_x_12628:
[----:B------:R0:W5:Y:S02]  /*b170*/  LDG.E.U16 R3, desc[UR36][R4.64] ;  /* 0x0000002404037981 */ /* 0x000164000c1e1500 */
.L_x_12605:
[----:B-----5:R-:W-:Y:S02]  /*b180*/  LOP3.LUT R0, R23, 0xffff, RZ, 0xc0, !PT ;  /* 0x0000ffff17007812 */ /* 0x020fe400078ec0ff */
[----:B------:R-:W-:Y:S02]  /*b190*/  LOP3.LUT R25, R25, 0xffff, RZ, 0xc0, !PT ;  /* 0x0000ffff19197812 */ /* 0x000fe400078ec0ff */
[----:B-1----:R-:W-:-:S07]  /*b1a0*/  LOP3.LUT R3, R3, 0xffff, RZ, 0xc0, !PT ;  /* 0x0000ffff03037812 */ /* 0x002fce00078ec0ff */
.L_x_12533:
[----:B------:R-:W-:Y:S05]  /*b1b0*/  BSYNC.RECONVERGENT B6 ;  /* 0x0000000000067941 */ /* 0x000fea0003800200 */
.L_x_12532:
[----:B0-234-:R-:W0:Y:S01]  /*b1c0*/  S2R R4, SR_CTAID.X ;  /* 0x0000000000047919 */ /* 0x01de220000002500 */
[----:B------:R-:W0:Y:S01]  /*b1d0*/  LDC R19, c[0x0][0x380] ;  /* 0x0000e000ff137b82 */ /* 0x000e220000000800 */
[----:B------:R-:W1:Y:S01]  /*b1e0*/  LDCU UR4, c[0x0][0x388] ;  /* 0x00007100ff0477ac */ /* 0x000e620008000800 */
[----:B------:R-:W-:Y:S04]  /*b1f0*/  BSSY.RECONVERGENT B7, `(.L_x_12633) ;  /* 0x00002f2000077945 */ /* 0x000fe80003800200 */
[----:B------:R-:W-:Y:S01]  /*b200*/  BSSY.RELIABLE B6, `(.L_x_12634) ;  /* 0x0000205000067945 */ /* 0x000fe20003800100 */
[----:B------:R-:W2:Y:S01]  /*b210*/  LDCU.U16 UR5, c[0x0][0x38a] ;  /* 0x00007140ff0577ac */ /* 0x000ea20008000400 */
[----:B------:R-:W3:Y:S01]  /*b220*/  LDC.U8 R23, c[0x0][0x3cc] ;  /* 0x0000f300ff177b82 */ /* 0x000ee20000000000 */
[----:B-1----:R-:W-:Y:S01]  /*b230*/  ULOP3.LUT UR4, UR4, 0xffff, URZ, 0xc0, !UPT ;  /* 0x0000ffff04047892 */ /* 0x002fe2000f8ec0ff */
[----:B--2---:R-:W-:-:S02]  /*b240*/  IMAD R28, R28, UR5, RZ ;  /* 0x000000051c1c7c24 */ /* 0x004fc4000f8e02ff */
[----:B------:R-:W-:Y:S02]  /*b250*/  IMAD R24, R24, UR5, RZ ;  /* 0x0000000518187c24 */ /* 0x000fe4000f8e02ff */
[----:B------:R-:W-:Y:S02]  /*b260*/  IMAD R17, R17, UR5, RZ ;  /* 0x0000000511117c24 */ /* 0x000fe4000f8e02ff */
[----:B------:R-:W-:Y:S02]  /*b270*/  IMAD R25, R25, UR5, RZ ;  /* 0x0000000519197c24 */ /* 0x000fe4000f8e02ff */
[----:B0-----:R-:W-:Y:S02]  /*b280*/  IMAD R19, R4, -0x200, R19 ;  /* 0xfffffe0004137824 */ /* 0x001fe400078e0213 */
[----:B------:R-:W-:Y:S02]  /*b290*/  IMAD R4, R29, UR4, RZ ;  /* 0x000000041d047c24 */ /* 0x000fe4000f8e02ff */
[----:B------:R-:W-:Y:S01]  /*b2a0*/  IMAD R5, R26, UR4, RZ ;  /* 0x000000041a057c24 */ /* 0x000fe2000f8e02ff */
[----:B------:R-:W-:Y:S01]  /*b2b0*/  ISETP.GE.AND P0, PT, R2, R19, PT ;  /* 0x000000130200720c */ /* 0x000fe20003f06270 */
[----:B------:R-:W-:-:S02]  /*b2c0*/  IMAD R7, R16, UR4, RZ ;  /* 0x0000000410077c24 */ /* 0x000fc4000f8e02ff */
[----:B------:R-:W-:Y:S02]  /*b2d0*/  IMAD R0, R0, UR4, RZ ;  /* 0x0000000400007c24 */ /* 0x000fe4000f8e02ff */
[----:B------:R-:W-:Y:S02]  /*b2e0*/  IMAD R27, R28, R27, R4 ;  /* 0x0000001b1c1b7224 */ /* 0x000fe400078e0204 */
[----:B------:R-:W-:Y:S02]  /*b2f0*/  IMAD R22, R24, R22, R5 ;  /* 0x0000001618167224 */ /* 0x000fe400078e0205 */
[----:B------:R-:W-:Y:S02]  /*b300*/  IMAD R18, R17, R18, R7 ;  /* 0x0000001211127224 */ /* 0x000fe400078e0207 */
[----:B------:R-:W-:Y:S02]  /*b310*/  IMAD R16, R25, R3, R0 ;  /* 0x0000000319107224 */ /* 0x000fe400078e0200 */
[----:B---3--:R-:W-:Y:S05]  /*b320*/  @P0 BRA `(.L_x_12635) ;  /* 0x0000001c00bc0947 */ /* 0x008fea0003800000 */
[----:B------:R-:W0:Y:S01]  /*b330*/  S2R R29, SR_CTAID.X ;  /* 0x00000000001d7919 */ /* 0x000e220000002500 */
[----:B------:R-:W1:Y:S01]  /*b340*/  LDCU UR4, c[0x0][0x3d0] ;  /* 0x00007a00ff0477ac */ /* 0x000e620008000800 */
[----:B------:R-:W2:Y:S01]  /*b350*/  LDC.64 R8, c[0x0][0x398] ;  /* 0x0000e600ff087b82 */ /* 0x000ea20000000a00 */
[----:B------:R-:W-:Y:S01]  /*b360*/  PRMT R4, R23, 0x9910, RZ ;  /* 0x0000991017047816 */ /* 0x000fe200000000ff */
[----:B------:R-:W-:Y:S02]  /*b370*/  VIADD R17, R2, 0x80 ;  /* 0x0000008002117836 */ /* 0x000fe40000000000 */
[----:B0-----:R-:W-:-:S04]  /*b380*/  IMAD R0, R29, 0x200, R2 ;  /* 0x000002001d007824 */ /* 0x001fc800078e0202 */
[----:B-1----:R-:W-:Y:S02]  /*b390*/  IMAD R3, R0, UR4, RZ ;  /* 0x0000000400037c24 */ /* 0x002fe4000f8e02ff */
[----:B------:R-:W-:-:S03]  /*b3a0*/  IMAD.MOV.U32 R0, RZ, RZ, R4 ;  /* 0x000000ffff007224 */ /* 0x000fc600078e0004 */
[----:B--2---:R-:W-:Y:S02]  /*b3b0*/  IADD3 R8, P1, PT, R3, R8, RZ ;  /* 0x0000000803087210 */ /* 0x004fe40007f3e0ff */
        /* <DEDUP_REMOVED lines=11> */
[----:B------:R0:W-:Y:S01]  /*b470*/  STG.E.U8 desc[UR36][R8.64], R27 ;  /* 0x0000001b08007986 */ /* 0x0001e2000c101124 */
[----:B------:R-:W-:Y:S01]  /*b480*/  IMAD.MOV.U32 R2, RZ, RZ, R17 ;  /* 0x000000ffff027224 */ /* 0x000fe200078e0011 */
[----:B------:R-:W-:Y:S06]  /*b490*/  BRA `(.L_x_12641) ;  /* 0x0000000c00ac7947 */ /* 0x000fec0003800000 */
.L_x_12639:
[----:B------:R1:W-:Y:S01]  /*b4a0*/  STG.E.U8 desc[UR36][R8.64], R27 ;  /* 0x0000001b08007986 */ /* 0x0003e2000c101124 */
[----:B------:R-:W-:Y:S01]  /*b4b0*/  IMAD.MOV.U32 R2, RZ, RZ, R17 ;  /* 0x000000ffff027224 */ /* 0x000fe200078e0011 */
[----:B------:R-:W-:Y:S06]  /*b4c0*/  BRA `(.L_x_12641) ;  /* 0x0000000c00a07947 */ /* 0x000fec0003800000 */
.L_x_12638:
[----:B------:R-:W-:-:S13]  /*b4d0*/  ISETP.NE.AND P0, PT, R0, 0x2, PT ;  /* 0x000000020000780c */ /* 0x000fda0003f05270 */
[----:B------:R-:W-:Y:S05]  /*b4e0*/  @!P0 BRA `(.L_x_12642) ;  /* 0x0000000000348947 */ /* 0x000fea0003800000 */
[----:B------:R-:W-:-:S13]  /*b4f0*/  ISETP.NE.AND P0, PT, R0, 0x3, PT ;  /* 0x000000030000780c */ /* 0x000fda0003f05270 */
[----:B------:R-:W-:Y:S05]  /*b500*/  @!P0 BRA `(.L_x_12643) ;  /* 0x00000000001c8947 */ /* 0x000fea0003800000 */
[----:B------:R-:W-:-:S13]  /*b510*/  ISETP.NE.AND P0, PT, R0, 0x4, PT ;  /* 0x000000040000780c */ /* 0x000fda0003f05270 */
[----:B------:R-:W-:Y:S05]  /*b520*/  @P0 BRA `(.L_x_12640) ;  /* 0x0000000800dc0947 */ /* 0x000fea0003800000 */
[----:B------:R-:W-:Y:S01]  /*b530*/  PRMT R4, R27, 0x9910, RZ ;  /* 0x000099101b047816 */ /* 0x000fe200000000ff */
[----:B------:R-:W-:-:S03]  /*b540*/  IMAD.MOV.U32 R2, RZ, RZ, R17 ;  /* 0x000000ffff027224 */ /* 0x000fc600078e0011 */
[----:B------:R-:W-:-:S05]  /*b550*/  SHF.R.S32.HI R5, RZ, 0x1f, R4 ;  /* 0x0000001fff057819 */ /* 0x000fca0000011404 */
[----:B------:R3:W-:Y:S01]  /*b560*/  STG.E.64 desc[UR36][R8.64], R4 ;  /* 0x0000000408007986 */ /* 0x0007e2000c101b24 */
[----:B------:R-:W-:Y:S05]  /*b570*/  BRA `(.L_x_12641) ;  /* 0x0000000c00747947 */ /* 0x000fea0003800000 */
.L_x_12643:
[----:B------:R-:W-:Y:S01]  /*b580*/  PRMT R3, R27, 0x9910, RZ ;  /* 0x000099101b037816 */ /* 0x000fe200000000ff */
[----:B------:R-:W-:-:S04]  /*b590*/  IMAD.MOV.U32 R2, RZ, RZ, R17 ;  /* 0x000000ffff027224 */ /* 0x000fc800078e0011 */
[----:B------:R4:W-:Y:S01]  /*b5a0*/  STG.E desc[UR36][R8.64], R3 ;  /* 0x0000000308007986 */ /* 0x0009e2000c101924 */
[----:B------:R-:W-:Y:S05]  /*b5b0*/  BRA `(.L_x_12641) ;  /* 0x0000000c00647947 */ /* 0x000fea0003800000 */
.L_x_12642:
[----:B------:R2:W-:Y:S01]  /*b5c0*/  STG.E.U16 desc[UR36][R8.64], R27 ;  /* 0x0000001b08007986 */ /* 0x0005e2000c101524 */
[----:B------:R-:W-:Y:S01]  /*b5d0*/  IMAD.MOV.U32 R2, RZ, RZ, R17 ;  /* 0x000000ffff027224 */ /* 0x000fe200078e0011 */
[----:B------:R-:W-:Y:S06]  /*b5e0*/  BRA `(.L_x_12641) ;  /* 0x0000000c00587947 */ /* 0x000fec0003800000 */
.L_x_12637:
[----:B------:R-:W-:-:S13]  /*b5f0*/  ISETP.GT.AND P0, PT, R0, 0x6, PT ;  /* 0x000000060000780c */ /* 0x000fda0003f04270 */
[----:B------:R-:W-:Y:S05]  /*b600*/  @P0 BRA `(.L_x_12644) ;  /* 0x0000000000340947 */ /* 0x000fea0003800000 */
[----:B------:R-:W-:-:S13]  /*b610*/  ISETP.NE.AND P0, PT, R0, 0x5, PT ;  /* 0x000000050000780c */ /* 0x000fda0003f05270 */
[----:B------:R-:W-:Y:S05]  /*b620*/  @!P0 BRA `(.L_x_12645) ;  /* 0x0000000000188947 */ /* 0x000fea0003800000 */
[----:B------:R-:W-:-:S13]  /*b630*/  ISETP.NE.AND P0, PT, R0, 0x6, PT ;  /* 0x000000060000780c */ /* 0x000fda0003f05270 */
[----:B------:R-:W-:Y:S05]  /*b640*/  @P0 BRA `(.L_x_12640) ;  /* 0x0000000800940947 */ /* 0x000fea0003800000 */
[----:B------:R-:W0:Y:S01]  /*b650*/  I2F.S16 R3, R27 ;  /* 0x0000001b00037306 */ /* 0x000e220000101400 */
[----:B------:R-:W-:Y:S01]  /*b660*/  IMAD.MOV.U32 R2, RZ, RZ, R17 ;  /* 0x000000ffff027224 */ /* 0x000fe200078e0011 */
[----:B0-----:R0:W-:Y:S01]  /*b670*/  STG.E desc[UR36][R8.64], R3 ;  /* 0x0000000308007986 */ /* 0x0011e2000c101924 */
[----:B------:R-:W-:Y:S05]  /*b680*/  BRA `(.L_x_12641) ;  /* 0x0000000c00307947 */ /* 0x000fea0003800000 */
.L_x_12645:
[----:B------:R-:W0:Y:S01]  /*b690*/  I2F.S16 R0, R27 ;  /* 0x0000001b00007306 */ /* 0x000e220000101400 */
[----:B------:R-:W-:Y:S01]  /*b6a0*/  IMAD.MOV.U32 R2, RZ, RZ, R17 ;  /* 0x000000ffff027224 */ /* 0x000fe200078e0011 */
[----:B0-----:R-:W-:-:S05]  /*b6b0*/  F2FP.F16.F32.PACK_AB R0, RZ, R0 ;  /* 0x00000000ff00723e */ /* 0x001fca00000000ff */
[----:B------:R0:W-:Y:S01]  /*b6c0*/  STG.E.U16 desc[UR36][R8.64], R0 ;  /* 0x0000000008007986 */ /* 0x0001e2000c101524 */
[----:B------:R-:W-:Y:S05]  /*b6d0*/  BRA `(.L_x_12641) ;  /* 0x0000000c001c7947 */ /* 0x000fea0003800000 */
.L_x_12644:
[----:B------:R-:W-:-:S13]  /*b6e0*/  ISETP.NE.AND P0, PT, R0, 0x7, PT ;  /* 0x000000070000780c */ /* 0x000fda0003f05270 */
[----:B------:R-:W-:Y:S05]  /*b6f0*/  @!P0 BRA `(.L_x_12646) ;  /* 0x00000000003c8947 */ /* 0x000fea0003800000 */
[----:B------:R-:W-:-:S13]  /*b700*/  ISETP.NE.AND P0, PT, R0, 0x8, PT ;  /* 0x000000080000780c */ /* 0x000fda0003f05270 */
[----:B------:R-:W-:Y:S05]  /*b710*/  @!P0 BRA `(.L_x_12647) ;  /* 0x00000000001c8947 */ /* 0x000fea0003800000 */
[----:B------:R-:W-:-:S13]  /*b720*/  ISETP.NE.AND P0, PT, R0, 0x9, PT ;  /* 0x000000090000780c */ /* 0x000fda0003f05270 */
[----:B------:R-:W-:Y:S05]  /*b730*/  @P0 BRA `(.L_x_12640) ;  /* 0x0000000800580947 */ /* 0x000fea0003800000 */
[----:B------:R-:W0:Y:S01]  /*b740*/  I2F.S16 R4, R27 ;  /* 0x0000001b00047306 */ /* 0x000e220000101400 */
[----:B------:R-:W-:Y:S02]  /*b750*/  IMAD.MOV.U32 R5, RZ, RZ, RZ ;  /* 0x000000ffff057224 */ /* 0x000fe400078e00ff */
[----:B------:R-:W-:-:S03]  /*b760*/  IMAD.MOV.U32 R2, RZ, RZ, R17 ;  /* 0x000000ffff027224 */ /* 0x000fc600078e0011 */
[----:B0-----:R0:W-:Y:S01]  /*b770*/  STG.E.64 desc[UR36][R8.64], R4 ;  /* 0x0000000408007986 */ /* 0x0011e2000c101b24 */
[----:B------:R-:W-:Y:S05]  /*b780*/  BRA `(.L_x_12641) ;  /* 0x0000000800f07947 */ /* 0x000fea0003800000 */
.L_x_12647:
[----:B------:R-:W0:Y:S01]  /*b790*/  I2F.S16 R27, R27 ;  /* 0x0000001b001b7306 */ /* 0x000e220000101400 */
[----:B------:R-:W-:Y:S01]  /*b7a0*/  IMAD.MOV.U32 R2, RZ, RZ, R17 ;  /* 0x000000ffff027224 */ /* 0x000fe200078e0011 */
[----:B0-----:R-:W-:-:S04]  /*b7b0*/  F2FP.F16.F32.PACK_AB R3, RZ, R27 ;  /* 0x0000001bff03723e */ /* 0x001fc800000000ff */
[----:B------:R-:W-:-:S05]  /*b7c0*/  PRMT R3, R3, 0x5410, RZ ;  /* 0x0000541003037816 */ /* 0x000fca00000000ff */
[----:B------:R0:W-:Y:S01]  /*b7d0*/  STG.E desc[UR36][R8.64], R3 ;  /* 0x0000000308007986 */ /* 0x0001e2000c101924 */
[----:B------:R-:W-:Y:S05]  /*b7e0*/  BRA `(.L_x_12641) ;  /* 0x0000000800d87947 */ /* 0x000fea0003800000 */
.L_x_12646:
[----:B------:R-:W0:Y:S01]  /*b7f0*/  I2F.F64.S16 R4, R27 ;  /* 0x0000001b00047312 */ /* 0x000e220000101c00 */
[----:B------:R-:W-:Y:S01]  /*b800*/  IMAD.MOV.U32 R2, RZ, RZ, R17 ;  /* 0x000000ffff027224 */ /* 0x000fe200078e0011 */
[----:B0-----:R0:W-:Y:S01]  /*b810*/  STG.E.64 desc[UR36][R8.64], R4 ;  /* 0x0000000408007986 */ /* 0x0011e2000c101b24 */
[----:B------:R-:W-:Y:S05]  /*b820*/  BRA `(.L_x_12641) ;  /* 0x0000000800c87947 */ /* 0x000fea0003800000 */
.L_x_12636:
        /* <DEDUP_REMOVED lines=8> */
[----:B------:R-:W-:Y:S01]  /*b8b0*/  PRMT R0, R27, 0x9910, RZ ;  /* 0x000099101b007816 */ /* 0x000fe200000000ff */
[----:B------:R-:W-:-:S03]  /*b8c0*/  IMAD.MOV.U32 R2, RZ, RZ, R17 ;  /* 0x000000ffff027224 */ /* 0x000fc600078e0011 */
[----:B------:R-:W-:-:S04]  /*b8d0*/  ISETP.NE.AND P0, PT, R0, RZ, PT ;  /* 0x000000ff0000720c */ /* 0x000fc80003f05270 */
[----:B------:R-:W-:-:S05]  /*b8e0*/  SEL R3, RZ, 0x1, !P0 ;  /* 0x00000001ff037807 */ /* 0x000fca0004000000 */
[----:B------:R0:W-:Y:S01]  /*b8f0*/  STG.E.U8 desc[UR36][R8.64], R3 ;  /* 0x0000000308007986 */ /* 0x0001e2000c101124 */
[----:B------:R-:W-:Y:S05]  /*b900*/  BRA `(.L_x_12641) ;  /* 0x0000000800907947 */ /* 0x000fea0003800000 */
.L_x_12650:
[----:B------:R-:W-:Y:S01]  /*b910*/  CS2R R6, SRZ ;  /* 0x0000000000067805 */ /* 0x000fe2000001ff00 */
[----:B------:R-:W0:Y:S01]  /*b920*/  I2F.F64.S16 R4, R27 ;  /* 0x0000001b00047312 */ /* 0x000e220000101c00 */
[----:B------:R-:W-:-:S03]  /*b930*/  IMAD.MOV.U32 R2, RZ, RZ, R17 ;  /* 0x000000ffff027224 */ /* 0x000fc600078e0011 */
[----:B0-----:R0:W-:Y:S01]  /*b940*/  STG.E.128 desc[UR36][R8.64], R4 ;  /* 0x0000000408007986 */ /* 0x0011e2000c101d24 */
[----:B------:R-:W-:Y:S05]  /*b950*/  BRA `(.L_x_12641) ;  /* 0x00000008007c7947 */ /* 0x000fea0003800000 */
.L_x_12649:
[----:B------:R-:W-:-:S13]  /*b960*/  ISETP.NE.AND P0, PT, R0, 0xf, PT ;  /* 0x0000000f0000780c */ /* 0x000fda0003f05270 */
[----:B------:R-:W-:Y:S05]  /*b970*/  @!P0 BRA `(.L_x_12651) ;  /* 0x0000000000a88947 */ /* 0x000fea0003800000 */
[----:B------:R-:W-:-:S13]  /*b980*/  ISETP.NE.AND P0, PT, R0, 0x17, PT ;  /* 0x000000170000780c */ /* 0x000fda0003f05270 */
[----:B------:R-:W-:Y:S05]  /*b990*/  @!P0 BRA `(.L_x_12652) ;  /* 0x0000000000508947 */ /* 0x000fea0003800000 */
[----:B------:R-:W-:-:S13]  /*b9a0*/  ISETP.NE.AND P0, PT, R0, 0x18, PT ;  /* 0x000000180000780c */ /* 0x000fda0003f05270 */
[----:B------:R-:W-:Y:S05]  /*b9b0*/  @P0 BRA `(.L_x_12640) ;  /* 0x0000000400b80947 */ /* 0x000fea0003800000 */
        /* <DEDUP_REMOVED lines=13> */
.L_x_12654:
[----:B------:R-:W-:Y:S05]  /*ba90*/  BSYNC.RECONVERGENT B0 ;  /* 0x0000000000007941 */ /* 0x000fea0003800200 */
.L_x_12653:
[----:B------:R-:W-:Y:S01]  /*baa0*/  LOP3.LUT R3, R0, 0x80, R3, 0xf8, !PT ;  /* 0x0000008000037812 */ /* 0x000fe200078ef803 */
[----:B------:R-:W-:-:S04]  /*bab0*/  IMAD.MOV.U32 R2, RZ, RZ, R17 ;  /* 0x000000ffff027224 */ /* 0x000fc800078e0011 */
[----:B------:R0:W-:Y:S01]  /*bac0*/  STG.E.U8 desc[UR36][R8.64], R3 ;  /* 0x0000000308007986 */ /* 0x0001e2000c101124 */
[----:B------:R-:W-:Y:S05]  /*bad0*/  BRA `(.L_x_12641) ;  /* 0x00000008001c7947 */ /* 0x000fea0003800000 */
.L_x_12652:
        /* <DEDUP_REMOVED lines=15> */
.L_x_12656:
[----:B------:R-:W-:Y:S05]  /*bbd0*/  BSYNC.RECONVERGENT B0 ;  /* 0x0000000000007941 */ /* 0x000fea0003800200 */
.L_x_12655:
[----:B------:R-:W-:Y:S01]  /*bbe0*/  LOP3.LUT R3, R0, 0x80, R3, 0xf8, !PT ;  /* 0x0000008000037812 */ /* 0x000fe200078ef803 */
[----:B------:R-:W-:-:S04]  /*bbf0*/  IMAD.MOV.U32 R2, RZ, RZ, R17 ;  /* 0x000000ffff027224 */ /* 0x000fc800078e0011 */
[----:B------:R0:W-:Y:S01]  /*bc00*/  STG.E.U8 desc[UR36][R8.64], R3 ;  /* 0x0000000308007986 */ /* 0x0001e2000c101124 */
[----:B------:R-:W-:Y:S05]  /*bc10*/  BRA `(.L_x_12641) ;  /* 0x0000000400cc7947 */ /* 0x000fea0003800000 */
.L_x_12651:
[----:B------:R-:W0:Y:S01]  /*bc20*/  I2F.S16 R0, R27 ;  /* 0x0000001b00007306 */ /* 0x000e220000101400 */
[----:B------:R-:W-:Y:S01]  /*bc30*/  IMAD.MOV.U32 R2, RZ, RZ, R17 ;  /* 0x000000ffff027224 */ /* 0x000fe200078e0011 */
[----:B0-----:R-:W-:-:S05]  /*bc40*/  F2FP.BF16.F32.PACK_AB R0, RZ, R0 ;  /* 0x00000000ff00723e */ /* 0x001fca00000010ff */
[----:B------:R0:W-:Y:S01]  /*bc50*/  STG.E.U16 desc[UR36][R8.64], R0 ;  /* 0x0000000008007986 */ /* 0x0001e2000c101524 */
[----:B------:R-:W-:Y:S05]  /*bc60*/  BRA `(.L_x_12641) ;  /* 0x0000000400b87947 */ /* 0x000fea0003800000 */
.L_x_12648:
        /* <DEDUP_REMOVED lines=8> */
[----:B------:R0:W-:Y:S01]  /*bcf0*/  STG.E.U16 desc[UR36][R8.64], R27 ;  /* 0x0000001b08007986 */ /* 0x0001e2000c101524 */
[----:B------:R-:W-:Y:S01]  /*bd00*/  IMAD.MOV.U32 R2, RZ, RZ, R17 ;  /* 0x000000ffff027224 */ /* 0x000fe200078e0011 */
[----:B------:R-:W-:Y:S06]  /*bd10*/  BRA `(.L_x_12641) ;  /* 0x00000004008c7947 */ /* 0x000fec0003800000 */
.L_x_12659:
        /* <DEDUP_REMOVED lines=13> */
.L_x_12662:
[----:B------:R-:W-:-:S04]  /*bdf0*/  SHF.R.U32.HI R0, RZ, 0x14, R3 ;  /* 0x00000014ff007819 */ /* 0x000fc80000011603 */
[----:B------:R-:W-:-:S04]  /*be00*/  LOP3.LUT R0, R0, 0x1, RZ, 0xc0, !PT ;  /* 0x0000000100007812 */ /* 0x000fc800078ec0ff */
[----:B------:R-:W-:-:S04]  /*be10*/  IADD3 R0, PT, PT, R3, 0x487ffff, R0 ;  /* 0x0487ffff03007810 */ /* 0x000fc80007ffe000 */
[----:B------:R-:W-:-:S04]  /*be20*/  SHF.R.U32.HI R0, RZ, 0x14, R0 ;  /* 0x00000014ff007819 */ /* 0x000fc80000011600 */
[----:B------:R-:W-:-:S07]  /*be30*/  LOP3.LUT R0, R0, 0xff, RZ, 0xc0, !PT ;  /* 0x000000ff00007812 */ /* 0x000fce00078ec0ff */
.L_x_12663:
[----:B------:R-:W-:-:S04]  /*be40*/  SHF.R.U32.HI R3, RZ, 0x18, R3 ;  /* 0x00000018ff037819 */ /* 0x000fc80000011603 */
[----:B------:R-:W-:-:S04]  /*be50*/  LOP3.LUT R0, R0, 0x80, R3, 0xf8, !PT ;  /* 0x0000008000007812 */ /* 0x000fc800078ef803 */
[----:B------:R-:W-:-:S07]  /*be60*/  PRMT R4, R0, 0x7610, R4 ;  /* 0x0000761000047816 */ /* 0x000fce0000000004 */
.L_x_12661:
[----:B------:R-:W-:Y:S05]  /*be70*/  BSYNC.RECONVERGENT B0 ;  /* 0x0000000000007941 */ /* 0x000fea0003800200 */
.L_x_12660:
[----:B------:R0:W-:Y:S01]  /*be80*/  STG.E.U8 desc[UR36][R8.64], R4 ;  /* 0x0000000408007986 */ /* 0x0001e2000c101124 */
[----:B------:R-:W-:Y:S01]  /*be90*/  IMAD.MOV.U32 R2, RZ, RZ, R17 ;  /* 0x000000ffff027224 */ /* 0x000fe200078e0011 */
[----:B------:R-:W-:Y:S06]  /*bea0*/  BRA `(.L_x_12641) ;  /* 0x0000000400287947 */ /* 0x000fec0003800000 */
.L_x_12658:
        /* <DEDUP_REMOVED lines=13> */
.L_x_12666:
[----:B------:R-:W-:-:S04]  /*bf80*/  SHF.R.U32.HI R0, RZ, 0x15, R3 ;  /* 0x00000015ff007819 */ /* 0x000fc80000011603 */
[----:B------:R-:W-:-:S04]  /*bf90*/  LOP3.LUT R0, R0, 0x1, RZ, 0xc0, !PT ;  /* 0x0000000100007812 */ /* 0x000fc800078ec0ff */
[----:B------:R-:W-:-:S04]  /*bfa0*/  IADD3 R0, PT, PT, R3, 0x88fffff, R0 ;  /* 0x088fffff03007810 */ /* 0x000fc80007ffe000 */
[----:B------:R-:W-:-:S04]  /*bfb0*/  SHF.R.U32.HI R0, RZ, 0x15, R0 ;  /* 0x00000015ff007819 */ /* 0x000fc80000011600 */
[----:B------:R-:W-:-:S07]  /*bfc0*/  LOP3.LUT R0, R0, 0xff, RZ, 0xc0, !PT ;  /* 0x000000ff00007812 */ /* 0x000fce00078ec0ff */
.L_x_12667:
[----:B------:R-:W-:-:S04]  /*bfd0*/  SHF.R.U32.HI R3, RZ, 0x18, R3 ;  /* 0x00000018ff037819 */ /* 0x000fc80000011603 */
[----:B------:R-:W-:-:S04]  /*bfe0*/  LOP3.LUT R0, R0, 0x80, R3, 0xf8, !PT ;  /* 0x0000008000007812 */ /* 0x000fc800078ef803 */
[----:B------:R-:W-:-:S07]  /*bff0*/  PRMT R4, R0, 0x7610, R4 ;  /* 0x0000761000047816 */ /* 0x000fce0000000004 */
.L_x_12665:
[----:B------:R-:W-:Y:S05]  /*c000*/  BSYNC.RECONVERGENT B0 ;  /* 0x0000000000007941 */ /* 0x000fea0003800200 */
.L_x_12664:
[----:B------:R0:W-:Y:S01]  /*c010*/  STG.E.U8 desc[UR36][R8.64], R4 ;  /* 0x0000000408007986 */ /* 0x0001e2000c101124 */
[----:B------:R-:W-:Y:S01]  /*c020*/  IMAD.MOV.U32 R2, RZ, RZ, R17 ;  /* 0x000000ffff027224 */ /* 0x000fe200078e0011 */
[----:B------:R-:W-:Y:S06]  /*c030*/  BRA `(.L_x_12641) ;  /* 0x0000000000c47947 */ /* 0x000fec0003800000 */
.L_x_12657:
[----:B------:R-:W-:-:S13]  /*c040*/  ISETP.NE.AND P0, PT, R0, 0x1c, PT ;  /* 0x0000001c0000780c */ /* 0x000fda0003f05270 */
[----:B------:R-:W-:Y:S05]  /*c050*/  @!P0 BRA `(.L_x_12668) ;  /* 0x0000000000b08947 */ /* 0x000fea0003800000 */
[----:B------:R-:W-:-:S13]  /*c060*/  ISETP.NE.AND P0, PT, R0, 0x1d, PT ;  /* 0x0000001d0000780c */ /* 0x000fda0003f05270 */
[----:B------:R-:W-:Y:S05]  /*c070*/  @!P0 BRA `(.L_x_12669) ;  /* 0x0000000000948947 */ /* 0x000fea0003800000 */
[----:B------:R-:W-:-:S13]  /*c080*/  ISETP.NE.AND P0, PT, R0, 0x2c, PT ;  /* 0x0000002c0000780c */ /* 0x000fda0003f05270 */
[----:B------:R-:W-:Y:S05]  /*c090*/  @!P0 BRA `(.L_x_12670) ;  /* 0x0000000000488947 */ /* 0x000fea0003800000 */
.L_x_12640:
        /* <DEDUP_REMOVED lines=16> */
.L_x_12671:
[----:B------:R-:W-:Y:S01]  /*c1a0*/  IMAD.MOV.U32 R2, RZ, RZ, R17 ;  /* 0x000000ffff027224 */ /* 0x000fe200078e0011 */
[----:B------:R-:W-:Y:S06]  /*c1b0*/  BRA `(.L_x_12641) ;  /* 0x0000000000647947 */ /* 0x000fec0003800000 */
.L_x_12670:
        /* <DEDUP_REMOVED lines=17> */
.L_x_12669:
[----:B------:R-:W-:Y:S01]  /*c2d0*/  PRMT R4, R27, 0x9910, RZ ;  /* 0x000099101b047816 */ /* 0x000fe200000000ff */
[----:B------:R-:W-:-:S03]  /*c2e0*/  IMAD.MOV.U32 R2, RZ, RZ, R17 ;  /* 0x000000ffff027224 */ /* 0x000fc600078e0011 */
[----:B------:R-:W-:-:S05]  /*c2f0*/  SHF.R.S32.HI R5, RZ, 0x1f, R4 ;  /* 0x0000001fff057819 */ /* 0x000fca0000011404 */
[----:B------:R0:W-:Y:S01]  /*c300*/  STG.E.64 desc[UR36][R8.64], R4 ;  /* 0x0000000408007986 */ /* 0x0001e2000c101b24 */
[----:B------:R-:W-:Y:S05]  /*c310*/  BRA `(.L_x_12641) ;  /* 0x00000000000c7947 */ /* 0x000fea0003800000 */
.L_x_12668:
[----:B------:R-:W-:Y:S01]  /*c320*/  PRMT R3, R27, 0x9910, RZ ;  /* 0x000099101b037816 */ /* 0x000fe200000000ff */
[----:B------:R-:W-:-:S04]  /*c330*/  IMAD.MOV.U32 R2, RZ, RZ, R17 ;  /* 0x000000ffff027224 */ /* 0x000fc800078e0011 */
[----:B------:R0:W-:Y:S03]  /*c340*/  STG.E desc[UR36][R8.64], R3 ;  /* 0x0000000308007986 */ /* 0x0001e6000c101924 */
.L_x_12641:
        /* <DEDUP_REMOVED lines=22> */
[----:B------:R-:W-:Y:S05]  /*c4b0*/  BRA `(.L_x_12678) ;  /* 0x0000000c00547947 */ /* 0x000fea0003800000 */
.L_x_12676:
[----:B------:R0:W-:Y:S01]  /*c4c0*/  STG.E.U8 desc[UR36][R8.64], R22 ;  /* 0x0000001608007986 */ /* 0x0001e2000c101124 */
[----:B------:R-:W-:Y:S05]  /*c4d0*/  BRA `(.L_x_12678) ;  /* 0x0000000c004c7947 */ /* 0x000fea0003800000 */
.L_x_12675:
[----:B------:R-:W-:-:S13]  /*c4e0*/  ISETP.NE.AND P0, PT, R0, 0x2, PT ;  /* 0x000000020000780c */ /* 0x000fda0003f05270 */
[----:B------:R-:W-:Y:S05]  /*c4f0*/  @!P0 BRA `(.L_x_12679) ;  /* 0x00000000002c8947 */ /* 0x000fea0003800000 */
[----:B------:R-:W-:-:S13]  /*c500*/  ISETP.NE.AND P0, PT, R0, 0x3, PT ;  /* 0x000000030000780c */ /* 0x000fda0003f05270 */
[----:B------:R-:W-:Y:S05]  /*c510*/  @!P0 BRA `(.L_x_12680) ;  /* 0x0000000000188947 */ /* 0x000fea0003800000 */
[----:B------:R-:W-:-:S13]  /*c520*/  ISETP.NE.AND P0, PT, R0, 0x4, PT ;  /* 0x000000040000780c */ /* 0x000fda0003f05270 */
[----:B------:R-:W-:Y:S05]  /*c530*/  @P0 BRA `(.L_x_12677) ;  /* 0x0000000800500947 */ /* 0x000fea0003800000 */
[----:B------:R-:W-:-:S04]  /*c540*/  PRMT R4, R22, 0x9910, RZ ;  /* 0x0000991016047816 */ /* 0x000fc800000000ff */
[----:B------:R-:W-:-:S05]  /*c550*/  SHF.R.S32.HI R5, RZ, 0x1f, R4 ;  /* 0x0000001fff057819 */ /* 0x000fca0000011404 */
[----:B------:R0:W-:Y:S01]  /*c560*/  STG.E.64 desc[UR36][R8.64], R4 ;  /* 0x0000000408007986 */ /* 0x0001e2000c101b24 */
[----:B------:R-:W-:Y:S05]  /*c570*/  BRA `(.L_x_12678) ;  /* 0x0000000c00247947 */ /* 0x000fea0003800000 */
.L_x_12680:
[----:B------:R-:W-:-:S05]  /*c580*/  PRMT R3, R22, 0x9910, RZ ;  /* 0x0000991016037816 */ /* 0x000fca00000000ff */
[----:B------:R0:W-:Y:S01]  /*c590*/  STG.E desc[UR36][R8.64], R3 ;  /* 0x0000000308007986 */ /* 0x0001e2000c101924 */
[----:B------:R-:W-:Y:S05]  /*c5a0*/  BRA `(.L_x_12678) ;  /* 0x0000000c00187947 */ /* 0x000fea0003800000 */
.L_x_12679:
[----:B------:R0:W-:Y:S01]  /*c5b0*/  STG.E.U16 desc[UR36][R8.64], R22 ;  /* 0x0000001608007986 */ /* 0x0001e2000c101524 */
[----:B------:R-:W-:Y:S05]  /*c5c0*/  BRA `(.L_x_12678) ;  /* 0x0000000c00107947 */ /* 0x000fea0003800000 */
.L_x_12674:
[----:B------:R-:W-:-:S13]  /*c5d0*/  ISETP.GT.AND P0, PT, R0, 0x6, PT ;  /* 0x000000060000780c */ /* 0x000fda0003f04270 */
[----:B------:R-:W-:Y:S05]  /*c5e0*/  @P0 BRA `(.L_x_12681) ;  /* 0x00000000002c0947 */ /* 0x000fea0003800000 */
[----:B------:R-:W-:-:S13]  /*c5f0*/  ISETP.NE.AND P0, PT, R0, 0x5, PT ;  /* 0x000000050000780c */ /* 0x000fda0003f05270 */
[----:B------:R-:W-:Y:S05]  /*c600*/  @!P0 BRA `(.L_x_12682) ;  /* 0x0000000000148947 */ /* 0x000fea0003800000 */
[----:B------:R-:W-:-:S13]  /*c610*/  ISETP.NE.AND P0, PT, R0, 0x6, PT ;  /* 0x000000060000780c */ /* 0x000fda0003f05270 */
[----:B------:R-:W-:Y:S05]  /*c620*/  @P0 BRA `(.L_x_12677) ;  /* 0x0000000800140947 */ /* 0x000fea0003800000 */
[----:B------:R-:W0:Y:S02]  /*c630*/  I2F.S16 R3, R22 ;  /* 0x0000001600037306 */ /* 0x000e240000101400 */
[----:B0-----:R0:W-:Y:S01]  /*c640*/  STG.E desc[UR36][R8.64], R3 ;  /* 0x0000000308007986 */ /* 0x0011e2000c101924 */
[----:B------:R-:W-:Y:S05]  /*c650*/  BRA `(.L_x_12678) ;  /* 0x0000000800ec7947 */ /* 0x000fea0003800000 */
.L_x_12682:
[----:B------:R-:W0:Y:S02]  /*c660*/  I2F.S16 R0, R22 ;  /* 0x0000001600007306 */ /* 0x000e240000101400 */
[----:B0-----:R-:W-:-:S05]  /*c670*/  F2FP.F16.F32.PACK_AB R0, RZ, R0 ;  /* 0x00000000ff00723e */ /* 0x001fca00000000ff */
[----:B------:R0:W-:Y:S01]  /*c680*/  STG.E.U16 desc[UR36][R8.64], R0 ;  /* 0x0000000008007986 */ /* 0x0001e2000c101524 */
[----:B------:R-:W-:Y:S05]  /*c690*/  BRA `(.L_x_12678) ;  /* 0x0000000800dc7947 */ /* 0x000fea0003800000 */
.L_x_12681:
[----:B------:R-:W-:-:S13]  /*c6a0*/  ISETP.NE.AND P0, PT, R0, 0x7, PT ;  /* 0x000000070000780c */ /* 0x000fda0003f05270 */
[----:B------:R-:W-:Y:S05]  /*c6b0*/  @!P0 BRA `(.L_x_12683) ;  /* 0x0000000000348947 */ /* 0x000fea0003800000 */
[----:B------:R-:W-:-:S13]  /*c6c0*/  ISETP.NE.AND P0, PT, R0, 0x8, PT ;  /* 0x000000080000780c */ /* 0x000fda0003f05270 */
[----:B------:R-:W-:Y:S05]  /*c6d0*/  @!P0 BRA `(.L_x_12684) ;  /* 0x0000000000188947 */ /* 0x000fea0003800000 */
[----:B------:R-:W-:-:S13]  /*c6e0*/  ISETP.NE.AND P0, PT, R0, 0x9, PT ;  /* 0x000000090000780c */ /* 0x000fda0003f05270 */
[----:B------:R-:W-:Y:S05]  /*c6f0*/  @P0 BRA `(.L_x_12677) ;  /* 0x0000000400e00947 */ /* 0x000fea0003800000 */
[----:B------:R-:W0:Y:S01]  /*c700*/  I2F.S16 R4, R22 ;  /* 0x0000001600047306 */ /* 0x000e220000101400 */
[----:B------:R-:W-:-:S05]  /*c710*/  IMAD.MOV.U32 R5, RZ, RZ, RZ ;  /* 0x000000ffff057224 */ /* 0x000fca00078e00ff */
[----:B0-----:R0:W-:Y:S01]  /*c720*/  STG.E.64 desc[UR36][R8.64], R4 ;  /* 0x0000000408007986 */ /* 0x0011e2000c101b24 */
[----:B------:R-:W-:Y:S05]  /*c730*/  BRA `(.L_x_12678) ;  /* 0x0000000800b47947 */ /* 0x000fea0003800000 */
.L_x_12684:
[----:B------:R-:W0:Y:S02]  /*c740*/  I2F.S16 R22, R22 ;  /* 0x0000001600167306 */ /* 0x000e240000101400 */
[----:B0-----:R-:W-:-:S04]  /*c750*/  F2FP.F16.F32.PACK_AB R3, RZ, R22 ;  /* 0x00000016ff03723e */ /* 0x001fc800000000ff */
[----:B------:R-:W-:-:S05]  /*c760*/  PRMT R3, R3, 0x5410, RZ ;  /* 0x0000541003037816 */ /* 0x000fca00000000ff */
[----:B------:R0:W-:Y:S01]  /*c770*/  STG.E desc[UR36][R8.64], R3 ;  /* 0x0000000308007986 */ /* 0x0001e2000c101924 */
[----:B------:R-:W-:Y:S05]  /*c780*/  BRA `(.L_x_12678) ;  /* 0x0000000800a07947 */ /* 0x000fea0003800000 */
.L_x_12683:
[----:B------:R-:W0:Y:S02]  /*c790*/  I2F.F64.S16 R4, R22 ;  /* 0x0000001600047312 */ /* 0x000e240000101c00 */
[----:B0-----:R0:W-:Y:S01]  /*c7a0*/  STG.E.64 desc[UR36][R8.64], R4 ;  /* 0x0000000408007986 */ /* 0x0011e2000c101b24 */
[----:B------:R-:W-:Y:S05]  /*c7b0*/  BRA `(.L_x_12678) ;  /* 0x0000000800947947 */ /* 0x000fea0003800000 */
.L_x_12673:
        /* <DEDUP_REMOVED lines=11> */
[----:B------:R-:W-:Y:S05]  /*c870*/  BRA `(.L_x_12678) ;  /* 0x0000000800647947 */ /* 0x000fea0003800000 */
.L_x_12688:
        /* <DEDUP_REMOVED lines=17> */
.L_x_12691:
[----:B------:R-:W-:-:S04]  /*c990*/  SHF.R.U32.HI R3, RZ, 0x18, R5 ;  /* 0x00000018ff037819 */ /* 0x000fc80000011605 */
[----:B------:R-:W-:-:S04]  /*c9a0*/  LOP3.LUT R0, R0, 0x80, R3, 0xf8, !PT ;  /* 0x0000008000007812 */ /* 0x000fc800078ef803 */
[----:B------:R-:W-:-:S07]  /*c9b0*/  PRMT R4, R0, 0x7610, R4 ;  /* 0x0000761000047816 */ /* 0x000fce0000000004 */
.L_x_12690:
[----:B------:R-:W-:Y:S05]  /*c9c0*/  BSYNC.RECONVERGENT B0 ;  /* 0x0000000000007941 */ /* 0x000fea0003800200 */
.L_x_12689:
[----:B------:R0:W-:Y:S01]  /*c9d0*/  STG.E.U8 desc[UR36][R8.64], R4 ;  /* 0x0000000408007986 */ /* 0x0001e2000c101124 */
[----:B------:R-:W-:Y:S05]  /*c9e0*/  BRA `(.L_x_12678) ;  /* 0x0000000800087947 */ /* 0x000fea0003800000 */
.L_x_12687:
        /* <DEDUP_REMOVED lines=17> */
.L_x_12694:
[----:B------:R-:W-:-:S04]  /*cb00*/  SHF.R.U32.HI R3, RZ, 0x18, R5 ;  /* 0x00000018ff037819 */ /* 0x000fc80000011605 */
[----:B------:R-:W-:-:S04]  /*cb10*/  LOP3.LUT R0, R0, 0x80, R3, 0xf8, !PT ;  /* 0x0000008000007812 */ /* 0x000fc800078ef803 */
[----:B------:R-:W-:-:S07]  /*cb20*/  PRMT R4, R0, 0x7610, R4 ;  /* 0x0000761000047816 */ /* 0x000fce0000000004 */
.L_x_12693:
[----:B------:R-:W-:Y:S05]  /*cb30*/  BSYNC.RECONVERGENT B0 ;  /* 0x0000000000007941 */ /* 0x000fea0003800200 */
.L_x_12692:
[----:B------:R0:W-:Y:S01]  /*cb40*/  STG.E.U8 desc[UR36][R8.64], R4 ;  /* 0x0000000408007986 */ /* 0x0001e2000c101124 */
[----:B------:R-:W-:Y:S05]  /*cb50*/  BRA `(.L_x_12678) ;  /* 0x0000000400ac7947 */ /* 0x000fea0003800000 */
.L_x_12686:
[----:B------:R-:W-:-:S13]  /*cb60*/  ISETP.NE.AND P0, PT, R0, 0x1c, PT ;  /* 0x0000001c0000780c */ /* 0x000fda0003f05270 */
[----:B------:R-:W-:Y:S05]  /*cb70*/  @!P0 BRA `(.L_x_12695) ;  /* 0x0000000000608947 */ /* 0x000fea0003800000 */
[----:B------:R-:W-:-:S13]  /*cb80*/  ISETP.NE.AND P0, PT, R0, 0x1d, PT ;  /* 0x0000001d0000780c */ /* 0x000fda0003f05270 */
[----:B------:R-:W-:Y:S05]  /*cb90*/  @!P0 BRA `(.L_x_12696) ;  /* 0x0000000000488947 */ /* 0x000fea0003800000 */
[----:B------:R-:W-:-:S13]  /*cba0*/  ISETP.NE.AND P0, PT, R0, 0x2c, PT ;  /* 0x0000002c0000780c */ /* 0x000fda0003f05270 */
[----:B------:R-:W-:Y:S05]  /*cbb0*/  @P0 BRA `(.L_x_12677) ;  /* 0x0000000000b00947 */ /* 0x000fea0003800000 */
        /* <DEDUP_REMOVED lines=16> */
.L_x_12696:
[----:B------:R-:W-:-:S04]  /*ccc0*/  PRMT R4, R22, 0x9910, RZ ;  /* 0x0000991016047816 */ /* 0x000fc800000000ff */
[----:B------:R-:W-:-:S05]  /*ccd0*/  SHF.R.S32.HI R5, RZ, 0x1f, R4 ;  /* 0x0000001fff057819 */ /* 0x000fca0000011404 */
[----:B------:R0:W-:Y:S01]  /*cce0*/  STG.E.64 desc[UR36][R8.64], R4 ;  /* 0x0000000408007986 */ /* 0x0001e2000c101b24 */
[----:B------:R-:W-:Y:S05]  /*ccf0*/  BRA `(.L_x_12678) ;  /* 0x0000000400447947 */ /* 0x000fea0003800000 */
.L_x_12695:
[----:B------:R-:W-:-:S05]  /*cd00*/  PRMT R3, R22, 0x9910, RZ ;  /* 0x0000991016037816 */ /* 0x000fca00000000ff */
[----:B------:R0:W-:Y:S01]  /*cd10*/  STG.E desc[UR36][R8.64], R3 ;  /* 0x0000000308007986 */ /* 0x0001e2000c101924 */
[----:B------:R-:W-:Y:S05]  /*cd20*/  BRA `(.L_x_12678) ;  /* 0x0000000400387947 */ /* 0x000fea0003800000 */
.L_x_12685:
[----:B------:R-:W-:-:S13]  /*cd30*/  ISETP.GT.AND P0, PT, R0, 0xe, PT ;  /* 0x0000000e0000780c */ /* 0x000fda0003f04270 */
[----:B------:R-:W-:Y:S05]  /*cd40*/  @P0 BRA `(.L_x_12697) ;  /* 0x0000000000340947 */ /* 0x000fea0003800000 */
[----:B------:R-:W-:-:S13]  /*cd50*/  ISETP.NE.AND P0, PT, R0, 0xa, PT ;  /* 0x0000000a0000780c */ /* 0x000fda0003f05270 */
[----:B------:R-:W-:Y:S05]  /*cd60*/  @!P0 BRA `(.L_x_12698) ;  /* 0x00000000001c8947 */ /* 0x000fea0003800000 */
[----:B------:R-:W-:-:S13]  /*cd70*/  ISETP.NE.AND P0, PT, R0, 0xb, PT ;  /* 0x0000000b0000780c */ /* 0x000fda0003f05270 */
[----:B------:R-:W-:Y:S05]  /*cd80*/  @P0 BRA `(.L_x_12677) ;  /* 0x00000000003c0947 */ /* 0x000fea0003800000 */
[----:B------:R-:W-:-:S04]  /*cd90*/  PRMT R0, R22, 0x9910, RZ ;  /* 0x0000991016007816 */ /* 0x000fc800000000ff */
[----:B------:R-:W-:-:S04]  /*cda0*/  ISETP.NE.AND P0, PT, R0, RZ, PT ;  /* 0x000000ff0000720c */ /* 0x000fc80003f05270 */
[----:B------:R-:W-:-:S05]  /*cdb0*/  SEL R3, RZ, 0x1, !P0 ;  /* 0x00000001ff037807 */ /* 0x000fca0004000000 */
[----:B------:R0:W-:Y:S01]  /*cdc0*/  STG.E.U8 desc[UR36][R8.64], R3 ;  /* 0x0000000308007986 */ /* 0x0001e2000c101124 */
[----:B------:R-:W-:Y:S05]  /*cdd0*/  BRA `(.L_x_12678) ;  /* 0x00000004000c7947 */ /* 0x000fea0003800000 */
.L_x_12698:
[----:B------:R-:W-:Y:S01]  /*cde0*/  CS2R R6, SRZ ;  /* 0x0000000000067805 */ /* 0x000fe2000001ff00 */
[----:B------:R-:W0:Y:S04]  /*cdf0*/  I2F.F64.S16 R4, R22 ;  /* 0x0000001600047312 */ /* 0x000e280000101c00 */
[----:B0-----:R1:W-:Y:S01]  /*ce00*/  STG.E.128 desc[UR36][R8.64], R4 ;  /* 0x0000000408007986 */ /* 0x0013e2000c101d24 */
[----:B------:R-:W-:Y:S05]  /*ce10*/  BRA `(.L_x_12678) ;  /* 0x0000000000fc7947 */ /* 0x000fea0003800000 */
.L_x_12697:
[----:B------:R-:W-:-:S13]  /*ce20*/  ISETP.NE.AND P0, PT, R0, 0xf, PT ;  /* 0x0000000f0000780c */ /* 0x000fda0003f05270 */
[----:B------:R-:W-:Y:S05]  /*ce30*/  @!P0 BRA `(.L_x_12699) ;  /* 0x0000000000e88947 */ /* 0x000fea0003800000 */
[----:B------:R-:W-:-:S13]  /*ce40*/  ISETP.NE.AND P0, PT, R0, 0x17, PT ;  /* 0x000000170000780c */ /* 0x000fda0003f05270 */
[----:B------:R-:W-:Y:S05]  /*ce50*/  @!P0 BRA `(.L_x_12700) ;  /* 0x0000000000908947 */ /* 0x000fea0003800000 */
[----:B------:R-:W-:-:S13]  /*ce60*/  ISETP.NE.AND P0, PT, R0, 0x18, PT ;  /* 0x000000180000780c */ /* 0x000fda0003f05270 */
[----:B------:R-:W-:Y:S05]  /*ce70*/  @!P0 BRA `(.L_x_12701) ;  /* 0x0000000000448947 */ /* 0x000fea0003800000 */
.L_x_12677:
        /* <DEDUP_REMOVED lines=16> */
.L_x_12702:
[----:B------:R-:W-:Y:S05]  /*cf80*/  BRA `(.L_x_12678) ;  /* 0x0000000000a07947 */ /* 0x000fea0003800000 */
.L_x_12701:
        /* <DEDUP_REMOVED lines=13> */
.L_x_12704:
[----:B------:R-:W-:Y:S05]  /*d060*/  BSYNC.RECONVERGENT B0 ;  /* 0x0000000000007941 */ /* 0x000fea0003800200 */
.L_x_12703:
[----:B------:R-:W-:-:S05]  /*d070*/  LOP3.LUT R3, R0, 0x80, R3, 0xf8, !PT ;  /* 0x0000008000037812 */ /* 0x000fca00078ef803 */
[----:B------:R3:W-:Y:S01]  /*d080*/  STG.E.U8 desc[UR36][R8.64], R3 ;  /* 0x0000000308007986 */ /* 0x0007e2000c101124 */
[----:B------:R-:W-:Y:S05]  /*d090*/  BRA `(.L_x_12678) ;  /* 0x00000000005c7947 */ /* 0x000fea0003800000 */
.L_x_12700:
        /* <DEDUP_REMOVED lines=12> */
.L_x_12706:
[----:B------:R-:W-:Y:S01]  /*d160*/  IMAD.MOV.U32 R0, RZ, RZ, 0x7f ;  /* 0x0000007fff007424 */ /* 0x000fe200078e00ff */
[----:B------:R-:W-:-:S04]  /*d170*/  ISETP.GT.U32.AND P0, PT, R3, 0x7f800000, PT ;  /* 0x7f8000000300780c */ /* 0x000fc80003f04070 */
[----:B------:R-:W-:-:S09]  /*d180*/  SEL R0, R0, 0x7c, P0 ;  /* 0x0000007c00007807 */ /* 0x000fd20000000000 */
.L_x_12707:
[----:B------:R-:W-:Y:S05]  /*d190*/  BSYNC.RECONVERGENT B0 ;  /* 0x0000000000007941 */ /* 0x000fea0003800200 */
.L_x_12705:
[----:B------:R-:W-:-:S04]  /*d1a0*/  SHF.R.U32.HI R3, RZ, 0x18, R5 ;  /* 0x00000018ff037819 */ /* 0x000fc80000011605 */
[----:B------:R-:W-:-:S05]  /*d1b0*/  LOP3.LUT R3, R0, 0x80, R3, 0xf8, !PT ;  /* 0x0000008000037812 */ /* 0x000fca00078ef803 */
[----:B------:R2:W-:Y:S01]  /*d1c0*/  STG.E.U8 desc[UR36][R8.64], R3 ;  /* 0x0000000308007986 */ /* 0x0005e2000c101124 */
[----:B------:R-:W-:Y:S05]  /*d1d0*/  BRA `(.L_x_12678) ;  /* 0x00000000000c7947 */ /* 0x000fea0003800000 */
.L_x_12699:
[----:B------:R-:W0:Y:S02]  /*d1e0*/  I2F.S16 R0, R22 ;  /* 0x0000001600007306 */ /* 0x000e240000101400 */
[----:B0-----:R-:W-:-:S05]  /*d1f0*/  F2FP.BF16.F32.PACK_AB R0, RZ, R0 ;  /* 0x00000000ff00723e */ /* 0x001fca00000010ff */
[----:B------:R4:W-:Y:S02]  /*d200*/  STG.E.U16 desc[UR36][R8.64], R0 ;  /* 0x0000000008007986 */ /* 0x0009e4000c101524 */
.L_x_12678:
[----:B------:R-:W-:-:S07]  /*d210*/  VIADD R2, R2, 0x80 ;  /* 0x0000008002027836 */ /* 0x000fce0000000000 */
.L_x_12635:
[----:B------:R-:W-:-:S13]  /*d220*/  ISETP.GE.AND P0, PT, R2, R19, PT ;  /* 0x000000130200720c */ /* 0x000fda0003f06270 */
[----:B------:R-:W-:Y:S05]  /*d230*/  @P0 BREAK.RELIABLE B6 ;  /* 0x0000000000060942 */ /* 0x000fea0003800100 */
[----:B------:R-:W-:Y:S05]  /*d240*/  @P0 BRA `(.L_x_12672) ;  /* 0x0000000c00b00947 */ /* 0x000fea0003800000 */
[----:B------:R-:W-:Y:S05]  /*d250*/  BSYNC.RELIABLE B6 ;  /* 0x0000000000067941 */ /* 0x000fea0003800100 */
.L_x_12634:
[----:B0---4-:R-:W0:Y:S01]  /*d260*/  S2R R0, SR_CTAID.X ;  /* 0x0000000000007919 */ /* 0x011e220000002500 */
[----:B------:R-:W4:Y:S01]  /*d270*/  LDCU UR4, c[0x0][0x3d0] ;  /* 0x00007a00ff0477ac */ /* 0x000f220008000800 */
[----:B-123--:R-:W1:Y:S01]  /*d280*/  LDC.64 R8, c[0x0][0x398] ;  /* 0x0000e600ff087b82 */ /* 0x00ee620000000a00 */
[----:B------:R-:W-:Y:S01]  /*d290*/  PRMT R4, R23, 0x9910, RZ ;  /* 0x0000991017047816 */ /* 0x000fe200000000ff */
[----:B0-----:R-:W-:-:S04]  /*d2a0*/  IMAD R0, R0, 0x200, R2 ;  /* 0x0000020000007824 */ /* 0x001fc800078e0202 */
[----:B----4-:R-:W-:Y:S02]  /*d2b0*/  IMAD R3, R0, UR4, RZ ;  /* 0x0000000400037c24 */ /* 0x010fe4000f8e02ff */
        /* <DEDUP_REMOVED lines=15> */
.L_x_12711:
[----:B------:R3:W-:Y:S01]  /*d3b0*/  STG.E.U8 desc[UR36][R8.64], R18 ;  /* 0x0000001208007986 */ /* 0x0007e2000c101124 */
[----:B------:R-:W-:Y:S05]  /*d3c0*/  BRA `(.L_x_12713) ;  /* 0x0000000c004c7947 */ /* 0x000fea0003800000 */
.L_x_12710:
        /* <DEDUP_REMOVED lines=10> */
.L_x_12715:
[----:B------:R-:W-:-:S05]  /*d470*/  PRMT R3, R18, 0x9910, RZ ;  /* 0x0000991012037816 */ /* 0x000fca00000000ff */
[----:B------:R1:W-:Y:S01]  /*d480*/  STG.E desc[UR36][R8.64], R3 ;  /* 0x0000000308007986 */ /* 0x0003e2000c101924 */
[----:B------:R-:W-:Y:S05]  /*d490*/  BRA `(.L_x_12713) ;  /* 0x0000000c00187947 */ /* 0x000fea0003800000 */
.L_x_12714:
[----:B------:R2:W-:Y:S01]  /*d4a0*/  STG.E.U16 desc[UR36][R8.64], R18 ;  /* 0x0000001208007986 */ /* 0x0005e2000c101524 */
[----:B------:R-:W-:Y:S05]  /*d4b0*/  BRA `(.L_x_12713) ;  /* 0x0000000c00107947 */ /* 0x000fea0003800000 */
.L_x_12709:
        /* <DEDUP_REMOVED lines=9> */
.L_x_12717:
[----:B------:R-:W0:Y:S02]  /*d550*/  I2F.S16 R0, R18 ;  /* 0x0000001200007306 */ /* 0x000e240000101400 */
[----:B0-----:R-:W-:-:S05]  /*d560*/  F2FP.F16.F32.PACK_AB R0, RZ, R0 ;  /* 0x00000000ff00723e */ /* 0x001fca00000000ff */
[----:B------:R0:W-:Y:S01]  /*d570*/  STG.E.U16 desc[UR36][R8.64], R0 ;  /* 0x0000000008007986 */ /* 0x0001e2000c101524 */
[----:B------:R-:W-:Y:S05]  /*d580*/  BRA `(.L_x_12713) ;  /* 0x0000000800dc7947 */ /* 0x000fea0003800000 */
.L_x_12716:
        /* <DEDUP_REMOVED lines=10> */
.L_x_12719:
[----:B------:R-:W0:Y:S02]  /*d630*/  I2F.S16 R18, R18 ;  /* 0x0000001200127306 */ /* 0x000e240000101400 */
[----:B0-----:R-:W-:-:S04]  /*d640*/  F2FP.F16.F32.PACK_AB R3, RZ, R18 ;  /* 0x00000012ff03723e */ /* 0x001fc800000000ff */
[----:B------:R-:W-:-:S05]  /*d650*/  PRMT R3, R3, 0x5410, RZ ;  /* 0x0000541003037816 */ /* 0x000fca00000000ff */
[----:B------:R0:W-:Y:S01]  /*d660*/  STG.E desc[UR36][R8.64], R3 ;  /* 0x0000000308007986 */ /* 0x0001e2000c101924 */
[----:B------:R-:W-:Y:S05]  /*d670*/  BRA `(.L_x_12713) ;  /* 0x0000000800a07947 */ /* 0x000fea0003800000 */
.L_x_12718:
[----:B------:R-:W0:Y:S02]  /*d680*/  I2F.F64.S16 R4, R18 ;  /* 0x0000001200047312 */ /* 0x000e240000101c00 */
[----:B0-----:R0:W-:Y:S01]  /*d690*/  STG.E.64 desc[UR36][R8.64], R4 ;  /* 0x0000000408007986 */ /* 0x0011e2000c101b24 */
[----:B------:R-:W-:Y:S05]  /*d6a0*/  BRA `(.L_x_12713) ;  /* 0x0000000800947947 */ /* 0x000fea0003800000 */
.L_x_12708:
        /* <DEDUP_REMOVED lines=12> */
.L_x_12723:
        /* <DEDUP_REMOVED lines=17> */
.L_x_12726:
[----:B------:R-:W-:-:S04]  /*d880*/  SHF.R.U32.HI R3, RZ, 0x18, R5 ;  /* 0x00000018ff037819 */ /* 0x000fc80000011605 */
[----:B------:R-:W-:-:S04]  /*d890*/  LOP3.LUT R0, R0, 0x80, R3, 0xf8, !PT ;  /* 0x0000008000007812 */ /* 0x000fc800078ef803 */
[----:B------:R-:W-:-:S07]  /*d8a0*/  PRMT R4, R0, 0x7610, R4 ;  /* 0x0000761000047816 */ /* 0x000fce0000000004 */
.L_x_12725:
[----:B------:R-:W-:Y:S05]  /*d8b0*/  BSYNC.RECONVERGENT B0 ;  /* 0x0000000000007941 */ /* 0x000fea0003800200 */
.L_x_12724:
[----:B------:R0:W-:Y:S01]  /*d8c0*/  STG.E.U8 desc[UR36][R8.64], R4 ;  /* 0x0000000408007986 */ /* 0x0001e2000c101124 */
[----:B------:R-:W-:Y:S05]  /*d8d0*/  BRA `(.L_x_12713) ;  /* 0x0000000800087947 */ /* 0x000fea0003800000 */
.L_x_12722:
        /* <DEDUP_REMOVED lines=17> */
.L_x_12729:
[----:B------:R-:W-:-:S04]  /*d9f0*/  SHF.R.U32.HI R3, RZ, 0x18, R5 ;  /* 0x00000018ff037819 */ /* 0x000fc80000011605 */
[----:B------:R-:W-:-:S04]  /*da00*/  LOP3.LUT R0, R0, 0x80, R3, 0xf8, !PT ;  /* 0x0000008000007812 */ /* 0x000fc800078ef803 */
[----:B------:R-:W-:-:S07]  /*da10*/  PRMT R4, R0, 0x7610, R4 ;  /* 0x0000761000047816 */ /* 0x000fce0000000004 */
.L_x_12728:
[----:B------:R-:W-:Y:S05]  /*da20*/  BSYNC.RECONVERGENT B0 ;  /* 0x0000000000007941 */ /* 0x000fea0003800200 */
.L_x_12727:
[----:B------:R0:W-:Y:S01]  /*da30*/  STG.E.U8 desc[UR36][R8.64], R4 ;  /* 0x0000000408007986 */ /* 0x0001e2000c101124 */
[----:B------:R-:W-:Y:S05]  /*da40*/  BRA `(.L_x_12713) ;  /* 0x0000000400ac7947 */ /* 0x000fea0003800000 */
.L_x_12721:
        /* <DEDUP_REMOVED lines=22> */
.L_x_12731:
[----:B------:R-:W-:-:S04]  /*dbb0*/  PRMT R4, R18, 0x9910, RZ ;  /* 0x0000991012047816 */ /* 0x000fc800000000ff */
[----:B------:R-:W-:-:S05]  /*dbc0*/  SHF.R.S32.HI R5, RZ, 0x1f, R4 ;  /* 0x0000001fff057819 */ /* 0x000fca0000011404 */
[----:B------:R0:W-:Y:S01]  /*dbd0*/  STG.E.64 desc[UR36][R8.64], R4 ;  /* 0x0000000408007986 */ /* 0x0001e2000c101b24 */
[----:B------:R-:W-:Y:S05]  /*dbe0*/  BRA `(.L_x_12713) ;  /* 0x0000000400447947 */ /* 0x000fea0003800000 */
.L_x_12730:
[----:B------:R-:W-:-:S05]  /*dbf0*/  PRMT R3, R18, 0x9910, RZ ;  /* 0x0000991012037816 */ /* 0x000fca00000000ff */
[----:B------:R0:W-:Y:S01]  /*dc00*/  STG.E desc[UR36][R8.64], R3 ;  /* 0x0000000308007986 */ /* 0x0001e2000c101924 */
[----:B------:R-:W-:Y:S05]  /*dc10*/  BRA `(.L_x_12713) ;  /* 0x0000000400387947 */ /* 0x000fea0003800000 */
.L_x_12720:
        /* <DEDUP_REMOVED lines=11> */
.L_x_12733:
[----:B------:R-:W-:Y:S01]  /*dcd0*/  CS2R R6, SRZ ;  /* 0x0000000000067805 */ /* 0x000fe2000001ff00 */
[----:B------:R-:W0:Y:S04]  /*dce0*/  I2F.F64.S16 R4, R18 ;  /* 0x0000001200047312 */ /* 0x000e280000101c00 */
[----:B0-----:R0:W-:Y:S01]  /*dcf0*/  STG.E.128 desc[UR36][R8.64], R4 ;  /* 0x0000000408007986 */ /* 0x0011e2000c101d24 */
[----:B------:R-:W-:Y:S05]  /*dd00*/  BRA `(.L_x_12713) ;  /* 0x0000000000fc7947 */ /* 0x000fea0003800000 */
.L_x_12732:
[----:B------:R-:W-:-:S13]  /*dd10*/  ISETP.NE.AND P0, PT, R0, 0xf, PT ;  /* 0x0000000f0000780c */ /* 0x000fda0003f05270 */
[----:B------:R-:W-:Y:S05]  /*dd20*/  @!P0 BRA `(.L_x_12734) ;  /* 0x0000000000e88947 */ /* 0x000fea0003800000 */
[----:B------:R-:W-:-:S13]  /*dd30*/  ISETP.NE.AND P0, PT, R0, 0x17, PT ;  /* 0x000000170000780c */ /* 0x000fda0003f05270 */
[----:B------:R-:W-:Y:S05]  /*dd40*/  @!P0 BRA `(.L_x_12735) ;  /* 0x0000000000908947 */ /* 0x000fea0003800000 */
[----:B------:R-:W-:-:S13]  /*dd50*/  ISETP.NE.AND P0, PT, R0, 0x18, PT ;  /* 0x000000180000780c */ /* 0x000fda0003f05270 */
[----:B------:R-:W-:Y:S05]  /*dd60*/  @!P0 BRA `(.L_x_12736) ;  /* 0x0000000000448947 */ /* 0x000fea0003800000 */
.L_x_12712:
        /* <DEDUP_REMOVED lines=16> */
.L_x_12737:
[----:B------:R-:W-:Y:S05]  /*de70*/  BRA `(.L_x_12713) ;  /* 0x0000000000a07947 */ /* 0x000fea0003800000 */
.L_x_12736:
        /* <DEDUP_REMOVED lines=13> */
.L_x_12739:
[----:B------:R-:W-:Y:S05]  /*df50*/  BSYNC.RECONVERGENT B0 ;  /* 0x0000000000007941 */ /* 0x000fea0003800200 */
.L_x_12738:
[----:B------:R-:W-:-:S05]  /*df60*/  LOP3.LUT R3, R0, 0x80, R3, 0xf8, !PT ;  /* 0x0000008000037812 */ /* 0x000fca00078ef803 */
[----:B------:R0:W-:Y:S01]  /*df70*/  STG.E.U8 desc[UR36][R8.64], R3 ;  /* 0x0000000308007986 */ /* 0x0001e2000c101124 */
[----:B------:R-:W-:Y:S05]  /*df80*/  BRA `(.L_x_12713) ;  /* 0x00000000005c7947 */ /* 0x000fea0003800000 */
.L_x_12735:
        /* <DEDUP_REMOVED lines=12> */
.L_x_12741:
[----:B------:R-:W-:Y:S01]  /*e050*/  IMAD.MOV.U32 R0, RZ, RZ, 0x7f ;  /* 0x0000007fff007424 */ /* 0x000fe200078e00ff */
[----:B------:R-:W-:-:S04]  /*e060*/  ISETP.GT.U32.AND P0, PT, R3, 0x7f800000, PT ;  /* 0x7f8000000300780c */ /* 0x000fc80003f04070 */
[----:B------:R-:W-:-:S09]  /*e070*/  SEL R0, R0, 0x7c, P0 ;  /* 0x0000007c00007807 */ /* 0x000fd20000000000 */
.L_x_12742:
[----:B------:R-:W-:Y:S05]  /*e080*/  BSYNC.RECONVERGENT B0 ;  /* 0x0000000000007941 */ /* 0x000fea0003800200 */
.L_x_12740:
[----:B------:R-:W-:-:S04]  /*e090*/  SHF.R.U32.HI R3, RZ, 0x18, R5 ;  /* 0x00000018ff037819 */ /* 0x000fc80000011605 */
[----:B------:R-:W-:-:S05]  /*e0a0*/  LOP3.LUT R3, R0, 0x80, R3, 0xf8, !PT ;  /* 0x0000008000037812 */ /* 0x000fca00078ef803 */
[----:B------:R0:W-:Y:S01]  /*e0b0*/  STG.E.U8 desc[UR36][R8.64], R3 ;  /* 0x0000000308007986 */ /* 0x0001e2000c101124 */
[----:B------:R-:W-:Y:S05]  /*e0c0*/  BRA `(.L_x_12713) ;  /* 0x00000000000c7947 */ /* 0x000fea0003800000 */
.L_x_12734:
[----:B------:R-:W0:Y:S02]  /*e0d0*/  I2F.S16 R0, R18 ;  /* 0x0000001200007306 */ /* 0x000e240000101400 */
[----:B0-----:R-:W-:-:S05]  /*e0e0*/  F2FP.BF16.F32.PACK_AB R0, RZ, R0 ;  /* 0x00000000ff00723e */ /* 0x001fca00000010ff */
[----:B------:R0:W-:Y:S02]  /*e0f0*/  STG.E.U16 desc[UR36][R8.64], R0 ;  /* 0x0000000008007986 */ /* 0x0001e4000c101524 */
.L_x_12713:
[----:B------:R-:W-:-:S07]  /*e100*/  VIADD R2, R2, 0x80 ;  /* 0x0000008002027836 */ /* 0x000fce0000000000 */
.L_x_12672:
[----:B------:R-:W-:Y:S05]  /*e110*/  BSYNC.RECONVERGENT B7 ;  /* 0x0000000000077941 */ /* 0x000fea0003800200 */
.L_x_12633:
[----:B------:R-:W-:-:S13]  /*e120*/  ISETP.GE.AND P0, PT, R2, R19, PT ;  /* 0x000000130200720c */ /* 0x000fda0003f06270 */
[----:B------:R-:W-:Y:S05]  /*e130*/  @P0 EXIT ;  /* 0x000000000000094d */ /* 0x000fea0003800000 */
[----:B0---4-:R-:W0:Y:S01]  /*e140*/  S2R R0, SR_CTAID.X ;  /* 0x0000000000007919 */ /* 0x011e220000002500 */
[----:B-1-3--:R-:W1:Y:S01]  /*e150*/  LDC.64 R4, c[0x0][0x398] ;  /* 0x0000e600ff047b82 */ /* 0x00ae620000000a00 */
[----:B------:R-:W2:Y:S01]  /*e160*/  LDCU UR4, c[0x0][0x3d0] ;  /* 0x00007a00ff0477ac */ /* 0x000ea20008000800 */
[----:B0-----:R-:W-:Y:S01]  /*e170*/  IMAD R2, R0, 0x200, R2 ;  /* 0x0000020000027824 */ /* 0x001fe200078e0202 */
[----:B------:R-:W-:-:S03]  /*e180*/  PRMT R0, R23, 0x9910, RZ ;  /* 0x0000991017007816 */ /* 0x000fc600000000ff */
[----:B--2---:R-:W-:Y:S01]  /*e190*/  IMAD R3, R2, UR4, RZ ;  /* 0x0000000402037c24 */ /* 0x004fe2000f8e02ff */
[----:B------:R-:W-:-:S04]  /*e1a0*/  ISETP.GT.AND P1, PT, R0, 0x9, PT ;  /* 0x000000090000780c */ /* 0x000fc80003f24270 */
[----:B-1----:R-:W-:-:S05]  /*e1b0*/  IADD3 R2, P0, PT, R3, R4, RZ ;  /* 0x0000000403027210 */ /* 0x002fca0007f1e0ff */
        /* <DEDUP_REMOVED lines=10> */
[----:B------:R-:W-:Y:S01]  /*e260*/  STG.E.U8 desc[UR36][R2.64], R16 ;  /* 0x0000001002007986 */ /* 0x000fe2000c101124 */
[----:B------:R-:W-:Y:S05]  /*e270*/  EXIT ;  /* 0x000000000000794d */ /* 0x000fea0003800000 */
.L_x_12746:
[----:B------:R-:W-:Y:S01]  /*e280*/  STG.E.U8 desc[UR36][R2.64], R16 ;  /* 0x0000001002007986 */ /* 0x000fe2000c101124 */
[----:B------:R-:W-:Y:S05]  /*e290*/  EXIT ;  /* 0x000000000000794d */ /* 0x000fea0003800000 */
.L_x_12745:
        /* <DEDUP_REMOVED lines=8> */
[----:B------:R-:W-:Y:S01]  /*e320*/  STG.E.64 desc[UR36][R2.64], R4 ;  /* 0x0000000402007986 */ /* 0x000fe2000c101b24 */
[----:B------:R-:W-:Y:S05]  /*e330*/  EXIT ;  /* 0x000000000000794d */ /* 0x000fea0003800000 */
.L_x_12749:
[----:B------:R-:W-:-:S05]  /*e340*/  PRMT R5, R16, 0x9910, RZ ;  /* 0x0000991010057816 */ /* 0x000fca00000000ff */
[----:B------:R-:W-:Y:S01]  /*e350*/  STG.E desc[UR36][R2.64], R5 ;  /* 0x0000000502007986 */ /* 0x000fe2000c101924 */
[----:B------:R-:W-:Y:S05]  /*e360*/  EXIT ;  /* 0x000000000000794d */ /* 0x000fea0003800000 */
.L_x_12748:
[----:B------:R-:W-:Y:S01]  /*e370*/  STG.E.U16 desc[UR36][R2.64], R16 ;  /* 0x0000001002007986 */ /* 0x000fe2000c101524 */
[----:B------:R-:W-:Y:S05]  /*e380*/  EXIT ;  /* 0x000000000000794d */ /* 0x000fea0003800000 */
.L_x_12744:
[----:B------:R-:W-:-:S13]  /*e390*/  ISETP.GT.AND P0, PT, R0, 0x6, PT ;  /* 0x000000060000780c */ /* 0x000fda0003f04270 */
[----:B------:R-:W-:Y:S05]  /*e3a0*/  @P0 BRA `(.L_x_12750) ;  /* 0x00000000002c0947 */ /* 0x000fea0003800000 */
[----:B------:R-:W-:-:S13]  /*e3b0*/  ISETP.NE.AND P0, PT, R0, 0x5, PT ;  /* 0x000000050000780c */ /* 0x000fda0003f05270 */
[----:B------:R-:W-:Y:S05]  /*e3c0*/  @!P0 BRA `(.L_x_12751) ;  /* 0x0000000000148947 */ /* 0x000fea0003800000 */
[----:B------:R-:W-:-:S13]  /*e3d0*/  ISETP.NE.AND P0, PT, R0, 0x6, PT ;  /* 0x000000060000780c */ /* 0x000fda0003f05270 */
[----:B------:R-:W-:Y:S05]  /*e3e0*/  @P0 BRA `(.L_x_12747) ;  /* 0x0000000800140947 */ /* 0x000fea0003800000 */
[----:B------:R-:W0:Y:S02]  /*e3f0*/  I2F.S16 R5, R16 ;  /* 0x0000001000057306 */ /* 0x000e240000101400 */
[----:B0-----:R-:W-:Y:S01]  /*e400*/  STG.E desc[UR36][R2.64], R5 ;  /* 0x0000000502007986 */ /* 0x001fe2000c101924 */
[----:B------:R-:W-:Y:S05]  /*e410*/  EXIT ;  /* 0x000000000000794d */ /* 0x000fea0003800000 */
.L_x_12751:
[----:B------:R-:W0:Y:S02]  /*e420*/  I2F.S16 R0, R16 ;  /* 0x0000001000007306 */ /* 0x000e240000101400 */
[----:B0-----:R-:W-:-:S05]  /*e430*/  F2FP.F16.F32.PACK_AB R0, RZ, R0 ;  /* 0x00000000ff00723e */ /* 0x001fca00000000ff */
[----:B------:R-:W-:Y:S01]  /*e440*/  STG.E.U16 desc[UR36][R2.64], R0 ;  /* 0x0000000002007986 */ /* 0x000fe2000c101524 */
[----:B------:R-:W-:Y:S05]  /*e450*/  EXIT ;  /* 0x000000000000794d */ /* 0x000fea0003800000 */
.L_x_12750:
        /* <DEDUP_REMOVED lines=8> */
[----:B0-----:R-:W-:Y:S01]  /*e4e0*/  STG.E.64 desc[UR36][R2.64], R16 ;  /* 0x0000001002007986 */ /* 0x001fe2000c101b24 */
[----:B------:R-:W-:Y:S05]  /*e4f0*/  EXIT ;  /* 0x000000000000794d */ /* 0x000fea0003800000 */
.L_x_12753:
[----:B------:R-:W0:Y:S02]  /*e500*/  I2F.S16 R16, R16 ;  /* 0x0000001000107306 */ /* 0x000e240000101400 */
[----:B0-----:R-:W-:-:S04]  /*e510*/  F2FP.F16.F32.PACK_AB R5, RZ, R16 ;  /* 0x00000010ff05723e */ /* 0x001fc800000000ff */
[----:B------:R-:W-:-:S05]  /*e520*/  PRMT R5, R5, 0x5410, RZ ;  /* 0x0000541005057816 */ /* 0x000fca00000000ff */
[----:B------:R-:W-:Y:S01]  /*e530*/  STG.E desc[UR36][R2.64], R5 ;  /* 0x0000000502007986 */ /* 0x000fe2000c101924 */
[----:B------:R-:W-:Y:S05]  /*e540*/  EXIT ;  /* 0x000000000000794d */ /* 0x000fea0003800000 */
.L_x_12752:
[----:B------:R-:W0:Y:S02]  /*e550*/  I2F.F64.S16 R16, R16 ;  /* 0x0000001000107312 */ /* 0x000e240000101c00 */
[----:B0-----:R-:W-:Y:S01]  /*e560*/  STG.E.64 desc[UR36][R2.64], R16 ;  /* 0x0000001002007986 */ /* 0x001fe2000c101b24 */
[----:B------:R-:W-:Y:S05]  /*e570*/  EXIT ;  /* 0x000000000000794d */ /* 0x000fea0003800000 */
.L_x_12743:
        /* <DEDUP_REMOVED lines=10> */
[----:B------:R-:W-:Y:S01]  /*e620*/  STG.E.U16 desc[UR36][R2.64], R16 ;  /* 0x0000001002007986 */ /* 0x000fe2000c101524 */
[----:B------:R-:W-:Y:S05]  /*e630*/  EXIT ;  /* 0x000000000000794d */ /* 0x000fea0003800000 */
.L_x_12757:
        /* <DEDUP_REMOVED lines=18> */
.L_x_12760:
[----:B------:R-:W-:-:S04]  /*e760*/  SHF.R.U32.HI R5, RZ, 0x18, R5 ;  /* 0x00000018ff057819 */ /* 0x000fc80000011605 */
[----:B------:R-:W-:-:S07]  /*e770*/  LOP3.LUT R0, R0, 0x80, R5, 0xf8, !PT ;  /* 0x0000008000007812 */ /* 0x000fce00078ef805 */
.L_x_12759:
[----:B------:R-:W-:Y:S05]  /*e780*/  BSYNC.RECONVERGENT B0 ;  /* 0x0000000000007941 */ /* 0x000fea0003800200 */
.L_x_12758:
[----:B------:R-:W-:Y:S01]  /*e790*/  STG.E.U8 desc[UR36][R2.64], R0 ;  /* 0x0000000002007986 */ /* 0x000fe2000c101124 */
[----:B------:R-:W-:Y:S05]  /*e7a0*/  EXIT ;  /* 0x000000000000794d */ /* 0x000fea0003800000 */
.L_x_12756:
        /* <DEDUP_REMOVED lines=18> */
.L_x_12763:
[----:B------:R-:W-:-:S04]  /*e8d0*/  SHF.R.U32.HI R5, RZ, 0x18, R5 ;  /* 0x00000018ff057819 */ /* 0x000fc80000011605 */
[----:B------:R-:W-:-:S07]  /*e8e0*/  LOP3.LUT R0, R0, 0x80, R5, 0xf8, !PT ;  /* 0x0000008000007812 */ /* 0x000fce00078ef805 */
.L_x_12762:
[----:B------:R-:W-:Y:S05]  /*e8f0*/  BSYNC.RECONVERGENT B0 ;  /* 0x0000000000007941 */ /* 0x000fea0003800200 */
.L_x_12761:
[----:B------:R-:W-:Y:S01]  /*e900*/  STG.E.U8 desc[UR36][R2.64], R0 ;  /* 0x0000000002007986 */ /* 0x000fe2000c101124 */
[----:B------:R-:W-:Y:S05]  /*e910*/  EXIT ;  /* 0x000000000000794d */ /* 0x000fea0003800000 */
.L_x_12755:
        /* <DEDUP_REMOVED lines=22> */
.L_x_12765:
[----:B------:R-:W-:-:S04]  /*ea80*/  PRMT R4, R16, 0x9910, RZ ;  /* 0x0000991010047816 */ /* 0x000fc800000000ff */
[----:B------:R-:W-:-:S05]  /*ea90*/  SHF.R.S32.HI R5, RZ, 0x1f, R4 ;  /* 0x0000001fff057819 */ /* 0x000fca0000011404 */
[----:B------:R-:W-:Y:S01]  /*eaa0*/  STG.E.64 desc[UR36][R2.64], R4 ;  /* 0x0000000402007986 */ /* 0x000fe2000c101b24 */
[----:B------:R-:W-:Y:S05]  /*eab0*/  EXIT ;  /* 0x000000000000794d */ /* 0x000fea0003800000 */
.L_x_12764:
[----:B------:R-:W-:-:S05]  /*eac0*/  PRMT R5, R16, 0x9910, RZ ;  /* 0x0000991010057816 */ /* 0x000fca00000000ff */
[----:B------:R-:W-:Y:S01]  /*ead0*/  STG.E desc[UR36][R2.64], R5 ;  /* 0x0000000502007986 */ /* 0x000fe2000c101924 */
[----:B------:R-:W-:Y:S05]  /*eae0*/  EXIT ;  /* 0x000000000000794d */ /* 0x000fea0003800000 */
.L_x_12754:
        /* <DEDUP_REMOVED lines=9> */
[----:B------:R-:W-:Y:S01]  /*eb80*/  STG.E.U8 desc[UR36][R2.64], R5 ;  /* 0x0000000502007986 */ /* 0x000fe2000c101124 */
[----:B------:R-:W-:Y:S05]  /*eb90*/  EXIT ;  /* 0x000000000000794d */ /* 0x000fea0003800000 */
.L_x_12767:
[----:B------:R-:W-:Y:S01]  /*eba0*/  CS2R R18, SRZ ;  /* 0x0000000000127805 */ /* 0x000fe2000001ff00 */
[----:B------:R-:W0:Y:S04]  /*ebb0*/  I2F.F64.S16 R16, R16 ;  /* 0x0000001000107312 */ /* 0x000e280000101c00 */
[----:B0-----:R-:W-:Y:S01]  /*ebc0*/  STG.E.128 desc[UR36][R2.64], R16 ;  /* 0x0000001002007986 */ /* 0x001fe2000c101d24 */
[----:B------:R-:W-:Y:S05]  /*ebd0*/  EXIT ;  /* 0x000000000000794d */ /* 0x000fea0003800000 */
.L_x_12766:
[----:B------:R-:W-:-:S13]  /*ebe0*/  ISETP.NE.AND P0, PT, R0, 0xf, PT ;  /* 0x0000000f0000780c */ /* 0x000fda0003f05270 */
[----:B------:R-:W-:Y:S05]  /*ebf0*/  @!P0 BRA `(.L_x_12768) ;  /* 0x0000000000e88947 */ /* 0x000fea0003800000 */
[----:B------:R-:W-:-:S13]  /*ec00*/  ISETP.NE.AND P0, PT, R0, 0x17, PT ;  /* 0x000000170000780c */ /* 0x000fda0003f05270 */
[----:B------:R-:W-:Y:S05]  /*ec10*/  @!P0 BRA `(.L_x_12769) ;  /* 0x0000000000908947 */ /* 0x000fea0003800000 */
[----:B------:R-:W-:-:S13]  /*ec20*/  ISETP.NE.AND P0, PT, R0, 0x18, PT ;  /* 0x000000180000780c */ /* 0x000fda0003f05270 */
[----:B------:R-:W-:Y:S05]  /*ec30*/  @!P0 BRA `(.L_x_12770) ;  /* 0x0000000000448947 */ /* 0x000fea0003800000 */
.L_x_12747:
        /* <DEDUP_REMOVED lines=16> */
.L_x_12771:
[----:B------:R-:W-:Y:S05]  /*ed40*/  EXIT ;  /* 0x000000000000794d */ /* 0x000fea0003800000 */
.L_x_12770:
        /* <DEDUP_REMOVED lines=13> */
.L_x_12773:
[----:B------:R-:W-:Y:S05]  /*ee20*/  BSYNC.RECONVERGENT B0 ;  /* 0x0000000000007941 */ /* 0x000fea0003800200 */
.L_x_12772:
[----:B------:R-:W-:-:S05]  /*ee30*/  LOP3.LUT R5, R0, 0x80, R5, 0xf8, !PT ;  /* 0x0000008000057812 */ /* 0x000fca00078ef805 */
[----:B------:R-:W-:Y:S01]  /*ee40*/  STG.E.U8 desc[UR36][R2.64], R5 ;  /* 0x0000000502007986 */ /* 0x000fe2000c101124 */
[----:B------:R-:W-:Y:S05]  /*ee50*/  EXIT ;  /* 0x000000000000794d */ /* 0x000fea0003800000 */
.L_x_12769:
        /* <DEDUP_REMOVED lines=12> */
.L_x_12775:
[----:B------:R-:W-:Y:S01]  /*ef20*/  IMAD.MOV.U32 R0, RZ, RZ, 0x7f ;  /* 0x0000007fff007424 */ /* 0x000fe200078e00ff */
[----:B------:R-:W-:-:S04]  /*ef30*/  ISETP.GT.U32.AND P0, PT, R4, 0x7f800000, PT ;  /* 0x7f8000000400780c */ /* 0x000fc80003f04070 */
[----:B------:R-:W-:-:S09]  /*ef40*/  SEL R0, R0, 0x7c, P0 ;  /* 0x0000007c00007807 */ /* 0x000fd20000000000 */
.L_x_12776:
[----:B------:R-:W-:Y:S05]  /*ef50*/  BSYNC.RECONVERGENT B0 ;  /* 0x0000000000007941 */ /* 0x000fea0003800200 */
.L_x_12774:
[----:B------:R-:W-:-:S04]  /*ef60*/  SHF.R.U32.HI R5, RZ, 0x18, R5 ;  /* 0x00000018ff057819 */ /* 0x000fc80000011605 */
[----:B------:R-:W-:-:S05]  /*ef70*/  LOP3.LUT R5, R0, 0x80, R5, 0xf8, !PT ;  /* 0x0000008000057812 */ /* 0x000fca00078ef805 */
[----:B------:R-:W-:Y:S01]  /*ef80*/  STG.E.U8 desc[UR36][R2.64], R5 ;  /* 0x0000000502007986 */ /* 0x000fe2000c101124 */
[----:B------:R-:W-:Y:S05]  /*ef90*/  EXIT ;  /* 0x000000000000794d */ /* 0x000fea0003800000 */
.L_x_12768:
[----:B------:R-:W0:Y:S02]  /*efa0*/  I2F.S16 R0, R16 ;  /* 0x0000001000007306 */ /* 0x000e240000101400 */
[----:B0-----:R-:W-:-:S05]  /*efb0*/  F2FP.BF16.F32.PACK_AB R0, RZ, R0 ;  /* 0x00000000ff00723e */ /* 0x001fca00000010ff */
[----:B------:R-:W-:Y:S01]  /*efc0*/  STG.E.U16 desc[UR36][R2.64], R0 ;  /* 0x0000000002007986 */ /* 0x000fe2000c101524 */
[----:B------:R-:W-:Y:S05]  /*efd0*/  EXIT ;  /* 0x000000000000794d */ /* 0x000fea0003800000 */
.L_x_12777:
        /* <DEDUP_REMOVED lines=10> */
.L_x_23564:


//--------------------- .text._ZN2at6native18elementwise_kernelILi128ELi4EZNS0_22gpu_kernel_impl_nocastIZZZNS0_54_GLOBAL__N__d8c5977b_16_LinearAlgebra_cu_9e10b42f_324316addr_kernel_cudaERNS_14TensorIteratorERKN3c106ScalarES9_ENKUlvE_clEvENKUlvE3_clEvEUlsssE0_EEvRNS_18TensorIteratorBaseERKT_EUliE_EEviT1_ --------------------------
	.section	.text._ZN2at6native18elementwise_kernelILi128ELi4EZNS0_22gpu_kernel_impl_nocastIZZZNS0_54_GLOBAL__N__d8c5977b_16_LinearAlgebra_cu_9e10b42f_324316addr_kernel_cudaERNS_14TensorIteratorERKN3c106ScalarES9_ENKUlvE_clEvENKUlvE3_clEvEUlsssE0_EEvRNS_18TensorIteratorBaseERKT_EUliE_EEviT1_,"ax",@progbits
	.align	128
        .global         _ZN2at6native18elementwise_kernelILi128ELi4EZNS0_22gpu_kernel_impl_nocastIZZZNS0_54_GLOBAL__N__d8c5977b_16_LinearAlgebra_cu_9e10b42f_324316addr_kernel_cudaERNS_14TensorIteratorERKN3c106ScalarES9_ENKUlvE_clEvENKUlvE3_clEvEUlsssE0_EEvRNS_18TensorIteratorBaseERKT_EUliE_EEviT1_
        .type           _ZN2at6native18elementwise_kernelILi128ELi4EZNS0_22gpu_kernel_impl_nocastIZZZNS0_54_GLOBAL__N__d8c5977b_16_LinearAlgebra_cu_9e10b42f_324316addr_kernel_cudaERNS_14TensorIteratorERKN3c106ScalarES9_ENKUlvE_clEvENKUlvE3_clEvEUlsssE0_EEvRNS_18TensorIteratorBaseERKT_EUliE_EEviT1_,@function
        .size           _ZN2at6native18elementwise_kernelILi128ELi4EZNS0_22gpu_kernel_impl_nocastIZZZNS0_54_GLOBAL__N__d8c5977b_16_LinearAlgebra_cu_9e10b42f_324316addr_kernel_cudaERNS_14TensorIteratorERKN3c106ScalarES9_ENKUlvE_clEvENKUlvE3_clEvEUlsssE0_EEvRNS_18TensorIteratorBaseERKT_EUliE_EEviT1_,(.L_x_23565 - _ZN2at6native18elementwise_kernelILi128ELi4EZNS0_22gpu_kernel_impl_nocastIZZZNS0_54_GLOBAL__N__d8c5977b_16_LinearAlgebra_cu_9e10b42f_324316addr_kernel_cudaERNS_14TensorIteratorERKN3c106ScalarES9_ENKUlvE_clEvENKUlvE3_clEvEUlsssE0_EEvRNS_18TensorIteratorBaseERKT_EUliE_EEviT1_)
        .other          _ZN2at6native18elementwise_kernelILi128ELi4EZNS0_22gpu_kernel_impl_nocastIZZZNS0_54_GLOBAL__N__d8c5977b_16_LinearAlgebra_cu_9e10b42f_324316addr_kernel_cudaERNS_14TensorIteratorERKN3c106ScalarES9_ENKUlvE_clEvENKUlvE3_clEvEUlsssE0_EEvRNS_18TensorIteratorBaseERKT_EUliE_EEviT1_,@"STO_CUDA_ENTRY STV_DEFAULT"
_ZN2at6native18elementwise_kernelILi128ELi4EZNS0_22gpu_kernel_impl_nocastIZZZNS0_54_GLOBAL__N__d8c5977b_16_LinearAlgebra_cu_9e10b42f_324316addr_kernel_cudaERNS_14TensorIteratorERKN3c106ScalarES9_ENKUlvE_clEvENKUlvE3_clEvEUlsssE0_EEvRNS_18TensorIteratorBaseERKT_EUliE_EEviT1_:
.text._ZN2at6native18elementwise_kernelILi128ELi4EZNS0_22gpu_kernel_impl_nocastIZZZNS0_54_GLOBAL__N__d8c5977b_16_LinearAlgebra_cu_9e10b42f_324316addr_kernel_cudaERNS_14TensorIteratorERKN3c106ScalarES9_ENKUlvE_clEvENKUlvE3_clEvEUlsssE0_EEvRNS_18TensorIteratorBaseERKT_EUliE_EEviT1_:
        /* <DEDUP_REMOVED lines=15> */
[----:B------:R-:W0:Y:S01]  /*00f0*/  LDC.64 R6, c[0x0][0x658] ;  /* 0x00019600ff067b82 */ /* 0x000e220000000a00 */
[----:B------:R-:W1:Y:S07]  /*0100*/  LDCU UR4, c[0x0][0x668] ;  /* 0x0000cd00ff0477ac */ /* 0x000e6e0008000800 */
[----:B------:R-:W2:Y:S08]  /*0110*/  LDC.64 R8, c[0x0][0x660] ;  /* 0x00019800ff087b82 */ /* 0x000eb00000000a00 */
[----:B------:R-:W3:Y:S01]  /*0120*/  LDC.64 R4, c[0x0][0x650] ;  /* 0x00019400ff047b82 */ /* 0x000ee20000000a00 */
[----:B0-----:R-:W4:Y:S04]  /*0130*/  LDG.E.U16 R6, desc[UR6][R6.64] ;  /* 0x0000000606067981 */ /* 0x001f28000c1e1500 */
[----:B--2---:R-:W4:Y:S04]  /*0140*/  LDG.E.U16 R9, desc[UR6][R8.64] ;  /* 0x0000000608097981 */ /* 0x004f28000c1e1500 */
[----:B---3--:R-:W2:Y:S01]  /*0150*/  LDG.E.U16 R4, desc[UR6][R4.64] ;  /* 0x0000000604047981 */ /* 0x008ea2000c1e1500 */
[----:B------:R-:W0:Y:S01]  /*0160*/  LDC.64 R10, c[0x0][0x648] ;  /* 0x00019200ff0a7b82 */ /* 0x000e220000000a00 */
[----:B-1----:R-:W-:Y:S01]  /*0170*/  ULOP3.LUT UR4, UR4, 0xffff, URZ, 0xc0, !UPT ;  /* 0x0000ffff04047892 */ /* 0x002fe2000f8ec0ff */
[----:B------:R-:W-:-:S04]  /*0180*/  IADD3 R3, PT, PT, R3, 0x80, RZ ;  /* 0x0000008003037810 */ /* 0x000fc80007ffe0ff */
[----:B------:R-:W-:Y:S01]  /*0190*/  ISETP.GE.AND P0, PT, R3, UR8, PT ;  /* 0x0000000803007c0c */ /* 0x000fe2000bf06270 */
[----:B----4-:R-:W-:Y:S02]  /*01a0*/  IMAD R13, R6, R9, RZ ;  /* 0x00000009060d7224 */ /* 0x010fe400078e02ff */
[----:B--2---:R-:W-:-:S10]  /*01b0*/  IMAD R0, R4, UR4, RZ ;  /* 0x0000000404007c24 */ /* 0x004fd4000f8e02ff */
[----:B------:R-:W-:Y:S05]  /*01c0*/  @P0 BREAK.RELIABLE B1 ;  /* 0x0000000000010942 */ /* 0x000fea0003800100 */
[----:B------:R-:W-:-:S05]  /*01d0*/  IMAD R13, R13, UR5, R0 ;  /* 0x000000050d0d7c24 */ /* 0x000fca000f8e0200 */
[----:B0-----:R0:W-:Y:S01]  /*01e0*/  STG.E.U16 desc[UR6][R10.64], R13 ;  /* 0x0000000d0a007986 */ /* 0x0011e2000c101506 */
[----:B------:R-:W-:Y:S05]  /*01f0*/  @P0 BRA `(.L_x_12782) ;  /* 0x0000000000800947 */ /* 0x000fea0003800000 */
[----:B------:R-:W1:Y:S01]  /*0200*/  LDC.64 R6, c[0x0][0x658] ;  /* 0x00019600ff067b82 */ /* 0x000e620000000a00 */
[----:B------:R-:W2:Y:S07]  /*0210*/  LDCU UR4, c[0x0][0x668] ;  /* 0x0000cd00ff0477ac */ /* 0x000eae0008000800 */
[----:B------:R-:W3:Y:S08]  /*0220*/  LDC.64 R8, c[0x0][0x660] ;  /* 0x00019800ff087b82 */ /* 0x000ef00000000a00 */
[----:B------:R-:W4:Y:S01]  /*0230*/  LDC.64 R4, c[0x0][0x650] ;  /* 0x00019400ff047b82 */ /* 0x000f220000000a00 */
[----:B-1----:R-:W5:Y:S04]  /*0240*/  LDG.E.U16 R6, desc[UR6][R6.64] ;  /* 0x0000000606067981 */ /* 0x002f68000c1e1500 */
[----:B---3--:R-:W5:Y:S04]  /*0250*/  LDG.E.U16 R9, desc[UR6][R8.64] ;  /* 0x0000000608097981 */ /* 0x008f68000c1e1500 */
[----:B----4-:R-:W3:Y:S01]  /*0260*/  LDG.E.U16 R4, desc[UR6][R4.64] ;  /* 0x0000000604047981 */ /* 0x010ee2000c1e1500 */
[----:B0-----:R-:W0:Y:S01]  /*0270*/  LDC.64 R10, c[0x0][0x648] ;  /* 0x00019200ff0a7b82 */ /* 0x001e220000000a00 */
[----:B--2---:R-:W-:Y:S01]  /*0280*/  ULOP3.LUT UR4, UR4, 0xffff, URZ, 0xc0, !UPT ;  /* 0x0000ffff04047892 */ /* 0x004fe2000f8ec0ff */
[----:B------:R-:W-:Y:S01]  /*0290*/  IADD3 R3, PT, PT, R3, 0x80, RZ ;  /* 0x0000008003037810 */ /* 0x000fe20007ffe0ff */
[----:B-----5:R-:W-:-:S04]  /*02a0*/  IMAD R13, R6, R9, RZ ;  /* 0x00000009060d7224 */ /* 0x020fc800078e02ff */
[----:B---3--:R-:W-:-:S04]  /*02b0*/  IMAD R0, R4, UR4, RZ ;  /* 0x0000000404007c24 */ /* 0x008fc8000f8e02ff */
[----:B------:R-:W-:-:S05]  /*02c0*/  IMAD R13, R13, UR5, R0 ;  /* 0x000000050d0d7c24 */ /* 0x000fca000f8e0200 */
[----:B0-----:R0:W-:Y:S02]  /*02d0*/  STG.E.U16 desc[UR6][R10.64], R13 ;  /* 0x0000000d0a007986 */ /* 0x0011e4000c101506 */
.L_x_12781:
[----:B------:R-:W-:-:S13]  /*02e0*/  ISETP.GE.AND P0, PT, R3, UR8, PT ;  /* 0x0000000803007c0c */ /* 0x000fda000bf06270 */
[----:B------:R-:W-:Y:S05]  /*02f0*/  @P0 BREAK.RELIABLE B1 ;  /* 0x0000000000010942 */ /* 0x000fea0003800100 */
[----:B------:R-:W-:Y:S05]  /*0300*/  @P0 BRA `(.L_x_12782) ;  /* 0x00000000003c0947 */ /* 0x000fea0003800000 */
[----:B------:R-:W-:Y:S05]  /*0310*/  BSYNC.RELIABLE B1 ;  /* 0x0000000000017941 */ /* 0x000fea0003800100 */
.L_x_12780:
        /* <DEDUP_REMOVED lines=14> */
.L_x_12782:
[----:B------:R-:W-:Y:S05]  /*0400*/  BSYNC.RECONVERGENT B0 ;  /* 0x0000000000007941 */ /* 0x000fea0003800200 */
.L_x_12779:
[----:B------:R-:W-:Y:S05]  /*0410*/  WARPSYNC.ALL ;  /* 0x0000000000007948 */ /* 0x000fea0003800000 */
[----:B------:R-:W-:-:S13]  /*0420*/  ISETP.GE.AND P0, PT, R3, UR8, PT ;  /* 0x0000000803007c0c */ /* 0x000fda000bf06270 */
[----:B------:R-:W-:Y:S05]  /*0430*/  @P0 EXIT ;  /* 0x000000000000094d */ /* 0x000fea0003800000 */
[----:B------:R-:W2:Y:S01]  /*0440*/  LDC.64 R4, c[0x0][0x658] ;  /* 0x00019600ff047b82 */ /* 0x000ea20000000a00 */
[----:B------:R-:W3:Y:S07]  /*0450*/  LDCU UR4, c[0x0][0x668] ;  /* 0x0000cd00ff0477ac */ /* 0x000eee0008000800 */
[----:B------:R-:W4:Y:S08]  /*0460*/  LDC.64 R6, c[0x0][0x660] ;  /* 0x00019800ff067b82 */ /* 0x000f300000000a00 */
[----:B------:R-:W5:Y:S01]  /*0470*/  LDC.64 R2, c[0x0][0x650] ;  /* 0x00019400ff027b82 */ /* 0x000f620000000a00 */
[----:B--2---:R-:W0:Y:S04]  /*0480*/  LDG.E.U16 R4, desc[UR6][R4.64] ;  /* 0x0000000604047981 */ /* 0x004e28000c1e1500 */
[----:B----4-:R-:W0:Y:S04]  /*0490*/  LDG.E.U16 R7, desc[UR6][R6.64] ;  /* 0x0000000606077981 */ /* 0x010e28000c1e1500 */
[----:B-----5:R-:W2:Y:S01]  /*04a0*/  LDG.E.U16 R2, desc[UR6][R2.64] ;  /* 0x0000000602027981 */ /* 0x020ea2000c1e1500 */
[----:B------:R-:W4:Y:S01]  /*04b0*/  LDC.64 R8, c[0x0][0x648] ;  /* 0x00019200ff087b82 */ /* 0x000f220000000a00 */
[----:B---3--:R-:W-:Y:S01]  /*04c0*/  ULOP3.LUT UR4, UR4, 0xffff, URZ, 0xc0, !UPT ;  /* 0x0000ffff04047892 */ /* 0x008fe2000f8ec0ff */
[----:B01----:R-:W-:-:S05]  /*04d0*/  IMAD R11, R4, R7, RZ ;  /* 0x00000007040b7224 */ /* 0x003fca00078e02ff */
[----:B--2---:R-:W-:-:S04]  /*04e0*/  IMAD R0, R2, UR4, RZ ;  /* 0x0000000402007c24 */ /* 0x004fc8000f8e02ff */
[----:B------:R-:W-:-:S05]  /*04f0*/  IMAD R11, R11, UR5, R0 ;  /* 0x000000050b0b7c24 */ /* 0x000fca000f8e0200 */
[----:B----4-:R-:W-:Y:S01]  /*0500*/  STG.E.U16 desc[UR6][R8.64], R11 ;  /* 0x0000000b08007986 */ /* 0x010fe2000c101506 */
[----:B------:R-:W-:Y:S05]  /*0510*/  EXIT ;  /* 0x000000000000794d */ /* 0x000fea0003800000 */
.L_x_12778:
        /* <DEDUP_REMOVED lines=381> */
.L_x_12786:
[----:B------:R-:W0:Y:S01]  /*1cf0*/  LDCU.64 UR10, c[0x0][0x660] ;  /* 0x0000cc00ff0a77ac */ /* 0x000e220008000a00 */
[----:B------:R-:W1:Y:S01]  /*1d00*/  LDCU.128 UR12, c[0x0][0x650] ;  /* 0x0000ca00ff0c77ac */ /* 0x000e620008000c00 */
[----:B------:R-:W2:Y:S01]  /*1d10*/  LDCU UR4, c[0x0][0x668] ;  /* 0x0000cd00ff0477ac */ /* 0x000ea20008000800 */
[----:B0-----:R-:W-:Y:S02]  /*1d20*/  IADD3 R10, P2, PT, R6, UR10, RZ ;  /* 0x0000000a060a7c10 */ /* 0x001fe4000ff5e0ff */
[----:B-1----:R-:W-:Y:S02]  /*1d30*/  IADD3 R8, P1, PT, R7, UR14, RZ ;  /* 0x0000000e07087c10 */ /* 0x002fe4000ff3e0ff */
[----:B------:R-:W-:Y:S02]  /*1d40*/  IADD3 R6, P0, PT, R4, UR12, RZ ;  /* 0x0000000c04067c10 */ /* 0x000fe4000ff1e0ff */
[----:B------:R-:W-:Y:S01]  /*1d50*/  IADD3.X R11, PT, PT, RZ, UR11, RZ, P2, !PT ;  /* 0x0000000bff0b7c10 */ /* 0x000fe200097fe4ff */
[----:B------:R-:W0:Y:S01]  /*1d60*/  LDCU.64 UR10, c[0x0][0x648] ;  /* 0x0000c900ff0a77ac */ /* 0x000e220008000a00 */
[----:B------:R-:W-:-:S02]  /*1d70*/  IADD3.X R9, PT, PT, RZ, UR15, RZ, P1, !PT ;  /* 0x0000000fff097c10 */ /* 0x000fc40008ffe4ff */
[----:B------:R-:W-:Y:S02]  /*1d80*/  IADD3.X R7, PT, PT, RZ, UR13, RZ, P0, !PT ;  /* 0x0000000dff077c10 */ /* 0x000fe400087fe4ff */
[----:B------:R-:W3:Y:S04]  /*1d90*/  LDG.E.U16 R11, desc[UR6][R10.64] ;  /* 0x000000060a0b7981 */ /* 0x000ee8000c1e1500 */
[----:B------:R-:W3:Y:S04]  /*1da0*/  LDG.E.U16 R8, desc[UR6][R8.64] ;  /* 0x0000000608087981 */ /* 0x000ee8000c1e1500 */
[----:B------:R-:W4:Y:S01]  /*1db0*/  LDG.E.U16 R6, desc[UR6][R6.64] ;  /* 0x0000000606067981 */ /* 0x000f22000c1e1500 */
[----:B--2---:R-:W-:Y:S01]  /*1dc0*/  ULOP3.LUT UR4, UR4, 0xffff, URZ, 0xc0, !UPT ;  /* 0x0000ffff04047892 */ /* 0x004fe2000f8ec0ff */
[----:B0-----:R-:W-:-:S04]  /*1dd0*/  IADD3 R4, P0, PT, R5, UR10, RZ ;  /* 0x0000000a05047c10 */ /* 0x001fc8000ff1e0ff */
[----:B------:R-:W-:Y:S02]  /*1de0*/  IADD3.X R5, PT, PT, RZ, UR11, RZ, P0, !PT ;  /* 0x0000000bff057c10 */ /* 0x000fe400087fe4ff */
[----:B------:R-:W-:-:S04]  /*1df0*/  IADD3 R3, PT, PT, R3, 0x80, RZ ;  /* 0x0000008003037810 */ /* 0x000fc80007ffe0ff */
[----:B------:R-:W-:Y:S01]  /*1e00*/  ISETP.GE.AND P0, PT, R3, UR8, PT ;  /* 0x0000000803007c0c */ /* 0x000fe2000bf06270 */
[----:B---3--:R-:W-:Y:S02]  /*1e10*/  IMAD R13, R8, R11, RZ ;  /* 0x0000000b080d7224 */ /* 0x008fe400078e02ff */
[----:B----4-:R-:W-:-:S04]  /*1e20*/  IMAD R12, R6, UR4, RZ ;  /* 0x00000004060c7c24 */ /* 0x010fc8000f8e02ff */
[----:B------:R-:W-:-:S05]  /*1e30*/  IMAD R13, R13, UR5, R12 ;  /* 0x000000050d0d7c24 */ /* 0x000fca000f8e020c */
[----:B------:R0:W-:Y:S01]  /*1e40*/  STG.E.U16 desc[UR6][R4.64], R13 ;  /* 0x0000000d04007986 */ /* 0x0001e2000c101506 */
        /* <DEDUP_REMOVED lines=375> */
.L_x_12788:
        /* <DEDUP_REMOVED lines=16> */
[----:B------:R-:W-:Y:S01]  /*36c0*/  IADD3 R3, PT, PT, R3, 0x80, RZ ;  /* 0x0000008003037810 */ /* 0x000fe20007ffe0ff */
[----:B---3--:R-:W-:Y:S02]  /*36d0*/  IMAD R13, R8, R11, RZ ;  /* 0x0000000b080d7224 */ /* 0x008fe400078e02ff */
[----:B----4-:R-:W-:-:S04]  /*36e0*/  IMAD R12, R6, UR4, RZ ;  /* 0x00000004060c7c24 */ /* 0x010fc8000f8e02ff */
[----:B------:R-:W-:-:S05]  /*36f0*/  IMAD R13, R13, UR5, R12 ;  /* 0x000000050d0d7c24 */ /* 0x000fca000f8e020c */
[----:B------:R0:W-:Y:S02]  /*3700*/  STG.E.U16 desc[UR6][R4.64], R13 ;  /* 0x0000000d04007986 */ /* 0x0001e4000c101506 */
.L_x_12785:
[----:B------:R-:W-:-:S13]  /*3710*/  ISETP.GE.AND P0, PT, R3, UR8, PT ;  /* 0x0000000803007c0c */ /* 0x000fda000bf06270 */
[----:B------:R-:W-:Y:S05]  /*3720*/  @P0 BREAK.RELIABLE B1 ;  /* 0x0000000000010942 */ /* 0x000fea0003800100 */
[----:B------:R-:W-:Y:S05]  /*3730*/  @P0 BRA `(.L_x_12787) ;  /* 0x00000018002c0947 */ /* 0x000fea0003800000 */
[----:B------:R-:W-:Y:S05]  /*3740*/  BSYNC.RELIABLE B1 ;  /* 0x0000000000017941 */ /* 0x000fea0003800100 */
.L_x_12784:
        /* <DEDUP_REMOVED lines=373> */
.L_x_12789:
        /* <DEDUP_REMOVED lines=21> */
.L_x_12787:
[----:B------:R-:W-:Y:S05]  /*4ff0*/  BSYNC.RECONVERGENT B0 ;  /* 0x0000000000007941 */ /* 0x000fea0003800200 */
.L_x_12783:
        /* <DEDUP_REMOVED lines=376> */
.L_x_12790:
[----:B------:R-:W0:Y:S01]  /*6780*/  LDCU.64 UR12, c[0x0][0x660] ;  /* 0x0000cc00ff0c77ac */ /* 0x000e220008000a00 */
[----:B------:R-:W1:Y:S01]  /*6790*/  LDCU.128 UR8, c[0x0][0x650] ;  /* 0x0000ca00ff0877ac */ /* 0x000e620008000c00 */
[----:B------:R-:W2:Y:S01]  /*67a0*/  LDCU UR4, c[0x0][0x668] ;  /* 0x0000cd00ff0477ac */ /* 0x000ea20008000800 */
[----:B0-----:R-:W-:Y:S02]  /*67b0*/  IADD3 R8, P2, PT, R4, UR12, RZ ;  /* 0x0000000c04087c10 */ /* 0x001fe4000ff5e0ff */
[----:B-1----:R-:W-:Y:S02]  /*67c0*/  IADD3 R6, P1, PT, R5, UR10, RZ ;  /* 0x0000000a05067c10 */ /* 0x002fe4000ff3e0ff */
[----:B------:R-:W-:Y:S02]  /*67d0*/  IADD3 R4, P0, PT, R2, UR8, RZ ;  /* 0x0000000802047c10 */ /* 0x000fe4000ff1e0ff */
[----:B------:R-:W-:Y:S02]  /*67e0*/  IADD3.X R9, PT, PT, RZ, UR13, RZ, P2, !PT ;  /* 0x0000000dff097c10 */ /* 0x000fe400097fe4ff */
[----:B------:R-:W-:-:S02]  /*67f0*/  IADD3.X R7, PT, PT, RZ, UR11, RZ, P1, !PT ;  /* 0x0000000bff077c10 */ /* 0x000fc40008ffe4ff */
[----:B------:R-:W-:Y:S01]  /*6800*/  IADD3.X R5, PT, PT, RZ, UR9, RZ, P0, !PT ;  /* 0x00000009ff057c10 */ /* 0x000fe200087fe4ff */
[----:B------:R-:W0:Y:S01]  /*6810*/  LDCU.64 UR8, c[0x0][0x648] ;  /* 0x0000c900ff0877ac */ /* 0x000e220008000a00 */
[----:B------:R-:W3:Y:S04]  /*6820*/  LDG.E.U16 R9, desc[UR6][R8.64] ;  /* 0x0000000608097981 */ /* 0x000ee8000c1e1500 */
[----:B------:R-:W3:Y:S04]  /*6830*/  LDG.E.U16 R6, desc[UR6][R6.64] ;  /* 0x0000000606067981 */ /* 0x000ee8000c1e1500 */
[----:B------:R-:W4:Y:S01]  /*6840*/  LDG.E.U16 R4, desc[UR6][R4.64] ;  /* 0x0000000604047981 */ /* 0x000f22000c1e1500 */
[----:B--2---:R-:W-:Y:S01]  /*6850*/  ULOP3.LUT UR4, UR4, 0xffff, URZ, 0xc0, !UPT ;  /* 0x0000ffff04047892 */ /* 0x004fe2000f8ec0ff */
[----:B0-----:R-:W-:-:S04]  /*6860*/  IADD3 R2, P0, PT, R3, UR8, RZ ;  /* 0x0000000803027c10 */ /* 0x001fc8000ff1e0ff */
[----:B------:R-:W-:Y:S01]  /*6870*/  IADD3.X R3, PT, PT, RZ, UR9, RZ, P0, !PT ;  /* 0x00000009ff037c10 */ /* 0x000fe200087fe4ff */
[----:B---3--:R-:W-:Y:S02]  /*6880*/  IMAD R11, R6, R9, RZ ;  /* 0x00000009060b7224 */ /* 0x008fe400078e02ff */
[----:B----4-:R-:W-:-:S04]  /*6890*/  IMAD R0, R4, UR4, RZ ;  /* 0x0000000404007c24 */ /* 0x010fc8000f8e02ff */
[----:B------:R-:W-:-:S05]  /*68a0*/  IMAD R11, R11, UR5, R0 ;  /* 0x000000050b0b7c24 */ /* 0x000fca000f8e0200 */
[----:B------:R-:W-:Y:S01]  /*68b0*/  STG.E.U16 desc[UR6][R2.64], R11 ;  /* 0x0000000b02007986 */ /* 0x000fe2000c101506 */
[----:B------:R-:W-:Y:S05]  /*68c0*/  EXIT ;  /* 0x000000000000794d */ /* 0x000fea0003800000 */
.L_x_12791:
        /* <DEDUP_REMOVED lines=11> */
.L_x_23565:


//--------------------- .text._ZN2at6native27unrolled_elementwise_kernelIZZZNS0_54_GLOBAL__N__d8c5977b_16_LinearAlgebra_cu_9e10b42f_324316addr_kernel_cudaERNS_14TensorIteratorERKN3c106ScalarES8_ENKUlvE_clEvENKUlvE3_clEvEUlsssE0_St5arrayIPcLm4EELi4E23TrivialOffsetCalculatorILi3EjESF_ILi1EjENS0_6memory15LoadWithoutCastENSI_16StoreWithoutCastEEEviT_T0_T2_T3_T4_T5_ --------------------------
	.section	.text._ZN2at6native27unrolled_elementwise_kernelIZZZNS0_54_GLOBAL__N__d8c5977b_16_LinearAlgebra_cu_9e10b42f_324316addr_kernel_cudaERNS_14TensorIteratorERKN3c106ScalarES8_ENKUlvE_clEvENKUlvE3_clEvEUlsssE0_St5arrayIPcLm4EELi4E23TrivialOffsetCalculatorILi3EjESF_ILi1EjENS0_6memory15LoadWithoutCastENSI_16StoreWithoutCastEEEviT_T0_T2_T3_T4_T5_,"ax",@progbits
	.align	128
        .global         _ZN2at6native27unrolled_elementwise_kernelIZZZNS0_54_GLOBAL__N__d8c5977b_16_LinearAlgebra_cu_9e10b42f_324316addr_kernel_cudaERNS_14TensorIteratorERKN3c106ScalarES8_ENKUlvE_clEvENKUlvE3_clEvEUlsssE0_St5arrayIPcLm4EELi4E23TrivialOffsetCalculatorILi3EjESF_ILi1EjENS0_6memory15LoadWithoutCastENSI_16StoreWithoutCastEEEviT_T0_T2_T3_T4_T5_
        .type           _ZN2at6native27unrolled_elementwise_kernelIZZZNS0_54_GLOBAL__N__d8c5977b_16_LinearAlgebra_cu_9e10b42f_324316addr_kernel_cudaERNS_14TensorIteratorERKN3c106ScalarES8_ENKUlvE_clEvENKUlvE3_clEvEUlsssE0_St5arrayIPcLm4EELi4E23TrivialOffsetCalculatorILi3EjESF_ILi1EjENS0_6memory15LoadWithoutCastENSI_16StoreWithoutCastEEEviT_T0_T2_T3_T4_T5_,@function
        .size           _ZN2at6native27unrolled_elementwise_kernelIZZZNS0_54_GLOBAL__N__d8c5977b_16_LinearAlgebra_cu_9e10b42f_324316addr_kernel_cudaERNS_14TensorIteratorERKN3c106ScalarES8_ENKUlvE_clEvENKUlvE3_clEvEUlsssE0_St5arrayIPcLm4EELi4E23TrivialOffsetCalculatorILi3EjESF_ILi1EjENS0_6memory15LoadWithoutCastENSI_16StoreWithoutCastEEEviT_T0_T2_T3_T4_T5_,(.L_x_23566 - _ZN2at6native27unrolled_elementwise_kernelIZZZNS0_54_GLOBAL__N__d8c5977b_16_LinearAlgebra_cu_9e10b42f_324316addr_kernel_cudaERNS_14TensorIteratorERKN3c106ScalarES8_ENKUlvE_clEvENKUlvE3_clEvEUlsssE0_St5arrayIPcLm4EELi4E23TrivialOffsetCalculatorILi3EjESF_ILi1EjENS0_6memory15LoadWithoutCastENSI_16StoreWithoutCastEEEviT_T0_T2_T3_T4_T5_)
        .other          _ZN2at6native27unrolled_elementwise_kernelIZZZNS0_54_GLOBAL__N__d8c5977b_16_LinearAlgebra_cu_9e10b42f_324316addr_kernel_cudaERNS_14TensorIteratorERKN3c106ScalarES8_ENKUlvE_clEvENKUlvE3_clEvEUlsssE0_St5arrayIPcLm4EELi4E23TrivialOffsetCalculatorILi3EjESF_ILi1EjENS0_6memory15LoadWithoutCastENSI_16StoreWithoutCastEEEviT_T0_T2_T3_T4_T5_,@"STO_CUDA_ENTRY STV_DEFAULT"
_ZN2at6native27unrolled_elementwise_kernelIZZZNS0_54_GLOBAL__N__d8c5977b_16_LinearAlgebra_cu_9e10b42f_324316addr_kernel_cudaERNS_14TensorIteratorERKN3c106ScalarES8_ENKUlvE_clEvENKUlvE3_clEvEUlsssE0_St5arrayIPcLm4EELi4E23TrivialOffsetCalculatorILi3EjESF_ILi1EjENS0_6memory15LoadWithoutCastENSI_16StoreWithoutCastEEEviT_T0_T2_T3_T4_T5_:
.text._ZN2at6native27unrolled_elementwise_kernelIZZZNS0_54_GLOBAL__N__d8c5977b_16_LinearAlgebra_cu_9e10b42f_324316addr_kernel_cudaERNS_14TensorIteratorERKN3c106ScalarES8_ENKUlvE_clEvENKUlvE3_clEvEUlsssE0_St5arrayIPcLm4EELi4E23TrivialOffsetCalculatorILi3EjESF_ILi1EjENS0_6memory15LoadWithoutCastENSI_16StoreWithoutCastEEEviT_T0_T2_T3_T4_T5_:
[----:B------:R-:W-:Y:S01]  /*0000*/  LDC R1, c[0x0][0x37c] ;  /* 0x0000df00ff017b82 */ /* 0x000fe20000000800 */
[----:B------:R-:W0:Y:S07]  /*0010*/  S2R R3, SR_CTAID.X ;  /* 0x0000000000037919 */ /* 0x000e2e0000002500 */
[----:B------:R-:W0:Y:S01]  /*0020*/  LDC R2, c[0x0][0x380] ;  /* 0x0000e000ff027b82 */ /* 0x000e220000000800 */
[----:B------:R-:W1:Y:S01]  /*0030*/  LDCU.64 UR6, c[0x0][0x358] ;  /* 0x00006b00ff0677ac */ /* 0x000e620008000a00 */
[----:B------:R-:W2:Y:S06]  /*0040*/  S2R R0, SR_TID.X ;  /* 0x0000000000007919 */ /* 0x000eac0000002100 */
[----:B------:R-:W3:Y:S08]  /*0050*/  LDC.64 R10, c[0x0][0x3a0] ;  /* 0x0000e800ff0a7b82 */ /* 0x000ef00000000a00 */
[----:B------:R-:W4:Y:S08]  /*0060*/  LDC.64 R16, c[0x0][0x3a8] ;  /* 0x0000ea00ff107b82 */ /* 0x000f300000000a00 */
[----:B------:R-:W5:Y:S08]  /*0070*/  LDC.64 R24, c[0x0][0x3a0] ;  /* 0x0000e800ff187b82 */ /* 0x000f700000000a00 */
[----:B------:R-:W5:Y:S01]  /*0080*/  LDC.64 R20, c[0x0][0x3a8] ;  /* 0x0000ea00ff147b82 */ /* 0x000f620000000a00 */
[----:B0-----:R-:W-:-:S02]  /*0090*/  IMAD R5, R3, -0x200, R2 ;  /* 0xfffffe0003057824 */ /* 0x001fc400078e0202 */
[----:B------:R-:W-:Y:S01]  /*00a0*/  HFMA2 R2, -RZ, RZ, 0, 0 ;  /* 0x00000000ff027431 */ /* 0x000fe200000001ff */
[----:B--2---:R-:W-:Y:S02]  /*00b0*/  MOV R4, R0 ;  /* 0x0000000000047202 */ /* 0x004fe40000000f00 */
[----:B------:R-:W-:Y:S02]  /*00c0*/  CS2R R8, SRZ ;  /* 0x0000000000087805 */ /* 0x000fe4000001ff00 */
[----:B------:R-:W-:Y:S01]  /*00d0*/  MOV R26, RZ ;  /* 0x000000ff001a7202 */ /* 0x000fe20000000f00 */
[----:B------:R-:W0:Y:S01]  /*00e0*/  LDC.64 R22, c[0x0][0x3a0] ;  /* 0x0000e800ff167b82 */ /* 0x000e220000000a00 */
[----:B------:R-:W-:-:S07]  /*00f0*/  ISETP.GE.AND P0, PT, R0, R5, PT ;  /* 0x000000050000720c */ /* 0x000fce0003f06270 */
[----:B------:R-:W2:Y:S01]  /*0100*/  LDC.64 R18, c[0x0][0x3a8] ;  /* 0x0000ea00ff127b82 */ /* 0x000ea20000000a00 */
[----:B------:R-:W-:Y:S01]  /*0110*/  CS2R R28, SRZ ;  /* 0x00000000001c7805 */ /* 0x000fe2000001ff00 */
[----:B------:R-:W2:Y:S04]  /*0120*/  LDCU UR4, c[0x0][0x388] ;  /* 0x00007100ff0477ac */ /* 0x000ea80008000800 */
[----:B------:R-:W-:Y:S02]  /*0130*/  @!P0 IADD3 R0, PT, PT, R4, 0x80, RZ ;  /* 0x0000008004008810 */ /* 0x000fe40007ffe0ff */
[----:B------:R-:W-:Y:S01]  /*0140*/  @!P0 LEA R7, R3, R4, 0x9 ;  /* 0x0000000403078211 */ /* 0x000fe200078e48ff */
[----:B------:R-:W2:Y:S01]  /*0150*/  @!P0 LDC.64 R14, c[0x0][0x3b0] ;  /* 0x0000ec00ff0e8b82 */ /* 0x000ea20000000a00 */
[----:B------:R-:W-:-:S03]  /*0160*/  ISETP.GE.AND P1, PT, R0, R5, PT ;  /* 0x000000050000720c */ /* 0x000fc60003f26270 */
[----:B---3--:R-:W-:-:S04]  /*0170*/  @!P0 IMAD.WIDE.U32 R10, R7, 0x2, R10 ;  /* 0x00000002070a8825 */ /* 0x008fc800078e000a */
[----:B----4-:R-:W-:Y:S01]  /*0180*/  @!P0 IMAD.WIDE.U32 R16, R7, 0x2, R16 ;  /* 0x0000000207108825 */ /* 0x010fe200078e0010 */
[----:B-1----:R1:W3:Y:S01]  /*0190*/  @!P0 LDG.E.U16 R2, desc[UR6][R10.64] ;  /* 0x000000060a028981 */ /* 0x0022e2000c1e1500 */
[----:B------:R-:W4:Y:S03]  /*01a0*/  LDC.64 R12, c[0x0][0x3a0] ;  /* 0x0000e800ff0c7b82 */ /* 0x000f260000000a00 */
[----:B------:R5:W3:Y:S01]  /*01b0*/  @!P0 LDG.E.U16 R8, desc[UR6][R16.64] ;  /* 0x0000000610088981 */ /* 0x000ae2000c1e1500 */
[----:B------:R-:W-:Y:S02]  /*01c0*/  @!P1 LEA R6, R3, R0, 0x9 ;  /* 0x0000000003069211 */ /* 0x000fe400078e48ff */
[----:B------:R-:W-:Y:S02]  /*01d0*/  @!P1 IADD3 R0, PT, PT, R0, 0x80, RZ ;  /* 0x0000008000009810 */ /* 0x000fe40007ffe0ff */
[----:B-1----:R-:W1:Y:S02]  /*01e0*/  @!P1 LDC.64 R10, c[0x0][0x3b0] ;  /* 0x0000ec00ff0a9b82 */ /* 0x002e640000000a00 */
[----:B------:R-:W-:Y:S01]  /*01f0*/  ISETP.GE.AND P3, PT, R0, R5, PT ;  /* 0x000000050000720c */ /* 0x000fe20003f66270 */
[----:B-----5:R-:W-:-:S04]  /*0200*/  @!P1 IMAD.WIDE.U32 R24, R6, 0x2, R24 ;  /* 0x0000000206189825 */ /* 0x020fc800078e0018 */
[----:B------:R-:W-:Y:S01]  /*0210*/  @!P1 IMAD.WIDE.U32 R20, R6, 0x2, R20 ;  /* 0x0000000206149825 */ /* 0x000fe200078e0014 */
[----:B------:R-:W5:Y:S01]  /*0220*/  @!P1 LDG.E.U16 R9, desc[UR6][R24.64] ;  /* 0x0000000618099981 */ /* 0x000f62000c1e1500 */
[----:B------:R-:W4:Y:S03]  /*0230*/  LDC.64 R16, c[0x0][0x3a8] ;  /* 0x0000ea00ff107b82 */ /* 0x000f260000000a00 */
[----:B------:R0:W5:Y:S03]  /*0240*/  @!P1 LDG.E.U16 R26, desc[UR6][R20.64] ;  /* 0x00000006141a9981 */ /* 0x000166000c1e1500 */
[----:B------:R-:W-:Y:S02]  /*0250*/  @!P3 LEA R27, R3, R0, 0x9 ;  /* 0x00000000031bb211 */ /* 0x000fe400078e48ff */
[----:B------:R-:W-:-:S04]  /*0260*/  @!P3 IADD3 R0, PT, PT, R0, 0x80, RZ ;  /* 0x000000800000b810 */ /* 0x000fc80007ffe0ff */
[----:B------:R-:W-:Y:S01]  /*0270*/  ISETP.GE.AND P2, PT, R0, R5, PT ;  /* 0x000000050000720c */ /* 0x000fe20003f46270 */
[----:B0-----:R-:W0:-:S12]  /*0280*/  @!P3 LDC.64 R20, c[0x0][0x3b0] ;  /* 0x0000ec00ff14bb82 */ /* 0x001e180000000a00 */
[----:B------:R-:W0:Y:S01]  /*0290*/  @!P2 LDC.64 R24, c[0x0][0x3b0] ;  /* 0x0000ec00ff18ab82 */ /* 0x000e220000000a00 */
[----:B------:R-:W-:Y:S01]  /*02a0*/  @!P2 LEA R0, R3, R0, 0x9 ;  /* 0x000000000300a211 */ /* 0x000fe200078e48ff */
[----:B------:R-:W-:-:S04]  /*02b0*/  @!P3 IMAD.WIDE.U32 R22, R27, 0x2, R22 ;  /* 0x000000021b16b825 */ /* 0x000fc800078e0016 */
[----:B--2---:R-:W-:Y:S01]  /*02c0*/  @!P3 IMAD.WIDE.U32 R18, R27, 0x2, R18 ;  /* 0x000000021b12b825 */ /* 0x004fe200078e0012 */
[----:B------:R2:W5:Y:S03]  /*02d0*/  @!P3 LDG.E.U16 R28, desc[UR6][R22.64] ;  /* 0x00000006161cb981 */ /* 0x000566000c1e1500 */
[----:B------:R-:W-:Y:S01]  /*02e0*/  @!P0 IMAD.WIDE.U32 R14, R7, 0x2, R14 ;  /* 0x00000002070e8825 */ /* 0x000fe200078e000e */
[----:B------:R2:W5:Y:S03]  /*02f0*/  @!P3 LDG.E.U16 R29, desc[UR6][R18.64] ;  /* 0x00000006121db981 */ /* 0x000566000c1e1500 */
[----:B-1----:R-:W-:Y:S01]  /*0300*/  @!P1 IMAD.WIDE.U32 R10, R6, 0x2, R10 ;  /* 0x00000002060a9825 */ /* 0x002fe200078e000a */
[----:B------:R-:W-:-:S03]  /*0310*/  CS2R R6, SRZ ;  /* 0x0000000000067805 */ /* 0x000fc6000001ff00 */
[----:B----4-:R-:W-:-:S04]  /*0320*/  @!P2 IMAD.WIDE.U32 R12, R0, 0x2, R12 ;  /* 0x00000002000ca825 */ /* 0x010fc800078e000c */
[----:B--2---:R-:W-:Y:S02]  /*0330*/  HFMA2 R22, -RZ, RZ, 0, 0 ;  /* 0x00000000ff167431 */ /* 0x004fe400000001ff */
[C---:B------:R-:W-:Y:S01]  /*0340*/  @!P2 IMAD.WIDE.U32 R16, R0.reuse, 0x2, R16 ;  /* 0x000000020010a825 */ /* 0x040fe200078e0010 */
[----:B------:R-:W-:Y:S01]  /*0350*/  CS2R R18, SRZ ;  /* 0x0000000000127805 */ /* 0x000fe2000001ff00 */
[----:B------:R3:W2:Y:S02]  /*0360*/  @!P2 LDG.E.U16 R6, desc[UR6][R12.64] ;  /* 0x000000060c06a981 */ /* 0x0006a4000c1e1500 */
[----:B0-----:R-:W-:Y:S01]  /*0370*/  @!P2 IMAD.WIDE.U32 R24, R0, 0x2, R24 ;  /* 0x000000020018a825 */ /* 0x001fe200078e0018 */
[----:B------:R-:W-:Y:S01]  /*0380*/  MOV R0, RZ ;  /* 0x000000ff00007202 */ /* 0x000fe20000000f00 */
[----:B------:R-:W4:Y:S02]  /*0390*/  @!P2 LDG.E.U16 R7, desc[UR6][R16.64] ;  /* 0x000000061007a981 */ /* 0x000f24000c1e1500 */
[----:B------:R-:W-:-:S02]  /*03a0*/  @!P3 IMAD.WIDE.U32 R20, R27, 0x2, R20 ;  /* 0x000000021b14b825 */ /* 0x000fc400078e0014 */
[----:B------:R-:W4:Y:S04]  /*03b0*/  @!P0 LDG.E.U16 R22, desc[UR6][R14.64] ;  /* 0x000000060e168981 */ /* 0x000f28000c1e1500 */
[----:B------:R2:W4:Y:S04]  /*03c0*/  @!P1 LDG.E.U16 R19, desc[UR6][R10.64] ;  /* 0x000000060a139981 */ /* 0x000528000c1e1500 */
[----:B------:R-:W4:Y:S04]  /*03d0*/  @!P3 LDG.E.U16 R18, desc[UR6][R20.64] ;  /* 0x000000061412b981 */ /* 0x000f28000c1e1500 */
[----:B------:R-:W4:Y:S01]  /*03e0*/  @!P2 LDG.E.U16 R0, desc[UR6][R24.64] ;  /* 0x000000061800a981 */ /* 0x000f22000c1e1500 */
[----:B------:R-:W0:Y:S01]  /*03f0*/  LDCU.U16 UR5, c[0x0][0x38a] ;  /* 0x00007140ff0577ac */ /* 0x000e220008000400 */
[----:B------:R-:W-:Y:S01]  /*0400*/  ISETP.GE.AND P0, PT, R4, R5, PT ;  /* 0x000000050400720c */ /* 0x000fe20003f06270 */
[----:B------:R-:W-:Y:S01]  /*0410*/  ULOP3.LUT UR4, UR4, 0xffff, URZ, 0xc0, !UPT ;  /* 0x0000ffff04047892 */ /* 0x000fe2000f8ec0ff */
[----:B------:R-:W-:Y:S04]  /*0420*/  BSSY.RECONVERGENT B0, `(.L_x_12792) ;  /* 0x0000023000007945 */ /* 0x000fe80003800200 */
[----:B------:R-:W-:Y:S01]  /*0430*/  BSSY.RELIABLE B1, `(.L_x_12793) ;  /* 0x000001b000017945 */ /* 0x000fe20003800100 */
[----:B---3--:R-:W-:-:S02]  /*0440*/  IMAD R13, R2, UR4, RZ ;  /* 0x00000004020d7c24 */ /* 0x008fc4000f8e02ff */
[----:B0-----:R-:W-:Y:S02]  /*0450*/  IMAD R8, R8, UR5, RZ ;  /* 0x0000000508087c24 */ /* 0x001fe4000f8e02ff */
[----:B-----5:R-:W-:Y:S02]  /*0460*/  IMAD R2, R9, UR4, RZ ;  /* 0x0000000409027c24 */ /* 0x020fe4000f8e02ff */
[----:B------:R-:W-:Y:S02]  /*0470*/  IMAD R26, R26, UR5, RZ ;  /* 0x000000051a1a7c24 */ /* 0x000fe4000f8e02ff */
[----:B------:R-:W-:Y:S02]  /*0480*/  IMAD R9, R28, UR4, RZ ;  /* 0x000000041c097c24 */ /* 0x000fe4000f8e02ff */
[----:B------:R-:W-:Y:S02]  /*0490*/  IMAD R29, R29, UR5, RZ ;  /* 0x000000051d1d7c24 */ /* 0x000fe4000f8e02ff */
[----:B--2---:R-:W-:-:S02]  /*04a0*/  IMAD R11, R6, UR4, RZ ;  /* 0x00000004060b7c24 */ /* 0x004fc4000f8e02ff */
[----:B----4-:R-:W-:Y:S02]  /*04b0*/  IMAD R7, R7, UR5, RZ ;  /* 0x0000000507077c24 */ /* 0x010fe4000f8e02ff */
[----:B------:R-:W-:Y:S02]  /*04c0*/  IMAD R13, R8, R22, R13 ;  /* 0x00000016080d7224 */ /* 0x000fe400078e020d */
[----:B------:R-:W-:Y:S02]  /*04d0*/  IMAD R19, R26, R19, R2 ;  /* 0x000000131a137224 */ /* 0x000fe400078e0202 */
[----:B------:R-:W-:Y:S02]  /*04e0*/  IMAD R9, R29, R18, R9 ;  /* 0x000000121d097224 */ /* 0x000fe400078e0209 */
[----:B------:R-:W-:Y:S01]  /*04f0*/  IMAD R11, R7, R0, R11 ;  /* 0x00000000070b7224 */ /* 0x000fe200078e020b */
[----:B------:R-:W-:Y:S06]  /*0500*/  @P0 BRA `(.L_x_12794) ;  /* 0x0000000000340947 */ /* 0x000fec0003800000 */
[----:B------:R-:W0:Y:S01]  /*0510*/  LDC.64 R6, c[0x0][0x398] ;  /* 0x0000e600ff067b82 */ /* 0x000e220000000a00 */
[----:B------:R-:W-:Y:S02]  /*0520*/  LEA R15, R3, R4, 0x9 ;  /* 0x00000004030f7211 */ /* 0x000fe400078e48ff */
[----:B------:R-:W-:-:S04]  /*0530*/  IADD3 R4, PT, PT, R4, 0x80, RZ ;  /* 0x0000008004047810 */ /* 0x000fc80007ffe0ff */
[----:B------:R-:W-:-:S13]  /*0540*/  ISETP.GE.AND P0, PT, R4, R5, PT ;  /* 0x000000050400720c */ /* 0x000fda0003f06270 */
[----:B------:R-:W-:Y:S05]  /*0550*/  @P0 BREAK.RELIABLE B1 ;  /* 0x0000000000010942 */ /* 0x000fea0003800100 */
[----:B0-----:R-:W-:-:S05]  /*0560*/  IMAD.WIDE.U32 R6, R15, 0x2, R6 ;  /* 0x000000020f067825 */ /* 0x001fca00078e0006 */
[----:B------:R0:W-:Y:S01]  /*0570*/  STG.E.U16 desc[UR6][R6.64], R13 ;  /* 0x0000000d06007986 */ /* 0x0001e2000c101506 */
[----:B------:R-:W-:Y:S05]  /*0580*/  @P0 BRA `(.L_x_12795) ;  /* 0x0000000000300947 */ /* 0x000fea0003800000 */
[----:B0-----:R-:W0:Y:S01]  /*0590*/  LDC.64 R6, c[0x0][0x398] ;  /* 0x0000e600ff067b82 */ /* 0x001e220000000a00 */
[----:B------:R-:W-:Y:S02]  /*05a0*/  LEA R13, R3, R4, 0x9 ;  /* 0x00000004030d7211 */ /* 0x000fe400078e48ff */
[----:B------:R-:W-:-:S03]  /*05b0*/  IADD3 R4, PT, PT, R4, 0x80, RZ ;  /* 0x0000008004047810 */ /* 0x000fc60007ffe0ff */
[----:B0-----:R-:W-:-:S05]  /*05c0*/  IMAD.WIDE.U32 R6, R13, 0x2, R6 ;  /* 0x000000020d067825 */ /* 0x001fca00078e0006 */
[----:B------:R0:W-:Y:S02]  /*05d0*/  STG.E.U16 desc[UR6][R6.64], R19 ;  /* 0x0000001306007986 */ /* 0x0001e4000c101506 */
.L_x_12794:
[----:B------:R-:W-:Y:S05]  /*05e0*/  BSYNC.RELIABLE B1 ;  /* 0x0000000000017941 */ /* 0x000fea0003800100 */
.L_x_12793:
[----:B------:R-:W-:-:S13]  /*05f0*/  ISETP.GE.AND P0, PT, R4, R5, PT ;  /* 0x000000050400720c */ /* 0x000fda0003f06270 */
[----:B0-----:R-:W0:Y:S01]  /*0600*/  @!P0 LDC.64 R6, c[0x0][0x398] ;  /* 0x0000e600ff068b82 */ /* 0x001e220000000a00 */
[----:B------:R-:W-:Y:S02]  /*0610*/  @!P0 LEA R13, R3, R4, 0x9 ;  /* 0x00000004030d8211 */ /* 0x000fe400078e48ff */
[----:B------:R-:W-:-:S03]  /*0620*/  @!P0 IADD3 R4, PT, PT, R4, 0x80, RZ ;  /* 0x0000008004048810 */ /* 0x000fc60007ffe0ff */
[----:B0-----:R-:W-:-:S05]  /*0630*/  @!P0 IMAD.WIDE.U32 R6, R13, 0x2, R6 ;  /* 0x000000020d068825 */ /* 0x001fca00078e0006 */
[----:B------:R1:W-:Y:S02]  /*0640*/  @!P0 STG.E.U16 desc[UR6][R6.64], R9 ;  /* 0x0000000906008986 */ /* 0x0003e4000c101506 */
.L_x_12795:
[----:B------:R-:W-:Y:S05]  /*0650*/  BSYNC.RECONVERGENT B0 ;  /* 0x0000000000007941 */ /* 0x000fea0003800200 */
.L_x_12792:
[----:B------:R-:W-:Y:S05]  /*0660*/  WARPSYNC.ALL ;  /* 0x0000000000007948 */ /* 0x000fea0003800000 */
[----:B------:R-:W-:-:S13]  /*0670*/  ISETP.GE.AND P0, PT, R4, R5, PT ;  /* 0x000000050400720c */ /* 0x000fda0003f06270 */
[----:B------:R-:W-:Y:S05]  /*0680*/  @P0 EXIT ;  /* 0x000000000000094d */ /* 0x000fea0003800000 */
[----:B01----:R-:W0:Y:S01]  /*0690*/  LDC.64 R6, c[0x0][0x398] ;  /* 0x0000e600ff067b82 */ /* 0x003e220000000a00 */
[----:B------:R-:W-:-:S05]  /*06a0*/  LEA R3, R3, R4, 0x9 ;  /* 0x0000000403037211 */ /* 0x000fca00078e48ff */
[----:B0-----:R-:W-:-:S05]  /*06b0*/  IMAD.WIDE.U32 R2, R3, 0x2, R6 ;  /* 0x0000000203027825 */ /* 0x001fca00078e0006 */
[----:B------:R-:W-:Y:S01]  /*06c0*/  STG.E.U16 desc[UR6][R2.64], R11 ;  /* 0x0000000b02007986 */ /* 0x000fe2000c101506 */
[----:B------:R-:W-:Y:S05]  /*06d0*/  EXIT ;  /* 0x000000000000794d */ /* 0x000fea0003800000 */
.L_x_12796:
        /* <DEDUP_REMOVED lines=10> */
.L_x_23566:


//--------------------- .text._ZN2at6native29vectorized_elementwise_kernelILi2EZZZNS0_54_GLOBAL__N__d8c5977b_16_LinearAlgebra_cu_9e10b42f_324316addr_kernel_cudaERNS_14TensorIteratorERKN3c106ScalarES8_ENKUlvE_clEvENKUlvE3_clEvEUlsssE0_St5arrayIPcLm4EEEEviT0_T1_ --------------------------
	.section	.text._ZN2at6native29vectorized_elementwise_kernelILi2EZZZNS0_54_GLOBAL__N__d8c5977b_16_LinearAlgebra_cu_9e10b42f_324316addr_kernel_cudaERNS_14TensorIteratorERKN3c106ScalarES8_ENKUlvE_clEvENKUlvE3_clEvEUlsssE0_St5arrayIPcLm4EEEEviT0_T1_,"ax",@progbits
	.align	128
        .global         _ZN2at6native29vectorized_elementwise_kernelILi2EZZZNS0_54_GLOBAL__N__d8c5977b_16_LinearAlgebra_cu_9e10b42f_324316addr_kernel_cudaERNS_14TensorIteratorERKN3c106ScalarES8_ENKUlvE_clEvENKUlvE3_clEvEUlsssE0_St5arrayIPcLm4EEEEviT0_T1_
        .type           _ZN2at6native29vectorized_elementwise_kernelILi2EZZZNS0_54_GLOBAL__N__d8c5977b_16_LinearAlgebra_cu_9e10b42f_324316addr_kernel_cudaERNS_14TensorIteratorERKN3c106ScalarES8_ENKUlvE_clEvENKUlvE3_clEvEUlsssE0_St5arrayIPcLm4EEEEviT0_T1_,@function
        .size           _ZN2at6native29vectorized_elementwise_kernelILi2EZZZNS0_54_GLOBAL__N__d8c5977b_16_LinearAlgebra_cu_9e10b42f_324316addr_kernel_cudaERNS_14TensorIteratorERKN3c106ScalarES8_ENKUlvE_clEvENKUlvE3_clEvEUlsssE0_St5arrayIPcLm4EEEEviT0_T1_,(.L_x_23567 - _ZN2at6native29vectorized_elementwise_kernelILi2EZZZNS0_54_GLOBAL__N__d8c5977b_16_LinearAlgebra_cu_9e10b42f_324316addr_kernel_cudaERNS_14TensorIteratorERKN3c106ScalarES8_ENKUlvE_clEvENKUlvE3_clEvEUlsssE0_St5arrayIPcLm4EEEEviT0_T1_)
        .other          _ZN2at6native29vectorized_elementwise_kernelILi2EZZZNS0_54_GLOBAL__N__d8c5977b_16_LinearAlgebra_cu_9e10b42f_324316addr_kernel_cudaERNS_14TensorIteratorERKN3c106ScalarES8_ENKUlvE_clEvENKUlvE3_clEvEUlsssE0_St5arrayIPcLm4EEEEviT0_T1_,@"STO_CUDA_ENTRY STV_DEFAULT"
_ZN2at6native29vectorized_elementwise_kernelILi2EZZZNS0_54_GLOBAL__N__d8c5977b_16_LinearAlgebra_cu_9e10b42f_324316addr_kernel_cudaERNS_14TensorIteratorERKN3c106ScalarES8_ENKUlvE_clEvENKUlvE3_clEvEUlsssE0_St5arrayIPcLm4EEEEviT0_T1_:
.text._ZN2at6native29vectorized_elementwise_kernelILi2EZZZNS0_54_GLOBAL__N__d8c5977b_16_LinearAlgebra_cu_9e10b42f_324316addr_kernel_cudaERNS_14TensorIteratorERKN3c106ScalarES8_ENKUlvE_clEvENKUlvE3_clEvEUlsssE0_St5arrayIPcLm4EEEEviT0_T1_:
        /* <DEDUP_REMOVED lines=10> */
[----:B------:R-:W-:-:S07]  /*00a0*/  HFMA2 R12, -RZ, RZ, 0, 0 ;  /* 0x00000000ff0c7431 */ /* 0x000fce00000001ff */
[----:B------:R-:W2:Y:S08]  /*00b0*/  LDC.64 R18, c[0x0][0x3a0] ;  /* 0x0000e800ff127b82 */ /* 0x000eb00000000a00 */
[----:B------:R-:W3:Y:S08]  /*00c0*/  LDC.64 R6, c[0x0][0x3a8] ;  /* 0x0000ea00ff067b82 */ /* 0x000ef00000000a00 */
[----:B------:R-:W4:Y:S01]  /*00d0*/  LDC.64 R14, c[0x0][0x3a8] ;  /* 0x0000ea00ff0e7b82 */ /* 0x000f220000000a00 */
[----:B------:R-:W-:Y:S01]  /*00e0*/  IMAD.MOV.U32 R4, RZ, RZ, RZ ;  /* 0x000000ffff047224 */ /* 0x000fe200078e00ff */
[----:B------:R-:W-:-:S02]  /*00f0*/  CS2R R8, SRZ ;  /* 0x0000000000087805 */ /* 0x000fc4000001ff00 */
[----:B------:R-:W-:Y:S01]  /*0100*/  CS2R R24, SRZ ;  /* 0x0000000000187805 */ /* 0x000fe2000001ff00 */
[----:B------:R-:W5:Y:S01]  /*0110*/  LDCU UR4, c[0x0][0x388] ;  /* 0x00007100ff0477ac */ /* 0x000f620008000800 */
[----:B0-----:R-:W-:Y:S02]  /*0120*/  ISETP.GE.U32.AND P0, PT, R13, R2, PT ;  /* 0x000000020d00720c */ /* 0x001fe40003f06070 */
[----:B------:R-:W0:Y:S01]  /*0130*/  LDC.64 R28, c[0x0][0x3a8] ;  /* 0x0000ea00ff1c7b82 */ /* 0x000e220000000a00 */
[----:B------:R-:W-:-:S10]  /*0140*/  MOV R3, R13 ;  /* 0x0000000d00037202 */ /* 0x000fd40000000f00 */
[----:B------:R-:W-:Y:S01]  /*0150*/  @!P0 IADD3 R13, PT, PT, R3, 0x80, RZ ;  /* 0x00000080030d8810 */ /* 0x000fe20007ffe0ff */
[----:B------:R-:W5:Y:S01]  /*0160*/  @!P0 LDC.64 R16, c[0x0][0x3b0] ;  /* 0x0000ec00ff108b82 */ /* 0x000f620000000a00 */
[----:B------:R-:W-:Y:S02]  /*0170*/  @!P0 IADD3 R5, PT, PT, R0, R3, RZ ;  /* 0x0000000300058210 */ /* 0x000fe40007ffe0ff */
[----:B------:R-:W-:-:S03]  /*0180*/  ISETP.GE.U32.AND P1, PT, R13, R2, PT ;  /* 0x000000020d00720c */ /* 0x000fc60003f26070 */
[----:B-1----:R-:W-:-:S04]  /*0190*/  @!P0 IMAD.WIDE.U32 R22, R5, 0x2, R22 ;  /* 0x0000000205168825 */ /* 0x002fc800078e0016 */
[----:B----4-:R-:W-:Y:S01]  /*01a0*/  @!P0 IMAD.WIDE.U32 R14, R5, 0x2, R14 ;  /* 0x00000002050e8825 */ /* 0x010fe200078e000e */
[----:B------:R1:W4:Y:S04]  /*01b0*/  @!P0 LDG.E.U16 R12, desc[UR6][R22.64] ;  /* 0x00000006160c8981 */ /* 0x000328000c1e1500 */
[----:B------:R3:W4:Y:S01]  /*01c0*/  @!P0 LDG.E.U16 R24, desc[UR6][R14.64] ;  /* 0x000000060e188981 */ /* 0x000722000c1e1500 */
[----:B------:R-:W0:Y:S01]  /*01d0*/  @!P1 LDC.64 R10, c[0x0][0x3b0] ;  /* 0x0000ec00ff0a9b82 */ /* 0x000e220000000a00 */
[----:B------:R-:W-:-:S05]  /*01e0*/  @!P1 IADD3 R27, PT, PT, R0, R13, RZ ;  /* 0x0000000d001b9210 */ /* 0x000fca0007ffe0ff */
[C---:B--2---:R-:W-:Y:S01]  /*01f0*/  @!P1 IMAD.WIDE.U32 R18, R27.reuse, 0x2, R18 ;  /* 0x000000021b129825 */ /* 0x044fe200078e0012 */
[----:B-1----:R-:W-:Y:S01]  /*0200*/  CS2R R22, SRZ ;  /* 0x0000000000167805 */ /* 0x002fe2000001ff00 */
[----:B---3--:R-:W1:Y:S02]  /*0210*/  LDC.64 R14, c[0x0][0x3a0] ;  /* 0x0000e800ff0e7b82 */ /* 0x008e640000000a00 */
[----:B------:R-:W-:Y:S01]  /*0220*/  @!P1 IMAD.WIDE.U32 R20, R27, 0x2, R6 ;  /* 0x000000021b149825 */ /* 0x000fe200078e0006 */
[----:B------:R2:W3:Y:S04]  /*0230*/  @!P1 LDG.E.U16 R4, desc[UR6][R18.64] ;  /* 0x0000000612049981 */ /* 0x0004e8000c1e1500 */
[----:B------:R-:W3:Y:S01]  /*0240*/  @!P1 LDG.E.U16 R9, desc[UR6][R20.64] ;  /* 0x0000000614099981 */ /* 0x000ee2000c1e1500 */
[----:B-----5:R-:W-:Y:S01]  /*0250*/  @!P0 IMAD.WIDE.U32 R16, R5, 0x2, R16 ;  /* 0x0000000205108825 */ /* 0x020fe200078e0010 */
[----:B------:R-:W-:Y:S01]  /*0260*/  @!P1 IADD3 R13, PT, PT, R13, 0x80, RZ ;  /* 0x000000800d0d9810 */ /* 0x000fe20007ffe0ff */
[----:B------:R-:W5:Y:S03]  /*0270*/  LDC.64 R6, c[0x0][0x3a8] ;  /* 0x0000ea00ff067b82 */ /* 0x000f660000000a00 */
[----:B------:R2:W3:Y:S01]  /*0280*/  @!P0 LDG.E.U16 R25, desc[UR6][R16.64] ;  /* 0x0000000610198981 */ /* 0x0004e2000c1e1500 */
[----:B0-----:R-:W-:-:S04]  /*0290*/  @!P1 IMAD.WIDE.U32 R26, R27, 0x2, R10 ;  /* 0x000000021b1a9825 */ /* 0x001fc800078e000a */
[----:B--2---:R-:W0:Y:S01]  /*02a0*/  LDC.64 R18, c[0x0][0x3a0] ;  /* 0x0000e800ff127b82 */ /* 0x004e220000000a00 */
[----:B------:R2:W3:Y:S01]  /*02b0*/  @!P1 LDG.E.U16 R23, desc[UR6][R26.64] ;  /* 0x000000061a179981 */ /* 0x0004e2000c1e1500 */
[----:B------:R-:W-:-:S13]  /*02c0*/  ISETP.GE.U32.AND P1, PT, R13, R2, PT ;  /* 0x000000020d00720c */ /* 0x000fda0003f26070 */
[----:B------:R-:W-:Y:S01]  /*02d0*/  @!P1 IADD3 R5, PT, PT, R0, R13, RZ ;  /* 0x0000000d00059210 */ /* 0x000fe20007ffe0ff */
[----:B------:R-:W0:Y:S01]  /*02e0*/  @!P1 LDC.64 R16, c[0x0][0x3b0] ;  /* 0x0000ec00ff109b82 */ /* 0x000e220000000a00 */
[----:B------:R-:W-:-:S04]  /*02f0*/  @!P1 IADD3 R13, PT, PT, R13, 0x80, RZ ;  /* 0x000000800d0d9810 */ /* 0x000fc80007ffe0ff */
[----:B------:R-:W-:Y:S02]  /*0300*/  ISETP.GE.U32.AND P2, PT, R13, R2, PT ;  /* 0x000000020d00720c */ /* 0x000fe40003f46070 */
[----:B------:R-:W-:Y:S01]  /*0310*/  CS2R R10, SRZ ;  /* 0x00000000000a7805 */ /* 0x000fe2000001ff00 */
[----:B-1----:R-:W-:Y:S01]  /*0320*/  @!P1 IMAD.WIDE.U32 R14, R5, 0x2, R14 ;  /* 0x00000002050e9825 */ /* 0x002fe200078e000e */
[----:B------:R-:W-:-:S03]  /*0330*/  CS2R R20, SRZ ;  /* 0x0000000000147805 */ /* 0x000fc6000001ff00 */
[----:B-----5:R-:W-:Y:S01]  /*0340*/  @!P1 IMAD.WIDE.U32 R6, R5, 0x2, R6 ;  /* 0x0000000205069825 */ /* 0x020fe200078e0006 */
[----:B------:R1:W5:Y:S04]  /*0350*/  @!P1 LDG.E.U16 R11, desc[UR6][R14.64] ;  /* 0x000000060e0b9981 */ /* 0x000368000c1e1500 */
[----:B------:R1:W5:Y:S01]  /*0360*/  @!P1 LDG.E.U16 R20, desc[UR6][R6.64] ;  /* 0x0000000606149981 */ /* 0x000362000c1e1500 */
[----:B--2---:R-:W2:Y:S08]  /*0370*/  @!P2 LDC.64 R26, c[0x0][0x3b0] ;  /* 0x0000ec00ff1aab82 */ /* 0x004eb00000000a00 */
[----:B-1----:R-:W1:Y:S01]  /*0380*/  LDC.64 R14, c[0x0][0x3a0] ;  /* 0x0000e800ff0e7b82 */ /* 0x002e620000000a00 */
[----:B------:R-:W-:-:S02]  /*0390*/  @!P2 IADD3 R7, PT, PT, R0, R13, RZ ;  /* 0x0000000d0007a210 */ /* 0x000fc40007ffe0ff */
[----:B------:R-:W-:-:S04]  /*03a0*/  @!P2 IADD3 R13, PT, PT, R13, 0x80, RZ ;  /* 0x000000800d0da810 */ /* 0x000fc80007ffe0ff */
[----:B------:R-:W-:Y:S01]  /*03b0*/  ISETP.GE.U32.AND P0, PT, R13, R2, PT ;  /* 0x000000020d00720c */ /* 0x000fe20003f06070 */
[----:B0-----:R-:W-:-:S04]  /*03c0*/  @!P1 IMAD.WIDE.U32 R16, R5, 0x2, R16 ;  /* 0x0000000205109825 */ /* 0x001fc800078e0010 */
[----:B------:R-:W-:Y:S02]  /*03d0*/  IMAD.MOV.U32 R5, RZ, RZ, RZ ;  /* 0x000000ffff057224 */ /* 0x000fe400078e00ff */
[----:B------:R-:W-:Y:S01]  /*03e0*/  @!P2 IMAD.WIDE.U32 R18, R7, 0x2, R18 ;  /* 0x000000020712a825 */ /* 0x000fe200078e0012 */
[----:B------:R-:W-:-:S03]  /*03f0*/  MOV R6, RZ ;  /* 0x000000ff00067202 */ /* 0x000fc60000000f00 */
[----:B------:R0:W5:Y:S01]  /*0400*/  @!P1 LDG.E.U16 R5, desc[UR6][R16.64] ;  /* 0x0000000610059981 */ /* 0x000162000c1e1500 */
[----:B------:R-:W-:-:S03]  /*0410*/  @!P2 IMAD.WIDE.U32 R28, R7, 0x2, R28 ;  /* 0x00000002071ca825 */ /* 0x000fc600078e001c */
[----:B------:R1:W5:Y:S01]  /*0420*/  @!P2 LDG.E.U16 R22, desc[UR6][R18.64] ;  /* 0x000000061216a981 */ /* 0x000362000c1e1500 */
[----:B--2---:R-:W-:-:S04]  /*0430*/  @!P2 IMAD.WIDE.U32 R26, R7, 0x2, R26 ;  /* 0x00000002071aa825 */ /* 0x004fc800078e001a */
[----:B------:R-:W-:Y:S01]  /*0440*/  HFMA2 R7, -RZ, RZ, 0, 0 ;  /* 0x00000000ff077431 */ /* 0x000fe200000001ff */
[----:B------:R2:W5:Y:S01]  /*0450*/  @!P2 LDG.E.U16 R6, desc[UR6][R28.64] ;  /* 0x000000061c06a981 */ /* 0x000562000c1e1500 */
[----:B0-----:R-:W0:Y:S03]  /*0460*/  LDC.64 R16, c[0x0][0x3a8] ;  /* 0x0000ea00ff107b82 */ /* 0x001e260000000a00 */
[----:B------:R2:W5:Y:S01]  /*0470*/  @!P2 LDG.E.U16 R21, desc[UR6][R26.64] ;  /* 0x000000061a15a981 */ /* 0x000562000c1e1500 */
[----:B-1----:R-:W-:-:S04]  /*0480*/  @!P0 IADD3 R19, PT, PT, R0, R13, RZ ;  /* 0x0000000d00138210 */ /* 0x002fc80007ffe0ff */
[----:B--2---:R-:W1:Y:S01]  /*0490*/  @!P0 LDC.64 R28, c[0x0][0x3b0] ;  /* 0x0000ec00ff1c8b82 */ /* 0x004e620000000a00 */
[----:B------:R-:W-:Y:S01]  /*04a0*/  @!P0 IMAD.WIDE.U32 R14, R19, 0x2, R14 ;  /* 0x00000002130e8825 */ /* 0x000fe200078e000e */
[----:B------:R-:W-:-:S04]  /*04b0*/  @!P0 IADD3 R13, PT, PT, R13, 0x80, RZ ;  /* 0x000000800d0d8810 */ /* 0x000fc80007ffe0ff */
[----:B------:R2:W5:Y:S01]  /*04c0*/  @!P0 LDG.E.U16 R7, desc[UR6][R14.64] ;  /* 0x000000060e078981 */ /* 0x000562000c1e1500 */
[----:B------:R-:W-:Y:S01]  /*04d0*/  ISETP.GE.U32.AND P1, PT, R13, R2, PT ;  /* 0x000000020d00720c */ /* 0x000fe20003f26070 */
[----:B------:R-:W1:Y:S08]  /*04e0*/  LDC.64 R26, c[0x0][0x3a8] ;  /* 0x0000ea00ff1a7b82 */ /* 0x000e700000000a00 */
[----:B--2---:R-:W2:Y:S01]  /*04f0*/  LDC.64 R14, c[0x0][0x3a0] ;  /* 0x0000e800ff0e7b82 */ /* 0x004ea20000000a00 */
[----:B0-----:R-:W-:-:S05]  /*0500*/  @!P0 IMAD.WIDE.U32 R16, R19, 0x2, R16 ;  /* 0x0000000213108825 */ /* 0x001fca00078e0010 */
[----:B------:R0:W5:Y:S01]  /*0510*/  @!P0 LDG.E.U16 R10, desc[UR6][R16.64] ;  /* 0x00000006100a8981 */ /* 0x000162000c1e1500 */
[----:B-1----:R-:W-:Y:S01]  /*0520*/  @!P0 IMAD.WIDE.U32 R28, R19, 0x2, R28 ;  /* 0x00000002131c8825 */ /* 0x002fe200078e001c */
[----:B------:R-:W-:-:S06]  /*0530*/  CS2R R18, SRZ ;  /* 0x0000000000127805 */ /* 0x000fcc000001ff00 */
[----:B------:R1:W5:Y:S01]  /*0540*/  @!P0 LDG.E.U16 R19, desc[UR6][R28.64] ;  /* 0x000000061c138981 */ /* 0x000362000c1e1500 */
[----:B0-----:R-:W-:Y:S01]  /*0550*/  @!P1 IADD3 R17, PT, PT, R0, R13, RZ ;  /* 0x0000000d00119210 */ /* 0x001fe20007ffe0ff */
[----:B------:R-:W-:-:S04]  /*0560*/  @!P1 VIADD R13, R13, 0x80 ;  /* 0x000000800d0d9836 */ /* 0x000fc80000000000 */
[----:B--2---:R-:W-:Y:S01]  /*0570*/  @!P1 IMAD.WIDE.U32 R14, R17, 0x2, R14 ;  /* 0x00000002110e9825 */ /* 0x004fe200078e000e */
[----:B-1----:R-:W0:Y:S04]  /*0580*/  @!P1 LDC.64 R28, c[0x0][0x3b0] ;  /* 0x0000ec00ff1c9b82 */ /* 0x002e280000000a00 */
[----:B------:R1:W2:Y:S01]  /*0590*/  @!P1 LDG.E.U16 R18, desc[UR6][R14.64] ;  /* 0x000000060e129981 */ /* 0x0002a2000c1e1500 */
[----:B------:R-:W-:-:S03]  /*05a0*/  ISETP.GE.U32.AND P0, PT, R13, R2, PT ;  /* 0x000000020d00720c */ /* 0x000fc60003f06070 */
[----:B-1----:R-:W1:Y:S01]  /*05b0*/  LDC.64 R14, c[0x0][0x3a0] ;  /* 0x0000e800ff0e7b82 */ /* 0x002e620000000a00 */
[----:B------:R-:W-:-:S05]  /*05c0*/  @!P1 IMAD.WIDE.U32 R26, R17, 0x2, R26 ;  /* 0x00000002111a9825 */ /* 0x000fca00078e001a */
[----:B------:R0:W2:Y:S02]  /*05d0*/  @!P1 LDG.E.U16 R8, desc[UR6][R26.64] ;  /* 0x000000061a089981 */ /* 0x0000a4000c1e1500 */
[----:B0-----:R-:W-:Y:S01]  /*05e0*/  @!P1 IMAD.WIDE.U32 R28, R17, 0x2, R28 ;  /* 0x00000002111c9825 */ /* 0x001fe200078e001c */
[----:B------:R-:W-:Y:S02]  /*05f0*/  CS2R R16, SRZ ;  /* 0x0000000000107805 */ /* 0x000fe4000001ff00 */
[----:B------:R-:W-:-:S04]  /*0600*/  @!P0 IADD3 R27, PT, PT, R0, R13, RZ ;  /* 0x0000000d001b8210 */ /* 0x000fc80007ffe0ff */
[----:B------:R0:W2:Y:S01]  /*0610*/  @!P1 LDG.E.U16 R17, desc[UR6][R28.64] ;  /* 0x000000061c119981 */ /* 0x0000a2000c1e1500 */
[C---:B-1----:R-:W-:Y:S01]  /*0620*/  @!P0 IMAD.WIDE.U32 R14, R27.reuse, 0x2, R14 ;  /* 0x000000021b0e8825 */ /* 0x042fe200078e000e */
[----:B0-----:R-:W0:Y:S04]  /*0630*/  LDC.64 R28, c[0x0][0x3a8] ;  /* 0x0000ea00ff1c7b82 */ /* 0x001e280000000a00 */
[----:B------:R1:W2:Y:S04]  /*0640*/  @!P0 LDG.E.U16 R16, desc[UR6][R14.64] ;  /* 0x000000060e108981 */ /* 0x0002a8000c1e1500 */
[----:B-1----:R-:W1:Y:S01]  /*0650*/  @!P0 LDC.64 R14, c[0x0][0x3b0] ;  /* 0x0000ec00ff0e8b82 */ /* 0x002e620000000a00 */
[----:B------:R-:W4:Y:S01]  /*0660*/  LDCU.U16 UR5, c[0x0][0x38a] ;  /* 0x00007140ff0577ac */ /* 0x000f220008000400 */
[----:B------:R-:W-:Y:S01]  /*0670*/  MOV R26, RZ ;  /* 0x000000ff001a7202 */ /* 0x000fe20000000f00 */
[----:B0-----:R-:W-:Y:S01]  /*0680*/  @!P0 IMAD.WIDE.U32 R28, R27, 0x2, R28 ;  /* 0x000000021b1c8825 */ /* 0x001fe200078e001c */
[----:B------:R-:W-:Y:S01]  /*0690*/  @!P0 IADD3 R13, PT, PT, R13, 0x80, RZ ;  /* 0x000000800d0d8810 */ /* 0x000fe20007ffe0ff */
[----:B------:R-:W-:-:S03]  /*06a0*/  ULOP3.LUT UR4, UR4, 0xffff, URZ, 0xc0, !UPT ;  /* 0x0000ffff04047892 */ /* 0x000fc6000f8ec0ff */
[----:B------:R-:W2:Y:S01]  /*06b0*/  @!P0 LDG.E.U16 R26, desc[UR6][R28.64] ;  /* 0x000000061c1a8981 */ /* 0x000ea2000c1e1500 */
[----:B-1----:R-:W-:-:S04]  /*06c0*/  @!P0 IMAD.WIDE.U32 R14, R27, 0x2, R14 ;  /* 0x000000021b0e8825 */ /* 0x002fc800078e000e */
[----:B------:R-:W-:-:S06]  /*06d0*/  HFMA2 R27, -RZ, RZ, 0, 0 ;  /* 0x00000000ff1b7431 */ /* 0x000fcc00000001ff */
[----:B------:R0:W2:Y:S01]  /*06e0*/  @!P0 LDG.E.U16 R27, desc[UR6][R14.64] ;  /* 0x000000060e1b8981 */ /* 0x0000a2000c1e1500 */
[----:B------:R-:W-:Y:S01]  /*06f0*/  ISETP.GE.U32.AND P0, PT, R13, R2, PT ;  /* 0x000000020d00720c */ /* 0x000fe20003f06070 */
[----:B0-----:R-:W0:Y:S01]  /*0700*/  LDC.64 R14, c[0x0][0x3a8] ;  /* 0x0000ea00ff0e7b82 */ /* 0x001e220000000a00 */
[----:B----4-:R-:W-:Y:S02]  /*0710*/  IMAD R12, R12, UR4, RZ ;  /* 0x000000040c0c7c24 */ /* 0x010fe4000f8e02ff */
[----:B------:R-:W-:Y:S02]  /*0720*/  IMAD R24, R24, UR5, RZ ;  /* 0x0000000518187c24 */ /* 0x000fe4000f8e02ff */
[----:B---3--:R-:W-:Y:S02]  /*0730*/  IMAD R4, R4, UR4, RZ ;  /* 0x0000000404047c24 */ /* 0x008fe4000f8e02ff */
[----:B------:R-:W-:Y:S02]  /*0740*/  IMAD R9, R9, UR5, RZ ;  /* 0x0000000509097c24 */ /* 0x000fe4000f8e02ff */
[----:B------:R-:W-:-:S02]  /*0750*/  IMAD R12, R24, R25, R12 ;  /* 0x00000019180c7224 */ /* 0x000fc400078e020c */
[----:B------:R-:W1:Y:S01]  /*0760*/  LDC.64 R24, c[0x0][0x3a0] ;  /* 0x0000e800ff187b82 */ /* 0x000e620000000a00 */
[----:B------:R-:W-:Y:S01]  /*0770*/  IMAD R23, R9, R23, R4 ;  /* 0x0000001709177224 */ /* 0x000fe200078e0204 */
[----:B------:R-:W-:-:S05]  /*0780*/  @!P0 IADD3 R9, PT, PT, R0, R13, RZ ;  /* 0x0000000d00098210 */ /* 0x000fca0007ffe0ff */
[----:B0-----:R-:W-:Y:S02]  /*0790*/  @!P0 IMAD.WIDE.U32 R28, R9, 0x2, R14 ;  /* 0x00000002091c8825 */ /* 0x001fe400078e000e */
[----:B------:R-:W0:Y:S02]  /*07a0*/  @!P0 LDC.64 R14, c[0x0][0x3b0] ;  /* 0x0000ec00ff0e8b82 */ /* 0x000e240000000a00 */
[----:B------:R-:W-:Y:S02]  /*07b0*/  HFMA2 R13, -RZ, RZ, 0, 0 ;  /* 0x00000000ff0d7431 */ /* 0x000fe400000001ff */
[----:B------:R-:W-:-:S04]  /*07c0*/  IMAD.MOV.U32 R4, RZ, RZ, RZ ;  /* 0x000000ffff047224 */ /* 0x000fc800078e00ff */
[----:B------:R-:W3:Y:S01]  /*07d0*/  @!P0 LDG.E.U16 R13, desc[UR6][R28.64] ;  /* 0x000000061c0d8981 */ /* 0x000ee2000c1e1500 */
[----:B-1----:R-:W-:-:S05]  /*07e0*/  @!P0 IMAD.WIDE.U32 R24, R9, 0x2, R24 ;  /* 0x0000000209188825 */ /* 0x002fca00078e0018 */
[----:B------:R-:W4:Y:S01]  /*07f0*/  @!P0 LDG.E.U16 R4, desc[UR6][R24.64] ;  /* 0x0000000618048981 */ /* 0x000f22000c1e1500 */
[----:B0-----:R-:W-:Y:S01]  /*0800*/  @!P0 IMAD.WIDE.U32 R14, R9, 0x2, R14 ;  /* 0x00000002090e8825 */ /* 0x001fe200078e000e */
[----:B------:R-:W-:-:S06]  /*0810*/  MOV R9, RZ ;  /* 0x000000ff00097202 */ /* 0x000fcc0000000f00 */
[----:B------:R-:W4:Y:S01]  /*0820*/  @!P0 LDG.E.U16 R9, desc[UR6][R14.64] ;  /* 0x000000060e098981 */ /* 0x000f22000c1e1500 */
[----:B------:R-:W-:Y:S01]  /*0830*/  ISETP.GE.U32.AND P0, PT, R3, R2, PT ;  /* 0x000000020300720c */ /* 0x000fe20003f06070 */
[----:B-----5:R-:W-:Y:S01]  /*0840*/  IMAD R11, R11, UR4, RZ ;  /* 0x000000040b0b7c24 */ /* 0x020fe2000f8e02ff */
[----:B------:R-:W-:Y:S01]  /*0850*/  BSSY.RECONVERGENT B0, `(.L_x_12798) ;  /* 0x0000044000007945 */ /* 0x000fe20003800200 */
[----:B------:R-:W-:-:S03]  /*0860*/  IMAD R20, R20, UR5, RZ ;  /* 0x0000000514147c24 */ /* 0x000fc6000f8e02ff */
[----:B------:R-:W-:Y:S01]  /*0870*/  BSSY.RELIABLE B1, `(.L_x_12799) ;  /* 0x000003b000017945 */ /* 0x000fe20003800100 */
[----:B------:R-:W-:Y:S02]  /*0880*/  IMAD R22, R22, UR4, RZ ;  /* 0x0000000416167c24 */ /* 0x000fe4000f8e02ff */
[----:B------:R-:W-:-:S04]  /*0890*/  IMAD R6, R6, UR5, RZ ;  /* 0x0000000506067c24 */ /* 0x000fc8000f8e02ff */
[----:B------:R-:W-:Y:S02]  /*08a0*/  IMAD R21, R6, R21, R22 ;  /* 0x0000001506157224 */ /* 0x000fe400078e0216 */
[----:B------:R-:W-:Y:S02]  /*08b0*/  IMAD R5, R20, R5, R11 ;  /* 0x0000000514057224 */ /* 0x000fe400078e020b */
[----:B------:R-:W-:Y:S02]  /*08c0*/  IMAD R6, R7, UR4, RZ ;  /* 0x0000000407067c24 */ /* 0x000fe4000f8e02ff */
[----:B------:R-:W-:-:S04]  /*08d0*/  IMAD R10, R10, UR5, RZ ;  /* 0x000000050a0a7c24 */ /* 0x000fc8000f8e02ff */
[----:B------:R-:W-:Y:S02]  /*08e0*/  IMAD R19, R10, R19, R6 ;  /* 0x000000130a137224 */ /* 0x000fe400078e0206 */
[----:B--2---:R-:W-:Y:S02]  /*08f0*/  IMAD R18, R18, UR4, RZ ;  /* 0x0000000412127c24 */ /* 0x004fe4000f8e02ff */
[----:B------:R-:W-:-:S04]  /*0900*/  IMAD R8, R8, UR5, RZ ;  /* 0x0000000508087c24 */ /* 0x000fc8000f8e02ff */
[----:B------:R-:W-:Y:S02]  /*0910*/  IMAD R17, R8, R17, R18 ;  /* 0x0000001108117224 */ /* 0x000fe400078e0212 */
[----:B------:R-:W-:Y:S02]  /*0920*/  IMAD R16, R16, UR4, RZ ;  /* 0x0000000410107c24 */ /* 0x000fe4000f8e02ff */
[----:B------:R-:W-:-:S04]  /*0930*/  IMAD R26, R26, UR5, RZ ;  /* 0x000000051a1a7c24 */ /* 0x000fc8000f8e02ff */
[----:B------:R-:W-:Y:S02]  /*0940*/  IMAD R27, R26, R27, R16 ;  /* 0x0000001b1a1b7224 */ /* 0x000fe400078e0210 */
[----:B---3--:R-:W-:Y:S02]  /*0950*/  IMAD R13, R13, UR5, RZ ;  /* 0x000000050d0d7c24 */ /* 0x008fe4000f8e02ff */
[----:B----4-:R-:W-:-:S04]  /*0960*/  IMAD R4, R4, UR4, RZ ;  /* 0x0000000404047c24 */ /* 0x010fc8000f8e02ff */
[----:B------:R-:W-:Y:S01]  /*0970*/  IMAD R9, R13, R9, R4 ;  /* 0x000000090d097224 */ /* 0x000fe200078e0204 */
[----:B------:R-:W-:Y:S06]  /*0980*/  @P0 BRA `(.L_x_12800) ;  /* 0x0000000000300947 */ /* 0x000fec0003800000 */
        /* <DEDUP_REMOVED lines=8> */
[----:B------:R-:W-:Y:S01]  /*0a10*/  IADD3 R11, PT, PT, R0, R3, RZ ;  /* 0x00000003000b7210 */ /* 0x000fe20007ffe0ff */
[----:B------:R-:W-:-:S04]  /*0a20*/  VIADD R3, R3, 0x80 ;  /* 0x0000008003037836 */ /* 0x000fc80000000000 */
[----:B0-----:R-:W-:-:S05]  /*0a30*/  IMAD.WIDE.U32 R6, R11, 0x2, R6 ;  /* 0x000000020b067825 */ /* 0x001fca00078e0006 */
[----:B------:R0:W-:Y:S02]  /*0a40*/  STG.E.U16 desc[UR6][R6.64], R23 ;  /* 0x0000001706007986 */ /* 0x0001e4000c101506 */
.L_x_12800:
[----:B------:R-:W-:-:S13]  /*0a50*/  ISETP.GE.U32.AND P0, PT, R3, R2, PT ;  /* 0x000000020300720c */ /* 0x000fda0003f06070 */
[----:B------:R-:W-:Y:S05]  /*0a60*/  @P0 BRA `(.L_x_12802) ;  /* 0x0000000000300947 */ /* 0x000fea0003800000 */
[----:B0-----:R-:W0:Y:S01]  /*0a70*/  LDC.64 R6, c[0x0][0x398] ;  /* 0x0000e600ff067b82 */ /* 0x001e220000000a00 */
[----:B------:R-:W-:Y:S02]  /*0a80*/  IADD3 R11, PT, PT, R0, R3, RZ ;  /* 0x00000003000b7210 */ /* 0x000fe40007ffe0ff */
[----:B------:R-:W-:-:S03]  /*0a90*/  IADD3 R3, PT, PT, R3, 0x80, RZ ;  /* 0x0000008003037810 */ /* 0x000fc60007ffe0ff */
[----:B0-----:R-:W-:-:S05]  /*0aa0*/  IMAD.WIDE.U32 R6, R11, 0x2, R6 ;  /* 0x000000020b067825 */ /* 0x001fca00078e0006 */
[----:B------:R1:W-:Y:S02]  /*0ab0*/  STG.E.U16 desc[UR6][R6.64], R5 ;  /* 0x0000000506007986 */ /* 0x0003e4000c101506 */
.L_x_12801:
[----:B------:R-:W-:-:S13]  /*0ac0*/  ISETP.GE.U32.AND P0, PT, R3, R2, PT ;  /* 0x000000020300720c */ /* 0x000fda0003f06070 */
[----:B------:R-:W-:Y:S05]  /*0ad0*/  @P0 BRA `(.L_x_12803) ;  /* 0x0000000000300947 */ /* 0x000fea0003800000 */
[----:B-1----:R-:W1:Y:S01]  /*0ae0*/  LDC.64 R4, c[0x0][0x398] ;  /* 0x0000e600ff047b82 */ /* 0x002e620000000a00 */
[----:B0-----:R-:W-:Y:S02]  /*0af0*/  IADD3 R7, PT, PT, R0, R3, RZ ;  /* 0x0000000300077210 */ /* 0x001fe40007ffe0ff */
[----:B------:R-:W-:-:S03]  /*0b00*/  IADD3 R3, PT, PT, R3, 0x80, RZ ;  /* 0x0000008003037810 */ /* 0x000fc60007ffe0ff */
[----:B-1----:R-:W-:-:S05]  /*0b10*/  IMAD.WIDE.U32 R4, R7, 0x2, R4 ;  /* 0x0000000207047825 */ /* 0x002fca00078e0004 */
[----:B------:R1:W-:Y:S02]  /*0b20*/  STG.E.U16 desc[UR6][R4.64], R21 ;  /* 0x0000001504007986 */ /* 0x0003e4000c101506 */
.L_x_12802:
[----:B------:R-:W-:-:S13]  /*0b30*/  ISETP.GE.U32.AND P0, PT, R3, R2, PT ;  /* 0x000000020300720c */ /* 0x000fda0003f06070 */
[----:B------:R-:W-:Y:S05]  /*0b40*/  @P0 BRA `(.L_x_12804) ;  /* 0x0000000000340947 */ /* 0x000fea0003800000 */
[----:B-1----:R-:W1:Y:S01]  /*0b50*/  LDC.64 R4, c[0x0][0x398] ;  /* 0x0000e600ff047b82 */ /* 0x002e620000000a00 */
[----:B0-----:R-:W-:Y:S01]  /*0b60*/  IADD3 R7, PT, PT, R0, R3, RZ ;  /* 0x0000000300077210 */ /* 0x001fe20007ffe0ff */
[----:B------:R-:W-:-:S04]  /*0b70*/  VIADD R3, R3, 0x80 ;  /* 0x0000008003037836 */ /* 0x000fc80000000000 */
[----:B-1----:R-:W-:-:S05]  /*0b80*/  IMAD.WIDE.U32 R4, R7, 0x2, R4 ;  /* 0x0000000207047825 */ /* 0x002fca00078e0004 */
[----:B------:R2:W-:Y:S02]  /*0b90*/  STG.E.U16 desc[UR6][R4.64], R19 ;  /* 0x0000001304007986 */ /* 0x0005e4000c101506 */
.L_x_12803:
[----:B------:R-:W-:-:S13]  /*0ba0*/  ISETP.GE.U32.AND P0, PT, R3, R2, PT ;  /* 0x000000020300720c */ /* 0x000fda0003f06070 */
[----:B------:R-:W-:Y:S05]  /*0bb0*/  @P0 BREAK.RELIABLE B1 ;  /* 0x0000000000010942 */ /* 0x000fea0003800100 */
[----:B------:R-:W-:Y:S05]  /*0bc0*/  @P0 BRA `(.L_x_12805) ;  /* 0x0000000000300947 */ /* 0x000fea0003800000 */
[----:B-12---:R-:W1:Y:S01]  /*0bd0*/  LDC.64 R4, c[0x0][0x398] ;  /* 0x0000e600ff047b82 */ /* 0x006e620000000a00 */
[----:B0-----:R-:W-:Y:S02]  /*0be0*/  IADD3 R7, PT, PT, R0, R3, RZ ;  /* 0x0000000300077210 */ /* 0x001fe40007ffe0ff */
[----:B------:R-:W-:-:S03]  /*0bf0*/  IADD3 R3, PT, PT, R3, 0x80, RZ ;  /* 0x0000008003037810 */ /* 0x000fc60007ffe0ff */
[----:B-1----:R-:W-:-:S05]  /*0c00*/  IMAD.WIDE.U32 R4, R7, 0x2, R4 ;  /* 0x0000000207047825 */ /* 0x002fca00078e0004 */
[----:B------:R2:W-:Y:S02]  /*0c10*/  STG.E.U16 desc[UR6][R4.64], R17 ;  /* 0x0000001104007986 */ /* 0x0005e4000c101506 */
.L_x_12804:
[----:B------:R-:W-:Y:S05]  /*0c20*/  BSYNC.RELIABLE B1 ;  /* 0x0000000000017941 */ /* 0x000fea0003800100 */
.L_x_12799:
[----:B------:R-:W-:-:S13]  /*0c30*/  ISETP.GE.U32.AND P0, PT, R3, R2, PT ;  /* 0x000000020300720c */ /* 0x000fda0003f06070 */
[----:B-12---:R-:W1:Y:S01]  /*0c40*/  @!P0 LDC.64 R4, c[0x0][0x398] ;  /* 0x0000e600ff048b82 */ /* 0x006e620000000a00 */
[----:B0-----:R-:W-:Y:S02]  /*0c50*/  @!P0 IADD3 R7, PT, PT, R0, R3, RZ ;  /* 0x0000000300078210 */ /* 0x001fe40007ffe0ff */
[----:B------:R-:W-:-:S03]  /*0c60*/  @!P0 IADD3 R3, PT, PT, R3, 0x80, RZ ;  /* 0x0000008003038810 */ /* 0x000fc60007ffe0ff */
[----:B-1----:R-:W-:-:S05]  /*0c70*/  @!P0 IMAD.WIDE.U32 R4, R7, 0x2, R4 ;  /* 0x0000000207048825 */ /* 0x002fca00078e0004 */
[----:B------:R3:W-:Y:S02]  /*0c80*/  @!P0 STG.E.U16 desc[UR6][R4.64], R27 ;  /* 0x0000001b04008986 */ /* 0x0007e4000c101506 */
.L_x_12805:
[----:B------:R-:W-:Y:S05]  /*0c90*/  BSYNC.RECONVERGENT B0 ;  /* 0x0000000000007941 */ /* 0x000fea0003800200 */
.L_x_12798:
[----:B------:R-:W-:Y:S05]  /*0ca0*/  WARPSYNC.ALL ;  /* 0x0000000000007948 */ /* 0x000fea0003800000 */
[----:B------:R-:W-:-:S13]  /*0cb0*/  ISETP.GE.U32.AND P0, PT, R3, R2, PT ;  /* 0x000000020300720c */ /* 0x000fda0003f06070 */
[----:B------:R-:W-:Y:S05]  /*0cc0*/  @P0 EXIT ;  /* 0x000000000000094d */ /* 0x000fea0003800000 */
[----:B-123--:R-:W1:Y:S01]  /*0cd0*/  LDC.64 R4, c[0x0][0x398] ;  /* 0x0000e600ff047b82 */ /* 0x00ee620000000a00 */
[----:B------:R-:W-:-:S05]  /*0ce0*/  IADD3 R3, PT, PT, R0, R3, RZ ;  /* 0x0000000300037210 */ /* 0x000fca0007ffe0ff */
[----:B-1----:R-:W-:-:S05]  /*0cf0*/  IMAD.WIDE.U32 R2, R3, 0x2, R4 ;  /* 0x0000000203027825 */ /* 0x002fca00078e0004 */
[----:B------:R-:W-:Y:S01]  /*0d00*/  STG.E.U16 desc[UR6][R2.64], R9 ;  /* 0x0000000902007986 */ /* 0x000fe2000c101506 */
[----:B------:R-:W-:Y:S05]  /*0d10*/  EXIT ;  /* 0x000000000000794d */ /* 0x000fea0003800000 */
.L_x_12797:
[----:B------:R-:W0:Y:S01]  /*0d20*/  S2R R4, SR_TID.X ;  /* 0x0000000000047919 */ /* 0x000e220000002100 */
[----:B------:R-:W1:Y:S01]  /*0d30*/  LDC.64 R2, c[0x0][0x3a0] ;  /* 0x0000e800ff027b82 */ /* 0x000e620000000a00 */
[----:B------:R-:W2:Y:S07]  /*0d40*/  LDCU UR4, c[0x0][0x388] ;  /* 0x00007100ff0477ac */ /* 0x000eae0008000800 */
[----:B------:R-:W3:Y:S08]  /*0d50*/  LDC.64 R14, c[0x0][0x3a8] ;  /* 0x0000ea00ff0e7b82 */ /* 0x000ef00000000a00 */
[----:B------:R-:W4:Y:S01]  /*0d60*/  LDC.64 R12, c[0x0][0x3b0] ;  /* 0x0000ec00ff0c7b82 */ /* 0x000f220000000a00 */
[----:B-1----:R-:W-:-:S04]  /*0d70*/  IMAD.WIDE.U32 R2, R0, 0x2, R2 ;  /* 0x0000000200027825 */ /* 0x002fc800078e0002 */
[----:B0-----:R-:W-:Y:S01]  /*0d80*/  IMAD.WIDE.U32 R18, R4, 0x4, R2 ;  /* 0x0000000404127825 */ /* 0x001fe200078e0002 */
[----:B------:R-:W0:Y:S02]  /*0d90*/  LDCU.U16 UR5, c[0x0][0x38a] ;  /* 0x00007140ff0577ac */ /* 0x000e240008000400 */
[----:B------:R-:W1:Y:S01]  /*0da0*/  LDC.64 R2, c[0x0][0x398] ;  /* 0x0000e600ff027b82 */ /* 0x000e620000000a00 */
[C---:B---3--:R-:W-:Y:S01]  /*0db0*/  IMAD.WIDE.U32 R14, R0.reuse, 0x2, R14 ;  /* 0x00000002000e7825 */ /* 0x048fe200078e000e */
[----:B------:R-:W3:Y:S03]  /*0dc0*/  LDG.E R17, desc[UR6][R18.64] ;  /* 0x0000000612117981 */ /* 0x000ee6000c1e1900 */
[----:B----4-:R-:W-:Y:S01]  /*0dd0*/  IMAD.WIDE.U32 R12, R0, 0x2, R12 ;  /* 0x00000002000c7825 */ /* 0x010fe200078e000c */
[----:B------:R-:W4:Y:S03]  /*0de0*/  LDG.E R21, desc[UR6][R18.64+0x200] ;  /* 0x0002000612157981 */ /* 0x000f26000c1e1900 */
[C---:B------:R-:W-:Y:S01]  /*0df0*/  IMAD.WIDE.U32 R14, R4.reuse, 0x4, R14 ;  /* 0x00000004040e7825 */ /* 0x040fe200078e000e */
[----:B------:R-:W5:Y:S03]  /*0e00*/  LDG.E R5, desc[UR6][R18.64+0x400] ;  /* 0x0004000612057981 */ /* 0x000f66000c1e1900 */
[----:B------:R-:W-:Y:S01]  /*0e10*/  IMAD.WIDE.U32 R12, R4, 0x4, R12 ;  /* 0x00000004040c7825 */ /* 0x000fe200078e000c */
[----:B------:R-:W4:Y:S04]  /*0e20*/  LDG.E R20, desc[UR6][R14.64] ;  /* 0x000000060e147981 */ /* 0x000f28000c1e1900 */
[----:B------:R-:W5:Y:S04]  /*0e30*/  LDG.E R22, desc[UR6][R12.64] ;  /* 0x000000060c167981 */ /* 0x000f68000c1e1900 */
[----:B------:R-:W5:Y:S04]  /*0e40*/  LDG.E R16, desc[UR6][R14.64+0x200] ;  /* 0x000200060e107981 */ /* 0x000f68000c1e1900 */
[----:B------:R-:W5:Y:S04]  /*0e50*/  LDG.E R11, desc[UR6][R12.64+0x200] ;  /* 0x000200060c0b7981 */ /* 0x000f68000c1e1900 */
[----:B------:R-:W5:Y:S04]  /*0e60*/  LDG.E R7, desc[UR6][R18.64+0x600] ;  /* 0x0006000612077981 */ /* 0x000f68000c1e1900 */
[----:B------:R-:W5:Y:S04]  /*0e70*/  LDG.E R6, desc[UR6][R14.64+0x400] ;  /* 0x000400060e067981 */ /* 0x000f68000c1e1900 */
[----:B------:R-:W5:Y:S04]  /*0e80*/  LDG.E R9, desc[UR6][R14.64+0x600] ;  /* 0x000600060e097981 */ /* 0x000f68000c1e1900 */
[----:B------:R-:W5:Y:S04]  /*0e90*/  LDG.E R8, desc[UR6][R12.64+0x400] ;  /* 0x000400060c087981 */ /* 0x000f68000c1e1900 */
[----:B------:R0:W5:Y:S01]  /*0ea0*/  LDG.E R10, desc[UR6][R12.64+0x600] ;  /* 0x000600060c0a7981 */ /* 0x000162000c1e1900 */
[----:B--2---:R-:W-:Y:S01]  /*0eb0*/  ULOP3.LUT UR4, UR4, 0xffff, URZ, 0xc0, !UPT ;  /* 0x0000ffff04047892 */ /* 0x004fe2000f8ec0ff */
[----:B-1----:R-:W-:-:S04]  /*0ec0*/  IMAD.WIDE.U32 R2, R0, 0x2, R2 ;  /* 0x0000000200027825 */ /* 0x002fc800078e0002 */
[----:B------:R-:W-:Y:S01]  /*0ed0*/  IMAD.WIDE.U32 R2, R4, 0x4, R2 ;  /* 0x0000000404027825 */ /* 0x000fe200078e0002 */
[C---:B---3--:R-:W-:Y:S02]  /*0ee0*/  LOP3.LUT R23, R17.reuse, 0xffff, RZ, 0xc0, !PT ;  /* 0x0000ffff11177812 */ /* 0x048fe400078ec0ff */
[----:B------:R-:W-:-:S03]  /*0ef0*/  PRMT R25, R17, 0x7732, RZ ;  /* 0x0000773211197816 */ /* 0x000fc600000000ff */
[----:B0-----:R-:W-:Y:S01]  /*0f00*/  IMAD R13, R23, UR4, RZ ;  /* 0x00000004170d7c24 */ /* 0x001fe2000f8e02ff */
[C---:B----4-:R-:W-:Y:S02]  /*0f10*/  PRMT R26, R20.reuse, 0x7732, RZ ;  /* 0x00007732141a7816 */ /* 0x050fe400000000ff */
[----:B------:R-:W-:Y:S02]  /*0f20*/  LOP3.LUT R24, R20, 0xffff, RZ, 0xc0, !PT ;  /* 0x0000ffff14187812 */ /* 0x000fe400078ec0ff */
[C---:B-----5:R-:W-:Y:S02]  /*0f30*/  LOP3.LUT R14, R22.reuse, 0xffff, RZ, 0xc0, !PT ;  /* 0x0000ffff160e7812 */ /* 0x060fe400078ec0ff */
[----:B------:R-:W-:Y:S01]  /*0f40*/  PRMT R15, R22, 0x7732, RZ ;  /* 0x00007732160f7816 */ /* 0x000fe200000000ff */
[----:B------:R-:W-:Y:S01]  /*0f50*/  IMAD.MOV.U32 R23, RZ, RZ, R26 ;  /* 0x000000ffff177224 */ /* 0x000fe200078e001a */
[----:B------:R-:W-:Y:S02]  /*0f60*/  LOP3.LUT R20, R21, 0xffff, RZ, 0xc0, !PT ;  /* 0x0000ffff15147812 */ /* 0x000fe400078ec0ff */
[----:B------:R-:W-:-:S02]  /*0f70*/  LOP3.LUT R17, R16, 0xffff, RZ, 0xc0, !PT ;  /* 0x0000ffff10117812 */ /* 0x000fc400078ec0ff */
[----:B------:R-:W-:Y:S02]  /*0f80*/  MOV R22, R25 ;  /* 0x0000001900167202 */ /* 0x000fe40000000f00 */
[----:B------:R-:W-:Y:S02]  /*0f90*/  PRMT R21, R21, 0x7732, RZ ;  /* 0x0000773215157816 */ /* 0x000fe400000000ff */
[----:B------:R-:W-:Y:S01]  /*0fa0*/  PRMT R18, R16, 0x7732, RZ ;  /* 0x0000773210127816 */ /* 0x000fe200000000ff */
[----:B------:R-:W-:Y:S01]  /*0fb0*/  IMAD R16, R24, UR5, RZ ;  /* 0x0000000518107c24 */ /* 0x000fe2000f8e02ff */
[----:B------:R-:W-:Y:S01]  /*0fc0*/  LOP3.LUT R12, R11, 0xffff, RZ, 0xc0, !PT ;  /* 0x0000ffff0b0c7812 */ /* 0x000fe200078ec0ff */
[----:B------:R-:W-:Y:S01]  /*0fd0*/  IMAD R17, R17, UR5, RZ ;  /* 0x0000000511117c24 */ /* 0x000fe2000f8e02ff */
[----:B------:R-:W-:Y:S01]  /*0fe0*/  PRMT R19, R11, 0x7732, RZ ;  /* 0x000077320b137816 */ /* 0x000fe200000000ff */
[----:B------:R-:W-:Y:S02]  /*0ff0*/  IMAD R11, R20, UR4, RZ ;  /* 0x00000004140b7c24 */ /* 0x000fe4000f8e02ff */
[----:B------:R-:W-:-:S02]  /*1000*/  IMAD R22, R22, UR4, RZ ;  /* 0x0000000416167c24 */ /* 0x000fc4000f8e02ff */
[----:B------:R-:W-:Y:S02]  /*1010*/  IMAD R23, R23, UR5, RZ ;  /* 0x0000000517177c24 */ /* 0x000fe4000f8e02ff */
[----:B------:R-:W-:Y:S02]  /*1020*/  IMAD R21, R21, UR4, RZ ;  /* 0x0000000415157c24 */ /* 0x000fe4000f8e02ff */
[----:B------:R-:W-:Y:S02]  /*1030*/  IMAD R18, R18, UR5, RZ ;  /* 0x0000000512127c24 */ /* 0x000fe4000f8e02ff */
[----:B------:R-:W-:Y:S02]  /*1040*/  IMAD R13, R16, R14, R13 ;  /* 0x0000000e100d7224 */ /* 0x000fe400078e020d */
[----:B------:R-:W-:Y:S01]  /*1050*/  IMAD R14, R23, R15, R22 ;  /* 0x0000000f170e7224 */ /* 0x000fe200078e0216 */
[----:B------:R-:W-:Y:S01]  /*1060*/  LOP3.LUT R15, R5, 0xffff, RZ, 0xc0, !PT ;  /* 0x0000ffff050f7812 */ /* 0x000fe200078ec0ff */
[----:B------:R-:W-:Y:S01]  /*1070*/  IMAD R11, R17, R12, R11 ;  /* 0x0000000c110b7224 */ /* 0x000fe200078e020b */
[----:B------:R-:W-:Y:S01]  /*1080*/  LOP3.LUT R17, R7, 0xffff, RZ, 0xc0, !PT ;  /* 0x0000ffff07117812 */ /* 0x000fe200078ec0ff */
[----:B------:R-:W-:Y:S01]  /*1090*/  IMAD R12, R18, R19, R21 ;  /* 0x00000013120c7224 */ /* 0x000fe200078e0215 */
[----:B------:R-:W-:-:S02]  /*10a0*/  PRMT R19, R5, 0x7732, RZ ;  /* 0x0000773205137816 */ /* 0x000fc400000000ff */
[----:B------:R-:W-:Y:S02]  /*10b0*/  PRMT R22, R7, 0x7732, RZ ;  /* 0x0000773207167816 */ /* 0x000fe400000000ff */
[C---:B------:R-:W-:Y:S02]  /*10c0*/  PRMT R20, R6.reuse, 0x7732, RZ ;  /* 0x0000773206147816 */ /* 0x040fe400000000ff */
[----:B------:R-:W-:Y:S01]  /*10d0*/  PRMT R23, R9, 0x7732, RZ ;  /* 0x0000773209177816 */ /* 0x000fe200000000ff */
[----:B------:R-:W-:Y:S01]  /*10e0*/  IMAD R7, R17, UR4, RZ ;  /* 0x0000000411077c24 */ /* 0x000fe2000f8e02ff */
[----:B------:R-:W-:Y:S01]  /*10f0*/  LOP3.LUT R16, R6, 0xffff, RZ, 0xc0, !PT ;  /* 0x0000ffff06107812 */ /* 0x000fe200078ec0ff */
[----:B------:R-:W-:Y:S01]  /*1100*/  IMAD R6, R15, UR4, RZ ;  /* 0x000000040f067c24 */ /* 0x000fe2000f8e02ff */
[----:B------:R-:W-:Y:S02]  /*1110*/  LOP3.LUT R18, R9, 0xffff, RZ, 0xc0, !PT ;  /* 0x0000ffff09127812 */ /* 0x000fe400078ec0ff */
[----:B------:R-:W-:-:S02]  /*1120*/  LOP3.LUT R5, R8, 0xffff, RZ, 0xc0, !PT ;  /* 0x0000ffff08057812 */ /* 0x000fc400078ec0ff */
[----:B------:R-:W-:Y:S02]  /*1130*/  PRMT R21, R8, 0x7732, RZ ;  /* 0x0000773208157816 */ /* 0x000fe400000000ff */
[----:B------:R-:W-:Y:S02]  /*1140*/  PRMT R24, R10, 0x7732, RZ ;  /* 0x000077320a187816 */ /* 0x000fe400000000ff */
[----:B------:R-:W-:Y:S02]  /*1150*/  MOV R8, R19 ;  /* 0x0000001300087202 */ /* 0x000fe40000000f00 */
[----:B------:R-:W-:Y:S02]  /*1160*/  MOV R15, R22 ;  /* 0x00000016000f7202 */ /* 0x000fe40000000f00 */
[----:B------:R-:W-:Y:S02]  /*1170*/  MOV R9, R20 ;  /* 0x0000001400097202 */ /* 0x000fe40000000f00 */
[----:B------:R-:W-:-:S02]  /*1180*/  MOV R17, R23 ;  /* 0x0000001700117202 */ /* 0x000fc40000000f00 */
[----:B------:R-:W-:Y:S01]  /*1190*/  LOP3.LUT R0, R10, 0xffff, RZ, 0xc0, !PT ;  /* 0x0000ffff0a007812 */ /* 0x000fe200078ec0ff */
[----:B------:R-:W-:Y:S01]  /*11a0*/  IMAD R16, R16, UR5, RZ ;  /* 0x0000000510107c24 */ /* 0x000fe2000f8e02ff */
[----:B------:R-:W-:Y:S01]  /*11b0*/  MOV R10, R21 ;  /* 0x00000015000a7202 */ /* 0x000fe20000000f00 */
[----:B------:R-:W-:Y:S01]  /*11c0*/  IMAD R18, R18, UR5, RZ ;  /* 0x0000000512127c24 */ /* 0x000fe2000f8e02ff */
[----:B------:R-:W-:Y:S01]  /*11d0*/  MOV R19, R24 ;  /* 0x0000001800137202 */ /* 0x000fe20000000f00 */
[----:B------:R-:W-:Y:S02]  /*11e0*/  IMAD R8, R8, UR4, RZ ;  /* 0x0000000408087c24 */ /* 0x000fe4000f8e02ff */
[----:B------:R-:W-:Y:S02]  /*11f0*/  IMAD R9, R9, UR5, RZ ;  /* 0x0000000509097c24 */ /* 0x000fe4000f8e02ff */
[----:B------:R-:W-:Y:S02]  /*1200*/  IMAD R15, R15, UR4, RZ ;  /* 0x000000040f0f7c24 */ /* 0x000fe4000f8e02ff */
[----:B------:R-:W-:-:S02]  /*1210*/  IMAD R20, R17, UR5, RZ ;  /* 0x0000000511147c24 */ /* 0x000fc4000f8e02ff */
[----:B------:R-:W-:Y:S02]  /*1220*/  IMAD R5, R16, R5, R6 ;  /* 0x0000000510057224 */ /* 0x000fe400078e0206 */
[----:B------:R-:W-:Y:S02]  /*1230*/  IMAD R8, R9, R10, R8 ;  /* 0x0000000a09087224 */ /* 0x000fe400078e0208 */
[----:B------:R-:W-:Y:S02]  /*1240*/  IMAD R0, R18, R0, R7 ;  /* 0x0000000012007224 */ /* 0x000fe400078e0207 */
[----:B------:R-:W-:Y:S01]  /*1250*/  IMAD R15, R20, R19, R15 ;  /* 0x00000013140f7224 */ /* 0x000fe200078e020f */
[----:B------:R-:W-:Y:S02]  /*1260*/  PRMT R13, R13, 0x5410, R14 ;  /* 0x000054100d0d7816 */ /* 0x000fe4000000000e */
[----:B------:R-:W-:Y:S02]  /*1270*/  PRMT R11, R11, 0x5410, R12 ;  /* 0x000054100b0b7816 */ /* 0x000fe4000000000c */
[----:B------:R-:W-:-:S02]  /*1280*/  PRMT R5, R5, 0x5410, R8 ;  /* 0x0000541005057816 */ /* 0x000fc40000000008 */
[----:B------:R-:W-:Y:S01]  /*1290*/  PRMT R15, R0, 0x5410, R15 ;  /* 0x00005410000f7816 */ /* 0x000fe2000000000f */
[----:B------:R-:W-:Y:S04]  /*12a0*/  STG.E desc[UR6][R2.64], R13 ;  /* 0x0000000d02007986 */ /* 0x000fe8000c101906 */
[----:B------:R-:W-:Y:S04]  /*12b0*/  STG.E desc[UR6][R2.64+0x200], R11 ;  /* 0x0002000b02007986 */ /* 0x000fe8000c101906 */
[----:B------:R-:W-:Y:S04]  /*12c0*/  STG.E desc[UR6][R2.64+0x400], R5 ;  /* 0x0004000502007986 */ /* 0x000fe8000c101906 */
[----:B------:R-:W-:Y:S01]  /*12d0*/  STG.E desc[UR6][R2.64+0x600], R15 ;  /* 0x0006000f02007986 */ /* 0x000fe2000c101906 */
[----:B------:R-:W-:Y:S05]  /*12e0*/  EXIT ;  /* 0x000000000000794d */ /* 0x000fea0003800000 */
.L_x_12806:
        /* <DEDUP_REMOVED lines=9> */
.L_x_23567:


//--------------------- .text._ZN2at6native29vectorized_elementwise_kernelILi4EZZZNS0_54_GLOBAL__N__d8c5977b_16_LinearAlgebra_cu_9e10b42f_324316addr_kernel_cudaERNS_14TensorIteratorERKN3c106ScalarES8_ENKUlvE_clEvENKUlvE3_clEvEUlsssE0_St5arrayIPcLm4EEEEviT0_T1_ --------------------------
	.section	.text._ZN2at6native29vectorized_elementwise_kernelILi4EZZZNS0_54_GLOBAL__N__d8c5977b_16_LinearAlgebra_cu_9e10b42f_324316addr_kernel_cudaERNS_14TensorIteratorERKN3c106ScalarES8_ENKUlvE_clEvENKUlvE3_clEvEUlsssE0_St5arrayIPcLm4EEEEviT0_T1_,"ax",@progbits
	.align	128
        .global         _ZN2at6native29vectorized_elementwise_kernelILi4EZZZNS0_54_GLOBAL__N__d8c5977b_16_LinearAlgebra_cu_9e10b42f_324316addr_kernel_cudaERNS_14TensorIteratorERKN3c106ScalarES8_ENKUlvE_clEvENKUlvE3_clEvEUlsssE0_St5arrayIPcLm4EEEEviT0_T1_
        .type           _ZN2at6native29vectorized_elementwise_kernelILi4EZZZNS0_54_GLOBAL__N__d8c5977b_16_LinearAlgebra_cu_9e10b42f_324316addr_kernel_cudaERNS_14TensorIteratorERKN3c106ScalarES8_ENKUlvE_clEvENKUlvE3_clEvEUlsssE0_St5arrayIPcLm4EEEEviT0_T1_,@function
        .size           _ZN2at6native29vectorized_elementwise_kernelILi4EZZZNS0_54_GLOBAL__N__d8c5977b_16_LinearAlgebra_cu_9e10b42f_324316addr_kernel_cudaERNS_14TensorIteratorERKN3c106ScalarES8_ENKUlvE_clEvENKUlvE3_clEvEUlsssE0_St5arrayIPcLm4EEEEviT0_T1_,(.L_x_23568 - _ZN2at6native29vectorized_elementwise_kernelILi4EZZZNS0_54_GLOBAL__N__d8c5977b_16_LinearAlgebra_cu_9e10b42f_324316addr_kernel_cudaERNS_14TensorIteratorERKN3c106ScalarES8_ENKUlvE_clEvENKUlvE3_clEvEUlsssE0_St5arrayIPcLm4EEEEviT0_T1_)
        .other          _ZN2at6native29vectorized_elementwise_kernelILi4EZZZNS0_54_GLOBAL__N__d8c5977b_16_LinearAlgebra_cu_9e10b42f_324316addr_kernel_cudaERNS_14TensorIteratorERKN3c106ScalarES8_ENKUlvE_clEvENKUlvE3_clEvEUlsssE0_St5arrayIPcLm4EEEEviT0_T1_,@"STO_CUDA_ENTRY STV_DEFAULT"
_ZN2at6native29vectorized_elementwise_kernelILi4EZZZNS0_54_GLOBAL__N__d8c5977b_16_LinearAlgebra_cu_9e10b42f_324316addr_kernel_cudaERNS_14TensorIteratorERKN3c106ScalarES8_ENKUlvE_clEvENKUlvE3_clEvEUlsssE0_St5arrayIPcLm4EEEEviT0_T1_:
.text._ZN2at6native29vectorized_elementwise_kernelILi4EZZZNS0_54_GLOBAL__N__d8c5977b_16_LinearAlgebra_cu_9e10b42f_324316addr_kernel_cudaERNS_14TensorIteratorERKN3c106ScalarES8_ENKUlvE_clEvENKUlvE3_clEvEUlsssE0_St5arrayIPcLm4EEEEviT0_T1_:
        /* <DEDUP_REMOVED lines=165> */
.L_x_12810:
[----:B------:R-:W-:-:S13]  /*0a50*/  ISETP.GE.U32.AND P0, PT, R3, R2, PT ;  /* 0x000000020300720c */ /* 0x000fda0003f06070 */
[----:B------:R-:W-:Y:S05]  /*0a60*/  @P0 BRA `(.L_x_12812) ;  /* 0x0000000000300947 */ /* 0x000fea0003800000 */
[----:B0-----:R-:W0:Y:S01]  /*0a70*/  LDC.64 R6, c[0x0][0x398] ;  /* 0x0000e600ff067b82 */ /* 0x001e220000000a00 */
[----:B------:R-:W-:Y:S02]  /*0a80*/  IADD3 R11, PT, PT, R0, R3, RZ ;  /* 0x00000003000b7210 */ /* 0x000fe40007ffe0ff */
[----:B------:R-:W-:-:S03]  /*0a90*/  IADD3 R3, PT, PT, R3, 0x80, RZ ;  /* 0x0000008003037810 */ /* 0x000fc60007ffe0ff */
[----:B0-----:R-:W-:-:S05]  /*0aa0*/  IMAD.WIDE.U32 R6, R11, 0x2, R6 ;  /* 0x000000020b067825 */ /* 0x001fca00078e0006 */
[----:B------:R1:W-:Y:S02]  /*0ab0*/  STG.E.U16 desc[UR6][R6.64], R5 ;  /* 0x0000000506007986 */ /* 0x0003e4000c101506 */
.L_x_12811:
[----:B------:R-:W-:-:S13]  /*0ac0*/  ISETP.GE.U32.AND P0, PT, R3, R2, PT ;  /* 0x000000020300720c */ /* 0x000fda0003f06070 */
[----:B------:R-:W-:Y:S05]  /*0ad0*/  @P0 BRA `(.L_x_12813) ;  /* 0x0000000000300947 */ /* 0x000fea0003800000 */
[----:B-1----:R-:W1:Y:S01]  /*0ae0*/  LDC.64 R4, c[0x0][0x398] ;  /* 0x0000e600ff047b82 */ /* 0x002e620000000a00 */
[----:B0-----:R-:W-:Y:S02]  /*0af0*/  IADD3 R7, PT, PT, R0, R3, RZ ;  /* 0x0000000300077210 */ /* 0x001fe40007ffe0ff */
[----:B------:R-:W-:-:S03]  /*0b00*/  IADD3 R3, PT, PT, R3, 0x80, RZ ;  /* 0x0000008003037810 */ /* 0x000fc60007ffe0ff */
[----:B-1----:R-:W-:-:S05]  /*0b10*/  IMAD.WIDE.U32 R4, R7, 0x2, R4 ;  /* 0x0000000207047825 */ /* 0x002fca00078e0004 */
[----:B------:R1:W-:Y:S02]  /*0b20*/  STG.E.U16 desc[UR6][R4.64], R21 ;  /* 0x0000001504007986 */ /* 0x0003e4000c101506 */
.L_x_12812:
[----:B------:R-:W-:-:S13]  /*0b30*/  ISETP.GE.U32.AND P0, PT, R3, R2, PT ;  /* 0x000000020300720c */ /* 0x000fda0003f06070 */
[----:B------:R-:W-:Y:S05]  /*0b40*/  @P0 BRA `(.L_x_12814) ;  /* 0x0000000000340947 */ /* 0x000fea0003800000 */
[----:B-1----:R-:W1:Y:S01]  /*0b50*/  LDC.64 R4, c[0x0][0x398] ;  /* 0x0000e600ff047b82 */ /* 0x002e620000000a00 */
[----:B0-----:R-:W-:Y:S01]  /*0b60*/  IADD3 R7, PT, PT, R0, R3, RZ ;  /* 0x0000000300077210 */ /* 0x001fe20007ffe0ff */
[----:B------:R-:W-:-:S04]  /*0b70*/  VIADD R3, R3, 0x80 ;  /* 0x0000008003037836 */ /* 0x000fc80000000000 */
[----:B-1----:R-:W-:-:S05]  /*0b80*/  IMAD.WIDE.U32 R4, R7, 0x2, R4 ;  /* 0x0000000207047825 */ /* 0x002fca00078e0004 */
[----:B------:R2:W-:Y:S02]  /*0b90*/  STG.E.U16 desc[UR6][R4.64], R19 ;  /* 0x0000001304007986 */ /* 0x0005e4000c101506 */
.L_x_12813:
        /* <DEDUP_REMOVED lines=8> */
.L_x_12814:
[----:B------:R-:W-:Y:S05]  /*0c20*/  BSYNC.RELIABLE B1 ;  /* 0x0000000000017941 */ /* 0x000fea0003800100 */
.L_x_12809:
[----:B------:R-:W-:-:S13]  /*0c30*/  ISETP.GE.U32.AND P0, PT, R3, R2, PT ;  /* 0x000000020300720c */ /* 0x000fda0003f06070 */
[----:B-12---:R-:W1:Y:S01]  /*0c40*/  @!P0 LDC.64 R4, c[0x0][0x398] ;  /* 0x0000e600ff048b82 */ /* 0x006e620000000a00 */
[----:B0-----:R-:W-:Y:S02]  /*0c50*/  @!P0 IADD3 R7, PT, PT, R0, R3, RZ ;  /* 0x0000000300078210 */ /* 0x001fe40007ffe0ff */
[----:B------:R-:W-:-:S03]  /*0c60*/  @!P0 IADD3 R3, PT, PT, R3, 0x80, RZ ;  /* 0x0000008003038810 */ /* 0x000fc60007ffe0ff */
[----:B-1----:R-:W-:-:S05]  /*0c70*/  @!P0 IMAD.WIDE.U32 R4, R7, 0x2, R4 ;  /* 0x0000000207048825 */ /* 0x002fca00078e0004 */
[----:B------:R3:W-:Y:S02]  /*0c80*/  @!P0 STG.E.U16 desc[UR6][R4.64], R27 ;  /* 0x0000001b04008986 */ /* 0x0007e4000c101506 */
.L_x_12815:
[----:B------:R-:W-:Y:S05]  /*0c90*/  BSYNC.RECONVERGENT B0 ;  /* 0x0000000000007941 */ /* 0x000fea0003800200 */
.L_x_12808:
        /* <DEDUP_REMOVED lines=8> */
.L_x_12807:
        /* <DEDUP_REMOVED lines=8> */
[----:B------:R-:W3:Y:S03]  /*0da0*/  LDG.E.64 R8, desc[UR6][R16.64] ;  /* 0x0000000610087981 */ /* 0x000ee6000c1e1b00 */
[----:B----4-:R-:W-:Y:S02]  /*0db0*/  IMAD.WIDE.U32 R2, R0, 0x2, R6 ;  /* 0x0000000200027825 */ /* 0x010fe400078e0006 */
[----:B------:R-:W4:Y:S02]  /*0dc0*/  LDG.E.64 R6, desc[UR6][R16.64+0x400] ;  /* 0x0004000610067981 */ /* 0x000f24000c1e1b00 */
[----:B------:R-:W-:-:S04]  /*0dd0*/  IMAD.WIDE.U32 R18, R10, 0x8, R4 ;  /* 0x000000080a127825 */ /* 0x000fc800078e0004 */
[----:B------:R-:W-:Y:S01]  /*0de0*/  IMAD.WIDE.U32 R22, R10, 0x8, R2 ;  /* 0x000000080a167825 */ /* 0x000fe200078e0002 */
[----:B------:R-:W5:Y:S04]  /*0df0*/  LDG.E.64 R14, desc[UR6][R18.64] ;  /* 0x00000006120e7981 */ /* 0x000f68000c1e1b00 */
[----:B------:R-:W4:Y:S04]  /*0e00*/  LDG.E.64 R12, desc[UR6][R22.64] ;  /* 0x00000006160c7981 */ /* 0x000f28000c1e1b00 */
[----:B------:R-:W4:Y:S04]  /*0e10*/  LDG.E.64 R2, desc[UR6][R18.64+0x400] ;  /* 0x0004000612027981 */ /* 0x000f28000c1e1b00 */
[----:B------:R0:W4:Y:S01]  /*0e20*/  LDG.E.64 R4, desc[UR6][R22.64+0x400] ;  /* 0x0004000616047981 */ /* 0x000122000c1e1b00 */
[----:B------:R-:W1:Y:S01]  /*0e30*/  LDCU.U16 UR5, c[0x0][0x38a] ;  /* 0x00007140ff0577ac */ /* 0x000e620008000400 */
[----:B--2---:R-:W-:Y:S01]  /*0e40*/  ULOP3.LUT UR4, UR4, 0xffff, URZ, 0xc0, !UPT ;  /* 0x0000ffff04047892 */ /* 0x004fe2000f8ec0ff */
[----:B---3--:R-:W-:-:S02]  /*0e50*/  LOP3.LUT R24, R8, 0xffff, RZ, 0xc0, !PT ;  /* 0x0000ffff08187812 */ /* 0x008fc400078ec0ff */
[----:B------:R-:W-:Y:S02]  /*0e60*/  PRMT R26, R8, 0x7732, RZ ;  /* 0x00007732081a7816 */ /* 0x000fe400000000ff */
[C---:B------:R-:W-:Y:S02]  /*0e70*/  LOP3.LUT R25, R9.reuse, 0xffff, RZ, 0xc0, !PT ;  /* 0x0000ffff09197812 */ /* 0x040fe400078ec0ff */
[----:B------:R-:W-:Y:S02]  /*0e80*/  PRMT R27, R9, 0x7732, RZ ;  /* 0x00007732091b7816 */ /* 0x000fe400000000ff */
[----:B------:R-:W2:Y:S01]  /*0e90*/  LDC.64 R8, c[0x0][0x398] ;  /* 0x0000e600ff087b82 */ /* 0x000ea20000000a00 */
[----:B0-----:R-:W-:Y:S01]  /*0ea0*/  IMAD.MOV.U32 R22, RZ, RZ, R26 ;  /* 0x000000ffff167224 */ /* 0x001fe200078e001a */
[----:B------:R-:W-:Y:S02]  /*0eb0*/  MOV R23, R27 ;  /* 0x0000001b00177202 */ /* 0x000fe40000000f00 */
[----:B-----5:R-:W-:-:S02]  /*0ec0*/  LOP3.LUT R16, R15, 0xffff, RZ, 0xc0, !PT ;  /* 0x0000ffff0f107812 */ /* 0x020fc400078ec0ff */
[C---:B------:R-:W-:Y:S02]  /*0ed0*/  LOP3.LUT R20, R14.reuse, 0xffff, RZ, 0xc0, !PT ;  /* 0x0000ffff0e147812 */ /* 0x040fe400078ec0ff */
[----:B------:R-:W-:Y:S02]  /*0ee0*/  PRMT R21, R14, 0x7732, RZ ;  /* 0x000077320e157816 */ /* 0x000fe400000000ff */
[----:B------:R-:W-:Y:S01]  /*0ef0*/  PRMT R17, R15, 0x7732, RZ ;  /* 0x000077320f117816 */ /* 0x000fe200000000ff */
[----:B-1----:R-:W-:Y:S01]  /*0f00*/  IMAD R16, R16, UR5, RZ ;  /* 0x0000000510107c24 */ /* 0x002fe2000f8e02ff */
[C---:B----4-:R-:W-:Y:S02]  /*0f10*/  LOP3.LUT R14, R12.reuse, 0xffff, RZ, 0xc0, !PT ;  /* 0x0000ffff0c0e7812 */ /* 0x050fe400078ec0ff */
[----:B------:R-:W-:Y:S01]  /*0f20*/  PRMT R18, R12, 0x7732, RZ ;  /* 0x000077320c127816 */ /* 0x000fe200000000ff */
[----:B------:R-:W-:Y:S01]  /*0f30*/  IMAD R12, R25, UR4, RZ ;  /* 0x00000004190c7c24 */ /* 0x000fe2000f8e02ff */
[C---:B------:R-:W-:Y:S01]  /*0f40*/  LOP3.LUT R11, R13.reuse, 0xffff, RZ, 0xc0, !PT ;  /* 0x0000ffff0d0b7812 */ /* 0x040fe200078ec0ff */
[----:B------:R-:W-:Y:S01]  /*0f50*/  IMAD R15, R20, UR5, RZ ;  /* 0x00000005140f7c24 */ /* 0x000fe2000f8e02ff */
[----:B------:R-:W-:Y:S01]  /*0f60*/  PRMT R19, R13, 0x7732, RZ ;  /* 0x000077320d137816 */ /* 0x000fe200000000ff */
[----:B------:R-:W-:-:S02]  /*0f70*/  IMAD R13, R24, UR4, RZ ;  /* 0x00000004180d7c24 */ /* 0x000fc4000f8e02ff */
[----:B------:R-:W-:Y:S02]  /*0f80*/  IMAD R22, R22, UR4, RZ ;  /* 0x0000000416167c24 */ /* 0x000fe4000f8e02ff */
[----:B------:R-:W-:Y:S02]  /*0f90*/  IMAD R21, R21, UR5, RZ ;  /* 0x0000000515157c24 */ /* 0x000fe4000f8e02ff */
[----:B------:R-:W-:Y:S02]  /*0fa0*/  IMAD R23, R23, UR4, RZ ;  /* 0x0000000417177c24 */ /* 0x000fe4000f8e02ff */
[----:B------:R-:W-:Y:S02]  /*0fb0*/  IMAD R20, R17, UR5, RZ ;  /* 0x0000000511147c24 */ /* 0x000fe4000f8e02ff */
[----:B------:R-:W-:Y:S01]  /*0fc0*/  IMAD R11, R16, R11, R12 ;  /* 0x0000000b100b7224 */ /* 0x000fe200078e020c */
[----:B------:R-:W-:Y:S01]  /*0fd0*/  LOP3.LUT R16, R7, 0xffff, RZ, 0xc0, !PT ;  /* 0x0000ffff07107812 */ /* 0x000fe200078ec0ff */
[----:B------:R-:W-:-:S02]  /*0fe0*/  IMAD R13, R15, R14, R13 ;  /* 0x0000000e0f0d7224 */ /* 0x000fc400078e020d */
[----:B------:R-:W-:Y:S01]  /*0ff0*/  IMAD R12, R21, R18, R22 ;  /* 0x00000012150c7224 */ /* 0x000fe200078e0216 */
[----:B------:R-:W-:Y:S01]  /*1000*/  PRMT R18, R6, 0x7732, RZ ;  /* 0x0000773206127816 */ /* 0x000fe200000000ff */
[----:B------:R-:W-:Y:S01]  /*1010*/  IMAD R14, R20, R19, R23 ;  /* 0x00000013140e7224 */ /* 0x000fe200078e0217 */
[----:B------:R-:W-:Y:S01]  /*1020*/  LOP3.LUT R15, R6, 0xffff, RZ, 0xc0, !PT ;  /* 0x0000ffff060f7812 */ /* 0x000fe200078ec0ff */
[----:B--2---:R-:W-:Y:S01]  /*1030*/  IMAD.WIDE.U32 R8, R0, 0x2, R8 ;  /* 0x0000000200087825 */ /* 0x004fe200078e0008 */
[----:B------:R-:W-:Y:S02]  /*1040*/  PRMT R20, R7, 0x7732, RZ ;  /* 0x0000773207147816 */ /* 0x000fe400000000ff */
[----:B------:R-:W-:Y:S02]  /*1050*/  PRMT R21, R3, 0x7732, RZ ;  /* 0x0000773203157816 */ /* 0x000fe400000000ff */
[C---:B------:R-:W-:Y:S02]  /*1060*/  LOP3.LUT R6, R2.reuse, 0xffff, RZ, 0xc0, !PT ;  /* 0x0000ffff02067812 */ /* 0x040fe400078ec0ff */
[----:B------:R-:W-:-:S02]  /*1070*/  PRMT R7, R2, 0x7732, RZ ;  /* 0x0000773202077816 */ /* 0x000fc400000000ff */
[C---:B------:R-:W-:Y:S02]  /*1080*/  LOP3.LUT R0, R4.reuse, 0xffff, RZ, 0xc0, !PT ;  /* 0x0000ffff04007812 */ /* 0x040fe400078ec0ff */
[----:B------:R-:W-:Y:S02]  /*1090*/  PRMT R19, R4, 0x7732, RZ ;  /* 0x0000773204137816 */ /* 0x000fe400000000ff */
[C---:B------:R-:W-:Y:S02]  /*10a0*/  LOP3.LUT R2, R5.reuse, 0xffff, RZ, 0xc0, !PT ;  /* 0x0000ffff05027812 */ /* 0x040fe400078ec0ff */
[----:B------:R-:W-:Y:S01]  /*10b0*/  PRMT R22, R5, 0x7732, RZ ;  /* 0x0000773205167816 */ /* 0x000fe200000000ff */
[----:B------:R-:W-:Y:S01]  /*10c0*/  IMAD R5, R16, UR4, RZ ;  /* 0x0000000410057c24 */ /* 0x000fe2000f8e02ff */
[----:B------:R-:W-:Y:S02]  /*10d0*/  MOV R4, R18 ;  /* 0x0000001200047202 */ /* 0x000fe40000000f00 */
[----:B------:R-:W-:-:S02]  /*10e0*/  LOP3.LUT R17, R3, 0xffff, RZ, 0xc0, !PT ;  /* 0x0000ffff03117812 */ /* 0x000fc400078ec0ff */
[----:B------:R-:W-:Y:S02]  /*10f0*/  MOV R16, R20 ;  /* 0x0000001400107202 */ /* 0x000fe40000000f00 */
[----:B------:R-:W-:Y:S01]  /*1100*/  MOV R18, R21 ;  /* 0x0000001500127202 */ /* 0x000fe20000000f00 */
[----:B------:R-:W-:Y:S01]  /*1110*/  IMAD R3, R15, UR4, RZ ;  /* 0x000000040f037c24 */ /* 0x000fe2000f8e02ff */
[----:B------:R-:W-:Y:S01]  /*1120*/  MOV R15, R19 ;  /* 0x00000013000f7202 */ /* 0x000fe20000000f00 */
[----:B------:R-:W-:Y:S01]  /*1130*/  IMAD R6, R6, UR5, RZ ;  /* 0x0000000506067c24 */ /* 0x000fe2000f8e02ff */
[----:B------:R-:W-:Y:S01]  /*1140*/  MOV R20, R22 ;  /* 0x0000001600147202 */ /* 0x000fe20000000f00 */
[----:B------:R-:W-:Y:S02]  /*1150*/  IMAD R17, R17, UR5, RZ ;  /* 0x0000000511117c24 */ /* 0x000fe4000f8e02ff */
[----:B------:R-:W-:Y:S02]  /*1160*/  IMAD R4, R4, UR4, RZ ;  /* 0x0000000404047c24 */ /* 0x000fe4000f8e02ff */
[----:B------:R-:W-:-:S02]  /*1170*/  IMAD R16, R16, UR4, RZ ;  /* 0x0000000410107c24 */ /* 0x000fc4000f8e02ff */
[----:B------:R-:W-:Y:S02]  /*1180*/  IMAD R7, R7, UR5, RZ ;  /* 0x0000000507077c24 */ /* 0x000fe4000f8e02ff */
[----:B------:R-:W-:Y:S02]  /*1190*/  IMAD R19, R18, UR5, RZ ;  /* 0x0000000512137c24 */ /* 0x000fe4000f8e02ff */
[----:B------:R-:W-:Y:S02]  /*11a0*/  IMAD R0, R6, R0, R3 ;  /* 0x0000000006007224 */ /* 0x000fe400078e0203 */
[----:B------:R-:W-:Y:S02]  /*11b0*/  IMAD R2, R17, R2, R5 ;  /* 0x0000000211027224 */ /* 0x000fe400078e0205 */
[----:B------:R-:W-:Y:S02]  /*11c0*/  IMAD R7, R7, R15, R4 ;  /* 0x0000000f07077224 */ /* 0x000fe400078e0204 */
[----:B------:R-:W-:Y:S01]  /*11d0*/  IMAD R19, R19, R20, R16 ;  /* 0x0000001413137224 */ /* 0x000fe200078e0210 */
[----:B------:R-:W-:Y:S01]  /*11e0*/  PRMT R11, R11, 0x5410, R14 ;  /* 0x000054100b0b7816 */ /* 0x000fe2000000000e */
[----:B------:R-:W-:Y:S01]  /*11f0*/  IMAD.WIDE.U32 R8, R10, 0x8, R8 ;  /* 0x000000080a087825 */ /* 0x000fe200078e0008 */
[----:B------:R-:W-:-:S02]  /*1200*/  PRMT R10, R13, 0x5410, R12 ;  /* 0x000054100d0a7816 */ /* 0x000fc4000000000c */
[----:B------:R-:W-:Y:S02]  /*1210*/  PRMT R18, R0, 0x5410, R7 ;  /* 0x0000541000127816 */ /* 0x000fe40000000007 */
[----:B------:R-:W-:Y:S01]  /*1220*/  PRMT R19, R2, 0x5410, R19 ;  /* 0x0000541002137816 */ /* 0x000fe20000000013 */
[----:B------:R-:W-:Y:S04]  /*1230*/  STG.E.64 desc[UR6][R8.64], R10 ;  /* 0x0000000a08007986 */ /* 0x000fe8000c101b06 */
[----:B------:R-:W-:Y:S01]  /*1240*/  STG.E.64 desc[UR6][R8.64+0x400], R18 ;  /* 0x0004001208007986 */ /* 0x000fe2000c101b06 */
[----:B------:R-:W-:Y:S05]  /*1250*/  EXIT ;  /* 0x000000000000794d */ /* 0x000fea0003800000 */
.L_x_12816:
        /* <DEDUP_REMOVED lines=10> */
.L_x_23568:


//--------------------- .text._ZN2at6native29vectorized_elementwise_kernelILi8EZZZNS0_54_GLOBAL__N__d8c5977b_16_LinearAlgebra_cu_9e10b42f_324316addr_kernel_cudaERNS_14TensorIteratorERKN3c106ScalarES8_ENKUlvE_clEvENKUlvE3_clEvEUlsssE0_St5arrayIPcLm4EEEEviT0_T1_ --------------------------
	.section	.text._ZN2at6native29vectorized_elementwise_kernelILi8EZZZNS0_54_GLOBAL__N__d8c5977b_16_LinearAlgebra_cu_9e10b42f_324316addr_kernel_cudaERNS_14TensorIteratorERKN3c106ScalarES8_ENKUlvE_clEvENKUlvE3_clEvEUlsssE0_St5arrayIPcLm4EEEEviT0_T1_,"ax",@progbits
	.align	128
        .global         _ZN2at6native29vectorized_elementwise_kernelILi8EZZZNS0_54_GLOBAL__N__d8c5977b_16_LinearAlgebra_cu_9e10b42f_324316addr_kernel_cudaERNS_14TensorIteratorERKN3c106ScalarES8_ENKUlvE_clEvENKUlvE3_clEvEUlsssE0_St5arrayIPcLm4EEEEviT0_T1_
        .type           _ZN2at6native29vectorized_elementwise_kernelILi8EZZZNS0_54_GLOBAL__N__d8c5977b_16_LinearAlgebra_cu_9e10b42f_324316addr_kernel_cudaERNS_14TensorIteratorERKN3c106ScalarES8_ENKUlvE_clEvENKUlvE3_clEvEUlsssE0_St5arrayIPcLm4EEEEviT0_T1_,@function
        .size           _ZN2at6native29vectorized_elementwise_kernelILi8EZZZNS0_54_GLOBAL__N__d8c5977b_16_LinearAlgebra_cu_9e10b42f_324316addr_kernel_cudaERNS_14TensorIteratorERKN3c106ScalarES8_ENKUlvE_clEvENKUlvE3_clEvEUlsssE0_St5arrayIPcLm4EEEEviT0_T1_,(.L_x_23569 - _ZN2at6native29vectorized_elementwise_kernelILi8EZZZNS0_54_GLOBAL__N__d8c5977b_16_LinearAlgebra_cu_9e10b42f_324316addr_kernel_cudaERNS_14TensorIteratorERKN3c106ScalarES8_ENKUlvE_clEvENKUlvE3_clEvEUlsssE0_St5arrayIPcLm4EEEEviT0_T1_)
        .other          _ZN2at6native29vectorized_elementwise_kernelILi8EZZZNS0_54_GLOBAL__N__d8c5977b_16_LinearAlgebra_cu_9e10b42f_324316addr_kernel_cudaERNS_14TensorIteratorERKN3c106ScalarES8_ENKUlvE_clEvENKUlvE3_clEvEUlsssE0_St5arrayIPcLm4EEEEviT0_T1_,@"STO_CUDA_ENTRY STV_DEFAULT"
_ZN2at6native29vectorized_elementwise_kernelILi8EZZZNS0_54_GLOBAL__N__d8c5977b_16_LinearAlgebra_cu_9e10b42f_324316addr_kernel_cudaERNS_14TensorIteratorERKN3c106ScalarES8_ENKUlvE_clEvENKUlvE3_clEvEUlsssE0_St5arrayIPcLm4EEEEviT0_T1_:
.text._ZN2at6native29vectorized_elementwise_kernelILi8EZZZNS0_54_GLOBAL__N__d8c5977b_16_LinearAlgebra_cu_9e10b42f_324316addr_kernel_cudaERNS_14TensorIteratorERKN3c106ScalarES8_ENKUlvE_clEvENKUlvE3_clEvEUlsssE0_St5arrayIPcLm4EEEEviT0_T1_:
[----:B------:R-:W-:Y:S01]  /*0000*/  LDC R1, c[0x0][0x37c] ;  /* 0x0000df00ff017b82 */ /* 0x000fe20000000800 */
[----:B------:R-:W-:Y:S05]  /*0010*/  EXIT ;  /* 0x000000000000794d */ /* 0x000fea0003800000 */
.L_x_12817:
        /* <DEDUP_REMOVED lines=14> */
.L_x_23569:


//--------------------- .text._ZN2at6native18elementwise_kernelILi128ELi4EZNS0_15gpu_kernel_implIZZZNS0_54_GLOBAL__N__d8c5977b_16_LinearAlgebra_cu_9e10b42f_324316addr_kernel_cudaERNS_14TensorIteratorERKN3c106ScalarES9_ENKUlvE_clEvENKUlvE3_clEvEUlsssE_EEvRNS_18TensorIteratorBaseERKT_EUliE_EEviT1_ --------------------------
	.section	.text._ZN2at6native18elementwise_kernelILi128ELi4EZNS0_15gpu_kernel_implIZZZNS0_54_GLOBAL__N__d8c5977b_16_LinearAlgebra_cu_9e10b42f_324316addr_kernel_cudaERNS_14TensorIteratorERKN3c106ScalarES9_ENKUlvE_clEvENKUlvE3_clEvEUlsssE_EEvRNS_18TensorIteratorBaseERKT_EUliE_EEviT1_,"ax",@progbits
	.align	128
        .global         _ZN2at6native18elementwise_kernelILi128ELi4EZNS0_15gpu_kernel_implIZZZNS0_54_GLOBAL__N__d8c5977b_16_LinearAlgebra_cu_9e10b42f_324316addr_kernel_cudaERNS_14TensorIteratorERKN3c106ScalarES9_ENKUlvE_clEvENKUlvE3_clEvEUlsssE_EEvRNS_18TensorIteratorBaseERKT_EUliE_EEviT1_
        .type           _ZN2at6native18elementwise_kernelILi128ELi4EZNS0_15gpu_kernel_implIZZZNS0_54_GLOBAL__N__d8c5977b_16_LinearAlgebra_cu_9e10b42f_324316addr_kernel_cudaERNS_14TensorIteratorERKN3c106ScalarES9_ENKUlvE_clEvENKUlvE3_clEvEUlsssE_EEvRNS_18TensorIteratorBaseERKT_EUliE_EEviT1_,@function
        .size           _ZN2at6native18elementwise_kernelILi128ELi4EZNS0_15gpu_kernel_implIZZZNS0_54_GLOBAL__N__d8c5977b_16_LinearAlgebra_cu_9e10b42f_324316addr_kernel_cudaERNS_14TensorIteratorERKN3c106ScalarES9_ENKUlvE_clEvENKUlvE3_clEvEUlsssE_EEvRNS_18TensorIteratorBaseERKT_EUliE_EEviT1_,(.L_x_23570 - _ZN2at6native18elementwise_kernelILi128ELi4EZNS0_15gpu_kernel_implIZZZNS0_54_GLOBAL__N__d8c5977b_16_LinearAlgebra_cu_9e10b42f_324316addr_kernel_cudaERNS_14TensorIteratorERKN3c106ScalarES9_ENKUlvE_clEvENKUlvE3_clEvEUlsssE_EEvRNS_18TensorIteratorBaseERKT_EUliE_EEviT1_)
        .other          _ZN2at6native18elementwise_kernelILi128ELi4EZNS0_15gpu_kernel_implIZZZNS0_54_GLOBAL__N__d8c5977b_16_LinearAlgebra_cu_9e10b42f_324316addr_kernel_cudaERNS_14TensorIteratorERKN3c106ScalarES9_ENKUlvE_clEvENKUlvE3_clEvEUlsssE_EEvRNS_18TensorIteratorBaseERKT_EUliE_EEviT1_,@"STO_CUDA_ENTRY STV_DEFAULT"
_ZN2at6native18elementwise_kernelILi128ELi4EZNS0_15gpu_kernel_implIZZZNS0_54_GLOBAL__N__d8c5977b_16_LinearAlgebra_cu_9e10b42f_324316addr_kernel_cudaERNS_14TensorIteratorERKN3c106ScalarES9_ENKUlvE_clEvENKUlvE3_clEvEUlsssE_EEvRNS_18TensorIteratorBaseERKT_EUliE_EEviT1_:
.text._ZN2at6native18elementwise_kernelILi128ELi4EZNS0_15gpu_kernel_implIZZZNS0_54_GLOBAL__N__d8c5977b_16_LinearAlgebra_cu_9e10b42f_324316addr_kernel_cudaERNS_14TensorIteratorERKN3c106ScalarES9_ENKUlvE_clEvENKUlvE3_clEvEUlsssE_EEvRNS_18TensorIteratorBaseERKT_EUliE_EEviT1_:
        /* <DEDUP_REMOVED lines=373> */
.L_x_12820:
        /* <DEDUP_REMOVED lines=24> */
.L_x_12821:
        /* <DEDUP_REMOVED lines=14> */
[----:B------:R0:W5:Y:S01]  /*19b0*/  LDG.E.S8 R25, desc[UR36][R4.64] ;  /* 0x0000002404197981 */ /* 0x000162000c1e1300 */
[----:B------:R-:W-:Y:S05]  /*19c0*/  BRA `(.L_x_12827) ;  /* 0x0000000c00587947 */ /* 0x000fea0003800000 */
.L_x_12825:
[----:B------:R1:W5:Y:S01]  /*19d0*/  LDG.E.U8 R25, desc[UR36][R4.64] ;  /* 0x0000002404197981 */ /* 0x000362000c1e1100 */
[----:B------:R-:W-:Y:S05]  /*19e0*/  BRA `(.L_x_12827) ;  /* 0x0000000c00507947 */ /* 0x000fea0003800000 */
.L_x_12824:
[----:B------:R-:W-:-:S13]  /*19f0*/  ISETP.NE.AND P0, PT, R0, 0x2, PT ;  /* 0x000000020000780c */ /* 0x000fda0003f05270 */
[----:B------:R-:W-:Y:S05]  /*1a00*/  @!P0 BRA `(.L_x_12828) ;  /* 0x0000000000208947 */ /* 0x000fea0003800000 */
[----:B------:R-:W-:-:S13]  /*1a10*/  ISETP.NE.AND P0, PT, R0, 0x3, PT ;  /* 0x000000030000780c */ /* 0x000fda0003f05270 */
[----:B------:R-:W-:Y:S05]  /*1a20*/  @!P0 BRA `(.L_x_12829) ;  /* 0x0000000000108947 */ /* 0x000fea0003800000 */
[----:B------:R-:W-:-:S13]  /*1a30*/  ISETP.NE.AND P0, PT, R0, 0x4, PT ;  /* 0x000000040000780c */ /* 0x000fda0003f05270 */
[----:B------:R-:W-:Y:S05]  /*1a40*/  @P0 BRA `(.L_x_12826) ;  /* 0x0000000800b40947 */ /* 0x000fea0003800000 */
[----:B------:R4:W5:Y:S01]  /*1a50*/  LDG.E.U16 R25, desc[UR36][R4.64] ;  /* 0x0000002404197981 */ /* 0x000962000c1e1500 */
[----:B------:R-:W-:Y:S05]  /*1a60*/  BRA `(.L_x_12827) ;  /* 0x0000000c00307947 */ /* 0x000fea0003800000 */
.L_x_12829:
[----:B------:R3:W5:Y:S01]  /*1a70*/  LDG.E.U16 R25, desc[UR36][R4.64] ;  /* 0x0000002404197981 */ /* 0x000762000c1e1500 */
[----:B------:R-:W-:Y:S05]  /*1a80*/  BRA `(.L_x_12827) ;  /* 0x0000000c00287947 */ /* 0x000fea0003800000 */
.L_x_12828:
[----:B------:R2:W5:Y:S01]  /*1a90*/  LDG.E.U16 R25, desc[UR36][R4.64] ;  /* 0x0000002404197981 */ /* 0x000562000c1e1500 */
[----:B------:R-:W-:Y:S05]  /*1aa0*/  BRA `(.L_x_12827) ;  /* 0x0000000c00207947 */ /* 0x000fea0003800000 */
.L_x_12823:
[----:B------:R-:W-:-:S13]  /*1ab0*/  ISETP.GT.AND P0, PT, R0, 0x6, PT ;  /* 0x000000060000780c */ /* 0x000fda0003f04270 */
[----:B------:R-:W-:Y:S05]  /*1ac0*/  @P0 BRA `(.L_x_12830) ;  /* 0x0000000000300947 */ /* 0x000fea0003800000 */
[----:B------:R-:W-:-:S13]  /*1ad0*/  ISETP.NE.AND P0, PT, R0, 0x5, PT ;  /* 0x000000050000780c */ /* 0x000fda0003f05270 */
[----:B------:R-:W-:Y:S05]  /*1ae0*/  @!P0 BRA `(.L_x_12831) ;  /* 0x0000000000148947 */ /* 0x000fea0003800000 */
[----:B------:R-:W-:-:S13]  /*1af0*/  ISETP.NE.AND P0, PT, R0, 0x6, PT ;  /* 0x000000060000780c */ /* 0x000fda0003f05270 */
[----:B------:R-:W-:Y:S05]  /*1b00*/  @P0 BRA `(.L_x_12826) ;  /* 0x0000000800840947 */ /* 0x000fea0003800000 */
[----:B------:R-:W2:Y:S02]  /*1b10*/  LDG.E R4, desc[UR36][R4.64] ;  /* 0x0000002404047981 */ /* 0x000ea4000c1e1900 */
[----:B--2---:R0:W1:Y:S01]  /*1b20*/  F2I.FTZ.TRUNC.NTZ R25, R4 ;  /* 0x0000000400197305 */ /* 0x004062000021f100 */
[----:B------:R-:W-:Y:S05]  /*1b30*/  BRA `(.L_x_12827) ;  /* 0x0000000800fc7947 */ /* 0x000fea0003800000 */
.L_x_12831:
[----:B------:R-:W2:Y:S02]  /*1b40*/  LDG.E.U16 R0, desc[UR36][R4.64] ;  /* 0x0000002404007981 */ /* 0x000ea4000c1e1500 */
[----:B--2---:R-:W-:-:S06]  /*1b50*/  HADD2.F32 R0, -RZ, R0.H0_H0 ;  /* 0x20000000ff007230 */ /* 0x004fcc0000004100 */
[----:B------:R-:W0:Y:S02]  /*1b60*/  F2I.FTZ.TRUNC.NTZ R0, R0 ;  /* 0x0000000000007305 */ /* 0x000e24000021f100 */
[----:B0-----:R-:W-:Y:S01]  /*1b70*/  PRMT R25, R0, 0x7610, R25 ;  /* 0x0000761000197816 */ /* 0x001fe20000000019 */
[----:B------:R-:W-:Y:S06]  /*1b80*/  BRA `(.L_x_12827) ;  /* 0x0000000800e87947 */ /* 0x000fec0003800000 */
.L_x_12830:
[----:B------:R-:W-:-:S13]  /*1b90*/  ISETP.NE.AND P0, PT, R0, 0x7, PT ;  /* 0x000000070000780c */ /* 0x000fda0003f05270 */
[----:B------:R-:W-:Y:S05]  /*1ba0*/  @!P0 BRA `(.L_x_12832) ;  /* 0x0000000000308947 */ /* 0x000fea0003800000 */
[----:B------:R-:W-:-:S13]  /*1bb0*/  ISETP.NE.AND P0, PT, R0, 0x8, PT ;  /* 0x000000080000780c */ /* 0x000fda0003f05270 */
[----:B------:R-:W-:Y:S05]  /*1bc0*/  @!P0 BRA `(.L_x_12833) ;  /* 0x0000000000148947 */ /* 0x000fea0003800000 */
[----:B------:R-:W-:-:S13]  /*1bd0*/  ISETP.NE.AND P0, PT, R0, 0x9, PT ;  /* 0x000000090000780c */ /* 0x000fda0003f05270 */
[----:B------:R-:W-:Y:S05]  /*1be0*/  @P0 BRA `(.L_x_12826) ;  /* 0x00000008004c0947 */ /* 0x000fea0003800000 */
[----:B------:R-:W2:Y:S02]  /*1bf0*/  LDG.E R4, desc[UR36][R4.64] ;  /* 0x0000002404047981 */ /* 0x000ea4000c1e1900 */
[----:B--2---:R0:W1:Y:S01]  /*1c00*/  F2I.FTZ.TRUNC.NTZ R25, R4 ;  /* 0x0000000400197305 */ /* 0x004062000021f100 */
[----:B------:R-:W-:Y:S05]  /*1c10*/  BRA `(.L_x_12827) ;  /* 0x0000000800c47947 */ /* 0x000fea0003800000 */
.L_x_12833:
[----:B------:R-:W2:Y:S02]  /*1c20*/  LDG.E.U16 R4, desc[UR36][R4.64] ;  /* 0x0000002404047981 */ /* 0x000ea4000c1e1500 */
[----:B--2---:R-:W-:-:S06]  /*1c30*/  HADD2.F32 R0, -RZ, R4.H0_H0 ;  /* 0x20000004ff007230 */ /* 0x004fcc0000004100 */
[----:B------:R-:W0:Y:S02]  /*1c40*/  F2I.FTZ.TRUNC.NTZ R0, R0 ;  /* 0x0000000000007305 */ /* 0x000e24000021f100 */
[----:B0-----:R-:W-:Y:S01]  /*1c50*/  PRMT R25, R0, 0x7610, R25 ;  /* 0x0000761000197816 */ /* 0x001fe20000000019 */
[----:B------:R-:W-:Y:S06]  /*1c60*/  BRA `(.L_x_12827) ;  /* 0x0000000800b07947 */ /* 0x000fec0003800000 */
.L_x_12832:
[----:B------:R-:W2:Y:S02]  /*1c70*/  LDG.E.64 R4, desc[UR36][R4.64] ;  /* 0x0000002404047981 */ /* 0x000ea4000c1e1b00 */
[----:B--2---:R0:W1:Y:S02]  /*1c80*/  F2I.F64.TRUNC R25, R4 ;  /* 0x0000000400197311 */ /* 0x004064000030d100 */
[----:B01----:R-:W-:Y:S05]  /*1c90*/  BRA `(.L_x_12827) ;  /* 0x0000000800a47947 */ /* 0x003fea0003800000 */
.L_x_12822:
        /* <DEDUP_REMOVED lines=10> */
[----:B------:R-:W-:Y:S01]  /*1d40*/  SEL R25, RZ, 0x1, !P0 ;  /* 0x00000001ff197807 */ /* 0x000fe20004000000 */
[----:B------:R-:W-:Y:S08]  /*1d50*/  BRA `(.L_x_12827) ;  /* 0x0000000800747947 */ /* 0x000ff00003800000 */
.L_x_12836:
[----:B------:R-:W2:Y:S02]  /*1d60*/  LDG.E.64 R4, desc[UR36][R4.64] ;  /* 0x0000002404047981 */ /* 0x000ea4000c1e1b00 */
[----:B--2---:R0:W1:Y:S02]  /*1d70*/  F2I.F64.TRUNC R25, R4 ;  /* 0x0000000400197311 */ /* 0x004064000030d100 */
[----:B01----:R-:W-:Y:S05]  /*1d80*/  BRA `(.L_x_12827) ;  /* 0x0000000800687947 */ /* 0x003fea0003800000 */
.L_x_12835:
        /* <DEDUP_REMOVED lines=27> */
.L_x_12838:
        /* <DEDUP_REMOVED lines=15> */
.L_x_12837:
[----:B------:R-:W2:Y:S02]  /*2030*/  LDG.E.U16 R0, desc[UR36][R4.64] ;  /* 0x0000002404007981 */ /* 0x000ea4000c1e1500 */
[----:B--2---:R-:W-:-:S06]  /*2040*/  IMAD.U32 R0, R0, 0x10000, RZ ;  /* 0x0001000000007824 */ /* 0x004fcc00078e00ff */
[----:B------:R-:W0:Y:S02]  /*2050*/  F2I.FTZ.TRUNC.NTZ R0, R0 ;  /* 0x0000000000007305 */ /* 0x000e24000021f100 */
[----:B0-----:R-:W-:Y:S01]  /*2060*/  PRMT R25, R0, 0x7610, R25 ;  /* 0x0000761000197816 */ /* 0x001fe20000000019 */
[----:B------:R-:W-:Y:S06]  /*2070*/  BRA `(.L_x_12827) ;  /* 0x0000000400ac7947 */ /* 0x000fec0003800000 */
.L_x_12834:
        /* <DEDUP_REMOVED lines=10> */
.L_x_12841:
        /* <DEDUP_REMOVED lines=21> */
.L_x_12845:
[----:B------:R-:W-:Y:S05]  /*2270*/  BSYNC.RECONVERGENT B1 ;  /* 0x0000000000017941 */ /* 0x000fea0003800200 */
.L_x_12844:
[----:B------:R-:W-:Y:S01]  /*2280*/  IMAD.SHL.U32 R0, R0, 0x100000, RZ ;  /* 0x0010000000007824 */ /* 0x000fe200078e00ff */
[----:B------:R-:W-:-:S04]  /*2290*/  LEA R3, R3, 0x3b800000, 0x17 ;  /* 0x3b80000003037811 */ /* 0x000fc800078eb8ff */
[----:B------:R-:W-:-:S07]  /*22a0*/  LOP3.LUT R0, R3, R0, R7, 0xfe, !PT ;  /* 0x0000000003007212 */ /* 0x000fce00078efe07 */
.L_x_12843:
[----:B------:R-:W-:Y:S05]  /*22b0*/  BSYNC.RECONVERGENT B0 ;  /* 0x0000000000007941 */ /* 0x000fea0003800200 */
.L_x_12842:
[----:B------:R-:W0:Y:S02]  /*22c0*/  F2I.FTZ.TRUNC.NTZ R0, R0 ;  /* 0x0000000000007305 */ /* 0x000e24000021f100 */
[----:B0-----:R-:W-:Y:S01]  /*22d0*/  PRMT R25, R0, 0x7610, R25 ;  /* 0x0000761000197816 */ /* 0x001fe20000000019 */
[----:B------:R-:W-:Y:S06]  /*22e0*/  BRA `(.L_x_12827) ;  /* 0x0000000400107947 */ /* 0x000fec0003800000 */
.L_x_12840:
        /* <DEDUP_REMOVED lines=21> */
.L_x_12849:
[----:B------:R-:W-:Y:S05]  /*2440*/  BSYNC.RECONVERGENT B1 ;  /* 0x0000000000017941 */ /* 0x000fea0003800200 */
.L_x_12848:
[----:B------:R-:W-:Y:S01]  /*2450*/  IMAD.SHL.U32 R0, R0, 0x200000, RZ ;  /* 0x0020000000007824 */ /* 0x000fe200078e00ff */
[----:B------:R-:W-:-:S04]  /*2460*/  LEA R3, R3, 0x37800000, 0x17 ;  /* 0x3780000003037811 */ /* 0x000fc800078eb8ff */
[----:B------:R-:W-:-:S07]  /*2470*/  LOP3.LUT R0, R3, R0, R7, 0xfe, !PT ;  /* 0x0000000003007212 */ /* 0x000fce00078efe07 */
.L_x_12847:
[----:B------:R-:W-:Y:S05]  /*2480*/  BSYNC.RECONVERGENT B0 ;  /* 0x0000000000007941 */ /* 0x000fea0003800200 */
.L_x_12846:
[----:B------:R-:W0:Y:S02]  /*2490*/  F2I.FTZ.TRUNC.NTZ R0, R0 ;  /* 0x0000000000007305 */ /* 0x000e24000021f100 */
[----:B0-----:R-:W-:Y:S01]  /*24a0*/  PRMT R25, R0, 0x7610, R25 ;  /* 0x0000761000197816 */ /* 0x001fe20000000019 */
[----:B------:R-:W-:Y:S06]  /*24b0*/  BRA `(.L_x_12827) ;  /* 0x00000000009c7947 */ /* 0x000fec0003800000 */
.L_x_12839:
[----:B------:R-:W-:-:S13]  /*24c0*/  ISETP.NE.AND P0, PT, R0, 0x1c, PT ;  /* 0x0000001c0000780c */ /* 0x000fda0003f05270 */
[----:B------:R-:W-:Y:S05]  /*24d0*/  @!P0 BRA `(.L_x_12850) ;  /* 0x0000000000908947 */ /* 0x000fea0003800000 */
[----:B------:R-:W-:-:S13]  /*24e0*/  ISETP.NE.AND P0, PT, R0, 0x1d, PT ;  /* 0x0000001d0000780c */ /* 0x000fda0003f05270 */
[----:B------:R-:W-:Y:S05]  /*24f0*/  @!P0 BRA `(.L_x_12851) ;  /* 0x0000000000808947 */ /* 0x000fea0003800000 */
[----:B------:R-:W-:-:S13]  /*2500*/  ISETP.NE.AND P0, PT, R0, 0x2c, PT ;  /* 0x0000002c0000780c */ /* 0x000fda0003f05270 */
[----:B------:R-:W-:Y:S05]  /*2510*/  @!P0 BRA `(.L_x_12852) ;  /* 0x0000000000488947 */ /* 0x000fea0003800000 */
.L_x_12826:
        /* <DEDUP_REMOVED lines=16> */
.L_x_12853:
[----:B------:R-:W-:Y:S01]  /*2620*/  PRMT R25, RZ, 0x7610, R25 ;  /* 0x00007610ff197816 */ /* 0x000fe20000000019 */
[----:B------:R-:W-:Y:S06]  /*2630*/  BRA `(.L_x_12827) ;  /* 0x00000000003c7947 */ /* 0x000fec0003800000 */
.L_x_12852:
        /* <DEDUP_REMOVED lines=8> */
.L_x_12855:
[----:B------:R-:W-:Y:S05]  /*26c0*/  BSYNC.RECONVERGENT B0 ;  /* 0x0000000000007941 */ /* 0x000fea0003800200 */
.L_x_12854:
[----:B------:R-:W0:Y:S02]  /*26d0*/  F2I.FTZ.TRUNC.NTZ R0, R0 ;  /* 0x0000000000007305 */ /* 0x000e24000021f100 */
[----:B0-----:R-:W-:Y:S01]  /*26e0*/  PRMT R25, R0, 0x7610, R25 ;  /* 0x0000761000197816 */ /* 0x001fe20000000019 */
[----:B------:R-:W-:Y:S06]  /*26f0*/  BRA `(.L_x_12827) ;  /* 0x00000000000c7947 */ /* 0x000fec0003800000 */
.L_x_12851:
[----:B------:R0:W5:Y:S01]  /*2700*/  LDG.E.U16 R25, desc[UR36][R4.64] ;  /* 0x0000002404197981 */ /* 0x000162000c1e1500 */
[----:B------:R-:W-:Y:S05]  /*2710*/  BRA `(.L_x_12827) ;  /* 0x0000000000047947 */ /* 0x000fea0003800000 */
.L_x_12850:
[----:B------:R0:W5:Y:S02]  /*2720*/  LDG.E.U16 R25, desc[UR36][R4.64] ;  /* 0x0000002404197981 */ /* 0x000164000c1e1500 */
.L_x_12827:
[----:B------:R-:W0:Y:S01]  /*2730*/  LDCU.64 UR4, c[0x0][0x660] ;  /* 0x0000cc00ff0477ac */ /* 0x000e220008000a00 */
[----:B------:R-:W-:-:S04]  /*2740*/  PRMT R0, R2, 0x7773, RZ ;  /* 0x0000777302007816 */ /* 0x000fc800000000ff */
[----:B------:R-:W-:Y:S02]  /*2750*/  ISETP.GT.AND P0, PT, R0, 0x9, PT ;  /* 0x000000090000780c */ /* 0x000fe40003f04270 */
[----:B01234-:R-:W-:-:S05]  /*2760*/  IADD3 R4, P1, PT, R24, UR4, RZ ;  /* 0x0000000418047c10 */ /* 0x01ffca000ff3e0ff */
        /* <DEDUP_REMOVED lines=12> */
.L_x_12859:
[----:B------:R4:W5:Y:S01]  /*2830*/  LDG.E.U8 R0, desc[UR36][R4.64] ;  /* 0x0000002404007981 */ /* 0x000962000c1e1100 */
[----:B------:R-:W-:Y:S05]  /*2840*/  BRA `(.L_x_12861) ;  /* 0x0000000c00507947 */ /* 0x000fea0003800000 */
.L_x_12858:
        /* <DEDUP_REMOVED lines=8> */
.L_x_12863:
[----:B------:R0:W5:Y:S01]  /*28d0*/  LDG.E.U16 R0, desc[UR36][R4.64] ;  /* 0x0000002404007981 */ /* 0x000162000c1e1500 */
[----:B------:R-:W-:Y:S05]  /*28e0*/  BRA `(.L_x_12861) ;  /* 0x0000000c00287947 */ /* 0x000fea0003800000 */
.L_x_12862:
[----:B------:R0:W5:Y:S01]  /*28f0*/  LDG.E.U16 R0, desc[UR36][R4.64] ;  /* 0x0000002404007981 */ /* 0x000162000c1e1500 */
[----:B------:R-:W-:Y:S05]  /*2900*/  BRA `(.L_x_12861) ;  /* 0x0000000c00207947 */ /* 0x000fea0003800000 */
.L_x_12857:
        /* <DEDUP_REMOVED lines=9> */
.L_x_12865:
[----:B------:R-:W2:Y:S02]  /*29a0*/  LDG.E.U16 R3, desc[UR36][R4.64] ;  /* 0x0000002404037981 */ /* 0x000ea4000c1e1500 */
[----:B--2---:R-:W-:-:S06]  /*29b0*/  HADD2.F32 R3, -RZ, R3.H0_H0 ;  /* 0x20000003ff037230 */ /* 0x004fcc0000004100 */
[----:B------:R-:W0:Y:S02]  /*29c0*/  F2I.FTZ.TRUNC.NTZ R3, R3 ;  /* 0x0000000300037305 */ /* 0x000e24000021f100 */
[----:B0-----:R-:W-:Y:S01]  /*29d0*/  PRMT R0, R3, 0x7610, R0 ;  /* 0x0000761003007816 */ /* 0x001fe20000000000 */
[----:B------:R-:W-:Y:S06]  /*29e0*/  BRA `(.L_x_12861) ;  /* 0x0000000800e87947 */ /* 0x000fec0003800000 */
.L_x_12864:
[----:B------:R-:W-:-:S13]  /*29f0*/  ISETP.NE.AND P0, PT, R0, 0x7, PT ;  /* 0x000000070000780c */ /* 0x000fda0003f05270 */
[----:B------:R-:W-:Y:S05]  /*2a00*/  @!P0 BRA `(.L_x_12866) ;  /* 0x0000000000308947 */ /* 0x000fea0003800000 */
[----:B------:R-:W-:-:S13]  /*2a10*/  ISETP.NE.AND P0, PT, R0, 0x8, PT ;  /* 0x000000080000780c */ /* 0x000fda0003f05270 */
[----:B------:R-:W-:Y:S05]  /*2a20*/  @!P0 BRA `(.L_x_12867) ;  /* 0x0000000000148947 */ /* 0x000fea0003800000 */
[----:B------:R-:W-:-:S13]  /*2a30*/  ISETP.NE.AND P0, PT, R0, 0x9, PT ;  /* 0x000000090000780c */ /* 0x000fda0003f05270 */
[----:B------:R-:W-:Y:S05]  /*2a40*/  @P0 BRA `(.L_x_12860) ;  /* 0x00000008004c0947 */ /* 0x000fea0003800000 */
[----:B------:R-:W2:Y:S02]  /*2a50*/  LDG.E R4, desc[UR36][R4.64] ;  /* 0x0000002404047981 */ /* 0x000ea4000c1e1900 */
[----:B--2---:R2:W3:Y:S01]  /*2a60*/  F2I.FTZ.TRUNC.NTZ R0, R4 ;  /* 0x0000000400007305 */ /* 0x0044e2000021f100 */
[----:B------:R-:W-:Y:S05]  /*2a70*/  BRA `(.L_x_12861) ;  /* 0x0000000800c47947 */ /* 0x000fea0003800000 */
.L_x_12867:
[----:B------:R-:W2:Y:S02]  /*2a80*/  LDG.E.U16 R4, desc[UR36][R4.64] ;  /* 0x0000002404047981 */ /* 0x000ea4000c1e1500 */
[----:B--2---:R-:W-:-:S06]  /*2a90*/  HADD2.F32 R3, -RZ, R4.H0_H0 ;  /* 0x20000004ff037230 */ /* 0x004fcc0000004100 */
[----:B------:R-:W0:Y:S02]  /*2aa0*/  F2I.FTZ.TRUNC.NTZ R3, R3 ;  /* 0x0000000300037305 */ /* 0x000e24000021f100 */
[----:B0-----:R-:W-:Y:S01]  /*2ab0*/  PRMT R0, R3, 0x7610, R0 ;  /* 0x0000761003007816 */ /* 0x001fe20000000000 */
[----:B------:R-:W-:Y:S06]  /*2ac0*/  BRA `(.L_x_12861) ;  /* 0x0000000800b07947 */ /* 0x000fec0003800000 */
.L_x_12866:
[----:B------:R-:W2:Y:S02]  /*2ad0*/  LDG.E.64 R4, desc[UR36][R4.64] ;  /* 0x0000002404047981 */ /* 0x000ea4000c1e1b00 */
[----:B--2---:R4:W0:Y:S02]  /*2ae0*/  F2I.F64.TRUNC R0, R4 ;  /* 0x0000000400007311 */ /* 0x004824000030d100 */
[----:B0---4-:R-:W-:Y:S05]  /*2af0*/  BRA `(.L_x_12861) ;  /* 0x0000000800a47947 */ /* 0x011fea0003800000 */
.L_x_12856:
        /* <DEDUP_REMOVED lines=12> */
.L_x_12870:
[----:B------:R-:W2:Y:S02]  /*2bc0*/  LDG.E.64 R4, desc[UR36][R4.64] ;  /* 0x0000002404047981 */ /* 0x000ea4000c1e1b00 */
[----:B--2---:R0:W1:Y:S02]  /*2bd0*/  F2I.F64.TRUNC R0, R4 ;  /* 0x0000000400007311 */ /* 0x004064000030d100 */
[----:B01----:R-:W-:Y:S05]  /*2be0*/  BRA `(.L_x_12861) ;  /* 0x0000000800687947 */ /* 0x003fea0003800000 */
.L_x_12869:
        /* <DEDUP_REMOVED lines=27> */
.L_x_12872:
        /* <DEDUP_REMOVED lines=15> */
.L_x_12871:
[----:B------:R-:W2:Y:S02]  /*2e90*/  LDG.E.U16 R3, desc[UR36][R4.64] ;  /* 0x0000002404037981 */ /* 0x000ea4000c1e1500 */
[----:B--2---:R-:W-:-:S06]  /*2ea0*/  IMAD.U32 R3, R3, 0x10000, RZ ;  /* 0x0001000003037824 */ /* 0x004fcc00078e00ff */
[----:B------:R-:W0:Y:S02]  /*2eb0*/  F2I.FTZ.TRUNC.NTZ R3, R3 ;  /* 0x0000000300037305 */ /* 0x000e24000021f100 */
[----:B0-----:R-:W-:Y:S01]  /*2ec0*/  PRMT R0, R3, 0x7610, R0 ;  /* 0x0000761003007816 */ /* 0x001fe20000000000 */
[----:B------:R-:W-:Y:S06]  /*2ed0*/  BRA `(.L_x_12861) ;  /* 0x0000000400ac7947 */ /* 0x000fec0003800000 */
.L_x_12868:
        /* <DEDUP_REMOVED lines=10> */
.L_x_12875:
        /* <DEDUP_REMOVED lines=21> */
.L_x_12879:
[----:B------:R-:W-:Y:S05]  /*30d0*/  BSYNC.RECONVERGENT B1 ;  /* 0x0000000000017941 */ /* 0x000fea0003800200 */
.L_x_12878:
[----:B------:R-:W-:Y:S01]  /*30e0*/  IMAD.SHL.U32 R0, R0, 0x100000, RZ ;  /* 0x0010000000007824 */ /* 0x000fe200078e00ff */
[----:B------:R-:W-:-:S04]  /*30f0*/  LEA R3, R3, 0x3b800000, 0x17 ;  /* 0x3b80000003037811 */ /* 0x000fc800078eb8ff */
[----:B------:R-:W-:-:S07]  /*3100*/  LOP3.LUT R3, R3, R0, R7, 0xfe, !PT ;  /* 0x0000000003037212 */ /* 0x000fce00078efe07 */
.L_x_12877:
[----:B------:R-:W-:Y:S05]  /*3110*/  BSYNC.RECONVERGENT B0 ;  /* 0x0000000000007941 */ /* 0x000fea0003800200 */
.L_x_12876:
[----:B------:R-:W0:Y:S02]  /*3120*/  F2I.FTZ.TRUNC.NTZ R3, R3 ;  /* 0x0000000300037305 */ /* 0x000e24000021f100 */
[----:B0-----:R-:W-:Y:S01]  /*3130*/  PRMT R0, R3, 0x7610, R0 ;  /* 0x0000761003007816 */ /* 0x001fe20000000000 */
[----:B------:R-:W-:Y:S06]  /*3140*/  BRA `(.L_x_12861) ;  /* 0x0000000400107947 */ /* 0x000fec0003800000 */
.L_x_12874:
        /* <DEDUP_REMOVED lines=21> */
.L_x_12883:
[----:B------:R-:W-:Y:S05]  /*32a0*/  BSYNC.RECONVERGENT B1 ;  /* 0x0000000000017941 */ /* 0x000fea0003800200 */
.L_x_12882:
[----:B------:R-:W-:Y:S01]  /*32b0*/  IMAD.SHL.U32 R0, R0, 0x200000, RZ ;  /* 0x0020000000007824 */ /* 0x000fe200078e00ff */
[----:B------:R-:W-:-:S04]  /*32c0*/  LEA R3, R3, 0x37800000, 0x17 ;  /* 0x3780000003037811 */ /* 0x000fc800078eb8ff */
[----:B------:R-:W-:-:S07]  /*32d0*/  LOP3.LUT R3, R3, R0, R7, 0xfe, !PT ;  /* 0x0000000003037212 */ /* 0x000fce00078efe07 */
.L_x_12881:
[----:B------:R-:W-:Y:S05]  /*32e0*/  BSYNC.RECONVERGENT B0 ;  /* 0x0000000000007941 */ /* 0x000fea0003800200 */
.L_x_12880:
[----:B------:R-:W0:Y:S02]  /*32f0*/  F2I.FTZ.TRUNC.NTZ R3, R3 ;  /* 0x0000000300037305 */ /* 0x000e24000021f100 */
[----:B0-----:R-:W-:Y:S01]  /*3300*/  PRMT R0, R3, 0x7610, R0 ;  /* 0x0000761003007816 */ /* 0x001fe20000000000 */
[----:B------:R-:W-:Y:S06]  /*3310*/  BRA `(.L_x_12861) ;  /* 0x00000000009c7947 */ /* 0x000fec0003800000 */
.L_x_12873:
[----:B------:R-:W-:-:S13]  /*3320*/  ISETP.NE.AND P0, PT, R0, 0x1c, PT ;  /* 0x0000001c0000780c */ /* 0x000fda0003f05270 */
[----:B------:R-:W-:Y:S05]  /*3330*/  @!P0 BRA `(.L_x_12884) ;  /* 0x0000000000908947 */ /* 0x000fea0003800000 */
[----:B------:R-:W-:-:S13]  /*3340*/  ISETP.NE.AND P0, PT, R0, 0x1d, PT ;  /* 0x0000001d0000780c */ /* 0x000fda0003f05270 */
[----:B------:R-:W-:Y:S05]  /*3350*/  @!P0 BRA `(.L_x_12885) ;  /* 0x0000000000808947 */ /* 0x000fea0003800000 */
[----:B------:R-:W-:-:S13]  /*3360*/  ISETP.NE.AND P0, PT, R0, 0x2c, PT ;  /* 0x0000002c0000780c */ /* 0x000fda0003f05270 */
[----:B------:R-:W-:Y:S05]  /*3370*/  @!P0 BRA `(.L_x_12886) ;  /* 0x0000000000488947 */ /* 0x000fea0003800000 */
.L_x_12860:
        /* <DEDUP_REMOVED lines=16> */
.L_x_12887:
[----:B------:R-:W-:Y:S01]  /*3480*/  PRMT R0, RZ, 0x7610, R0 ;  /* 0x00007610ff007816 */ /* 0x000fe20000000000 */
[----:B------:R-:W-:Y:S06]  /*3490*/  BRA `(.L_x_12861) ;  /* 0x00000000003c7947 */ /* 0x000fec0003800000 */
.L_x_12886:
        /* <DEDUP_REMOVED lines=8> */
.L_x_12889:
[----:B------:R-:W-:Y:S05]  /*3520*/  BSYNC.RECONVERGENT B0 ;  /* 0x0000000000007941 */ /* 0x000fea0003800200 */
.L_x_12888:
[----:B------:R-:W0:Y:S02]  /*3530*/  F2I.FTZ.TRUNC.NTZ R3, R3 ;  /* 0x0000000300037305 */ /* 0x000e24000021f100 */
[----:B0-----:R-:W-:Y:S01]  /*3540*/  PRMT R0, R3, 0x7610, R0 ;  /* 0x0000761003007816 */ /* 0x001fe20000000000 */
[----:B------:R-:W-:Y:S06]  /*3550*/  BRA `(.L_x_12861) ;  /* 0x00000000000c7947 */ /* 0x000fec0003800000 */
.L_x_12885:
[----:B------:R0:W5:Y:S01]  /*3560*/  LDG.E.U16 R0, desc[UR36][R4.64] ;  /* 0x0000002404007981 */ /* 0x000162000c1e1500 */
[----:B------:R-:W-:Y:S05]  /*3570*/  BRA `(.L_x_12861) ;  /* 0x0000000000047947 */ /* 0x000fea0003800000 */
.L_x_12884:
[----:B------:R0:W5:Y:S02]  /*3580*/  LDG.E.U16 R0, desc[UR36][R4.64] ;  /* 0x0000002404007981 */ /* 0x000164000c1e1500 */
.L_x_12861:
[----:B------:R-:W1:Y:S01]  /*3590*/  LDCU.U16 UR4, c[0x0][0x668] ;  /* 0x0000cd00ff0477ac */ /* 0x000e620008000400 */
[----:B-----5:R-:W-:Y:S02]  /*35a0*/  PRMT R25, R25, 0x9910, RZ ;  /* 0x0000991019197816 */ /* 0x020fe400000000ff */
[----:B0-2-4-:R-:W-:Y:S01]  /*35b0*/  LOP3.LUT R4, R2, 0xff, RZ, 0xc0, !PT ;  /* 0x000000ff02047812 */ /* 0x015fe200078ec0ff */
[----:B------:R-:W0:Y:S01]  /*35c0*/  LDCU.64 UR6, c[0x0][0x648] ;  /* 0x0000c900ff0677ac */ /* 0x000e220008000a00 */
[----:B-1-3--:R-:W-:Y:S01]  /*35d0*/  PRMT R3, R0, 0x9910, RZ ;  /* 0x0000991000037816 */ /* 0x00afe200000000ff */
[----:B------:R-:W-:Y:S01]  /*35e0*/  IMAD.MOV.U32 R0, RZ, RZ, R25 ;  /* 0x000000ffff007224 */ /* 0x000fe200078e0019 */
[----:B------:R-:W-:-:S03]  /*35f0*/  ISETP.GT.AND P0, PT, R4, 0x9, PT ;  /* 0x000000090400780c */ /* 0x000fc60003f04270 */
[----:B------:R-:W-:-:S05]  /*3600*/  IMAD R0, R0, R3, RZ ;  /* 0x0000000300007224 */ /* 0x000fca00078e02ff */
[----:B------:R-:W-:Y:S01]  /*3610*/  PRMT R0, R0, 0x9910, RZ ;  /* 0x0000991000007816 */ /* 0x000fe200000000ff */
[----:B------:R-:W-:Y:S01]  /*3620*/  UPRMT UR4, UR4, 0x9910, URZ ;  /* 0x0000991004047896 */ /* 0x000fe200080000ff */
[----:B0-----:R-:W-:-:S05]  /*3630*/  IADD3 R8, P1, PT, R23, UR6, RZ ;  /* 0x0000000617087c10 */ /* 0x001fca000ff3e0ff */
[----:B------:R-:W-:Y:S02]  /*3640*/  IMAD R3, R0, UR4, RZ ;  /* 0x0000000400037c24 */ /* 0x000fe4000f8e02ff */
[----:B------:R-:W-:Y:S01]  /*3650*/  IMAD.X R9, RZ, RZ, UR7, P1 ;  /* 0x00000007ff097e24 */ /* 0x000fe200088e06ff */
        /* <DEDUP_REMOVED lines=11> */
.L_x_12893:
[----:B------:R0:W-:Y:S01]  /*3710*/  STG.E.U8 desc[UR36][R8.64], R3 ;  /* 0x0000000308007986 */ /* 0x0001e2000c101124 */
[----:B------:R-:W-:Y:S05]  /*3720*/  BRA `(.L_x_12895) ;  /* 0x0000000c005c7947 */ /* 0x000fea0003800000 */
.L_x_12892:
[----:B------:R-:W-:-:S13]  /*3730*/  ISETP.NE.AND P0, PT, R4, 0x2, PT ;  /* 0x000000020400780c */ /* 0x000fda0003f05270 */
[----:B------:R-:W-:Y:S05]  /*3740*/  @!P0 BRA `(.L_x_12896) ;  /* 0x0000000000308947 */ /* 0x000fea0003800000 */
[----:B------:R-:W-:-:S13]  /*3750*/  ISETP.NE.AND P0, PT, R4, 0x3, PT ;  /* 0x000000030400780c */ /* 0x000fda0003f05270 */
[----:B------:R-:W-:Y:S05]  /*3760*/  @!P0 BRA `(.L_x_12897) ;  /* 0x00000000001c8947 */ /* 0x000fea0003800000 */
[----:B------:R-:W-:-:S13]  /*3770*/  ISETP.NE.AND P0, PT, R4, 0x4, PT ;  /* 0x000000040400780c */ /* 0x000fda0003f05270 */
[----:B------:R-:W-:Y:S05]  /*3780*/  @P0 BRA `(.L_x_12894) ;  /* 0x0000000800a00947 */ /* 0x000fea0003800000 */
[----:B------:R-:W-:-:S05]  /*3790*/  PRMT R3, R3, 0x9910, RZ ;  /* 0x0000991003037816 */ /* 0x000fca00000000ff */
[----:B------:R-:W-:-:S05]  /*37a0*/  IMAD.MOV.U32 R4, RZ, RZ, R3 ;  /* 0x000000ffff047224 */ /* 0x000fca00078e0003 */
[----:B------:R-:W-:-:S05]  /*37b0*/  SHF.R.S32.HI R5, RZ, 0x1f, R4 ;  /* 0x0000001fff057819 */ /* 0x000fca0000011404 */
[----:B------:R0:W-:Y:S01]  /*37c0*/  STG.E.64 desc[UR36][R8.64], R4 ;  /* 0x0000000408007986 */ /* 0x0001e2000c101b24 */
[----:B------:R-:W-:Y:S05]  /*37d0*/  BRA `(.L_x_12895) ;  /* 0x0000000c00307947 */ /* 0x000fea0003800000 */
.L_x_12897:
[----:B------:R-:W-:-:S05]  /*37e0*/  PRMT R3, R3, 0x9910, RZ ;  /* 0x0000991003037816 */ /* 0x000fca00000000ff */
[----:B------:R0:W-:Y:S01]  /*37f0*/  STG.E desc[UR36][R8.64], R3 ;  /* 0x0000000308007986 */ /* 0x0001e2000c101924 */
[----:B------:R-:W-:Y:S05]  /*3800*/  BRA `(.L_x_12895) ;  /* 0x0000000c00247947 */ /* 0x000fea0003800000 */
.L_x_12896:
[----:B------:R0:W-:Y:S01]  /*3810*/  STG.E.U16 desc[UR36][R8.64], R3 ;  /* 0x0000000308007986 */ /* 0x0001e2000c101524 */
[----:B------:R-:W-:Y:S05]  /*3820*/  BRA `(.L_x_12895) ;  /* 0x0000000c001c7947 */ /* 0x000fea0003800000 */
.L_x_12891:
        /* <DEDUP_REMOVED lines=9> */
.L_x_12899:
[----:B------:R-:W0:Y:S02]  /*38c0*/  I2F.S16 R0, R3 ;  /* 0x0000000300007306 */ /* 0x000e240000101400 */
[----:B0-----:R-:W-:-:S05]  /*38d0*/  F2FP.F16.F32.PACK_AB R0, RZ, R0 ;  /* 0x00000000ff00723e */ /* 0x001fca00000000ff */
[----:B------:R0:W-:Y:S01]  /*38e0*/  STG.E.U16 desc[UR36][R8.64], R0 ;  /* 0x0000000008007986 */ /* 0x0001e2000c101524 */
[----:B------:R-:W-:Y:S05]  /*38f0*/  BRA `(.L_x_12895) ;  /* 0x0000000800e87947 */ /* 0x000fea0003800000 */
.L_x_12898:
        /* <DEDUP_REMOVED lines=10> */
.L_x_12901:
[----:B------:R-:W0:Y:S02]  /*39a0*/  I2F.S16 R3, R3 ;  /* 0x0000000300037306 */ /* 0x000e240000101400 */
[----:B0-----:R-:W-:-:S04]  /*39b0*/  F2FP.F16.F32.PACK_AB R3, RZ, R3 ;  /* 0x00000003ff03723e */ /* 0x001fc800000000ff */
[----:B------:R-:W-:-:S05]  /*39c0*/  PRMT R3, R3, 0x5410, RZ ;  /* 0x0000541003037816 */ /* 0x000fca00000000ff */
[----:B------:R0:W-:Y:S01]  /*39d0*/  STG.E desc[UR36][R8.64], R3 ;  /* 0x0000000308007986 */ /* 0x0001e2000c101924 */
[----:B------:R-:W-:Y:S05]  /*39e0*/  BRA `(.L_x_12895) ;  /* 0x0000000800ac7947 */ /* 0x000fea0003800000 */
.L_x_12900:
[----:B------:R-:W0:Y:S02]  /*39f0*/  I2F.F64.S16 R4, R3 ;  /* 0x0000000300047312 */ /* 0x000e240000101c00 */
[----:B0-----:R0:W-:Y:S01]  /*3a00*/  STG.E.64 desc[UR36][R8.64], R4 ;  /* 0x0000000408007986 */ /* 0x0011e2000c101b24 */
[----:B------:R-:W-:Y:S05]  /*3a10*/  BRA `(.L_x_12895) ;  /* 0x0000000800a07947 */ /* 0x000fea0003800000 */
.L_x_12890:
        /* <DEDUP_REMOVED lines=13> */
.L_x_12904:
[----:B------:R-:W-:Y:S01]  /*3af0*/  CS2R R6, SRZ ;  /* 0x0000000000067805 */ /* 0x000fe2000001ff00 */
[----:B------:R-:W0:Y:S04]  /*3b00*/  I2F.F64.S16 R4, R3 ;  /* 0x0000000300047312 */ /* 0x000e280000101c00 */
[----:B0-----:R3:W-:Y:S01]  /*3b10*/  STG.E.128 desc[UR36][R8.64], R4 ;  /* 0x0000000408007986 */ /* 0x0017e2000c101d24 */
[----:B------:R-:W-:Y:S05]  /*3b20*/  BRA `(.L_x_12895) ;  /* 0x00000008005c7947 */ /* 0x000fea0003800000 */
.L_x_12903:
        /* <DEDUP_REMOVED lines=19> */
.L_x_12908:
[----:B------:R-:W-:Y:S05]  /*3c60*/  BSYNC.RECONVERGENT B0 ;  /* 0x0000000000007941 */ /* 0x000fea0003800200 */
.L_x_12907:
[----:B------:R-:W-:-:S05]  /*3c70*/  LOP3.LUT R5, R0, 0x80, R5, 0xf8, !PT ;  /* 0x0000008000057812 */ /* 0x000fca00078ef805 */
[----:B------:R0:W-:Y:S01]  /*3c80*/  STG.E.U8 desc[UR36][R8.64], R5 ;  /* 0x0000000508007986 */ /* 0x0001e2000c101124 */
[----:B------:R-:W-:Y:S05]  /*3c90*/  BRA `(.L_x_12895) ;  /* 0x0000000800007947 */ /* 0x000fea0003800000 */
.L_x_12906:
        /* <DEDUP_REMOVED lines=15> */
.L_x_12910:
[----:B------:R-:W-:Y:S05]  /*3d90*/  BSYNC.RECONVERGENT B0 ;  /* 0x0000000000007941 */ /* 0x000fea0003800200 */
.L_x_12909:
[----:B------:R-:W-:-:S05]  /*3da0*/  LOP3.LUT R5, R0, 0x80, R5, 0xf8, !PT ;  /* 0x0000008000057812 */ /* 0x000fca00078ef805 */
[----:B------:R1:W-:Y:S01]  /*3db0*/  STG.E.U8 desc[UR36][R8.64], R5 ;  /* 0x0000000508007986 */ /* 0x0003e2000c101124 */
[----:B------:R-:W-:Y:S05]  /*3dc0*/  BRA `(.L_x_12895) ;  /* 0x0000000400b47947 */ /* 0x000fea0003800000 */
.L_x_12905:
[----:B------:R-:W0:Y:S02]  /*3dd0*/  I2F.S16 R0, R3 ;  /* 0x0000000300007306 */ /* 0x000e240000101400 */
[----:B0-----:R-:W-:-:S05]  /*3de0*/  F2FP.BF16.F32.PACK_AB R0, RZ, R0 ;  /* 0x00000000ff00723e */ /* 0x001fca00000010ff */
[----:B------:R2:W-:Y:S01]  /*3df0*/  STG.E.U16 desc[UR36][R8.64], R0 ;  /* 0x0000000008007986 */ /* 0x0005e2000c101524 */
[----:B------:R-:W-:Y:S05]  /*3e00*/  BRA `(.L_x_12895) ;  /* 0x0000000400a47947 */ /* 0x000fea0003800000 */
.L_x_12902:
        /* <DEDUP_REMOVED lines=10> */
.L_x_12913:
        /* <DEDUP_REMOVED lines=13> */
.L_x_12916:
[----:B------:R-:W-:-:S04]  /*3f80*/  SHF.R.U32.HI R0, RZ, 0x14, R3 ;  /* 0x00000014ff007819 */ /* 0x000fc80000011603 */
[----:B------:R-:W-:-:S04]  /*3f90*/  LOP3.LUT R0, R0, 0x1, RZ, 0xc0, !PT ;  /* 0x0000000100007812 */ /* 0x000fc800078ec0ff */
[----:B------:R-:W-:-:S04]  /*3fa0*/  IADD3 R0, PT, PT, R3, 0x487ffff, R0 ;  /* 0x0487ffff03007810 */ /* 0x000fc80007ffe000 */
[----:B------:R-:W-:-:S04]  /*3fb0*/  SHF.R.U32.HI R0, RZ, 0x14, R0 ;  /* 0x00000014ff007819 */ /* 0x000fc80000011600 */
[----:B------:R-:W-:-:S07]  /*3fc0*/  LOP3.LUT R0, R0, 0xff, RZ, 0xc0, !PT ;  /* 0x000000ff00007812 */ /* 0x000fce00078ec0ff */
.L_x_12917:
[----:B------:R-:W-:-:S04]  /*3fd0*/  SHF.R.U32.HI R3, RZ, 0x18, R3 ;  /* 0x00000018ff037819 */ /* 0x000fc80000011603 */
[----:B------:R-:W-:-:S04]  /*3fe0*/  LOP3.LUT R0, R0, 0x80, R3, 0xf8, !PT ;  /* 0x0000008000007812 */ /* 0x000fc800078ef803 */
[----:B------:R-:W-:-:S07]  /*3ff0*/  PRMT R4, R0, 0x7610, R4 ;  /* 0x0000761000047816 */ /* 0x000fce0000000004 */
.L_x_12915:
[----:B------:R-:W-:Y:S05]  /*4000*/  BSYNC.RECONVERGENT B0 ;  /* 0x0000000000007941 */ /* 0x000fea0003800200 */
.L_x_12914:
[----:B------:R0:W-:Y:S01]  /*4010*/  STG.E.U8 desc[UR36][R8.64], R4 ;  /* 0x0000000408007986 */ /* 0x0001e2000c101124 */
[----:B------:R-:W-:Y:S05]  /*4020*/  BRA `(.L_x_12895) ;  /* 0x00000004001c7947 */ /* 0x000fea0003800000 */
.L_x_12912:
        /* <DEDUP_REMOVED lines=13> */
.L_x_12920:
[----:B------:R-:W-:-:S04]  /*4100*/  SHF.R.U32.HI R0, RZ, 0x15, R3 ;  /* 0x00000015ff007819 */ /* 0x000fc80000011603 */
[----:B------:R-:W-:-:S04]  /*4110*/  LOP3.LUT R0, R0, 0x1, RZ, 0xc0, !PT ;  /* 0x0000000100007812 */ /* 0x000fc800078ec0ff */
[----:B------:R-:W-:-:S04]  /*4120*/  IADD3 R0, PT, PT, R3, 0x88fffff, R0 ;  /* 0x088fffff03007810 */ /* 0x000fc80007ffe000 */
[----:B------:R-:W-:-:S04]  /*4130*/  SHF.R.U32.HI R0, RZ, 0x15, R0 ;  /* 0x00000015ff007819 */ /* 0x000fc80000011600 */
[----:B------:R-:W-:-:S07]  /*4140*/  LOP3.LUT R0, R0, 0xff, RZ, 0xc0, !PT ;  /* 0x000000ff00007812 */ /* 0x000fce00078ec0ff */
.L_x_12921:
[----:B------:R-:W-:-:S04]  /*4150*/  SHF.R.U32.HI R3, RZ, 0x18, R3 ;  /* 0x00000018ff037819 */ /* 0x000fc80000011603 */
[----:B------:R-:W-:-:S04]  /*4160*/  LOP3.LUT R0, R0, 0x80, R3, 0xf8, !PT ;  /* 0x0000008000007812 */ /* 0x000fc800078ef803 */
[----:B------:R-:W-:-:S07]  /*4170*/  PRMT R4, R0, 0x7610, R4 ;  /* 0x0000761000047816 */ /* 0x000fce0000000004 */
.L_x_12919:
[----:B------:R-:W-:Y:S05]  /*4180*/  BSYNC.RECONVERGENT B0 ;  /* 0x0000000000007941 */ /* 0x000fea0003800200 */
.L_x_12918:
[----:B------:R0:W-:Y:S01]  /*4190*/  STG.E.U8 desc[UR36][R8.64], R4 ;  /* 0x0000000408007986 */ /* 0x0001e2000c101124 */
[----:B------:R-:W-:Y:S05]  /*41a0*/  BRA `(.L_x_12895) ;  /* 0x0000000000bc7947 */ /* 0x000fea0003800000 */
.L_x_12911:
[----:B------:R-:W-:-:S13]  /*41b0*/  ISETP.NE.AND P0, PT, R4, 0x1c, PT ;  /* 0x0000001c0400780c */ /* 0x000fda0003f05270 */
[----:B------:R-:W-:Y:S05]  /*41c0*/  @!P0 BRA `(.L_x_12922) ;  /* 0x0000000000ac8947 */ /* 0x000fea0003800000 */
[----:B------:R-:W-:-:S13]  /*41d0*/  ISETP.NE.AND P0, PT, R4, 0x1d, PT ;  /* 0x0000001d0400780c */ /* 0x000fda0003f05270 */
[----:B------:R-:W-:Y:S05]  /*41e0*/  @!P0 BRA `(.L_x_12923) ;  /* 0x0000000000908947 */ /* 0x000fea0003800000 */
[----:B------:R-:W-:-:S13]  /*41f0*/  ISETP.NE.AND P0, PT, R4, 0x2c, PT ;  /* 0x0000002c0400780c */ /* 0x000fda0003f05270 */
[----:B------:R-:W-:Y:S05]  /*4200*/  @!P0 BRA `(.L_x_12924) ;  /* 0x0000000000448947 */ /* 0x000fea0003800000 */
.L_x_12894:
        /* <DEDUP_REMOVED lines=16> */
.L_x_12925:
[----:B------:R-:W-:Y:S05]  /*4310*/  BRA `(.L_x_12895) ;  /* 0x0000000000607947 */ /* 0x000fea0003800000 */
.L_x_12924:
[----:B------:R-:W0:Y:S02]  /*4320*/  I2F.S16 R6, R3 ;  /* 0x0000000300067306 */ /* 0x000e240000101400 */
[----:B0-----:R-:W-:-:S04]  /*4330*/  SHF.R.U32.HI R4, RZ, 0x17, R6 ;  /* 0x00000017ff047819 */ /* 0x001fc80000011606 */
[----:B------:R-:W-:-:S04]  /*4340*/  LOP3.LUT R5, R4, 0xff, RZ, 0xc0, !PT ;  /* 0x000000ff04057812 */ /* 0x000fc800078ec0ff */
[----:B------:R-:W-:-:S13]  /*4350*/  ISETP.NE.AND P1, PT, R5, 0xff, PT ;  /* 0x000000ff0500780c */ /* 0x000fda0003f25270 */
[--C-:B------:R-:W-:Y:S02]  /*4360*/  @P1 SHF.R.U32.HI R0, RZ, 0x16, R6.reuse ;  /* 0x00000016ff001819 */ /* 0x100fe40000011606 */
[----:B------:R-:W-:Y:S01]  /*4370*/  @P1 LOP3.LUT P0, RZ, R5, 0x3fffff, R6, 0xf8, !PT ;  /* 0x003fffff05ff1812 */ /* 0x000fe2000780f806 */
[----:B------:R-:W-:Y:S01]  /*4380*/  @P1 VIADD R5, R4, 0x1 ;  /* 0x0000000104051836 */ /* 0x000fe20000000000 */
[----:B------:R-:W-:-:S04]  /*4390*/  @P1 LOP3.LUT R0, R0, 0x1, RZ, 0xc0, !PT ;  /* 0x0000000100001812 */ /* 0x000fc800078ec0ff */
[----:B------:R-:W-:Y:S01]  /*43a0*/  @P1 ISETP.EQ.U32.AND P2, PT, R0, 0x1, P0 ;  /* 0x000000010000180c */ /* 0x000fe20000742070 */
[----:B------:R-:W-:Y:S01]  /*43b0*/  IMAD.MOV.U32 R0, RZ, RZ, 0xff ;  /* 0x000000ffff007424 */ /* 0x000fe200078e00ff */
[----:B------:R-:W-:Y:S02]  /*43c0*/  PLOP3.LUT P0, PT, PT, PT, PT, 0x80, 0x8 ;  /* 0x000000000008781c */ /* 0x000fe40003f0f070 */
[----:B------:R-:W-:Y:S02]  /*43d0*/  @P1 PLOP3.LUT P0, PT, P2, PT, PT, 0x80, 0x8 ;  /* 0x000000000008181c */ /* 0x000fe4000170f070 */
[----:B------:R-:W-:-:S11]  /*43e0*/  PRMT R3, R0, 0x7610, R3 ;  /* 0x0000761000037816 */ /* 0x000fd60000000003 */
[----:B------:R-:W-:-:S04]  /*43f0*/  @!P0 IMAD.MOV R5, RZ, RZ, R4 ;  /* 0x000000ffff058224 */ /* 0x000fc800078e0204 */
[----:B------:R-:W-:-:S05]  /*4400*/  @P1 IMAD.MOV.U32 R3, RZ, RZ, R5 ;  /* 0x000000ffff031224 */ /* 0x000fca00078e0005 */
[----:B------:R0:W-:Y:S01]  /*4410*/  STG.E.U8 desc[UR36][R8.64], R3 ;  /* 0x0000000308007986 */ /* 0x0001e2000c101124 */
[----:B------:R-:W-:Y:S05]  /*4420*/  BRA `(.L_x_12895) ;  /* 0x00000000001c7947 */ /* 0x000fea0003800000 */
.L_x_12923:
[----:B------:R-:W-:-:S05]  /*4430*/  PRMT R3, R3, 0x9910, RZ ;  /* 0x0000991003037816 */ /* 0x000fca00000000ff */
[----:B------:R-:W-:-:S05]  /*4440*/  IMAD.MOV.U32 R4, RZ, RZ, R3 ;  /* 0x000000ffff047224 */ /* 0x000fca00078e0003 */
[----:B------:R-:W-:-:S05]  /*4450*/  SHF.R.S32.HI R5, RZ, 0x1f, R4 ;  /* 0x0000001fff057819 */ /* 0x000fca0000011404 */
[----:B------:R0:W-:Y:S01]  /*4460*/  STG.E.64 desc[UR36][R8.64], R4 ;  /* 0x0000000408007986 */ /* 0x0001e2000c101b24 */
[----:B------:R-:W-:Y:S05]  /*4470*/  BRA `(.L_x_12895) ;  /* 0x0000000000087947 */ /* 0x000fea0003800000 */
.L_x_12922:
[----:B------:R-:W-:-:S05]  /*4480*/  PRMT R3, R3, 0x9910, RZ ;  /* 0x0000991003037816 */ /* 0x000fca00000000ff */
[----:B------:R0:W-:Y:S02]  /*4490*/  STG.E desc[UR36][R8.64], R3 ;  /* 0x0000000308007986 */ /* 0x0001e4000c101924 */
.L_x_12895:
[----:B------:R-:W-:-:S07]  /*44a0*/  VIADD R17, R17, 0x80 ;  /* 0x0000008011117836 */ /* 0x000fce0000000000 */
.L_x_12819:
[----:B------:R-:W-:Y:S05]  /*44b0*/  BSYNC.RECONVERGENT B6 ;  /* 0x0000000000067941 */ /* 0x000fea0003800200 */
.L_x_12818:
        /* <DEDUP_REMOVED lines=358> */
.L_x_12928:
        /* <DEDUP_REMOVED lines=24> */
.L_x_12929:
        /* <DEDUP_REMOVED lines=16> */
.L_x_12933:
[----:B------:R0:W5:Y:S01]  /*5da0*/  LDG.E.U8 R25, desc[UR36][R4.64] ;  /* 0x0000002404197981 */ /* 0x000162000c1e1100 */
[----:B------:R-:W-:Y:S05]  /*5db0*/  BRA `(.L_x_12935) ;  /* 0x0000000c00507947 */ /* 0x000fea0003800000 */
.L_x_12932:
        /* <DEDUP_REMOVED lines=8> */
.L_x_12937:
[----:B------:R4:W5:Y:S01]  /*5e40*/  LDG.E.U16 R25, desc[UR36][R4.64] ;  /* 0x0000002404197981 */ /* 0x000962000c1e1500 */
[----:B------:R-:W-:Y:S05]  /*5e50*/  BRA `(.L_x_12935) ;  /* 0x0000000c00287947 */ /* 0x000fea0003800000 */
.L_x_12936:
[----:B------:R3:W5:Y:S01]  /*5e60*/  LDG.E.U16 R25, desc[UR36][R4.64] ;  /* 0x0000002404197981 */ /* 0x000762000c1e1500 */
[----:B------:R-:W-:Y:S05]  /*5e70*/  BRA `(.L_x_12935) ;  /* 0x0000000c00207947 */ /* 0x000fea0003800000 */
.L_x_12931:
        /* <DEDUP_REMOVED lines=9> */
.L_x_12939:
[----:B------:R-:W2:Y:S02]  /*5f10*/  LDG.E.U16 R0, desc[UR36][R4.64] ;  /* 0x0000002404007981 */ /* 0x000ea4000c1e1500 */
[----:B--2---:R-:W-:-:S06]  /*5f20*/  HADD2.F32 R0, -RZ, R0.H0_H0 ;  /* 0x20000000ff007230 */ /* 0x004fcc0000004100 */
[----:B------:R-:W0:Y:S02]  /*5f30*/  F2I.FTZ.TRUNC.NTZ R0, R0 ;  /* 0x0000000000007305 */ /* 0x000e24000021f100 */
[----:B0-----:R-:W-:Y:S01]  /*5f40*/  PRMT R25, R0, 0x7610, R25 ;  /* 0x0000761000197816 */ /* 0x001fe20000000019 */
[----:B------:R-:W-:Y:S06]  /*5f50*/  BRA `(.L_x_12935) ;  /* 0x0000000800e87947 */ /* 0x000fec0003800000 */
.L_x_12938:
        /* <DEDUP_REMOVED lines=9> */
.L_x_12941:
[----:B------:R-:W2:Y:S02]  /*5ff0*/  LDG.E.U16 R4, desc[UR36][R4.64] ;  /* 0x0000002404047981 */ /* 0x000ea4000c1e1500 */
[----:B--2---:R-:W-:-:S06]  /*6000*/  HADD2.F32 R0, -RZ, R4.H0_H0 ;  /* 0x20000004ff007230 */ /* 0x004fcc0000004100 */
[----:B------:R-:W0:Y:S02]  /*6010*/  F2I.FTZ.TRUNC.NTZ R0, R0 ;  /* 0x0000000000007305 */ /* 0x000e24000021f100 */
[----:B0-----:R-:W-:Y:S01]  /*6020*/  PRMT R25, R0, 0x7610, R25 ;  /* 0x0000761000197816 */ /* 0x001fe20000000019 */
[----:B------:R-:W-:Y:S06]  /*6030*/  BRA `(.L_x_12935) ;  /* 0x0000000800b07947 */ /* 0x000fec0003800000 */
.L_x_12940:
[----:B------:R-:W2:Y:S02]  /*6040*/  LDG.E.64 R4, desc[UR36][R4.64] ;  /* 0x0000002404047981 */ /* 0x000ea4000c1e1b00 */
[----:B--2---:R0:W1:Y:S02]  /*6050*/  F2I.F64.TRUNC R25, R4 ;  /* 0x0000000400197311 */ /* 0x004064000030d100 */
[----:B01----:R-:W-:Y:S05]  /*6060*/  BRA `(.L_x_12935) ;  /* 0x0000000800a47947 */ /* 0x003fea0003800000 */
.L_x_12930:
        /* <DEDUP_REMOVED lines=12> */
.L_x_12944:
[----:B------:R-:W2:Y:S02]  /*6130*/  LDG.E.64 R4, desc[UR36][R4.64] ;  /* 0x0000002404047981 */ /* 0x000ea4000c1e1b00 */
[----:B--2---:R3:W4:Y:S02]  /*6140*/  F2I.F64.TRUNC R25, R4 ;  /* 0x0000000400197311 */ /* 0x004724000030d100 */
[----:B---34-:R-:W-:Y:S05]  /*6150*/  BRA `(.L_x_12935) ;  /* 0x0000000800687947 */ /* 0x018fea0003800000 */
.L_x_12943:
        /* <DEDUP_REMOVED lines=27> */
.L_x_12946:
        /* <DEDUP_REMOVED lines=15> */
.L_x_12945:
[----:B------:R-:W2:Y:S02]  /*6400*/  LDG.E.U16 R0, desc[UR36][R4.64] ;  /* 0x0000002404007981 */ /* 0x000ea4000c1e1500 */
[----:B--2---:R-:W-:-:S06]  /*6410*/  IMAD.U32 R0, R0, 0x10000, RZ ;  /* 0x0001000000007824 */ /* 0x004fcc00078e00ff */
[----:B------:R-:W0:Y:S02]  /*6420*/  F2I.FTZ.TRUNC.NTZ R0, R0 ;  /* 0x0000000000007305 */ /* 0x000e24000021f100 */
[----:B0-----:R-:W-:Y:S01]  /*6430*/  PRMT R25, R0, 0x7610, R25 ;  /* 0x0000761000197816 */ /* 0x001fe20000000019 */
[----:B------:R-:W-:Y:S06]  /*6440*/  BRA `(.L_x_12935) ;  /* 0x0000000400ac7947 */ /* 0x000fec0003800000 */
.L_x_12942:
        /* <DEDUP_REMOVED lines=10> */
.L_x_12949:
        /* <DEDUP_REMOVED lines=21> */
.L_x_12953:
[----:B------:R-:W-:Y:S05]  /*6640*/  BSYNC.RECONVERGENT B1 ;  /* 0x0000000000017941 */ /* 0x000fea0003800200 */
.L_x_12952:
[----:B------:R-:W-:Y:S01]  /*6650*/  IMAD.SHL.U32 R0, R0, 0x100000, RZ ;  /* 0x0010000000007824 */ /* 0x000fe200078e00ff */
[----:B------:R-:W-:-:S04]  /*6660*/  LEA R3, R3, 0x3b800000, 0x17 ;  /* 0x3b80000003037811 */ /* 0x000fc800078eb8ff */
[----:B------:R-:W-:-:S07]  /*6670*/  LOP3.LUT R0, R3, R0, R7, 0xfe, !PT ;  /* 0x0000000003007212 */ /* 0x000fce00078efe07 */
.L_x_12951:
[----:B------:R-:W-:Y:S05]  /*6680*/  BSYNC.RECONVERGENT B0 ;  /* 0x0000000000007941 */ /* 0x000fea0003800200 */
.L_x_12950:
[----:B------:R-:W0:Y:S02]  /*6690*/  F2I.FTZ.TRUNC.NTZ R0, R0 ;  /* 0x0000000000007305 */ /* 0x000e24000021f100 */
[----:B0-----:R-:W-:Y:S01]  /*66a0*/  PRMT R25, R0, 0x7610, R25 ;  /* 0x0000761000197816 */ /* 0x001fe20000000019 */
[----:B------:R-:W-:Y:S06]  /*66b0*/  BRA `(.L_x_12935) ;  /* 0x0000000400107947 */ /* 0x000fec0003800000 */
.L_x_12948:
        /* <DEDUP_REMOVED lines=21> */
.L_x_12957:
[----:B------:R-:W-:Y:S05]  /*6810*/  BSYNC.RECONVERGENT B1 ;  /* 0x0000000000017941 */ /* 0x000fea0003800200 */
.L_x_12956:
[----:B------:R-:W-:Y:S01]  /*6820*/  IMAD.SHL.U32 R0, R0, 0x200000, RZ ;  /* 0x0020000000007824 */ /* 0x000fe200078e00ff */
[----:B------:R-:W-:-:S04]  /*6830*/  LEA R3, R3, 0x37800000, 0x17 ;  /* 0x3780000003037811 */ /* 0x000fc800078eb8ff */
[----:B------:R-:W-:-:S07]  /*6840*/  LOP3.LUT R0, R3, R0, R7, 0xfe, !PT ;  /* 0x0000000003007212 */ /* 0x000fce00078efe07 */
.L_x_12955:
[----:B------:R-:W-:Y:S05]  /*6850*/  BSYNC.RECONVERGENT B0 ;  /* 0x0000000000007941 */ /* 0x000fea0003800200 */
.L_x_12954:
[----:B------:R-:W0:Y:S02]  /*6860*/  F2I.FTZ.TRUNC.NTZ R0, R0 ;  /* 0x0000000000007305 */ /* 0x000e24000021f100 */
[----:B0-----:R-:W-:Y:S01]  /*6870*/  PRMT R25, R0, 0x7610, R25 ;  /* 0x0000761000197816 */ /* 0x001fe20000000019 */
[----:B------:R-:W-:Y:S06]  /*6880*/  BRA `(.L_x_12935) ;  /* 0x00000000009c7947 */ /* 0x000fec0003800000 */
.L_x_12947:
        /* <DEDUP_REMOVED lines=14> */
.L_x_12961:
[----:B------:R-:W-:Y:S05]  /*6970*/  BSYNC.RECONVERGENT B0 ;  /* 0x0000000000007941 */ /* 0x000fea0003800200 */
.L_x_12960:
[----:B------:R-:W0:Y:S02]  /*6980*/  F2I.FTZ.TRUNC.NTZ R0, R0 ;  /* 0x0000000000007305 */ /* 0x000e24000021f100 */
[----:B0-----:R-:W-:Y:S01]  /*6990*/  PRMT R25, R0, 0x7610, R25 ;  /* 0x0000761000197816 */ /* 0x001fe20000000019 */
[----:B------:R-:W-:Y:S06]  /*69a0*/  BRA `(.L_x_12935) ;  /* 0x0000000000547947 */ /* 0x000fec0003800000 */
.L_x_12934:
        /* <DEDUP_REMOVED lines=16> */
.L_x_12962:
[----:B------:R-:W-:Y:S01]  /*6ab0*/  PRMT R25, RZ, 0x7610, R25 ;  /* 0x00007610ff197816 */ /* 0x000fe20000000019 */
[----:B------:R-:W-:Y:S06]  /*6ac0*/  BRA `(.L_x_12935) ;  /* 0x00000000000c7947 */ /* 0x000fec0003800000 */
.L_x_12959:
[----:B------:R1:W5:Y:S01]  /*6ad0*/  LDG.E.U16 R25, desc[UR36][R4.64] ;  /* 0x0000002404197981 */ /* 0x000362000c1e1500 */
[----:B------:R-:W-:Y:S05]  /*6ae0*/  BRA `(.L_x_12935) ;  /* 0x0000000000047947 */ /* 0x000fea0003800000 */
.L_x_12958:
[----:B------:R2:W5:Y:S02]  /*6af0*/  LDG.E.U16 R25, desc[UR36][R4.64] ;  /* 0x0000002404197981 */ /* 0x000564000c1e1500 */
.L_x_12935:
        /* <DEDUP_REMOVED lines=16> */
.L_x_12966:
[----:B------:R3:W5:Y:S01]  /*6c00*/  LDG.E.U8 R0, desc[UR36][R4.64] ;  /* 0x0000002404007981 */ /* 0x000762000c1e1100 */
[----:B------:R-:W-:Y:S05]  /*6c10*/  BRA `(.L_x_12968) ;  /* 0x0000000c00507947 */ /* 0x000fea0003800000 */
.L_x_12965:
        /* <DEDUP_REMOVED lines=8> */
.L_x_12970:
[----:B------:R2:W5:Y:S01]  /*6ca0*/  LDG.E.U16 R0, desc[UR36][R4.64] ;  /* 0x0000002404007981 */ /* 0x000562000c1e1500 */
[----:B------:R-:W-:Y:S05]  /*6cb0*/  BRA `(.L_x_12968) ;  /* 0x0000000c00287947 */ /* 0x000fea0003800000 */
.L_x_12969:
[----:B------:R0:W5:Y:S01]  /*6cc0*/  LDG.E.U16 R0, desc[UR36][R4.64] ;  /* 0x0000002404007981 */ /* 0x000162000c1e1500 */
[----:B------:R-:W-:Y:S05]  /*6cd0*/  BRA `(.L_x_12968) ;  /* 0x0000000c00207947 */ /* 0x000fea0003800000 */
.L_x_12964:
        /* <DEDUP_REMOVED lines=9> */
.L_x_12972:
[----:B------:R-:W2:Y:S02]  /*6d70*/  LDG.E.U16 R3, desc[UR36][R4.64] ;  /* 0x0000002404037981 */ /* 0x000ea4000c1e1500 */
[----:B--2---:R-:W-:-:S06]  /*6d80*/  HADD2.F32 R3, -RZ, R3.H0_H0 ;  /* 0x20000003ff037230 */ /* 0x004fcc0000004100 */
[----:B------:R-:W0:Y:S02]  /*6d90*/  F2I.FTZ.TRUNC.NTZ R3, R3 ;  /* 0x0000000300037305 */ /* 0x000e24000021f100 */
[----:B0-----:R-:W-:Y:S01]  /*6da0*/  PRMT R0, R3, 0x7610, R0 ;  /* 0x0000761003007816 */ /* 0x001fe20000000000 */
[----:B------:R-:W-:Y:S06]  /*6db0*/  BRA `(.L_x_12968) ;  /* 0x0000000800e87947 */ /* 0x000fec0003800000 */
.L_x_12971:
        /* <DEDUP_REMOVED lines=9> */
.L_x_12974:
[----:B------:R-:W2:Y:S02]  /*6e50*/  LDG.E.U16 R4, desc[UR36][R4.64] ;  /* 0x0000002404047981 */ /* 0x000ea4000c1e1500 */
[----:B--2---:R-:W-:-:S06]  /*6e60*/  HADD2.F32 R3, -RZ, R4.H0_H0 ;  /* 0x20000004ff037230 */ /* 0x004fcc0000004100 */
[----:B------:R-:W0:Y:S02]  /*6e70*/  F2I.FTZ.TRUNC.NTZ R3, R3 ;  /* 0x0000000300037305 */ /* 0x000e24000021f100 */
[----:B0-----:R-:W-:Y:S01]  /*6e80*/  PRMT R0, R3, 0x7610, R0 ;  /* 0x0000761003007816 */ /* 0x001fe20000000000 */
[----:B------:R-:W-:Y:S06]  /*6e90*/  BRA `(.L_x_12968) ;  /* 0x0000000800b07947 */ /* 0x000fec0003800000 */
.L_x_12973:
[----:B------:R-:W2:Y:S02]  /*6ea0*/  LDG.E.64 R4, desc[UR36][R4.64] ;  /* 0x0000002404047981 */ /* 0x000ea4000c1e1b00 */
[----:B--2---:R0:W1:Y:S02]  /*6eb0*/  F2I.F64.TRUNC R0, R4 ;  /* 0x0000000400007311 */ /* 0x004064000030d100 */
[----:B01----:R-:W-:Y:S05]  /*6ec0*/  BRA `(.L_x_12968) ;  /* 0x0000000800a47947 */ /* 0x003fea0003800000 */
.L_x_12963:
        /* <DEDUP_REMOVED lines=12> */
.L_x_12977:
[----:B------:R-:W2:Y:S02]  /*6f90*/  LDG.E.64 R4, desc[UR36][R4.64] ;  /* 0x0000002404047981 */ /* 0x000ea4000c1e1b00 */
[----:B--2---:R0:W1:Y:S02]  /*6fa0*/  F2I.F64.TRUNC R0, R4 ;  /* 0x0000000400007311 */ /* 0x004064000030d100 */
[----:B01----:R-:W-:Y:S05]  /*6fb0*/  BRA `(.L_x_12968) ;  /* 0x0000000800687947 */ /* 0x003fea0003800000 */
.L_x_12976:
        /* <DEDUP_REMOVED lines=27> */
.L_x_12979:
        /* <DEDUP_REMOVED lines=15> */
.L_x_12978:
[----:B------:R-:W2:Y:S02]  /*7260*/  LDG.E.U16 R3, desc[UR36][R4.64] ;  /* 0x0000002404037981 */ /* 0x000ea4000c1e1500 */
[----:B--2---:R-:W-:-:S06]  /*7270*/  IMAD.U32 R3, R3, 0x10000, RZ ;  /* 0x0001000003037824 */ /* 0x004fcc00078e00ff */
[----:B------:R-:W0:Y:S02]  /*7280*/  F2I.FTZ.TRUNC.NTZ R3, R3 ;  /* 0x0000000300037305 */ /* 0x000e24000021f100 */
[----:B0-----:R-:W-:Y:S01]  /*7290*/  PRMT R0, R3, 0x7610, R0 ;  /* 0x0000761003007816 */ /* 0x001fe20000000000 */
[----:B------:R-:W-:Y:S06]  /*72a0*/  BRA `(.L_x_12968) ;  /* 0x0000000400ac7947 */ /* 0x000fec0003800000 */
.L_x_12975:
        /* <DEDUP_REMOVED lines=10> */
.L_x_12982:
        /* <DEDUP_REMOVED lines=21> */
.L_x_12986:
[----:B------:R-:W-:Y:S05]  /*74a0*/  BSYNC.RECONVERGENT B1 ;  /* 0x0000000000017941 */ /* 0x000fea0003800200 */
.L_x_12985:
[----:B------:R-:W-:Y:S01]  /*74b0*/  IMAD.SHL.U32 R0, R0, 0x100000, RZ ;  /* 0x0010000000007824 */ /* 0x000fe200078e00ff */
[----:B------:R-:W-:-:S04]  /*74c0*/  LEA R3, R3, 0x3b800000, 0x17 ;  /* 0x3b80000003037811 */ /* 0x000fc800078eb8ff */
[----:B------:R-:W-:-:S07]  /*74d0*/  LOP3.LUT R3, R3, R0, R7, 0xfe, !PT ;  /* 0x0000000003037212 */ /* 0x000fce00078efe07 */
.L_x_12984:
[----:B------:R-:W-:Y:S05]  /*74e0*/  BSYNC.RECONVERGENT B0 ;  /* 0x0000000000007941 */ /* 0x000fea0003800200 */
.L_x_12983:
[----:B------:R-:W0:Y:S02]  /*74f0*/  F2I.FTZ.TRUNC.NTZ R3, R3 ;  /* 0x0000000300037305 */ /* 0x000e24000021f100 */
[----:B0-----:R-:W-:Y:S01]  /*7500*/  PRMT R0, R3, 0x7610, R0 ;  /* 0x0000761003007816 */ /* 0x001fe20000000000 */
[----:B------:R-:W-:Y:S06]  /*7510*/  BRA `(.L_x_12968) ;  /* 0x0000000400107947 */ /* 0x000fec0003800000 */
.L_x_12981:
        /* <DEDUP_REMOVED lines=21> */
.L_x_12990:
[----:B------:R-:W-:Y:S05]  /*7670*/  BSYNC.RECONVERGENT B1 ;  /* 0x0000000000017941 */ /* 0x000fea0003800200 */
.L_x_12989:
[----:B------:R-:W-:Y:S01]  /*7680*/  IMAD.SHL.U32 R0, R0, 0x200000, RZ ;  /* 0x0020000000007824 */ /* 0x000fe200078e00ff */
[----:B------:R-:W-:-:S04]  /*7690*/  LEA R3, R3, 0x37800000, 0x17 ;  /* 0x3780000003037811 */ /* 0x000fc800078eb8ff */
[----:B------:R-:W-:-:S07]  /*76a0*/  LOP3.LUT R3, R3, R0, R7, 0xfe, !PT ;  /* 0x0000000003037212 */ /* 0x000fce00078efe07 */
.L_x_12988:
[----:B------:R-:W-:Y:S05]  /*76b0*/  BSYNC.RECONVERGENT B0 ;  /* 0x0000000000007941 */ /* 0x000fea0003800200 */
.L_x_12987:
[----:B------:R-:W0:Y:S02]  /*76c0*/  F2I.FTZ.TRUNC.NTZ R3, R3 ;  /* 0x0000000300037305 */ /* 0x000e24000021f100 */
[----:B0-----:R-:W-:Y:S01]  /*76d0*/  PRMT R0, R3, 0x7610, R0 ;  /* 0x0000761003007816 */ /* 0x001fe20000000000 */
[----:B------:R-:W-:Y:S06]  /*76e0*/  BRA `(.L_x_12968) ;  /* 0x00000000009c7947 */ /* 0x000fec0003800000 */
.L_x_12980:
        /* <DEDUP_REMOVED lines=14> */
.L_x_12994:
[----:B------:R-:W-:Y:S05]  /*77d0*/  BSYNC.RECONVERGENT B0 ;  /* 0x0000000000007941 */ /* 0x000fea0003800200 */
.L_x_12993:
[----:B------:R-:W0:Y:S02]  /*77e0*/  F2I.FTZ.TRUNC.NTZ R3, R3 ;  /* 0x0000000300037305 */ /* 0x000e24000021f100 */
[----:B0-----:R-:W-:Y:S01]  /*77f0*/  PRMT R0, R3, 0x7610, R0 ;  /* 0x0000761003007816 */ /* 0x001fe20000000000 */
[----:B------:R-:W-:Y:S06]  /*7800*/  BRA `(.L_x_12968) ;  /* 0x0000000000547947 */ /* 0x000fec0003800000 */
.L_x_12967:
        /* <DEDUP_REMOVED lines=16> */
.L_x_12995:
[----:B------:R-:W-:Y:S01]  /*7910*/  PRMT R0, RZ, 0x7610, R0 ;  /* 0x00007610ff007816 */ /* 0x000fe20000000000 */
[----:B------:R-:W-:Y:S06]  /*7920*/  BRA `(.L_x_12968) ;  /* 0x00000000000c7947 */ /* 0x000fec0003800000 */
.L_x_12992:
[----:B------:R0:W5:Y:S01]  /*7930*/  LDG.E.U16 R0, desc[UR36][R4.64] ;  /* 0x0000002404007981 */ /* 0x000162000c1e1500 */
[----:B------:R-:W-:Y:S05]  /*7940*/  BRA `(.L_x_12968) ;  /* 0x0000000000047947 */ /* 0x000fea0003800000 */
.L_x_12991:
[----:B------:R0:W5:Y:S02]  /*7950*/  LDG.E.U16 R0, desc[UR36][R4.64] ;  /* 0x0000002404007981 */ /* 0x000164000c1e1500 */
.L_x_12968:
[----:B-----5:R-:W-:Y:S01]  /*7960*/  PRMT R25, R25, 0x9910, RZ ;  /* 0x0000991019197816 */ /* 0x020fe200000000ff */
[----:B------:R-:W2:Y:S01]  /*7970*/  LDCU.U16 UR4, c[0x0][0x668] ;  /* 0x0000cd00ff0477ac */ /* 0x000ea20008000400 */
[----:B-1----:R-:W-:Y:S01]  /*7980*/  PRMT R3, R0, 0x9910, RZ ;  /* 0x0000991000037816 */ /* 0x002fe200000000ff */
[----:B------:R-:W1:Y:S02]  /*7990*/  LDCU.64 UR6, c[0x0][0x648] ;  /* 0x0000c900ff0677ac */ /* 0x000e640008000a00 */
[----:B------:R-:W-:-:S04]  /*79a0*/  IMAD.MOV.U32 R0, RZ, RZ, R25 ;  /* 0x000000ffff007224 */ /* 0x000fc800078e0019 */
[----:B------:R-:W-:Y:S01]  /*79b0*/  IMAD R0, R0, R3, RZ ;  /* 0x0000000300007224 */ /* 0x000fe200078e02ff */
[----:B------:R-:W-:-:S04]  /*79c0*/  LOP3.LUT R3, R2, 0xff, RZ, 0xc0, !PT ;  /* 0x000000ff02037812 */ /* 0x000fc800078ec0ff */
[----:B------:R-:W-:Y:S02]  /*79d0*/  ISETP.GT.AND P1, PT, R3, 0x9, PT ;  /* 0x000000090300780c */ /* 0x000fe40003f24270 */
[----:B------:R-:W-:Y:S01]  /*79e0*/  PRMT R0, R0, 0x9910, RZ ;  /* 0x0000991000007816 */ /* 0x000fe200000000ff */
[----:B--2---:R-:W-:Y:S01]  /*79f0*/  UPRMT UR4, UR4, 0x9910, URZ ;  /* 0x0000991004047896 */ /* 0x004fe200080000ff */
[----:B-1----:R-:W-:-:S05]  /*7a00*/  IADD3 R8, P0, PT, R23, UR6, RZ ;  /* 0x0000000617087c10 */ /* 0x002fca000ff1e0ff */
[----:B0--34-:R-:W-:Y:S02]  /*7a10*/  IMAD R5, R0, UR4, RZ ;  /* 0x0000000400057c24 */ /* 0x019fe4000f8e02ff */
[----:B------:R-:W-:Y:S02]  /*7a20*/  IMAD.X R9, RZ, RZ, UR7, P0 ;  /* 0x00000007ff097e24 */ /* 0x000fe400080e06ff */
        /* <DEDUP_REMOVED lines=11> */
.L_x_12999:
[----:B------:R0:W-:Y:S01]  /*7ae0*/  STG.E.U8 desc[UR36][R8.64], R5 ;  /* 0x0000000508007986 */ /* 0x0001e2000c101124 */
[----:B------:R-:W-:Y:S05]  /*7af0*/  BRA `(.L_x_13001) ;  /* 0x0000000c00547947 */ /* 0x000fea0003800000 */
.L_x_12998:
        /* <DEDUP_REMOVED lines=11> */
.L_x_13003:
[----:B------:R-:W-:-:S05]  /*7bb0*/  PRMT R3, R5, 0x9910, RZ ;  /* 0x0000991005037816 */ /* 0x000fca00000000ff */
[----:B------:R0:W-:Y:S01]  /*7bc0*/  STG.E desc[UR36][R8.64], R3 ;  /* 0x0000000308007986 */ /* 0x0001e2000c101924 */
[----:B------:R-:W-:Y:S05]  /*7bd0*/  BRA `(.L_x_13001) ;  /* 0x0000000c001c7947 */ /* 0x000fea0003800000 */
.L_x_13002:
[----:B------:R0:W-:Y:S01]  /*7be0*/  STG.E.U16 desc[UR36][R8.64], R5 ;  /* 0x0000000508007986 */ /* 0x0001e2000c101524 */
[----:B------:R-:W-:Y:S05]  /*7bf0*/  BRA `(.L_x_13001) ;  /* 0x0000000c00147947 */ /* 0x000fea0003800000 */
.L_x_12997:
        /* <DEDUP_REMOVED lines=9> */
.L_x_13005:
[----:B------:R-:W0:Y:S02]  /*7c90*/  I2F.S16 R0, R5 ;  /* 0x0000000500007306 */ /* 0x000e240000101400 */
[----:B0-----:R-:W-:-:S05]  /*7ca0*/  F2FP.F16.F32.PACK_AB R0, RZ, R0 ;  /* 0x00000000ff00723e */ /* 0x001fca00000000ff */
[----:B------:R0:W-:Y:S01]  /*7cb0*/  STG.E.U16 desc[UR36][R8.64], R0 ;  /* 0x0000000008007986 */ /* 0x0001e2000c101524 */
[----:B------:R-:W-:Y:S05]  /*7cc0*/  BRA `(.L_x_13001) ;  /* 0x0000000800e07947 */ /* 0x000fea0003800000 */
.L_x_13004:
        /* <DEDUP_REMOVED lines=10> */
.L_x_13007:
[----:B------:R-:W0:Y:S02]  /*7d70*/  I2F.S16 R5, R5 ;  /* 0x0000000500057306 */ /* 0x000e240000101400 */
[----:B0-----:R-:W-:-:S04]  /*7d80*/  F2FP.F16.F32.PACK_AB R3, RZ, R5 ;  /* 0x00000005ff03723e */ /* 0x001fc800000000ff */
[----:B------:R-:W-:-:S05]  /*7d90*/  PRMT R3, R3, 0x5410, RZ ;  /* 0x0000541003037816 */ /* 0x000fca00000000ff */
[----:B------:R0:W-:Y:S01]  /*7da0*/  STG.E desc[UR36][R8.64], R3 ;  /* 0x0000000308007986 */ /* 0x0001e2000c101924 */
[----:B------:R-:W-:Y:S05]  /*7db0*/  BRA `(.L_x_13001) ;  /* 0x0000000800a47947 */ /* 0x000fea0003800000 */
.L_x_13006:
[----:B------:R-:W0:Y:S02]  /*7dc0*/  I2F.F64.S16 R4, R5 ;  /* 0x0000000500047312 */ /* 0x000e240000101c00 */
[----:B0-----:R0:W-:Y:S01]  /*7dd0*/  STG.E.64 desc[UR36][R8.64], R4 ;  /* 0x0000000408007986 */ /* 0x0011e2000c101b24 */
[----:B------:R-:W-:Y:S05]  /*7de0*/  BRA `(.L_x_13001) ;  /* 0x0000000800987947 */ /* 0x000fea0003800000 */
.L_x_12996:
        /* <DEDUP_REMOVED lines=12> */
.L_x_13011:
        /* <DEDUP_REMOVED lines=17> */
.L_x_13014:
[----:B------:R-:W-:-:S04]  /*7fc0*/  SHF.R.U32.HI R3, RZ, 0x18, R5 ;  /* 0x00000018ff037819 */ /* 0x000fc80000011605 */
[----:B------:R-:W-:-:S04]  /*7fd0*/  LOP3.LUT R0, R0, 0x80, R3, 0xf8, !PT ;  /* 0x0000008000007812 */ /* 0x000fc800078ef803 */
[----:B------:R-:W-:-:S07]  /*7fe0*/  PRMT R4, R0, 0x7610, R4 ;  /* 0x0000761000047816 */ /* 0x000fce0000000004 */
.L_x_13013:
[----:B------:R-:W-:Y:S05]  /*7ff0*/  BSYNC.RECONVERGENT B0 ;  /* 0x0000000000007941 */ /* 0x000fea0003800200 */
.L_x_13012:
[----:B------:R0:W-:Y:S01]  /*8000*/  STG.E.U8 desc[UR36][R8.64], R4 ;  /* 0x0000000408007986 */ /* 0x0001e2000c101124 */
[----:B------:R-:W-:Y:S05]  /*8010*/  BRA `(.L_x_13001) ;  /* 0x00000008000c7947 */ /* 0x000fea0003800000 */
.L_x_13010:
        /* <DEDUP_REMOVED lines=17> */
.L_x_13017:
[----:B------:R-:W-:-:S04]  /*8130*/  SHF.R.U32.HI R3, RZ, 0x18, R5 ;  /* 0x00000018ff037819 */ /* 0x000fc80000011605 */
[----:B------:R-:W-:-:S04]  /*8140*/  LOP3.LUT R0, R0, 0x80, R3, 0xf8, !PT ;  /* 0x0000008000007812 */ /* 0x000fc800078ef803 */
[----:B------:R-:W-:-:S07]  /*8150*/  PRMT R4, R0, 0x7610, R4 ;  /* 0x0000761000047816 */ /* 0x000fce0000000004 */
.L_x_13016:
[----:B------:R-:W-:Y:S05]  /*8160*/  BSYNC.RECONVERGENT B0 ;  /* 0x0000000000007941 */ /* 0x000fea0003800200 */
.L_x_13015:
[----:B------:R0:W-:Y:S01]  /*8170*/  STG.E.U8 desc[UR36][R8.64], R4 ;  /* 0x0000000408007986 */ /* 0x0001e2000c101124 */
[----:B------:R-:W-:Y:S05]  /*8180*/  BRA `(.L_x_13001) ;  /* 0x0000000400b07947 */ /* 0x000fea0003800000 */
.L_x_13009:
        /* <DEDUP_REMOVED lines=22> */
.L_x_13019:
[----:B------:R-:W-:-:S05]  /*82f0*/  PRMT R5, R5, 0x9910, RZ ;  /* 0x0000991005057816 */ /* 0x000fca00000000ff */
[----:B------:R-:W-:-:S05]  /*8300*/  IMAD.MOV.U32 R4, RZ, RZ, R5 ;  /* 0x000000ffff047224 */ /* 0x000fca00078e0005 */
[----:B------:R-:W-:-:S05]  /*8310*/  SHF.R.S32.HI R5, RZ, 0x1f, R4 ;  /* 0x0000001fff057819 */ /* 0x000fca0000011404 */
[----:B------:R0:W-:Y:S01]  /*8320*/  STG.E.64 desc[UR36][R8.64], R4 ;  /* 0x0000000408007986 */ /* 0x0001e2000c101b24 */
[----:B------:R-:W-:Y:S05]  /*8330*/  BRA `(.L_x_13001) ;  /* 0x0000000400447947 */ /* 0x000fea0003800000 */
.L_x_13018:
[----:B------:R-:W-:-:S05]  /*8340*/  PRMT R3, R5, 0x9910, RZ ;  /* 0x0000991005037816 */ /* 0x000fca00000000ff */
[----:B------:R0:W-:Y:S01]  /*8350*/  STG.E desc[UR36][R8.64], R3 ;  /* 0x0000000308007986 */ /* 0x0001e2000c101924 */
[----:B------:R-:W-:Y:S05]  /*8360*/  BRA `(.L_x_13001) ;  /* 0x0000000400387947 */ /* 0x000fea0003800000 */
.L_x_13008:
        /* <DEDUP_REMOVED lines=11> */
.L_x_13021:
[----:B------:R-:W-:Y:S01]  /*8420*/  CS2R R6, SRZ ;  /* 0x0000000000067805 */ /* 0x000fe2000001ff00 */
[----:B------:R-:W0:Y:S04]  /*8430*/  I2F.F64.S16 R4, R5 ;  /* 0x0000000500047312 */ /* 0x000e280000101c00 */
[----:B0-----:R0:W-:Y:S01]  /*8440*/  STG.E.128 desc[UR36][R8.64], R4 ;  /* 0x0000000408007986 */ /* 0x0011e2000c101d24 */
[----:B------:R-:W-:Y:S05]  /*8450*/  BRA `(.L_x_13001) ;  /* 0x0000000000fc7947 */ /* 0x000fea0003800000 */
.L_x_13020:
[----:B------:R-:W-:-:S13]  /*8460*/  ISETP.NE.AND P0, PT, R3, 0xf, PT ;  /* 0x0000000f0300780c */ /* 0x000fda0003f05270 */
[----:B------:R-:W-:Y:S05]  /*8470*/  @!P0 BRA `(.L_x_13022) ;  /* 0x0000000000e88947 */ /* 0x000fea0003800000 */
[----:B------:R-:W-:-:S13]  /*8480*/  ISETP.NE.AND P0, PT, R3, 0x17, PT ;  /* 0x000000170300780c */ /* 0x000fda0003f05270 */
[----:B------:R-:W-:Y:S05]  /*8490*/  @!P0 BRA `(.L_x_13023) ;  /* 0x0000000000908947 */ /* 0x000fea0003800000 */
[----:B------:R-:W-:-:S13]  /*84a0*/  ISETP.NE.AND P0, PT, R3, 0x18, PT ;  /* 0x000000180300780c */ /* 0x000fda0003f05270 */
[----:B------:R-:W-:Y:S05]  /*84b0*/  @!P0 BRA `(.L_x_13024) ;  /* 0x0000000000448947 */ /* 0x000fea0003800000 */
.L_x_13000:
        /* <DEDUP_REMOVED lines=16> */
.L_x_13025:
[----:B------:R-:W-:Y:S05]  /*85c0*/  BRA `(.L_x_13001) ;  /* 0x0000000000a07947 */ /* 0x000fea0003800000 */
.L_x_13024:
        /* <DEDUP_REMOVED lines=13> */
.L_x_13027:
[----:B------:R-:W-:Y:S05]  /*86a0*/  BSYNC.RECONVERGENT B0 ;  /* 0x0000000000007941 */ /* 0x000fea0003800200 */
.L_x_13026:
[----:B------:R-:W-:-:S05]  /*86b0*/  LOP3.LUT R3, R0, 0x80, R3, 0xf8, !PT ;  /* 0x0000008000037812 */ /* 0x000fca00078ef803 */
[----:B------:R3:W-:Y:S01]  /*86c0*/  STG.E.U8 desc[UR36][R8.64], R3 ;  /* 0x0000000308007986 */ /* 0x0007e2000c101124 */
[----:B------:R-:W-:Y:S05]  /*86d0*/  BRA `(.L_x_13001) ;  /* 0x00000000005c7947 */ /* 0x000fea0003800000 */
.L_x_13023:
        /* <DEDUP_REMOVED lines=12> */
.L_x_13029:
[----:B------:R-:W-:Y:S01]  /*87a0*/  IMAD.MOV.U32 R0, RZ, RZ, 0x7f ;  /* 0x0000007fff007424 */ /* 0x000fe200078e00ff */
[----:B------:R-:W-:-:S04]  /*87b0*/  ISETP.GT.U32.AND P0, PT, R3, 0x7f800000, PT ;  /* 0x7f8000000300780c */ /* 0x000fc80003f04070 */
[----:B------:R-:W-:-:S09]  /*87c0*/  SEL R0, R0, 0x7c, P0 ;  /* 0x0000007c00007807 */ /* 0x000fd20000000000 */
.L_x_13030:
[----:B------:R-:W-:Y:S05]  /*87d0*/  BSYNC.RECONVERGENT B0 ;  /* 0x0000000000007941 */ /* 0x000fea0003800200 */
.L_x_13028:
[----:B------:R-:W-:-:S04]  /*87e0*/  SHF.R.U32.HI R3, RZ, 0x18, R5 ;  /* 0x00000018ff037819 */ /* 0x000fc80000011605 */
[----:B------:R-:W-:-:S05]  /*87f0*/  LOP3.LUT R3, R0, 0x80, R3, 0xf8, !PT ;  /* 0x0000008000037812 */ /* 0x000fca00078ef803 */
[----:B------:R2:W-:Y:S01]  /*8800*/  STG.E.U8 desc[UR36][R8.64], R3 ;  /* 0x0000000308007986 */ /* 0x0005e2000c101124 */
[----:B------:R-:W-:Y:S05]  /*8810*/  BRA `(.L_x_13001) ;  /* 0x00000000000c7947 */ /* 0x000fea0003800000 */
.L_x_13022:
[----:B------:R-:W0:Y:S02]  /*8820*/  I2F.S16 R0, R5 ;  /* 0x0000000500007306 */ /* 0x000e240000101400 */
[----:B0-----:R-:W-:-:S05]  /*8830*/  F2FP.BF16.F32.PACK_AB R0, RZ, R0 ;  /* 0x00000000ff00723e */ /* 0x001fca00000010ff */
[----:B------:R4:W-:Y:S02]  /*8840*/  STG.E.U16 desc[UR36][R8.64], R0 ;  /* 0x0000000008007986 */ /* 0x0009e4000c101524 */
.L_x_13001:
[----:B------:R-:W-:-:S07]  /*8850*/  VIADD R17, R17, 0x80 ;  /* 0x0000008011117836 */ /* 0x000fce0000000000 */
.L_x_12927:
[----:B------:R-:W-:Y:S05]  /*8860*/  BSYNC.RECONVERGENT B6 ;  /* 0x0000000000067941 */ /* 0x000fea0003800200 */
.L_x_12926:
        /* <DEDUP_REMOVED lines=358> */
.L_x_13033:
        /* <DEDUP_REMOVED lines=24> */
.L_x_13034:
        /* <DEDUP_REMOVED lines=16> */
.L_x_13038:
[----:B------:R0:W5:Y:S01]  /*a150*/  LDG.E.U8 R25, desc[UR36][R4.64] ;  /* 0x0000002404197981 */ /* 0x000162000c1e1100 */
[----:B------:R-:W-:Y:S05]  /*a160*/  BRA `(.L_x_13040) ;  /* 0x0000000c00507947 */ /* 0x000fea0003800000 */
.L_x_13037:
        /* <DEDUP_REMOVED lines=8> */
.L_x_13042:
[----:B------:R0:W5:Y:S01]  /*a1f0*/  LDG.E.U16 R25, desc[UR36][R4.64] ;  /* 0x0000002404197981 */ /* 0x000162000c1e1500 */
[----:B------:R-:W-:Y:S05]  /*a200*/  BRA `(.L_x_13040) ;  /* 0x0000000c00287947 */ /* 0x000fea0003800000 */
.L_x_13041:
[----:B------:R0:W5:Y:S01]  /*a210*/  LDG.E.U16 R25, desc[UR36][R4.64] ;  /* 0x0000002404197981 */ /* 0x000162000c1e1500 */
[----:B------:R-:W-:Y:S05]  /*a220*/  BRA `(.L_x_13040) ;  /* 0x0000000c00207947 */ /* 0x000fea0003800000 */
.L_x_13036:
        /* <DEDUP_REMOVED lines=9> */
.L_x_13044:
[----:B------:R-:W2:Y:S02]  /*a2c0*/  LDG.E.U16 R0, desc[UR36][R4.64] ;  /* 0x0000002404007981 */ /* 0x000ea4000c1e1500 */
[----:B--2---:R-:W-:-:S06]  /*a2d0*/  HADD2.F32 R0, -RZ, R0.H0_H0 ;  /* 0x20000000ff007230 */ /* 0x004fcc0000004100 */
[----:B------:R-:W0:Y:S02]  /*a2e0*/  F2I.FTZ.TRUNC.NTZ R0, R0 ;  /* 0x0000000000007305 */ /* 0x000e24000021f100 */
[----:B0-----:R-:W-:Y:S01]  /*a2f0*/  PRMT R25, R0, 0x7610, R25 ;  /* 0x0000761000197816 */ /* 0x001fe20000000019 */
[----:B------:R-:W-:Y:S06]  /*a300*/  BRA `(.L_x_13040) ;  /* 0x0000000800e87947 */ /* 0x000fec0003800000 */
.L_x_13043:
[----:B------:R-:W-:-:S13]  /*a310*/  ISETP.NE.AND P0, PT, R0, 0x7, PT ;  /* 0x000000070000780c */ /* 0x000fda0003f05270 */
[----:B------:R-:W-:Y:S05]  /*a320*/  @!P0 BRA `(.L_x_13045) ;  /* 0x0000000000308947 */ /* 0x000fea0003800000 */
[----:B------:R-:W-:-:S13]  /*a330*/  ISETP.NE.AND P0, PT, R0, 0x8, PT ;  /* 0x000000080000780c */ /* 0x000fda0003f05270 */
[----:B------:R-:W-:Y:S05]  /*a340*/  @!P0 BRA `(.L_x_13046) ;  /* 0x0000000000148947 */ /* 0x000fea0003800000 */
[----:B------:R-:W-:-:S13]  /*a350*/  ISETP.NE.AND P0, PT, R0, 0x9, PT ;  /* 0x000000090000780c */ /* 0x000fda0003f05270 */
[----:B------:R-:W-:Y:S05]  /*a360*/  @P0 BRA `(.L_x_13039) ;  /* 0x00000008007c0947 */ /* 0x000fea0003800000 */
[----:B------:R-:W2:Y:S02]  /*a370*/  LDG.E R4, desc[UR36][R4.64] ;  /* 0x0000002404047981 */ /* 0x000ea4000c1e1900 */
[----:B--2---:R3:W4:Y:S01]  /*a380*/  F2I.FTZ.TRUNC.NTZ R25, R4 ;  /* 0x0000000400197305 */ /* 0x004722000021f100 */
[----:B------:R-:W-:Y:S05]  /*a390*/  BRA `(.L_x_13040) ;  /* 0x0000000800c47947 */ /* 0x000fea0003800000 */
.L_x_13046:
[----:B------:R-:W2:Y:S02]  /*a3a0*/  LDG.E.U16 R4, desc[UR36][R4.64] ;  /* 0x0000002404047981 */ /* 0x000ea4000c1e1500 */
[----:B--2---:R-:W-:-:S06]  /*a3b0*/  HADD2.F32 R0, -RZ, R4.H0_H0 ;  /* 0x20000004ff007230 */ /* 0x004fcc0000004100 */
[----:B------:R-:W0:Y:S02]  /*a3c0*/  F2I.FTZ.TRUNC.NTZ R0, R0 ;  /* 0x0000000000007305 */ /* 0x000e24000021f100 */
[----:B0-----:R-:W-:Y:S01]  /*a3d0*/  PRMT R25, R0, 0x7610, R25 ;  /* 0x0000761000197816 */ /* 0x001fe20000000019 */
[----:B------:R-:W-:Y:S06]  /*a3e0*/  BRA `(.L_x_13040) ;  /* 0x0000000800b07947 */ /* 0x000fec0003800000 */
.L_x_13045:
[----:B------:R-:W2:Y:S02]  /*a3f0*/  LDG.E.64 R4, desc[UR36][R4.64] ;  /* 0x0000002404047981 */ /* 0x000ea4000c1e1b00 */
[----:B--2---:R3:W4:Y:S02]  /*a400*/  F2I.F64.TRUNC R25, R4 ;  /* 0x0000000400197311 */ /* 0x004724000030d100 */
[----:B---34-:R-:W-:Y:S05]  /*a410*/  BRA `(.L_x_13040) ;  /* 0x0000000800a47947 */ /* 0x018fea0003800000 */
.L_x_13035:
        /* <DEDUP_REMOVED lines=12> */
.L_x_13049:
[----:B------:R-:W2:Y:S02]  /*a4e0*/  LDG.E.64 R4, desc[UR36][R4.64] ;  /* 0x0000002404047981 */ /* 0x000ea4000c1e1b00 */
[----:B--2---:R3:W4:Y:S02]  /*a4f0*/  F2I.F64.TRUNC R25, R4 ;  /* 0x0000000400197311 */ /* 0x004724000030d100 */
[----:B---34-:R-:W-:Y:S05]  /*a500*/  BRA `(.L_x_13040) ;  /* 0x0000000800687947 */ /* 0x018fea0003800000 */
.L_x_13048:
        /* <DEDUP_REMOVED lines=27> */
.L_x_13051:
        /* <DEDUP_REMOVED lines=15> */
.L_x_13050:
[----:B------:R-:W2:Y:S02]  /*a7b0*/  LDG.E.U16 R0, desc[UR36][R4.64] ;  /* 0x0000002404007981 */ /* 0x000ea4000c1e1500 */
[----:B--2---:R-:W-:-:S06]  /*a7c0*/  IMAD.U32 R0, R0, 0x10000, RZ ;  /* 0x0001000000007824 */ /* 0x004fcc00078e00ff */
[----:B------:R-:W0:Y:S02]  /*a7d0*/  F2I.FTZ.TRUNC.NTZ R0, R0 ;  /* 0x0000000000007305 */ /* 0x000e24000021f100 */
[----:B0-----:R-:W-:Y:S01]  /*a7e0*/  PRMT R25, R0, 0x7610, R25 ;  /* 0x0000761000197816 */ /* 0x001fe20000000019 */
[----:B------:R-:W-:Y:S06]  /*a7f0*/  BRA `(.L_x_13040) ;  /* 0x0000000400ac7947 */ /* 0x000fec0003800000 */
.L_x_13047:
        /* <DEDUP_REMOVED lines=10> */
.L_x_13054:
        /* <DEDUP_REMOVED lines=21> */
.L_x_13058:
[----:B------:R-:W-:Y:S05]  /*a9f0*/  BSYNC.RECONVERGENT B1 ;  /* 0x0000000000017941 */ /* 0x000fea0003800200 */
.L_x_13057:
[----:B------:R-:W-:Y:S01]  /*aa00*/  IMAD.SHL.U32 R0, R0, 0x100000, RZ ;  /* 0x0010000000007824 */ /* 0x000fe200078e00ff */
[----:B------:R-:W-:-:S04]  /*aa10*/  LEA R3, R3, 0x3b800000, 0x17 ;  /* 0x3b80000003037811 */ /* 0x000fc800078eb8ff */
[----:B------:R-:W-:-:S07]  /*aa20*/  LOP3.LUT R0, R3, R0, R7, 0xfe, !PT ;  /* 0x0000000003007212 */ /* 0x000fce00078efe07 */
.L_x_13056:
[----:B------:R-:W-:Y:S05]  /*aa30*/  BSYNC.RECONVERGENT B0 ;  /* 0x0000000000007941 */ /* 0x000fea0003800200 */
.L_x_13055:
[----:B------:R-:W0:Y:S02]  /*aa40*/  F2I.FTZ.TRUNC.NTZ R0, R0 ;  /* 0x0000000000007305 */ /* 0x000e24000021f100 */
[----:B0-----:R-:W-:Y:S01]  /*aa50*/  PRMT R25, R0, 0x7610, R25 ;  /* 0x0000761000197816 */ /* 0x001fe20000000019 */
[----:B------:R-:W-:Y:S06]  /*aa60*/  BRA `(.L_x_13040) ;  /* 0x0000000400107947 */ /* 0x000fec0003800000 */
.L_x_13053:
        /* <DEDUP_REMOVED lines=21> */
.L_x_13062:
[----:B------:R-:W-:Y:S05]  /*abc0*/  BSYNC.RECONVERGENT B1 ;  /* 0x0000000000017941 */ /* 0x000fea0003800200 */
.L_x_13061:
[----:B------:R-:W-:Y:S01]  /*abd0*/  IMAD.SHL.U32 R0, R0, 0x200000, RZ ;  /* 0x0020000000007824 */ /* 0x000fe200078e00ff */
[----:B------:R-:W-:-:S04]  /*abe0*/  LEA R3, R3, 0x37800000, 0x17 ;  /* 0x3780000003037811 */ /* 0x000fc800078eb8ff */
[----:B------:R-:W-:-:S07]  /*abf0*/  LOP3.LUT R0, R3, R0, R7, 0xfe, !PT ;  /* 0x0000000003007212 */ /* 0x000fce00078efe07 */
.L_x_13060:
[----:B------:R-:W-:Y:S05]  /*ac00*/  BSYNC.RECONVERGENT B0 ;  /* 0x0000000000007941 */ /* 0x000fea0003800200 */
.L_x_13059:
[----:B------:R-:W0:Y:S02]  /*ac10*/  F2I.FTZ.TRUNC.NTZ R0, R0 ;  /* 0x0000000000007305 */ /* 0x000e24000021f100 */
[----:B0-----:R-:W-:Y:S01]  /*ac20*/  PRMT R25, R0, 0x7610, R25 ;  /* 0x0000761000197816 */ /* 0x001fe20000000019 */
[----:B------:R-:W-:Y:S06]  /*ac30*/  BRA `(.L_x_13040) ;  /* 0x00000000009c7947 */ /* 0x000fec0003800000 */
.L_x_13052:
        /* <DEDUP_REMOVED lines=14> */
.L_x_13066:
[----:B------:R-:W-:Y:S05]  /*ad20*/  BSYNC.RECONVERGENT B0 ;  /* 0x0000000000007941 */ /* 0x000fea0003800200 */
.L_x_13065:
[----:B------:R-:W0:Y:S02]  /*ad30*/  F2I.FTZ.TRUNC.NTZ R0, R0 ;  /* 0x0000000000007305 */ /* 0x000e24000021f100 */
[----:B0-----:R-:W-:Y:S01]  /*ad40*/  PRMT R25, R0, 0x7610, R25 ;  /* 0x0000761000197816 */ /* 0x001fe20000000019 */
[----:B------:R-:W-:Y:S06]  /*ad50*/  BRA `(.L_x_13040) ;  /* 0x0000000000547947 */ /* 0x000fec0003800000 */
.L_x_13039:
        /* <DEDUP_REMOVED lines=16> */
.L_x_13067:
[----:B------:R-:W-:Y:S01]  /*ae60*/  PRMT R25, RZ, 0x7610, R25 ;  /* 0x00007610ff197816 */ /* 0x000fe20000000019 */
[----:B------:R-:W-:Y:S06]  /*ae70*/  BRA `(.L_x_13040) ;  /* 0x00000000000c7947 */ /* 0x000fec0003800000 */
.L_x_13064:
[----:B------:R2:W5:Y:S01]  /*ae80*/  LDG.E.U16 R25, desc[UR36][R4.64] ;  /* 0x0000002404197981 */ /* 0x000562000c1e1500 */
[----:B------:R-:W-:Y:S05]  /*ae90*/  BRA `(.L_x_13040) ;  /* 0x0000000000047947 */ /* 0x000fea0003800000 */
.L_x_13063:
[----:B------:R1:W5:Y:S02]  /*aea0*/  LDG.E.U16 R25, desc[UR36][R4.64] ;  /* 0x0000002404197981 */ /* 0x000364000c1e1500 */
.L_x_13040:
[----:B------:R-:W0:Y:S01]  /*aeb0*/  LDCU.64 UR4, c[0x0][0x660] ;  /* 0x0000cc00ff0477ac */ /* 0x000e220008000a00 */
[----:B------:R-:W-:-:S04]  /*aec0*/  PRMT R0, R2, 0x7773, RZ ;  /* 0x0000777302007816 */ /* 0x000fc800000000ff */
[----:B------:R-:W-:Y:S02]  /*aed0*/  ISETP.GT.AND P1, PT, R0, 0x9, PT ;  /* 0x000000090000780c */ /* 0x000fe40003f24270 */
[----:B0123--:R-:W-:-:S05]  /*aee0*/  IADD3 R4, P0, PT, R24, UR4, RZ ;  /* 0x0000000418047c10 */ /* 0x00ffca000ff1e0ff */
        /* <DEDUP_REMOVED lines=12> */
.L_x_13071:
[----:B------:R0:W5:Y:S01]  /*afb0*/  LDG.E.U8 R0, desc[UR36][R4.64] ;  /* 0x0000002404007981 */ /* 0x000162000c1e1100 */
[----:B------:R-:W-:Y:S05]  /*afc0*/  BRA `(.L_x_13073) ;  /* 0x0000000c00507947 */ /* 0x000fea0003800000 */
.L_x_13070:
        /* <DEDUP_REMOVED lines=8> */
.L_x_13075:
[----:B------:R2:W5:Y:S01]  /*b050*/  LDG.E.U16 R0, desc[UR36][R4.64] ;  /* 0x0000002404007981 */ /* 0x000562000c1e1500 */
[----:B------:R-:W-:Y:S05]  /*b060*/  BRA `(.L_x_13073) ;  /* 0x0000000c00287947 */ /* 0x000fea0003800000 */
.L_x_13074:
[----:B------:R0:W5:Y:S01]  /*b070*/  LDG.E.U16 R0, desc[UR36][R4.64] ;  /* 0x0000002404007981 */ /* 0x000162000c1e1500 */
[----:B------:R-:W-:Y:S05]  /*b080*/  BRA `(.L_x_13073) ;  /* 0x0000000c00207947 */ /* 0x000fea0003800000 */
.L_x_13069:
        /* <DEDUP_REMOVED lines=9> */
.L_x_13077:
[----:B------:R-:W2:Y:S02]  /*b120*/  LDG.E.U16 R3, desc[UR36][R4.64] ;  /* 0x0000002404037981 */ /* 0x000ea4000c1e1500 */
[----:B--2---:R-:W-:-:S06]  /*b130*/  HADD2.F32 R3, -RZ, R3.H0_H0 ;  /* 0x20000003ff037230 */ /* 0x004fcc0000004100 */
[----:B------:R-:W0:Y:S02]  /*b140*/  F2I.FTZ.TRUNC.NTZ R3, R3 ;  /* 0x0000000300037305 */ /* 0x000e24000021f100 */
[----:B0-----:R-:W-:Y:S01]  /*b150*/  PRMT R0, R3, 0x7610, R0 ;  /* 0x0000761003007816 */ /* 0x001fe20000000000 */
[----:B------:R-:W-:Y:S06]  /*b160*/  BRA `(.L_x_13073) ;  /* 0x0000000800e87947 */ /* 0x000fec0003800000 */
.L_x_13076:
        /* <DEDUP_REMOVED lines=9> */
.L_x_13079:
[----:B------:R-:W2:Y:S02]  /*b200*/  LDG.E.U16 R4, desc[UR36][R4.64] ;  /* 0x0000002404047981 */ /* 0x000ea4000c1e1500 */
[----:B--2---:R-:W-:-:S06]  /*b210*/  HADD2.F32 R3, -RZ, R4.H0_H0 ;  /* 0x20000004ff037230 */ /* 0x004fcc0000004100 */
[----:B------:R-:W0:Y:S02]  /*b220*/  F2I.FTZ.TRUNC.NTZ R3, R3 ;  /* 0x0000000300037305 */ /* 0x000e24000021f100 */
[----:B0-----:R-:W-:Y:S01]  /*b230*/  PRMT R0, R3, 0x7610, R0 ;  /* 0x0000761003007816 */ /* 0x001fe20000000000 */
[----:B------:R-:W-:Y:S06]  /*b240*/  BRA `(.L_x_13073) ;  /* 0x0000000800b07947 */ /* 0x000fec0003800000 */
.L_x_13078:
[----:B------:R-:W2:Y:S02]  /*b250*/  LDG.E.64 R4, desc[UR36][R4.64] ;  /* 0x0000002404047981 */ /* 0x000ea4000c1e1b00 */
[----:B--2---:R0:W1:Y:S02]  /*b260*/  F2I.F64.TRUNC R0, R4 ;  /* 0x0000000400007311 */ /* 0x004064000030d100 */
[----:B01----:R-:W-:Y:S05]  /*b270*/  BRA `(.L_x_13073) ;  /* 0x0000000800a47947 */ /* 0x003fea0003800000 */
.L_x_13068:
        /* <DEDUP_REMOVED lines=12> */
.L_x_13082:
[----:B------:R-:W2:Y:S02]  /*b340*/  LDG.E.64 R4, desc[UR36][R4.64] ;  /* 0x0000002404047981 */ /* 0x000ea4000c1e1b00 */
[----:B--2---:R0:W1:Y:S02]  /*b350*/  F2I.F64.TRUNC R0, R4 ;  /* 0x0000000400007311 */ /* 0x004064000030d100 */
[----:B01----:R-:W-:Y:S05]  /*b360*/  BRA `(.L_x_13073) ;  /* 0x0000000800687947 */ /* 0x003fea0003800000 */
.L_x_13081:
        /* <DEDUP_REMOVED lines=27> */
.L_x_13084:
        /* <DEDUP_REMOVED lines=15> */
.L_x_13083:
[----:B------:R-:W2:Y:S02]  /*b610*/  LDG.E.U16 R3, desc[UR36][R4.64] ;  /* 0x0000002404037981 */ /* 0x000ea4000c1e1500 */
[----:B--2---:R-:W-:-:S06]  /*b620*/  IMAD.U32 R3, R3, 0x10000, RZ ;  /* 0x0001000003037824 */ /* 0x004fcc00078e00ff */
[----:B------:R-:W0:Y:S02]  /*b630*/  F2I.FTZ.TRUNC.NTZ R3, R3 ;  /* 0x0000000300037305 */ /* 0x000e24000021f100 */
[----:B0-----:R-:W-:Y:S01]  /*b640*/  PRMT R0, R3, 0x7610, R0 ;  /* 0x0000761003007816 */ /* 0x001fe20000000000 */
[----:B------:R-:W-:Y:S06]  /*b650*/  BRA `(.L_x_13073) ;  /* 0x0000000400ac7947 */ /* 0x000fec0003800000 */
.L_x_13080:
        /* <DEDUP_REMOVED lines=10> */
.L_x_13087:
        /* <DEDUP_REMOVED lines=21> */
.L_x_13091:
[----:B------:R-:W-:Y:S05]  /*b850*/  BSYNC.RECONVERGENT B1 ;  /* 0x0000000000017941 */ /* 0x000fea0003800200 */
.L_x_13090:
[----:B------:R-:W-:Y:S01]  /*b860*/  IMAD.SHL.U32 R0, R0, 0x100000, RZ ;  /* 0x0010000000007824 */ /* 0x000fe200078e00ff */
[----:B------:R-:W-:-:S04]  /*b870*/  LEA R3, R3, 0x3b800000, 0x17 ;  /* 0x3b80000003037811 */ /* 0x000fc800078eb8ff */
[----:B------:R-:W-:-:S07]  /*b880*/  LOP3.LUT R3, R3, R0, R7, 0xfe, !PT ;  /* 0x0000000003037212 */ /* 0x000fce00078efe07 */
.L_x_13089:
[----:B------:R-:W-:Y:S05]  /*b890*/  BSYNC.RECONVERGENT B0 ;  /* 0x0000000000007941 */ /* 0x000fea0003800200 */
.L_x_13088:
[----:B------:R-:W0:Y:S02]  /*b8a0*/  F2I.FTZ.TRUNC.NTZ R3, R3 ;  /* 0x0000000300037305 */ /* 0x000e24000021f100 */
[----:B0-----:R-:W-:Y:S01]  /*b8b0*/  PRMT R0, R3, 0x7610, R0 ;  /* 0x0000761003007816 */ /* 0x001fe20000000000 */
[----:B------:R-:W-:Y:S06]  /*b8c0*/  BRA `(.L_x_13073) ;  /* 0x0000000400107947 */ /* 0x000fec0003800000 */
.L_x_13086:
        /* <DEDUP_REMOVED lines=21> */
.L_x_13095:
[----:B------:R-:W-:Y:S05]  /*ba20*/  BSYNC.RECONVERGENT B1 ;  /* 0x0000000000017941 */ /* 0x000fea0003800200 */
.L_x_13094:
[----:B------:R-:W-:Y:S01]  /*ba30*/  IMAD.SHL.U32 R0, R0, 0x200000, RZ ;  /* 0x0020000000007824 */ /* 0x000fe200078e00ff */
[----:B------:R-:W-:-:S04]  /*ba40*/  LEA R3, R3, 0x37800000, 0x17 ;  /* 0x3780000003037811 */ /* 0x000fc800078eb8ff */
[----:B------:R-:W-:-:S07]  /*ba50*/  LOP3.LUT R3, R3, R0, R7, 0xfe, !PT ;  /* 0x0000000003037212 */ /* 0x000fce00078efe07 */
.L_x_13093:
[----:B------:R-:W-:Y:S05]  /*ba60*/  BSYNC.RECONVERGENT B0 ;  /* 0x0000000000007941 */ /* 0x000fea0003800200 */
.L_x_13092:
[----:B------:R-:W0:Y:S02]  /*ba70*/  F2I.FTZ.TRUNC.NTZ R3, R3 ;  /* 0x0000000300037305 */ /* 0x000e24000021f100 */
[----:B0-----:R-:W-:Y:S01]  /*ba80*/  PRMT R0, R3, 0x7610, R0 ;  /* 0x0000761003007816 */ /* 0x001fe20000000000 */
[----:B------:R-:W-:Y:S06]  /*ba90*/  BRA `(.L_x_13073) ;  /* 0x00000000009c7947 */ /* 0x000fec0003800000 */
.L_x_13085:
        /* <DEDUP_REMOVED lines=14> */
.L_x_13099:
[----:B------:R-:W-:Y:S05]  /*bb80*/  BSYNC.RECONVERGENT B0 ;  /* 0x0000000000007941 */ /* 0x000fea0003800200 */
.L_x_13098:
[----:B------:R-:W0:Y:S02]  /*bb90*/  F2I.FTZ.TRUNC.NTZ R3, R3 ;  /* 0x0000000300037305 */ /* 0x000e24000021f100 */
[----:B0-----:R-:W-:Y:S01]  /*bba0*/  PRMT R0, R3, 0x7610, R0 ;  /* 0x0000761003007816 */ /* 0x001fe20000000000 */
[----:B------:R-:W-:Y:S06]  /*bbb0*/  BRA `(.L_x_13073) ;  /* 0x0000000000547947 */ /* 0x000fec0003800000 */
.L_x_13072:
        /* <DEDUP_REMOVED lines=16> */
.L_x_13100:
[----:B------:R-:W-:Y:S01]  /*bcc0*/  PRMT R0, RZ, 0x7610, R0 ;  /* 0x00007610ff007816 */ /* 0x000fe20000000000 */
[----:B------:R-:W-:Y:S06]  /*bcd0*/  BRA `(.L_x_13073) ;  /* 0x00000000000c7947 */ /* 0x000fec0003800000 */
.L_x_13097:
[----:B------:R0:W5:Y:S01]  /*bce0*/  LDG.E.U16 R0, desc[UR36][R4.64] ;  /* 0x0000002404007981 */ /* 0x000162000c1e1500 */
[----:B------:R-:W-:Y:S05]  /*bcf0*/  BRA `(.L_x_13073) ;  /* 0x0000000000047947 */ /* 0x000fea0003800000 */
.L_x_13096:
[----:B------:R0:W5:Y:S02]  /*bd00*/  LDG.E.U16 R0, desc[UR36][R4.64] ;  /* 0x0000002404007981 */ /* 0x000164000c1e1500 */
.L_x_13073:
[----:B----45:R-:W-:Y:S01]  /*bd10*/  PRMT R25, R25, 0x9910, RZ ;  /* 0x0000991019197816 */ /* 0x030fe200000000ff */
[----:B------:R-:W4:Y:S01]  /*bd20*/  LDCU.U16 UR4, c[0x0][0x668] ;  /* 0x0000cd00ff0477ac */ /* 0x000f220008000400 */
[----:B-1----:R-:W-:Y:S01]  /*bd30*/  PRMT R3, R0, 0x9910, RZ ;  /* 0x0000991000037816 */ /* 0x002fe200000000ff */
[----:B------:R-:W1:Y:S02]  /*bd40*/  LDCU.64 UR6, c[0x0][0x648] ;  /* 0x0000c900ff0677ac */ /* 0x000e640008000a00 */
[----:B------:R-:W-:-:S04]  /*bd50*/  IMAD.MOV.U32 R0, RZ, RZ, R25 ;  /* 0x000000ffff007224 */ /* 0x000fc800078e0019 */
[----:B------:R-:W-:Y:S01]  /*bd60*/  IMAD R0, R0, R3, RZ ;  /* 0x0000000300007224 */ /* 0x000fe200078e02ff */
[----:B------:R-:W-:-:S04]  /*bd70*/  LOP3.LUT R3, R2, 0xff, RZ, 0xc0, !PT ;  /* 0x000000ff02037812 */ /* 0x000fc800078ec0ff */
[----:B------:R-:W-:Y:S02]  /*bd80*/  ISETP.GT.AND P1, PT, R3, 0x9, PT ;  /* 0x000000090300780c */ /* 0x000fe40003f24270 */
[----:B------:R-:W-:Y:S01]  /*bd90*/  PRMT R0, R0, 0x9910, RZ ;  /* 0x0000991000007816 */ /* 0x000fe200000000ff */
[----:B----4-:R-:W-:Y:S01]  /*bda0*/  UPRMT UR4, UR4, 0x9910, URZ ;  /* 0x0000991004047896 */ /* 0x010fe200080000ff */
[----:B-1----:R-:W-:-:S05]  /*bdb0*/  IADD3 R8, P0, PT, R23, UR6, RZ ;  /* 0x0000000617087c10 */ /* 0x002fca000ff1e0ff */
[----:B0-23--:R-:W-:Y:S02]  /*bdc0*/  IMAD R5, R0, UR4, RZ ;  /* 0x0000000400057c24 */ /* 0x00dfe4000f8e02ff */
        /* <DEDUP_REMOVED lines=12> */
.L_x_13104:
[----:B------:R0:W-:Y:S01]  /*be90*/  STG.E.U8 desc[UR36][R8.64], R5 ;  /* 0x0000000508007986 */ /* 0x0001e2000c101124 */
[----:B------:R-:W-:Y:S05]  /*bea0*/  BRA `(.L_x_13106) ;  /* 0x0000000c00547947 */ /* 0x000fea0003800000 */
.L_x_13103:
        /* <DEDUP_REMOVED lines=11> */
.L_x_13108:
[----:B------:R-:W-:-:S05]  /*bf60*/  PRMT R3, R5, 0x9910, RZ ;  /* 0x0000991005037816 */ /* 0x000fca00000000ff */
[----:B------:R0:W-:Y:S01]  /*bf70*/  STG.E desc[UR36][R8.64], R3 ;  /* 0x0000000308007986 */ /* 0x0001e2000c101924 */
[----:B------:R-:W-:Y:S05]  /*bf80*/  BRA `(.L_x_13106) ;  /* 0x0000000c001c7947 */ /* 0x000fea0003800000 */
.L_x_13107:
[----:B------:R0:W-:Y:S01]  /*bf90*/  STG.E.U16 desc[UR36][R8.64], R5 ;  /* 0x0000000508007986 */ /* 0x0001e2000c101524 */
[----:B------:R-:W-:Y:S05]  /*bfa0*/  BRA `(.L_x_13106) ;  /* 0x0000000c00147947 */ /* 0x000fea0003800000 */
.L_x_13102:
        /* <DEDUP_REMOVED lines=9> */
.L_x_13110:
[----:B------:R-:W0:Y:S02]  /*c040*/  I2F.S16 R0, R5 ;  /* 0x0000000500007306 */ /* 0x000e240000101400 */
[----:B0-----:R-:W-:-:S05]  /*c050*/  F2FP.F16.F32.PACK_AB R0, RZ, R0 ;  /* 0x00000000ff00723e */ /* 0x001fca00000000ff */
[----:B------:R0:W-:Y:S01]  /*c060*/  STG.E.U16 desc[UR36][R8.64], R0 ;  /* 0x0000000008007986 */ /* 0x0001e2000c101524 */
[----:B------:R-:W-:Y:S05]  /*c070*/  BRA `(.L_x_13106) ;  /* 0x0000000800e07947 */ /* 0x000fea0003800000 */
.L_x_13109:
        /* <DEDUP_REMOVED lines=10> */
.L_x_13112:
[----:B------:R-:W0:Y:S02]  /*c120*/  I2F.S16 R5, R5 ;  /* 0x0000000500057306 */ /* 0x000e240000101400 */
[----:B0-----:R-:W-:-:S04]  /*c130*/  F2FP.F16.F32.PACK_AB R3, RZ, R5 ;  /* 0x00000005ff03723e */ /* 0x001fc800000000ff */
[----:B------:R-:W-:-:S05]  /*c140*/  PRMT R3, R3, 0x5410, RZ ;  /* 0x0000541003037816 */ /* 0x000fca00000000ff */
[----:B------:R3:W-:Y:S01]  /*c150*/  STG.E desc[UR36][R8.64], R3 ;  /* 0x0000000308007986 */ /* 0x0007e2000c101924 */
[----:B------:R-:W-:Y:S05]  /*c160*/  BRA `(.L_x_13106) ;  /* 0x0000000800a47947 */ /* 0x000fea0003800000 */
.L_x_13111:
[----:B------:R-:W0:Y:S02]  /*c170*/  I2F.F64.S16 R4, R5 ;  /* 0x0000000500047312 */ /* 0x000e240000101c00 */
[----:B0-----:R4:W-:Y:S01]  /*c180*/  STG.E.64 desc[UR36][R8.64], R4 ;  /* 0x0000000408007986 */ /* 0x0019e2000c101b24 */
[----:B------:R-:W-:Y:S05]  /*c190*/  BRA `(.L_x_13106) ;  /* 0x0000000800987947 */ /* 0x000fea0003800000 */
.L_x_13101:
        /* <DEDUP_REMOVED lines=12> */
.L_x_13116:
        /* <DEDUP_REMOVED lines=17> */
.L_x_13119:
[----:B------:R-:W-:-:S04]  /*c370*/  SHF.R.U32.HI R3, RZ, 0x18, R5 ;  /* 0x00000018ff037819 */ /* 0x000fc80000011605 */
[----:B------:R-:W-:-:S04]  /*c380*/  LOP3.LUT R0, R0, 0x80, R3, 0xf8, !PT ;  /* 0x0000008000007812 */ /* 0x000fc800078ef803 */
[----:B------:R-:W-:-:S07]  /*c390*/  PRMT R4, R0, 0x7610, R4 ;  /* 0x0000761000047816 */ /* 0x000fce0000000004 */
.L_x_13118:
[----:B------:R-:W-:Y:S05]  /*c3a0*/  BSYNC.RECONVERGENT B0 ;  /* 0x0000000000007941 */ /* 0x000fea0003800200 */
.L_x_13117:
[----:B------:R0:W-:Y:S01]  /*c3b0*/  STG.E.U8 desc[UR36][R8.64], R4 ;  /* 0x0000000408007986 */ /* 0x0001e2000c101124 */
[----:B------:R-:W-:Y:S05]  /*c3c0*/  BRA `(.L_x_13106) ;  /* 0x00000008000c7947 */ /* 0x000fea0003800000 */
.L_x_13115:
        /* <DEDUP_REMOVED lines=17> */
.L_x_13122:
[----:B------:R-:W-:-:S04]  /*c4e0*/  SHF.R.U32.HI R3, RZ, 0x18, R5 ;  /* 0x00000018ff037819 */ /* 0x000fc80000011605 */
[----:B------:R-:W-:-:S04]  /*c4f0*/  LOP3.LUT R0, R0, 0x80, R3, 0xf8, !PT ;  /* 0x0000008000007812 */ /* 0x000fc800078ef803 */
[----:B------:R-:W-:-:S07]  /*c500*/  PRMT R4, R0, 0x7610, R4 ;  /* 0x0000761000047816 */ /* 0x000fce0000000004 */
.L_x_13121:
[----:B------:R-:W-:Y:S05]  /*c510*/  BSYNC.RECONVERGENT B0 ;  /* 0x0000000000007941 */ /* 0x000fea0003800200 */
.L_x_13120:
[----:B------:R0:W-:Y:S01]  /*c520*/  STG.E.U8 desc[UR36][R8.64], R4 ;  /* 0x0000000408007986 */ /* 0x0001e2000c101124 */
[----:B------:R-:W-:Y:S05]  /*c530*/  BRA `(.L_x_13106) ;  /* 0x0000000400b07947 */ /* 0x000fea0003800000 */
.L_x_13114:
        /* <DEDUP_REMOVED lines=22> */
.L_x_13124:
[----:B------:R-:W-:-:S05]  /*c6a0*/  PRMT R5, R5, 0x9910, RZ ;  /* 0x0000991005057816 */ /* 0x000fca00000000ff */
[----:B------:R-:W-:-:S05]  /*c6b0*/  IMAD.MOV.U32 R4, RZ, RZ, R5 ;  /* 0x000000ffff047224 */ /* 0x000fca00078e0005 */
[----:B------:R-:W-:-:S05]  /*c6c0*/  SHF.R.S32.HI R5, RZ, 0x1f, R4 ;  /* 0x0000001fff057819 */ /* 0x000fca0000011404 */
[----:B------:R0:W-:Y:S01]  /*c6d0*/  STG.E.64 desc[UR36][R8.64], R4 ;  /* 0x0000000408007986 */ /* 0x0001e2000c101b24 */
[----:B------:R-:W-:Y:S05]  /*c6e0*/  BRA `(.L_x_13106) ;  /* 0x0000000400447947 */ /* 0x000fea0003800000 */
.L_x_13123:
[----:B------:R-:W-:-:S05]  /*c6f0*/  PRMT R3, R5, 0x9910, RZ ;  /* 0x0000991005037816 */ /* 0x000fca00000000ff */
[----:B------:R0:W-:Y:S01]  /*c700*/  STG.E desc[UR36][R8.64], R3 ;  /* 0x0000000308007986 */ /* 0x0001e2000c101924 */
[----:B------:R-:W-:Y:S05]  /*c710*/  BRA `(.L_x_13106) ;  /* 0x0000000400387947 */ /* 0x000fea0003800000 */
.L_x_13113:
        /* <DEDUP_REMOVED lines=11> */
.L_x_13126:
[----:B------:R-:W-:Y:S01]  /*c7d0*/  CS2R R6, SRZ ;  /* 0x0000000000067805 */ /* 0x000fe2000001ff00 */
[----:B------:R-:W0:Y:S04]  /*c7e0*/  I2F.F64.S16 R4, R5 ;  /* 0x0000000500047312 */ /* 0x000e280000101c00 */
[----:B0-----:R0:W-:Y:S01]  /*c7f0*/  STG.E.128 desc[UR36][R8.64], R4 ;  /* 0x0000000408007986 */ /* 0x0011e2000c101d24 */
[----:B------:R-:W-:Y:S05]  /*c800*/  BRA `(.L_x_13106) ;  /* 0x0000000000fc7947 */ /* 0x000fea0003800000 */
.L_x_13125:
[----:B------:R-:W-:-:S13]  /*c810*/  ISETP.NE.AND P0, PT, R3, 0xf, PT ;  /* 0x0000000f0300780c */ /* 0x000fda0003f05270 */
[----:B------:R-:W-:Y:S05]  /*c820*/  @!P0 BRA `(.L_x_13127) ;  /* 0x0000000000e88947 */ /* 0x000fea0003800000 */
[----:B------:R-:W-:-:S13]  /*c830*/  ISETP.NE.AND P0, PT, R3, 0x17, PT ;  /* 0x000000170300780c */ /* 0x000fda0003f05270 */
[----:B------:R-:W-:Y:S05]  /*c840*/  @!P0 BRA `(.L_x_13128) ;  /* 0x0000000000908947 */ /* 0x000fea0003800000 */
[----:B------:R-:W-:-:S13]  /*c850*/  ISETP.NE.AND P0, PT, R3, 0x18, PT ;  /* 0x000000180300780c */ /* 0x000fda0003f05270 */
[----:B------:R-:W-:Y:S05]  /*c860*/  @!P0 BRA `(.L_x_13129) ;  /* 0x0000000000448947 */ /* 0x000fea0003800000 */
.L_x_13105:
        /* <DEDUP_REMOVED lines=16> */
.L_x_13130:
[----:B------:R-:W-:Y:S05]  /*c970*/  BRA `(.L_x_13106) ;  /* 0x0000000000a07947 */ /* 0x000fea0003800000 */
.L_x_13129:
        /* <DEDUP_REMOVED lines=13> */
.L_x_13132:
[----:B------:R-:W-:Y:S05]  /*ca50*/  BSYNC.RECONVERGENT B0 ;  /* 0x0000000000007941 */ /* 0x000fea0003800200 */
.L_x_13131:
[----:B------:R-:W-:-:S05]  /*ca60*/  LOP3.LUT R3, R0, 0x80, R3, 0xf8, !PT ;  /* 0x0000008000037812 */ /* 0x000fca00078ef803 */
[----:B------:R0:W-:Y:S01]  /*ca70*/  STG.E.U8 desc[UR36][R8.64], R3 ;  /* 0x0000000308007986 */ /* 0x0001e2000c101124 */
[----:B------:R-:W-:Y:S05]  /*ca80*/  BRA `(.L_x_13106) ;  /* 0x00000000005c7947 */ /* 0x000fea0003800000 */
.L_x_13128:
        /* <DEDUP_REMOVED lines=12> */
.L_x_13134:
[----:B------:R-:W-:Y:S01]  /*cb50*/  IMAD.MOV.U32 R0, RZ, RZ, 0x7f ;  /* 0x0000007fff007424 */ /* 0x000fe200078e00ff */
[----:B------:R-:W-:-:S04]  /*cb60*/  ISETP.GT.U32.AND P0, PT, R3, 0x7f800000, PT ;  /* 0x7f8000000300780c */ /* 0x000fc80003f04070 */
[----:B------:R-:W-:-:S09]  /*cb70*/  SEL R0, R0, 0x7c, P0 ;  /* 0x0000007c00007807 */ /* 0x000fd20000000000 */
.L_x_13135:
[----:B------:R-:W-:Y:S05]  /*cb80*/  BSYNC.RECONVERGENT B0 ;  /* 0x0000000000007941 */ /* 0x000fea0003800200 */
.L_x_13133:
[----:B------:R-:W-:-:S04]  /*cb90*/  SHF.R.U32.HI R3, RZ, 0x18, R5 ;  /* 0x00000018ff037819 */ /* 0x000fc80000011605 */
[----:B------:R-:W-:-:S05]  /*cba0*/  LOP3.LUT R3, R0, 0x80, R3, 0xf8, !PT ;  /* 0x0000008000037812 */ /* 0x000fca00078ef803 */
[----:B------:R0:W-:Y:S01]  /*cbb0*/  STG.E.U8 desc[UR36][R8.64], R3 ;  /* 0x0000000308007986 */ /* 0x0001e2000c101124 */
[----:B------:R-:W-:Y:S05]  /*cbc0*/  BRA `(.L_x_13106) ;  /* 0x00000000000c7947 */ /* 0x000fea0003800000 */
.L_x_13127:
[----:B------:R-:W0:Y:S02]  /*cbd0*/  I2F.S16 R0, R5 ;  /* 0x0000000500007306 */ /* 0x000e240000101400 */
[----:B0-----:R-:W-:-:S05]  /*cbe0*/  F2FP.BF16.F32.PACK_AB R0, RZ, R0 ;  /* 0x00000000ff00723e */ /* 0x001fca00000010ff */
[----:B------:R0:W-:Y:S02]  /*cbf0*/  STG.E.U16 desc[UR36][R8.64], R0 ;  /* 0x0000000008007986 */ /* 0x0001e4000c101524 */
.L_x_13106:
[----:B------:R-:W-:-:S07]  /*cc00*/  VIADD R17, R17, 0x80 ;  /* 0x0000008011117836 */ /* 0x000fce0000000000 */
.L_x_13032:
[----:B------:R-:W-:Y:S05]  /*cc10*/  BSYNC.RECONVERGENT B6 ;  /* 0x0000000000067941 */ /* 0x000fea0003800200 */
.L_x_13031:
[----:B------:R-:W5:Y:S02]  /*cc20*/  LDCU UR4, c[0x0][0x380] ;  /* 0x00007000ff0477ac */ /* 0x000f640008000800 */
[----:B-----5:R-:W-:-:S13]  /*cc30*/  ISETP.GE.AND P0, PT, R17, UR4, PT ;  /* 0x0000000411007c0c */ /* 0x020fda000bf06270 */
[----:B------:R-:W-:Y:S05]  /*cc40*/  @P0 EXIT ;  /* 0x000000000000094d */ /* 0x000fea0003800000 */
[----:B------:R-:W5:Y:S01]  /*cc50*/  LDCU UR4, c[0x0][0x388] ;  /* 0x00007100ff0477ac */ /* 0x000f620008000800 */
[----:B------:R-:W-:Y:S02]  /*cc60*/  IMAD.MOV.U32 R24, RZ, RZ, RZ ;  /* 0x000000ffff187224 */ /* 0x000fe400078e00ff */
[----:B------:R-:W-:Y:S02]  /*cc70*/  IMAD.MOV.U32 R23, RZ, RZ, RZ ;  /* 0x000000ffff177224 */ /* 0x000fe400078e00ff */
[----:B0-2-4-:R-:W-:Y:S01]  /*cc80*/  IMAD.MOV.U32 R0, RZ, RZ, RZ ;  /* 0x000000ffff007224 */ /* 0x015fe200078e00ff */
[----:B-----5:R-:W-:-:S09]  /*cc90*/  UISETP.NE.AND UP0, UPT, UR4, URZ, UPT ;  /* 0x000000ff0400728c */ /* 0x020fd2000bf05270 */
[----:B------:R-:W-:Y:S05]  /*cca0*/  BRA.U !UP0, `(.L_x_13136) ;  /* 0x0000001508747547 */ /* 0x000fea000b800000 */
[----:B------:R-:W0:Y:S01]  /*ccb0*/  LDCU.64 UR4, c[0x0][0x390] ;  /* 0x00007200ff0477ac */ /* 0x000e220008000a00 */
[----:B---3--:R-:W-:Y:S02]  /*ccc0*/  IMAD.MOV.U32 R4, RZ, RZ, RZ ;  /* 0x000000ffff047224 */ /* 0x008fe400078e00ff */
        /* <DEDUP_REMOVED lines=347> */
.L_x_13136:
[----:B---3--:R-:W-:Y:S01]  /*e280*/  IMAD.MOV.U32 R4, RZ, RZ, 0x1 ;  /* 0x00000001ff047424 */ /* 0x008fe200078e00ff */
        /* <DEDUP_REMOVED lines=26> */
.L_x_13137:
        /* <DEDUP_REMOVED lines=16> */
.L_x_13141:
[----:B------:R0:W5:Y:S01]  /*e530*/  LDG.E.U8 R18, desc[UR36][R4.64] ;  /* 0x0000002404127981 */ /* 0x000162000c1e1100 */
[----:B------:R-:W-:Y:S05]  /*e540*/  BRA `(.L_x_13143) ;  /* 0x0000000c00507947 */ /* 0x000fea0003800000 */
.L_x_13140:
        /* <DEDUP_REMOVED lines=8> */
.L_x_13145:
[----:B------:R4:W5:Y:S01]  /*e5d0*/  LDG.E.U16 R18, desc[UR36][R4.64] ;  /* 0x0000002404127981 */ /* 0x000962000c1e1500 */
[----:B------:R-:W-:Y:S05]  /*e5e0*/  BRA `(.L_x_13143) ;  /* 0x0000000c00287947 */ /* 0x000fea0003800000 */
.L_x_13144:
[----:B------:R3:W5:Y:S01]  /*e5f0*/  LDG.E.U16 R18, desc[UR36][R4.64] ;  /* 0x0000002404127981 */ /* 0x000762000c1e1500 */
[----:B------:R-:W-:Y:S05]  /*e600*/  BRA `(.L_x_13143) ;  /* 0x0000000c00207947 */ /* 0x000fea0003800000 */
.L_x_13139:
        /* <DEDUP_REMOVED lines=9> */
.L_x_13147:
[----:B------:R-:W2:Y:S02]  /*e6a0*/  LDG.E.U16 R0, desc[UR36][R4.64] ;  /* 0x0000002404007981 */ /* 0x000ea4000c1e1500 */
[----:B--2---:R-:W-:-:S06]  /*e6b0*/  HADD2.F32 R0, -RZ, R0.H0_H0 ;  /* 0x20000000ff007230 */ /* 0x004fcc0000004100 */
[----:B------:R-:W0:Y:S02]  /*e6c0*/  F2I.FTZ.TRUNC.NTZ R0, R0 ;  /* 0x0000000000007305 */ /* 0x000e24000021f100 */
[----:B0-----:R-:W-:Y:S01]  /*e6d0*/  PRMT R18, R0, 0x7610, R18 ;  /* 0x0000761000127816 */ /* 0x001fe20000000012 */
[----:B------:R-:W-:Y:S06]  /*e6e0*/  BRA `(.L_x_13143) ;  /* 0x0000000800e87947 */ /* 0x000fec0003800000 */
.L_x_13146:
        /* <DEDUP_REMOVED lines=9> */
.L_x_13149:
[----:B------:R-:W2:Y:S02]  /*e780*/  LDG.E.U16 R4, desc[UR36][R4.64] ;  /* 0x0000002404047981 */ /* 0x000ea4000c1e1500 */
[----:B--2---:R-:W-:-:S06]  /*e790*/  HADD2.F32 R0, -RZ, R4.H0_H0 ;  /* 0x20000004ff007230 */ /* 0x004fcc0000004100 */
[----:B------:R-:W0:Y:S02]  /*e7a0*/  F2I.FTZ.TRUNC.NTZ R0, R0 ;  /* 0x0000000000007305 */ /* 0x000e24000021f100 */
[----:B0-----:R-:W-:Y:S01]  /*e7b0*/  PRMT R18, R0, 0x7610, R18 ;  /* 0x0000761000127816 */ /* 0x001fe20000000012 */
[----:B------:R-:W-:Y:S06]  /*e7c0*/  BRA `(.L_x_13143) ;  /* 0x0000000800b07947 */ /* 0x000fec0003800000 */
.L_x_13148:
[----:B------:R-:W2:Y:S02]  /*e7d0*/  LDG.E.64 R4, desc[UR36][R4.64] ;  /* 0x0000002404047981 */ /* 0x000ea4000c1e1b00 */
[----:B--2---:R0:W1:Y:S02]  /*e7e0*/  F2I.F64.TRUNC R18, R4 ;  /* 0x0000000400127311 */ /* 0x004064000030d100 */
[----:B01----:R-:W-:Y:S05]  /*e7f0*/  BRA `(.L_x_13143) ;  /* 0x0000000800a47947 */ /* 0x003fea0003800000 */
.L_x_13138:
        /* <DEDUP_REMOVED lines=12> */
.L_x_13152:
[----:B------:R-:W2:Y:S02]  /*e8c0*/  LDG.E.64 R4, desc[UR36][R4.64] ;  /* 0x0000002404047981 */ /* 0x000ea4000c1e1b00 */
[----:B--2---:R3:W4:Y:S02]  /*e8d0*/  F2I.F64.TRUNC R18, R4 ;  /* 0x0000000400127311 */ /* 0x004724000030d100 */
[----:B---34-:R-:W-:Y:S05]  /*e8e0*/  BRA `(.L_x_13143) ;  /* 0x0000000800687947 */ /* 0x018fea0003800000 */
.L_x_13151:
        /* <DEDUP_REMOVED lines=27> */
.L_x_13154:
        /* <DEDUP_REMOVED lines=15> */
.L_x_13153:
[----:B------:R-:W2:Y:S02]  /*eb90*/  LDG.E.U16 R0, desc[UR36][R4.64] ;  /* 0x0000002404007981 */ /* 0x000ea4000c1e1500 */
[----:B--2---:R-:W-:-:S06]  /*eba0*/  IMAD.U32 R0, R0, 0x10000, RZ ;  /* 0x0001000000007824 */ /* 0x004fcc00078e00ff */
[----:B------:R-:W0:Y:S02]  /*ebb0*/  F2I.FTZ.TRUNC.NTZ R0, R0 ;  /* 0x0000000000007305 */ /* 0x000e24000021f100 */
[----:B0-----:R-:W-:Y:S01]  /*ebc0*/  PRMT R18, R0, 0x7610, R18 ;  /* 0x0000761000127816 */ /* 0x001fe20000000012 */
[----:B------:R-:W-:Y:S06]  /*ebd0*/  BRA `(.L_x_13143) ;  /* 0x0000000400ac7947 */ /* 0x000fec0003800000 */
.L_x_13150:
        /* <DEDUP_REMOVED lines=10> */
.L_x_13157:
        /* <DEDUP_REMOVED lines=21> */
.L_x_13161:
[----:B------:R-:W-:Y:S05]  /*edd0*/  BSYNC.RECONVERGENT B1 ;  /* 0x0000000000017941 */ /* 0x000fea0003800200 */
.L_x_13160:
[----:B------:R-:W-:Y:S01]  /*ede0*/  IMAD.SHL.U32 R0, R0, 0x100000, RZ ;  /* 0x0010000000007824 */ /* 0x000fe200078e00ff */
[----:B------:R-:W-:-:S04]  /*edf0*/  LEA R3, R3, 0x3b800000, 0x17 ;  /* 0x3b80000003037811 */ /* 0x000fc800078eb8ff */
[----:B------:R-:W-:-:S07]  /*ee00*/  LOP3.LUT R0, R3, R0, R7, 0xfe, !PT ;  /* 0x0000000003007212 */ /* 0x000fce00078efe07 */
.L_x_13159:
[----:B------:R-:W-:Y:S05]  /*ee10*/  BSYNC.RECONVERGENT B0 ;  /* 0x0000000000007941 */ /* 0x000fea0003800200 */
.L_x_13158:
[----:B------:R-:W0:Y:S02]  /*ee20*/  F2I.FTZ.TRUNC.NTZ R0, R0 ;  /* 0x0000000000007305 */ /* 0x000e24000021f100 */
[----:B0-----:R-:W-:Y:S01]  /*ee30*/  PRMT R18, R0, 0x7610, R18 ;  /* 0x0000761000127816 */ /* 0x001fe20000000012 */
[----:B------:R-:W-:Y:S06]  /*ee40*/  BRA `(.L_x_13143) ;  /* 0x0000000400107947 */ /* 0x000fec0003800000 */
.L_x_13156:
        /* <DEDUP_REMOVED lines=21> */
.L_x_13165:
[----:B------:R-:W-:Y:S05]  /*efa0*/  BSYNC.RECONVERGENT B1 ;  /* 0x0000000000017941 */ /* 0x000fea0003800200 */
.L_x_13164:
[----:B------:R-:W-:Y:S01]  /*efb0*/  IMAD.SHL.U32 R0, R0, 0x200000, RZ ;  /* 0x0020000000007824 */ /* 0x000fe200078e00ff */
[----:B------:R-:W-:-:S04]  /*efc0*/  LEA R3, R3, 0x37800000, 0x17 ;  /* 0x3780000003037811 */ /* 0x000fc800078eb8ff */
[----:B------:R-:W-:-:S07]  /*efd0*/  LOP3.LUT R0, R3, R0, R7, 0xfe, !PT ;  /* 0x0000000003007212 */ /* 0x000fce00078efe07 */
.L_x_13163:
[----:B------:R-:W-:Y:S05]  /*efe0*/  BSYNC.RECONVERGENT B0 ;  /* 0x0000000000007941 */ /* 0x000fea0003800200 */
.L_x_13162:
[----:B------:R-:W0:Y:S02]  /*eff0*/  F2I.FTZ.TRUNC.NTZ R0, R0 ;  /* 0x0000000000007305 */ /* 0x000e24000021f100 */
[----:B0-----:R-:W-:Y:S01]  /*f000*/  PRMT R18, R0, 0x7610, R18 ;  /* 0x0000761000127816 */ /* 0x001fe20000000012 */
[----:B------:R-:W-:Y:S06]  /*f010*/  BRA `(.L_x_13143) ;  /* 0x00000000009c7947 */ /* 0x000fec0003800000 */
.L_x_13155:
        /* <DEDUP_REMOVED lines=14> */
.L_x_13169:
[----:B------:R-:W-:Y:S05]  /*f100*/  BSYNC.RECONVERGENT B0 ;  /* 0x0000000000007941 */ /* 0x000fea0003800200 */
.L_x_13168:
[----:B------:R-:W0:Y:S02]  /*f110*/  F2I.FTZ.TRUNC.NTZ R0, R0 ;  /* 0x0000000000007305 */ /* 0x000e24000021f100 */
[----:B0-----:R-:W-:Y:S01]  /*f120*/  PRMT R18, R0, 0x7610, R18 ;  /* 0x0000761000127816 */ /* 0x001fe20000000012 */
[----:B------:R-:W-:Y:S06]  /*f130*/  BRA `(.L_x_13143) ;  /* 0x0000000000547947 */ /* 0x000fec0003800000 */
.L_x_13142:
        /* <DEDUP_REMOVED lines=16> */
.L_x_13170:
[----:B------:R-:W-:Y:S01]  /*f240*/  PRMT R18, RZ, 0x7610, R18 ;  /* 0x00007610ff127816 */ /* 0x000fe20000000012 */
[----:B------:R-:W-:Y:S06]  /*f250*/  BRA `(.L_x_13143) ;  /* 0x00000000000c7947 */ /* 0x000fec0003800000 */
.L_x_13167:
[----:B------:R2:W5:Y:S01]  /*f260*/  LDG.E.U16 R18, desc[UR36][R4.64] ;  /* 0x0000002404127981 */ /* 0x000562000c1e1500 */
[----:B------:R-:W-:Y:S05]  /*f270*/  BRA `(.L_x_13143) ;  /* 0x0000000000047947 */ /* 0x000fea0003800000 */
.L_x_13166:
[----:B------:R1:W5:Y:S02]  /*f280*/  LDG.E.U16 R18, desc[UR36][R4.64] ;  /* 0x0000002404127981 */ /* 0x000364000c1e1500 */
.L_x_13143:
        /* <DEDUP_REMOVED lines=16> */
.L_x_13174:
[----:B------:R0:W5:Y:S01]  /*f390*/  LDG.E.U8 R0, desc[UR36][R4.64] ;  /* 0x0000002404007981 */ /* 0x000162000c1e1100 */
[----:B------:R-:W-:Y:S05]  /*f3a0*/  BRA `(.L_x_13176) ;  /* 0x0000000c00507947 */ /* 0x000fea0003800000 */
.L_x_13173:
        /* <DEDUP_REMOVED lines=8> */
.L_x_13178:
[----:B------:R0:W5:Y:S01]  /*f430*/  LDG.E.U16 R0, desc[UR36][R4.64] ;  /* 0x0000002404007981 */ /* 0x000162000c1e1500 */
[----:B------:R-:W-:Y:S05]  /*f440*/  BRA `(.L_x_13176) ;  /* 0x0000000c00287947 */ /* 0x000fea0003800000 */
.L_x_13177:
[----:B------:R0:W5:Y:S01]  /*f450*/  LDG.E.U16 R0, desc[UR36][R4.64] ;  /* 0x0000002404007981 */ /* 0x000162000c1e1500 */
[----:B------:R-:W-:Y:S05]  /*f460*/  BRA `(.L_x_13176) ;  /* 0x0000000c00207947 */ /* 0x000fea0003800000 */
.L_x_13172:
[----:B------:R-:W-:-:S13]  /*f470*/  ISETP.GT.AND P0, PT, R0, 0x6, PT ;  /* 0x000000060000780c */ /* 0x000fda0003f04270 */
[----:B------:R-:W-:Y:S05]  /*f480*/  @P0 BRA `(.L_x_13179) ;  /* 0x0000000000300947 */ /* 0x000fea0003800000 */
[----:B------:R-:W-:-:S13]  /*f490*/  ISETP.NE.AND P0, PT, R0, 0x5, PT ;  /* 0x000000050000780c */ /* 0x000fda0003f05270 */
[----:B------:R-:W-:Y:S05]  /*f4a0*/  @!P0 BRA `(.L_x_13180) ;  /* 0x0000000000148947 */ /* 0x000fea0003800000 */
[----:B------:R-:W-:-:S13]  /*f4b0*/  ISETP.NE.AND P0, PT, R0, 0x6, PT ;  /* 0x000000060000780c */ /* 0x000fda0003f05270 */
[----:B------:R-:W-:Y:S05]  /*f4c0*/  @P0 BRA `(.L_x_13175) ;  /* 0x0000000800b40947 */ /* 0x000fea0003800000 */
[----:B------:R-:W2:Y:S02]  /*f4d0*/  LDG.E R4, desc[UR36][R4.64] ;  /* 0x0000002404047981 */ /* 0x000ea4000c1e1900 */
[----:B--2---:R3:W4:Y:S01]  /*f4e0*/  F2I.FTZ.TRUNC.NTZ R0, R4 ;  /* 0x0000000400007305 */ /* 0x004722000021f100 */
[----:B------:R-:W-:Y:S05]  /*f4f0*/  BRA `(.L_x_13176) ;  /* 0x0000000800fc7947 */ /* 0x000fea0003800000 */
.L_x_13180:
[----:B------:R-:W2:Y:S02]  /*f500*/  LDG.E.U16 R3, desc[UR36][R4.64] ;  /* 0x0000002404037981 */ /* 0x000ea4000c1e1500 */
[----:B--2---:R-:W-:-:S06]  /*f510*/  HADD2.F32 R3, -RZ, R3.H0_H0 ;  /* 0x20000003ff037230 */ /* 0x004fcc0000004100 */
[----:B------:R-:W0:Y:S02]  /*f520*/  F2I.FTZ.TRUNC.NTZ R3, R3 ;  /* 0x0000000300037305 */ /* 0x000e24000021f100 */
[----:B0-----:R-:W-:Y:S01]  /*f530*/  PRMT R0, R3, 0x7610, R0 ;  /* 0x0000761003007816 */ /* 0x001fe20000000000 */
[----:B------:R-:W-:Y:S06]  /*f540*/  BRA `(.L_x_13176) ;  /* 0x0000000800e87947 */ /* 0x000fec0003800000 */
.L_x_13179:
        /* <DEDUP_REMOVED lines=9> */
.L_x_13182:
[----:B------:R-:W2:Y:S02]  /*f5e0*/  LDG.E.U16 R4, desc[UR36][R4.64] ;  /* 0x0000002404047981 */ /* 0x000ea4000c1e1500 */
[----:B--2---:R-:W-:-:S06]  /*f5f0*/  HADD2.F32 R3, -RZ, R4.H0_H0 ;  /* 0x20000004ff037230 */ /* 0x004fcc0000004100 */
[----:B------:R-:W0:Y:S02]  /*f600*/  F2I.FTZ.TRUNC.NTZ R3, R3 ;  /* 0x0000000300037305 */ /* 0x000e24000021f100 */
[----:B0-----:R-:W-:Y:S01]  /*f610*/  PRMT R0, R3, 0x7610, R0 ;  /* 0x0000761003007816 */ /* 0x001fe20000000000 */
[----:B------:R-:W-:Y:S06]  /*f620*/  BRA `(.L_x_13176) ;  /* 0x0000000800b07947 */ /* 0x000fec0003800000 */
.L_x_13181:
[----:B------:R-:W2:Y:S02]  /*f630*/  LDG.E.64 R4, desc[UR36][R4.64] ;  /* 0x0000002404047981 */ /* 0x000ea4000c1e1b00 */
[----:B--2---:R0:W1:Y:S02]  /*f640*/  F2I.F64.TRUNC R0, R4 ;  /* 0x0000000400007311 */ /* 0x004064000030d100 */
[----:B01----:R-:W-:Y:S05]  /*f650*/  BRA `(.L_x_13176) ;  /* 0x0000000800a47947 */ /* 0x003fea0003800000 */
.L_x_13171:
        /* <DEDUP_REMOVED lines=12> */
.L_x_13185:
[----:B------:R-:W2:Y:S02]  /*f720*/  LDG.E.64 R4, desc[UR36][R4.64] ;  /* 0x0000002404047981 */ /* 0x000ea4000c1e1b00 */
[----:B--2---:R0:W1:Y:S02]  /*f730*/  F2I.F64.TRUNC R0, R4 ;  /* 0x0000000400007311 */ /* 0x004064000030d100 */
[----:B01----:R-:W-:Y:S05]  /*f740*/  BRA `(.L_x_13176) ;  /* 0x0000000800687947 */ /* 0x003fea0003800000 */
.L_x_13184:
        /* <DEDUP_REMOVED lines=27> */
.L_x_13187:
        /* <DEDUP_REMOVED lines=15> */
.L_x_13186:
[----:B------:R-:W2:Y:S02]  /*f9f0*/  LDG.E.U16 R3, desc[UR36][R4.64] ;  /* 0x0000002404037981 */ /* 0x000ea4000c1e1500 */
[----:B--2---:R-:W-:-:S06]  /*fa00*/  IMAD.U32 R3, R3, 0x10000, RZ ;  /* 0x0001000003037824 */ /* 0x004fcc00078e00ff */
[----:B------:R-:W0:Y:S02]  /*fa10*/  F2I.FTZ.TRUNC.NTZ R3, R3 ;  /* 0x0000000300037305 */ /* 0x000e24000021f100 */
[----:B0-----:R-:W-:Y:S01]  /*fa20*/  PRMT R0, R3, 0x7610, R0 ;  /* 0x0000761003007816 */ /* 0x001fe20000000000 */
[----:B------:R-:W-:Y:S06]  /*fa30*/  BRA `(.L_x_13176) ;  /* 0x0000000400ac7947 */ /* 0x000fec0003800000 */
.L_x_13183:
        /* <DEDUP_REMOVED lines=10> */
.L_x_13190:
        /* <DEDUP_REMOVED lines=21> */
.L_x_13194:
[----:B------:R-:W-:Y:S05]  /*fc30*/  BSYNC.RECONVERGENT B1 ;  /* 0x0000000000017941 */ /* 0x000fea0003800200 */
.L_x_13193:
[----:B------:R-:W-:Y:S01]  /*fc40*/  IMAD.SHL.U32 R0, R0, 0x100000, RZ ;  /* 0x0010000000007824 */ /* 0x000fe200078e00ff */
[----:B------:R-:W-:-:S04]  /*fc50*/  LEA R3, R3, 0x3b800000, 0x17 ;  /* 0x3b80000003037811 */ /* 0x000fc800078eb8ff */
[----:B------:R-:W-:-:S07]  /*fc60*/  LOP3.LUT R3, R3, R0, R7, 0xfe, !PT ;  /* 0x0000000003037212 */ /* 0x000fce00078efe07 */
.L_x_13192:
[----:B------:R-:W-:Y:S05]  /*fc70*/  BSYNC.RECONVERGENT B0 ;  /* 0x0000000000007941 */ /* 0x000fea0003800200 */
.L_x_13191:
[----:B------:R-:W0:Y:S02]  /*fc80*/  F2I.FTZ.TRUNC.NTZ R3, R3 ;  /* 0x0000000300037305 */ /* 0x000e24000021f100 */
[----:B0-----:R-:W-:Y:S01]  /*fc90*/  PRMT R0, R3, 0x7610, R0 ;  /* 0x0000761003007816 */ /* 0x001fe20000000000 */
[----:B------:R-:W-:Y:S06]  /*fca0*/  BRA `(.L_x_13176) ;  /* 0x0000000400107947 */ /* 0x000fec0003800000 */
.L_x_13189:
        /* <DEDUP_REMOVED lines=21> */
.L_x_13198:
[----:B------:R-:W-:Y:S05]  /*fe00*/  BSYNC.RECONVERGENT B1 ;  /* 0x0000000000017941 */ /* 0x000fea0003800200 */
.L_x_13197:
[----:B------:R-:W-:Y:S01]  /*fe10*/  IMAD.SHL.U32 R0, R0, 0x200000, RZ ;  /* 0x0020000000007824 */ /* 0x000fe200078e00ff */
[----:B------:R-:W-:-:S04]  /*fe20*/  LEA R3, R3, 0x37800000, 0x17 ;  /* 0x3780000003037811 */ /* 0x000fc800078eb8ff */
[----:B------:R-:W-:-:S07]  /*fe30*/  LOP3.LUT R3, R3, R0, R7, 0xfe, !PT ;  /* 0x0000000003037212 */ /* 0x000fce00078efe07 */
.L_x_13196:
[----:B------:R-:W-:Y:S05]  /*fe40*/  BSYNC.RECONVERGENT B0 ;  /* 0x0000000000007941 */ /* 0x000fea0003800200 */
.L_x_13195:
[----:B------:R-:W0:Y:S02]  /*fe50*/  F2I.FTZ.TRUNC.NTZ R3, R3 ;  /* 0x0000000300037305 */ /* 0x000e24000021f100 */
[----:B0-----:R-:W-:Y:S01]  /*fe60*/  PRMT R0, R3, 0x7610, R0 ;  /* 0x0000761003007816 */ /* 0x001fe20000000000 */
[----:B------:R-:W-:Y:S06]  /*fe70*/  BRA `(.L_x_13176) ;  /* 0x00000000009c7947 */ /* 0x000fec0003800000 */
.L_x_13188:
        /* <DEDUP_REMOVED lines=14> */
.L_x_13202:
[----:B------:R-:W-:Y:S05]  /*ff60*/  BSYNC.RECONVERGENT B0 ;  /* 0x0000000000007941 */ /* 0x000fea0003800200 */
.L_x_13201:
[----:B------:R-:W0:Y:S02]  /*ff70*/  F2I.FTZ.TRUNC.NTZ R3, R3 ;  /* 0x0000000300037305 */ /* 0x000e24000021f100 */
[----:B0-----:R-:W-:Y:S01]  /*ff80*/  PRMT R0, R3, 0x7610, R0 ;  /* 0x0000761003007816 */ /* 0x001fe20000000000 */
[----:B------:R-:W-:Y:S06]  /*ff90*/  BRA `(.L_x_13176) ;  /* 0x0000000000547947 */ /* 0x000fec0003800000 */
.L_x_13175:
        /* <DEDUP_REMOVED lines=16> */
.L_x_13203:
[----:B------:R-:W-:Y:S01]  /*100a0*/  PRMT R0, RZ, 0x7610, R0 ;  /* 0x00007610ff007816 */ /* 0x000fe20000000000 */
[----:B------:R-:W-:Y:S06]  /*100b0*/  BRA `(.L_x_13176) ;  /* 0x00000000000c7947 */ /* 0x000fec0003800000 */
.L_x_13200:
[----:B------:R2:W5:Y:S01]  /*100c0*/  LDG.E.U16 R0, desc[UR36][R4.64] ;  /* 0x0000002404007981 */ /* 0x000562000c1e1500 */
[----:B------:R-:W-:Y:S05]  /*100d0*/  BRA `(.L_x_13176) ;  /* 0x0000000000047947 */ /* 0x000fea0003800000 */
.L_x_13199:
[----:B------:R1:W5:Y:S02]  /*100e0*/  LDG.E.U16 R0, desc[UR36][R4.64] ;  /* 0x0000002404007981 */ /* 0x000364000c1e1500 */
.L_x_13176:
[----:B------:R-:W3:Y:S01]  /*100f0*/  LDCU.U16 UR4, c[0x0][0x668] ;  /* 0x0000cd00ff0477ac */ /* 0x000ee20008000400 */
[----:B-----5:R-:W-:Y:S02]  /*10100*/  PRMT R18, R18, 0x9910, RZ ;  /* 0x0000991012127816 */ /* 0x020fe400000000ff */
[----:B------:R-:W-:Y:S02]  /*10110*/  LOP3.LUT R2, R2, 0xff, RZ, 0xc0, !PT ;  /* 0x000000ff02027812 */ /* 0x000fe400078ec0ff */
[----:B-1--4-:R-:W-:Y:S01]  /*10120*/  PRMT R3, R0, 0x9910, RZ ;  /* 0x0000991000037816 */ /* 0x012fe200000000ff */
[----:B------:R-:W-:Y:S01]  /*10130*/  IMAD.MOV.U32 R0, RZ, RZ, R18 ;  /* 0x000000ffff007224 */ /* 0x000fe200078e0012 */
[----:B------:R-:W-:-:S03]  /*10140*/  ISETP.GT.AND P0, PT, R2, 0x9, PT ;  /* 0x000000090200780c */ /* 0x000fc60003f04270 */
[----:B------:R-:W-:-:S05]  /*10150*/  IMAD R0, R0, R3, RZ ;  /* 0x0000000300007224 */ /* 0x000fca00078e02ff */
[----:B------:R-:W-:Y:S01]  /*10160*/  PRMT R0, R0, 0x9910, RZ ;  /* 0x0000991000007816 */ /* 0x000fe200000000ff */
[----:B---3--:R-:W-:-:S06]  /*10170*/  UPRMT UR4, UR4, 0x9910, URZ ;  /* 0x0000991004047896 */ /* 0x008fcc00080000ff */
[----:B0-2---:R-:W-:Y:S01]  /*10180*/  IMAD R5, R0, UR4, RZ ;  /* 0x0000000400057c24 */ /* 0x005fe2000f8e02ff */
        /* <DEDUP_REMOVED lines=11> */
.L_x_13207:
[----:B------:R-:W-:Y:S01]  /*10240*/  STG.E.U8 desc[UR36][R16.64], R5 ;  /* 0x0000000510007986 */ /* 0x000fe2000c101124 */
[----:B------:R-:W-:Y:S05]  /*10250*/  EXIT ;  /* 0x000000000000794d */ /* 0x000fea0003800000 */
.L_x_13206:
        /* <DEDUP_REMOVED lines=10> */
.L_x_13210:
[----:B------:R-:W-:-:S05]  /*10300*/  PRMT R3, R5, 0x9910, RZ ;  /* 0x0000991005037816 */ /* 0x000fca00000000ff */
[----:B------:R-:W-:Y:S01]  /*10310*/  STG.E desc[UR36][R16.64], R3 ;  /* 0x0000000310007986 */ /* 0x000fe2000c101924 */
[----:B------:R-:W-:Y:S05]  /*10320*/  EXIT ;  /* 0x000000000000794d */ /* 0x000fea0003800000 */
.L_x_13209:
[----:B------:R-:W-:Y:S01]  /*10330*/  STG.E.U16 desc[UR36][R16.64], R5 ;  /* 0x0000000510007986 */ /* 0x000fe2000c101524 */
[----:B------:R-:W-:Y:S05]  /*10340*/  EXIT ;  /* 0x000000000000794d */ /* 0x000fea0003800000 */
.L_x_13205:
        /* <DEDUP_REMOVED lines=9> */
.L_x_13212:
[----:B------:R-:W0:Y:S02]  /*103e0*/  I2F.S16 R0, R5 ;  /* 0x0000000500007306 */ /* 0x000e240000101400 */
[----:B0-----:R-:W-:-:S05]  /*103f0*/  F2FP.F16.F32.PACK_AB R0, RZ, R0 ;  /* 0x00000000ff00723e */ /* 0x001fca00000000ff */
[----:B------:R-:W-:Y:S01]  /*10400*/  STG.E.U16 desc[UR36][R16.64], R0 ;  /* 0x0000000010007986 */ /* 0x000fe2000c101524 */
[----:B------:R-:W-:Y:S05]  /*10410*/  EXIT ;  /* 0x000000000000794d */ /* 0x000fea0003800000 */
.L_x_13211:
        /* <DEDUP_REMOVED lines=10> */
.L_x_13214:
[----:B------:R-:W0:Y:S02]  /*104c0*/  I2F.S16 R5, R5 ;  /* 0x0000000500057306 */ /* 0x000e240000101400 */
[----:B0-----:R-:W-:-:S04]  /*104d0*/  F2FP.F16.F32.PACK_AB R3, RZ, R5 ;  /* 0x00000005ff03723e */ /* 0x001fc800000000ff */
[----:B------:R-:W-:-:S05]  /*104e0*/  PRMT R3, R3, 0x5410, RZ ;  /* 0x0000541003037816 */ /* 0x000fca00000000ff */
[----:B------:R-:W-:Y:S01]  /*104f0*/  STG.E desc[UR36][R16.64], R3 ;  /* 0x0000000310007986 */ /* 0x000fe2000c101924 */
[----:B------:R-:W-:Y:S05]  /*10500*/  EXIT ;  /* 0x000000000000794d */ /* 0x000fea0003800000 */
.L_x_13213:
[----:B------:R-:W0:Y:S02]  /*10510*/  I2F.F64.S16 R2, R5 ;  /* 0x0000000500027312 */ /* 0x000e240000101c00 */
[----:B0-----:R-:W-:Y:S01]  /*10520*/  STG.E.64 desc[UR36][R16.64], R2 ;  /* 0x0000000210007986 */ /* 0x001fe2000c101b24 */
[----:B------:R-:W-:Y:S05]  /*10530*/  EXIT ;  /* 0x000000000000794d */ /* 0x000fea0003800000 */
.L_x_13204:
        /* <DEDUP_REMOVED lines=12> */
.L_x_13218:
        /* <DEDUP_REMOVED lines=17> */
.L_x_13221:
[----:B------:R-:W-:-:S04]  /*10710*/  SHF.R.U32.HI R3, RZ, 0x18, R3 ;  /* 0x00000018ff037819 */ /* 0x000fc80000011603 */
[----:B------:R-:W-:-:S04]  /*10720*/  LOP3.LUT R0, R0, 0x80, R3, 0xf8, !PT ;  /* 0x0000008000007812 */ /* 0x000fc800078ef803 */
[----:B------:R-:W-:-:S07]  /*10730*/  PRMT R8, R0, 0x7610, R8 ;  /* 0x0000761000087816 */ /* 0x000fce0000000008 */
.L_x_13220:
[----:B------:R-:W-:Y:S05]  /*10740*/  BSYNC.RECONVERGENT B0 ;  /* 0x0000000000007941 */ /* 0x000fea0003800200 */
.L_x_13219:
[----:B------:R-:W-:Y:S01]  /*10750*/  STG.E.U8 desc[UR36][R16.64], R8 ;  /* 0x0000000810007986 */ /* 0x000fe2000c101124 */
[----:B------:R-:W-:Y:S05]  /*10760*/  EXIT ;  /* 0x000000000000794d */ /* 0x000fea0003800000 */
.L_x_13217:
        /* <DEDUP_REMOVED lines=17> */
.L_x_13224:
[----:B------:R-:W-:-:S04]  /*10880*/  SHF.R.U32.HI R3, RZ, 0x18, R3 ;  /* 0x00000018ff037819 */ /* 0x000fc80000011603 */
[----:B------:R-:W-:-:S04]  /*10890*/  LOP3.LUT R0, R0, 0x80, R3, 0xf8, !PT ;  /* 0x0000008000007812 */ /* 0x000fc800078ef803 */
[----:B------:R-:W-:-:S07]  /*108a0*/  PRMT R8, R0, 0x7610, R8 ;  /* 0x0000761000087816 */ /* 0x000fce0000000008 */
.L_x_13223:
[----:B------:R-:W-:Y:S05]  /*108b0*/  BSYNC.RECONVERGENT B0 ;  /* 0x0000000000007941 */ /* 0x000fea0003800200 */
.L_x_13222:
[----:B------:R-:W-:Y:S01]  /*108c0*/  STG.E.U8 desc[UR36][R16.64], R8 ;  /* 0x0000000810007986 */ /* 0x000fe2000c101124 */
[----:B------:R-:W-:Y:S05]  /*108d0*/  EXIT ;  /* 0x000000000000794d */ /* 0x000fea0003800000 */
.L_x_13216:
        /* <DEDUP_REMOVED lines=22> */
.L_x_13226:
[----:B------:R-:W-:-:S04]  /*10a40*/  PRMT R2, R5, 0x9910, RZ ;  /* 0x0000991005027816 */ /* 0x000fc800000000ff */
[----:B------:R-:W-:-:S05]  /*10a50*/  SHF.R.S32.HI R3, RZ, 0x1f, R2 ;  /* 0x0000001fff037819 */ /* 0x000fca0000011402 */
[----:B------:R-:W-:Y:S01]  /*10a60*/  STG.E.64 desc[UR36][R16.64], R2 ;  /* 0x0000000210007986 */ /* 0x000fe2000c101b24 */
[----:B------:R-:W-:Y:S05]  /*10a70*/  EXIT ;  /* 0x000000000000794d */ /* 0x000fea0003800000 */
.L_x_13225:
[----:B------:R-:W-:-:S05]  /*10a80*/  PRMT R3, R5, 0x9910, RZ ;  /* 0x0000991005037816 */ /* 0x000fca00000000ff */
[----:B------:R-:W-:Y:S01]  /*10a90*/  STG.E desc[UR36][R16.64], R3 ;  /* 0x0000000310007986 */ /* 0x000fe2000c101924 */
[----:B------:R-:W-:Y:S05]  /*10aa0*/  EXIT ;  /* 0x000000000000794d */ /* 0x000fea0003800000 */
.L_x_13215:
        /* <DEDUP_REMOVED lines=11> */
.L_x_13228:
[----:B------:R-:W-:Y:S01]  /*10b60*/  CS2R R6, SRZ ;  /* 0x0000000000067805 */ /* 0x000fe2000001ff00 */
[----:B------:R-:W0:Y:S04]  /*10b70*/  I2F.F64.S16 R4, R5 ;  /* 0x0000000500047312 */ /* 0x000e280000101c00 */
[----:B0-----:R-:W-:Y:S01]  /*10b80*/  STG.E.128 desc[UR36][R16.64], R4 ;  /* 0x0000000410007986 */ /* 0x001fe2000c101d24 */
[----:B------:R-:W-:Y:S05]  /*10b90*/  EXIT ;  /* 0x000000000000794d */ /* 0x000fea0003800000 */
.L_x_13227:
[----:B------:R-:W-:-:S13]  /*10ba0*/  ISETP.NE.AND P0, PT, R2, 0xf, PT ;  /* 0x0000000f0200780c */ /* 0x000fda0003f05270 */
[----:B------:R-:W-:Y:S05]  /*10bb0*/  @!P0 BRA `(.L_x_13229) ;  /* 0x0000000000e88947 */ /* 0x000fea0003800000 */
[----:B------:R-:W-:-:S13]  /*10bc0*/  ISETP.NE.AND P0, PT, R2, 0x17, PT ;  /* 0x000000170200780c */ /* 0x000fda0003f05270 */
[----:B------:R-:W-:Y:S05]  /*10bd0*/  @!P0 BRA `(.L_x_13230) ;  /* 0x0000000000908947 */ /* 0x000fea0003800000 */
[----:B------:R-:W-:-:S13]  /*10be0*/  ISETP.NE.AND P0, PT, R2, 0x18, PT ;  /* 0x000000180200780c */ /* 0x000fda0003f05270 */
[----:B------:R-:W-:Y:S05]  /*10bf0*/  @!P0 BRA `(.L_x_13231) ;  /* 0x0000000000448947 */ /* 0x000fea0003800000 */
.L_x_13208:
        /* <DEDUP_REMOVED lines=16> */
.L_x_13232:
[----:B------:R-:W-:Y:S05]  /*10d00*/  EXIT ;  /* 0x000000000000794d */ /* 0x000fea0003800000 */
.L_x_13231:
        /* <DEDUP_REMOVED lines=13> */
.L_x_13234:
[----:B------:R-:W-:Y:S05]  /*10de0*/  BSYNC.RECONVERGENT B0 ;  /* 0x0000000000007941 */ /* 0x000fea0003800200 */
.L_x_13233:
[----:B------:R-:W-:-:S05]  /*10df0*/  LOP3.LUT R3, R0, 0x80, R3, 0xf8, !PT ;  /* 0x0000008000037812 */ /* 0x000fca00078ef803 */
[----:B------:R-:W-:Y:S01]  /*10e00*/  STG.E.U8 desc[UR36][R16.64], R3 ;  /* 0x0000000310007986 */ /* 0x000fe2000c101124 */
[----:B------:R-:W-:Y:S05]  /*10e10*/  EXIT ;  /* 0x000000000000794d */ /* 0x000fea0003800000 */
.L_x_13230:
        /* <DEDUP_REMOVED lines=12> */
.L_x_13236:
[----:B------:R-:W-:Y:S01]  /*10ee0*/  IMAD.MOV.U32 R0, RZ, RZ, 0x7f ;  /* 0x0000007fff007424 */ /* 0x000fe200078e00ff */
[----:B------:R-:W-:-:S04]  /*10ef0*/  ISETP.GT.U32.AND P0, PT, R2, 0x7f800000, PT ;  /* 0x7f8000000200780c */ /* 0x000fc80003f04070 */
[----:B------:R-:W-:-:S09]  /*10f00*/  SEL R0, R0, 0x7c, P0 ;  /* 0x0000007c00007807 */ /* 0x000fd20000000000 */
.L_x_13237:
[----:B------:R-:W-:Y:S05]  /*10f10*/  BSYNC.RECONVERGENT B0 ;  /* 0x0000000000007941 */ /* 0x000fea0003800200 */
.L_x_13235:
[----:B------:R-:W-:-:S04]  /*10f20*/  SHF.R.U32.HI R3, RZ, 0x18, R3 ;  /* 0x00000018ff037819 */ /* 0x000fc80000011603 */
[----:B------:R-:W-:-:S05]  /*10f30*/  LOP3.LUT R3, R0, 0x80, R3, 0xf8, !PT ;  /* 0x0000008000037812 */ /* 0x000fca00078ef803 */
[----:B------:R-:W-:Y:S01]  /*10f40*/  STG.E.U8 desc[UR36][R16.64], R3 ;  /* 0x0000000310007986 */ /* 0x000fe2000c101124 */
[----:B------:R-:W-:Y:S05]  /*10f50*/  EXIT ;  /* 0x000000000000794d */ /* 0x000fea0003800000 */
.L_x_13229:
[----:B------:R-:W0:Y:S02]  /*10f60*/  I2F.S16 R0, R5 ;  /* 0x0000000500007306 */ /* 0x000e240000101400 */
[----:B0-----:R-:W-:-:S05]  /*10f70*/  F2FP.BF16.F32.PACK_AB R0, RZ, R0 ;  /* 0x00000000ff00723e */ /* 0x001fca00000010ff */
[----:B------:R-:W-:Y:S01]  /*10f80*/  STG.E.U16 desc[UR36][R16.64], R0 ;  /* 0x0000000010007986 */ /* 0x000fe2000c101524 */
[----:B------:R-:W-:Y:S05]  /*10f90*/  EXIT ;  /* 0x000000000000794d */ /* 0x000fea0003800000 */
.L_x_13238:
        /* <DEDUP_REMOVED lines=14> */
.L_x_23570:


//--------------------- .text._ZN2at6native27unrolled_elementwise_kernelIZZZNS0_54_GLOBAL__N__d8c5977b_16_LinearAlgebra_cu_9e10b42f_324316addr_kernel_cudaERNS_14TensorIteratorERKN3c106ScalarES8_ENKUlvE_clEvENKUlvE3_clEvEUlsssE_St5arrayIPcLm4EELi4E23TrivialOffsetCalculatorILi3EjESF_ILi1EjENS0_6memory12LoadWithCastILi3EEENSI_13StoreWithCastILi1EEEEEviT_T0_T2_T3_T4_T5_ --------------------------
	.section	.text._ZN2at6native27unrolled_elementwise_kernelIZZZNS0_54_GLOBAL__N__d8c5977b_16_LinearAlgebra_cu_9e10b42f_324316addr_kernel_cudaERNS_14TensorIteratorERKN3c106ScalarES8_ENKUlvE_clEvENKUlvE3_clEvEUlsssE_St5arrayIPcLm4EELi4E23TrivialOffsetCalculatorILi3EjESF_ILi1EjENS0_6memory12LoadWithCastILi3EEENSI_13StoreWithCastILi1EEEEEviT_T0_T2_T3_T4_T5_,"ax",@progbits
	.align	128
        .global         _ZN2at6native27unrolled_elementwise_kernelIZZZNS0_54_GLOBAL__N__d8c5977b_16_LinearAlgebra_cu_9e10b42f_324316addr_kernel_cudaERNS_14TensorIteratorERKN3c106ScalarES8_ENKUlvE_clEvENKUlvE3_clEvEUlsssE_St5arrayIPcLm4EELi4E23TrivialOffsetCalculatorILi3EjESF_ILi1EjENS0_6memory12LoadWithCastILi3EEENSI_13StoreWithCastILi1EEEEEviT_T0_T2_T3_T4_T5_
        .type           _ZN2at6native27unrolled_elementwise_kernelIZZZNS0_54_GLOBAL__N__d8c5977b_16_LinearAlgebra_cu_9e10b42f_324316addr_kernel_cudaERNS_14TensorIteratorERKN3c106ScalarES8_ENKUlvE_clEvENKUlvE3_clEvEUlsssE_St5arrayIPcLm4EELi4E23TrivialOffsetCalculatorILi3EjESF_ILi1EjENS0_6memory12LoadWithCastILi3EEENSI_13StoreWithCastILi1EEEEEviT_T0_T2_T3_T4_T5_,@function
        .size           _ZN2at6native27unrolled_elementwise_kernelIZZZNS0_54_GLOBAL__N__d8c5977b_16_LinearAlgebra_cu_9e10b42f_324316addr_kernel_cudaERNS_14TensorIteratorERKN3c106ScalarES8_ENKUlvE_clEvENKUlvE3_clEvEUlsssE_St5arrayIPcLm4EELi4E23TrivialOffsetCalculatorILi3EjESF_ILi1EjENS0_6memory12LoadWithCastILi3EEENSI_13StoreWithCastILi1EEEEEviT_T0_T2_T3_T4_T5_,(.L_x_23571 - _ZN2at6native27unrolled_elementwise_kernelIZZZNS0_54_GLOBAL__N__d8c5977b_16_LinearAlgebra_cu_9e10b42f_324316addr_kernel_cudaERNS_14TensorIteratorERKN3c106ScalarES8_ENKUlvE_clEvENKUlvE3_clEvEUlsssE_St5arrayIPcLm4EELi4E23TrivialOffsetCalculatorILi3EjESF_ILi1EjENS0_6memory12LoadWithCastILi3EEENSI_13StoreWithCastILi1EEEEEviT_T0_T2_T3_T4_T5_)
        .other          _ZN2at6native27unrolled_elementwise_kernelIZZZNS0_54_GLOBAL__N__d8c5977b_16_LinearAlgebra_cu_9e10b42f_324316addr_kernel_cudaERNS_14TensorIteratorERKN3c106ScalarES8_ENKUlvE_clEvENKUlvE3_clEvEUlsssE_St5arrayIPcLm4EELi4E23TrivialOffsetCalculatorILi3EjESF_ILi1EjENS0_6memory12LoadWithCastILi3EEENSI_13StoreWithCastILi1EEEEEviT_T0_T2_T3_T4_T5_,@"STO_CUDA_ENTRY STV_DEFAULT"
_ZN2at6native27unrolled_elementwise_kernelIZZZNS0_54_GLOBAL__N__d8c5977b_16_LinearAlgebra_cu_9e10b42f_324316addr_kernel_cudaERNS_14TensorIteratorERKN3c106ScalarES8_ENKUlvE_clEvENKUlvE3_clEvEUlsssE_St5arrayIPcLm4EELi4E23TrivialOffsetCalculatorILi3EjESF_ILi1EjENS0_6memory12LoadWithCastILi3EEENSI_13StoreWithCastILi1EEEEEviT_T0_T2_T3_T4_T5_:
.text._ZN2at6native27unrolled_elementwise_kernelIZZZNS0_54_GLOBAL__N__d8c5977b_16_LinearAlgebra_cu_9e10b42f_324316addr_kernel_cudaERNS_14TensorIteratorERKN3c106ScalarES8_ENKUlvE_clEvENKUlvE3_clEvEUlsssE_St5arrayIPcLm4EELi4E23TrivialOffsetCalculatorILi3EjESF_ILi1EjENS0_6memory12LoadWithCastILi3EEENSI_13StoreWithCastILi1EEEEEviT_T0_T2_T3_T4_T5_:
        /* <DEDUP_REMOVED lines=40> */
.L_x_13241:
        /* <DEDUP_REMOVED lines=18> */
.L_x_13245:
[----:B------:R4:W5:Y:S01]  /*03a0*/  LDG.E.U8 R29, desc[UR36][R4.64] ;  /* 0x00000024041d7981 */ /* 0x000962000c1e1100 */
[----:B------:R-:W-:Y:S05]  /*03b0*/  BRA `(.L_x_13247) ;  /* 0x0000000c00507947 */ /* 0x000fea0003800000 */
.L_x_13244:
        /* <DEDUP_REMOVED lines=8> */
.L_x_13249:
[----:B------:R0:W5:Y:S01]  /*0440*/  LDG.E.U16 R29, desc[UR36][R4.64] ;  /* 0x00000024041d7981 */ /* 0x000162000c1e1500 */
[----:B------:R-:W-:Y:S05]  /*0450*/  BRA `(.L_x_13247) ;  /* 0x0000000c00287947 */ /* 0x000fea0003800000 */
.L_x_13248:
[----:B------:R0:W5:Y:S01]  /*0460*/  LDG.E.U16 R29, desc[UR36][R4.64] ;  /* 0x00000024041d7981 */ /* 0x000162000c1e1500 */
[----:B------:R-:W-:Y:S05]  /*0470*/  BRA `(.L_x_13247) ;  /* 0x0000000c00207947 */ /* 0x000fea0003800000 */
.L_x_13243:
        /* <DEDUP_REMOVED lines=9> */
.L_x_13251:
[----:B------:R-:W2:Y:S02]  /*0510*/  LDG.E.U16 R0, desc[UR36][R4.64] ;  /* 0x0000002404007981 */ /* 0x000ea4000c1e1500 */
[----:B--2---:R-:W-:-:S06]  /*0520*/  HADD2.F32 R0, -RZ, R0.H0_H0 ;  /* 0x20000000ff007230 */ /* 0x004fcc0000004100 */
[----:B------:R-:W0:Y:S02]  /*0530*/  F2I.FTZ.TRUNC.NTZ R0, R0 ;  /* 0x0000000000007305 */ /* 0x000e24000021f100 */
[----:B0-----:R-:W-:Y:S01]  /*0540*/  PRMT R29, R0, 0x7610, R29 ;  /* 0x00007610001d7816 */ /* 0x001fe2000000001d */
[----:B------:R-:W-:Y:S06]  /*0550*/  BRA `(.L_x_13247) ;  /* 0x0000000800e87947 */ /* 0x000fec0003800000 */
.L_x_13250:
        /* <DEDUP_REMOVED lines=9> */
.L_x_13253:
[----:B------:R-:W2:Y:S02]  /*05f0*/  LDG.E.U16 R4, desc[UR36][R4.64] ;  /* 0x0000002404047981 */ /* 0x000ea4000c1e1500 */
[----:B--2---:R-:W-:-:S06]  /*0600*/  HADD2.F32 R0, -RZ, R4.H0_H0 ;  /* 0x20000004ff007230 */ /* 0x004fcc0000004100 */
[----:B------:R-:W0:Y:S02]  /*0610*/  F2I.FTZ.TRUNC.NTZ R0, R0 ;  /* 0x0000000000007305 */ /* 0x000e24000021f100 */
[----:B0-----:R-:W-:Y:S01]  /*0620*/  PRMT R29, R0, 0x7610, R29 ;  /* 0x00007610001d7816 */ /* 0x001fe2000000001d */
[----:B------:R-:W-:Y:S06]  /*0630*/  BRA `(.L_x_13247) ;  /* 0x0000000800b07947 */ /* 0x000fec0003800000 */
.L_x_13252:
[----:B------:R-:W2:Y:S02]  /*0640*/  LDG.E.64 R4, desc[UR36][R4.64] ;  /* 0x0000002404047981 */ /* 0x000ea4000c1e1b00 */
[----:B--2---:R4:W0:Y:S02]  /*0650*/  F2I.F64.TRUNC R29, R4 ;  /* 0x00000004001d7311 */ /* 0x004824000030d100 */
[----:B0---4-:R-:W-:Y:S05]  /*0660*/  BRA `(.L_x_13247) ;  /* 0x0000000800a47947 */ /* 0x011fea0003800000 */
.L_x_13242:
        /* <DEDUP_REMOVED lines=12> */
.L_x_13256:
[----:B------:R-:W2:Y:S02]  /*0730*/  LDG.E.64 R4, desc[UR36][R4.64] ;  /* 0x0000002404047981 */ /* 0x000ea4000c1e1b00 */
[----:B--2---:R0:W1:Y:S02]  /*0740*/  F2I.F64.TRUNC R29, R4 ;  /* 0x00000004001d7311 */ /* 0x004064000030d100 */
[----:B01----:R-:W-:Y:S05]  /*0750*/  BRA `(.L_x_13247) ;  /* 0x0000000800687947 */ /* 0x003fea0003800000 */
.L_x_13255:
        /* <DEDUP_REMOVED lines=27> */
.L_x_13258:
        /* <DEDUP_REMOVED lines=15> */
.L_x_13257:
[----:B------:R-:W2:Y:S02]  /*0a00*/  LDG.E.U16 R0, desc[UR36][R4.64] ;  /* 0x0000002404007981 */ /* 0x000ea4000c1e1500 */
[----:B--2---:R-:W-:-:S06]  /*0a10*/  IMAD.U32 R0, R0, 0x10000, RZ ;  /* 0x0001000000007824 */ /* 0x004fcc00078e00ff */
[----:B------:R-:W0:Y:S02]  /*0a20*/  F2I.FTZ.TRUNC.NTZ R0, R0 ;  /* 0x0000000000007305 */ /* 0x000e24000021f100 */
[----:B0-----:R-:W-:Y:S01]  /*0a30*/  PRMT R29, R0, 0x7610, R29 ;  /* 0x00007610001d7816 */ /* 0x001fe2000000001d */
[----:B------:R-:W-:Y:S06]  /*0a40*/  BRA `(.L_x_13247) ;  /* 0x0000000400ac7947 */ /* 0x000fec0003800000 */
.L_x_13254:
        /* <DEDUP_REMOVED lines=10> */
.L_x_13261:
        /* <DEDUP_REMOVED lines=21> */
.L_x_13265:
[----:B------:R-:W-:Y:S05]  /*0c40*/  BSYNC.RECONVERGENT B1 ;  /* 0x0000000000017941 */ /* 0x000fea0003800200 */
.L_x_13264:
[----:B------:R-:W-:Y:S01]  /*0c50*/  IMAD.SHL.U32 R0, R0, 0x100000, RZ ;  /* 0x0010000000007824 */ /* 0x000fe200078e00ff */
[----:B------:R-:W-:-:S04]  /*0c60*/  LEA R3, R3, 0x3b800000, 0x17 ;  /* 0x3b80000003037811 */ /* 0x000fc800078eb8ff */
[----:B------:R-:W-:-:S07]  /*0c70*/  LOP3.LUT R0, R3, R0, R7, 0xfe, !PT ;  /* 0x0000000003007212 */ /* 0x000fce00078efe07 */
.L_x_13263:
[----:B------:R-:W-:Y:S05]  /*0c80*/  BSYNC.RECONVERGENT B0 ;  /* 0x0000000000007941 */ /* 0x000fea0003800200 */
.L_x_13262:
[----:B------:R-:W0:Y:S02]  /*0c90*/  F2I.FTZ.TRUNC.NTZ R0, R0 ;  /* 0x0000000000007305 */ /* 0x000e24000021f100 */
[----:B0-----:R-:W-:Y:S01]  /*0ca0*/  PRMT R29, R0, 0x7610, R29 ;  /* 0x00007610001d7816 */ /* 0x001fe2000000001d */
[----:B------:R-:W-:Y:S06]  /*0cb0*/  BRA `(.L_x_13247) ;  /* 0x0000000400107947 */ /* 0x000fec0003800000 */
.L_x_13260:
        /* <DEDUP_REMOVED lines=21> */
.L_x_13269:
[----:B------:R-:W-:Y:S05]  /*0e10*/  BSYNC.RECONVERGENT B1 ;  /* 0x0000000000017941 */ /* 0x000fea0003800200 */
.L_x_13268:
[----:B------:R-:W-:Y:S01]  /*0e20*/  IMAD.SHL.U32 R0, R0, 0x200000, RZ ;  /* 0x0020000000007824 */ /* 0x000fe200078e00ff */
[----:B------:R-:W-:-:S04]  /*0e30*/  LEA R3, R3, 0x37800000, 0x17 ;  /* 0x3780000003037811 */ /* 0x000fc800078eb8ff */
[----:B------:R-:W-:-:S07]  /*0e40*/  LOP3.LUT R0, R3, R0, R7, 0xfe, !PT ;  /* 0x0000000003007212 */ /* 0x000fce00078efe07 */
.L_x_13267:
[----:B------:R-:W-:Y:S05]  /*0e50*/  BSYNC.RECONVERGENT B0 ;  /* 0x0000000000007941 */ /* 0x000fea0003800200 */
.L_x_13266:
[----:B------:R-:W0:Y:S02]  /*0e60*/  F2I.FTZ.TRUNC.NTZ R0, R0 ;  /* 0x0000000000007305 */ /* 0x000e24000021f100 */
[----:B0-----:R-:W-:Y:S01]  /*0e70*/  PRMT R29, R0, 0x7610, R29 ;  /* 0x00007610001d7816 */ /* 0x001fe2000000001d */
[----:B------:R-:W-:Y:S06]  /*0e80*/  BRA `(.L_x_13247) ;  /* 0x00000000009c7947 */ /* 0x000fec0003800000 */
.L_x_13259:
[----:B------:R-:W-:-:S09]  /*0e90*/  UISETP.NE.AND UP0, UPT, UR4, 0x1c, UPT ;  /* 0x0000001c0400788c */ /* 0x000fd2000bf05270 */
[----:B------:R-:W-:Y:S05]  /*0ea0*/  BRA.U !UP0, `(.L_x_13270) ;  /* 0x0000000108907547 */ /* 0x000fea000b800000 */
[----:B------:R-:W-:-:S09]  /*0eb0*/  UISETP.NE.AND UP0, UPT, UR4, 0x1d, UPT ;  /* 0x0000001d0400788c */ /* 0x000fd2000bf05270 */
[----:B------:R-:W-:Y:S05]  /*0ec0*/  BRA.U !UP0, `(.L_x_13271) ;  /* 0x0000000108807547 */ /* 0x000fea000b800000 */
[----:B------:R-:W-:-:S09]  /*0ed0*/  UISETP.NE.AND UP0, UPT, UR4, 0x2c, UPT ;  /* 0x0000002c0400788c */ /* 0x000fd2000bf05270 */
[----:B------:R-:W-:Y:S05]  /*0ee0*/  BRA.U !UP0, `(.L_x_13272) ;  /* 0x0000000108487547 */ /* 0x000fea000b800000 */
.L_x_13246:
        /* <DEDUP_REMOVED lines=16> */
.L_x_13273:
[----:B------:R-:W-:Y:S01]  /*0ff0*/  PRMT R29, RZ, 0x7610, R29 ;  /* 0x00007610ff1d7816 */ /* 0x000fe2000000001d */
[----:B------:R-:W-:Y:S06]  /*1000*/  BRA `(.L_x_13247) ;  /* 0x00000000003c7947 */ /* 0x000fec0003800000 */
.L_x_13272:
        /* <DEDUP_REMOVED lines=8> */
.L_x_13275:
[----:B------:R-:W-:Y:S05]  /*1090*/  BSYNC.RECONVERGENT B0 ;  /* 0x0000000000007941 */ /* 0x000fea0003800200 */
.L_x_13274:
[----:B------:R-:W0:Y:S02]  /*10a0*/  F2I.FTZ.TRUNC.NTZ R0, R0 ;  /* 0x0000000000007305 */ /* 0x000e24000021f100 */
[----:B0-----:R-:W-:Y:S01]  /*10b0*/  PRMT R29, R0, 0x7610, R29 ;  /* 0x00007610001d7816 */ /* 0x001fe2000000001d */
[----:B------:R-:W-:Y:S06]  /*10c0*/  BRA `(.L_x_13247) ;  /* 0x00000000000c7947 */ /* 0x000fec0003800000 */
.L_x_13271:
[----:B------:R0:W5:Y:S01]  /*10d0*/  LDG.E.U16 R29, desc[UR36][R4.64] ;  /* 0x00000024041d7981 */ /* 0x000162000c1e1500 */
[----:B------:R-:W-:Y:S05]  /*10e0*/  BRA `(.L_x_13247) ;  /* 0x0000000000047947 */ /* 0x000fea0003800000 */
.L_x_13270:
[----:B------:R0:W5:Y:S02]  /*10f0*/  LDG.E.U16 R29, desc[UR36][R4.64] ;  /* 0x00000024041d7981 */ /* 0x000164000c1e1500 */
.L_x_13247:
[----:B0-2-4-:R-:W0:Y:S01]  /*1100*/  LDC.64 R4, c[0x0][0x3b0] ;  /* 0x0000ec00ff047b82 */ /* 0x015e220000000a00 */
        /* <DEDUP_REMOVED lines=17> */
.L_x_13279:
[----:B------:R0:W5:Y:S01]  /*1220*/  LDG.E.U8 R28, desc[UR36][R4.64] ;  /* 0x00000024041c7981 */ /* 0x000162000c1e1100 */
[----:B------:R-:W-:Y:S05]  /*1230*/  BRA `(.L_x_13281) ;  /* 0x0000000c00507947 */ /* 0x000fea0003800000 */
.L_x_13278:
        /* <DEDUP_REMOVED lines=8> */
.L_x_13283:
[----:B------:R0:W5:Y:S01]  /*12c0*/  LDG.E.U16 R28, desc[UR36][R4.64] ;  /* 0x00000024041c7981 */ /* 0x000162000c1e1500 */
[----:B------:R-:W-:Y:S05]  /*12d0*/  BRA `(.L_x_13281) ;  /* 0x0000000c00287947 */ /* 0x000fea0003800000 */
.L_x_13282:
[----:B------:R0:W5:Y:S01]  /*12e0*/  LDG.E.U16 R28, desc[UR36][R4.64] ;  /* 0x00000024041c7981 */ /* 0x000162000c1e1500 */
[----:B------:R-:W-:Y:S05]  /*12f0*/  BRA `(.L_x_13281) ;  /* 0x0000000c00207947 */ /* 0x000fea0003800000 */
.L_x_13277:
[----:B------:R-:W-:-:S09]  /*1300*/  UISETP.GT.AND UP0, UPT, UR4, 0x6, UPT ;  /* 0x000000060400788c */ /* 0x000fd2000bf04270 */
[----:B------:R-:W-:Y:S05]  /*1310*/  BRA.U UP0, `(.L_x_13284) ;  /* 0x0000000100307547 */ /* 0x000fea000b800000 */
[----:B------:R-:W-:-:S09]  /*1320*/  UISETP.NE.AND UP0, UPT, UR4, 0x5, UPT ;  /* 0x000000050400788c */ /* 0x000fd2000bf05270 */
[----:B------:R-:W-:Y:S05]  /*1330*/  BRA.U !UP0, `(.L_x_13285) ;  /* 0x0000000108147547 */ /* 0x000fea000b800000 */
[----:B------:R-:W-:-:S09]  /*1340*/  UISETP.NE.AND UP0, UPT, UR4, 0x6, UPT ;  /* 0x000000060400788c */ /* 0x000fd2000bf05270 */
[----:B------:R-:W-:Y:S05]  /*1350*/  BRA.U UP0, `(.L_x_13280) ;  /* 0x0000000900847547 */ /* 0x000fea000b800000 */
[----:B------:R-:W2:Y:S02]  /*1360*/  LDG.E R4, desc[UR36][R4.64] ;  /* 0x0000002404047981 */ /* 0x000ea4000c1e1900 */
[----:B--2---:R0:W2:Y:S01]  /*1370*/  F2I.FTZ.TRUNC.NTZ R28, R4 ;  /* 0x00000004001c7305 */ /* 0x0040a2000021f100 */
[----:B------:R-:W-:Y:S05]  /*1380*/  BRA `(.L_x_13281) ;  /* 0x0000000800fc7947 */ /* 0x000fea0003800000 */
.L_x_13285:
[----:B------:R-:W2:Y:S02]  /*1390*/  LDG.E.U16 R0, desc[UR36][R4.64] ;  /* 0x0000002404007981 */ /* 0x000ea4000c1e1500 */
[----:B--2---:R-:W-:-:S06]  /*13a0*/  HADD2.F32 R0, -RZ, R0.H0_H0 ;  /* 0x20000000ff007230 */ /* 0x004fcc0000004100 */
[----:B------:R-:W0:Y:S02]  /*13b0*/  F2I.FTZ.TRUNC.NTZ R0, R0 ;  /* 0x0000000000007305 */ /* 0x000e24000021f100 */
[----:B0-----:R-:W-:Y:S01]  /*13c0*/  PRMT R28, R0, 0x7610, R28 ;  /* 0x00007610001c7816 */ /* 0x001fe2000000001c */
[----:B------:R-:W-:Y:S06]  /*13d0*/  BRA `(.L_x_13281) ;  /* 0x0000000800e87947 */ /* 0x000fec0003800000 */
.L_x_13284:
[----:B------:R-:W-:-:S09]  /*13e0*/  UISETP.NE.AND UP0, UPT, UR4, 0x7, UPT ;  /* 0x000000070400788c */ /* 0x000fd2000bf05270 */
[----:B------:R-:W-:Y:S05]  /*13f0*/  BRA.U !UP0, `(.L_x_13286) ;  /* 0x0000000108307547 */ /* 0x000fea000b800000 */
[----:B------:R-:W-:-:S09]  /*1400*/  UISETP.NE.AND UP0, UPT, UR4, 0x8, UPT ;  /* 0x000000080400788c */ /* 0x000fd2000bf05270 */
[----:B------:R-:W-:Y:S05]  /*1410*/  BRA.U !UP0, `(.L_x_13287) ;  /* 0x0000000108147547 */ /* 0x000fea000b800000 */
[----:B------:R-:W-:-:S09]  /*1420*/  UISETP.NE.AND UP0, UPT, UR4, 0x9, UPT ;  /* 0x000000090400788c */ /* 0x000fd2000bf05270 */
[----:B------:R-:W-:Y:S05]  /*1430*/  BRA.U UP0, `(.L_x_13280) ;  /* 0x00000009004c7547 */ /* 0x000fea000b800000 */
[----:B------:R-:W2:Y:S02]  /*1440*/  LDG.E R4, desc[UR36][R4.64] ;  /* 0x0000002404047981 */ /* 0x000ea4000c1e1900 */
[----:B--2---:R0:W2:Y:S01]  /*1450*/  F2I.FTZ.TRUNC.NTZ R28, R4 ;  /* 0x00000004001c7305 */ /* 0x0040a2000021f100 */
[----:B------:R-:W-:Y:S05]  /*1460*/  BRA `(.L_x_13281) ;  /* 0x0000000800c47947 */ /* 0x000fea0003800000 */
.L_x_13287:
[----:B------:R-:W2:Y:S02]  /*1470*/  LDG.E.U16 R4, desc[UR36][R4.64] ;  /* 0x0000002404047981 */ /* 0x000ea4000c1e1500 */
[----:B--2---:R-:W-:-:S06]  /*1480*/  HADD2.F32 R0, -RZ, R4.H0_H0 ;  /* 0x20000004ff007230 */ /* 0x004fcc0000004100 */
[----:B------:R-:W0:Y:S02]  /*1490*/  F2I.FTZ.TRUNC.NTZ R0, R0 ;  /* 0x0000000000007305 */ /* 0x000e24000021f100 */
[----:B0-----:R-:W-:Y:S01]  /*14a0*/  PRMT R28, R0, 0x7610, R28 ;  /* 0x00007610001c7816 */ /* 0x001fe2000000001c */
[----:B------:R-:W-:Y:S06]  /*14b0*/  BRA `(.L_x_13281) ;  /* 0x0000000800b07947 */ /* 0x000fec0003800000 */
.L_x_13286:
[----:B------:R-:W2:Y:S02]  /*14c0*/  LDG.E.64 R4, desc[UR36][R4.64] ;  /* 0x0000002404047981 */ /* 0x000ea4000c1e1b00 */
[----:B--2---:R0:W2:Y:S02]  /*14d0*/  F2I.F64.TRUNC R28, R4 ;  /* 0x00000004001c7311 */ /* 0x0040a4000030d100 */
[----:B0-2---:R-:W-:Y:S05]  /*14e0*/  BRA `(.L_x_13281) ;  /* 0x0000000800a47947 */ /* 0x005fea0003800000 */
.L_x_13276:
        /* <DEDUP_REMOVED lines=12> */
.L_x_13290:
[----:B------:R-:W2:Y:S02]  /*15b0*/  LDG.E.64 R4, desc[UR36][R4.64] ;  /* 0x0000002404047981 */ /* 0x000ea4000c1e1b00 */
[----:B--2---:R0:W2:Y:S02]  /*15c0*/  F2I.F64.TRUNC R28, R4 ;  /* 0x00000004001c7311 */ /* 0x0040a4000030d100 */
[----:B0-2---:R-:W-:Y:S05]  /*15d0*/  BRA `(.L_x_13281) ;  /* 0x0000000800687947 */ /* 0x005fea0003800000 */
.L_x_13289:
        /* <DEDUP_REMOVED lines=27> */
.L_x_13292:
        /* <DEDUP_REMOVED lines=15> */
.L_x_13291:
[----:B------:R-:W2:Y:S02]  /*1880*/  LDG.E.U16 R0, desc[UR36][R4.64] ;  /* 0x0000002404007981 */ /* 0x000ea4000c1e1500 */
[----:B--2---:R-:W-:-:S06]  /*1890*/  IMAD.U32 R0, R0, 0x10000, RZ ;  /* 0x0001000000007824 */ /* 0x004fcc00078e00ff */
[----:B------:R-:W0:Y:S02]  /*18a0*/  F2I.FTZ.TRUNC.NTZ R0, R0 ;  /* 0x0000000000007305 */ /* 0x000e24000021f100 */
[----:B0-----:R-:W-:Y:S01]  /*18b0*/  PRMT R28, R0, 0x7610, R28 ;  /* 0x00007610001c7816 */ /* 0x001fe2000000001c */
[----:B------:R-:W-:Y:S06]  /*18c0*/  BRA `(.L_x_13281) ;  /* 0x0000000400ac7947 */ /* 0x000fec0003800000 */
.L_x_13288:
        /* <DEDUP_REMOVED lines=10> */
.L_x_13295:
        /* <DEDUP_REMOVED lines=21> */
.L_x_13299:
[----:B------:R-:W-:Y:S05]  /*1ac0*/  BSYNC.RECONVERGENT B1 ;  /* 0x0000000000017941 */ /* 0x000fea0003800200 */
.L_x_13298:
[----:B------:R-:W-:Y:S01]  /*1ad0*/  IMAD.SHL.U32 R0, R0, 0x100000, RZ ;  /* 0x0010000000007824 */ /* 0x000fe200078e00ff */
[----:B------:R-:W-:-:S04]  /*1ae0*/  LEA R3, R3, 0x3b800000, 0x17 ;  /* 0x3b80000003037811 */ /* 0x000fc800078eb8ff */
[----:B------:R-:W-:-:S07]  /*1af0*/  LOP3.LUT R0, R3, R0, R7, 0xfe, !PT ;  /* 0x0000000003007212 */ /* 0x000fce00078efe07 */
.L_x_13297:
[----:B------:R-:W-:Y:S05]  /*1b00*/  BSYNC.RECONVERGENT B0 ;  /* 0x0000000000007941 */ /* 0x000fea0003800200 */
.L_x_13296:
[----:B------:R-:W0:Y:S02]  /*1b10*/  F2I.FTZ.TRUNC.NTZ R0, R0 ;  /* 0x0000000000007305 */ /* 0x000e24000021f100 */
[----:B0-----:R-:W-:Y:S01]  /*1b20*/  PRMT R28, R0, 0x7610, R28 ;  /* 0x00007610001c7816 */ /* 0x001fe2000000001c */
[----:B------:R-:W-:Y:S06]  /*1b30*/  BRA `(.L_x_13281) ;  /* 0x0000000400107947 */ /* 0x000fec0003800000 */
.L_x_13294:
        /* <DEDUP_REMOVED lines=21> */
.L_x_13303:
[----:B------:R-:W-:Y:S05]  /*1c90*/  BSYNC.RECONVERGENT B1 ;  /* 0x0000000000017941 */ /* 0x000fea0003800200 */
.L_x_13302:
[----:B------:R-:W-:Y:S01]  /*1ca0*/  IMAD.SHL.U32 R0, R0, 0x200000, RZ ;  /* 0x0020000000007824 */ /* 0x000fe200078e00ff */
[----:B------:R-:W-:-:S04]  /*1cb0*/  LEA R3, R3, 0x37800000, 0x17 ;  /* 0x3780000003037811 */ /* 0x000fc800078eb8ff */
[----:B------:R-:W-:-:S07]  /*1cc0*/  LOP3.LUT R0, R3, R0, R7, 0xfe, !PT ;  /* 0x0000000003007212 */ /* 0x000fce00078efe07 */
.L_x_13301:
[----:B------:R-:W-:Y:S05]  /*1cd0*/  BSYNC.RECONVERGENT B0 ;  /* 0x0000000000007941 */ /* 0x000fea0003800200 */
.L_x_13300:
[----:B------:R-:W0:Y:S02]  /*1ce0*/  F2I.FTZ.TRUNC.NTZ R0, R0 ;  /* 0x0000000000007305 */ /* 0x000e24000021f100 */
[----:B0-----:R-:W-:Y:S01]  /*1cf0*/  PRMT R28, R0, 0x7610, R28 ;  /* 0x00007610001c7816 */ /* 0x001fe2000000001c */
[----:B------:R-:W-:Y:S06]  /*1d00*/  BRA `(.L_x_13281) ;  /* 0x00000000009c7947 */ /* 0x000fec0003800000 */
.L_x_13293:
[----:B------:R-:W-:-:S09]  /*1d10*/  UISETP.NE.AND UP0, UPT, UR4, 0x1c, UPT ;  /* 0x0000001c0400788c */ /* 0x000fd2000bf05270 */
[----:B------:R-:W-:Y:S05]  /*1d20*/  BRA.U !UP0, `(.L_x_13304) ;  /* 0x0000000108907547 */ /* 0x000fea000b800000 */
[----:B------:R-:W-:-:S09]  /*1d30*/  UISETP.NE.AND UP0, UPT, UR4, 0x1d, UPT ;  /* 0x0000001d0400788c */ /* 0x000fd2000bf05270 */
[----:B------:R-:W-:Y:S05]  /*1d40*/  BRA.U !UP0, `(.L_x_13305) ;  /* 0x0000000108807547 */ /* 0x000fea000b800000 */
[----:B------:R-:W-:-:S09]  /*1d50*/  UISETP.NE.AND UP0, UPT, UR4, 0x2c, UPT ;  /* 0x0000002c0400788c */ /* 0x000fd2000bf05270 */
[----:B------:R-:W-:Y:S05]  /*1d60*/  BRA.U !UP0, `(.L_x_13306) ;  /* 0x0000000108487547 */ /* 0x000fea000b800000 */
.L_x_13280:
        /* <DEDUP_REMOVED lines=16> */
.L_x_13307:
[----:B------:R-:W-:Y:S01]  /*1e70*/  PRMT R28, RZ, 0x7610, R28 ;  /* 0x00007610ff1c7816 */ /* 0x000fe2000000001c */
[----:B------:R-:W-:Y:S06]  /*1e80*/  BRA `(.L_x_13281) ;  /* 0x00000000003c7947 */ /* 0x000fec0003800000 */
.L_x_13306:
        /* <DEDUP_REMOVED lines=8> */
.L_x_13309:
[----:B------:R-:W-:Y:S05]  /*1f10*/  BSYNC.RECONVERGENT B0 ;  /* 0x0000000000007941 */ /* 0x000fea0003800200 */
.L_x_13308:
[----:B------:R-:W0:Y:S02]  /*1f20*/  F2I.FTZ.TRUNC.NTZ R0, R0 ;  /* 0x0000000000007305 */ /* 0x000e24000021f100 */
[----:B0-----:R-:W-:Y:S01]  /*1f30*/  PRMT R28, R0, 0x7610, R28 ;  /* 0x00007610001c7816 */ /* 0x001fe2000000001c */
[----:B------:R-:W-:Y:S06]  /*1f40*/  BRA `(.L_x_13281) ;  /* 0x00000000000c7947 */ /* 0x000fec0003800000 */
.L_x_13305:
[----:B------:R4:W5:Y:S01]  /*1f50*/  LDG.E.U16 R28, desc[UR36][R4.64] ;  /* 0x00000024041c7981 */ /* 0x000962000c1e1500 */
[----:B------:R-:W-:Y:S05]  /*1f60*/  BRA `(.L_x_13281) ;  /* 0x0000000000047947 */ /* 0x000fea0003800000 */
.L_x_13304:
[----:B------:R2:W5:Y:S02]  /*1f70*/  LDG.E.U16 R28, desc[UR36][R4.64] ;  /* 0x00000024041c7981 */ /* 0x000564000c1e1500 */
.L_x_13281:
[----:B------:R-:W-:-:S07]  /*1f80*/  VIADD R19, R17, 0x80 ;  /* 0x0000008011137836 */ /* 0x000fce0000000000 */
.L_x_13240:
[----:B------:R-:W-:Y:S05]  /*1f90*/  BSYNC.RECONVERGENT B6 ;  /* 0x0000000000067941 */ /* 0x000fea0003800200 */
.L_x_13239:
        /* <DEDUP_REMOVED lines=9> */
[CC--:B0-2-4-:R-:W-:Y:S02]  /*2030*/  SHF.L.U32 R4, R3.reuse, R0.reuse, RZ ;  /* 0x0000000003047219 */ /* 0x0d5fe400000006ff */
        /* <DEDUP_REMOVED lines=20> */
.L_x_13312:
[----:B------:R-:W0:Y:S01]  /*2180*/  LDC.64 R4, c[0x0][0x3a8] ;  /* 0x0000ea00ff047b82 */ /* 0x000e220000000a00 */
        /* <DEDUP_REMOVED lines=17> */
.L_x_13316:
[----:B------:R0:W5:Y:S01]  /*22a0*/  LDG.E.U8 R22, desc[UR36][R4.64] ;  /* 0x0000002404167981 */ /* 0x000162000c1e1100 */
[----:B------:R-:W-:Y:S05]  /*22b0*/  BRA `(.L_x_13318) ;  /* 0x0000000c00507947 */ /* 0x000fea0003800000 */
.L_x_13315:
        /* <DEDUP_REMOVED lines=8> */
.L_x_13320:
[----:B------:R0:W5:Y:S01]  /*2340*/  LDG.E.U16 R22, desc[UR36][R4.64] ;  /* 0x0000002404167981 */ /* 0x000162000c1e1500 */
[----:B------:R-:W-:Y:S05]  /*2350*/  BRA `(.L_x_13318) ;  /* 0x0000000c00287947 */ /* 0x000fea0003800000 */
.L_x_13319:
[----:B------:R0:W5:Y:S01]  /*2360*/  LDG.E.U16 R22, desc[UR36][R4.64] ;  /* 0x0000002404167981 */ /* 0x000162000c1e1500 */
[----:B------:R-:W-:Y:S05]  /*2370*/  BRA `(.L_x_13318) ;  /* 0x0000000c00207947 */ /* 0x000fea0003800000 */
.L_x_13314:
        /* <DEDUP_REMOVED lines=9> */
.L_x_13322:
[----:B------:R-:W2:Y:S02]  /*2410*/  LDG.E.U16 R0, desc[UR36][R4.64] ;  /* 0x0000002404007981 */ /* 0x000ea4000c1e1500 */
[----:B--2---:R-:W-:-:S06]  /*2420*/  HADD2.F32 R0, -RZ, R0.H0_H0 ;  /* 0x20000000ff007230 */ /* 0x004fcc0000004100 */
[----:B------:R-:W0:Y:S02]  /*2430*/  F2I.FTZ.TRUNC.NTZ R0, R0 ;  /* 0x0000000000007305 */ /* 0x000e24000021f100 */
[----:B0-----:R-:W-:Y:S01]  /*2440*/  PRMT R22, R0, 0x7610, R22 ;  /* 0x0000761000167816 */ /* 0x001fe20000000016 */
[----:B------:R-:W-:Y:S06]  /*2450*/  BRA `(.L_x_13318) ;  /* 0x0000000800e87947 */ /* 0x000fec0003800000 */
.L_x_13321:
        /* <DEDUP_REMOVED lines=9> */
.L_x_13324:
[----:B------:R-:W2:Y:S02]  /*24f0*/  LDG.E.U16 R4, desc[UR36][R4.64] ;  /* 0x0000002404047981 */ /* 0x000ea4000c1e1500 */
[----:B--2---:R-:W-:-:S06]  /*2500*/  HADD2.F32 R0, -RZ, R4.H0_H0 ;  /* 0x20000004ff007230 */ /* 0x004fcc0000004100 */
[----:B------:R-:W0:Y:S02]  /*2510*/  F2I.FTZ.TRUNC.NTZ R0, R0 ;  /* 0x0000000000007305 */ /* 0x000e24000021f100 */
[----:B0-----:R-:W-:Y:S01]  /*2520*/  PRMT R22, R0, 0x7610, R22 ;  /* 0x0000761000167816 */ /* 0x001fe20000000016 */
[----:B------:R-:W-:Y:S06]  /*2530*/  BRA `(.L_x_13318) ;  /* 0x0000000800b07947 */ /* 0x000fec0003800000 */
.L_x_13323:
[----:B------:R-:W2:Y:S02]  /*2540*/  LDG.E.64 R4, desc[UR36][R4.64] ;  /* 0x0000002404047981 */ /* 0x000ea4000c1e1b00 */
[----:B--2---:R0:W2:Y:S02]  /*2550*/  F2I.F64.TRUNC R22, R4 ;  /* 0x0000000400167311 */ /* 0x0040a4000030d100 */
[----:B0-2---:R-:W-:Y:S05]  /*2560*/  BRA `(.L_x_13318) ;  /* 0x0000000800a47947 */ /* 0x005fea0003800000 */
.L_x_13313:
        /* <DEDUP_REMOVED lines=12> */
.L_x_13327:
[----:B------:R-:W2:Y:S02]  /*2630*/  LDG.E.64 R4, desc[UR36][R4.64] ;  /* 0x0000002404047981 */ /* 0x000ea4000c1e1b00 */
[----:B--2---:R0:W2:Y:S02]  /*2640*/  F2I.F64.TRUNC R22, R4 ;  /* 0x0000000400167311 */ /* 0x0040a4000030d100 */
[----:B0-2---:R-:W-:Y:S05]  /*2650*/  BRA `(.L_x_13318) ;  /* 0x0000000800687947 */ /* 0x005fea0003800000 */
.L_x_13326:
        /* <DEDUP_REMOVED lines=27> */
.L_x_13329:
        /* <DEDUP_REMOVED lines=15> */
.L_x_13328:
[----:B------:R-:W2:Y:S02]  /*2900*/  LDG.E.U16 R0, desc[UR36][R4.64] ;  /* 0x0000002404007981 */ /* 0x000ea4000c1e1500 */
[----:B--2---:R-:W-:-:S06]  /*2910*/  IMAD.U32 R0, R0, 0x10000, RZ ;  /* 0x0001000000007824 */ /* 0x004fcc00078e00ff */
[----:B------:R-:W0:Y:S02]  /*2920*/  F2I.FTZ.TRUNC.NTZ R0, R0 ;  /* 0x0000000000007305 */ /* 0x000e24000021f100 */
[----:B0-----:R-:W-:Y:S01]  /*2930*/  PRMT R22, R0, 0x7610, R22 ;  /* 0x0000761000167816 */ /* 0x001fe20000000016 */
[----:B------:R-:W-:Y:S06]  /*2940*/  BRA `(.L_x_13318) ;  /* 0x0000000400ac7947 */ /* 0x000fec0003800000 */
.L_x_13325:
        /* <DEDUP_REMOVED lines=10> */
.L_x_13332:
        /* <DEDUP_REMOVED lines=21> */
.L_x_13336:
[----:B------:R-:W-:Y:S05]  /*2b40*/  BSYNC.RECONVERGENT B1 ;  /* 0x0000000000017941 */ /* 0x000fea0003800200 */
.L_x_13335:
[----:B------:R-:W-:Y:S01]  /*2b50*/  IMAD.SHL.U32 R0, R0, 0x100000, RZ ;  /* 0x0010000000007824 */ /* 0x000fe200078e00ff */
[----:B------:R-:W-:-:S04]  /*2b60*/  LEA R3, R3, 0x3b800000, 0x17 ;  /* 0x3b80000003037811 */ /* 0x000fc800078eb8ff */
[----:B------:R-:W-:-:S07]  /*2b70*/  LOP3.LUT R0, R3, R0, R7, 0xfe, !PT ;  /* 0x0000000003007212 */ /* 0x000fce00078efe07 */
.L_x_13334:
[----:B------:R-:W-:Y:S05]  /*2b80*/  BSYNC.RECONVERGENT B0 ;  /* 0x0000000000007941 */ /* 0x000fea0003800200 */
.L_x_13333:
[----:B------:R-:W0:Y:S02]  /*2b90*/  F2I.FTZ.TRUNC.NTZ R0, R0 ;  /* 0x0000000000007305 */ /* 0x000e24000021f100 */
[----:B0-----:R-:W-:Y:S01]  /*2ba0*/  PRMT R22, R0, 0x7610, R22 ;  /* 0x0000761000167816 */ /* 0x001fe20000000016 */
[----:B------:R-:W-:Y:S06]  /*2bb0*/  BRA `(.L_x_13318) ;  /* 0x0000000400107947 */ /* 0x000fec0003800000 */
.L_x_13331:
        /* <DEDUP_REMOVED lines=21> */
.L_x_13340:
[----:B------:R-:W-:Y:S05]  /*2d10*/  BSYNC.RECONVERGENT B1 ;  /* 0x0000000000017941 */ /* 0x000fea0003800200 */
.L_x_13339:
[----:B------:R-:W-:Y:S01]  /*2d20*/  IMAD.SHL.U32 R0, R0, 0x200000, RZ ;  /* 0x0020000000007824 */ /* 0x000fe200078e00ff */
[----:B------:R-:W-:-:S04]  /*2d30*/  LEA R3, R3, 0x37800000, 0x17 ;  /* 0x3780000003037811 */ /* 0x000fc800078eb8ff */
[----:B------:R-:W-:-:S07]  /*2d40*/  LOP3.LUT R0, R3, R0, R7, 0xfe, !PT ;  /* 0x0000000003007212 */ /* 0x000fce00078efe07 */
.L_x_13338:
[----:B------:R-:W-:Y:S05]  /*2d50*/  BSYNC.RECONVERGENT B0 ;  /* 0x0000000000007941 */ /* 0x000fea0003800200 */
.L_x_13337:
[----:B------:R-:W0:Y:S02]  /*2d60*/  F2I.FTZ.TRUNC.NTZ R0, R0 ;  /* 0x0000000000007305 */ /* 0x000e24000021f100 */
[----:B0-----:R-:W-:Y:S01]  /*2d70*/  PRMT R22, R0, 0x7610, R22 ;  /* 0x0000761000167816 */ /* 0x001fe20000000016 */
[----:B------:R-:W-:Y:S06]  /*2d80*/  BRA `(.L_x_13318) ;  /* 0x00000000009c7947 */ /* 0x000fec0003800000 */
.L_x_13330:
        /* <DEDUP_REMOVED lines=14> */
.L_x_13344:
[----:B------:R-:W-:Y:S05]  /*2e70*/  BSYNC.RECONVERGENT B0 ;  /* 0x0000000000007941 */ /* 0x000fea0003800200 */
.L_x_13343:
[----:B------:R-:W0:Y:S02]  /*2e80*/  F2I.FTZ.TRUNC.NTZ R0, R0 ;  /* 0x0000000000007305 */ /* 0x000e24000021f100 */
[----:B0-----:R-:W-:Y:S01]  /*2e90*/  PRMT R22, R0, 0x7610, R22 ;  /* 0x0000761000167816 */ /* 0x001fe20000000016 */
[----:B------:R-:W-:Y:S06]  /*2ea0*/  BRA `(.L_x_13318) ;  /* 0x0000000000547947 */ /* 0x000fec0003800000 */
.L_x_13317:
        /* <DEDUP_REMOVED lines=16> */
.L_x_13345:
[----:B------:R-:W-:Y:S01]  /*2fb0*/  PRMT R22, RZ, 0x7610, R22 ;  /* 0x00007610ff167816 */ /* 0x000fe20000000016 */
[----:B------:R-:W-:Y:S06]  /*2fc0*/  BRA `(.L_x_13318) ;  /* 0x00000000000c7947 */ /* 0x000fec0003800000 */
.L_x_13342:
[----:B------:R0:W5:Y:S01]  /*2fd0*/  LDG.E.U16 R22, desc[UR36][R4.64] ;  /* 0x0000002404167981 */ /* 0x000162000c1e1500 */
[----:B------:R-:W-:Y:S05]  /*2fe0*/  BRA `(.L_x_13318) ;  /* 0x0000000000047947 */ /* 0x000fea0003800000 */
.L_x_13341:
[----:B------:R2:W5:Y:S02]  /*2ff0*/  LDG.E.U16 R22, desc[UR36][R4.64] ;  /* 0x0000002404167981 */ /* 0x000564000c1e1500 */
.L_x_13318:
        /* <DEDUP_REMOVED lines=18> */
.L_x_13349:
[----:B------:R0:W5:Y:S01]  /*3120*/  LDG.E.U8 R23, desc[UR36][R4.64] ;  /* 0x0000002404177981 */ /* 0x000162000c1e1100 */
[----:B------:R-:W-:Y:S05]  /*3130*/  BRA `(.L_x_13351) ;  /* 0x0000000c00507947 */ /* 0x000fea0003800000 */
.L_x_13348:
        /* <DEDUP_REMOVED lines=8> */
.L_x_13353:
[----:B------:R0:W5:Y:S01]  /*31c0*/  LDG.E.U16 R23, desc[UR36][R4.64] ;  /* 0x0000002404177981 */ /* 0x000162000c1e1500 */
[----:B------:R-:W-:Y:S05]  /*31d0*/  BRA `(.L_x_13351) ;  /* 0x0000000c00287947 */ /* 0x000fea0003800000 */
.L_x_13352:
[----:B------:R0:W5:Y:S01]  /*31e0*/  LDG.E.U16 R23, desc[UR36][R4.64] ;  /* 0x0000002404177981 */ /* 0x000162000c1e1500 */
[----:B------:R-:W-:Y:S05]  /*31f0*/  BRA `(.L_x_13351) ;  /* 0x0000000c00207947 */ /* 0x000fea0003800000 */
.L_x_13347:
        /* <DEDUP_REMOVED lines=9> */
.L_x_13355:
[----:B------:R-:W2:Y:S02]  /*3290*/  LDG.E.U16 R0, desc[UR36][R4.64] ;  /* 0x0000002404007981 */ /* 0x000ea4000c1e1500 */
[----:B--2---:R-:W-:-:S06]  /*32a0*/  HADD2.F32 R0, -RZ, R0.H0_H0 ;  /* 0x20000000ff007230 */ /* 0x004fcc0000004100 */
[----:B------:R-:W0:Y:S02]  /*32b0*/  F2I.FTZ.TRUNC.NTZ R0, R0 ;  /* 0x0000000000007305 */ /* 0x000e24000021f100 */
[----:B0-----:R-:W-:Y:S01]  /*32c0*/  PRMT R23, R0, 0x7610, R23 ;  /* 0x0000761000177816 */ /* 0x001fe20000000017 */
[----:B------:R-:W-:Y:S06]  /*32d0*/  BRA `(.L_x_13351) ;  /* 0x0000000800e87947 */ /* 0x000fec0003800000 */
.L_x_13354:
        /* <DEDUP_REMOVED lines=9> */
.L_x_13357:
[----:B------:R-:W2:Y:S02]  /*3370*/  LDG.E.U16 R4, desc[UR36][R4.64] ;  /* 0x0000002404047981 */ /* 0x000ea4000c1e1500 */
[----:B--2---:R-:W-:-:S06]  /*3380*/  HADD2.F32 R0, -RZ, R4.H0_H0 ;  /* 0x20000004ff007230 */ /* 0x004fcc0000004100 */
[----:B------:R-:W0:Y:S02]  /*3390*/  F2I.FTZ.TRUNC.NTZ R0, R0 ;  /* 0x0000000000007305 */ /* 0x000e24000021f100 */
[----:B0-----:R-:W-:Y:S01]  /*33a0*/  PRMT R23, R0, 0x7610, R23 ;  /* 0x0000761000177816 */ /* 0x001fe20000000017 */
[----:B------:R-:W-:Y:S06]  /*33b0*/  BRA `(.L_x_13351) ;  /* 0x0000000800b07947 */ /* 0x000fec0003800000 */
.L_x_13356:
[----:B------:R-:W2:Y:S02]  /*33c0*/  LDG.E.64 R4, desc[UR36][R4.64] ;  /* 0x0000002404047981 */ /* 0x000ea4000c1e1b00 */
[----:B--2---:R0:W2:Y:S02]  /*33d0*/  F2I.F64.TRUNC R23, R4 ;  /* 0x0000000400177311 */ /* 0x0040a4000030d100 */
[----:B0-2---:R-:W-:Y:S05]  /*33e0*/  BRA `(.L_x_13351) ;  /* 0x0000000800a47947 */ /* 0x005fea0003800000 */
.L_x_13346:
        /* <DEDUP_REMOVED lines=12> */
.L_x_13360:
[----:B------:R-:W2:Y:S02]  /*34b0*/  LDG.E.64 R4, desc[UR36][R4.64] ;  /* 0x0000002404047981 */ /* 0x000ea4000c1e1b00 */
[----:B--2---:R0:W2:Y:S02]  /*34c0*/  F2I.F64.TRUNC R23, R4 ;  /* 0x0000000400177311 */ /* 0x0040a4000030d100 */
[----:B0-2---:R-:W-:Y:S05]  /*34d0*/  BRA `(.L_x_13351) ;  /* 0x0000000800687947 */ /* 0x005fea0003800000 */
.L_x_13359:
        /* <DEDUP_REMOVED lines=27> */
.L_x_13362:
        /* <DEDUP_REMOVED lines=15> */
.L_x_13361:
[----:B------:R-:W2:Y:S02]  /*3780*/  LDG.E.U16 R0, desc[UR36][R4.64] ;  /* 0x0000002404007981 */ /* 0x000ea4000c1e1500 */
[----:B--2---:R-:W-:-:S06]  /*3790*/  IMAD.U32 R0, R0, 0x10000, RZ ;  /* 0x0001000000007824 */ /* 0x004fcc00078e00ff */
[----:B------:R-:W0:Y:S02]  /*37a0*/  F2I.FTZ.TRUNC.NTZ R0, R0 ;  /* 0x0000000000007305 */ /* 0x000e24000021f100 */
[----:B0-----:R-:W-:Y:S01]  /*37b0*/  PRMT R23, R0, 0x7610, R23 ;  /* 0x0000761000177816 */ /* 0x001fe20000000017 */
[----:B------:R-:W-:Y:S06]  /*37c0*/  BRA `(.L_x_13351) ;  /* 0x0000000400ac7947 */ /* 0x000fec0003800000 */
.L_x_13358:
        /* <DEDUP_REMOVED lines=10> */
.L_x_13365:
        /* <DEDUP_REMOVED lines=21> */
.L_x_13369:
[----:B------:R-:W-:Y:S05]  /*39c0*/  BSYNC.RECONVERGENT B1 ;  /* 0x0000000000017941 */ /* 0x000fea0003800200 */
.L_x_13368:
[----:B------:R-:W-:Y:S01]  /*39d0*/  IMAD.SHL.U32 R0, R0, 0x100000, RZ ;  /* 0x0010000000007824 */ /* 0x000fe200078e00ff */
[----:B------:R-:W-:-:S04]  /*39e0*/  LEA R3, R3, 0x3b800000, 0x17 ;  /* 0x3b80000003037811 */ /* 0x000fc800078eb8ff */
[----:B------:R-:W-:-:S07]  /*39f0*/  LOP3.LUT R0, R3, R0, R7, 0xfe, !PT ;  /* 0x0000000003007212 */ /* 0x000fce00078efe07 */
.L_x_13367:
[----:B------:R-:W-:Y:S05]  /*3a00*/  BSYNC.RECONVERGENT B0 ;  /* 0x0000000000007941 */ /* 0x000fea0003800200 */
.L_x_13366:
[----:B------:R-:W0:Y:S02]  /*3a10*/  F2I.FTZ.TRUNC.NTZ R0, R0 ;  /* 0x0000000000007305 */ /* 0x000e24000021f100 */
[----:B0-----:R-:W-:Y:S01]  /*3a20*/  PRMT R23, R0, 0x7610, R23 ;  /* 0x0000761000177816 */ /* 0x001fe20000000017 */
[----:B------:R-:W-:Y:S06]  /*3a30*/  BRA `(.L_x_13351) ;  /* 0x0000000400107947 */ /* 0x000fec0003800000 */
.L_x_13364:
        /* <DEDUP_REMOVED lines=21> */
.L_x_13373:
[----:B------:R-:W-:Y:S05]  /*3b90*/  BSYNC.RECONVERGENT B1 ;  /* 0x0000000000017941 */ /* 0x000fea0003800200 */
.L_x_13372:
[----:B------:R-:W-:Y:S01]  /*3ba0*/  IMAD.SHL.U32 R0, R0, 0x200000, RZ ;  /* 0x0020000000007824 */ /* 0x000fe200078e00ff */
[----:B------:R-:W-:-:S04]  /*3bb0*/  LEA R3, R3, 0x37800000, 0x17 ;  /* 0x3780000003037811 */ /* 0x000fc800078eb8ff */
[----:B------:R-:W-:-:S07]  /*3bc0*/  LOP3.LUT R0, R3, R0, R7, 0xfe, !PT ;  /* 0x0000000003007212 */ /* 0x000fce00078efe07 */
.L_x_13371:
[----:B------:R-:W-:Y:S05]  /*3bd0*/  BSYNC.RECONVERGENT B0 ;  /* 0x0000000000007941 */ /* 0x000fea0003800200 */
.L_x_13370:
[----:B------:R-:W0:Y:S02]  /*3be0*/  F2I.FTZ.TRUNC.NTZ R0, R0 ;  /* 0x0000000000007305 */ /* 0x000e24000021f100 */
[----:B0-----:R-:W-:Y:S01]  /*3bf0*/  PRMT R23, R0, 0x7610, R23 ;  /* 0x0000761000177816 */ /* 0x001fe20000000017 */
[----:B------:R-:W-:Y:S06]  /*3c00*/  BRA `(.L_x_13351) ;  /* 0x00000000009c7947 */ /* 0x000fec0003800000 */
.L_x_13363:
        /* <DEDUP_REMOVED lines=14> */
.L_x_13377:
[----:B------:R-:W-:Y:S05]  /*3cf0*/  BSYNC.RECONVERGENT B0 ;  /* 0x0000000000007941 */ /* 0x000fea0003800200 */
.L_x_13376:
[----:B------:R-:W0:Y:S02]  /*3d00*/  F2I.FTZ.TRUNC.NTZ R0, R0 ;  /* 0x0000000000007305 */ /* 0x000e24000021f100 */
[----:B0-----:R-:W-:Y:S01]  /*3d10*/  PRMT R23, R0, 0x7610, R23 ;  /* 0x0000761000177816 */ /* 0x001fe20000000017 */
[----:B------:R-:W-:Y:S06]  /*3d20*/  BRA `(.L_x_13351) ;  /* 0x0000000000547947 */ /* 0x000fec0003800000 */
.L_x_13350:
        /* <DEDUP_REMOVED lines=16> */
.L_x_13378:
[----:B------:R-:W-:Y:S01]  /*3e30*/  PRMT R23, RZ, 0x7610, R23 ;  /* 0x00007610ff177816 */ /* 0x000fe20000000017 */
[----:B------:R-:W-:Y:S06]  /*3e40*/  BRA `(.L_x_13351) ;  /* 0x00000000000c7947 */ /* 0x000fec0003800000 */
.L_x_13375:
[----:B------:R0:W5:Y:S01]  /*3e50*/  LDG.E.U16 R23, desc[UR36][R4.64] ;  /* 0x0000002404177981 */ /* 0x000162000c1e1500 */
[----:B------:R-:W-:Y:S05]  /*3e60*/  BRA `(.L_x_13351) ;  /* 0x0000000000047947 */ /* 0x000fea0003800000 */
.L_x_13374:
[----:B------:R2:W5:Y:S02]  /*3e70*/  LDG.E.U16 R23, desc[UR36][R4.64] ;  /* 0x0000002404177981 */ /* 0x000564000c1e1500 */
.L_x_13351:
[----:B------:R-:W-:-:S07]  /*3e80*/  VIADD R19, R19, 0x80 ;  /* 0x0000008013137836 */ /* 0x000fce0000000000 */
.L_x_13311:
[----:B------:R-:W-:Y:S05]  /*3e90*/  BSYNC.RECONVERGENT B6 ;  /* 0x0000000000067941 */ /* 0x000fea0003800200 */
.L_x_13310:
        /* <DEDUP_REMOVED lines=30> */
.L_x_13381:
[----:B------:R-:W0:Y:S01]  /*4080*/  LDCU.U8 UR6, c[0x0][0x3bd] ;  /* 0x000077a0ff0677ac */ /* 0x000e220008000000 */
[----:B------:R-:W2:Y:S01]  /*4090*/  LDC.64 R4, c[0x0][0x3a8] ;  /* 0x0000ea00ff047b82 */ /* 0x000ea20000000a00 */
[----:B------:R-:W4:Y:S01]  /*40a0*/  LDCU UR5, c[0x0][0x3c4] ;  /* 0x00007880ff0577ac */ /* 0x000f220008000800 */
[----:B0-----:R-:W-:-:S04]  /*40b0*/  UPRMT UR4, UR6, 0x9910, URZ ;  /* 0x0000991006047896 */ /* 0x001fc800080000ff */
[----:B------:R-:W-:Y:S01]  /*40c0*/  UISETP.GT.AND UP0, UPT, UR4, 0x9, UPT ;  /* 0x000000090400788c */ /* 0x000fe2000bf04270 */
[----:B----4-:R-:W-:-:S05]  /*40d0*/  IMAD R3, R25, UR5, RZ ;  /* 0x0000000519037c24 */ /* 0x010fca000f8e02ff */
[----:B--2---:R-:W-:-:S05]  /*40e0*/  IADD3 R4, P0, PT, R3, R4, RZ ;  /* 0x0000000403047210 */ /* 0x004fca0007f1e0ff */
        /* <DEDUP_REMOVED lines=12> */
.L_x_13385:
[----:B------:R0:W5:Y:S01]  /*41b0*/  LDG.E.U8 R24, desc[UR36][R4.64] ;  /* 0x0000002404187981 */ /* 0x000162000c1e1100 */
[----:B------:R-:W-:Y:S05]  /*41c0*/  BRA `(.L_x_13387) ;  /* 0x0000000c00507947 */ /* 0x000fea0003800000 */
.L_x_13384:
        /* <DEDUP_REMOVED lines=8> */
.L_x_13389:
[----:B------:R4:W5:Y:S01]  /*4250*/  LDG.E.U16 R24, desc[UR36][R4.64] ;  /* 0x0000002404187981 */ /* 0x000962000c1e1500 */
[----:B------:R-:W-:Y:S05]  /*4260*/  BRA `(.L_x_13387) ;  /* 0x0000000c00287947 */ /* 0x000fea0003800000 */
.L_x_13388:
[----:B------:R0:W5:Y:S01]  /*4270*/  LDG.E.U16 R24, desc[UR36][R4.64] ;  /* 0x0000002404187981 */ /* 0x000162000c1e1500 */
[----:B------:R-:W-:Y:S05]  /*4280*/  BRA `(.L_x_13387) ;  /* 0x0000000c00207947 */ /* 0x000fea0003800000 */
.L_x_13383:
        /* <DEDUP_REMOVED lines=9> */
.L_x_13391:
[----:B------:R-:W2:Y:S02]  /*4320*/  LDG.E.U16 R0, desc[UR36][R4.64] ;  /* 0x0000002404007981 */ /* 0x000ea4000c1e1500 */
[----:B--2---:R-:W-:-:S06]  /*4330*/  HADD2.F32 R0, -RZ, R0.H0_H0 ;  /* 0x20000000ff007230 */ /* 0x004fcc0000004100 */
[----:B------:R-:W0:Y:S02]  /*4340*/  F2I.FTZ.TRUNC.NTZ R0, R0 ;  /* 0x0000000000007305 */ /* 0x000e24000021f100 */
[----:B0-----:R-:W-:Y:S01]  /*4350*/  PRMT R24, R0, 0x7610, R24 ;  /* 0x0000761000187816 */ /* 0x001fe20000000018 */
[----:B------:R-:W-:Y:S06]  /*4360*/  BRA `(.L_x_13387) ;  /* 0x0000000800e87947 */ /* 0x000fec0003800000 */
.L_x_13390:
        /* <DEDUP_REMOVED lines=9> */
.L_x_13393:
[----:B------:R-:W2:Y:S02]  /*4400*/  LDG.E.U16 R4, desc[UR36][R4.64] ;  /* 0x0000002404047981 */ /* 0x000ea4000c1e1500 */
[----:B--2---:R-:W-:-:S06]  /*4410*/  HADD2.F32 R0, -RZ, R4.H0_H0 ;  /* 0x20000004ff007230 */ /* 0x004fcc0000004100 */
[----:B------:R-:W0:Y:S02]  /*4420*/  F2I.FTZ.TRUNC.NTZ R0, R0 ;  /* 0x0000000000007305 */ /* 0x000e24000021f100 */
[----:B0-----:R-:W-:Y:S01]  /*4430*/  PRMT R24, R0, 0x7610, R24 ;  /* 0x0000761000187816 */ /* 0x001fe20000000018 */
[----:B------:R-:W-:Y:S06]  /*4440*/  BRA `(.L_x_13387) ;  /* 0x0000000800b07947 */ /* 0x000fec0003800000 */
.L_x_13392:
[----:B------:R-:W2:Y:S02]  /*4450*/  LDG.E.64 R4, desc[UR36][R4.64] ;  /* 0x0000002404047981 */ /* 0x000ea4000c1e1b00 */
[----:B--2---:R0:W2:Y:S02]  /*4460*/  F2I.F64.TRUNC R24, R4 ;  /* 0x0000000400187311 */ /* 0x0040a4000030d100 */
[----:B0-2---:R-:W-:Y:S05]  /*4470*/  BRA `(.L_x_13387) ;  /* 0x0000000800a47947 */ /* 0x005fea0003800000 */
.L_x_13382:
        /* <DEDUP_REMOVED lines=12> */
.L_x_13396:
[----:B------:R-:W2:Y:S02]  /*4540*/  LDG.E.64 R4, desc[UR36][R4.64] ;  /* 0x0000002404047981 */ /* 0x000ea4000c1e1b00 */
[----:B--2---:R0:W2:Y:S02]  /*4550*/  F2I.F64.TRUNC R24, R4 ;  /* 0x0000000400187311 */ /* 0x0040a4000030d100 */
[----:B0-2---:R-:W-:Y:S05]  /*4560*/  BRA `(.L_x_13387) ;  /* 0x0000000800687947 */ /* 0x005fea0003800000 */
.L_x_13395:
        /* <DEDUP_REMOVED lines=27> */
.L_x_13398:
        /* <DEDUP_REMOVED lines=15> */
.L_x_13397:
[----:B------:R-:W2:Y:S02]  /*4810*/  LDG.E.U16 R0, desc[UR36][R4.64] ;  /* 0x0000002404007981 */ /* 0x000ea4000c1e1500 */
[----:B--2---:R-:W-:-:S06]  /*4820*/  IMAD.U32 R0, R0, 0x10000, RZ ;  /* 0x0001000000007824 */ /* 0x004fcc00078e00ff */
[----:B------:R-:W0:Y:S02]  /*4830*/  F2I.FTZ.TRUNC.NTZ R0, R0 ;  /* 0x0000000000007305 */ /* 0x000e24000021f100 */
[----:B0-----:R-:W-:Y:S01]  /*4840*/  PRMT R24, R0, 0x7610, R24 ;  /* 0x0000761000187816 */ /* 0x001fe20000000018 */
[----:B------:R-:W-:Y:S06]  /*4850*/  BRA `(.L_x_13387) ;  /* 0x0000000400ac7947 */ /* 0x000fec0003800000 */
.L_x_13394:
        /* <DEDUP_REMOVED lines=10> */
.L_x_13401:
        /* <DEDUP_REMOVED lines=21> */
.L_x_13405:
[----:B------:R-:W-:Y:S05]  /*4a50*/  BSYNC.RECONVERGENT B1 ;  /* 0x0000000000017941 */ /* 0x000fea0003800200 */
.L_x_13404:
[----:B------:R-:W-:Y:S01]  /*4a60*/  IMAD.SHL.U32 R0, R0, 0x100000, RZ ;  /* 0x0010000000007824 */ /* 0x000fe200078e00ff */
[----:B------:R-:W-:-:S04]  /*4a70*/  LEA R3, R3, 0x3b800000, 0x17 ;  /* 0x3b80000003037811 */ /* 0x000fc800078eb8ff */
[----:B------:R-:W-:-:S07]  /*4a80*/  LOP3.LUT R0, R3, R0, R7, 0xfe, !PT ;  /* 0x0000000003007212 */ /* 0x000fce00078efe07 */
.L_x_13403:
[----:B------:R-:W-:Y:S05]  /*4a90*/  BSYNC.RECONVERGENT B0 ;  /* 0x0000000000007941 */ /* 0x000fea0003800200 */
.L_x_13402:
[----:B------:R-:W0:Y:S02]  /*4aa0*/  F2I.FTZ.TRUNC.NTZ R0, R0 ;  /* 0x0000000000007305 */ /* 0x000e24000021f100 */
[----:B0-----:R-:W-:Y:S01]  /*4ab0*/  PRMT R24, R0, 0x7610, R24 ;  /* 0x0000761000187816 */ /* 0x001fe20000000018 */
[----:B------:R-:W-:Y:S06]  /*4ac0*/  BRA `(.L_x_13387) ;  /* 0x0000000400107947 */ /* 0x000fec0003800000 */
.L_x_13400:
        /* <DEDUP_REMOVED lines=21> */
.L_x_13409:
[----:B------:R-:W-:Y:S05]  /*4c20*/  BSYNC.RECONVERGENT B1 ;  /* 0x0000000000017941 */ /* 0x000fea0003800200 */
.L_x_13408:
[----:B------:R-:W-:Y:S01]  /*4c30*/  IMAD.SHL.U32 R0, R0, 0x200000, RZ ;  /* 0x0020000000007824 */ /* 0x000fe200078e00ff */
[----:B------:R-:W-:-:S04]  /*4c40*/  LEA R3, R3, 0x37800000, 0x17 ;  /* 0x3780000003037811 */ /* 0x000fc800078eb8ff */
[----:B------:R-:W-:-:S07]  /*4c50*/  LOP3.LUT R0, R3, R0, R7, 0xfe, !PT ;  /* 0x0000000003007212 */ /* 0x000fce00078efe07 */
.L_x_13407:
[----:B------:R-:W-:Y:S05]  /*4c60*/  BSYNC.RECONVERGENT B0 ;  /* 0x0000000000007941 */ /* 0x000fea0003800200 */
.L_x_13406:
[----:B------:R-:W0:Y:S02]  /*4c70*/  F2I.FTZ.TRUNC.NTZ R0, R0 ;  /* 0x0000000000007305 */ /* 0x000e24000021f100 */
[----:B0-----:R-:W-:Y:S01]  /*4c80*/  PRMT R24, R0, 0x7610, R24 ;  /* 0x0000761000187816 */ /* 0x001fe20000000018 */
[----:B------:R-:W-:Y:S06]  /*4c90*/  BRA `(.L_x_13387) ;  /* 0x00000000009c7947 */ /* 0x000fec0003800000 */
.L_x_13399:
        /* <DEDUP_REMOVED lines=14> */
.L_x_13413:
[----:B------:R-:W-:Y:S05]  /*4d80*/  BSYNC.RECONVERGENT B0 ;  /* 0x0000000000007941 */ /* 0x000fea0003800200 */
.L_x_13412:
[----:B------:R-:W0:Y:S02]  /*4d90*/  F2I.FTZ.TRUNC.NTZ R0, R0 ;  /* 0x0000000000007305 */ /* 0x000e24000021f100 */
[----:B0-----:R-:W-:Y:S01]  /*4da0*/  PRMT R24, R0, 0x7610, R24 ;  /* 0x0000761000187816 */ /* 0x001fe20000000018 */
[----:B------:R-:W-:Y:S06]  /*4db0*/  BRA `(.L_x_13387) ;  /* 0x0000000000547947 */ /* 0x000fec0003800000 */
.L_x_13386:
        /* <DEDUP_REMOVED lines=16> */
.L_x_13414:
[----:B------:R-:W-:Y:S01]  /*4ec0*/  PRMT R24, RZ, 0x7610, R24 ;  /* 0x00007610ff187816 */ /* 0x000fe20000000018 */
[----:B------:R-:W-:Y:S06]  /*4ed0*/  BRA `(.L_x_13387) ;  /* 0x00000000000c7947 */ /* 0x000fec0003800000 */
.L_x_13411:
[----:B------:R0:W5:Y:S01]  /*4ee0*/  LDG.E.U16 R24, desc[UR36][R4.64] ;  /* 0x0000002404187981 */ /* 0x000162000c1e1500 */
[----:B------:R-:W-:Y:S05]  /*4ef0*/  BRA `(.L_x_13387) ;  /* 0x0000000000047947 */ /* 0x000fea0003800000 */
.L_x_13410:
[----:B------:R0:W5:Y:S02]  /*4f00*/  LDG.E.U16 R24, desc[UR36][R4.64] ;  /* 0x0000002404187981 */ /* 0x000164000c1e1500 */
.L_x_13387:
        /* <DEDUP_REMOVED lines=18> */
.L_x_13418:
[----:B------:R0:W5:Y:S01]  /*5030*/  LDG.E.U8 R25, desc[UR36][R4.64] ;  /* 0x0000002404197981 */ /* 0x000162000c1e1100 */
[----:B------:R-:W-:Y:S05]  /*5040*/  BRA `(.L_x_13420) ;  /* 0x0000000c00507947 */ /* 0x000fea0003800000 */
.L_x_13417:
        /* <DEDUP_REMOVED lines=8> */
.L_x_13422:
[----:B------:R0:W5:Y:S01]  /*50d0*/  LDG.E.U16 R25, desc[UR36][R4.64] ;  /* 0x0000002404197981 */ /* 0x000162000c1e1500 */
[----:B------:R-:W-:Y:S05]  /*50e0*/  BRA `(.L_x_13420) ;  /* 0x0000000c00287947 */ /* 0x000fea0003800000 */
.L_x_13421:
[----:B------:R0:W5:Y:S01]  /*50f0*/  LDG.E.U16 R25, desc[UR36][R4.64] ;  /* 0x0000002404197981 */ /* 0x000162000c1e1500 */
[----:B------:R-:W-:Y:S05]  /*5100*/  BRA `(.L_x_13420) ;  /* 0x0000000c00207947 */ /* 0x000fea0003800000 */
.L_x_13416:
        /* <DEDUP_REMOVED lines=9> */
.L_x_13424:
[----:B------:R-:W2:Y:S02]  /*51a0*/  LDG.E.U16 R0, desc[UR36][R4.64] ;  /* 0x0000002404007981 */ /* 0x000ea4000c1e1500 */
[----:B--2---:R-:W-:-:S06]  /*51b0*/  HADD2.F32 R0, -RZ, R0.H0_H0 ;  /* 0x20000000ff007230 */ /* 0x004fcc0000004100 */
[----:B------:R-:W0:Y:S02]  /*51c0*/  F2I.FTZ.TRUNC.NTZ R0, R0 ;  /* 0x0000000000007305 */ /* 0x000e24000021f100 */
[----:B0-----:R-:W-:Y:S01]  /*51d0*/  PRMT R25, R0, 0x7610, R25 ;  /* 0x0000761000197816 */ /* 0x001fe20000000019 */
[----:B------:R-:W-:Y:S06]  /*51e0*/  BRA `(.L_x_13420) ;  /* 0x0000000800e87947 */ /* 0x000fec0003800000 */
.L_x_13423:
        /* <DEDUP_REMOVED lines=9> */
.L_x_13426:
[----:B------:R-:W2:Y:S02]  /*5280*/  LDG.E.U16 R4, desc[UR36][R4.64] ;  /* 0x0000002404047981 */ /* 0x000ea4000c1e1500 */
[----:B--2---:R-:W-:-:S06]  /*5290*/  HADD2.F32 R0, -RZ, R4.H0_H0 ;  /* 0x20000004ff007230 */ /* 0x004fcc0000004100 */
[----:B------:R-:W0:Y:S02]  /*52a0*/  F2I.FTZ.TRUNC.NTZ R0, R0 ;  /* 0x0000000000007305 */ /* 0x000e24000021f100 */
[----:B0-----:R-:W-:Y:S01]  /*52b0*/  PRMT R25, R0, 0x7610, R25 ;  /* 0x0000761000197816 */ /* 0x001fe20000000019 */
[----:B------:R-:W-:Y:S06]  /*52c0*/  BRA `(.L_x_13420) ;  /* 0x0000000800b07947 */ /* 0x000fec0003800000 */
.L_x_13425:
[----:B------:R-:W2:Y:S02]  /*52d0*/  LDG.E.64 R4, desc[UR36][R4.64] ;  /* 0x0000002404047981 */ /* 0x000ea4000c1e1b00 */
[----:B--2---:R0:W2:Y:S02]  /*52e0*/  F2I.F64.TRUNC R25, R4 ;  /* 0x0000000400197311 */ /* 0x0040a4000030d100 */
[----:B0-2---:R-:W-:Y:S05]  /*52f0*/  BRA `(.L_x_13420) ;  /* 0x0000000800a47947 */ /* 0x005fea0003800000 */
.L_x_13415:
        /* <DEDUP_REMOVED lines=12> */
.L_x_13429:
[----:B------:R-:W2:Y:S02]  /*53c0*/  LDG.E.64 R4, desc[UR36][R4.64] ;  /* 0x0000002404047981 */ /* 0x000ea4000c1e1b00 */
[----:B--2---:R0:W2:Y:S02]  /*53d0*/  F2I.F64.TRUNC R25, R4 ;  /* 0x0000000400197311 */ /* 0x0040a4000030d100 */
[----:B0-2---:R-:W-:Y:S05]  /*53e0*/  BRA `(.L_x_13420) ;  /* 0x0000000800687947 */ /* 0x005fea0003800000 */
.L_x_13428:
        /* <DEDUP_REMOVED lines=27> */
.L_x_13431:
        /* <DEDUP_REMOVED lines=15> */
.L_x_13430:
[----:B------:R-:W2:Y:S02]  /*5690*/  LDG.E.U16 R0, desc[UR36][R4.64] ;  /* 0x0000002404007981 */ /* 0x000ea4000c1e1500 */
[----:B--2---:R-:W-:-:S06]  /*56a0*/  IMAD.U32 R0, R0, 0x10000, RZ ;  /* 0x0001000000007824 */ /* 0x004fcc00078e00ff */
[----:B------:R-:W0:Y:S02]  /*56b0*/  F2I.FTZ.TRUNC.NTZ R0, R0 ;  /* 0x0000000000007305 */ /* 0x000e24000021f100 */
[----:B0-----:R-:W-:Y:S01]  /*56c0*/  PRMT R25, R0, 0x7610, R25 ;  /* 0x0000761000197816 */ /* 0x001fe20000000019 */
[----:B------:R-:W-:Y:S06]  /*56d0*/  BRA `(.L_x_13420) ;  /* 0x0000000400ac7947 */ /* 0x000fec0003800000 */
.L_x_13427:
        /* <DEDUP_REMOVED lines=10> */
.L_x_13434:
        /* <DEDUP_REMOVED lines=21> */
.L_x_13438:
[----:B------:R-:W-:Y:S05]  /*58d0*/  BSYNC.RECONVERGENT B1 ;  /* 0x0000000000017941 */ /* 0x000fea0003800200 */
.L_x_13437:
[----:B------:R-:W-:Y:S01]  /*58e0*/  IMAD.SHL.U32 R0, R0, 0x100000, RZ ;  /* 0x0010000000007824 */ /* 0x000fe200078e00ff */
[----:B------:R-:W-:-:S04]  /*58f0*/  LEA R3, R3, 0x3b800000, 0x17 ;  /* 0x3b80000003037811 */ /* 0x000fc800078eb8ff */
[----:B------:R-:W-:-:S07]  /*5900*/  LOP3.LUT R0, R3, R0, R7, 0xfe, !PT ;  /* 0x0000000003007212 */ /* 0x000fce00078efe07 */
.L_x_13436:
[----:B------:R-:W-:Y:S05]  /*5910*/  BSYNC.RECONVERGENT B0 ;  /* 0x0000000000007941 */ /* 0x000fea0003800200 */
.L_x_13435:
[----:B------:R-:W0:Y:S02]  /*5920*/  F2I.FTZ.TRUNC.NTZ R0, R0 ;  /* 0x0000000000007305 */ /* 0x000e24000021f100 */
[----:B0-----:R-:W-:Y:S01]  /*5930*/  PRMT R25, R0, 0x7610, R25 ;  /* 0x0000761000197816 */ /* 0x001fe20000000019 */
[----:B------:R-:W-:Y:S06]  /*5940*/  BRA `(.L_x_13420) ;  /* 0x0000000400107947 */ /* 0x000fec0003800000 */
.L_x_13433:
        /* <DEDUP_REMOVED lines=21> */
.L_x_13442:
[----:B------:R-:W-:Y:S05]  /*5aa0*/  BSYNC.RECONVERGENT B1 ;  /* 0x0000000000017941 */ /* 0x000fea0003800200 */
.L_x_13441:
[----:B------:R-:W-:Y:S01]  /*5ab0*/  IMAD.SHL.U32 R0, R0, 0x200000, RZ ;  /* 0x0020000000007824 */ /* 0x000fe200078e00ff */
[----:B------:R-:W-:-:S04]  /*5ac0*/  LEA R3, R3, 0x37800000, 0x17 ;  /* 0x3780000003037811 */ /* 0x000fc800078eb8ff */
[----:B------:R-:W-:-:S07]  /*5ad0*/  LOP3.LUT R0, R3, R0, R7, 0xfe, !PT ;  /* 0x0000000003007212 */ /* 0x000fce00078efe07 */
.L_x_13440:
[----:B------:R-:W-:Y:S05]  /*5ae0*/  BSYNC.RECONVERGENT B0 ;  /* 0x0000000000007941 */ /* 0x000fea0003800200 */
.L_x_13439:
[----:B------:R-:W0:Y:S02]  /*5af0*/  F2I.FTZ.TRUNC.NTZ R0, R0 ;  /* 0x0000000000007305 */ /* 0x000e24000021f100 */
[----:B0-----:R-:W-:Y:S01]  /*5b00*/  PRMT R25, R0, 0x7610, R25 ;  /* 0x0000761000197816 */ /* 0x001fe20000000019 */
[----:B------:R-:W-:Y:S06]  /*5b10*/  BRA `(.L_x_13420) ;  /* 0x00000000009c7947 */ /* 0x000fec0003800000 */
.L_x_13432:
        /* <DEDUP_REMOVED lines=14> */
.L_x_13446:
[----:B------:R-:W-:Y:S05]  /*5c00*/  BSYNC.RECONVERGENT B0 ;  /* 0x0000000000007941 */ /* 0x000fea0003800200 */
.L_x_13445:
[----:B------:R-:W0:Y:S02]  /*5c10*/  F2I.FTZ.TRUNC.NTZ R0, R0 ;  /* 0x0000000000007305 */ /* 0x000e24000021f100 */
[----:B0-----:R-:W-:Y:S01]  /*5c20*/  PRMT R25, R0, 0x7610, R25 ;  /* 0x0000761000197816 */ /* 0x001fe20000000019 */
[----:B------:R-:W-:Y:S06]  /*5c30*/  BRA `(.L_x_13420) ;  /* 0x0000000000547947 */ /* 0x000fec0003800000 */
.L_x_13419:
        /* <DEDUP_REMOVED lines=16> */
.L_x_13447:
[----:B------:R-:W-:Y:S01]  /*5d40*/  PRMT R25, RZ, 0x7610, R25 ;  /* 0x00007610ff197816 */ /* 0x000fe20000000019 */
[----:B------:R-:W-:Y:S06]  /*5d50*/  BRA `(.L_x_13420) ;  /* 0x00000000000c7947 */ /* 0x000fec0003800000 */
.L_x_13444:
[----:B------:R0:W5:Y:S01]  /*5d60*/  LDG.E.U16 R25, desc[UR36][R4.64] ;  /* 0x0000002404197981 */ /* 0x000162000c1e1500 */
[----:B------:R-:W-:Y:S05]  /*5d70*/  BRA `(.L_x_13420) ;  /* 0x0000000000047947 */ /* 0x000fea0003800000 */
.L_x_13443:
[----:B------:R2:W5:Y:S02]  /*5d80*/  LDG.E.U16 R25, desc[UR36][R4.64] ;  /* 0x0000002404197981 */ /* 0x000564000c1e1500 */
.L_x_13420:
[----:B------:R-:W-:-:S07]  /*5d90*/  VIADD R19, R19, 0x80 ;  /* 0x0000008013137836 */ /* 0x000fce0000000000 */
.L_x_13380:
[----:B------:R-:W-:Y:S05]  /*5da0*/  BSYNC.RECONVERGENT B6 ;  /* 0x0000000000067941 */ /* 0x000fea0003800200 */
.L_x_13379:
        /* <DEDUP_REMOVED lines=30> */
.L_x_13450:
        /* <DEDUP_REMOVED lines=19> */
.L_x_13454:
[----:B------:R0:W5:Y:S01]  /*60c0*/  LDG.E.U8 R27, desc[UR36][R4.64] ;  /* 0x00000024041b7981 */ /* 0x000162000c1e1100 */
[----:B------:R-:W-:Y:S05]  /*60d0*/  BRA `(.L_x_13456) ;  /* 0x0000000c00507947 */ /* 0x000fea0003800000 */
.L_x_13453:
        /* <DEDUP_REMOVED lines=8> */
.L_x_13458:
[----:B------:R0:W5:Y:S01]  /*6160*/  LDG.E.U16 R27, desc[UR36][R4.64] ;  /* 0x00000024041b7981 */ /* 0x000162000c1e1500 */
[----:B------:R-:W-:Y:S05]  /*6170*/  BRA `(.L_x_13456) ;  /* 0x0000000c00287947 */ /* 0x000fea0003800000 */
.L_x_13457:
[----:B------:R4:W5:Y:S01]  /*6180*/  LDG.E.U16 R27, desc[UR36][R4.64] ;  /* 0x00000024041b7981 */ /* 0x000962000c1e1500 */
[----:B------:R-:W-:Y:S05]  /*6190*/  BRA `(.L_x_13456) ;  /* 0x0000000c00207947 */ /* 0x000fea0003800000 */
.L_x_13452:
        /* <DEDUP_REMOVED lines=9> */
.L_x_13460:
[----:B------:R-:W2:Y:S02]  /*6230*/  LDG.E.U16 R0, desc[UR36][R4.64] ;  /* 0x0000002404007981 */ /* 0x000ea4000c1e1500 */
[----:B--2---:R-:W-:-:S06]  /*6240*/  HADD2.F32 R0, -RZ, R0.H0_H0 ;  /* 0x20000000ff007230 */ /* 0x004fcc0000004100 */
[----:B------:R-:W0:Y:S02]  /*6250*/  F2I.FTZ.TRUNC.NTZ R0, R0 ;  /* 0x0000000000007305 */ /* 0x000e24000021f100 */
[----:B0-----:R-:W-:Y:S01]  /*6260*/  PRMT R27, R0, 0x7610, R27 ;  /* 0x00007610001b7816 */ /* 0x001fe2000000001b */
[----:B------:R-:W-:Y:S06]  /*6270*/  BRA `(.L_x_13456) ;  /* 0x0000000800e87947 */ /* 0x000fec0003800000 */
.L_x_13459:
        /* <DEDUP_REMOVED lines=9> */
.L_x_13462:
[----:B------:R-:W2:Y:S02]  /*6310*/  LDG.E.U16 R4, desc[UR36][R4.64] ;  /* 0x0000002404047981 */ /* 0x000ea4000c1e1500 */
[----:B--2---:R-:W-:-:S06]  /*6320*/  HADD2.F32 R0, -RZ, R4.H0_H0 ;  /* 0x20000004ff007230 */ /* 0x004fcc0000004100 */
[----:B------:R-:W0:Y:S02]  /*6330*/  F2I.FTZ.TRUNC.NTZ R0, R0 ;  /* 0x0000000000007305 */ /* 0x000e24000021f100 */
[----:B0-----:R-:W-:Y:S01]  /*6340*/  PRMT R27, R0, 0x7610, R27 ;  /* 0x00007610001b7816 */ /* 0x001fe2000000001b */
[----:B------:R-:W-:Y:S06]  /*6350*/  BRA `(.L_x_13456) ;  /* 0x0000000800b07947 */ /* 0x000fec0003800000 */
.L_x_13461:
[----:B------:R-:W2:Y:S02]  /*6360*/  LDG.E.64 R4, desc[UR36][R4.64] ;  /* 0x0000002404047981 */ /* 0x000ea4000c1e1b00 */
[----:B--2---:R0:W2:Y:S02]  /*6370*/  F2I.F64.TRUNC R27, R4 ;  /* 0x00000004001b7311 */ /* 0x0040a4000030d100 */
[----:B0-2---:R-:W-:Y:S05]  /*6380*/  BRA `(.L_x_13456) ;  /* 0x0000000800a47947 */ /* 0x005fea0003800000 */
.L_x_13451:
        /* <DEDUP_REMOVED lines=12> */
.L_x_13465:
[----:B------:R-:W2:Y:S02]  /*6450*/  LDG.E.64 R4, desc[UR36][R4.64] ;  /* 0x0000002404047981 */ /* 0x000ea4000c1e1b00 */
[----:B--2---:R0:W2:Y:S02]  /*6460*/  F2I.F64.TRUNC R27, R4 ;  /* 0x00000004001b7311 */ /* 0x0040a4000030d100 */
[----:B0-2---:R-:W-:Y:S05]  /*6470*/  BRA `(.L_x_13456) ;  /* 0x0000000800687947 */ /* 0x005fea0003800000 */
.L_x_13464:
        /* <DEDUP_REMOVED lines=27> */
.L_x_13467:
        /* <DEDUP_REMOVED lines=15> */
.L_x_13466:
[----:B------:R-:W2:Y:S02]  /*6720*/  LDG.E.U16 R0, desc[UR36][R4.64] ;  /* 0x0000002404007981 */ /* 0x000ea4000c1e1500 */
[----:B--2---:R-:W-:-:S06]  /*6730*/  IMAD.U32 R0, R0, 0x10000, RZ ;  /* 0x0001000000007824 */ /* 0x004fcc00078e00ff */
[----:B------:R-:W0:Y:S02]  /*6740*/  F2I.FTZ.TRUNC.NTZ R0, R0 ;  /* 0x0000000000007305 */ /* 0x000e24000021f100 */
[----:B0-----:R-:W-:Y:S01]  /*6750*/  PRMT R27, R0, 0x7610, R27 ;  /* 0x00007610001b7816 */ /* 0x001fe2000000001b */
[----:B------:R-:W-:Y:S06]  /*6760*/  BRA `(.L_x_13456) ;  /* 0x0000000400ac7947 */ /* 0x000fec0003800000 */
.L_x_13463:
        /* <DEDUP_REMOVED lines=10> */
.L_x_13470:
        /* <DEDUP_REMOVED lines=21> */
.L_x_13474:
[----:B------:R-:W-:Y:S05]  /*6960*/  BSYNC.RECONVERGENT B1 ;  /* 0x0000000000017941 */ /* 0x000fea0003800200 */
.L_x_13473:
[----:B------:R-:W-:Y:S01]  /*6970*/  IMAD.SHL.U32 R0, R0, 0x100000, RZ ;  /* 0x0010000000007824 */ /* 0x000fe200078e00ff */
[----:B------:R-:W-:-:S04]  /*6980*/  LEA R3, R3, 0x3b800000, 0x17 ;  /* 0x3b80000003037811 */ /* 0x000fc800078eb8ff */
[----:B------:R-:W-:-:S07]  /*6990*/  LOP3.LUT R0, R3, R0, R7, 0xfe, !PT ;  /* 0x0000000003007212 */ /* 0x000fce00078efe07 */
.L_x_13472:
[----:B------:R-:W-:Y:S05]  /*69a0*/  BSYNC.RECONVERGENT B0 ;  /* 0x0000000000007941 */ /* 0x000fea0003800200 */
.L_x_13471:
[----:B------:R-:W0:Y:S02]  /*69b0*/  F2I.FTZ.TRUNC.NTZ R0, R0 ;  /* 0x0000000000007305 */ /* 0x000e24000021f100 */
[----:B0-----:R-:W-:Y:S01]  /*69c0*/  PRMT R27, R0, 0x7610, R27 ;  /* 0x00007610001b7816 */ /* 0x001fe2000000001b */
[----:B------:R-:W-:Y:S06]  /*69d0*/  BRA `(.L_x_13456) ;  /* 0x0000000400107947 */ /* 0x000fec0003800000 */
.L_x_13469:
        /* <DEDUP_REMOVED lines=21> */
.L_x_13478:
[----:B------:R-:W-:Y:S05]  /*6b30*/  BSYNC.RECONVERGENT B1 ;  /* 0x0000000000017941 */ /* 0x000fea0003800200 */
.L_x_13477:
[----:B------:R-:W-:Y:S01]  /*6b40*/  IMAD.SHL.U32 R0, R0, 0x200000, RZ ;  /* 0x0020000000007824 */ /* 0x000fe200078e00ff */
[----:B------:R-:W-:-:S04]  /*6b50*/  LEA R3, R3, 0x37800000, 0x17 ;  /* 0x3780000003037811 */ /* 0x000fc800078eb8ff */
[----:B------:R-:W-:-:S07]  /*6b60*/  LOP3.LUT R0, R3, R0, R7, 0xfe, !PT ;  /* 0x0000000003007212 */ /* 0x000fce00078efe07 */
.L_x_13476:
[----:B------:R-:W-:Y:S05]  /*6b70*/  BSYNC.RECONVERGENT B0 ;  /* 0x0000000000007941 */ /* 0x000fea0003800200 */
.L_x_13475:
[----:B------:R-:W0:Y:S02]  /*6b80*/  F2I.FTZ.TRUNC.NTZ R0, R0 ;  /* 0x0000000000007305 */ /* 0x000e24000021f100 */
[----:B0-----:R-:W-:Y:S01]  /*6b90*/  PRMT R27, R0, 0x7610, R27 ;  /* 0x00007610001b7816 */ /* 0x001fe2000000001b */
[----:B------:R-:W-:Y:S06]  /*6ba0*/  BRA `(.L_x_13456) ;  /* 0x00000000009c7947 */ /* 0x000fec0003800000 */
.L_x_13468:
        /* <DEDUP_REMOVED lines=14> */
.L_x_13482:
[----:B------:R-:W-:Y:S05]  /*6c90*/  BSYNC.RECONVERGENT B0 ;  /* 0x0000000000007941 */ /* 0x000fea0003800200 */
.L_x_13481:
[----:B------:R-:W0:Y:S02]  /*6ca0*/  F2I.FTZ.TRUNC.NTZ R0, R0 ;  /* 0x0000000000007305 */ /* 0x000e24000021f100 */
[----:B0-----:R-:W-:Y:S01]  /*6cb0*/  PRMT R27, R0, 0x7610, R27 ;  /* 0x00007610001b7816 */ /* 0x001fe2000000001b */
[----:B------:R-:W-:Y:S06]  /*6cc0*/  BRA `(.L_x_13456) ;  /* 0x0000000000547947 */ /* 0x000fec0003800000 */
.L_x_13455:
        /* <DEDUP_REMOVED lines=16> */
.L_x_13483:
[----:B------:R-:W-:Y:S01]  /*6dd0*/  PRMT R27, RZ, 0x7610, R27 ;  /* 0x00007610ff1b7816 */ /* 0x000fe2000000001b */
[----:B------:R-:W-:Y:S06]  /*6de0*/  BRA `(.L_x_13456) ;  /* 0x00000000000c7947 */ /* 0x000fec0003800000 */
.L_x_13480:
[----:B------:R0:W5:Y:S01]  /*6df0*/  LDG.E.U16 R27, desc[UR36][R4.64] ;  /* 0x00000024041b7981 */ /* 0x000162000c1e1500 */
[----:B------:R-:W-:Y:S05]  /*6e00*/  BRA `(.L_x_13456) ;  /* 0x0000000000047947 */ /* 0x000fea0003800000 */
.L_x_13479:
[----:B------:R0:W5:Y:S02]  /*6e10*/  LDG.E.U16 R27, desc[UR36][R4.64] ;  /* 0x00000024041b7981 */ /* 0x000164000c1e1500 */
.L_x_13456:
[----:B------:R-:W1:Y:S01]  /*6e20*/  LDCU.U8 UR6, c[0x0][0x3be] ;  /* 0x000077c0ff0677ac */ /* 0x000e620008000000 */
[----:B0-2-4-:R-:W0:Y:S01]  /*6e30*/  LDC.64 R4, c[0x0][0x3b0] ;  /* 0x0000ec00ff047b82 */ /* 0x015e220000000a00 */
        /* <DEDUP_REMOVED lines=17> */
.L_x_13487:
[----:B------:R0:W5:Y:S01]  /*6f50*/  LDG.E.U8 R26, desc[UR36][R4.64] ;  /* 0x00000024041a7981 */ /* 0x000162000c1e1100 */
[----:B------:R-:W-:Y:S05]  /*6f60*/  BRA `(.L_x_13449) ;  /* 0x0000000c004c7947 */ /* 0x000fea0003800000 */
.L_x_13486:
        /* <DEDUP_REMOVED lines=8> */
.L_x_13490:
[----:B------:R0:W5:Y:S01]  /*6ff0*/  LDG.E.U16 R26, desc[UR36][R4.64] ;  /* 0x00000024041a7981 */ /* 0x000162000c1e1500 */
[----:B------:R-:W-:Y:S05]  /*7000*/  BRA `(.L_x_13449) ;  /* 0x0000000c00247947 */ /* 0x000fea0003800000 */
.L_x_13489:
[----:B------:R0:W5:Y:S01]  /*7010*/  LDG.E.U16 R26, desc[UR36][R4.64] ;  /* 0x00000024041a7981 */ /* 0x000162000c1e1500 */
[----:B------:R-:W-:Y:S05]  /*7020*/  BRA `(.L_x_13449) ;  /* 0x0000000c001c7947 */ /* 0x000fea0003800000 */
.L_x_13485:
        /* <DEDUP_REMOVED lines=9> */
.L_x_13492:
[----:B------:R-:W2:Y:S02]  /*70c0*/  LDG.E.U16 R0, desc[UR36][R4.64] ;  /* 0x0000002404007981 */ /* 0x000ea4000c1e1500 */
[----:B--2---:R-:W-:-:S06]  /*70d0*/  HADD2.F32 R0, -RZ, R0.H0_H0 ;  /* 0x20000000ff007230 */ /* 0x004fcc0000004100 */
[----:B------:R-:W0:Y:S02]  /*70e0*/  F2I.FTZ.TRUNC.NTZ R0, R0 ;  /* 0x0000000000007305 */ /* 0x000e24000021f100 */
[----:B0-----:R-:W-:Y:S01]  /*70f0*/  PRMT R26, R0, 0x7610, R26 ;  /* 0x00007610001a7816 */ /* 0x001fe2000000001a */
[----:B------:R-:W-:Y:S06]  /*7100*/  BRA `(.L_x_13449) ;  /* 0x0000000800e47947 */ /* 0x000fec0003800000 */
.L_x_13491:
        /* <DEDUP_REMOVED lines=9> */
.L_x_13494:
[----:B------:R-:W2:Y:S02]  /*71a0*/  LDG.E.U16 R4, desc[UR36][R4.64] ;  /* 0x0000002404047981 */ /* 0x000ea4000c1e1500 */
[----:B--2---:R-:W-:-:S06]  /*71b0*/  HADD2.F32 R0, -RZ, R4.H0_H0 ;  /* 0x20000004ff007230 */ /* 0x004fcc0000004100 */
[----:B------:R-:W0:Y:S02]  /*71c0*/  F2I.FTZ.TRUNC.NTZ R0, R0 ;  /* 0x0000000000007305 */ /* 0x000e24000021f100 */
[----:B0-----:R-:W-:Y:S01]  /*71d0*/  PRMT R26, R0, 0x7610, R26 ;  /* 0x00007610001a7816 */ /* 0x001fe2000000001a */
[----:B------:R-:W-:Y:S06]  /*71e0*/  BRA `(.L_x_13449) ;  /* 0x0000000800ac7947 */ /* 0x000fec0003800000 */
.L_x_13493:
[----:B------:R-:W2:Y:S02]  /*71f0*/  LDG.E.64 R4, desc[UR36][R4.64] ;  /* 0x0000002404047981 */ /* 0x000ea4000c1e1b00 */
[----:B--2---:R0:W1:Y:S02]  /*7200*/  F2I.F64.TRUNC R26, R4 ;  /* 0x00000004001a7311 */ /* 0x004064000030d100 */
[----:B01----:R-:W-:Y:S05]  /*7210*/  BRA `(.L_x_13449) ;  /* 0x0000000800a07947 */ /* 0x003fea0003800000 */
.L_x_13484:
        /* <DEDUP_REMOVED lines=12> */
.L_x_13497:
[----:B------:R-:W2:Y:S02]  /*72e0*/  LDG.E.64 R4, desc[UR36][R4.64] ;  /* 0x0000002404047981 */ /* 0x000ea4000c1e1b00 */
[----:B--2---:R0:W1:Y:S02]  /*72f0*/  F2I.F64.TRUNC R26, R4 ;  /* 0x00000004001a7311 */ /* 0x004064000030d100 */
[----:B01----:R-:W-:Y:S05]  /*7300*/  BRA `(.L_x_13449) ;  /* 0x0000000800647947 */ /* 0x003fea0003800000 */
.L_x_13496:
        /* <DEDUP_REMOVED lines=27> */
.L_x_13499:
        /* <DEDUP_REMOVED lines=15> */
.L_x_13498:
[----:B------:R-:W2:Y:S02]  /*75b0*/  LDG.E.U16 R0, desc[UR36][R4.64] ;  /* 0x0000002404007981 */ /* 0x000ea4000c1e1500 */
[----:B--2---:R-:W-:-:S06]  /*75c0*/  IMAD.U32 R0, R0, 0x10000, RZ ;  /* 0x0001000000007824 */ /* 0x004fcc00078e00ff */
[----:B------:R-:W0:Y:S02]  /*75d0*/  F2I.FTZ.TRUNC.NTZ R0, R0 ;  /* 0x0000000000007305 */ /* 0x000e24000021f100 */
[----:B0-----:R-:W-:Y:S01]  /*75e0*/  PRMT R26, R0, 0x7610, R26 ;  /* 0x00007610001a7816 */ /* 0x001fe2000000001a */
[----:B------:R-:W-:Y:S06]  /*75f0*/  BRA `(.L_x_13449) ;  /* 0x0000000400a87947 */ /* 0x000fec0003800000 */
.L_x_13495:
        /* <DEDUP_REMOVED lines=10> */
.L_x_13502:
        /* <DEDUP_REMOVED lines=21> */
.L_x_13506:
[----:B------:R-:W-:Y:S05]  /*77f0*/  BSYNC.RECONVERGENT B1 ;  /* 0x0000000000017941 */ /* 0x000fea0003800200 */
.L_x_13505:
[----:B------:R-:W-:Y:S01]  /*7800*/  IMAD.SHL.U32 R0, R0, 0x100000, RZ ;  /* 0x0010000000007824 */ /* 0x000fe200078e00ff */
[----:B------:R-:W-:-:S04]  /*7810*/  LEA R3, R3, 0x3b800000, 0x17 ;  /* 0x3b80000003037811 */ /* 0x000fc800078eb8ff */
[----:B------:R-:W-:-:S07]  /*7820*/  LOP3.LUT R0, R3, R0, R7, 0xfe, !PT ;  /* 0x0000000003007212 */ /* 0x000fce00078efe07 */
.L_x_13504:
[----:B------:R-:W-:Y:S05]  /*7830*/  BSYNC.RECONVERGENT B0 ;  /* 0x0000000000007941 */ /* 0x000fea0003800200 */
.L_x_13503:
[----:B------:R-:W0:Y:S02]  /*7840*/  F2I.FTZ.TRUNC.NTZ R0, R0 ;  /* 0x0000000000007305 */ /* 0x000e24000021f100 */
[----:B0-----:R-:W-:Y:S01]  /*7850*/  PRMT R26, R0, 0x7610, R26 ;  /* 0x00007610001a7816 */ /* 0x001fe2000000001a */
[----:B------:R-:W-:Y:S06]  /*7860*/  BRA `(.L_x_13449) ;  /* 0x00000004000c7947 */ /* 0x000fec0003800000 */
.L_x_13501:
        /* <DEDUP_REMOVED lines=21> */
.L_x_13510:
[----:B------:R-:W-:Y:S05]  /*79c0*/  BSYNC.RECONVERGENT B1 ;  /* 0x0000000000017941 */ /* 0x000fea0003800200 */
.L_x_13509:
[----:B------:R-:W-:Y:S01]  /*79d0*/  IMAD.SHL.U32 R0, R0, 0x200000, RZ ;  /* 0x0020000000007824 */ /* 0x000fe200078e00ff */
[----:B------:R-:W-:-:S04]  /*79e0*/  LEA R3, R3, 0x37800000, 0x17 ;  /* 0x3780000003037811 */ /* 0x000fc800078eb8ff */
[----:B------:R-:W-:-:S07]  /*79f0*/  LOP3.LUT R0, R3, R0, R7, 0xfe, !PT ;  /* 0x0000000003007212 */ /* 0x000fce00078efe07 */
.L_x_13508:
[----:B------:R-:W-:Y:S05]  /*7a00*/  BSYNC.RECONVERGENT B0 ;  /* 0x0000000000007941 */ /* 0x000fea0003800200 */
.L_x_13507:
[----:B------:R-:W0:Y:S02]  /*7a10*/  F2I.FTZ.TRUNC.NTZ R0, R0 ;  /* 0x0000000000007305 */ /* 0x000e24000021f100 */
[----:B0-----:R-:W-:Y:S01]  /*7a20*/  PRMT R26, R0, 0x7610, R26 ;  /* 0x00007610001a7816 */ /* 0x001fe2000000001a */
[----:B------:R-:W-:Y:S06]  /*7a30*/  BRA `(.L_x_13449) ;  /* 0x0000000000987947 */ /* 0x000fec0003800000 */
.L_x_13500:
        /* <DEDUP_REMOVED lines=14> */
.L_x_13514:
[----:B------:R-:W-:Y:S05]  /*7b20*/  BSYNC.RECONVERGENT B0 ;  /* 0x0000000000007941 */ /* 0x000fea0003800200 */
.L_x_13513:
[----:B------:R-:W0:Y:S02]  /*7b30*/  F2I.FTZ.TRUNC.NTZ R0, R0 ;  /* 0x0000000000007305 */ /* 0x000e24000021f100 */
[----:B0-----:R-:W-:Y:S01]  /*7b40*/  PRMT R26, R0, 0x7610, R26 ;  /* 0x00007610001a7816 */ /* 0x001fe2000000001a */
[----:B------:R-:W-:Y:S06]  /*7b50*/  BRA `(.L_x_13449) ;  /* 0x0000000000507947 */ /* 0x000fec0003800000 */
.L_x_13488:
        /* <DEDUP_REMOVED lines=16> */
.L_x_13515:
[----:B------:R-:W-:Y:S05]  /*7c60*/  BRA `(.L_x_13449) ;  /* 0x00000000000c7947 */ /* 0x000fea0003800000 */
.L_x_13512:
[----:B------:R0:W5:Y:S01]  /*7c70*/  LDG.E.U16 R26, desc[UR36][R4.64] ;  /* 0x00000024041a7981 */ /* 0x000162000c1e1500 */
[----:B------:R-:W-:Y:S05]  /*7c80*/  BRA `(.L_x_13449) ;  /* 0x0000000000047947 */ /* 0x000fea0003800000 */
.L_x_13511:
[----:B------:R0:W5:Y:S02]  /*7c90*/  LDG.E.U16 R26, desc[UR36][R4.64] ;  /* 0x00000024041a7981 */ /* 0x000164000c1e1500 */
.L_x_13449:
[----:B------:R-:W-:Y:S05]  /*7ca0*/  BSYNC.RECONVERGENT B6 ;  /* 0x0000000000067941 */ /* 0x000fea0003800200 */
.L_x_13448:
[----:B------:R-:W0:Y:S01]  /*7cb0*/  LDCU.U16 UR4, c[0x0][0x388] ;  /* 0x00007100ff0477ac */ /* 0x000e220008000400 */
[----:B------:R-:W0:Y:S01]  /*7cc0*/  LDC.U8 R18, c[0x0][0x3cc] ;  /* 0x0000f300ff127b82 */ /* 0x000e220000000000 */
[----:B------:R-:W-:Y:S01]  /*7cd0*/  ISETP.GE.AND P0, PT, R17, R16, PT ;  /* 0x000000101100720c */ /* 0x000fe20003f06270 */
[----:B------:R-:W-:Y:S01]  /*7ce0*/  BSSY.RECONVERGENT B7, `(.L_x_13516) ;  /* 0x00002e1000077945 */ /* 0x000fe20003800200 */
[----:B-1-3-5:R-:W-:-:S03]  /*7cf0*/  PRMT R3, R29, 0x9910, RZ ;  /* 0x000099101d037816 */ /* 0x02afc600000000ff */
[----:B------:R-:W-:Y:S01]  /*7d00*/  BSSY.RELIABLE B6, `(.L_x_13517) ;  /* 0x00001f4000067945 */ /* 0x000fe20003800100 */
[----:B0-2-4-:R-:W-:Y:S02]  /*7d10*/  PRMT R4, R22, 0x9910, RZ ;  /* 0x0000991016047816 */ /* 0x015fe400000000ff */
[----:B------:R-:W-:Y:S02]  /*7d20*/  PRMT R5, R24, 0x9910, RZ ;  /* 0x0000991018057816 */ /* 0x000fe400000000ff */
[----:B------:R-:W-:Y:S02]  /*7d30*/  PRMT R6, R27, 0x9910, RZ ;  /* 0x000099101b067816 */ /* 0x000fe400000000ff */
[----:B------:R-:W-:Y:S02]  /*7d40*/  PRMT R0, R28, 0x9910, RZ ;  /* 0x000099101c007816 */ /* 0x000fe400000000ff */
[----:B------:R-:W-:Y:S02]  /*7d50*/  PRMT R23, R23, 0x9910, RZ ;  /* 0x0000991017177816 */ /* 0x000fe400000000ff */
[----:B------:R-:W-:Y:S01]  /*7d60*/  PRMT R22, R25, 0x9910, RZ ;  /* 0x0000991019167816 */ /* 0x000fe200000000ff */
[----:B------:R-:W-:Y:S01]  /*7d70*/  UPRMT UR4, UR4, 0x9910, URZ ;  /* 0x0000991004047896 */ /* 0x000fe200080000ff */
[----:B------:R-:W-:-:S05]  /*7d80*/  PRMT R19, R26, 0x9910, RZ ;  /* 0x000099101a137816 */ /* 0x000fca00000000ff */
[----:B------:R-:W-:Y:S02]  /*7d90*/  IMAD R3, R3, UR4, RZ ;  /* 0x0000000403037c24 */ /* 0x000fe4000f8e02ff */
[----:B------:R-:W-:Y:S02]  /*7da0*/  IMAD R4, R4, UR4, RZ ;  /* 0x0000000404047c24 */ /* 0x000fe4000f8e02ff */
[----:B------:R-:W-:Y:S01]  /*7db0*/  IMAD R5, R5, UR4, RZ ;  /* 0x0000000405057c24 */ /* 0x000fe2000f8e02ff */
[----:B------:R-:W-:Y:S01]  /*7dc0*/  PRMT R3, R3, 0x9910, RZ ;  /* 0x0000991003037816 */ /* 0x000fe200000000ff */
[----:B------:R-:W-:Y:S01]  /*7dd0*/  IMAD R6, R6, UR4, RZ ;  /* 0x0000000406067c24 */ /* 0x000fe2000f8e02ff */
[----:B------:R-:W-:Y:S02]  /*7de0*/  PRMT R4, R4, 0x9910, RZ ;  /* 0x0000991004047816 */ /* 0x000fe400000000ff */
[----:B------:R-:W-:Y:S01]  /*7df0*/  PRMT R5, R5, 0x9910, RZ ;  /* 0x0000991005057816 */ /* 0x000fe200000000ff */
[----:B------:R-:W-:Y:S01]  /*7e00*/  IMAD R3, R0, R3, RZ ;  /* 0x0000000300037224 */ /* 0x000fe200078e02ff */
[----:B------:R-:W-:Y:S01]  /*7e10*/  PRMT R6, R6, 0x9910, RZ ;  /* 0x0000991006067816 */ /* 0x000fe200000000ff */
[----:B------:R-:W-:-:S02]  /*7e20*/  IMAD R23, R23, R4, RZ ;  /* 0x0000000417177224 */ /* 0x000fc400078e02ff */
[----:B------:R-:W-:Y:S02]  /*7e30*/  IMAD R22, R22, R5, RZ ;  /* 0x0000000516167224 */ /* 0x000fe400078e02ff */
[----:B------:R-:W-:Y:S01]  /*7e40*/  IMAD R19, R19, R6, RZ ;  /* 0x0000000613137224 */ /* 0x000fe200078e02ff */
        /* <DEDUP_REMOVED lines=22> */
.L_x_13522:
[----:B------:R0:W-:Y:S01]  /*7fb0*/  STG.E.U8 desc[UR36][R8.64], R3 ;  /* 0x0000000308007986 */ /* 0x0001e2000c101124 */
[----:B------:R-:W-:Y:S05]  /*7fc0*/  BRA `(.L_x_13524) ;  /* 0x0000000c005c7947 */ /* 0x000fea0003800000 */
.L_x_13521:
        /* <DEDUP_REMOVED lines=11> */
.L_x_13526:
[----:B------:R-:W-:-:S05]  /*8080*/  PRMT R3, R3, 0x9910, RZ ;  /* 0x0000991003037816 */ /* 0x000fca00000000ff */
[----:B------:R0:W-:Y:S01]  /*8090*/  STG.E desc[UR36][R8.64], R3 ;  /* 0x0000000308007986 */ /* 0x0001e2000c101924 */
[----:B------:R-:W-:Y:S05]  /*80a0*/  BRA `(.L_x_13524) ;  /* 0x0000000c00247947 */ /* 0x000fea0003800000 */
.L_x_13525:
[----:B------:R0:W-:Y:S01]  /*80b0*/  STG.E.U16 desc[UR36][R8.64], R3 ;  /* 0x0000000308007986 */ /* 0x0001e2000c101524 */
[----:B------:R-:W-:Y:S05]  /*80c0*/  BRA `(.L_x_13524) ;  /* 0x0000000c001c7947 */ /* 0x000fea0003800000 */
.L_x_13520:
        /* <DEDUP_REMOVED lines=9> */
.L_x_13528:
[----:B------:R-:W0:Y:S02]  /*8160*/  I2F.S16 R0, R3 ;  /* 0x0000000300007306 */ /* 0x000e240000101400 */
[----:B0-----:R-:W-:-:S05]  /*8170*/  F2FP.F16.F32.PACK_AB R0, RZ, R0 ;  /* 0x00000000ff00723e */ /* 0x001fca00000000ff */
[----:B------:R0:W-:Y:S01]  /*8180*/  STG.E.U16 desc[UR36][R8.64], R0 ;  /* 0x0000000008007986 */ /* 0x0001e2000c101524 */
[----:B------:R-:W-:Y:S05]  /*8190*/  BRA `(.L_x_13524) ;  /* 0x0000000800e87947 */ /* 0x000fea0003800000 */
.L_x_13527:
        /* <DEDUP_REMOVED lines=10> */
.L_x_13530:
[----:B------:R-:W0:Y:S02]  /*8240*/  I2F.S16 R3, R3 ;  /* 0x0000000300037306 */ /* 0x000e240000101400 */
[----:B0-----:R-:W-:-:S04]  /*8250*/  F2FP.F16.F32.PACK_AB R3, RZ, R3 ;  /* 0x00000003ff03723e */ /* 0x001fc800000000ff */
[----:B------:R-:W-:-:S05]  /*8260*/  PRMT R3, R3, 0x5410, RZ ;  /* 0x0000541003037816 */ /* 0x000fca00000000ff */
[----:B------:R3:W-:Y:S01]  /*8270*/  STG.E desc[UR36][R8.64], R3 ;  /* 0x0000000308007986 */ /* 0x0007e2000c101924 */
[----:B------:R-:W-:Y:S05]  /*8280*/  BRA `(.L_x_13524) ;  /* 0x0000000800ac7947 */ /* 0x000fea0003800000 */
.L_x_13529:
[----:B------:R-:W0:Y:S02]  /*8290*/  I2F.F64.S16 R4, R3 ;  /* 0x0000000300047312 */ /* 0x000e240000101c00 */
[----:B0-----:R4:W-:Y:S01]  /*82a0*/  STG.E.64 desc[UR36][R8.64], R4 ;  /* 0x0000000408007986 */ /* 0x0019e2000c101b24 */
[----:B------:R-:W-:Y:S05]  /*82b0*/  BRA `(.L_x_13524) ;  /* 0x0000000800a07947 */ /* 0x000fea0003800000 */
.L_x_13519:
        /* <DEDUP_REMOVED lines=13> */
.L_x_13533:
[----:B------:R-:W-:Y:S01]  /*8390*/  CS2R R6, SRZ ;  /* 0x0000000000067805 */ /* 0x000fe2000001ff00 */
[----:B------:R-:W0:Y:S04]  /*83a0*/  I2F.F64.S16 R4, R3 ;  /* 0x0000000300047312 */ /* 0x000e280000101c00 */
[----:B0-----:R0:W-:Y:S01]  /*83b0*/  STG.E.128 desc[UR36][R8.64], R4 ;  /* 0x0000000408007986 */ /* 0x0011e2000c101d24 */
[----:B------:R-:W-:Y:S05]  /*83c0*/  BRA `(.L_x_13524) ;  /* 0x00000008005c7947 */ /* 0x000fea0003800000 */
.L_x_13532:
        /* <DEDUP_REMOVED lines=19> */
.L_x_13537:
[----:B------:R-:W-:Y:S05]  /*8500*/  BSYNC.RECONVERGENT B0 ;  /* 0x0000000000007941 */ /* 0x000fea0003800200 */
.L_x_13536:
[----:B------:R-:W-:-:S05]  /*8510*/  LOP3.LUT R5, R0, 0x80, R5, 0xf8, !PT ;  /* 0x0000008000057812 */ /* 0x000fca00078ef805 */
[----:B------:R0:W-:Y:S01]  /*8520*/  STG.E.U8 desc[UR36][R8.64], R5 ;  /* 0x0000000508007986 */ /* 0x0001e2000c101124 */
[----:B------:R-:W-:Y:S05]  /*8530*/  BRA `(.L_x_13524) ;  /* 0x0000000800007947 */ /* 0x000fea0003800000 */
.L_x_13535:
        /* <DEDUP_REMOVED lines=15> */
.L_x_13539:
[----:B------:R-:W-:Y:S05]  /*8630*/  BSYNC.RECONVERGENT B0 ;  /* 0x0000000000007941 */ /* 0x000fea0003800200 */
.L_x_13538:
[----:B------:R-:W-:-:S05]  /*8640*/  LOP3.LUT R5, R0, 0x80, R5, 0xf8, !PT ;  /* 0x0000008000057812 */ /* 0x000fca00078ef805 */
[----:B------:R0:W-:Y:S01]  /*8650*/  STG.E.U8 desc[UR36][R8.64], R5 ;  /* 0x0000000508007986 */ /* 0x0001e2000c101124 */
[----:B------:R-:W-:Y:S05]  /*8660*/  BRA `(.L_x_13524) ;  /* 0x0000000400b47947 */ /* 0x000fea0003800000 */
.L_x_13534:
[----:B------:R-:W0:Y:S02]  /*8670*/  I2F.S16 R0, R3 ;  /* 0x0000000300007306 */ /* 0x000e240000101400 */
[----:B0-----:R-:W-:-:S05]  /*8680*/  F2FP.BF16.F32.PACK_AB R0, RZ, R0 ;  /* 0x00000000ff00723e */ /* 0x001fca00000010ff */
[----:B------:R0:W-:Y:S01]  /*8690*/  STG.E.U16 desc[UR36][R8.64], R0 ;  /* 0x0000000008007986 */ /* 0x0001e2000c101524 */
[----:B------:R-:W-:Y:S05]  /*86a0*/  BRA `(.L_x_13524) ;  /* 0x0000000400a47947 */ /* 0x000fea0003800000 */
.L_x_13531:
        /* <DEDUP_REMOVED lines=10> */
.L_x_13542:
        /* <DEDUP_REMOVED lines=13> */
.L_x_13545:
[----:B------:R-:W-:-:S04]  /*8820*/  SHF.R.U32.HI R0, RZ, 0x14, R3 ;  /* 0x00000014ff007819 */ /* 0x000fc80000011603 */
[----:B------:R-:W-:-:S04]  /*8830*/  LOP3.LUT R0, R0, 0x1, RZ, 0xc0, !PT ;  /* 0x0000000100007812 */ /* 0x000fc800078ec0ff */
[----:B------:R-:W-:-:S04]  /*8840*/  IADD3 R0, PT, PT, R3, 0x487ffff, R0 ;  /* 0x0487ffff03007810 */ /* 0x000fc80007ffe000 */
[----:B------:R-:W-:-:S04]  /*8850*/  SHF.R.U32.HI R0, RZ, 0x14, R0 ;  /* 0x00000014ff007819 */ /* 0x000fc80000011600 */
[----:B------:R-:W-:-:S07]  /*8860*/  LOP3.LUT R0, R0, 0xff, RZ, 0xc0, !PT ;  /* 0x000000ff00007812 */ /* 0x000fce00078ec0ff */
.L_x_13546:
[----:B------:R-:W-:-:S04]  /*8870*/  SHF.R.U32.HI R3, RZ, 0x18, R3 ;  /* 0x00000018ff037819 */ /* 0x000fc80000011603 */
[----:B------:R-:W-:-:S04]  /*8880*/  LOP3.LUT R0, R0, 0x80, R3, 0xf8, !PT ;  /* 0x0000008000007812 */ /* 0x000fc800078ef803 */
[----:B------:R-:W-:-:S07]  /*8890*/  PRMT R4, R0, 0x7610, R4 ;  /* 0x0000761000047816 */ /* 0x000fce0000000004 */
.L_x_13544:
[----:B------:R-:W-:Y:S05]  /*88a0*/  BSYNC.RECONVERGENT B0 ;  /* 0x0000000000007941 */ /* 0x000fea0003800200 */
.L_x_13543:
[----:B------:R0:W-:Y:S01]  /*88b0*/  STG.E.U8 desc[UR36][R8.64], R4 ;  /* 0x0000000408007986 */ /* 0x0001e2000c101124 */
[----:B------:R-:W-:Y:S05]  /*88c0*/  BRA `(.L_x_13524) ;  /* 0x00000004001c7947 */ /* 0x000fea0003800000 */
.L_x_13541:
        /* <DEDUP_REMOVED lines=13> */
.L_x_13549:
[----:B------:R-:W-:-:S04]  /*89a0*/  SHF.R.U32.HI R0, RZ, 0x15, R3 ;  /* 0x00000015ff007819 */ /* 0x000fc80000011603 */
[----:B------:R-:W-:-:S04]  /*89b0*/  LOP3.LUT R0, R0, 0x1, RZ, 0xc0, !PT ;  /* 0x0000000100007812 */ /* 0x000fc800078ec0ff */
[----:B------:R-:W-:-:S04]  /*89c0*/  IADD3 R0, PT, PT, R3, 0x88fffff, R0 ;  /* 0x088fffff03007810 */ /* 0x000fc80007ffe000 */
[----:B------:R-:W-:-:S04]  /*89d0*/  SHF.R.U32.HI R0, RZ, 0x15, R0 ;  /* 0x00000015ff007819 */ /* 0x000fc80000011600 */
[----:B------:R-:W-:-:S07]  /*89e0*/  LOP3.LUT R0, R0, 0xff, RZ, 0xc0, !PT ;  /* 0x000000ff00007812 */ /* 0x000fce00078ec0ff */
.L_x_13550:
[----:B------:R-:W-:-:S04]  /*89f0*/  SHF.R.U32.HI R3, RZ, 0x18, R3 ;  /* 0x00000018ff037819 */ /* 0x000fc80000011603 */
[----:B------:R-:W-:-:S04]  /*8a00*/  LOP3.LUT R0, R0, 0x80, R3, 0xf8, !PT ;  /* 0x0000008000007812 */ /* 0x000fc800078ef803 */
[----:B------:R-:W-:-:S07]  /*8a10*/  PRMT R4, R0, 0x7610, R4 ;  /* 0x0000761000047816 */ /* 0x000fce0000000004 */
.L_x_13548:
[----:B------:R-:W-:Y:S05]  /*8a20*/  BSYNC.RECONVERGENT B0 ;  /* 0x0000000000007941 */ /* 0x000fea0003800200 */
.L_x_13547:
[----:B------:R0:W-:Y:S01]  /*8a30*/  STG.E.U8 desc[UR36][R8.64], R4 ;  /* 0x0000000408007986 */ /* 0x0001e2000c101124 */
[----:B------:R-:W-:Y:S05]  /*8a40*/  BRA `(.L_x_13524) ;  /* 0x0000000000bc7947 */ /* 0x000fea0003800000 */
.L_x_13540:
[----:B------:R-:W-:-:S13]  /*8a50*/  ISETP.NE.AND P0, PT, R0, 0x1c, PT ;  /* 0x0000001c0000780c */ /* 0x000fda0003f05270 */
[----:B------:R-:W-:Y:S05]  /*8a60*/  @!P0 BRA `(.L_x_13551) ;  /* 0x0000000000ac8947 */ /* 0x000fea0003800000 */
[----:B------:R-:W-:-:S13]  /*8a70*/  ISETP.NE.AND P0, PT, R0, 0x1d, PT ;  /* 0x0000001d0000780c */ /* 0x000fda0003f05270 */
[----:B------:R-:W-:Y:S05]  /*8a80*/  @!P0 BRA `(.L_x_13552) ;  /* 0x0000000000908947 */ /* 0x000fea0003800000 */
[----:B------:R-:W-:-:S13]  /*8a90*/  ISETP.NE.AND P0, PT, R0, 0x2c, PT ;  /* 0x0000002c0000780c */ /* 0x000fda0003f05270 */
[----:B------:R-:W-:Y:S05]  /*8aa0*/  @!P0 BRA `(.L_x_13553) ;  /* 0x0000000000448947 */ /* 0x000fea0003800000 */
.L_x_13523:
        /* <DEDUP_REMOVED lines=16> */
.L_x_13554:
[----:B------:R-:W-:Y:S05]  /*8bb0*/  BRA `(.L_x_13524) ;  /* 0x0000000000607947 */ /* 0x000fea0003800000 */
.L_x_13553:
        /* <DEDUP_REMOVED lines=17> */
.L_x_13552:
[----:B------:R-:W-:-:S05]  /*8cd0*/  PRMT R3, R3, 0x9910, RZ ;  /* 0x0000991003037816 */ /* 0x000fca00000000ff */
[----:B------:R-:W-:-:S05]  /*8ce0*/  IMAD.MOV.U32 R4, RZ, RZ, R3 ;  /* 0x000000ffff047224 */ /* 0x000fca00078e0003 */
[----:B------:R-:W-:-:S05]  /*8cf0*/  SHF.R.S32.HI R5, RZ, 0x1f, R4 ;  /* 0x0000001fff057819 */ /* 0x000fca0000011404 */
[----:B------:R0:W-:Y:S01]  /*8d00*/  STG.E.64 desc[UR36][R8.64], R4 ;  /* 0x0000000408007986 */ /* 0x0001e2000c101b24 */
[----:B------:R-:W-:Y:S05]  /*8d10*/  BRA `(.L_x_13524) ;  /* 0x0000000000087947 */ /* 0x000fea0003800000 */
.L_x_13551:
[----:B------:R-:W-:-:S05]  /*8d20*/  PRMT R3, R3, 0x9910, RZ ;  /* 0x0000991003037816 */ /* 0x000fca00000000ff */
[----:B------:R0:W-:Y:S02]  /*8d30*/  STG.E desc[UR36][R8.64], R3 ;  /* 0x0000000308007986 */ /* 0x0001e4000c101924 */
.L_x_13524:
        /* <DEDUP_REMOVED lines=23> */
.L_x_13559:
[----:B------:R4:W-:Y:S01]  /*8eb0*/  STG.E.U8 desc[UR36][R8.64], R23 ;  /* 0x0000001708007986 */ /* 0x0009e2000c101124 */
[----:B------:R-:W-:Y:S05]  /*8ec0*/  BRA `(.L_x_13561) ;  /* 0x0000000c004c7947 */ /* 0x000fea0003800000 */
.L_x_13558:
        /* <DEDUP_REMOVED lines=10> */
.L_x_13563:
[----:B------:R-:W-:-:S05]  /*8f70*/  PRMT R3, R23, 0x9910, RZ ;  /* 0x0000991017037816 */ /* 0x000fca00000000ff */
[----:B------:R2:W-:Y:S01]  /*8f80*/  STG.E desc[UR36][R8.64], R3 ;  /* 0x0000000308007986 */ /* 0x0005e2000c101924 */
[----:B------:R-:W-:Y:S05]  /*8f90*/  BRA `(.L_x_13561) ;  /* 0x0000000c00187947 */ /* 0x000fea0003800000 */
.L_x_13562:
[----:B------:R0:W-:Y:S01]  /*8fa0*/  STG.E.U16 desc[UR36][R8.64], R23 ;  /* 0x0000001708007986 */ /* 0x0001e2000c101524 */
[----:B------:R-:W-:Y:S05]  /*8fb0*/  BRA `(.L_x_13561) ;  /* 0x0000000c00107947 */ /* 0x000fea0003800000 */
.L_x_13557:
        /* <DEDUP_REMOVED lines=9> */
.L_x_13565:
[----:B------:R-:W0:Y:S02]  /*9050*/  I2F.S16 R0, R23 ;  /* 0x0000001700007306 */ /* 0x000e240000101400 */
[----:B0-----:R-:W-:-:S05]  /*9060*/  F2FP.F16.F32.PACK_AB R0, RZ, R0 ;  /* 0x00000000ff00723e */ /* 0x001fca00000000ff */
[----:B------:R0:W-:Y:S01]  /*9070*/  STG.E.U16 desc[UR36][R8.64], R0 ;  /* 0x0000000008007986 */ /* 0x0001e2000c101524 */
[----:B------:R-:W-:Y:S05]  /*9080*/  BRA `(.L_x_13561) ;  /* 0x0000000800dc7947 */ /* 0x000fea0003800000 */
.L_x_13564:
        /* <DEDUP_REMOVED lines=10> */
.L_x_13567:
[----:B------:R-:W0:Y:S02]  /*9130*/  I2F.S16 R23, R23 ;  /* 0x0000001700177306 */ /* 0x000e240000101400 */
[----:B0-----:R-:W-:-:S04]  /*9140*/  F2FP.F16.F32.PACK_AB R3, RZ, R23 ;  /* 0x00000017ff03723e */ /* 0x001fc800000000ff */
[----:B------:R-:W-:-:S05]  /*9150*/  PRMT R3, R3, 0x5410, RZ ;  /* 0x0000541003037816 */ /* 0x000fca00000000ff */
[----:B------:R0:W-:Y:S01]  /*9160*/  STG.E desc[UR36][R8.64], R3 ;  /* 0x0000000308007986 */ /* 0x0001e2000c101924 */
[----:B------:R-:W-:Y:S05]  /*9170*/  BRA `(.L_x_13561) ;  /* 0x0000000800a07947 */ /* 0x000fea0003800000 */
.L_x_13566:
[----:B------:R-:W0:Y:S02]  /*9180*/  I2F.F64.S16 R4, R23 ;  /* 0x0000001700047312 */ /* 0x000e240000101c00 */
[----:B0-----:R0:W-:Y:S01]  /*9190*/  STG.E.64 desc[UR36][R8.64], R4 ;  /* 0x0000000408007986 */ /* 0x0011e2000c101b24 */
[----:B------:R-:W-:Y:S05]  /*91a0*/  BRA `(.L_x_13561) ;  /* 0x0000000800947947 */ /* 0x000fea0003800000 */
.L_x_13556:
        /* <DEDUP_REMOVED lines=12> */
.L_x_13571:
        /* <DEDUP_REMOVED lines=17> */
.L_x_13574:
[----:B------:R-:W-:-:S04]  /*9380*/  SHF.R.U32.HI R3, RZ, 0x18, R23 ;  /* 0x00000018ff037819 */ /* 0x000fc80000011617 */
[----:B------:R-:W-:-:S04]  /*9390*/  LOP3.LUT R0, R0, 0x80, R3, 0xf8, !PT ;  /* 0x0000008000007812 */ /* 0x000fc800078ef803 */
[----:B------:R-:W-:-:S07]  /*93a0*/  PRMT R4, R0, 0x7610, R4 ;  /* 0x0000761000047816 */ /* 0x000fce0000000004 */
.L_x_13573:
[----:B------:R-:W-:Y:S05]  /*93b0*/  BSYNC.RECONVERGENT B0 ;  /* 0x0000000000007941 */ /* 0x000fea0003800200 */
.L_x_13572:
[----:B------:R0:W-:Y:S01]  /*93c0*/  STG.E.U8 desc[UR36][R8.64], R4 ;  /* 0x0000000408007986 */ /* 0x0001e2000c101124 */
[----:B------:R-:W-:Y:S05]  /*93d0*/  BRA `(.L_x_13561) ;  /* 0x0000000800087947 */ /* 0x000fea0003800000 */
.L_x_13570:
        /* <DEDUP_REMOVED lines=17> */
.L_x_13577:
[----:B------:R-:W-:-:S04]  /*94f0*/  SHF.R.U32.HI R3, RZ, 0x18, R23 ;  /* 0x00000018ff037819 */ /* 0x000fc80000011617 */
[----:B------:R-:W-:-:S04]  /*9500*/  LOP3.LUT R0, R0, 0x80, R3, 0xf8, !PT ;  /* 0x0000008000007812 */ /* 0x000fc800078ef803 */
[----:B------:R-:W-:-:S07]  /*9510*/  PRMT R4, R0, 0x7610, R4 ;  /* 0x0000761000047816 */ /* 0x000fce0000000004 */
.L_x_13576:
[----:B------:R-:W-:Y:S05]  /*9520*/  BSYNC.RECONVERGENT B0 ;  /* 0x0000000000007941 */ /* 0x000fea0003800200 */
.L_x_13575:
[----:B------:R0:W-:Y:S01]  /*9530*/  STG.E.U8 desc[UR36][R8.64], R4 ;  /* 0x0000000408007986 */ /* 0x0001e2000c101124 */
[----:B------:R-:W-:Y:S05]  /*9540*/  BRA `(.L_x_13561) ;  /* 0x0000000400ac7947 */ /* 0x000fea0003800000 */
.L_x_13569:
        /* <DEDUP_REMOVED lines=22> */
.L_x_13579:
[----:B------:R-:W-:-:S04]  /*96b0*/  PRMT R4, R23, 0x9910, RZ ;  /* 0x0000991017047816 */ /* 0x000fc800000000ff */
[----:B------:R-:W-:-:S05]  /*96c0*/  SHF.R.S32.HI R5, RZ, 0x1f, R4 ;  /* 0x0000001fff057819 */ /* 0x000fca0000011404 */
[----:B------:R0:W-:Y:S01]  /*96d0*/  STG.E.64 desc[UR36][R8.64], R4 ;  /* 0x0000000408007986 */ /* 0x0001e2000c101b24 */
[----:B------:R-:W-:Y:S05]  /*96e0*/  BRA `(.L_x_13561) ;  /* 0x0000000400447947 */ /* 0x000fea0003800000 */
.L_x_13578:
[----:B------:R-:W-:-:S05]  /*96f0*/  PRMT R3, R23, 0x9910, RZ ;  /* 0x0000991017037816 */ /* 0x000fca00000000ff */
[----:B------:R0:W-:Y:S01]  /*9700*/  STG.E desc[UR36][R8.64], R3 ;  /* 0x0000000308007986 */ /* 0x0001e2000c101924 */
[----:B------:R-:W-:Y:S05]  /*9710*/  BRA `(.L_x_13561) ;  /* 0x0000000400387947 */ /* 0x000fea0003800000 */
.L_x_13568:
        /* <DEDUP_REMOVED lines=11> */
.L_x_13581:
[----:B------:R-:W-:Y:S01]  /*97d0*/  CS2R R6, SRZ ;  /* 0x0000000000067805 */ /* 0x000fe2000001ff00 */
[----:B------:R-:W0:Y:S04]  /*97e0*/  I2F.F64.S16 R4, R23 ;  /* 0x0000001700047312 */ /* 0x000e280000101c00 */
[----:B0-----:R0:W-:Y:S01]  /*97f0*/  STG.E.128 desc[UR36][R8.64], R4 ;  /* 0x0000000408007986 */ /* 0x0011e2000c101d24 */
[----:B------:R-:W-:Y:S05]  /*9800*/  BRA `(.L_x_13561) ;  /* 0x0000000000fc7947 */ /* 0x000fea0003800000 */
.L_x_13580:
[----:B------:R-:W-:-:S13]  /*9810*/  ISETP.NE.AND P0, PT, R0, 0xf, PT ;  /* 0x0000000f0000780c */ /* 0x000fda0003f05270 */
[----:B------:R-:W-:Y:S05]  /*9820*/  @!P0 BRA `(.L_x_13582) ;  /* 0x0000000000e88947 */ /* 0x000fea0003800000 */
[----:B------:R-:W-:-:S13]  /*9830*/  ISETP.NE.AND P0, PT, R0, 0x17, PT ;  /* 0x000000170000780c */ /* 0x000fda0003f05270 */
[----:B------:R-:W-:Y:S05]  /*9840*/  @!P0 BRA `(.L_x_13583) ;  /* 0x0000000000908947 */ /* 0x000fea0003800000 */
[----:B------:R-:W-:-:S13]  /*9850*/  ISETP.NE.AND P0, PT, R0, 0x18, PT ;  /* 0x000000180000780c */ /* 0x000fda0003f05270 */
[----:B------:R-:W-:Y:S05]  /*9860*/  @!P0 BRA `(.L_x_13584) ;  /* 0x0000000000448947 */ /* 0x000fea0003800000 */
.L_x_13560:
        /* <DEDUP_REMOVED lines=16> */
.L_x_13585:
[----:B------:R-:W-:Y:S05]  /*9970*/  BRA `(.L_x_13561) ;  /* 0x0000000000a07947 */ /* 0x000fea0003800000 */
.L_x_13584:
        /* <DEDUP_REMOVED lines=13> */
.L_x_13587:
[----:B------:R-:W-:Y:S05]  /*9a50*/  BSYNC.RECONVERGENT B0 ;  /* 0x0000000000007941 */ /* 0x000fea0003800200 */
.L_x_13586:
[----:B------:R-:W-:-:S05]  /*9a60*/  LOP3.LUT R3, R0, 0x80, R3, 0xf8, !PT ;  /* 0x0000008000037812 */ /* 0x000fca00078ef803 */
[----:B------:R0:W-:Y:S01]  /*9a70*/  STG.E.U8 desc[UR36][R8.64], R3 ;  /* 0x0000000308007986 */ /* 0x0001e2000c101124 */
[----:B------:R-:W-:Y:S05]  /*9a80*/  BRA `(.L_x_13561) ;  /* 0x00000000005c7947 */ /* 0x000fea0003800000 */
.L_x_13583:
        /* <DEDUP_REMOVED lines=12> */
.L_x_13589:
[----:B------:R-:W-:Y:S01]  /*9b50*/  IMAD.MOV.U32 R0, RZ, RZ, 0x7f ;  /* 0x0000007fff007424 */ /* 0x000fe200078e00ff */
[----:B------:R-:W-:-:S04]  /*9b60*/  ISETP.GT.U32.AND P0, PT, R3, 0x7f800000, PT ;  /* 0x7f8000000300780c */ /* 0x000fc80003f04070 */
[----:B------:R-:W-:-:S09]  /*9b70*/  SEL R0, R0, 0x7c, P0 ;  /* 0x0000007c00007807 */ /* 0x000fd20000000000 */
.L_x_13590:
[----:B------:R-:W-:Y:S05]  /*9b80*/  BSYNC.RECONVERGENT B0 ;  /* 0x0000000000007941 */ /* 0x000fea0003800200 */
.L_x_13588:
[----:B------:R-:W-:-:S04]  /*9b90*/  SHF.R.U32.HI R3, RZ, 0x18, R23 ;  /* 0x00000018ff037819 */ /* 0x000fc80000011617 */
[----:B------:R-:W-:-:S05]  /*9ba0*/  LOP3.LUT R3, R0, 0x80, R3, 0xf8, !PT ;  /* 0x0000008000037812 */ /* 0x000fca00078ef803 */
[----:B------:R0:W-:Y:S01]  /*9bb0*/  STG.E.U8 desc[UR36][R8.64], R3 ;  /* 0x0000000308007986 */ /* 0x0001e2000c101124 */
[----:B------:R-:W-:Y:S05]  /*9bc0*/  BRA `(.L_x_13561) ;  /* 0x00000000000c7947 */ /* 0x000fea0003800000 */
.L_x_13582:
[----:B------:R-:W0:Y:S02]  /*9bd0*/  I2F.S16 R0, R23 ;  /* 0x0000001700007306 */ /* 0x000e240000101400 */
[----:B0-----:R-:W-:-:S05]  /*9be0*/  F2FP.BF16.F32.PACK_AB R0, RZ, R0 ;  /* 0x00000000ff00723e */ /* 0x001fca00000010ff */
[----:B------:R0:W-:Y:S02]  /*9bf0*/  STG.E.U16 desc[UR36][R8.64], R0 ;  /* 0x0000000008007986 */ /* 0x0001e4000c101524 */
.L_x_13561:
[----:B------:R-:W-:-:S07]  /*9c00*/  VIADD R17, R17, 0x80 ;  /* 0x0000008011117836 */ /* 0x000fce0000000000 */
.L_x_13518:
[----:B------:R-:W-:-:S13]  /*9c10*/  ISETP.GE.AND P0, PT, R17, R16, PT ;  /* 0x000000101100720c */ /* 0x000fda0003f06270 */
[----:B------:R-:W-:Y:S05]  /*9c20*/  @P0 BREAK.RELIABLE B6 ;  /* 0x0000000000060942 */ /* 0x000fea0003800100 */
[----:B------:R-:W-:Y:S05]  /*9c30*/  @P0 BRA `(.L_x_13555) ;  /* 0x0000000c00ac0947 */ /* 0x000fea0003800000 */
[----:B------:R-:W-:Y:S05]  /*9c40*/  BSYNC.RELIABLE B6 ;  /* 0x0000000000067941 */ /* 0x000fea0003800100 */
.L_x_13517:
        /* <DEDUP_REMOVED lines=20> */
.L_x_13594:
[----:B------:R0:W-:Y:S01]  /*9d90*/  STG.E.U8 desc[UR36][R8.64], R22 ;  /* 0x0000001608007986 */ /* 0x0001e2000c101124 */
[----:B------:R-:W-:Y:S05]  /*9da0*/  BRA `(.L_x_13596) ;  /* 0x0000000c004c7947 */ /* 0x000fea0003800000 */
.L_x_13593:
        /* <DEDUP_REMOVED lines=10> */
.L_x_13598:
[----:B------:R-:W-:-:S05]  /*9e50*/  PRMT R3, R22, 0x9910, RZ ;  /* 0x0000991016037816 */ /* 0x000fca00000000ff */
[----:B------:R0:W-:Y:S01]  /*9e60*/  STG.E desc[UR36][R8.64], R3 ;  /* 0x0000000308007986 */ /* 0x0001e2000c101924 */
[----:B------:R-:W-:Y:S05]  /*9e70*/  BRA `(.L_x_13596) ;  /* 0x0000000c00187947 */ /* 0x000fea0003800000 */
.L_x_13597:
[----:B------:R0:W-:Y:S01]  /*9e80*/  STG.E.U16 desc[UR36][R8.64], R22 ;  /* 0x0000001608007986 */ /* 0x0001e2000c101524 */
[----:B------:R-:W-:Y:S05]  /*9e90*/  BRA `(.L_x_13596) ;  /* 0x0000000c00107947 */ /* 0x000fea0003800000 */
.L_x_13592:
        /* <DEDUP_REMOVED lines=9> */
.L_x_13600:
[----:B------:R-:W0:Y:S02]  /*9f30*/  I2F.S16 R0, R22 ;  /* 0x0000001600007306 */ /* 0x000e240000101400 */
[----:B0-----:R-:W-:-:S05]  /*9f40*/  F2FP.F16.F32.PACK_AB R0, RZ, R0 ;  /* 0x00000000ff00723e */ /* 0x001fca00000000ff */
[----:B------:R0:W-:Y:S01]  /*9f50*/  STG.E.U16 desc[UR36][R8.64], R0 ;  /* 0x0000000008007986 */ /* 0x0001e2000c101524 */
[----:B------:R-:W-:Y:S05]  /*9f60*/  BRA `(.L_x_13596) ;  /* 0x0000000800dc7947 */ /* 0x000fea0003800000 */
.L_x_13599:
        /* <DEDUP_REMOVED lines=10> */
.L_x_13602:
[----:B------:R-:W0:Y:S02]  /*a010*/  I2F.S16 R22, R22 ;  /* 0x0000001600167306 */ /* 0x000e240000101400 */
[----:B0-----:R-:W-:-:S04]  /*a020*/  F2FP.F16.F32.PACK_AB R3, RZ, R22 ;  /* 0x00000016ff03723e */ /* 0x001fc800000000ff */
[----:B------:R-:W-:-:S05]  /*a030*/  PRMT R3, R3, 0x5410, RZ ;  /* 0x0000541003037816 */ /* 0x000fca00000000ff */
[----:B------:R2:W-:Y:S01]  /*a040*/  STG.E desc[UR36][R8.64], R3 ;  /* 0x0000000308007986 */ /* 0x0005e2000c101924 */
[----:B------:R-:W-:Y:S05]  /*a050*/  BRA `(.L_x_13596) ;  /* 0x0000000800a07947 */ /* 0x000fea0003800000 */
.L_x_13601:
[----:B------:R-:W0:Y:S02]  /*a060*/  I2F.F64.S16 R22, R22 ;  /* 0x0000001600167312 */ /* 0x000e240000101c00 */
[----:B0-----:R4:W-:Y:S01]  /*a070*/  STG.E.64 desc[UR36][R8.64], R22 ;  /* 0x0000001608007986 */ /* 0x0019e2000c101b24 */
[----:B------:R-:W-:Y:S05]  /*a080*/  BRA `(.L_x_13596) ;  /* 0x0000000800947947 */ /* 0x000fea0003800000 */
.L_x_13591:
        /* <DEDUP_REMOVED lines=12> */
.L_x_13606:
        /* <DEDUP_REMOVED lines=17> */
.L_x_13609:
[----:B------:R-:W-:-:S04]  /*a260*/  SHF.R.U32.HI R3, RZ, 0x18, R5 ;  /* 0x00000018ff037819 */ /* 0x000fc80000011605 */
[----:B------:R-:W-:-:S04]  /*a270*/  LOP3.LUT R0, R0, 0x80, R3, 0xf8, !PT ;  /* 0x0000008000007812 */ /* 0x000fc800078ef803 */
[----:B------:R-:W-:-:S07]  /*a280*/  PRMT R4, R0, 0x7610, R4 ;  /* 0x0000761000047816 */ /* 0x000fce0000000004 */
.L_x_13608:
[----:B------:R-:W-:Y:S05]  /*a290*/  BSYNC.RECONVERGENT B0 ;  /* 0x0000000000007941 */ /* 0x000fea0003800200 */
.L_x_13607:
[----:B------:R0:W-:Y:S01]  /*a2a0*/  STG.E.U8 desc[UR36][R8.64], R4 ;  /* 0x0000000408007986 */ /* 0x0001e2000c101124 */
[----:B------:R-:W-:Y:S05]  /*a2b0*/  BRA `(.L_x_13596) ;  /* 0x0000000800087947 */ /* 0x000fea0003800000 */
.L_x_13605:
        /* <DEDUP_REMOVED lines=17> */
.L_x_13612:
[----:B------:R-:W-:-:S04]  /*a3d0*/  SHF.R.U32.HI R3, RZ, 0x18, R5 ;  /* 0x00000018ff037819 */ /* 0x000fc80000011605 */
[----:B------:R-:W-:-:S04]  /*a3e0*/  LOP3.LUT R0, R0, 0x80, R3, 0xf8, !PT ;  /* 0x0000008000007812 */ /* 0x000fc800078ef803 */
[----:B------:R-:W-:-:S07]  /*a3f0*/  PRMT R4, R0, 0x7610, R4 ;  /* 0x0000761000047816 */ /* 0x000fce0000000004 */
.L_x_13611:
[----:B------:R-:W-:Y:S05]  /*a400*/  BSYNC.RECONVERGENT B0 ;  /* 0x0000000000007941 */ /* 0x000fea0003800200 */
.L_x_13610:
[----:B------:R0:W-:Y:S01]  /*a410*/  STG.E.U8 desc[UR36][R8.64], R4 ;  /* 0x0000000408007986 */ /* 0x0001e2000c101124 */
[----:B------:R-:W-:Y:S05]  /*a420*/  BRA `(.L_x_13596) ;  /* 0x0000000400ac7947 */ /* 0x000fea0003800000 */
.L_x_13604:
        /* <DEDUP_REMOVED lines=22> */
.L_x_13614:
[----:B------:R-:W-:-:S04]  /*a590*/  PRMT R4, R22, 0x9910, RZ ;  /* 0x0000991016047816 */ /* 0x000fc800000000ff */
[----:B------:R-:W-:-:S05]  /*a5a0*/  SHF.R.S32.HI R5, RZ, 0x1f, R4 ;  /* 0x0000001fff057819 */ /* 0x000fca0000011404 */
[----:B------:R0:W-:Y:S01]  /*a5b0*/  STG.E.64 desc[UR36][R8.64], R4 ;  /* 0x0000000408007986 */ /* 0x0001e2000c101b24 */
[----:B------:R-:W-:Y:S05]  /*a5c0*/  BRA `(.L_x_13596) ;  /* 0x0000000400447947 */ /* 0x000fea0003800000 */
.L_x_13613:
[----:B------:R-:W-:-:S05]  /*a5d0*/  PRMT R3, R22, 0x9910, RZ ;  /* 0x0000991016037816 */ /* 0x000fca00000000ff */
[----:B------:R0:W-:Y:S01]  /*a5e0*/  STG.E desc[UR36][R8.64], R3 ;  /* 0x0000000308007986 */ /* 0x0001e2000c101924 */
[----:B------:R-:W-:Y:S05]  /*a5f0*/  BRA `(.L_x_13596) ;  /* 0x0000000400387947 */ /* 0x000fea0003800000 */
.L_x_13603:
        /* <DEDUP_REMOVED lines=11> */
.L_x_13616:
[----:B------:R-:W-:Y:S01]  /*a6b0*/  CS2R R6, SRZ ;  /* 0x0000000000067805 */ /* 0x000fe2000001ff00 */
[----:B------:R-:W0:Y:S04]  /*a6c0*/  I2F.F64.S16 R4, R22 ;  /* 0x0000001600047312 */ /* 0x000e280000101c00 */
[----:B0-----:R0:W-:Y:S01]  /*a6d0*/  STG.E.128 desc[UR36][R8.64], R4 ;  /* 0x0000000408007986 */ /* 0x0011e2000c101d24 */
[----:B------:R-:W-:Y:S05]  /*a6e0*/  BRA `(.L_x_13596) ;  /* 0x0000000000fc7947 */ /* 0x000fea0003800000 */
.L_x_13615:
[----:B------:R-:W-:-:S13]  /*a6f0*/  ISETP.NE.AND P0, PT, R0, 0xf, PT ;  /* 0x0000000f0000780c */ /* 0x000fda0003f05270 */
[----:B------:R-:W-:Y:S05]  /*a700*/  @!P0 BRA `(.L_x_13617) ;  /* 0x0000000000e88947 */ /* 0x000fea0003800000 */
[----:B------:R-:W-:-:S13]  /*a710*/  ISETP.NE.AND P0, PT, R0, 0x17, PT ;  /* 0x000000170000780c */ /* 0x000fda0003f05270 */
[----:B------:R-:W-:Y:S05]  /*a720*/  @!P0 BRA `(.L_x_13618) ;  /* 0x0000000000908947 */ /* 0x000fea0003800000 */
[----:B------:R-:W-:-:S13]  /*a730*/  ISETP.NE.AND P0, PT, R0, 0x18, PT ;  /* 0x000000180000780c */ /* 0x000fda0003f05270 */
[----:B------:R-:W-:Y:S05]  /*a740*/  @!P0 BRA `(.L_x_13619) ;  /* 0x0000000000448947 */ /* 0x000fea0003800000 */
.L_x_13595:
        /* <DEDUP_REMOVED lines=16> */
.L_x_13620:
[----:B------:R-:W-:Y:S05]  /*a850*/  BRA `(.L_x_13596) ;  /* 0x0000000000a07947 */ /* 0x000fea0003800000 */
.L_x_13619:
        /* <DEDUP_REMOVED lines=13> */
.L_x_13622:
[----:B------:R-:W-:Y:S05]  /*a930*/  BSYNC.RECONVERGENT B0 ;  /* 0x0000000000007941 */ /* 0x000fea0003800200 */
.L_x_13621:
[----:B------:R-:W-:-:S05]  /*a940*/  LOP3.LUT R3, R0, 0x80, R3, 0xf8, !PT ;  /* 0x0000008000037812 */ /* 0x000fca00078ef803 */
[----:B------:R0:W-:Y:S01]  /*a950*/  STG.E.U8 desc[UR36][R8.64], R3 ;  /* 0x0000000308007986 */ /* 0x0001e2000c101124 */
[----:B------:R-:W-:Y:S05]  /*a960*/  BRA `(.L_x_13596) ;  /* 0x00000000005c7947 */ /* 0x000fea0003800000 */
.L_x_13618:
        /* <DEDUP_REMOVED lines=12> */
.L_x_13624:
[----:B------:R-:W-:Y:S01]  /*aa30*/  IMAD.MOV.U32 R0, RZ, RZ, 0x7f ;  /* 0x0000007fff007424 */ /* 0x000fe200078e00ff */
[----:B------:R-:W-:-:S04]  /*aa40*/  ISETP.GT.U32.AND P0, PT, R3, 0x7f800000, PT ;  /* 0x7f8000000300780c */ /* 0x000fc80003f04070 */
[----:B------:R-:W-:-:S09]  /*aa50*/  SEL R0, R0, 0x7c, P0 ;  /* 0x0000007c00007807 */ /* 0x000fd20000000000 */
.L_x_13625:
[----:B------:R-:W-:Y:S05]  /*aa60*/  BSYNC.RECONVERGENT B0 ;  /* 0x0000000000007941 */ /* 0x000fea0003800200 */
.L_x_13623:
[----:B------:R-:W-:-:S04]  /*aa70*/  SHF.R.U32.HI R3, RZ, 0x18, R5 ;  /* 0x00000018ff037819 */ /* 0x000fc80000011605 */
[----:B------:R-:W-:-:S05]  /*aa80*/  LOP3.LUT R3, R0, 0x80, R3, 0xf8, !PT ;  /* 0x0000008000037812 */ /* 0x000fca00078ef803 */
[----:B------:R0:W-:Y:S01]  /*aa90*/  STG.E.U8 desc[UR36][R8.64], R3 ;  /* 0x0000000308007986 */ /* 0x0001e2000c101124 */
[----:B------:R-:W-:Y:S05]  /*aaa0*/  BRA `(.L_x_13596) ;  /* 0x00000000000c7947 */ /* 0x000fea0003800000 */
.L_x_13617:
[----:B------:R-:W0:Y:S02]  /*aab0*/  I2F.S16 R0, R22 ;  /* 0x0000001600007306 */ /* 0x000e240000101400 */
[----:B0-----:R-:W-:-:S05]  /*aac0*/  F2FP.BF16.F32.PACK_AB R0, RZ, R0 ;  /* 0x00000000ff00723e */ /* 0x001fca00000010ff */
[----:B------:R0:W-:Y:S02]  /*aad0*/  STG.E.U16 desc[UR36][R8.64], R0 ;  /* 0x0000000008007986 */ /* 0x0001e4000c101524 */
.L_x_13596:
[----:B------:R-:W-:-:S07]  /*aae0*/  VIADD R17, R17, 0x80 ;  /* 0x0000008011117836 */ /* 0x000fce0000000000 */
.L_x_13555:
[----:B------:R-:W-:Y:S05]  /*aaf0*/  BSYNC.RECONVERGENT B7 ;  /* 0x0000000000077941 */ /* 0x000fea0003800200 */
.L_x_13516:
[----:B------:R-:W-:-:S13]  /*ab00*/  ISETP.GE.AND P0, PT, R17, R16, PT ;  /* 0x000000101100720c */ /* 0x000fda0003f06270 */
[----:B------:R-:W-:Y:S05]  /*ab10*/  @P0 EXIT ;  /* 0x000000000000094d */ /* 0x000fea0003800000 */
[----:B012-4-:R-:W0:Y:S01]  /*ab20*/  LDC.64 R4, c[0x0][0x398] ;  /* 0x0000e600ff047b82 */ /* 0x017e220000000a00 */
[----:B------:R-:W3:Y:S01]  /*ab30*/  LDCU UR4, c[0x0][0x3d0] ;  /* 0x00007a00ff0477ac */ /* 0x000ee20008000800 */
[----:B------:R-:W-:Y:S01]  /*ab40*/  PRMT R0, R18, 0x9910, RZ ;  /* 0x0000991012007816 */ /* 0x000fe200000000ff */
        /* <DEDUP_REMOVED lines=16> */
.L_x_13629:
[----:B------:R-:W-:Y:S01]  /*ac50*/  STG.E.U8 desc[UR36][R2.64], R19 ;  /* 0x0000001302007986 */ /* 0x000fe2000c101124 */
[----:B------:R-:W-:Y:S05]  /*ac60*/  EXIT ;  /* 0x000000000000794d */ /* 0x000fea0003800000 */
.L_x_13628:
        /* <DEDUP_REMOVED lines=10> */
.L_x_13632:
[----:B------:R-:W-:-:S05]  /*ad10*/  PRMT R5, R19, 0x9910, RZ ;  /* 0x0000991013057816 */ /* 0x000fca00000000ff */
[----:B------:R-:W-:Y:S01]  /*ad20*/  STG.E desc[UR36][R2.64], R5 ;  /* 0x0000000502007986 */ /* 0x000fe2000c101924 */
[----:B------:R-:W-:Y:S05]  /*ad30*/  EXIT ;  /* 0x000000000000794d */ /* 0x000fea0003800000 */
.L_x_13631:
[----:B------:R-:W-:Y:S01]  /*ad40*/  STG.E.U16 desc[UR36][R2.64], R19 ;  /* 0x0000001302007986 */ /* 0x000fe2000c101524 */
[----:B------:R-:W-:Y:S05]  /*ad50*/  EXIT ;  /* 0x000000000000794d */ /* 0x000fea0003800000 */
.L_x_13627:
        /* <DEDUP_REMOVED lines=9> */
.L_x_13634:
[----:B------:R-:W0:Y:S02]  /*adf0*/  I2F.S16 R0, R19 ;  /* 0x0000001300007306 */ /* 0x000e240000101400 */
[----:B0-----:R-:W-:-:S05]  /*ae00*/  F2FP.F16.F32.PACK_AB R0, RZ, R0 ;  /* 0x00000000ff00723e */ /* 0x001fca00000000ff */
[----:B------:R-:W-:Y:S01]  /*ae10*/  STG.E.U16 desc[UR36][R2.64], R0 ;  /* 0x0000000002007986 */ /* 0x000fe2000c101524 */
[----:B------:R-:W-:Y:S05]  /*ae20*/  EXIT ;  /* 0x000000000000794d */ /* 0x000fea0003800000 */
.L_x_13633:
        /* <DEDUP_REMOVED lines=10> */
.L_x_13636:
[----:B------:R-:W0:Y:S02]  /*aed0*/  I2F.S16 R19, R19 ;  /* 0x0000001300137306 */ /* 0x000e240000101400 */
[----:B0-----:R-:W-:-:S04]  /*aee0*/  F2FP.F16.F32.PACK_AB R5, RZ, R19 ;  /* 0x00000013ff05723e */ /* 0x001fc800000000ff */
[----:B------:R-:W-:-:S05]  /*aef0*/  PRMT R5, R5, 0x5410, RZ ;  /* 0x0000541005057816 */ /* 0x000fca00000000ff */
[----:B------:R-:W-:Y:S01]  /*af00*/  STG.E desc[UR36][R2.64], R5 ;  /* 0x0000000502007986 */ /* 0x000fe2000c101924 */
[----:B------:R-:W-:Y:S05]  /*af10*/  EXIT ;  /* 0x000000000000794d */ /* 0x000fea0003800000 */
.L_x_13635:
[----:B------:R-:W0:Y:S02]  /*af20*/  I2F.F64.S16 R4, R19 ;  /* 0x0000001300047312 */ /* 0x000e240000101c00 */
[----:B0-----:R-:W-:Y:S01]  /*af30*/  STG.E.64 desc[UR36][R2.64], R4 ;  /* 0x0000000402007986 */ /* 0x001fe2000c101b24 */
[----:B------:R-:W-:Y:S05]  /*af40*/  EXIT ;  /* 0x000000000000794d */ /* 0x000fea0003800000 */
.L_x_13626:
        /* <DEDUP_REMOVED lines=12> */
.L_x_13640:
        /* <DEDUP_REMOVED lines=18> */
.L_x_13643:
[----:B------:R-:W-:-:S04]  /*b130*/  SHF.R.U32.HI R5, RZ, 0x18, R5 ;  /* 0x00000018ff057819 */ /* 0x000fc80000011605 */
[----:B------:R-:W-:-:S07]  /*b140*/  LOP3.LUT R0, R0, 0x80, R5, 0xf8, !PT ;  /* 0x0000008000007812 */ /* 0x000fce00078ef805 */
.L_x_13642:
[----:B------:R-:W-:Y:S05]  /*b150*/  BSYNC.RECONVERGENT B0 ;  /* 0x0000000000007941 */ /* 0x000fea0003800200 */
.L_x_13641:
[----:B------:R-:W-:Y:S01]  /*b160*/  STG.E.U8 desc[UR36][R2.64], R0 ;  /* 0x0000000002007986 */ /* 0x000fe2000c101124 */
[----:B------:R-:W-:Y:S05]  /*b170*/  EXIT ;  /* 0x000000000000794d */ /* 0x000fea0003800000 */
.L_x_13639:
        /* <DEDUP_REMOVED lines=18> */
.L_x_13646:
[----:B------:R-:W-:-:S04]  /*b2a0*/  SHF.R.U32.HI R5, RZ, 0x18, R5 ;  /* 0x00000018ff057819 */ /* 0x000fc80000011605 */
[----:B------:R-:W-:-:S07]  /*b2b0*/  LOP3.LUT R0, R0, 0x80, R5, 0xf8, !PT ;  /* 0x0000008000007812 */ /* 0x000fce00078ef805 */
.L_x_13645:
[----:B------:R-:W-:Y:S05]  /*b2c0*/  BSYNC.RECONVERGENT B0 ;  /* 0x0000000000007941 */ /* 0x000fea0003800200 */
.L_x_13644:
[----:B------:R-:W-:Y:S01]  /*b2d0*/  STG.E.U8 desc[UR36][R2.64], R0 ;  /* 0x0000000002007986 */ /* 0x000fe2000c101124 */
[----:B------:R-:W-:Y:S05]  /*b2e0*/  EXIT ;  /* 0x000000000000794d */ /* 0x000fea0003800000 */
.L_x_13638:
        /* <DEDUP_REMOVED lines=22> */
.L_x_13648:
[----:B------:R-:W-:-:S04]  /*b450*/  PRMT R4, R19, 0x9910, RZ ;  /* 0x0000991013047816 */ /* 0x000fc800000000ff */
[----:B------:R-:W-:-:S05]  /*b460*/  SHF.R.S32.HI R5, RZ, 0x1f, R4 ;  /* 0x0000001fff057819 */ /* 0x000fca0000011404 */
[----:B------:R-:W-:Y:S01]  /*b470*/  STG.E.64 desc[UR36][R2.64], R4 ;  /* 0x0000000402007986 */ /* 0x000fe2000c101b24 */
[----:B------:R-:W-:Y:S05]  /*b480*/  EXIT ;  /* 0x000000000000794d */ /* 0x000fea0003800000 */
.L_x_13647:
[----:B------:R-:W-:-:S05]  /*b490*/  PRMT R5, R19, 0x9910, RZ ;  /* 0x0000991013057816 */ /* 0x000fca00000000ff */
[----:B------:R-:W-:Y:S01]  /*b4a0*/  STG.E desc[UR36][R2.64], R5 ;  /* 0x0000000502007986 */ /* 0x000fe2000c101924 */
[----:B------:R-:W-:Y:S05]  /*b4b0*/  EXIT ;  /* 0x000000000000794d */ /* 0x000fea0003800000 */
.L_x_13637:
        /* <DEDUP_REMOVED lines=11> */
.L_x_13650:
[----:B------:R-:W-:Y:S01]  /*b570*/  CS2R R6, SRZ ;  /* 0x0000000000067805 */ /* 0x000fe2000001ff00 */
[----:B------:R-:W0:Y:S04]  /*b580*/  I2F.F64.S16 R4, R19 ;  /* 0x0000001300047312 */ /* 0x000e280000101c00 */
[----:B0-----:R-:W-:Y:S01]  /*b590*/  STG.E.128 desc[UR36][R2.64], R4 ;  /* 0x0000000402007986 */ /* 0x001fe2000c101d24 */
[----:B------:R-:W-:Y:S05]  /*b5a0*/  EXIT ;  /* 0x000000000000794d */ /* 0x000fea0003800000 */
.L_x_13649:
[----:B------:R-:W-:-:S13]  /*b5b0*/  ISETP.NE.AND P0, PT, R0, 0xf, PT ;  /* 0x0000000f0000780c */ /* 0x000fda0003f05270 */
[----:B------:R-:W-:Y:S05]  /*b5c0*/  @!P0 BRA `(.L_x_13651) ;  /* 0x0000000000e88947 */ /* 0x000fea0003800000 */
[----:B------:R-:W-:-:S13]  /*b5d0*/  ISETP.NE.AND P0, PT, R0, 0x17, PT ;  /* 0x000000170000780c */ /* 0x000fda0003f05270 */
[----:B------:R-:W-:Y:S05]  /*b5e0*/  @!P0 BRA `(.L_x_13652) ;  /* 0x0000000000908947 */ /* 0x000fea0003800000 */
[----:B------:R-:W-:-:S13]  /*b5f0*/  ISETP.NE.AND P0, PT, R0, 0x18, PT ;  /* 0x000000180000780c */ /* 0x000fda0003f05270 */
[----:B------:R-:W-:Y:S05]  /*b600*/  @!P0 BRA `(.L_x_13653) ;  /* 0x0000000000448947 */ /* 0x000fea0003800000 */
.L_x_13630:
        /* <DEDUP_REMOVED lines=16> */
.L_x_13654:
[----:B------:R-:W-:Y:S05]  /*b710*/  EXIT ;  /* 0x000000000000794d */ /* 0x000fea0003800000 */
.L_x_13653:
        /* <DEDUP_REMOVED lines=13> */
.L_x_13656:
[----:B------:R-:W-:Y:S05]  /*b7f0*/  BSYNC.RECONVERGENT B0 ;  /* 0x0000000000007941 */ /* 0x000fea0003800200 */
.L_x_13655:
[----:B------:R-:W-:-:S05]  /*b800*/  LOP3.LUT R5, R0, 0x80, R5, 0xf8, !PT ;  /* 0x0000008000057812 */ /* 0x000fca00078ef805 */
[----:B------:R-:W-:Y:S01]  /*b810*/  STG.E.U8 desc[UR36][R2.64], R5 ;  /* 0x0000000502007986 */ /* 0x000fe2000c101124 */
[----:B------:R-:W-:Y:S05]  /*b820*/  EXIT ;  /* 0x000000000000794d */ /* 0x000fea0003800000 */
.L_x_13652:
        /* <DEDUP_REMOVED lines=12> */
.L_x_13658:
[----:B------:R-:W-:Y:S01]  /*b8f0*/  IMAD.MOV.U32 R0, RZ, RZ, 0x7f ;  /* 0x0000007fff007424 */ /* 0x000fe200078e00ff */
[----:B------:R-:W-:-:S04]  /*b900*/  ISETP.GT.U32.AND P0, PT, R4, 0x7f800000, PT ;  /* 0x7f8000000400780c */ /* 0x000fc80003f04070 */
[----:B------:R-:W-:-:S09]  /*b910*/  SEL R0, R0, 0x7c, P0 ;  /* 0x0000007c00007807 */ /* 0x000fd20000000000 */
.L_x_13659:
[----:B------:R-:W-:Y:S05]  /*b920*/  BSYNC.RECONVERGENT B0 ;  /* 0x0000000000007941 */ /* 0x000fea0003800200 */
.L_x_13657:
[----:B------:R-:W-:-:S04]  /*b930*/  SHF.R.U32.HI R5, RZ, 0x18, R5 ;  /* 0x00000018ff057819 */ /* 0x000fc80000011605 */
[----:B------:R-:W-:-:S05]  /*b940*/  LOP3.LUT R5, R0, 0x80, R5, 0xf8, !PT ;  /* 0x0000008000057812 */ /* 0x000fca00078ef805 */
[----:B------:R-:W-:Y:S01]  /*b950*/  STG.E.U8 desc[UR36][R2.64], R5 ;  /* 0x0000000502007986 */ /* 0x000fe2000c101124 */
[----:B------:R-:W-:Y:S05]  /*b960*/  EXIT ;  /* 0x000000000000794d */ /* 0x000fea0003800000 */
.L_x_13651:
[----:B------:R-:W0:Y:S02]  /*b970*/  I2F.S16 R0, R19 ;  /* 0x0000001300007306 */ /* 0x000e240000101400 */
[----:B0-----:R-:W-:-:S05]  /*b980*/  F2FP.BF16.F32.PACK_AB R0, RZ, R0 ;  /* 0x00000000ff00723e */ /* 0x001fca00000010ff */
[----:B------:R-:W-:Y:S01]  /*b990*/  STG.E.U16 desc[UR36][R2.64], R0 ;  /* 0x0000000002007986 */ /* 0x000fe2000c101524 */
[----:B------:R-:W-:Y:S05]  /*b9a0*/  EXIT ;  /* 0x000000000000794d */ /* 0x000fea0003800000 */
.L_x_13660:
        /* <DEDUP_REMOVED lines=13> */
.L_x_23571:


//--------------------- .text._ZN2at6native18elementwise_kernelILi128ELi4EZNS0_22gpu_kernel_impl_nocastIZZZNS0_54_GLOBAL__N__d8c5977b_16_LinearAlgebra_cu_9e10b42f_324316addr_kernel_cudaERNS_14TensorIteratorERKN3c106ScalarES9_ENKUlvE_clEvENKUlvE3_clEvEUlsssE_EEvRNS_18TensorIteratorBaseERKT_EUliE_EEviT1_ --------------------------
	.section	.text._ZN2at6native18elementwise_kernelILi128ELi4EZNS0_22gpu_kernel_impl_nocastIZZZNS0_54_GLOBAL__N__d8c5977b_16_LinearAlgebra_cu_9e10b42f_324316addr_kernel_cudaERNS_14TensorIteratorERKN3c106ScalarES9_ENKUlvE_clEvENKUlvE3_clEvEUlsssE_EEvRNS_18TensorIteratorBaseERKT_EUliE_EEviT1_,"ax",@progbits
	.align	128
        .global         _ZN2at6native18elementwise_kernelILi128ELi4EZNS0_22gpu_kernel_impl_nocastIZZZNS0_54_GLOBAL__N__d8c5977b_16_LinearAlgebra_cu_9e10b42f_324316addr_kernel_cudaERNS_14TensorIteratorERKN3c106ScalarES9_ENKUlvE_clEvENKUlvE3_clEvEUlsssE_EEvRNS_18TensorIteratorBaseERKT_EUliE_EEviT1_
        .type           _ZN2at6native18elementwise_kernelILi128ELi4EZNS0_22gpu_kernel_impl_nocastIZZZNS0_54_GLOBAL__N__d8c5977b_16_LinearAlgebra_cu_9e10b42f_324316addr_kernel_cudaERNS_14TensorIteratorERKN3c106ScalarES9_ENKUlvE_clEvENKUlvE3_clEvEUlsssE_EEvRNS_18TensorIteratorBaseERKT_EUliE_EEviT1_,@function
        .size           _ZN2at6native18elementwise_kernelILi128ELi4EZNS0_22gpu_kernel_impl_nocastIZZZNS0_54_GLOBAL__N__d8c5977b_16_LinearAlgebra_cu_9e10b42f_324316addr_kernel_cudaERNS_14TensorIteratorERKN3c106ScalarES9_ENKUlvE_clEvENKUlvE3_clEvEUlsssE_EEvRNS_18TensorIteratorBaseERKT_EUliE_EEviT1_,(.L_x_23572 - _ZN2at6native18elementwise_kernelILi128ELi4EZNS0_22gpu_kernel_impl_nocastIZZZNS0_54_GLOBAL__N__d8c5977b_16_LinearAlgebra_cu_9e10b42f_324316addr_kernel_cudaERNS_14TensorIteratorERKN3c106ScalarES9_ENKUlvE_clEvENKUlvE3_clEvEUlsssE_EEvRNS_18TensorIteratorBaseERKT_EUliE_EEviT1_)
        .other          _ZN2at6native18elementwise_kernelILi128ELi4EZNS0_22gpu_kernel_impl_nocastIZZZNS0_54_GLOBAL__N__d8c5977b_16_LinearAlgebra_cu_9e10b42f_324316addr_kernel_cudaERNS_14TensorIteratorERKN3c106ScalarES9_ENKUlvE_clEvENKUlvE3_clEvEUlsssE_EEvRNS_18TensorIteratorBaseERKT_EUliE_EEviT1_,@"STO_CUDA_ENTRY STV_DEFAULT"
_ZN2at6native18elementwise_kernelILi128ELi4EZNS0_22gpu_kernel_impl_nocastIZZZNS0_54_GLOBAL__N__d8c5977b_16_LinearAlgebra_cu_9e10b42f_324316addr_kernel_cudaERNS_14TensorIteratorERKN3c106ScalarES9_ENKUlvE_clEvENKUlvE3_clEvEUlsssE_EEvRNS_18TensorIteratorBaseERKT_EUliE_EEviT1_:
.text._ZN2at6native18elementwise_kernelILi128ELi4EZNS0_22gpu_kernel_impl_nocastIZZZNS0_54_GLOBAL__N__d8c5977b_16_LinearAlgebra_cu_9e10b42f_324316addr_kernel_cudaERNS_14TensorIteratorERKN3c106ScalarES9_ENKUlvE_clEvENKUlvE3_clEvEUlsssE_EEvRNS_18TensorIteratorBaseERKT_EUliE_EEviT1_:
        /* <DEDUP_REMOVED lines=14> */
[----:B------:R-:W0:Y:S01]  /*00e0*/  LDC.64 R4, c[0x0][0x658] ;  /* 0x00019600ff047b82 */ /* 0x000e220000000a00 */
[----:B------:R-:W1:Y:S07]  /*00f0*/  LDCU.U16 UR4, c[0x0][0x668] ;  /* 0x0000cd00ff0477ac */ /* 0x000e6e0008000400 */
[----:B------:R-:W2:Y:S01]  /*0100*/  LDC.64 R6, c[0x0][0x660] ;  /* 0x00019800ff067b82 */ /* 0x000ea20000000a00 */
[----:B0-----:R-:W3:Y:S04]  /*0110*/  LDG.E.U16 R4, desc[UR6][R4.64] ;  /* 0x0000000604047981 */ /* 0x001ee8000c1e1500 */
[----:B--2---:R-:W2:Y:S03]  /*0120*/  LDG.E.U16 R6, desc[UR6][R6.64] ;  /* 0x0000000606067981 */ /* 0x004ea6000c1e1500 */
[----:B------:R-:W0:Y:S01]  /*0130*/  LDC.64 R8, c[0x0][0x648] ;  /* 0x00019200ff087b82 */ /* 0x000e220000000a00 */
[----:B-1----:R-:W-:Y:S01]  /*0140*/  UPRMT UR4, UR4, 0x9910, URZ ;  /* 0x0000991004047896 */ /* 0x002fe200080000ff */
[----:B------:R-:W-:-:S04]  /*0150*/  IADD3 R3, PT, PT, R3, 0x80, RZ ;  /* 0x0000008003037810 */ /* 0x000fc80007ffe0ff */
[----:B------:R-:W-:Y:S02]  /*0160*/  ISETP.GE.AND P0, PT, R3, UR5, PT ;  /* 0x0000000503007c0c */ /* 0x000fe4000bf06270 */
[----:B---3--:R-:W-:Y:S02]  /*0170*/  PRMT R0, R4, 0x9910, RZ ;  /* 0x0000991004007816 */ /* 0x008fe400000000ff */
[----:B--2---:R-:W-:-:S05]  /*0180*/  PRMT R11, R6, 0x9910, RZ ;  /* 0x00009910060b7816 */ /* 0x004fca00000000ff */
[----:B------:R-:W-:-:S05]  /*0190*/  IMAD R0, R0, R11, RZ ;  /* 0x0000000b00007224 */ /* 0x000fca00078e02ff */
[----:B------:R-:W-:-:S04]  /*01a0*/  PRMT R0, R0, 0x9910, RZ ;  /* 0x0000991000007816 */ /* 0x000fc800000000ff */
[----:B------:R-:W-:-:S05]  /*01b0*/  MOV R5, R0 ;  /* 0x0000000000057202 */ /* 0x000fca0000000f00 */
[----:B------:R-:W-:Y:S01]  /*01c0*/  IMAD R5, R5, UR4, RZ ;  /* 0x0000000405057c24 */ /* 0x000fe2000f8e02ff */
[----:B------:R-:W-:Y:S05]  /*01d0*/  @P0 BREAK.RELIABLE B1 ;  /* 0x0000000000010942 */ /* 0x000fea0003800100 */
[----:B0-----:R0:W-:Y:S01]  /*01e0*/  STG.E.U16 desc[UR6][R8.64], R5 ;  /* 0x0000000508007986 */ /* 0x0011e2000c101506 */
[----:B------:R-:W-:Y:S05]  /*01f0*/  @P0 BRA `(.L_x_13665) ;  /* 0x0000000000880947 */ /* 0x000fea0003800000 */
[----:B0-----:R-:W0:Y:S01]  /*0200*/  LDC.64 R4, c[0x0][0x658] ;  /* 0x00019600ff047b82 */ /* 0x001e220000000a00 */
[----:B------:R-:W1:Y:S07]  /*0210*/  LDCU.U16 UR4, c[0x0][0x668] ;  /* 0x0000cd00ff0477ac */ /* 0x000e6e0008000400 */
[----:B------:R-:W2:Y:S01]  /*0220*/  LDC.64 R6, c[0x0][0x660] ;  /* 0x00019800ff067b82 */ /* 0x000ea20000000a00 */
[----:B0-----:R-:W3:Y:S04]  /*0230*/  LDG.E.U16 R4, desc[UR6][R4.64] ;  /* 0x0000000604047981 */ /* 0x001ee8000c1e1500 */
[----:B--2---:R-:W2:Y:S03]  /*0240*/  LDG.E.U16 R6, desc[UR6][R6.64] ;  /* 0x0000000606067981 */ /* 0x004ea6000c1e1500 */
[----:B------:R-:W0:Y:S01]  /*0250*/  LDC.64 R8, c[0x0][0x648] ;  /* 0x00019200ff087b82 */ /* 0x000e220000000a00 */
[----:B-1----:R-:W-:Y:S01]  /*0260*/  UPRMT UR4, UR4, 0x9910, URZ ;  /* 0x0000991004047896 */ /* 0x002fe200080000ff */
[----:B------:R-:W-:-:S02]  /*0270*/  IADD3 R3, PT, PT, R3, 0x80, RZ ;  /* 0x0000008003037810 */ /* 0x000fc40007ffe0ff */
[----:B---3--:R-:W-:Y:S02]  /*0280*/  PRMT R0, R4, 0x9910, RZ ;  /* 0x0000991004007816 */ /* 0x008fe400000000ff */
[----:B--2---:R-:W-:-:S05]  /*0290*/  PRMT R11, R6, 0x9910, RZ ;  /* 0x00009910060b7816 */ /* 0x004fca00000000ff */
[----:B------:R-:W-:-:S05]  /*02a0*/  IMAD R0, R0, R11, RZ ;  /* 0x0000000b00007224 */ /* 0x000fca00078e02ff */
[----:B------:R-:W-:-:S04]  /*02b0*/  PRMT R0, R0, 0x9910, RZ ;  /* 0x0000991000007816 */ /* 0x000fc800000000ff */
[----:B------:R-:W-:-:S05]  /*02c0*/  MOV R5, R0 ;  /* 0x0000000000057202 */ /* 0x000fca0000000f00 */
[----:B------:R-:W-:-:S05]  /*02d0*/  IMAD R5, R5, UR4, RZ ;  /* 0x0000000405057c24 */ /* 0x000fca000f8e02ff */
[----:B0-----:R0:W-:Y:S02]  /*02e0*/  STG.E.U16 desc[UR6][R8.64], R5 ;  /* 0x0000000508007986 */ /* 0x0011e4000c101506 */
.L_x_13664:
[----:B------:R-:W-:-:S13]  /*02f0*/  ISETP.GE.AND P0, PT, R3, UR5, PT ;  /* 0x0000000503007c0c */ /* 0x000fda000bf06270 */
[----:B------:R-:W-:Y:S05]  /*0300*/  @P0 BREAK.RELIABLE B1 ;  /* 0x0000000000010942 */ /* 0x000fea0003800100 */
[----:B------:R-:W-:Y:S05]  /*0310*/  @P0 BRA `(.L_x_13665) ;  /* 0x0000000000400947 */ /* 0x000fea0003800000 */
[----:B------:R-:W-:Y:S05]  /*0320*/  BSYNC.RELIABLE B1 ;  /* 0x0000000000017941 */ /* 0x000fea0003800100 */
.L_x_13663:
        /* <DEDUP_REMOVED lines=15> */
.L_x_13665:
[----:B------:R-:W-:Y:S05]  /*0420*/  BSYNC.RECONVERGENT B0 ;  /* 0x0000000000007941 */ /* 0x000fea0003800200 */
.L_x_13662:
[----:B------:R-:W-:Y:S05]  /*0430*/  WARPSYNC.ALL ;  /* 0x0000000000007948 */ /* 0x000fea0003800000 */
[----:B------:R-:W-:-:S13]  /*0440*/  ISETP.GE.AND P0, PT, R3, UR5, PT ;  /* 0x0000000503007c0c */ /* 0x000fda000bf06270 */
[----:B------:R-:W-:Y:S05]  /*0450*/  @P0 EXIT ;  /* 0x000000000000094d */ /* 0x000fea0003800000 */
[----:B------:R-:W2:Y:S01]  /*0460*/  LDC.64 R2, c[0x0][0x658] ;  /* 0x00019600ff027b82 */ /* 0x000ea20000000a00 */
[----:B------:R-:W3:Y:S07]  /*0470*/  LDCU.U16 UR4, c[0x0][0x668] ;  /* 0x0000cd00ff0477ac */ /* 0x000eee0008000400 */
[----:B01----:R-:W0:Y:S01]  /*0480*/  LDC.64 R4, c[0x0][0x660] ;  /* 0x00019800ff047b82 */ /* 0x003e220000000a00 */
[----:B--2---:R-:W2:Y:S04]  /*0490*/  LDG.E.U16 R2, desc[UR6][R2.64] ;  /* 0x0000000602027981 */ /* 0x004ea8000c1e1500 */
[----:B0-----:R-:W4:Y:S03]  /*04a0*/  LDG.E.U16 R4, desc[UR6][R4.64] ;  /* 0x0000000604047981 */ /* 0x001f26000c1e1500 */
[----:B------:R-:W0:Y:S01]  /*04b0*/  LDC.64 R6, c[0x0][0x648] ;  /* 0x00019200ff067b82 */ /* 0x000e220000000a00 */
[----:B---3--:R-:W-:Y:S01]  /*04c0*/  UPRMT UR4, UR4, 0x9910, URZ ;  /* 0x0000991004047896 */ /* 0x008fe200080000ff */
[----:B--2---:R-:W-:-:S02]  /*04d0*/  PRMT R0, R2, 0x9910, RZ ;  /* 0x0000991002007816 */ /* 0x004fc400000000ff */
[----:B----4-:R-:W-:-:S05]  /*04e0*/  PRMT R9, R4, 0x9910, RZ ;  /* 0x0000991004097816 */ /* 0x010fca00000000ff */
[----:B------:R-:W-:-:S05]  /*04f0*/  IMAD R0, R0, R9, RZ ;  /* 0x0000000900007224 */ /* 0x000fca00078e02ff */
[----:B------:R-:W-:-:S04]  /*0500*/  PRMT R0, R0, 0x9910, RZ ;  /* 0x0000991000007816 */ /* 0x000fc800000000ff */
[----:B------:R-:W-:-:S05]  /*0510*/  MOV R3, R0 ;  /* 0x0000000000037202 */ /* 0x000fca0000000f00 */
[----:B------:R-:W-:-:S05]  /*0520*/  IMAD R3, R3, UR4, RZ ;  /* 0x0000000403037c24 */ /* 0x000fca000f8e02ff */
[----:B0-----:R-:W-:Y:S01]  /*0530*/  STG.E.U16 desc[UR6][R6.64], R3 ;  /* 0x0000000306007986 */ /* 0x001fe2000c101506 */
[----:B------:R-:W-:Y:S05]  /*0540*/  EXIT ;  /* 0x000000000000794d */ /* 0x000fea0003800000 */
.L_x_13661:
        /* <DEDUP_REMOVED lines=356> */
.L_x_13669:
[----:B------:R-:W0:Y:S01]  /*1b90*/  LDCU.64 UR8, c[0x0][0x658] ;  /* 0x0000cb00ff0877ac */ /* 0x000e220008000a00 */
[----:B------:R-:W1:Y:S01]  /*1ba0*/  LDCU.64 UR10, c[0x0][0x660] ;  /* 0x0000cc00ff0a77ac */ /* 0x000e620008000a00 */
[----:B------:R-:W2:Y:S01]  /*1bb0*/  LDCU.U16 UR4, c[0x0][0x668] ;  /* 0x0000cd00ff0477ac */ /* 0x000ea20008000400 */
[----:B0-----:R-:W-:Y:S02]  /*1bc0*/  IADD3 R8, P0, PT, R5, UR8, RZ ;  /* 0x0000000805087c10 */ /* 0x001fe4000ff1e0ff */
[----:B-1----:R-:W-:Y:S02]  /*1bd0*/  IADD3 R6, P1, PT, R6, UR10, RZ ;  /* 0x0000000a06067c10 */ /* 0x002fe4000ff3e0ff */
[----:B------:R-:W-:Y:S01]  /*1be0*/  IADD3.X R9, PT, PT, RZ, UR9, RZ, P0, !PT ;  /* 0x00000009ff097c10 */ /* 0x000fe200087fe4ff */
[----:B------:R-:W0:Y:S01]  /*1bf0*/  LDCU.64 UR8, c[0x0][0x648] ;  /* 0x0000c900ff0877ac */ /* 0x000e220008000a00 */
[----:B------:R-:W-:-:S03]  /*1c00*/  IADD3.X R7, PT, PT, RZ, UR11, RZ, P1, !PT ;  /* 0x0000000bff077c10 */ /* 0x000fc60008ffe4ff */
[----:B------:R-:W3:Y:S04]  /*1c10*/  LDG.E.U16 R8, desc[UR6][R8.64] ;  /* 0x0000000608087981 */ /* 0x000ee8000c1e1500 */
[----:B------:R-:W4:Y:S01]  /*1c20*/  LDG.E.U16 R6, desc[UR6][R6.64] ;  /* 0x0000000606067981 */ /* 0x000f22000c1e1500 */
[----:B--2---:R-:W-:Y:S01]  /*1c30*/  UPRMT UR4, UR4, 0x9910, URZ ;  /* 0x0000991004047896 */ /* 0x004fe200080000ff */
[----:B------:R-:W-:Y:S02]  /*1c40*/  IADD3 R3, PT, PT, R3, 0x80, RZ ;  /* 0x0000008003037810 */ /* 0x000fe40007ffe0ff */
[----:B0-----:R-:W-:Y:S02]  /*1c50*/  IADD3 R4, P0, PT, R4, UR8, RZ ;  /* 0x0000000804047c10 */ /* 0x001fe4000ff1e0ff */
[----:B---3--:R-:W-:-:S02]  /*1c60*/  PRMT R5, R8, 0x9910, RZ ;  /* 0x0000991008057816 */ /* 0x008fc400000000ff */
[----:B----4-:R-:W-:-:S05]  /*1c70*/  PRMT R10, R6, 0x9910, RZ ;  /* 0x00009910060a7816 */ /* 0x010fca00000000ff */
[----:B------:R-:W-:-:S05]  /*1c80*/  IMAD R5, R5, R10, RZ ;  /* 0x0000000a05057224 */ /* 0x000fca00078e02ff */
[----:B------:R-:W-:-:S04]  /*1c90*/  PRMT R5, R5, 0x9910, RZ ;  /* 0x0000991005057816 */ /* 0x000fc800000000ff */
[----:B------:R-:W-:Y:S02]  /*1ca0*/  MOV R7, R5 ;  /* 0x0000000500077202 */ /* 0x000fe40000000f00 */
[----:B------:R-:W-:Y:S02]  /*1cb0*/  IADD3.X R5, PT, PT, RZ, UR9, RZ, P0, !PT ;  /* 0x00000009ff057c10 */ /* 0x000fe400087fe4ff */
[----:B------:R-:W-:Y:S01]  /*1cc0*/  ISETP.GE.AND P0, PT, R3, UR5, PT ;  /* 0x0000000503007c0c */ /* 0x000fe2000bf06270 */
[----:B------:R-:W-:-:S05]  /*1cd0*/  IMAD R7, R7, UR4, RZ ;  /* 0x0000000407077c24 */ /* 0x000fca000f8e02ff */
[----:B------:R0:W-:Y:S07]  /*1ce0*/  STG.E.U16 desc[UR6][R4.64], R7 ;  /* 0x0000000704007986 */ /* 0x0001ee000c101506 */
        /* <DEDUP_REMOVED lines=350> */
.L_x_13671:
        /* <DEDUP_REMOVED lines=18> */
[----:B------:R-:W-:-:S03]  /*33f0*/  IADD3.X R5, PT, PT, RZ, UR9, RZ, P0, !PT ;  /* 0x00000009ff057c10 */ /* 0x000fc600087fe4ff */
[----:B------:R-:W-:-:S05]  /*3400*/  IMAD R7, R7, UR4, RZ ;  /* 0x0000000407077c24 */ /* 0x000fca000f8e02ff */
[----:B------:R0:W-:Y:S02]  /*3410*/  STG.E.U16 desc[UR6][R4.64], R7 ;  /* 0x0000000704007986 */ /* 0x0001e4000c101506 */
.L_x_13668:
[----:B------:R-:W-:-:S13]  /*3420*/  ISETP.GE.AND P0, PT, R3, UR5, PT ;  /* 0x0000000503007c0c */ /* 0x000fda000bf06270 */
[----:B------:R-:W-:Y:S05]  /*3430*/  @P0 BREAK.RELIABLE B1 ;  /* 0x0000000000010942 */ /* 0x000fea0003800100 */
[----:B------:R-:W-:Y:S05]  /*3440*/  @P0 BRA `(.L_x_13670) ;  /* 0x0000001400c80947 */ /* 0x000fea0003800000 */
[----:B------:R-:W-:Y:S05]  /*3450*/  BSYNC.RELIABLE B1 ;  /* 0x0000000000017941 */ /* 0x000fea0003800100 */
.L_x_13667:
        /* <DEDUP_REMOVED lines=348> */
.L_x_13672:
        /* <DEDUP_REMOVED lines=21> */
.L_x_13670:
[----:B------:R-:W-:Y:S05]  /*4b70*/  BSYNC.RECONVERGENT B0 ;  /* 0x0000000000007941 */ /* 0x000fea0003800200 */
.L_x_13666:
        /* <DEDUP_REMOVED lines=351> */
.L_x_13673:
[----:B------:R-:W0:Y:S01]  /*6170*/  LDCU.64 UR4, c[0x0][0x658] ;  /* 0x0000cb00ff0477ac */ /* 0x000e220008000a00 */
[----:B------:R-:W1:Y:S01]  /*6180*/  LDCU.64 UR8, c[0x0][0x660] ;  /* 0x0000cc00ff0877ac */ /* 0x000e620008000a00 */
[----:B0-----:R-:W-:Y:S01]  /*6190*/  IADD3 R6, P0, PT, R3, UR4, RZ ;  /* 0x0000000403067c10 */ /* 0x001fe2000ff1e0ff */
[----:B------:R-:W0:Y:S01]  /*61a0*/  LDCU.U16 UR4, c[0x0][0x668] ;  /* 0x0000cd00ff0477ac */ /* 0x000e220008000400 */
[----:B-1----:R-:W-:Y:S02]  /*61b0*/  IADD3 R4, P1, PT, R4, UR8, RZ ;  /* 0x0000000804047c10 */ /* 0x002fe4000ff3e0ff */
[----:B------:R-:W-:Y:S02]  /*61c0*/  IADD3.X R7, PT, PT, RZ, UR5, RZ, P0, !PT ;  /* 0x00000005ff077c10 */ /* 0x000fe400087fe4ff */
[----:B------:R-:W-:Y:S01]  /*61d0*/  IADD3.X R5, PT, PT, RZ, UR9, RZ, P1, !PT ;  /* 0x00000009ff057c10 */ /* 0x000fe20008ffe4ff */
[----:B------:R-:W1:Y:S02]  /*61e0*/  LDCU.64 UR8, c[0x0][0x648] ;  /* 0x0000c900ff0877ac */ /* 0x000e640008000a00 */
[----:B------:R-:W2:Y:S04]  /*61f0*/  LDG.E.U16 R6, desc[UR6][R6.64] ;  /* 0x0000000606067981 */ /* 0x000ea8000c1e1500 */
[----:B------:R-:W3:Y:S01]  /*6200*/  LDG.E.U16 R4, desc[UR6][R4.64] ;  /* 0x0000000604047981 */ /* 0x000ee2000c1e1500 */
[----:B0-----:R-:W-:Y:S01]  /*6210*/  UPRMT UR4, UR4, 0x9910, URZ ;  /* 0x0000991004047896 */ /* 0x001fe200080000ff */
[----:B-1----:R-:W-:-:S02]  /*6220*/  IADD3 R2, P0, PT, R2, UR8, RZ ;  /* 0x0000000802027c10 */ /* 0x002fc4000ff1e0ff */
[----:B--2---:R-:W-:Y:S02]  /*6230*/  PRMT R0, R6, 0x9910, RZ ;  /* 0x0000991006007816 */ /* 0x004fe400000000ff */
[----:B---3--:R-:W-:-:S05]  /*6240*/  PRMT R3, R4, 0x9910, RZ ;  /* 0x0000991004037816 */ /* 0x008fca00000000ff */
[----:B------:R-:W-:Y:S01]  /*6250*/  IMAD R0, R0, R3, RZ ;  /* 0x0000000300007224 */ /* 0x000fe200078e02ff */
[----:B------:R-:W-:-:S04]  /*6260*/  IADD3.X R3, PT, PT, RZ, UR9, RZ, P0, !PT ;  /* 0x00000009ff037c10 */ /* 0x000fc800087fe4ff */
[----:B------:R-:W-:-:S04]  /*6270*/  PRMT R0, R0, 0x9910, RZ ;  /* 0x0000991000007816 */ /* 0x000fc800000000ff */
[----:B------:R-:W-:-:S05]  /*6280*/  MOV R5, R0 ;  /* 0x0000000000057202 */ /* 0x000fca0000000f00 */
[----:B------:R-:W-:-:S05]  /*6290*/  IMAD R5, R5, UR4, RZ ;  /* 0x0000000405057c24 */ /* 0x000fca000f8e02ff */
[----:B------:R-:W-:Y:S01]  /*62a0*/  STG.E.U16 desc[UR6][R2.64], R5 ;  /* 0x0000000502007986 */ /* 0x000fe2000c101506 */
[----:B------:R-:W-:Y:S05]  /*62b0*/  EXIT ;  /* 0x000000000000794d */ /* 0x000fea0003800000 */
.L_x_13674:
        /* <DEDUP_REMOVED lines=12> */
.L_x_23572:


//--------------------- .text._ZN2at6native27unrolled_elementwise_kernelIZZZNS0_54_GLOBAL__N__d8c5977b_16_LinearAlgebra_cu_9e10b42f_324316addr_kernel_cudaERNS_14TensorIteratorERKN3c106ScalarES8_ENKUlvE_clEvENKUlvE3_clEvEUlsssE_St5arrayIPcLm4EELi4E23TrivialOffsetCalculatorILi3EjESF_ILi1EjENS0_6memory15LoadWithoutCastENSI_16StoreWithoutCastEEEviT_T0_T2_T3_T4_T5_ --------------------------
	.section	.text._ZN2at6native27unrolled_elementwise_kernelIZZZNS0_54_GLOBAL__N__d8c5977b_16_LinearAlgebra_cu_9e10b42f_324316addr_kernel_cudaERNS_14TensorIteratorERKN3c106ScalarES8_ENKUlvE_clEvENKUlvE3_clEvEUlsssE_St5arrayIPcLm4EELi4E23TrivialOffsetCalculatorILi3EjESF_ILi1EjENS0_6memory15LoadWithoutCastENSI_16StoreWithoutCastEEEviT_T0_T2_T3_T4_T5_,"ax",@progbits
	.align	128
        .global         _ZN2at6native27unrolled_elementwise_kernelIZZZNS0_54_GLOBAL__N__d8c5977b_16_LinearAlgebra_cu_9e10b42f_324316addr_kernel_cudaERNS_14TensorIteratorERKN3c106ScalarES8_ENKUlvE_clEvENKUlvE3_clEvEUlsssE_St5arrayIPcLm4EELi4E23TrivialOffsetCalculatorILi3EjESF_ILi1EjENS0_6memory15LoadWithoutCastENSI_16StoreWithoutCastEEEviT_T0_T2_T3_T4_T5_
        .type           _ZN2at6native27unrolled_elementwise_kernelIZZZNS0_54_GLOBAL__N__d8c5977b_16_LinearAlgebra_cu_9e10b42f_324316addr_kernel_cudaERNS_14TensorIteratorERKN3c106ScalarES8_ENKUlvE_clEvENKUlvE3_clEvEUlsssE_St5arrayIPcLm4EELi4E23TrivialOffsetCalculatorILi3EjESF_ILi1EjENS0_6memory15LoadWithoutCastENSI_16StoreWithoutCastEEEviT_T0_T2_T3_T4_T5_,@function
        .size           _ZN2at6native27unrolled_elementwise_kernelIZZZNS0_54_GLOBAL__N__d8c5977b_16_LinearAlgebra_cu_9e10b42f_324316addr_kernel_cudaERNS_14TensorIteratorERKN3c106ScalarES8_ENKUlvE_clEvENKUlvE3_clEvEUlsssE_St5arrayIPcLm4EELi4E23TrivialOffsetCalculatorILi3EjESF_ILi1EjENS0_6memory15LoadWithoutCastENSI_16StoreWithoutCastEEEviT_T0_T2_T3_T4_T5_,(.L_x_23573 - _ZN2at6native27unrolled_elementwise_kernelIZZZNS0_54_GLOBAL__N__d8c5977b_16_LinearAlgebra_cu_9e10b42f_324316addr_kernel_cudaERNS_14TensorIteratorERKN3c106ScalarES8_ENKUlvE_clEvENKUlvE3_clEvEUlsssE_St5arrayIPcLm4EELi4E23TrivialOffsetCalculatorILi3EjESF_ILi1EjENS0_6memory15LoadWithoutCastENSI_16StoreWithoutCastEEEviT_T0_T2_T3_T4_T5_)
        .other          _ZN2at6native27unrolled_elementwise_kernelIZZZNS0_54_GLOBAL__N__d8c5977b_16_LinearAlgebra_cu_9e10b42f_324316addr_kernel_cudaERNS_14TensorIteratorERKN3c106ScalarES8_ENKUlvE_clEvENKUlvE3_clEvEUlsssE_St5arrayIPcLm4EELi4E23TrivialOffsetCalculatorILi3EjESF_ILi1EjENS0_6memory15LoadWithoutCastENSI_16StoreWithoutCastEEEviT_T0_T2_T3_T4_T5_,@"STO_CUDA_ENTRY STV_DEFAULT"
_ZN2at6native27unrolled_elementwise_kernelIZZZNS0_54_GLOBAL__N__d8c5977b_16_LinearAlgebra_cu_9e10b42f_324316addr_kernel_cudaERNS_14TensorIteratorERKN3c106ScalarES8_ENKUlvE_clEvENKUlvE3_clEvEUlsssE_St5arrayIPcLm4EELi4E23TrivialOffsetCalculatorILi3EjESF_ILi1EjENS0_6memory15LoadWithoutCastENSI_16StoreWithoutCastEEEviT_T0_T2_T3_T4_T5_:
.text._ZN2at6native27unrolled_elementwise_kernelIZZZNS0_54_GLOBAL__N__d8c5977b_16_LinearAlgebra_cu_9e10b42f_324316addr_kernel_cudaERNS_14TensorIteratorERKN3c106ScalarES8_ENKUlvE_clEvENKUlvE3_clEvEUlsssE_St5arrayIPcLm4EELi4E23TrivialOffsetCalculatorILi3EjESF_ILi1EjENS0_6memory15LoadWithoutCastENSI_16StoreWithoutCastEEEviT_T0_T2_T3_T4_T5_:
[----:B------:R-:W-:Y:S01]  /*0000*/  LDC R1, c[0x0][0x37c] ;  /* 0x0000df00ff017b82 */ /* 0x000fe20000000800 */
[----:B------:R-:W0:Y:S07]  /*0010*/  S2R R0, SR_CTAID.X ;  /* 0x0000000000007919 */ /* 0x000e2e0000002500 */
[----:B------:R-:W0:Y:S01]  /*0020*/  LDC R3, c[0x0][0x380] ;  /* 0x0000e000ff037b82 */ /* 0x000e220000000800 */
[----:B------:R-:W1:Y:S01]  /*0030*/  LDCU.64 UR6, c[0x0][0x358] ;  /* 0x00006b00ff0677ac */ /* 0x000e620008000a00 */
[----:B------:R-:W-:Y:S01]  /*0040*/  PRMT R22, RZ, 0x7610, R22 ;  /* 0x00007610ff167816 */ /* 0x000fe20000000016 */
[----:B------:R-:W2:Y:S01]  /*0050*/  S2R R25, SR_TID.X ;  /* 0x0000000000197919 */ /* 0x000ea20000002100 */
[----:B------:R-:W-:Y:S01]  /*0060*/  PRMT R20, RZ, 0x7610, R20 ;  /* 0x00007610ff147816 */ /* 0x000fe20000000014 */
[----:B------:R-:W3:Y:S01]  /*0070*/  LDCU.U16 UR4, c[0x0][0x388] ;  /* 0x00007100ff0477ac */ /* 0x000ee20008000400 */
[----:B------:R-:W-:Y:S01]  /*0080*/  PRMT R21, RZ, 0x7610, R21 ;  /* 0x00007610ff157816 */ /* 0x000fe20000000015 */
[----:B0-----:R-:W-:-:S02]  /*0090*/  IMAD R18, R0, -0x200, R3 ;  /* 0xfffffe0000127824 */ /* 0x001fc400078e0203 */
[----:B--2---:R-:W-:-:S03]  /*00a0*/  IMAD.MOV.U32 R19, RZ, RZ, R25 ;  /* 0x000000ffff137224 */ /* 0x004fc600078e0019 */
[----:B------:R-:W-:-:S13]  /*00b0*/  ISETP.GE.AND P0, PT, R25, R18, PT ;  /* 0x000000121900720c */ /* 0x000fda0003f06270 */
[----:B------:R-:W-:Y:S01]  /*00c0*/  @!P0 VIADD R25, R19, 0x80 ;  /* 0x0000008013198836 */ /* 0x000fe20000000000 */
[----:B------:R-:W0:Y:S01]  /*00d0*/  @!P0 LDC.64 R8, c[0x0][0x3a8] ;  /* 0x0000ea00ff088b82 */ /* 0x000e220000000a00 */
[----:B------:R-:W-:-:S03]  /*00e0*/  @!P0 IMAD R13, R0, 0x200, R19 ;  /* 0x00000200000d8824 */ /* 0x000fc600078e0213 */
[----:B------:R-:W-:-:S04]  /*00f0*/  ISETP.GE.AND P1, PT, R25, R18, PT ;  /* 0x000000121900720c */ /* 0x000fc80003f26270 */
[----:B------:R-:W2:Y:S09]  /*0100*/  @!P0 LDC.64 R10, c[0x0][0x3b0] ;  /* 0x0000ec00ff0a8b82 */ /* 0x000eb20000000a00 */
[----:B------:R-:W-:Y:S01]  /*0110*/  @!P1 LEA R27, R0, R25, 0x9 ;  /* 0x00000019001b9211 */ /* 0x000fe200078e48ff */
[----:B------:R-:W-:Y:S01]  /*0120*/  @!P1 VIADD R25, R25, 0x80 ;  /* 0x0000008019199836 */ /* 0x000fe20000000000 */
[----:B------:R-:W4:Y:S04]  /*0130*/  @!P1 LDC.64 R14, c[0x0][0x3a8] ;  /* 0x0000ea00ff0e9b82 */ /* 0x000f280000000a00 */
[----:B------:R-:W-:Y:S01]  /*0140*/  ISETP.GE.AND P3, PT, R25, R18, PT ;  /* 0x000000121900720c */ /* 0x000fe20003f66270 */
[----:B0-----:R-:W-:-:S03]  /*0150*/  @!P0 IMAD.WIDE.U32 R8, R13, 0x2, R8 ;  /* 0x000000020d088825 */ /* 0x001fc600078e0008 */
[----:B------:R-:W0:Y:S01]  /*0160*/  @!P1 LDC.64 R2, c[0x0][0x3b0] ;  /* 0x0000ec00ff029b82 */ /* 0x000e220000000a00 */
[----:B------:R-:W-:Y:S01]  /*0170*/  PRMT R24, RZ, 0x7610, R24 ;  /* 0x00007610ff187816 */ /* 0x000fe20000000018 */
[----:B-1----:R1:W5:Y:S01]  /*0180*/  @!P0 LDG.E.U16 R22, desc[UR6][R8.64] ;  /* 0x0000000608168981 */ /* 0x002362000c1e1500 */
[----:B--2---:R-:W-:-:S06]  /*0190*/  @!P0 IMAD.WIDE.U32 R10, R13, 0x2, R10 ;  /* 0x000000020d0a8825 */ /* 0x004fcc00078e000a */
[----:B------:R-:W-:Y:S01]  /*01a0*/  @!P3 IMAD R23, R0, 0x200, R25 ;  /* 0x000002000017b824 */ /* 0x000fe200078e0219 */
[----:B------:R-:W-:Y:S01]  /*01b0*/  @!P3 IADD3 R25, PT, PT, R25, 0x80, RZ ;  /* 0x000000801919b810 */ /* 0x000fe20007ffe0ff */
[----:B------:R-:W2:Y:S01]  /*01c0*/  @!P3 LDC.64 R4, c[0x0][0x3a8] ;  /* 0x0000ea00ff04bb82 */ /* 0x000ea20000000a00 */
[----:B----4-:R-:W-:Y:S02]  /*01d0*/  @!P1 IMAD.WIDE.U32 R14, R27, 0x2, R14 ;  /* 0x000000021b0e9825 */ /* 0x010fe400078e000e */
[----:B------:R-:W-:Y:S01]  /*01e0*/  ISETP.GE.AND P2, PT, R25, R18, PT ;  /* 0x000000121900720c */ /* 0x000fe20003f46270 */
[----:B------:R-:W4:Y:S04]  /*01f0*/  @!P0 LDG.E.U16 R21, desc[UR6][R10.64] ;  /* 0x000000060a158981 */ /* 0x000f28000c1e1500 */
[----:B------:R-:W3:Y:S01]  /*0200*/  @!P3 LDC.64 R12, c[0x0][0x3b0] ;  /* 0x0000ec00ff0cbb82 */ /* 0x000ee20000000a00 */
[----:B------:R-:W-:Y:S01]  /*0210*/  PRMT R26, RZ, 0x7610, R26 ;  /* 0x00007610ff1a7816 */ /* 0x000fe2000000001a */
[----:B------:R-:W4:Y:S06]  /*0220*/  @!P1 LDG.E.U16 R20, desc[UR6][R14.64] ;  /* 0x000000060e149981 */ /* 0x000f2c000c1e1500 */
[----:B------:R-:W3:Y:S08]  /*0230*/  @!P2 LDC.64 R6, c[0x0][0x3a8] ;  /* 0x0000ea00ff06ab82 */ /* 0x000ef00000000a00 */
[----:B------:R-:W3:Y:S01]  /*0240*/  @!P2 LDC.64 R16, c[0x0][0x3b0] ;  /* 0x0000ec00ff10ab82 */ /* 0x000ee20000000a00 */
[----:B0-----:R-:W-:-:S04]  /*0250*/  @!P1 IMAD.WIDE.U32 R2, R27, 0x2, R2 ;  /* 0x000000021b029825 */ /* 0x001fc800078e0002 */
[----:B------:R-:W-:Y:S02]  /*0260*/  @!P2 IMAD R27, R0, 0x200, R25 ;  /* 0x00000200001ba824 */ /* 0x000fe400078e0219 */
[----:B--2---:R-:W-:Y:S01]  /*0270*/  @!P3 IMAD.WIDE.U32 R4, R23, 0x2, R4 ;  /* 0x000000021704b825 */ /* 0x004fe200078e0004 */
[----:B-1----:R-:W-:-:S04]  /*0280*/  PRMT R8, RZ, 0x7610, R8 ;  /* 0x00007610ff087816 */ /* 0x002fc80000000008 */
[----:B------:R-:W2:Y:S01]  /*0290*/  @!P3 LDG.E.U16 R24, desc[UR6][R4.64] ;  /* 0x000000060418b981 */ /* 0x000ea2000c1e1500 */
[----:B---3--:R-:W-:Y:S01]  /*02a0*/  @!P2 IMAD.WIDE.U32 R6, R27, 0x2, R6 ;  /* 0x000000021b06a825 */ /* 0x008fe200078e0006 */
[----:B------:R-:W-:-:S04]  /*02b0*/  PRMT R9, RZ, 0x7610, R9 ;  /* 0x00007610ff097816 */ /* 0x000fc80000000009 */
[----:B------:R-:W3:Y:S01]  /*02c0*/  @!P2 LDG.E.U16 R26, desc[UR6][R6.64] ;  /* 0x00000006061aa981 */ /* 0x000ee2000c1e1500 */
[----:B------:R-:W-:-:S04]  /*02d0*/  @!P3 IMAD.WIDE.U32 R12, R23, 0x2, R12 ;  /* 0x00000002170cb825 */ /* 0x000fc800078e000c */
[----:B------:R-:W-:Y:S01]  /*02e0*/  @!P2 IMAD.WIDE.U32 R16, R27, 0x2, R16 ;  /* 0x000000021b10a825 */ /* 0x000fe200078e0010 */
[----:B------:R-:W-:Y:S01]  /*02f0*/  PRMT R25, RZ, 0x7610, R25 ;  /* 0x00007610ff197816 */ /* 0x000fe20000000019 */
[----:B------:R-:W3:Y:S04]  /*0300*/  @!P3 LDG.E.U16 R8, desc[UR6][R12.64] ;  /* 0x000000060c08b981 */ /* 0x000ee8000c1e1500 */
[----:B------:R-:W3:Y:S04]  /*0310*/  @!P2 LDG.E.U16 R9, desc[UR6][R16.64] ;  /* 0x000000061009a981 */ /* 0x000ee8000c1e1500 */
[----:B------:R5:W3:Y:S01]  /*0320*/  @!P1 LDG.E.U16 R25, desc[UR6][R2.64] ;  /* 0x0000000602199981 */ /* 0x000ae2000c1e1500 */
[----:B------:R-:W-:Y:S01]  /*0330*/  UPRMT UR4, UR4, 0x9910, URZ ;  /* 0x0000991004047896 */ /* 0x000fe200080000ff */
[----:B------:R-:W-:Y:S01]  /*0340*/  ISETP.GE.AND P0, PT, R19, R18, PT ;  /* 0x000000121300720c */ /* 0x000fe20003f06270 */
[----:B------:R-:W-:Y:S04]  /*0350*/  BSSY.RECONVERGENT B0, `(.L_x_13675) ;  /* 0x0000031000007945 */ /* 0x000fe80003800200 */
[----:B------:R-:W-:Y:S01]  /*0360*/  BSSY.RELIABLE B1, `(.L_x_13676) ;  /* 0x0000029000017945 */ /* 0x000fe20003800100 */
[----:B-----5:R-:W-:-:S05]  /*0370*/  PRMT R3, R22, 0x9910, RZ ;  /* 0x0000991016037816 */ /* 0x020fca00000000ff */
[----:B------:R-:W-:-:S05]  /*0380*/  IMAD R3, R3, UR4, RZ ;  /* 0x0000000403037c24 */ /* 0x000fca000f8e02ff */
[----:B------:R-:W-:Y:S02]  /*0390*/  PRMT R10, R3, 0x9910, RZ ;  /* 0x00009910030a7816 */ /* 0x000fe400000000ff */
[----:B----4-:R-:W-:-:S05]  /*03a0*/  PRMT R4, R20, 0x9910, RZ ;  /* 0x0000991014047816 */ /* 0x010fca00000000ff */
[----:B------:R-:W-:-:S05]  /*03b0*/  IMAD R4, R4, UR4, RZ ;  /* 0x0000000404047c24 */ /* 0x000fca000f8e02ff */
[----:B------:R-:W-:Y:S02]  /*03c0*/  PRMT R11, R4, 0x9910, RZ ;  /* 0x00009910040b7816 */ /* 0x000fe400000000ff */
[----:B------:R-:W-:Y:S02]  /*03d0*/  PRMT R2, R21, 0x9910, RZ ;  /* 0x0000991015027816 */ /* 0x000fe400000000ff */
[----:B--2---:R-:W-:Y:S02]  /*03e0*/  PRMT R5, R24, 0x9910, RZ ;  /* 0x0000991018057816 */ /* 0x004fe400000000ff */
[----:B---3--:R-:W-:-:S03]  /*03f0*/  PRMT R7, R26, 0x9910, RZ ;  /* 0x000099101a077816 */ /* 0x008fc600000000ff */
[----:B------:R-:W-:Y:S02]  /*0400*/  IMAD R3, R5, UR4, RZ ;  /* 0x0000000405037c24 */ /* 0x000fe4000f8e02ff */
[----:B------:R-:W-:Y:S01]  /*0410*/  IMAD R4, R7, UR4, RZ ;  /* 0x0000000407047c24 */ /* 0x000fe2000f8e02ff */
[----:B------:R-:W-:Y:S01]  /*0420*/  MOV R5, R10 ;  /* 0x0000000a00057202 */ /* 0x000fe20000000f00 */
[----:B------:R-:W-:Y:S01]  /*0430*/  IMAD.MOV.U32 R7, RZ, RZ, R11 ;  /* 0x000000ffff077224 */ /* 0x000fe200078e000b */
[----:B------:R-:W-:Y:S02]  /*0440*/  PRMT R8, R8, 0x9910, RZ ;  /* 0x0000991008087816 */ /* 0x000fe400000000ff */
[----:B------:R-:W-:Y:S02]  /*0450*/  PRMT R10, R3, 0x9910, RZ ;  /* 0x00009910030a7816 */ /* 0x000fe400000000ff */
[----:B------:R-:W-:Y:S02]  /*0460*/  PRMT R9, R9, 0x9910, RZ ;  /* 0x0000991009097816 */ /* 0x000fe400000000ff */
[----:B------:R-:W-:Y:S01]  /*0470*/  PRMT R11, R4, 0x9910, RZ ;  /* 0x00009910040b7816 */ /* 0x000fe200000000ff */
[----:B------:R-:W-:Y:S01]  /*0480*/  IMAD.MOV.U32 R3, RZ, RZ, R8 ;  /* 0x000000ffff037224 */ /* 0x000fe200078e0008 */
[----:B------:R-:W-:Y:S01]  /*0490*/  PRMT R6, R25, 0x9910, RZ ;  /* 0x0000991019067816 */ /* 0x000fe200000000ff */
[----:B------:R-:W-:Y:S01]  /*04a0*/  IMAD.MOV.U32 R8, RZ, RZ, R9 ;  /* 0x000000ffff087224 */ /* 0x000fe200078e0009 */
[----:B------:R-:W-:Y:S01]  /*04b0*/  MOV R4, R10 ;  /* 0x0000000a00047202 */ /* 0x000fe20000000f00 */
[----:B------:R-:W-:-:S02]  /*04c0*/  IMAD.MOV.U32 R9, RZ, RZ, R11 ;  /* 0x000000ffff097224 */ /* 0x000fc400078e000b */
[----:B------:R-:W-:Y:S02]  /*04d0*/  IMAD R5, R2, R5, RZ ;  /* 0x0000000502057224 */ /* 0x000fe400078e02ff */
[----:B------:R-:W-:Y:S02]  /*04e0*/  IMAD R7, R6, R7, RZ ;  /* 0x0000000706077224 */ /* 0x000fe400078e02ff */
[----:B------:R-:W-:Y:S02]  /*04f0*/  IMAD R11, R3, R4, RZ ;  /* 0x00000004030b7224 */ /* 0x000fe400078e02ff */
[----:B------:R-:W-:Y:S01]  /*0500*/  IMAD R9, R8, R9, RZ ;  /* 0x0000000908097224 */ /* 0x000fe200078e02ff */
[----:B------:R-:W-:Y:S06]  /*0510*/  @P0 BRA `(.L_x_13677) ;  /* 0x0000000000340947 */ /* 0x000fec0003800000 */
[----:B------:R-:W0:Y:S01]  /*0520*/  LDC.64 R2, c[0x0][0x398] ;  /* 0x0000e600ff027b82 */ /* 0x000e220000000a00 */
[----:B------:R-:W-:Y:S01]  /*0530*/  LEA R13, R0, R19, 0x9 ;  /* 0x00000013000d7211 */ /* 0x000fe200078e48ff */
[----:B------:R-:W-:-:S05]  /*0540*/  VIADD R19, R19, 0x80 ;  /* 0x0000008013137836 */ /* 0x000fca0000000000 */
[----:B------:R-:W-:-:S13]  /*0550*/  ISETP.GE.AND P0, PT, R19, R18, PT ;  /* 0x000000121300720c */ /* 0x000fda0003f06270 */
[----:B------:R-:W-:Y:S05]  /*0560*/  @P0 BREAK.RELIABLE B1 ;  /* 0x0000000000010942 */ /* 0x000fea0003800100 */
[----:B0-----:R-:W-:-:S05]  /*0570*/  IMAD.WIDE.U32 R2, R13, 0x2, R2 ;  /* 0x000000020d027825 */ /* 0x001fca00078e0002 */
[----:B------:R0:W-:Y:S01]  /*0580*/  STG.E.U16 desc[UR6][R2.64], R5 ;  /* 0x0000000502007986 */ /* 0x0001e2000c101506 */
[----:B------:R-:W-:Y:S05]  /*0590*/  @P0 BRA `(.L_x_13678) ;  /* 0x0000000000300947 */ /* 0x000fea0003800000 */
[----:B0-----:R-:W0:Y:S01]  /*05a0*/  LDC.64 R2, c[0x0][0x398] ;  /* 0x0000e600ff027b82 */ /* 0x001e220000000a00 */
[----:B------:R-:W-:Y:S01]  /*05b0*/  LEA R5, R0, R19, 0x9 ;  /* 0x0000001300057211 */ /* 0x000fe200078e48ff */
[----:B------:R-:W-:-:S04]  /*05c0*/  VIADD R19, R19, 0x80 ;  /* 0x0000008013137836 */ /* 0x000fc80000000000 */
[----:B0-----:R-:W-:-:S05]  /*05d0*/  IMAD.WIDE.U32 R2, R5, 0x2, R2 ;  /* 0x0000000205027825 */ /* 0x001fca00078e0002 */
[----:B------:R0:W-:Y:S02]  /*05e0*/  STG.E.U16 desc[UR6][R2.64], R7 ;  /* 0x0000000702007986 */ /* 0x0001e4000c101506 */
.L_x_13677:
[----:B------:R-:W-:Y:S05]  /*05f0*/  BSYNC.RELIABLE B1 ;  /* 0x0000000000017941 */ /* 0x000fea0003800100 */
.L_x_13676:
[----:B------:R-:W-:-:S13]  /*0600*/  ISETP.GE.AND P0, PT, R19, R18, PT ;  /* 0x000000121300720c */ /* 0x000fda0003f06270 */
[----:B0-----:R-:W0:Y:S01]  /*0610*/  @!P0 LDC.64 R2, c[0x0][0x398] ;  /* 0x0000e600ff028b82 */ /* 0x001e220000000a00 */
[----:B------:R-:W-:Y:S01]  /*0620*/  @!P0 LEA R5, R0, R19, 0x9 ;  /* 0x0000001300058211 */ /* 0x000fe200078e48ff */
[----:B------:R-:W-:-:S04]  /*0630*/  @!P0 VIADD R19, R19, 0x80 ;  /* 0x0000008013138836 */ /* 0x000fc80000000000 */
[----:B0-----:R-:W-:-:S05]  /*0640*/  @!P0 IMAD.WIDE.U32 R2, R5, 0x2, R2 ;  /* 0x0000000205028825 */ /* 0x001fca00078e0002 */
[----:B------:R1:W-:Y:S02]  /*0650*/  @!P0 STG.E.U16 desc[UR6][R2.64], R11 ;  /* 0x0000000b02008986 */ /* 0x0003e4000c101506 */
.L_x_13678:
[----:B------:R-:W-:Y:S05]  /*0660*/  BSYNC.RECONVERGENT B0 ;  /* 0x0000000000007941 */ /* 0x000fea0003800200 */
.L_x_13675:
        /* <DEDUP_REMOVED lines=8> */
.L_x_13679:
        /* <DEDUP_REMOVED lines=9> */
.L_x_23573:


//--------------------- .text._ZN2at6native29vectorized_elementwise_kernelILi2EZZZNS0_54_GLOBAL__N__d8c5977b_16_LinearAlgebra_cu_9e10b42f_324316addr_kernel_cudaERNS_14TensorIteratorERKN3c106ScalarES8_ENKUlvE_clEvENKUlvE3_clEvEUlsssE_St5arrayIPcLm4EEEEviT0_T1_ --------------------------
	.section	.text._ZN2at6native29vectorized_elementwise_kernelILi2EZZZNS0_54_GLOBAL__N__d8c5977b_16_LinearAlgebra_cu_9e10b42f_324316addr_kernel_cudaERNS_14TensorIteratorERKN3c106ScalarES8_ENKUlvE_clEvENKUlvE3_clEvEUlsssE_St5arrayIPcLm4EEEEviT0_T1_,"ax",@progbits
	.align	128
        .global         _ZN2at6native29vectorized_elementwise_kernelILi2EZZZNS0_54_GLOBAL__N__d8c5977b_16_LinearAlgebra_cu_9e10b42f_324316addr_kernel_cudaERNS_14TensorIteratorERKN3c106ScalarES8_ENKUlvE_clEvENKUlvE3_clEvEUlsssE_St5arrayIPcLm4EEEEviT0_T1_
        .type           _ZN2at6native29vectorized_elementwise_kernelILi2EZZZNS0_54_GLOBAL__N__d8c5977b_16_LinearAlgebra_cu_9e10b42f_324316addr_kernel_cudaERNS_14TensorIteratorERKN3c106ScalarES8_ENKUlvE_clEvENKUlvE3_clEvEUlsssE_St5arrayIPcLm4EEEEviT0_T1_,@function
        .size           _ZN2at6native29vectorized_elementwise_kernelILi2EZZZNS0_54_GLOBAL__N__d8c5977b_16_LinearAlgebra_cu_9e10b42f_324316addr_kernel_cudaERNS_14TensorIteratorERKN3c106ScalarES8_ENKUlvE_clEvENKUlvE3_clEvEUlsssE_St5arrayIPcLm4EEEEviT0_T1_,(.L_x_23574 - _ZN2at6native29vectorized_elementwise_kernelILi2EZZZNS0_54_GLOBAL__N__d8c5977b_16_LinearAlgebra_cu_9e10b42f_324316addr_kernel_cudaERNS_14TensorIteratorERKN3c106ScalarES8_ENKUlvE_clEvENKUlvE3_clEvEUlsssE_St5arrayIPcLm4EEEEviT0_T1_)
        .other          _ZN2at6native29vectorized_elementwise_kernelILi2EZZZNS0_54_GLOBAL__N__d8c5977b_16_LinearAlgebra_cu_9e10b42f_324316addr_kernel_cudaERNS_14TensorIteratorERKN3c106ScalarES8_ENKUlvE_clEvENKUlvE3_clEvEUlsssE_St5arrayIPcLm4EEEEviT0_T1_,@"STO_CUDA_ENTRY STV_DEFAULT"
_ZN2at6native29vectorized_elementwise_kernelILi2EZZZNS0_54_GLOBAL__N__d8c5977b_16_LinearAlgebra_cu_9e10b42f_324316addr_kernel_cudaERNS_14TensorIteratorERKN3c106ScalarES8_ENKUlvE_clEvENKUlvE3_clEvEUlsssE_St5arrayIPcLm4EEEEviT0_T1_:
.text._ZN2at6native29vectorized_elementwise_kernelILi2EZZZNS0_54_GLOBAL__N__d8c5977b_16_LinearAlgebra_cu_9e10b42f_324316addr_kernel_cudaERNS_14TensorIteratorERKN3c106ScalarES8_ENKUlvE_clEvENKUlvE3_clEvEUlsssE_St5arrayIPcLm4EEEEviT0_T1_:
[----:B------:R-:W-:Y:S01]  /*0000*/  LDC R1, c[0x0][0x37c] ;  /* 0x0000df00ff017b82 */ /* 0x000fe20000000800 */
[----:B------:R-:W0:Y:S01]  /*0010*/  S2R R0, SR_CTAID.X ;  /* 0x0000000000007919 */ /* 0x000e220000002500 */
[----:B------:R-:W1:Y:S01]  /*0020*/  LDCU UR4, c[0x0][0x380] ;  /* 0x00007000ff0477ac */ /* 0x000e620008000800 */
[----:B------:R-:W2:Y:S01]  /*0030*/  LDCU.64 UR6, c[0x0][0x358] ;  /* 0x00006b00ff0677ac */ /* 0x000ea20008000a00 */
[----:B0-----:R-:W-:-:S05]  /*0040*/  IMAD.SHL.U32 R0, R0, 0x400, RZ ;  /* 0x0000040000007824 */ /* 0x001fca00078e00ff */
[----:B-1----:R-:W-:-:S04]  /*0050*/  IADD3 R2, PT, PT, -R0, UR4, RZ ;  /* 0x0000000400027c10 */ /* 0x002fc8000fffe1ff */
[----:B------:R-:W-:-:S13]  /*0060*/  ISETP.GT.U32.AND P0, PT, R2, 0x3ff, PT ;  /* 0x000003ff0200780c */ /* 0x000fda0003f04070 */
[----:B--2---:R-:W-:Y:S05]  /*0070*/  @P0 BRA `(.L_x_13680) ;  /* 0x0000000c003c0947 */ /* 0x004fea0003800000 */
[----:B------:R-:W0:Y:S01]  /*0080*/  S2R R17, SR_TID.X ;  /* 0x0000000000117919 */ /* 0x000e220000002100 */
[----:B------:R-:W-:Y:S01]  /*0090*/  PRMT R8, RZ, 0x7610, R8 ;  /* 0x00007610ff087816 */ /* 0x000fe20000000008 */
[----:B------:R-:W1:Y:S01]  /*00a0*/  LDCU.U16 UR4, c[0x0][0x388] ;  /* 0x00007100ff0477ac */ /* 0x000e620008000400 */
[----:B0-----:R-:W-:Y:S01]  /*00b0*/  ISETP.GE.U32.AND P5, PT, R17, R2, PT ;  /* 0x000000021100720c */ /* 0x001fe20003fa6070 */
[----:B------:R-:W-:-:S12]  /*00c0*/  IMAD.MOV.U32 R3, RZ, RZ, R17 ;  /* 0x000000ffff037224 */ /* 0x000fd800078e0011 */
[----:B------:R-:W-:Y:S01]  /*00d0*/  @!P5 VIADD R17, R3, 0x80 ;  /* 0x000000800311d836 */ /* 0x000fe20000000000 */
[----:B------:R-:W0:Y:S01]  /*00e0*/  @!P5 LDC.64 R14, c[0x0][0x3a8] ;  /* 0x0000ea00ff0edb82 */ /* 0x000e220000000a00 */
[----:B------:R-:W-:-:S03]  /*00f0*/  @!P5 IADD3 R11, PT, PT, R0, R3, RZ ;  /* 0x00000003000bd210 */ /* 0x000fc60007ffe0ff */
[----:B------:R-:W-:-:S04]  /*0100*/  ISETP.GE.U32.AND P0, PT, R17, R2, PT ;  /* 0x000000021100720c */ /* 0x000fc80003f06070 */
[----:B------:R-:W2:Y:S09]  /*0110*/  @!P5 LDC.64 R6, c[0x0][0x3b0] ;  /* 0x0000ec00ff06db82 */ /* 0x000eb20000000a00 */
[----:B------:R-:W-:Y:S01]  /*0120*/  @!P0 IADD3 R23, PT, PT, R0, R17, RZ ;  /* 0x0000001100178210 */ /* 0x000fe20007ffe0ff */
[----:B------:R-:W-:Y:S01]  /*0130*/  @!P0 VIADD R17, R17, 0x80 ;  /* 0x0000008011118836 */ /* 0x000fe20000000000 */
[----:B------:R-:W3:Y:S04]  /*0140*/  @!P0 LDC.64 R28, c[0x0][0x3a8] ;  /* 0x0000ea00ff1c8b82 */ /* 0x000ee80000000a00 */
[----:B------:R-:W-:Y:S01]  /*0150*/  ISETP.GE.U32.AND P1, PT, R17, R2, PT ;  /* 0x000000021100720c */ /* 0x000fe20003f26070 */
[----:B0-----:R-:W-:-:S03]  /*0160*/  @!P5 IMAD.WIDE.U32 R14, R11, 0x2, R14 ;  /* 0x000000020b0ed825 */ /* 0x001fc600078e000e */
[----:B------:R-:W0:Y:S01]  /*0170*/  @!P0 LDC.64 R20, c[0x0][0x3b0] ;  /* 0x0000ec00ff148b82 */ /* 0x000e220000000a00 */
[----:B------:R-:W-:Y:S01]  /*0180*/  PRMT R4, RZ, 0x7610, R4 ;  /* 0x00007610ff047816 */ /* 0x000fe20000000004 */
[----:B------:R4:W5:Y:S01]  /*0190*/  @!P5 LDG.E.U16 R8, desc[UR6][R14.64] ;  /* 0x000000060e08d981 */ /* 0x000962000c1e1500 */
[----:B--2---:R-:W-:Y:S01]  /*01a0*/  @!P5 IMAD.WIDE.U32 R6, R11, 0x2, R6 ;  /* 0x000000020b06d825 */ /* 0x004fe200078e0006 */
[----:B------:R-:W-:-:S05]  /*01b0*/  PRMT R11, RZ, 0x7610, R11 ;  /* 0x00007610ff0b7816 */ /* 0x000fca000000000b */
[----:B------:R-:W-:Y:S01]  /*01c0*/  @!P1 IMAD.IADD R9, R0, 0x1, R17 ;  /* 0x0000000100099824 */ /* 0x000fe200078e0211 */
[----:B------:R-:W-:Y:S01]  /*01d0*/  @!P1 IADD3 R17, PT, PT, R17, 0x80, RZ ;  /* 0x0000008011119810 */ /* 0x000fe20007ffe0ff */
[----:B------:R-:W2:Y:S01]  /*01e0*/  @!P1 LDC.64 R12, c[0x0][0x3a8] ;  /* 0x0000ea00ff0c9b82 */ /* 0x000ea20000000a00 */
[----:B------:R-:W5:Y:S02]  /*01f0*/  @!P5 LDG.E.U16 R11, desc[UR6][R6.64] ;  /* 0x00000006060bd981 */ /* 0x000f64000c1e1500 */
[----:B------:R-:W-:-:S05]  /*0200*/  ISETP.GE.U32.AND P2, PT, R17, R2, PT ;  /* 0x000000021100720c */ /* 0x000fca0003f46070 */
[----:B------:R-:W1:Y:S08]  /*0210*/  @!P1 LDC.64 R26, c[0x0][0x3b0] ;  /* 0x0000ec00ff1a9b82 */ /* 0x000e700000000a00 */
[----:B------:R-:W-:Y:S01]  /*0220*/  @!P2 IMAD.IADD R5, R0, 0x1, R17 ;  /* 0x000000010005a824 */ /* 0x000fe200078e0211 */
[----:B------:R-:W1:Y:S01]  /*0230*/  @!P2 LDC.64 R18, c[0x0][0x3a8] ;  /* 0x0000ea00ff12ab82 */ /* 0x000e620000000a00 */
[----:B------:R-:W-:-:S05]  /*0240*/  @!P2 VIADD R17, R17, 0x80 ;  /* 0x000000801111a836 */ /* 0x000fca0000000000 */
[----:B------:R-:W-:Y:S01]  /*0250*/  ISETP.GE.U32.AND P3, PT, R17, R2, PT ;  /* 0x000000021100720c */ /* 0x000fe20003f66070 */
[----:B--2---:R-:W-:Y:S01]  /*0260*/  @!P1 IMAD.WIDE.U32 R12, R9, 0x2, R12 ;  /* 0x00000002090c9825 */ /* 0x004fe200078e000c */
[----:B------:R-:W-:Y:S01]  /*0270*/  PRMT R22, RZ, 0x7610, R22 ;  /* 0x00007610ff167816 */ /* 0x000fe20000000016 */
[----:B----4-:R-:W2:Y:S02]  /*0280*/  @!P2 LDC.64 R14, c[0x0][0x3b0] ;  /* 0x0000ec00ff0eab82 */ /* 0x010ea40000000a00 */
[C---:B---3--:R-:W-:Y:S01]  /*0290*/  @!P0 IMAD.WIDE.U32 R28, R23.reuse, 0x2, R28 ;  /* 0x00000002171c8825 */ /* 0x048fe200078e001c */
[----:B------:R-:W3:Y:S03]  /*02a0*/  @!P1 LDG.E.U16 R4, desc[UR6][R12.64] ;  /* 0x000000060c049981 */ /* 0x000ee6000c1e1500 */
[----:B0-----:R-:W-:-:S04]  /*02b0*/  @!P0 IMAD.WIDE.U32 R20, R23, 0x2, R20 ;  /* 0x0000000217148825 */ /* 0x001fc800078e0014 */
[----:B------:R-:W-:Y:S01]  /*02c0*/  @!P3 IMAD.IADD R25, R0, 0x1, R17 ;  /* 0x000000010019b824 */ /* 0x000fe200078e0211 */
[----:B------:R0:W4:Y:S01]  /*02d0*/  @!P0 LDG.E.U16 R22, desc[UR6][R28.64] ;  /* 0x000000061c168981 */ /* 0x000122000c1e1500 */
[----:B------:R-:W-:-:S05]  /*02e0*/  @!P3 VIADD R17, R17, 0x80 ;  /* 0x000000801111b836 */ /* 0x000fca0000000000 */
[CC--:B------:R-:W-:Y:S02]  /*02f0*/  ISETP.GE.U32.AND P4, PT, R17.reuse, R2.reuse, PT ;  /* 0x000000021100720c */ /* 0x0c0fe40003f86070 */
[----:B------:R-:W-:Y:S01]  /*0300*/  PRMT R23, RZ, 0x7610, R23 ;  /* 0x00007610ff177816 */ /* 0x000fe20000000017 */
[----:B0-----:R-:W0:Y:S05]  /*0310*/  @!P3 LDC.64 R28, c[0x0][0x3a8] ;  /* 0x0000ea00ff1cbb82 */ /* 0x001e2a0000000a00 */
[----:B------:R1:W4:Y:S05]  /*0320*/  @!P0 LDG.E.U16 R23, desc[UR6][R20.64] ;  /* 0x0000000614178981 */ /* 0x00032a000c1e1500 */
[----:B------:R-:W-:Y:S01]  /*0330*/  @!P4 IADD3 R7, PT, PT, R0, R17, RZ ;  /* 0x000000110007c210 */ /* 0x000fe20007ffe0ff */
[----:B------:R-:W-:Y:S01]  /*0340*/  @!P4 VIADD R17, R17, 0x80 ;  /* 0x000000801111c836 */ /* 0x000fe20000000000 */
[----:B------:R-:W0:Y:S04]  /*0350*/  @!P4 LDC.64 R12, c[0x0][0x3a8] ;  /* 0x0000ea00ff0ccb82 */ /* 0x000e280000000a00 */
[----:B------:R-:W-:-:S04]  /*0360*/  ISETP.GE.U32.AND P5, PT, R17, R2, PT ;  /* 0x000000021100720c */ /* 0x000fc80003fa6070 */
[----:B-1----:R-:W1:Y:S01]  /*0370*/  @!P3 LDC.64 R20, c[0x0][0x3b0] ;  /* 0x0000ec00ff14bb82 */ /* 0x002e620000000a00 */
[----:B------:R-:W-:Y:S01]  /*0380*/  @!P1 IMAD.WIDE.U32 R26, R9, 0x2, R26 ;  /* 0x00000002091a9825 */ /* 0x000fe200078e001a */
[----:B------:R-:W-:Y:S02]  /*0390*/  PRMT R6, RZ, 0x7610, R6 ;  /* 0x00007610ff067816 */ /* 0x000fe40000000006 */
[----:B------:R-:W-:Y:S01]  /*03a0*/  PRMT R10, RZ, 0x7610, R10 ;  /* 0x00007610ff0a7816 */ /* 0x000fe2000000000a */
[----:B------:R-:W-:-:S03]  /*03b0*/  @!P2 IMAD.WIDE.U32 R18, R5, 0x2, R18 ;  /* 0x000000020512a825 */ /* 0x000fc600078e0012 */
[----:B------:R0:W4:Y:S01]  /*03c0*/  @!P1 LDG.E.U16 R6, desc[UR6][R26.64] ;  /* 0x000000061a069981 */ /* 0x000122000c1e1500 */
[C---:B------:R-:W-:Y:S01]  /*03d0*/  @!P5 IMAD.IADD R9, R0.reuse, 0x1, R17 ;  /* 0x000000010009d824 */ /* 0x040fe200078e0211 */
[----:B------:R-:W-:Y:S01]  /*03e0*/  @!P5 IADD3 R17, PT, PT, R17, 0x80, RZ ;  /* 0x000000801111d810 */ /* 0x000fe20007ffe0ff */
[----:B--2---:R-:W-:Y:S01]  /*03f0*/  @!P2 IMAD.WIDE.U32 R14, R5, 0x2, R14 ;  /* 0x00000002050ea825 */ /* 0x004fe200078e000e */
[----:B------:R2:W4:Y:S02]  /*0400*/  @!P2 LDG.E.U16 R10, desc[UR6][R18.64] ;  /* 0x00000006120aa981 */ /* 0x000524000c1e1500 */
[----:B------:R-:W-:Y:S02]  /*0410*/  ISETP.GE.U32.AND P0, PT, R17, R2, PT ;  /* 0x000000021100720c */ /* 0x000fe40003f06070 */
[----:B------:R-:W-:Y:S01]  /*0420*/  PRMT R5, RZ, 0x7610, R5 ;  /* 0x00007610ff057816 */ /* 0x000fe20000000005 */
[----:B0-----:R-:W-:Y:S01]  /*0430*/  @!P4 IMAD.WIDE.U32 R12, R7, 0x2, R12 ;  /* 0x00000002070cc825 */ /* 0x001fe200078e000c */
[----:B------:R-:W-:Y:S01]  /*0440*/  PRMT R26, RZ, 0x7610, R26 ;  /* 0x00007610ff1a7816 */ /* 0x000fe2000000001a */
[----:B--2---:R-:W0:Y:S02]  /*0450*/  @!P5 LDC.64 R18, c[0x0][0x3a8] ;  /* 0x0000ea00ff12db82 */ /* 0x004e240000000a00 */
[C---:B------:R-:W-:Y:S01]  /*0460*/  @!P3 IMAD.WIDE.U32 R28, R25.reuse, 0x2, R28 ;  /* 0x00000002191cb825 */ /* 0x040fe200078e001c */
[----:B------:R2:W4:Y:S03]  /*0470*/  @!P2 LDG.E.U16 R5, desc[UR6][R14.64] ;  /* 0x000000060e05a981 */ /* 0x000526000c1e1500 */
[----:B-1----:R-:W-:Y:S01]  /*0480*/  @!P3 IMAD.WIDE.U32 R20, R25, 0x2, R20 ;  /* 0x000000021914b825 */ /* 0x002fe200078e0014 */
[----:B------:R-:W-:Y:S01]  /*0490*/  PRMT R25, RZ, 0x7610, R25 ;  /* 0x00007610ff197816 */ /* 0x000fe20000000019 */
[----:B------:R1:W4:Y:S01]  /*04a0*/  @!P4 LDG.E.U16 R26, desc[UR6][R12.64] ;  /* 0x000000060c1ac981 */ /* 0x000322000c1e1500 */
[----:B--2---:R-:W2:Y:S04]  /*04b0*/  @!P0 LDC.64 R14, c[0x0][0x3a8] ;  /* 0x0000ea00ff0e8b82 */ /* 0x004ea80000000a00 */
[----:B------:R0:W4:Y:S01]  /*04c0*/  @!P3 LDG.E.U16 R25, desc[UR6][R20.64] ;  /* 0x000000061419b981 */ /* 0x000122000c1e1500 */
[----:B------:R-:W-:-:S03]  /*04d0*/  @!P0 IMAD.IADD R27, R0, 0x1, R17 ;  /* 0x00000001001b8824 */ /* 0x000fc600078e0211 */
[----:B-1----:R-:W1:Y:S01]  /*04e0*/  @!P4 LDC.64 R12, c[0x0][0x3b0] ;  /* 0x0000ec00ff0ccb82 */ /* 0x002e620000000a00 */
[----:B------:R-:W-:Y:S01]  /*04f0*/  PRMT R24, RZ, 0x7610, R24 ;  /* 0x00007610ff187816 */ /* 0x000fe20000000018 */
[----:B0-----:R-:W-:-:S05]  /*0500*/  @!P5 IMAD.WIDE.U32 R18, R9, 0x2, R18 ;  /* 0x000000020912d825 */ /* 0x001fca00078e0012 */
[----:B------:R0:W4:Y:S01]  /*0510*/  @!P3 LDG.E.U16 R24, desc[UR6][R28.64] ;  /* 0x000000061c18b981 */ /* 0x000122000c1e1500 */
[----:B------:R-:W1:Y:S08]  /*0520*/  @!P5 LDC.64 R16, c[0x0][0x3b0] ;  /* 0x0000ec00ff10db82 */ /* 0x000e700000000a00 */
[----:B------:R-:W1:Y:S01]  /*0530*/  @!P0 LDC.64 R20, c[0x0][0x3b0] ;  /* 0x0000ec00ff148b82 */ /* 0x000e620000000a00 */
[----:B0-----:R-:W-:Y:S01]  /*0540*/  PRMT R28, RZ, 0x7610, R28 ;  /* 0x00007610ff1c7816 */ /* 0x001fe2000000001c */
[----:B--2---:R-:W-:Y:S01]  /*0550*/  @!P0 IMAD.WIDE.U32 R14, R27, 0x2, R14 ;  /* 0x000000021b0e8825 */ /* 0x004fe200078e000e */
[----:B------:R-:W-:-:S04]  /*0560*/  PRMT R29, RZ, 0x7610, R29 ;  /* 0x00007610ff1d7816 */ /* 0x000fc8000000001d */
[----:B------:R-:W2:Y:S01]  /*0570*/  @!P5 LDG.E.U16 R28, desc[UR6][R18.64] ;  /* 0x00000006121cd981 */ /* 0x000ea2000c1e1500 */
[----:B-1----:R-:W-:Y:S01]  /*0580*/  @!P4 IMAD.WIDE.U32 R12, R7, 0x2, R12 ;  /* 0x00000002070cc825 */ /* 0x002fe200078e000c */
[----:B------:R-:W-:Y:S02]  /*0590*/  PRMT R7, RZ, 0x7610, R7 ;  /* 0x00007610ff077816 */ /* 0x000fe40000000007 */
[----:B------:R-:W2:Y:S04]  /*05a0*/  @!P0 LDG.E.U16 R29, desc[UR6][R14.64] ;  /* 0x000000060e1d8981 */ /* 0x000ea8000c1e1500 */
[----:B------:R3:W2:Y:S01]  /*05b0*/  @!P4 LDG.E.U16 R7, desc[UR6][R12.64] ;  /* 0x000000060c07c981 */ /* 0x0006a2000c1e1500 */
[----:B------:R-:W-:Y:S01]  /*05c0*/  @!P5 IMAD.WIDE.U32 R16, R9, 0x2, R16 ;  /* 0x000000020910d825 */ /* 0x000fe200078e0010 */
[----:B------:R-:W-:-:S06]  /*05d0*/  PRMT R9, RZ, 0x7610, R9 ;  /* 0x00007610ff097816 */ /* 0x000fcc0000000009 */
[----:B------:R0:W2:Y:S01]  /*05e0*/  @!P5 LDG.E.U16 R9, desc[UR6][R16.64] ;  /* 0x000000061009d981 */ /* 0x0000a2000c1e1500 */
[----:B------:R-:W-:Y:S01]  /*05f0*/  @!P0 IMAD.WIDE.U32 R20, R27, 0x2, R20 ;  /* 0x000000021b148825 */ /* 0x000fe200078e0014 */
[----:B------:R-:W-:-:S06]  /*0600*/  PRMT R27, RZ, 0x7610, R27 ;  /* 0x00007610ff1b7816 */ /* 0x000fcc000000001b */
[----:B------:R-:W2:Y:S01]  /*0610*/  @!P0 LDG.E.U16 R27, desc[UR6][R20.64] ;  /* 0x00000006141b8981 */ /* 0x000ea2000c1e1500 */
[----:B------:R-:W-:Y:S01]  /*0620*/  UPRMT UR4, UR4, 0x9910, URZ ;  /* 0x0000991004047896 */ /* 0x000fe200080000ff */
[----:B------:R-:W-:Y:S01]  /*0630*/  ISETP.GE.U32.AND P0, PT, R3, R2, PT ;  /* 0x000000020300720c */ /* 0x000fe20003f06070 */
[----:B------:R-:W-:Y:S04]  /*0640*/  BSSY.RECONVERGENT B0, `(.L_x_13681) ;  /* 0x000006a000007945 */ /* 0x000fe80003800200 */
[----:B------:R-:W-:Y:S01]  /*0650*/  BSSY.RELIABLE B1, `(.L_x_13682) ;  /* 0x0000062000017945 */ /* 0x000fe20003800100 */
[----:B-----5:R-:W-:Y:S02]  /*0660*/  PRMT R8, R8, 0x9910, RZ ;  /* 0x0000991008087816 */ /* 0x020fe400000000ff */
[----:B------:R-:W-:-:S02]  /*0670*/  PRMT R11, R11, 0x9910, RZ ;  /* 0x000099100b0b7816 */ /* 0x000fc400000000ff */
[----:B---3--:R-:W-:Y:S01]  /*0680*/  PRMT R13, R4, 0x9910, RZ ;  /* 0x00009910040d7816 */ /* 0x008fe200000000ff */
[----:B------:R-:W-:Y:S01]  /*0690*/  IMAD R4, R8, UR4, RZ ;  /* 0x0000000408047c24 */ /* 0x000fe2000f8e02ff */
[----:B----4-:R-:W-:-:S05]  /*06a0*/  PRMT R12, R22, 0x9910, RZ ;  /* 0x00009910160c7816 */ /* 0x010fca00000000ff */
[----:B------:R-:W-:Y:S02]  /*06b0*/  IMAD R8, R12, UR4, RZ ;  /* 0x000000040c087c24 */ /* 0x000fe4000f8e02ff */
[----:B------:R-:W-:Y:S01]  /*06c0*/  IMAD.MOV.U32 R12, RZ, RZ, R13 ;  /* 0x000000ffff0c7224 */ /* 0x000fe200078e000d */
[----:B------:R-:W-:Y:S02]  /*06d0*/  PRMT R13, R4, 0x9910, RZ ;  /* 0x00009910040d7816 */ /* 0x000fe400000000ff */
[----:B------:R-:W-:Y:S01]  /*06e0*/  PRMT R14, R8, 0x9910, RZ ;  /* 0x00009910080e7816 */ /* 0x000fe200000000ff */
[----:B------:R-:W-:Y:S01]  /*06f0*/  IMAD R8, R12, UR4, RZ ;  /* 0x000000040c087c24 */ /* 0x000fe2000f8e02ff */
[----:B------:R-:W-:Y:S01]  /*0700*/  PRMT R23, R23, 0x9910, RZ ;  /* 0x0000991017177816 */ /* 0x000fe200000000ff */
[----:B------:R-:W-:Y:S02]  /*0710*/  IMAD.MOV.U32 R12, RZ, RZ, R13 ;  /* 0x000000ffff0c7224 */ /* 0x000fe400078e000d */
[----:B------:R-:W-:Y:S01]  /*0720*/  IMAD.MOV.U32 R13, RZ, RZ, R14 ;  /* 0x000000ffff0d7224 */ /* 0x000fe200078e000e */
[----:B------:R-:W-:-:S02]  /*0730*/  MOV R4, R23 ;  /* 0x0000001700047202 */ /* 0x000fc40000000f00 */
[----:B------:R-:W-:-:S03]  /*0740*/  PRMT R14, R8, 0x9910, RZ ;  /* 0x00009910080e7816 */ /* 0x000fc600000000ff */
[----:B------:R-:W-:Y:S01]  /*0750*/  IMAD R4, R4, R13, RZ ;  /* 0x0000000d04047224 */ /* 0x000fe200078e02ff */
[----:B------:R-:W-:Y:S02]  /*0760*/  PRMT R6, R6, 0x9910, RZ ;  /* 0x0000991006067816 */ /* 0x000fe400000000ff */
[----:B------:R-:W-:Y:S01]  /*0770*/  PRMT R15, R10, 0x9910, RZ ;  /* 0x000099100a0f7816 */ /* 0x000fe200000000ff */
[----:B------:R-:W-:Y:S01]  /*0780*/  IMAD R10, R11, R12, RZ ;  /* 0x0000000c0b0a7224 */ /* 0x000fe200078e02ff */
[----:B------:R-:W-:Y:S01]  /*0790*/  MOV R8, R6 ;  /* 0x0000000600087202 */ /* 0x000fe20000000f00 */
[----:B------:R-:W-:Y:S01]  /*07a0*/  IMAD.MOV.U32 R11, RZ, RZ, R14 ;  /* 0x000000ffff0b7224 */ /* 0x000fe200078e000e */
[----:B------:R-:W-:-:S03]  /*07b0*/  PRMT R13, R5, 0x9910, RZ ;  /* 0x00009910050d7816 */ /* 0x000fc600000000ff */
[----:B------:R-:W-:Y:S01]  /*07c0*/  IMAD R5, R8, R11, RZ ;  /* 0x0000000b08057224 */ /* 0x000fe200078e02ff */
[----:B------:R-:W-:Y:S02]  /*07d0*/  MOV R11, R13 ;  /* 0x0000000d000b7202 */ /* 0x000fe40000000f00 */
[----:B------:R-:W-:Y:S01]  /*07e0*/  PRMT R13, R26, 0x9910, RZ ;  /* 0x000099101a0d7816 */ /* 0x000fe200000000ff */
[----:B------:R-:W-:Y:S01]  /*07f0*/  IMAD.MOV.U32 R6, RZ, RZ, R15 ;  /* 0x000000ffff067224 */ /* 0x000fe200078e000f */
[----:B------:R-:W-:-:S05]  /*0800*/  PRMT R12, R24, 0x9910, RZ ;  /* 0x00009910180c7816 */ /* 0x000fca00000000ff */
[----:B------:R-:W-:-:S05]  /*0810*/  IMAD R12, R12, UR4, RZ ;  /* 0x000000040c0c7c24 */ /* 0x000fca000f8e02ff */
[----:B------:R-:W-:Y:S01]  /*0820*/  PRMT R14, R12, 0x9910, RZ ;  /* 0x000099100c0e7816 */ /* 0x000fe200000000ff */
[----:B------:R-:W-:Y:S01]  /*0830*/  IMAD R12, R13, UR4, RZ ;  /* 0x000000040d0c7c24 */ /* 0x000fe2000f8e02ff */
[----:B--2---:R-:W-:-:S04]  /*0840*/  PRMT R28, R28, 0x9910, RZ ;  /* 0x000099101c1c7816 */ /* 0x004fc800000000ff */
[----:B0-----:R-:W-:Y:S01]  /*0850*/  PRMT R17, R12, 0x9910, RZ ;  /* 0x000099100c117816 */ /* 0x001fe200000000ff */
[----:B------:R-:W-:Y:S01]  /*0860*/  IMAD.MOV.U32 R13, RZ, RZ, R28 ;  /* 0x000000ffff0d7224 */ /* 0x000fe200078e001c */
[----:B------:R-:W-:Y:S02]  /*0870*/  PRMT R15, R29, 0x9910, RZ ;  /* 0x000099101d0f7816 */ /* 0x000fe400000000ff */
[----:B------:R-:W-:Y:S01]  /*0880*/  PRMT R16, R7, 0x9910, RZ ;  /* 0x0000991007107816 */ /* 0x000fe200000000ff */
[----:B------:R-:W-:Y:S02]  /*0890*/  IMAD R12, R13, UR4, RZ ;  /* 0x000000040d0c7c24 */ /* 0x000fe4000f8e02ff */
[----:B------:R-:W-:Y:S02]  /*08a0*/  IMAD R6, R6, UR4, RZ ;  /* 0x0000000406067c24 */ /* 0x000fe4000f8e02ff */
[----:B------:R-:W-:Y:S01]  /*08b0*/  IMAD.MOV.U32 R7, RZ, RZ, R14 ;  /* 0x000000ffff077224 */ /* 0x000fe200078e000e */
[----:B------:R-:W-:Y:S01]  /*08c0*/  MOV R14, R16 ;  /* 0x00000010000e7202 */ /* 0x000fe20000000f00 */
[----:B------:R-:W-:Y:S01]  /*08d0*/  IMAD R13, R15, UR4, RZ ;  /* 0x000000040f0d7c24 */ /* 0x000fe2000f8e02ff */
[----:B------:R-:W-:-:S02]  /*08e0*/  PRMT R9, R9, 0x9910, RZ ;  /* 0x0000991009097816 */ /* 0x000fc400000000ff */
[----:B------:R-:W-:Y:S01]  /*08f0*/  PRMT R16, R12, 0x9910, RZ ;  /* 0x000099100c107816 */ /* 0x000fe200000000ff */
[----:B------:R-:W-:Y:S01]  /*0900*/  IMAD.MOV.U32 R15, RZ, RZ, R17 ;  /* 0x000000ffff0f7224 */ /* 0x000fe200078e0011 */
[----:B------:R-:W-:Y:S02]  /*0910*/  PRMT R6, R6, 0x9910, RZ ;  /* 0x0000991006067816 */ /* 0x000fe400000000ff */
[----:B------:R-:W-:Y:S02]  /*0920*/  PRMT R27, R27, 0x9910, RZ ;  /* 0x000099101b1b7816 */ /* 0x000fe400000000ff */
[----:B------:R-:W-:Y:S02]  /*0930*/  PRMT R8, R25, 0x9910, RZ ;  /* 0x0000991019087816 */ /* 0x000fe400000000ff */
[----:B------:R-:W-:Y:S01]  /*0940*/  PRMT R17, R13, 0x9910, RZ ;  /* 0x000099100d117816 */ /* 0x000fe200000000ff */
[----:B------:R-:W-:Y:S01]  /*0950*/  IMAD.MOV.U32 R12, RZ, RZ, R9 ;  /* 0x000000ffff0c7224 */ /* 0x000fe200078e0009 */
[----:B------:R-:W-:Y:S01]  /*0960*/  MOV R13, R16 ;  /* 0x00000010000d7202 */ /* 0x000fe20000000f00 */
[----:B------:R-:W-:-:S02]  /*0970*/  IMAD.MOV.U32 R16, RZ, RZ, R27 ;  /* 0x000000ffff107224 */ /* 0x000fc400078e001b */
[----:B------:R-:W-:Y:S02]  /*0980*/  IMAD R11, R11, R6, RZ ;  /* 0x000000060b0b7224 */ /* 0x000fe400078e02ff */
[----:B------:R-:W-:Y:S02]  /*0990*/  IMAD R9, R8, R7, RZ ;  /* 0x0000000708097224 */ /* 0x000fe400078e02ff */
[----:B------:R-:W-:Y:S02]  /*09a0*/  IMAD R7, R14, R15, RZ ;  /* 0x0000000f0e077224 */ /* 0x000fe400078e02ff */
[----:B------:R-:W-:Y:S02]  /*09b0*/  IMAD R8, R12, R13, RZ ;  /* 0x0000000d0c087224 */ /* 0x000fe400078e02ff */
[----:B------:R-:W-:Y:S01]  /*09c0*/  IMAD R6, R16, R17, RZ ;  /* 0x0000001110067224 */ /* 0x000fe200078e02ff */
[----:B------:R-:W-:Y:S06]  /*09d0*/  @P0 BRA `(.L_x_13683) ;  /* 0x0000000000300947 */ /* 0x000fec0003800000 */
        /* <DEDUP_REMOVED lines=8> */
[----:B------:R-:W-:Y:S02]  /*0a60*/  IMAD.IADD R15, R0, 0x1, R3 ;  /* 0x00000001000f7824 */ /* 0x000fe400078e0203 */
[----:B------:R-:W-:Y:S02]  /*0a70*/  VIADD R3, R3, 0x80 ;  /* 0x0000008003037836 */ /* 0x000fe40000000000 */
[----:B0-----:R-:W-:-:S05]  /*0a80*/  IMAD.WIDE.U32 R12, R15, 0x2, R12 ;  /* 0x000000020f0c7825 */ /* 0x001fca00078e000c */
[----:B------:R0:W-:Y:S02]  /*0a90*/  STG.E.U16 desc[UR6][R12.64], R4 ;  /* 0x000000040c007986 */ /* 0x0001e4000c101506 */
.L_x_13683:
[----:B------:R-:W-:-:S13]  /*0aa0*/  ISETP.GE.U32.AND P0, PT, R3, R2, PT ;  /* 0x000000020300720c */ /* 0x000fda0003f06070 */
[----:B------:R-:W-:Y:S05]  /*0ab0*/  @P0 BRA `(.L_x_13685) ;  /* 0x0000000000300947 */ /* 0x000fea0003800000 */
[----:B0-----:R-:W0:Y:S01]  /*0ac0*/  LDC.64 R12, c[0x0][0x398] ;  /* 0x0000e600ff0c7b82 */ /* 0x001e220000000a00 */
[----:B------:R-:W-:Y:S01]  /*0ad0*/  IADD3 R15, PT, PT, R0, R3, RZ ;  /* 0x00000003000f7210 */ /* 0x000fe20007ffe0ff */
[----:B------:R-:W-:-:S04]  /*0ae0*/  VIADD R3, R3, 0x80 ;  /* 0x0000008003037836 */ /* 0x000fc80000000000 */
[----:B0-----:R-:W-:-:S05]  /*0af0*/  IMAD.WIDE.U32 R12, R15, 0x2, R12 ;  /* 0x000000020f0c7825 */ /* 0x001fca00078e000c */
[----:B------:R1:W-:Y:S02]  /*0b00*/  STG.E.U16 desc[UR6][R12.64], R5 ;  /* 0x000000050c007986 */ /* 0x0003e4000c101506 */
.L_x_13684:
[----:B------:R-:W-:-:S13]  /*0b10*/  ISETP.GE.U32.AND P0, PT, R3, R2, PT ;  /* 0x000000020300720c */ /* 0x000fda0003f06070 */
[----:B------:R-:W-:Y:S05]  /*0b20*/  @P0 BRA `(.L_x_13686) ;  /* 0x0000000000300947 */ /* 0x000fea0003800000 */
[----:B-1----:R-:W1:Y:S01]  /*0b30*/  LDC.64 R4, c[0x0][0x398] ;  /* 0x0000e600ff047b82 */ /* 0x002e620000000a00 */
[----:B0-----:R-:W-:Y:S01]  /*0b40*/  IMAD.IADD R13, R0, 0x1, R3 ;  /* 0x00000001000d7824 */ /* 0x001fe200078e0203 */
[----:B------:R-:W-:-:S03]  /*0b50*/  IADD3 R3, PT, PT, R3, 0x80, RZ ;  /* 0x0000008003037810 */ /* 0x000fc60007ffe0ff */
[----:B-1----:R-:W-:-:S05]  /*0b60*/  IMAD.WIDE.U32 R4, R13, 0x2, R4 ;  /* 0x000000020d047825 */ /* 0x002fca00078e0004 */
[----:B------:R1:W-:Y:S02]  /*0b70*/  STG.E.U16 desc[UR6][R4.64], R11 ;  /* 0x0000000b04007986 */ /* 0x0003e4000c101506 */
.L_x_13685:
[----:B------:R-:W-:-:S13]  /*0b80*/  ISETP.GE.U32.AND P0, PT, R3, R2, PT ;  /* 0x000000020300720c */ /* 0x000fda0003f06070 */
[----:B------:R-:W-:Y:S05]  /*0b90*/  @P0 BRA `(.L_x_13687) ;  /* 0x0000000000340947 */ /* 0x000fea0003800000 */
[----:B01----:R-:W0:Y:S01]  /*0ba0*/  LDC.64 R4, c[0x0][0x398] ;  /* 0x0000e600ff047b82 */ /* 0x003e220000000a00 */
[----:B------:R-:W-:Y:S02]  /*0bb0*/  IMAD.IADD R11, R0, 0x1, R3 ;  /* 0x00000001000b7824 */ /* 0x000fe400078e0203 */
[----:B------:R-:W-:Y:S02]  /*0bc0*/  VIADD R3, R3, 0x80 ;  /* 0x0000008003037836 */ /* 0x000fe40000000000 */
[----:B0-----:R-:W-:-:S05]  /*0bd0*/  IMAD.WIDE.U32 R4, R11, 0x2, R4 ;  /* 0x000000020b047825 */ /* 0x001fca00078e0004 */
[----:B------:R2:W-:Y:S02]  /*0be0*/  STG.E.U16 desc[UR6][R4.64], R9 ;  /* 0x0000000904007986 */ /* 0x0005e4000c101506 */
.L_x_13686:
[----:B------:R-:W-:-:S13]  /*0bf0*/  ISETP.GE.U32.AND P0, PT, R3, R2, PT ;  /* 0x000000020300720c */ /* 0x000fda0003f06070 */
[----:B------:R-:W-:Y:S05]  /*0c00*/  @P0 BREAK.RELIABLE B1 ;  /* 0x0000000000010942 */ /* 0x000fea0003800100 */
[----:B------:R-:W-:Y:S05]  /*0c10*/  @P0 BRA `(.L_x_13688) ;  /* 0x0000000000300947 */ /* 0x000fea0003800000 */
[----:B-12---:R-:W1:Y:S01]  /*0c20*/  LDC.64 R4, c[0x0][0x398] ;  /* 0x0000e600ff047b82 */ /* 0x006e620000000a00 */
[----:B------:R-:W-:Y:S01]  /*0c30*/  IADD3 R9, PT, PT, R0, R3, RZ ;  /* 0x0000000300097210 */ /* 0x000fe20007ffe0ff */
[----:B------:R-:W-:-:S04]  /*0c40*/  VIADD R3, R3, 0x80 ;  /* 0x0000008003037836 */ /* 0x000fc80000000000 */
[----:B-1----:R-:W-:-:S05]  /*0c50*/  IMAD.WIDE.U32 R4, R9, 0x2, R4 ;  /* 0x0000000209047825 */ /* 0x002fca00078e0004 */
[----:B------:R2:W-:Y:S02]  /*0c60*/  STG.E.U16 desc[UR6][R4.64], R7 ;  /* 0x0000000704007986 */ /* 0x0005e4000c101506 */
.L_x_13687:
[----:B------:R-:W-:Y:S05]  /*0c70*/  BSYNC.RELIABLE B1 ;  /* 0x0000000000017941 */ /* 0x000fea0003800100 */
.L_x_13682:
[----:B------:R-:W-:-:S13]  /*0c80*/  ISETP.GE.U32.AND P0, PT, R3, R2, PT ;  /* 0x000000020300720c */ /* 0x000fda0003f06070 */
[----:B012---:R-:W0:Y:S01]  /*0c90*/  @!P0 LDC.64 R4, c[0x0][0x398] ;  /* 0x0000e600ff048b82 */ /* 0x007e220000000a00 */
[----:B------:R-:W-:Y:S01]  /*0ca0*/  @!P0 IMAD.IADD R7, R0, 0x1, R3 ;  /* 0x0000000100078824 */ /* 0x000fe200078e0203 */
[----:B------:R-:W-:-:S03]  /*0cb0*/  @!P0 IADD3 R3, PT, PT, R3, 0x80, RZ ;  /* 0x0000008003038810 */ /* 0x000fc60007ffe0ff */
[----:B0-----:R-:W-:-:S05]  /*0cc0*/  @!P0 IMAD.WIDE.U32 R4, R7, 0x2, R4 ;  /* 0x0000000207048825 */ /* 0x001fca00078e0004 */
[----:B------:R3:W-:Y:S02]  /*0cd0*/  @!P0 STG.E.U16 desc[UR6][R4.64], R8 ;  /* 0x0000000804008986 */ /* 0x0007e4000c101506 */
.L_x_13688:
[----:B------:R-:W-:Y:S05]  /*0ce0*/  BSYNC.RECONVERGENT B0 ;  /* 0x0000000000007941 */ /* 0x000fea0003800200 */
.L_x_13681:
[----:B------:R-:W-:Y:S05]  /*0cf0*/  WARPSYNC.ALL ;  /* 0x0000000000007948 */ /* 0x000fea0003800000 */
[----:B------:R-:W-:-:S13]  /*0d00*/  ISETP.GE.U32.AND P0, PT, R3, R2, PT ;  /* 0x000000020300720c */ /* 0x000fda0003f06070 */
[----:B------:R-:W-:Y:S05]  /*0d10*/  @P0 EXIT ;  /* 0x000000000000094d */ /* 0x000fea0003800000 */
[----:B-123--:R-:W1:Y:S01]  /*0d20*/  LDC.64 R4, c[0x0][0x398] ;  /* 0x0000e600ff047b82 */ /* 0x00ee620000000a00 */
[----:B------:R-:W-:-:S04]  /*0d30*/  IMAD.IADD R3, R0, 0x1, R3 ;  /* 0x0000000100037824 */ /* 0x000fc800078e0203 */
[----:B-1----:R-:W-:-:S05]  /*0d40*/  IMAD.WIDE.U32 R2, R3, 0x2, R4 ;  /* 0x0000000203027825 */ /* 0x002fca00078e0004 */
[----:B------:R-:W-:Y:S01]  /*0d50*/  STG.E.U16 desc[UR6][R2.64], R6 ;  /* 0x0000000602007986 */ /* 0x000fe2000c101506 */
[----:B------:R-:W-:Y:S05]  /*0d60*/  EXIT ;  /* 0x000000000000794d */ /* 0x000fea0003800000 */
.L_x_13680:
[----:B------:R-:W0:Y:S01]  /*0d70*/  S2R R5, SR_TID.X ;  /* 0x0000000000057919 */ /* 0x000e220000002100 */
[----:B------:R-:W1:Y:S01]  /*0d80*/  LDC.64 R2, c[0x0][0x3a8] ;  /* 0x0000ea00ff027b82 */ /* 0x000e620000000a00 */
[----:B------:R-:W2:Y:S07]  /*0d90*/  LDCU.U16 UR4, c[0x0][0x388] ;  /* 0x00007100ff0477ac */ /* 0x000eae0008000400 */
[----:B------:R-:W3:Y:S01]  /*0da0*/  LDC.64 R8, c[0x0][0x3b0] ;  /* 0x0000ec00ff087b82 */ /* 0x000ee20000000a00 */
[----:B-1----:R-:W-:-:S04]  /*0db0*/  IMAD.WIDE.U32 R2, R0, 0x2, R2 ;  /* 0x0000000200027825 */ /* 0x002fc800078e0002 */
[----:B0-----:R-:W-:-:S03]  /*0dc0*/  IMAD.WIDE.U32 R6, R5, 0x4, R2 ;  /* 0x0000000405067825 */ /* 0x001fc600078e0002 */
[----:B------:R-:W0:Y:S01]  /*0dd0*/  LDC.64 R2, c[0x0][0x398] ;  /* 0x0000e600ff027b82 */ /* 0x000e220000000a00 */
[----:B---3--:R-:W-:Y:S01]  /*0de0*/  IMAD.WIDE.U32 R8, R0, 0x2, R8 ;  /* 0x0000000200087825 */ /* 0x008fe200078e0008 */
[----:B------:R-:W3:Y:S04]  /*0df0*/  LDG.E R4, desc[UR6][R6.64] ;  /* 0x0000000606047981 */ /* 0x000ee8000c1e1900 */
[----:B------:R-:W4:Y:S01]  /*0e00*/  LDG.E R12, desc[UR6][R6.64+0x600] ;  /* 0x00060006060c7981 */ /* 0x000f22000c1e1900 */
[----:B------:R-:W-:-:S03]  /*0e10*/  IMAD.WIDE.U32 R14, R5, 0x4, R8 ;  /* 0x00000004050e7825 */ /* 0x000fc600078e0008 */
[----:B------:R-:W5:Y:S04]  /*0e20*/  LDG.E R8, desc[UR6][R6.64+0x200] ;  /* 0x0002000606087981 */ /* 0x000f68000c1e1900 */
[----:B------:R-:W4:Y:S04]  /*0e30*/  LDG.E R16, desc[UR6][R14.64] ;  /* 0x000000060e107981 */ /* 0x000f28000c1e1900 */
[----:B------:R-:W4:Y:S04]  /*0e40*/  LDG.E R10, desc[UR6][R14.64+0x200] ;  /* 0x000200060e0a7981 */ /* 0x000f28000c1e1900 */
[----:B------:R1:W4:Y:S04]  /*0e50*/  LDG.E R9, desc[UR6][R6.64+0x400] ;  /* 0x0004000606097981 */ /* 0x000328000c1e1900 */
[----:B------:R-:W4:Y:S04]  /*0e60*/  LDG.E R13, desc[UR6][R14.64+0x600] ;  /* 0x000600060e0d7981 */ /* 0x000f28000c1e1900 */
[----:B------:R4:W4:Y:S01]  /*0e70*/  LDG.E R11, desc[UR6][R14.64+0x400] ;  /* 0x000400060e0b7981 */ /* 0x000922000c1e1900 */
[----:B--2---:R-:W-:Y:S01]  /*0e80*/  UPRMT UR4, UR4, 0x9910, URZ ;  /* 0x0000991004047896 */ /* 0x004fe200080000ff */
[----:B0-----:R-:W-:-:S04]  /*0e90*/  IMAD.WIDE.U32 R2, R0, 0x2, R2 ;  /* 0x0000000200027825 */ /* 0x001fc800078e0002 */
[----:B------:R-:W-:Y:S01]  /*0ea0*/  IMAD.WIDE.U32 R2, R5, 0x4, R2 ;  /* 0x0000000405027825 */ /* 0x000fe200078e0002 */
[C---:B---3--:R-:W-:Y:S02]  /*0eb0*/  PRMT R17, R4.reuse, 0x9910, RZ ;  /* 0x0000991004117816 */ /* 0x048fe400000000ff */
[----:B------:R-:W-:-:S03]  /*0ec0*/  PRMT R19, R4, 0xbb32, RZ ;  /* 0x0000bb3204137816 */ /* 0x000fc600000000ff */
[----:B------:R-:W-:Y:S01]  /*0ed0*/  IMAD.MOV.U32 R4, RZ, RZ, R17 ;  /* 0x000000ffff047224 */ /* 0x000fe200078e0011 */
[----:B-1----:R-:W-:Y:S02]  /*0ee0*/  MOV R6, R19 ;  /* 0x0000001300067202 */ /* 0x002fe40000000f00 */
[----:B-----5:R-:W-:Y:S01]  /*0ef0*/  PRMT R20, R8, 0x9910, RZ ;  /* 0x0000991008147816 */ /* 0x020fe200000000ff */
[----:B------:R-:W-:Y:S02]  /*0f00*/  IMAD R4, R4, UR4, RZ ;  /* 0x0000000404047c24 */ /* 0x000fe4000f8e02ff */
[----:B------:R-:W-:Y:S02]  /*0f10*/  IMAD R6, R6, UR4, RZ ;  /* 0x0000000406067c24 */ /* 0x000fe4000f8e02ff */
[----:B------:R-:W-:Y:S01]  /*0f20*/  IMAD.MOV.U32 R7, RZ, RZ, R20 ;  /* 0x000000ffff077224 */ /* 0x000fe200078e0014 */
[C---:B----4-:R-:W-:Y:S02]  /*0f30*/  PRMT R18, R16.reuse, 0x9910, RZ ;  /* 0x0000991010127816 */ /* 0x050fe400000000ff */
[----:B------:R-:W-:Y:S01]  /*0f40*/  PRMT R15, R16, 0xbb32, RZ ;  /* 0x0000bb32100f7816 */ /* 0x000fe200000000ff */
[----:B------:R-:W-:Y:S01]  /*0f50*/  IMAD R7, R7, UR4, RZ ;  /* 0x0000000407077c24 */ /* 0x000fe2000f8e02ff */
[----:B------:R-:W-:-:S02]  /*0f60*/  PRMT R4, R4, 0x9910, RZ ;  /* 0x0000991004047816 */ /* 0x000fc400000000ff */
[----:B------:R-:W-:Y:S01]  /*0f70*/  PRMT R16, R6, 0x9910, RZ ;  /* 0x0000991006107816 */ /* 0x000fe200000000ff */
[----:B------:R-:W-:Y:S01]  /*0f80*/  IMAD.MOV.U32 R14, RZ, RZ, R18 ;  /* 0x000000ffff0e7224 */ /* 0x000fe200078e0012 */
[----:B------:R-:W-:Y:S01]  /*0f90*/  PRMT R18, R7, 0x9910, RZ ;  /* 0x0000991007127816 */ /* 0x000fe200000000ff */
[----:B------:R-:W-:Y:S01]  /*0fa0*/  IMAD.MOV.U32 R7, RZ, RZ, R4 ;  /* 0x000000ffff077224 */ /* 0x000fe200078e0004 */
[----:B------:R-:W-:Y:S01]  /*0fb0*/  PRMT R17, R10, 0x9910, RZ ;  /* 0x000099100a117816 */ /* 0x000fe200000000ff */
[----:B------:R-:W-:Y:S01]  /*0fc0*/  IMAD.MOV.U32 R4, RZ, RZ, R16 ;  /* 0x000000ffff047224 */ /* 0x000fe200078e0010 */
[----:B------:R-:W-:Y:S02]  /*0fd0*/  PRMT R8, R8, 0xbb32, RZ ;  /* 0x0000bb3208087816 */ /* 0x000fe400000000ff */
[----:B------:R-:W-:Y:S01]  /*0fe0*/  PRMT R0, R9, 0x9910, RZ ;  /* 0x0000991009007816 */ /* 0x000fe200000000ff */
[----:B------:R-:W-:Y:S01]  /*0ff0*/  IMAD R4, R15, R4, RZ ;  /* 0x000000040f047224 */ /* 0x000fe200078e02ff */
[----:B------:R-:W-:-:S02]  /*1000*/  MOV R6, R17 ;  /* 0x0000001100067202 */ /* 0x000fc40000000f00 */
[----:B------:R-:W-:Y:S02]  /*1010*/  MOV R17, R18 ;  /* 0x0000001200117202 */ /* 0x000fe40000000f00 */
[C---:B------:R-:W-:Y:S02]  /*1020*/  PRMT R15, R12.reuse, 0x9910, RZ ;  /* 0x000099100c0f7816 */ /* 0x040fe400000000ff */
[----:B------:R-:W-:Y:S01]  /*1030*/  PRMT R16, R12, 0xbb32, RZ ;  /* 0x0000bb320c107816 */ /* 0x000fe200000000ff */
[----:B------:R-:W-:Y:S01]  /*1040*/  IMAD.MOV.U32 R12, RZ, RZ, R8 ;  /* 0x000000ffff0c7224 */ /* 0x000fe200078e0008 */
[C---:B------:R-:W-:Y:S02]  /*1050*/  PRMT R18, R13.reuse, 0x9910, RZ ;  /* 0x000099100d127816 */ /* 0x040fe400000000ff */
[----:B------:R-:W-:Y:S01]  /*1060*/  PRMT R19, R13, 0xbb32, RZ ;  /* 0x0000bb320d137816 */ /* 0x000fe200000000ff */
[----:B------:R-:W-:Y:S02]  /*1070*/  IMAD.MOV.U32 R13, RZ, RZ, R0 ;  /* 0x000000ffff0d7224 */ /* 0x000fe400078e0000 */
[----:B------:R-:W-:Y:S01]  /*1080*/  IMAD R7, R14, R7, RZ ;  /* 0x000000070e077224 */ /* 0x000fe200078e02ff */
[----:B------:R-:W-:Y:S01]  /*1090*/  PRMT R14, R9, 0xbb32, RZ ;  /* 0x0000bb32090e7816 */ /* 0x000fe200000000ff */
[----:B------:R-:W-:Y:S01]  /*10a0*/  IMAD R6, R6, R17, RZ ;  /* 0x0000001106067224 */ /* 0x000fe200078e02ff */
[C---:B------:R-:W-:Y:S01]  /*10b0*/  PRMT R9, R11.reuse, 0x9910, RZ ;  /* 0x000099100b097816 */ /* 0x040fe200000000ff */
[----:B------:R-:W-:Y:S01]  /*10c0*/  IMAD R12, R12, UR4, RZ ;  /* 0x000000040c0c7c24 */ /* 0x000fe2000f8e02ff */
[----:B------:R-:W-:Y:S01]  /*10d0*/  PRMT R17, R11, 0xbb32, RZ ;  /* 0x0000bb320b117816 */ /* 0x000fe200000000ff */
[----:B------:R-:W-:Y:S01]  /*10e0*/  IMAD R13, R13, UR4, RZ ;  /* 0x000000040d0d7c24 */ /* 0x000fe2000f8e02ff */
[----:B------:R-:W-:Y:S01]  /*10f0*/  MOV R11, R9 ;  /* 0x00000009000b7202 */ /* 0x000fe20000000f00 */
[----:B------:R-:W-:Y:S01]  /*1100*/  IMAD R16, R16, UR4, RZ ;  /* 0x0000000410107c24 */ /* 0x000fe2000f8e02ff */
[----:B------:R-:W-:Y:S01]  /*1110*/  PRMT R12, R12, 0x9910, RZ ;  /* 0x000099100c0c7816 */ /* 0x000fe200000000ff */
[----:B------:R-:W-:Y:S01]  /*1120*/  IMAD.MOV.U32 R9, RZ, RZ, R17 ;  /* 0x000000ffff097224 */ /* 0x000fe200078e0011 */
[----:B------:R-:W-:Y:S01]  /*1130*/  PRMT R17, R13, 0x9910, RZ ;  /* 0x000099100d117816 */ /* 0x000fe200000000ff */
[----:B------:R-:W-:Y:S01]  /*1140*/  IMAD R14, R14, UR4, RZ ;  /* 0x000000040e0e7c24 */ /* 0x000fe2000f8e02ff */
[----:B------:R-:W-:Y:S01]  /*1150*/  PRMT R16, R16, 0x9910, RZ ;  /* 0x0000991010107816 */ /* 0x000fe200000000ff */
[----:B------:R-:W-:Y:S01]  /*1160*/  IMAD R15, R15, UR4, RZ ;  /* 0x000000040f0f7c24 */ /* 0x000fe2000f8e02ff */
[----:B------:R-:W-:Y:S01]  /*1170*/  PRMT R10, R10, 0xbb32, RZ ;  /* 0x0000bb320a0a7816 */ /* 0x000fe200000000ff */
[----:B------:R-:W-:Y:S01]  /*1180*/  IMAD.MOV.U32 R13, RZ, RZ, R12 ;  /* 0x000000ffff0d7224 */ /* 0x000fe200078e000c */
[----:B------:R-:W-:Y:S01]  /*1190*/  PRMT R14, R14, 0x9910, RZ ;  /* 0x000099100e0e7816 */ /* 0x000fe200000000ff */
[----:B------:R-:W-:Y:S01]  /*11a0*/  IMAD.MOV.U32 R12, RZ, RZ, R17 ;  /* 0x000000ffff0c7224 */ /* 0x000fe200078e0011 */
[----:B------:R-:W-:Y:S01]  /*11b0*/  MOV R0, R19 ;  /* 0x0000001300007202 */ /* 0x000fe20000000f00 */
[----:B------:R-:W-:Y:S01]  /*11c0*/  IMAD.MOV.U32 R8, RZ, RZ, R18 ;  /* 0x000000ffff087224 */ /* 0x000fe200078e0012 */
[----:B------:R-:W-:-:S02]  /*11d0*/  PRMT R15, R15, 0x9910, RZ ;  /* 0x000099100f0f7816 */ /* 0x000fc400000000ff */
[----:B------:R-:W-:Y:S01]  /*11e0*/  MOV R17, R16 ;  /* 0x0000001000117202 */ /* 0x000fe20000000f00 */
[----:B------:R-:W-:Y:S02]  /*11f0*/  IMAD R13, R10, R13, RZ ;  /* 0x0000000d0a0d7224 */ /* 0x000fe400078e02ff */
[----:B------:R-:W-:Y:S02]  /*1200*/  IMAD R10, R9, R14, RZ ;  /* 0x0000000e090a7224 */ /* 0x000fe400078e02ff */
[----:B------:R-:W-:Y:S02]  /*1210*/  IMAD R11, R11, R12, RZ ;  /* 0x0000000c0b0b7224 */ /* 0x000fe400078e02ff */
[----:B------:R-:W-:Y:S02]  /*1220*/  IMAD R8, R8, R15, RZ ;  /* 0x0000000f08087224 */ /* 0x000fe400078e02ff */
[----:B------:R-:W-:Y:S01]  /*1230*/  IMAD R9, R0, R17, RZ ;  /* 0x0000001100097224 */ /* 0x000fe200078e02ff */
[----:B------:R-:W-:-:S02]  /*1240*/  PRMT R7, R7, 0x5410, R4 ;  /* 0x0000541007077816 */ /* 0x000fc40000000004 */
[----:B------:R-:W-:Y:S02]  /*1250*/  PRMT R13, R6, 0x5410, R13 ;  /* 0x00005410060d7816 */ /* 0x000fe4000000000d */
[----:B------:R-:W-:Y:S02]  /*1260*/  PRMT R11, R11, 0x5410, R10 ;  /* 0x000054100b0b7816 */ /* 0x000fe4000000000a */
[----:B------:R-:W-:Y:S01]  /*1270*/  PRMT R9, R8, 0x5410, R9 ;  /* 0x0000541008097816 */ /* 0x000fe20000000009 */
[----:B------:R-:W-:Y:S04]  /*1280*/  STG.E desc[UR6][R2.64], R7 ;  /* 0x0000000702007986 */ /* 0x000fe8000c101906 */
[----:B------:R-:W-:Y:S04]  /*1290*/  STG.E desc[UR6][R2.64+0x200], R13 ;  /* 0x0002000d02007986 */ /* 0x000fe8000c101906 */
[----:B------:R-:W-:Y:S04]  /*12a0*/  STG.E desc[UR6][R2.64+0x400], R11 ;  /* 0x0004000b02007986 */ /* 0x000fe8000c101906 */
[----:B------:R-:W-:Y:S01]  /*12b0*/  STG.E desc[UR6][R2.64+0x600], R9 ;  /* 0x0006000902007986 */ /* 0x000fe2000c101906 */
[----:B------:R-:W-:Y:S05]  /*12c0*/  EXIT ;  /* 0x000000000000794d */ /* 0x000fea0003800000 */
.L_x_13689:
        /* <DEDUP_REMOVED lines=11> */
.L_x_23574:


//--------------------- .text._ZN2at6native29vectorized_elementwise_kernelILi4EZZZNS0_54_GLOBAL__N__d8c5977b_16_LinearAlgebra_cu_9e10b42f_324316addr_kernel_cudaERNS_14TensorIteratorERKN3c106ScalarES8_ENKUlvE_clEvENKUlvE3_clEvEUlsssE_St5arrayIPcLm4EEEEviT0_T1_ --------------------------
	.section	.text._ZN2at6native29vectorized_elementwise_kernelILi4EZZZNS0_54_GLOBAL__N__d8c5977b_16_LinearAlgebra_cu_9e10b42f_324316addr_kernel_cudaERNS_14TensorIteratorERKN3c106ScalarES8_ENKUlvE_clEvENKUlvE3_clEvEUlsssE_St5arrayIPcLm4EEEEviT0_T1_,"ax",@progbits
	.align	128
        .global         _ZN2at6native29vectorized_elementwise_kernelILi4EZZZNS0_54_GLOBAL__N__d8c5977b_16_LinearAlgebra_cu_9e10b42f_324316addr_kernel_cudaERNS_14TensorIteratorERKN3c106ScalarES8_ENKUlvE_clEvENKUlvE3_clEvEUlsssE_St5arrayIPcLm4EEEEviT0_T1_
        .type           _ZN2at6native29vectorized_elementwise_kernelILi4EZZZNS0_54_GLOBAL__N__d8c5977b_16_LinearAlgebra_cu_9e10b42f_324316addr_kernel_cudaERNS_14TensorIteratorERKN3c106ScalarES8_ENKUlvE_clEvENKUlvE3_clEvEUlsssE_St5arrayIPcLm4EEEEviT0_T1_,@function
        .size           _ZN2at6native29vectorized_elementwise_kernelILi4EZZZNS0_54_GLOBAL__N__d8c5977b_16_LinearAlgebra_cu_9e10b42f_324316addr_kernel_cudaERNS_14TensorIteratorERKN3c106ScalarES8_ENKUlvE_clEvENKUlvE3_clEvEUlsssE_St5arrayIPcLm4EEEEviT0_T1_,(.L_x_23575 - _ZN2at6native29vectorized_elementwise_kernelILi4EZZZNS0_54_GLOBAL__N__d8c5977b_16_LinearAlgebra_cu_9e10b42f_324316addr_kernel_cudaERNS_14TensorIteratorERKN3c106ScalarES8_ENKUlvE_clEvENKUlvE3_clEvEUlsssE_St5arrayIPcLm4EEEEviT0_T1_)
        .other          _ZN2at6native29vectorized_elementwise_kernelILi4EZZZNS0_54_GLOBAL__N__d8c5977b_16_LinearAlgebra_cu_9e10b42f_324316addr_kernel_cudaERNS_14TensorIteratorERKN3c106ScalarES8_ENKUlvE_clEvENKUlvE3_clEvEUlsssE_St5arrayIPcLm4EEEEviT0_T1_,@"STO_CUDA_ENTRY STV_DEFAULT"
_ZN2at6native29vectorized_elementwise_kernelILi4EZZZNS0_54_GLOBAL__N__d8c5977b_16_LinearAlgebra_cu_9e10b42f_324316addr_kernel_cudaERNS_14TensorIteratorERKN3c106ScalarES8_ENKUlvE_clEvENKUlvE3_clEvEUlsssE_St5arrayIPcLm4EEEEviT0_T1_:
.text._ZN2at6native29vectorized_elementwise_kernelILi4EZZZNS0_54_GLOBAL__N__d8c5977b_16_LinearAlgebra_cu_9e10b42f_324316addr_kernel_cudaERNS_14TensorIteratorERKN3c106ScalarES8_ENKUlvE_clEvENKUlvE3_clEvEUlsssE_St5arrayIPcLm4EEEEviT0_T1_:
        /* <DEDUP_REMOVED lines=15> */
[----:B------:R-:W-:-:S03]  /*00f0*/  @!P5 IMAD.IADD R11, R0, 0x1, R3 ;  /* 0x00000001000bd824 */ /* 0x000fc600078e0203 */
        /* <DEDUP_REMOVED lines=12> */
[C---:B------:R-:W-:Y:S01]  /*01c0*/  @!P1 IMAD.IADD R9, R0.reuse, 0x1, R17 ;  /* 0x0000000100099824 */ /* 0x040fe200078e0211 */
[----:B------:R-:W2:Y:S01]  /*01d0*/  @!P1 LDC.64 R12, c[0x0][0x3a8] ;  /* 0x0000ea00ff0c9b82 */ /* 0x000ea20000000a00 */
[----:B------:R-:W-:Y:S01]  /*01e0*/  @!P1 VIADD R17, R17, 0x80 ;  /* 0x0000008011119836 */ /* 0x000fe20000000000 */
[----:B------:R-:W5:Y:S04]  /*01f0*/  @!P5 LDG.E.U16 R11, desc[UR6][R6.64] ;  /* 0x00000006060bd981 */ /* 0x000f68000c1e1500 */
[CC--:B------:R-:W-:Y:S02]  /*0200*/  ISETP.GE.U32.AND P2, PT, R17.reuse, R2.reuse, PT ;  /* 0x000000021100720c */ /* 0x0c0fe40003f46070 */
[----:B------:R-:W1:Y:S11]  /*0210*/  @!P1 LDC.64 R26, c[0x0][0x3b0] ;  /* 0x0000ec00ff1a9b82 */ /* 0x000e760000000a00 */
[----:B------:R-:W-:Y:S01]  /*0220*/  @!P2 IADD3 R5, PT, PT, R0, R17, RZ ;  /* 0x000000110005a210 */ /* 0x000fe20007ffe0ff */
[----:B------:R-:W-:Y:S01]  /*0230*/  @!P2 VIADD R17, R17, 0x80 ;  /* 0x000000801111a836 */ /* 0x000fe20000000000 */
[----:B------:R-:W1:Y:S04]  /*0240*/  @!P2 LDC.64 R18, c[0x0][0x3a8] ;  /* 0x0000ea00ff12ab82 */ /* 0x000e680000000a00 */
[----:B------:R-:W-:Y:S01]  /*0250*/  ISETP.GE.U32.AND P3, PT, R17, R2, PT ;  /* 0x000000021100720c */ /* 0x000fe20003f66070 */
[----:B--2---:R-:W-:Y:S01]  /*0260*/  @!P1 IMAD.WIDE.U32 R12, R9, 0x2, R12 ;  /* 0x00000002090c9825 */ /* 0x004fe200078e000c */
[----:B------:R-:W-:-:S02]  /*0270*/  PRMT R22, RZ, 0x7610, R22 ;  /* 0x00007610ff167816 */ /* 0x000fc40000000016 */
[----:B----4-:R-:W2:Y:S01]  /*0280*/  @!P2 LDC.64 R14, c[0x0][0x3b0] ;  /* 0x0000ec00ff0eab82 */ /* 0x010ea20000000a00 */
[C---:B---3--:R-:W-:Y:S01]  /*0290*/  @!P0 IMAD.WIDE.U32 R28, R23.reuse, 0x2, R28 ;  /* 0x00000002171c8825 */ /* 0x048fe200078e001c */
[----:B------:R-:W3:Y:S03]  /*02a0*/  @!P1 LDG.E.U16 R4, desc[UR6][R12.64] ;  /* 0x000000060c049981 */ /* 0x000ee6000c1e1500 */
[----:B0-----:R-:W-:-:S04]  /*02b0*/  @!P0 IMAD.WIDE.U32 R20, R23, 0x2, R20 ;  /* 0x0000000217148825 */ /* 0x001fc800078e0014 */
[C---:B------:R-:W-:Y:S01]  /*02c0*/  @!P3 IADD3 R25, PT, PT, R0.reuse, R17, RZ ;  /* 0x000000110019b210 */ /* 0x040fe20007ffe0ff */
[----:B------:R-:W-:Y:S01]  /*02d0*/  @!P3 VIADD R17, R17, 0x80 ;  /* 0x000000801111b836 */ /* 0x000fe20000000000 */
[----:B------:R0:W4:Y:S04]  /*02e0*/  @!P0 LDG.E.U16 R22, desc[UR6][R28.64] ;  /* 0x000000061c168981 */ /* 0x000128000c1e1500 */
[CC--:B------:R-:W-:Y:S02]  /*02f0*/  ISETP.GE.U32.AND P4, PT, R17.reuse, R2.reuse, PT ;  /* 0x000000021100720c */ /* 0x0c0fe40003f86070 */
[----:B------:R-:W-:Y:S01]  /*0300*/  PRMT R23, RZ, 0x7610, R23 ;  /* 0x00007610ff177816 */ /* 0x000fe20000000017 */
[----:B0-----:R-:W0:Y:S05]  /*0310*/  @!P3 LDC.64 R28, c[0x0][0x3a8] ;  /* 0x0000ea00ff1cbb82 */ /* 0x001e2a0000000a00 */
[----:B------:R1:W4:Y:S05]  /*0320*/  @!P0 LDG.E.U16 R23, desc[UR6][R20.64] ;  /* 0x0000000614178981 */ /* 0x00032a000c1e1500 */
[----:B------:R-:W-:Y:S01]  /*0330*/  @!P4 IMAD.IADD R7, R0, 0x1, R17 ;  /* 0x000000010007c824 */ /* 0x000fe200078e0211 */
[----:B------:R-:W-:Y:S01]  /*0340*/  @!P4 IADD3 R17, PT, PT, R17, 0x80, RZ ;  /* 0x000000801111c810 */ /* 0x000fe20007ffe0ff */
[----:B------:R-:W0:Y:S03]  /*0350*/  @!P4 LDC.64 R12, c[0x0][0x3a8] ;  /* 0x0000ea00ff0ccb82 */ /* 0x000e260000000a00 */
[----:B------:R-:W-:-:S05]  /*0360*/  ISETP.GE.U32.AND P5, PT, R17, R2, PT ;  /* 0x000000021100720c */ /* 0x000fca0003fa6070 */
[----:B-1----:R-:W1:Y:S01]  /*0370*/  @!P3 LDC.64 R20, c[0x0][0x3b0] ;  /* 0x0000ec00ff14bb82 */ /* 0x002e620000000a00 */
[----:B------:R-:W-:Y:S01]  /*0380*/  @!P1 IMAD.WIDE.U32 R26, R9, 0x2, R26 ;  /* 0x00000002091a9825 */ /* 0x000fe200078e001a */
[----:B------:R-:W-:Y:S02]  /*0390*/  PRMT R6, RZ, 0x7610, R6 ;  /* 0x00007610ff067816 */ /* 0x000fe40000000006 */
[----:B------:R-:W-:-:S04]  /*03a0*/  PRMT R10, RZ, 0x7610, R10 ;  /* 0x00007610ff0a7816 */ /* 0x000fc8000000000a */
[----:B------:R-:W-:Y:S01]  /*03b0*/  @!P5 IMAD.IADD R9, R0, 0x1, R17 ;  /* 0x000000010009d824 */ /* 0x000fe200078e0211 */
[----:B------:R2:W4:Y:S01]  /*03c0*/  @!P1 LDG.E.U16 R6, desc[UR6][R26.64] ;  /* 0x000000061a069981 */ /* 0x000522000c1e1500 */
[----:B------:R-:W-:Y:S02]  /*03d0*/  @!P5 VIADD R17, R17, 0x80 ;  /* 0x000000801111d836 */ /* 0x000fe40000000000 */
[----:B------:R-:W-:-:S03]  /*03e0*/  @!P2 IMAD.WIDE.U32 R18, R5, 0x2, R18 ;  /* 0x000000020512a825 */ /* 0x000fc600078e0012 */
[----:B------:R-:W-:Y:S01]  /*03f0*/  ISETP.GE.U32.AND P0, PT, R17, R2, PT ;  /* 0x000000021100720c */ /* 0x000fe20003f06070 */
[----:B--2---:R-:W-:Y:S01]  /*0400*/  @!P2 IMAD.WIDE.U32 R14, R5, 0x2, R14 ;  /* 0x00000002050ea825 */ /* 0x004fe200078e000e */
[----:B------:R2:W4:Y:S01]  /*0410*/  @!P2 LDG.E.U16 R10, desc[UR6][R18.64] ;  /* 0x00000006120aa981 */ /* 0x000522000c1e1500 */
[----:B------:R-:W-:Y:S02]  /*0420*/  PRMT R26, RZ, 0x7610, R26 ;  /* 0x00007610ff1a7816 */ /* 0x000fe4000000001a */
[----:B0-----:R-:W-:Y:S01]  /*0430*/  @!P4 IMAD.WIDE.U32 R12, R7, 0x2, R12 ;  /* 0x00000002070cc825 */ /* 0x001fe200078e000c */
[----:B------:R-:W-:-:S03]  /*0440*/  PRMT R5, RZ, 0x7610, R5 ;  /* 0x00007610ff057816 */ /* 0x000fc60000000005 */
[C---:B------:R-:W-:Y:S01]  /*0450*/  @!P3 IMAD.WIDE.U32 R28, R25.reuse, 0x2, R28 ;  /* 0x00000002191cb825 */ /* 0x040fe200078e001c */
[----:B------:R0:W4:Y:S01]  /*0460*/  @!P4 LDG.E.U16 R26, desc[UR6][R12.64] ;  /* 0x000000060c1ac981 */ /* 0x000122000c1e1500 */
[----:B--2---:R-:W2:Y:S02]  /*0470*/  @!P5 LDC.64 R18, c[0x0][0x3a8] ;  /* 0x0000ea00ff12db82 */ /* 0x004ea40000000a00 */
[----:B-1----:R-:W-:Y:S01]  /*0480*/  @!P3 IMAD.WIDE.U32 R20, R25, 0x2, R20 ;  /* 0x000000021914b825 */ /* 0x002fe200078e0014 */
[----:B------:R1:W4:Y:S01]  /*0490*/  @!P2 LDG.E.U16 R5, desc[UR6][R14.64] ;  /* 0x000000060e05a981 */ /* 0x000322000c1e1500 */
[----:B------:R-:W-:-:S04]  /*04a0*/  PRMT R25, RZ, 0x7610, R25 ;  /* 0x00007610ff197816 */ /* 0x000fc80000000019 */
[----:B0-----:R-:W0:Y:S02]  /*04b0*/  @!P4 LDC.64 R12, c[0x0][0x3b0] ;  /* 0x0000ec00ff0ccb82 */ /* 0x001e240000000a00 */
[----:B------:R1:W4:Y:S01]  /*04c0*/  @!P3 LDG.E.U16 R25, desc[UR6][R20.64] ;  /* 0x000000061419b981 */ /* 0x000322000c1e1500 */
[----:B------:R-:W-:-:S05]  /*04d0*/  @!P0 IADD3 R27, PT, PT, R0, R17, RZ ;  /* 0x00000011001b8210 */ /* 0x000fca0007ffe0ff */
[----:B-1----:R-:W1:Y:S01]  /*04e0*/  @!P0 LDC.64 R14, c[0x0][0x3a8] ;  /* 0x0000ea00ff0e8b82 */ /* 0x002e620000000a00 */
[----:B------:R-:W-:-:S06]  /*04f0*/  PRMT R24, RZ, 0x7610, R24 ;  /* 0x00007610ff187816 */ /* 0x000fcc0000000018 */
[----:B------:R2:W4:Y:S01]  /*0500*/  @!P3 LDG.E.U16 R24, desc[UR6][R28.64] ;  /* 0x000000061c18b981 */ /* 0x000522000c1e1500 */
[----:B------:R-:W1:Y:S08]  /*0510*/  @!P5 LDC.64 R16, c[0x0][0x3b0] ;  /* 0x0000ec00ff10db82 */ /* 0x000e700000000a00 */
[----:B------:R-:W1:Y:S01]  /*0520*/  @!P0 LDC.64 R20, c[0x0][0x3b0] ;  /* 0x0000ec00ff148b82 */ /* 0x000e620000000a00 */
[----:B--2---:R-:W-:Y:S01]  /*0530*/  PRMT R28, RZ, 0x7610, R28 ;  /* 0x00007610ff1c7816 */ /* 0x004fe2000000001c */
[----:B------:R-:W-:Y:S01]  /*0540*/  @!P5 IMAD.WIDE.U32 R18, R9, 0x2, R18 ;  /* 0x000000020912d825 */ /* 0x000fe200078e0012 */
[----:B------:R-:W-:-:S03]  /*0550*/  PRMT R29, RZ, 0x7610, R29 ;  /* 0x00007610ff1d7816 */ /* 0x000fc6000000001d */
[----:B0-----:R-:W-:Y:S01]  /*0560*/  @!P4 IMAD.WIDE.U32 R12, R7, 0x2, R12 ;  /* 0x00000002070cc825 */ /* 0x001fe200078e000c */
[----:B------:R-:W2:Y:S01]  /*0570*/  @!P5 LDG.E.U16 R28, desc[UR6][R18.64] ;  /* 0x00000006121cd981 */ /* 0x000ea2000c1e1500 */
[----:B------:R-:W-:Y:S02]  /*0580*/  PRMT R7, RZ, 0x7610, R7 ;  /* 0x00007610ff077816 */ /* 0x000fe40000000007 */
[----:B-1----:R-:W-:-:S04]  /*0590*/  @!P0 IMAD.WIDE.U32 R14, R27, 0x2, R14 ;  /* 0x000000021b0e8825 */ /* 0x002fc800078e000e */
[----:B------:R3:W2:Y:S01]  /*05a0*/  @!P4 LDG.E.U16 R7, desc[UR6][R12.64] ;  /* 0x000000060c07c981 */ /* 0x0006a2000c1e1500 */
[----:B------:R-:W-:-:S03]  /*05b0*/  @!P5 IMAD.WIDE.U32 R16, R9, 0x2, R16 ;  /* 0x000000020910d825 */ /* 0x000fc600078e0010 */
[----:B------:R0:W2:Y:S01]  /*05c0*/  @!P0 LDG.E.U16 R29, desc[UR6][R14.64] ;  /* 0x000000060e1d8981 */ /* 0x0000a2000c1e1500 */
[----:B------:R-:W-:Y:S01]  /*05d0*/  PRMT R9, RZ, 0x7610, R9 ;  /* 0x00007610ff097816 */ /* 0x000fe20000000009 */
[----:B------:R-:W-:Y:S01]  /*05e0*/  @!P0 IMAD.WIDE.U32 R20, R27, 0x2, R20 ;  /* 0x000000021b148825 */ /* 0x000fe200078e0014 */
[----:B------:R-:W-:-:S04]  /*05f0*/  PRMT R27, RZ, 0x7610, R27 ;  /* 0x00007610ff1b7816 */ /* 0x000fc8000000001b */
[----:B------:R1:W2:Y:S04]  /*0600*/  @!P5 LDG.E.U16 R9, desc[UR6][R16.64] ;  /* 0x000000061009d981 */ /* 0x0002a8000c1e1500 */
[----:B------:R-:W2:Y:S01]  /*0610*/  @!P0 LDG.E.U16 R27, desc[UR6][R20.64] ;  /* 0x00000006141b8981 */ /* 0x000ea2000c1e1500 */
[----:B------:R-:W-:Y:S01]  /*0620*/  UPRMT UR4, UR4, 0x9910, URZ ;  /* 0x0000991004047896 */ /* 0x000fe200080000ff */
[----:B------:R-:W-:Y:S01]  /*0630*/  ISETP.GE.U32.AND P0, PT, R3, R2, PT ;  /* 0x000000020300720c */ /* 0x000fe20003f06070 */
[----:B------:R-:W-:Y:S04]  /*0640*/  BSSY.RECONVERGENT B0, `(.L_x_13691) ;  /* 0x000006a000007945 */ /* 0x000fe80003800200 */
[----:B------:R-:W-:Y:S01]  /*0650*/  BSSY.RELIABLE B1, `(.L_x_13692) ;  /* 0x0000062000017945 */ /* 0x000fe20003800100 */
[----:B-----5:R-:W-:-:S02]  /*0660*/  PRMT R8, R8, 0x9910, RZ ;  /* 0x0000991008087816 */ /* 0x020fc400000000ff */
[----:B------:R-:W-:Y:S02]  /*0670*/  PRMT R11, R11, 0x9910, RZ ;  /* 0x000099100b0b7816 */ /* 0x000fe400000000ff */
[----:B---3--:R-:W-:Y:S01]  /*0680*/  PRMT R13, R4, 0x9910, RZ ;  /* 0x00009910040d7816 */ /* 0x008fe200000000ff */
[----:B------:R-:W-:Y:S01]  /*0690*/  IMAD R4, R8, UR4, RZ ;  /* 0x0000000408047c24 */ /* 0x000fe2000f8e02ff */
[----:B----4-:R-:W-:-:S05]  /*06a0*/  PRMT R12, R22, 0x9910, RZ ;  /* 0x00009910160c7816 */ /* 0x010fca00000000ff */
[----:B------:R-:W-:Y:S02]  /*06b0*/  IMAD R8, R12, UR4, RZ ;  /* 0x000000040c087c24 */ /* 0x000fe4000f8e02ff */
[----:B------:R-:W-:Y:S01]  /*06c0*/  IMAD.MOV.U32 R12, RZ, RZ, R13 ;  /* 0x000000ffff0c7224 */ /* 0x000fe200078e000d */
[----:B------:R-:W-:Y:S02]  /*06d0*/  PRMT R13, R4, 0x9910, RZ ;  /* 0x00009910040d7816 */ /* 0x000fe400000000ff */
[----:B0-----:R-:W-:Y:S01]  /*06e0*/  PRMT R14, R8, 0x9910, RZ ;  /* 0x00009910080e7816 */ /* 0x001fe200000000ff */
[----:B------:R-:W-:Y:S01]  /*06f0*/  IMAD R8, R12, UR4, RZ ;  /* 0x000000040c087c24 */ /* 0x000fe2000f8e02ff */
[----:B------:R-:W-:Y:S02]  /*0700*/  PRMT R23, R23, 0x9910, RZ ;  /* 0x0000991017177816 */ /* 0x000fe400000000ff */
[----:B------:R-:W-:Y:S01]  /*0710*/  MOV R12, R13 ;  /* 0x0000000d000c7202 */ /* 0x000fe20000000f00 */
[----:B------:R-:W-:Y:S01]  /*0720*/  IMAD.MOV.U32 R13, RZ, RZ, R14 ;  /* 0x000000ffff0d7224 */ /* 0x000fe200078e000e */
[----:B------:R-:W-:Y:S01]  /*0730*/  PRMT R14, R8, 0x9910, RZ ;  /* 0x00009910080e7816 */ /* 0x000fe200000000ff */
[----:B------:R-:W-:-:S04]  /*0740*/  IMAD.MOV.U32 R4, RZ, RZ, R23 ;  /* 0x000000ffff047224 */ /* 0x000fc800078e0017 */
[----:B------:R-:W-:Y:S01]  /*0750*/  IMAD R4, R4, R13, RZ ;  /* 0x0000000d04047224 */ /* 0x000fe200078e02ff */
[----:B------:R-:W-:-:S05]  /*0760*/  PRMT R6, R6, 0x9910, RZ ;  /* 0x0000991006067816 */ /* 0x000fca00000000ff */
[----:B------:R-:W-:Y:S01]  /*0770*/  IMAD.MOV.U32 R8, RZ, RZ, R6 ;  /* 0x000000ffff087224 */ /* 0x000fe200078e0006 */
[----:B------:R-:W-:Y:S01]  /*0780*/  PRMT R15, R10, 0x9910, RZ ;  /* 0x000099100a0f7816 */ /* 0x000fe200000000ff */
[----:B------:R-:W-:Y:S02]  /*0790*/  IMAD R10, R11, R12, RZ ;  /* 0x0000000c0b0a7224 */ /* 0x000fe400078e02ff */
[----:B------:R-:W-:Y:S01]  /*07a0*/  IMAD.MOV.U32 R11, RZ, RZ, R14 ;  /* 0x000000ffff0b7224 */ /* 0x000fe200078e000e */
[----:B------:R-:W-:-:S03]  /*07b0*/  PRMT R13, R5, 0x9910, RZ ;  /* 0x00009910050d7816 */ /* 0x000fc600000000ff */
[----:B------:R-:W-:Y:S02]  /*07c0*/  IMAD R5, R8, R11, RZ ;  /* 0x0000000b08057224 */ /* 0x000fe400078e02ff */
[----:B------:R-:W-:Y:S01]  /*07d0*/  IMAD.MOV.U32 R11, RZ, RZ, R13 ;  /* 0x000000ffff0b7224 */ /* 0x000fe200078e000d */
[----:B------:R-:W-:Y:S02]  /*07e0*/  PRMT R13, R26, 0x9910, RZ ;  /* 0x000099101a0d7816 */ /* 0x000fe400000000ff */
[----:B------:R-:W-:-:S05]  /*07f0*/  PRMT R12, R24, 0x9910, RZ ;  /* 0x00009910180c7816 */ /* 0x000fca00000000ff */
[----:B------:R-:W-:-:S05]  /*0800*/  IMAD R12, R12, UR4, RZ ;  /* 0x000000040c0c7c24 */ /* 0x000fca000f8e02ff */
[----:B------:R-:W-:Y:S01]  /*0810*/  PRMT R14, R12, 0x9910, RZ ;  /* 0x000099100c0e7816 */ /* 0x000fe200000000ff */
[----:B------:R-:W-:Y:S01]  /*0820*/  IMAD R12, R13, UR4, RZ ;  /* 0x000000040d0c7c24 */ /* 0x000fe2000f8e02ff */
[----:B--2---:R-:W-:-:S04]  /*0830*/  PRMT R28, R28, 0x9910, RZ ;  /* 0x000099101c1c7816 */ /* 0x004fc800000000ff */
[----:B------:R-:W-:Y:S02]  /*0840*/  MOV R13, R28 ;  /* 0x0000001c000d7202 */ /* 0x000fe40000000f00 */
[----:B------:R-:W-:Y:S02]  /*0850*/  MOV R6, R15 ;  /* 0x0000000f00067202 */ /* 0x000fe40000000f00 */
[----:B-1----:R-:W-:Y:S02]  /*0860*/  PRMT R16, R7, 0x9910, RZ ;  /* 0x0000991007107816 */ /* 0x002fe400000000ff */
[----:B------:R-:W-:Y:S01]  /*0870*/  PRMT R17, R12, 0x9910, RZ ;  /* 0x000099100c117816 */ /* 0x000fe200000000ff */
[----:B------:R-:W-:Y:S01]  /*0880*/  IMAD R12, R13, UR4, RZ ;  /* 0x000000040d0c7c24 */ /* 0x000fe2000f8e02ff */
[----:B------:R-:W-:Y:S01]  /*0890*/  PRMT R15, R29, 0x9910, RZ ;  /* 0x000099101d0f7816 */ /* 0x000fe200000000ff */
[----:B------:R-:W-:Y:S02]  /*08a0*/  IMAD.MOV.U32 R7, RZ, RZ, R14 ;  /* 0x000000ffff077224 */ /* 0x000fe400078e000e */
[----:B------:R-:W-:Y:S01]  /*08b0*/  IMAD.MOV.U32 R14, RZ, RZ, R16 ;  /* 0x000000ffff0e7224 */ /* 0x000fe200078e0010 */
[----:B------:R-:W-:Y:S01]  /*08c0*/  PRMT R16, R12, 0x9910, RZ ;  /* 0x000099100c107816 */ /* 0x000fe200000000ff */
[----:B------:R-:W-:-:S02]  /*08d0*/  IMAD R13, R15, UR4, RZ ;  /* 0x000000040f0d7c24 */ /* 0x000fc4000f8e02ff */
[----:B------:R-:W-:Y:S01]  /*08e0*/  IMAD R6, R6, UR4, RZ ;  /* 0x0000000406067c24 */ /* 0x000fe2000f8e02ff */
[----:B------:R-:W-:Y:S02]  /*08f0*/  PRMT R9, R9, 0x9910, RZ ;  /* 0x0000991009097816 */ /* 0x000fe400000000ff */
[----:B------:R-:W-:Y:S02]  /*0900*/  MOV R15, R17 ;  /* 0x00000011000f7202 */ /* 0x000fe40000000f00 */
[----:B------:R-:W-:Y:S02]  /*0910*/  PRMT R27, R27, 0x9910, RZ ;  /* 0x000099101b1b7816 */ /* 0x000fe400000000ff */
[----:B------:R-:W-:Y:S01]  /*0920*/  PRMT R17, R13, 0x9910, RZ ;  /* 0x000099100d117816 */ /* 0x000fe200000000ff */
[----:B------:R-:W-:Y:S01]  /*0930*/  IMAD.MOV.U32 R13, RZ, RZ, R16 ;  /* 0x000000ffff0d7224 */ /* 0x000fe200078e0010 */
[----:B------:R-:W-:Y:S02]  /*0940*/  PRMT R6, R6, 0x9910, RZ ;  /* 0x0000991006067816 */ /* 0x000fe400000000ff */
[----:B------:R-:W-:Y:S01]  /*0950*/  PRMT R8, R25, 0x9910, RZ ;  /* 0x0000991019087816 */ /* 0x000fe200000000ff */
[----:B------:R-:W-:Y:S01]  /*0960*/  IMAD.MOV.U32 R12, RZ, RZ, R9 ;  /* 0x000000ffff0c7224 */ /* 0x000fe200078e0009 */
[----:B------:R-:W-:Y:S01]  /*0970*/  MOV R16, R27 ;  /* 0x0000001b00107202 */ /* 0x000fe20000000f00 */
[----:B------:R-:W-:-:S02]  /*0980*/  IMAD R11, R11, R6, RZ ;  /* 0x000000060b0b7224 */ /* 0x000fc400078e02ff */
[----:B------:R-:W-:Y:S02]  /*0990*/  IMAD R9, R8, R7, RZ ;  /* 0x0000000708097224 */ /* 0x000fe400078e02ff */
[----:B------:R-:W-:Y:S02]  /*09a0*/  IMAD R7, R14, R15, RZ ;  /* 0x0000000f0e077224 */ /* 0x000fe400078e02ff */
[----:B------:R-:W-:Y:S02]  /*09b0*/  IMAD R8, R12, R13, RZ ;  /* 0x0000000d0c087224 */ /* 0x000fe400078e02ff */
[----:B------:R-:W-:Y:S01]  /*09c0*/  IMAD R6, R16, R17, RZ ;  /* 0x0000001110067224 */ /* 0x000fe200078e02ff */
[----:B------:R-:W-:Y:S06]  /*09d0*/  @P0 BRA `(.L_x_13693) ;  /* 0x0000000000300947 */ /* 0x000fec0003800000 */
[----:B------:R-:W0:Y:S01]  /*09e0*/  LDC.64 R12, c[0x0][0x398] ;  /* 0x0000e600ff0c7b82 */ /* 0x000e220000000a00 */
[----:B------:R-:W-:Y:S02]  /*09f0*/  IMAD.IADD R15, R0, 0x1, R3 ;  /* 0x00000001000f7824 */ /* 0x000fe400078e0203 */
[----:B------:R-:W-:-:S05]  /*0a00*/  VIADD R3, R3, 0x80 ;  /* 0x0000008003037836 */ /* 0x000fca0000000000 */
        /* <DEDUP_REMOVED lines=9> */
.L_x_13693:
[----:B------:R-:W-:-:S13]  /*0aa0*/  ISETP.GE.U32.AND P0, PT, R3, R2, PT ;  /* 0x000000020300720c */ /* 0x000fda0003f06070 */
[----:B------:R-:W-:Y:S05]  /*0ab0*/  @P0 BRA `(.L_x_13695) ;  /* 0x0000000000300947 */ /* 0x000fea0003800000 */
[----:B0-----:R-:W0:Y:S01]  /*0ac0*/  LDC.64 R12, c[0x0][0x398] ;  /* 0x0000e600ff0c7b82 */ /* 0x001e220000000a00 */
[----:B------:R-:W-:Y:S01]  /*0ad0*/  IMAD.IADD R15, R0, 0x1, R3 ;  /* 0x00000001000f7824 */ /* 0x000fe200078e0203 */
[----:B------:R-:W-:-:S03]  /*0ae0*/  IADD3 R3, PT, PT, R3, 0x80, RZ ;  /* 0x0000008003037810 */ /* 0x000fc60007ffe0ff */
[----:B0-----:R-:W-:-:S05]  /*0af0*/  IMAD.WIDE.U32 R12, R15, 0x2, R12 ;  /* 0x000000020f0c7825 */ /* 0x001fca00078e000c */
[----:B------:R1:W-:Y:S02]  /*0b00*/  STG.E.U16 desc[UR6][R12.64], R5 ;  /* 0x000000050c007986 */ /* 0x0003e4000c101506 */
.L_x_13694:
[----:B------:R-:W-:-:S13]  /*0b10*/  ISETP.GE.U32.AND P0, PT, R3, R2, PT ;  /* 0x000000020300720c */ /* 0x000fda0003f06070 */
[----:B------:R-:W-:Y:S05]  /*0b20*/  @P0 BRA `(.L_x_13696) ;  /* 0x0000000000300947 */ /* 0x000fea0003800000 */
[----:B-1----:R-:W1:Y:S01]  /*0b30*/  LDC.64 R4, c[0x0][0x398] ;  /* 0x0000e600ff047b82 */ /* 0x002e620000000a00 */
[----:B0-----:R-:W-:Y:S02]  /*0b40*/  IMAD.IADD R13, R0, 0x1, R3 ;  /* 0x00000001000d7824 */ /* 0x001fe400078e0203 */
[----:B------:R-:W-:Y:S02]  /*0b50*/  VIADD R3, R3, 0x80 ;  /* 0x0000008003037836 */ /* 0x000fe40000000000 */
[----:B-1----:R-:W-:-:S05]  /*0b60*/  IMAD.WIDE.U32 R4, R13, 0x2, R4 ;  /* 0x000000020d047825 */ /* 0x002fca00078e0004 */
[----:B------:R1:W-:Y:S02]  /*0b70*/  STG.E.U16 desc[UR6][R4.64], R11 ;  /* 0x0000000b04007986 */ /* 0x0003e4000c101506 */
.L_x_13695:
[----:B------:R-:W-:-:S13]  /*0b80*/  ISETP.GE.U32.AND P0, PT, R3, R2, PT ;  /* 0x000000020300720c */ /* 0x000fda0003f06070 */
[----:B------:R-:W-:Y:S05]  /*0b90*/  @P0 BRA `(.L_x_13697) ;  /* 0x0000000000340947 */ /* 0x000fea0003800000 */
[----:B01----:R-:W0:Y:S01]  /*0ba0*/  LDC.64 R4, c[0x0][0x398] ;  /* 0x0000e600ff047b82 */ /* 0x003e220000000a00 */
[----:B------:R-:W-:Y:S01]  /*0bb0*/  IADD3 R11, PT, PT, R0, R3, RZ ;  /* 0x00000003000b7210 */ /* 0x000fe20007ffe0ff */
[----:B------:R-:W-:-:S04]  /*0bc0*/  VIADD R3, R3, 0x80 ;  /* 0x0000008003037836 */ /* 0x000fc80000000000 */
[----:B0-----:R-:W-:-:S05]  /*0bd0*/  IMAD.WIDE.U32 R4, R11, 0x2, R4 ;  /* 0x000000020b047825 */ /* 0x001fca00078e0004 */
[----:B------:R2:W-:Y:S02]  /*0be0*/  STG.E.U16 desc[UR6][R4.64], R9 ;  /* 0x0000000904007986 */ /* 0x0005e4000c101506 */
.L_x_13696:
[----:B------:R-:W-:-:S13]  /*0bf0*/  ISETP.GE.U32.AND P0, PT, R3, R2, PT ;  /* 0x000000020300720c */ /* 0x000fda0003f06070 */
[----:B------:R-:W-:Y:S05]  /*0c00*/  @P0 BREAK.RELIABLE B1 ;  /* 0x0000000000010942 */ /* 0x000fea0003800100 */
[----:B------:R-:W-:Y:S05]  /*0c10*/  @P0 BRA `(.L_x_13698) ;  /* 0x0000000000300947 */ /* 0x000fea0003800000 */
[----:B-12---:R-:W1:Y:S01]  /*0c20*/  LDC.64 R4, c[0x0][0x398] ;  /* 0x0000e600ff047b82 */ /* 0x006e620000000a00 */
[----:B------:R-:W-:Y:S01]  /*0c30*/  IMAD.IADD R9, R0, 0x1, R3 ;  /* 0x0000000100097824 */ /* 0x000fe200078e0203 */
[----:B------:R-:W-:-:S03]  /*0c40*/  IADD3 R3, PT, PT, R3, 0x80, RZ ;  /* 0x0000008003037810 */ /* 0x000fc60007ffe0ff */
[----:B-1----:R-:W-:-:S05]  /*0c50*/  IMAD.WIDE.U32 R4, R9, 0x2, R4 ;  /* 0x0000000209047825 */ /* 0x002fca00078e0004 */
[----:B------:R2:W-:Y:S02]  /*0c60*/  STG.E.U16 desc[UR6][R4.64], R7 ;  /* 0x0000000704007986 */ /* 0x0005e4000c101506 */
.L_x_13697:
[----:B------:R-:W-:Y:S05]  /*0c70*/  BSYNC.RELIABLE B1 ;  /* 0x0000000000017941 */ /* 0x000fea0003800100 */
.L_x_13692:
[----:B------:R-:W-:-:S13]  /*0c80*/  ISETP.GE.U32.AND P0, PT, R3, R2, PT ;  /* 0x000000020300720c */ /* 0x000fda0003f06070 */
[----:B012---:R-:W0:Y:S01]  /*0c90*/  @!P0 LDC.64 R4, c[0x0][0x398] ;  /* 0x0000e600ff048b82 */ /* 0x007e220000000a00 */
[----:B------:R-:W-:Y:S02]  /*0ca0*/  @!P0 IMAD.IADD R7, R0, 0x1, R3 ;  /* 0x0000000100078824 */ /* 0x000fe400078e0203 */
[----:B------:R-:W-:Y:S02]  /*0cb0*/  @!P0 VIADD R3, R3, 0x80 ;  /* 0x0000008003038836 */ /* 0x000fe40000000000 */
[----:B0-----:R-:W-:-:S05]  /*0cc0*/  @!P0 IMAD.WIDE.U32 R4, R7, 0x2, R4 ;  /* 0x0000000207048825 */ /* 0x001fca00078e0004 */
[----:B------:R3:W-:Y:S02]  /*0cd0*/  @!P0 STG.E.U16 desc[UR6][R4.64], R8 ;  /* 0x0000000804008986 */ /* 0x0007e4000c101506 */
.L_x_13698:
[----:B------:R-:W-:Y:S05]  /*0ce0*/  BSYNC.RECONVERGENT B0 ;  /* 0x0000000000007941 */ /* 0x000fea0003800200 */
.L_x_13691:
        /* <DEDUP_REMOVED lines=8> */
.L_x_13690:
[----:B------:R-:W0:Y:S01]  /*0d70*/  S2R R2, SR_TID.X ;  /* 0x0000000000027919 */ /* 0x000e220000002100 */
[----:B------:R-:W1:Y:S01]  /*0d80*/  LDC.64 R4, c[0x0][0x3a8] ;  /* 0x0000ea00ff047b82 */ /* 0x000e620000000a00 */
[----:B------:R-:W2:Y:S07]  /*0d90*/  LDCU.U16 UR4, c[0x0][0x388] ;  /* 0x00007100ff0477ac */ /* 0x000eae0008000400 */
[----:B------:R-:W3:Y:S08]  /*0da0*/  LDC.64 R6, c[0x0][0x3b0] ;  /* 0x0000ec00ff067b82 */ /* 0x000ef00000000a00 */
[----:B------:R-:W4:Y:S01]  /*0db0*/  LDC.64 R10, c[0x0][0x398] ;  /* 0x0000e600ff0a7b82 */ /* 0x000f220000000a00 */
[----:B-1----:R-:W-:-:S04]  /*0dc0*/  IMAD.WIDE.U32 R4, R0, 0x2, R4 ;  /* 0x0000000200047825 */ /* 0x002fc800078e0004 */
[----:B0-----:R-:W-:-:S04]  /*0dd0*/  IMAD.WIDE.U32 R14, R2, 0x8, R4 ;  /* 0x00000008020e7825 */ /* 0x001fc800078e0004 */
[----:B---3--:R-:W-:Y:S01]  /*0de0*/  IMAD.WIDE.U32 R6, R0, 0x2, R6 ;  /* 0x0000000200067825 */ /* 0x008fe200078e0006 */
[----:B------:R-:W3:Y:S04]  /*0df0*/  LDG.E.64 R4, desc[UR6][R14.64] ;  /* 0x000000060e047981 */ /* 0x000ee8000c1e1b00 */
[----:B------:R0:W5:Y:S01]  /*0e00*/  LDG.E.64 R8, desc[UR6][R14.64+0x400] ;  /* 0x000400060e087981 */ /* 0x000162000c1e1b00 */
[----:B------:R-:W-:-:S05]  /*0e10*/  IMAD.WIDE.U32 R16, R2, 0x8, R6 ;  /* 0x0000000802107825 */ /* 0x000fca00078e0006 */
[----:B------:R-:W5:Y:S04]  /*0e20*/  LDG.E.64 R6, desc[UR6][R16.64] ;  /* 0x0000000610067981 */ /* 0x000f68000c1e1b00 */
[----:B------:R1:W5:Y:S01]  /*0e30*/  LDG.E.64 R12, desc[UR6][R16.64+0x400] ;  /* 0x00040006100c7981 */ /* 0x000362000c1e1b00 */
[----:B--2---:R-:W-:Y:S01]  /*0e40*/  UPRMT UR4, UR4, 0x9910, URZ ;  /* 0x0000991004047896 */ /* 0x004fe200080000ff */
[----:B----4-:R-:W-:-:S04]  /*0e50*/  IMAD.WIDE.U32 R10, R0, 0x2, R10 ;  /* 0x00000002000a7825 */ /* 0x010fc800078e000a */
[----:B------:R-:W-:Y:S01]  /*0e60*/  IMAD.WIDE.U32 R10, R2, 0x8, R10 ;  /* 0x00000008020a7825 */ /* 0x000fe200078e000a */
[----:B---3--:R-:W-:Y:S02]  /*0e70*/  PRMT R19, R5, 0x9910, RZ ;  /* 0x0000991005137816 */ /* 0x008fe400000000ff */
[C---:B------:R-:W-:Y:S02]  /*0e80*/  PRMT R3, R4.reuse, 0x9910, RZ ;  /* 0x0000991004037816 */ /* 0x040fe400000000ff */
[----:B------:R-:W-:Y:S01]  /*0e90*/  PRMT R4, R4, 0xbb32, RZ ;  /* 0x0000bb3204047816 */ /* 0x000fe200000000ff */
[----:B0-----:R-:W-:Y:S02]  /*0ea0*/  IMAD.MOV.U32 R14, RZ, RZ, R19 ;  /* 0x000000ffff0e7224 */ /* 0x001fe400078e0013 */
[----:B------:R-:W-:Y:S02]  /*0eb0*/  IMAD R3, R3, UR4, RZ ;  /* 0x0000000403037c24 */ /* 0x000fe4000f8e02ff */
[----:B------:R-:W-:Y:S01]  /*0ec0*/  IMAD R4, R4, UR4, RZ ;  /* 0x0000000404047c24 */ /* 0x000fe2000f8e02ff */
[----:B-----5:R-:W-:-:S02]  /*0ed0*/  PRMT R18, R6, 0x9910, RZ ;  /* 0x0000991006127816 */ /* 0x020fc400000000ff */
[----:B------:R-:W-:Y:S01]  /*0ee0*/  PRMT R15, R6, 0xbb32, RZ ;  /* 0x0000bb32060f7816 */ /* 0x000fe200000000ff */
[----:B------:R-:W-:Y:S01]  /*0ef0*/  IMAD R6, R14, UR4, RZ ;  /* 0x000000040e067c24 */ /* 0x000fe2000f8e02ff */
[----:B------:R-:W-:Y:S01]  /*0f00*/  PRMT R3, R3, 0x9910, RZ ;  /* 0x0000991003037816 */ /* 0x000fe200000000ff */
[----:B------:R-:W-:Y:S01]  /*0f10*/  IMAD.MOV.U32 R14, RZ, RZ, R18 ;  /* 0x000000ffff0e7224 */ /* 0x000fe200078e0012 */
[----:B------:R-:W-:Y:S02]  /*0f20*/  PRMT R4, R4, 0x9910, RZ ;  /* 0x0000991004047816 */ /* 0x000fe400000000ff */
[----:B-1----:R-:W-:Y:S02]  /*0f30*/  PRMT R16, R7, 0x9910, RZ ;  /* 0x0000991007107816 */ /* 0x002fe400000000ff */
[----:B------:R-:W-:Y:S01]  /*0f40*/  PRMT R17, R6, 0x9910, RZ ;  /* 0x0000991006117816 */ /* 0x000fe200000000ff */
[----:B------:R-:W-:Y:S01]  /*0f50*/  IMAD R6, R14, R3, RZ ;  /* 0x000000030e067224 */ /* 0x000fe200078e02ff */
[----:B------:R-:W-:Y:S01]  /*0f60*/  PRMT R5, R5, 0xbb32, RZ ;  /* 0x0000bb3205057816 */ /* 0x000fe200000000ff */
[----:B------:R-:W-:Y:S01]  /*0f70*/  IMAD R3, R15, R4, RZ ;  /* 0x000000040f037224 */ /* 0x000fe200078e02ff */
[----:B------:R-:W-:Y:S01]  /*0f80*/  PRMT R0, R8, 0x9910, RZ ;  /* 0x0000991008007816 */ /* 0x000fe200000000ff */
[----:B------:R-:W-:Y:S01]  /*0f90*/  IMAD R4, R16, R17, RZ ;  /* 0x0000001110047224 */ /* 0x000fe200078e02ff */
[----:B------:R-:W-:-:S02]  /*0fa0*/  PRMT R14, R8, 0xbb32, RZ ;  /* 0x0000bb32080e7816 */ /* 0x000fc400000000ff */
[C---:B------:R-:W-:Y:S02]  /*0fb0*/  PRMT R15, R9.reuse, 0x9910, RZ ;  /* 0x00009910090f7816 */ /* 0x040fe400000000ff */
[----:B------:R-:W-:Y:S02]  /*0fc0*/  PRMT R16, R9, 0xbb32, RZ ;  /* 0x0000bb3209107816 */ /* 0x000fe400000000ff */
[----:B------:R-:W-:Y:S02]  /*0fd0*/  PRMT R8, R7, 0xbb32, RZ ;  /* 0x0000bb3207087816 */ /* 0x000fe400000000ff */
[C---:B------:R-:W-:Y:S02]  /*0fe0*/  PRMT R9, R12.reuse, 0x9910, RZ ;  /* 0x000099100c097816 */ /* 0x040fe400000000ff */
[----:B------:R-:W-:Y:S02]  /*0ff0*/  PRMT R7, R12, 0xbb32, RZ ;  /* 0x0000bb320c077816 */ /* 0x000fe400000000ff */
[----:B------:R-:W-:-:S02]  /*1000*/  MOV R12, R5 ;  /* 0x00000005000c7202 */ /* 0x000fc40000000f00 */
[C---:B------:R-:W-:Y:S02]  /*1010*/  PRMT R17, R13.reuse, 0x9910, RZ ;  /* 0x000099100d117816 */ /* 0x040fe400000000ff */
[----:B------:R-:W-:Y:S01]  /*1020*/  PRMT R18, R13, 0xbb32, RZ ;  /* 0x0000bb320d127816 */ /* 0x000fe200000000ff */
[----:B------:R-:W-:Y:S02]  /*1030*/  IMAD.MOV.U32 R13, RZ, RZ, R0 ;  /* 0x000000ffff0d7224 */ /* 0x000fe400078e0000 */
[----:B------:R-:W-:Y:S02]  /*1040*/  IMAD R12, R12, UR4, RZ ;  /* 0x000000040c0c7c24 */ /* 0x000fe4000f8e02ff */
[----:B------:R-:W-:Y:S02]  /*1050*/  IMAD R13, R13, UR4, RZ ;  /* 0x000000040d0d7c24 */ /* 0x000fe4000f8e02ff */
[----:B------:R-:W-:Y:S02]  /*1060*/  IMAD R15, R15, UR4, RZ ;  /* 0x000000040f0f7c24 */ /* 0x000fe4000f8e02ff */
[----:B------:R-:W-:Y:S01]  /*1070*/  IMAD R16, R16, UR4, RZ ;  /* 0x0000000410107c24 */ /* 0x000fe2000f8e02ff */
[----:B------:R-:W-:Y:S01]  /*1080*/  MOV R0, R18 ;  /* 0x0000001200007202 */ /* 0x000fe20000000f00 */
[----:B------:R-:W-:Y:S01]  /*1090*/  IMAD.MOV.U32 R5, RZ, RZ, R17 ;  /* 0x000000ffff057224 */ /* 0x000fe200078e0011 */
[----:B------:R-:W-:Y:S01]  /*10a0*/  PRMT R12, R12, 0x9910, RZ ;  /* 0x000099100c0c7816 */ /* 0x000fe200000000ff */
[----:B------:R-:W-:Y:S01]  /*10b0*/  IMAD R14, R14, UR4, RZ ;  /* 0x000000040e0e7c24 */ /* 0x000fe2000f8e02ff */
[----:B------:R-:W-:-:S02]  /*10c0*/  PRMT R17, R13, 0x9910, RZ ;  /* 0x000099100d117816 */ /* 0x000fc400000000ff */
[----:B------:R-:W-:Y:S02]  /*10d0*/  PRMT R15, R15, 0x9910, RZ ;  /* 0x000099100f0f7816 */ /* 0x000fe400000000ff */
[----:B------:R-:W-:Y:S01]  /*10e0*/  PRMT R18, R16, 0x9910, RZ ;  /* 0x0000991010127816 */ /* 0x000fe200000000ff */
[----:B------:R-:W-:Y:S01]  /*10f0*/  IMAD.MOV.U32 R13, RZ, RZ, R12 ;  /* 0x000000ffff0d7224 */ /* 0x000fe200078e000c */
[----:B------:R-:W-:Y:S01]  /*1100*/  PRMT R14, R14, 0x9910, RZ ;  /* 0x000099100e0e7816 */ /* 0x000fe200000000ff */
[----:B------:R-:W-:Y:S01]  /*1110*/  IMAD.MOV.U32 R12, RZ, RZ, R17 ;  /* 0x000000ffff0c7224 */ /* 0x000fe200078e0011 */
[----:B------:R-:W-:Y:S01]  /*1120*/  MOV R16, R15 ;  /* 0x0000000f00107202 */ /* 0x000fe20000000f00 */
[----:B------:R-:W-:Y:S02]  /*1130*/  IMAD.MOV.U32 R15, RZ, RZ, R18 ;  /* 0x000000ffff0f7224 */ /* 0x000fe400078e0012 */
[----:B------:R-:W-:Y:S02]  /*1140*/  IMAD R13, R8, R13, RZ ;  /* 0x0000000d080d7224 */ /* 0x000fe400078e02ff */
[----:B------:R-:W-:-:S02]  /*1150*/  IMAD R9, R9, R12, RZ ;  /* 0x0000000c09097224 */ /* 0x000fc400078e02ff */
[----:B------:R-:W-:Y:S02]  /*1160*/  IMAD R8, R7, R14, RZ ;  /* 0x0000000e07087224 */ /* 0x000fe400078e02ff */
[----:B------:R-:W-:Y:S02]  /*1170*/  IMAD R5, R5, R16, RZ ;  /* 0x0000001005057224 */ /* 0x000fe400078e02ff */
[----:B------:R-:W-:Y:S01]  /*1180*/  IMAD R0, R0, R15, RZ ;  /* 0x0000000f00007224 */ /* 0x000fe200078e02ff */
[----:B------:R-:W-:Y:S02]  /*1190*/  PRMT R7, R4, 0x5410, R13 ;  /* 0x0000541004077816 */ /* 0x000fe4000000000d */
[----:B------:R-:W-:Y:S02]  /*11a0*/  PRMT R6, R6, 0x5410, R3 ;  /* 0x0000541006067816 */ /* 0x000fe40000000003 */
[----:B------:R-:W-:Y:S02]  /*11b0*/  PRMT R4, R9, 0x5410, R8 ;  /* 0x0000541009047816 */ /* 0x000fe40000000008 */
[----:B------:R-:W-:Y:S01]  /*11c0*/  PRMT R5, R5, 0x5410, R0 ;  /* 0x0000541005057816 */ /* 0x000fe20000000000 */
[----:B------:R-:W-:Y:S04]  /*11d0*/  STG.E.64 desc[UR6][R10.64], R6 ;  /* 0x000000060a007986 */ /* 0x000fe8000c101b06 */
[----:B------:R-:W-:Y:S01]  /*11e0*/  STG.E.64 desc[UR6][R10.64+0x400], R4 ;  /* 0x000400040a007986 */ /* 0x000fe2000c101b06 */
[----:B------:R-:W-:Y:S05]  /*11f0*/  EXIT ;  /* 0x000000000000794d */ /* 0x000fea0003800000 */
.L_x_13699:
        /* <DEDUP_REMOVED lines=16> */
.L_x_23575:


//--------------------- .text._ZN2at6native29vectorized_elementwise_kernelILi8EZZZNS0_54_GLOBAL__N__d8c5977b_16_LinearAlgebra_cu_9e10b42f_324316addr_kernel_cudaERNS_14TensorIteratorERKN3c106ScalarES8_ENKUlvE_clEvENKUlvE3_clEvEUlsssE_St5arrayIPcLm4EEEEviT0_T1_ --------------------------
	.section	.text._ZN2at6native29vectorized_elementwise_kernelILi8EZZZNS0_54_GLOBAL__N__d8c5977b_16_LinearAlgebra_cu_9e10b42f_324316addr_kernel_cudaERNS_14TensorIteratorERKN3c106ScalarES8_ENKUlvE_clEvENKUlvE3_clEvEUlsssE_St5arrayIPcLm4EEEEviT0_T1_,"ax",@progbits
	.align	128
        .global         _ZN2at6native29vectorized_elementwise_kernelILi8EZZZNS0_54_GLOBAL__N__d8c5977b_16_LinearAlgebra_cu_9e10b42f_324316addr_kernel_cudaERNS_14TensorIteratorERKN3c106ScalarES8_ENKUlvE_clEvENKUlvE3_clEvEUlsssE_St5arrayIPcLm4EEEEviT0_T1_
        .type           _ZN2at6native29vectorized_elementwise_kernelILi8EZZZNS0_54_GLOBAL__N__d8c5977b_16_LinearAlgebra_cu_9e10b42f_324316addr_kernel_cudaERNS_14TensorIteratorERKN3c106ScalarES8_ENKUlvE_clEvENKUlvE3_clEvEUlsssE_St5arrayIPcLm4EEEEviT0_T1_,@function
        .size           _ZN2at6native29vectorized_elementwise_kernelILi8EZZZNS0_54_GLOBAL__N__d8c5977b_16_LinearAlgebra_cu_9e10b42f_324316addr_kernel_cudaERNS_14TensorIteratorERKN3c106ScalarES8_ENKUlvE_clEvENKUlvE3_clEvEUlsssE_St5arrayIPcLm4EEEEviT0_T1_,(.L_x_23576 - _ZN2at6native29vectorized_elementwise_kernelILi8EZZZNS0_54_GLOBAL__N__d8c5977b_16_LinearAlgebra_cu_9e10b42f_324316addr_kernel_cudaERNS_14TensorIteratorERKN3c106ScalarES8_ENKUlvE_clEvENKUlvE3_clEvEUlsssE_St5arrayIPcLm4EEEEviT0_T1_)
        .other          _ZN2at6native29vectorized_elementwise_kernelILi8EZZZNS0_54_GLOBAL__N__d8c5977b_16_LinearAlgebra_cu_9e10b42f_324316addr_kernel_cudaERNS_14TensorIteratorERKN3c106ScalarES8_ENKUlvE_clEvENKUlvE3_clEvEUlsssE_St5arrayIPcLm4EEEEviT0_T1_,@"STO_CUDA_ENTRY STV_DEFAULT"
_ZN2at6native29vectorized_elementwise_kernelILi8EZZZNS0_54_GLOBAL__N__d8c5977b_16_LinearAlgebra_cu_9e10b42f_324316addr_kernel_cudaERNS_14TensorIteratorERKN3c106ScalarES8_ENKUlvE_clEvENKUlvE3_clEvEUlsssE_St5arrayIPcLm4EEEEviT0_T1_:
.text._ZN2at6native29vectorized_elementwise_kernelILi8EZZZNS0_54_GLOBAL__N__d8c5977b_16_LinearAlgebra_cu_9e10b42f_324316addr_kernel_cudaERNS_14TensorIteratorERKN3c106ScalarES8_ENKUlvE_clEvENKUlvE3_clEvEUlsssE_St5arrayIPcLm4EEEEviT0_T1_:
[----:B------:R-:W-:Y:S01]  /*0000*/  LDC R1, c[0x0][0x37c] ;  /* 0x0000df00ff017b82 */ /* 0x000fe20000000800 */
[----:B------:R-:W-:Y:S05]  /*0010*/  EXIT ;  /* 0x000000000000794d */ /* 0x000fea0003800000 */
.L_x_13700:
        /* <DEDUP_REMOVED lines=14> */
.L_x_23576:


//--------------------- .text._ZN2at6native18elementwise_kernelILi128ELi4EZNS0_15gpu_kernel_implIZZZNS0_54_GLOBAL__N__d8c5977b_16_LinearAlgebra_cu_9e10b42f_324316addr_kernel_cudaERNS_14TensorIteratorERKN3c106ScalarES9_ENKUlvE_clEvENKUlvE2_clEvEUllllE0_EEvRNS_18TensorIteratorBaseERKT_EUliE_EEviT1_ --------------------------
	.section	.text._ZN2at6native18elementwise_kernelILi128ELi4EZNS0_15gpu_kernel_implIZZZNS0_54_GLOBAL__N__d8c5977b_16_LinearAlgebra_cu_9e10b42f_324316addr_kernel_cudaERNS_14TensorIteratorERKN3c106ScalarES9_ENKUlvE_clEvENKUlvE2_clEvEUllllE0_EEvRNS_18TensorIteratorBaseERKT_EUliE_EEviT1_,"ax",@progbits
	.align	128
        .global         _ZN2at6native18elementwise_kernelILi128ELi4EZNS0_15gpu_kernel_implIZZZNS0_54_GLOBAL__N__d8c5977b_16_LinearAlgebra_cu_9e10b42f_324316addr_kernel_cudaERNS_14TensorIteratorERKN3c106ScalarES9_ENKUlvE_clEvENKUlvE2_clEvEUllllE0_EEvRNS_18TensorIteratorBaseERKT_EUliE_EEviT1_
        .type           _ZN2at6native18elementwise_kernelILi128ELi4EZNS0_15gpu_kernel_implIZZZNS0_54_GLOBAL__N__d8c5977b_16_LinearAlgebra_cu_9e10b42f_324316addr_kernel_cudaERNS_14TensorIteratorERKN3c106ScalarES9_ENKUlvE_clEvENKUlvE2_clEvEUllllE0_EEvRNS_18TensorIteratorBaseERKT_EUliE_EEviT1_,@function
        .size           _ZN2at6native18elementwise_kernelILi128ELi4EZNS0_15gpu_kernel_implIZZZNS0_54_GLOBAL__N__d8c5977b_16_LinearAlgebra_cu_9e10b42f_324316addr_kernel_cudaERNS_14TensorIteratorERKN3c106ScalarES9_ENKUlvE_clEvENKUlvE2_clEvEUllllE0_EEvRNS_18TensorIteratorBaseERKT_EUliE_EEviT1_,(.L_x_23577 - _ZN2at6native18elementwise_kernelILi128ELi4EZNS0_15gpu_kernel_implIZZZNS0_54_GLOBAL__N__d8c5977b_16_LinearAlgebra_cu_9e10b42f_324316addr_kernel_cudaERNS_14TensorIteratorERKN3c106ScalarES9_ENKUlvE_clEvENKUlvE2_clEvEUllllE0_EEvRNS_18TensorIteratorBaseERKT_EUliE_EEviT1_)
        .other          _ZN2at6native18elementwise_kernelILi128ELi4EZNS0_15gpu_kernel_implIZZZNS0_54_GLOBAL__N__d8c5977b_16_LinearAlgebra_cu_9e10b42f_324316addr_kernel_cudaERNS_14TensorIteratorERKN3c106ScalarES9_ENKUlvE_clEvENKUlvE2_clEvEUllllE0_EEvRNS_18TensorIteratorBaseERKT_EUliE_EEviT1_,@"STO_CUDA_ENTRY STV_DEFAULT"
_ZN2at6native18elementwise_kernelILi128ELi4EZNS0_15gpu_kernel_implIZZZNS0_54_GLOBAL__N__d8c5977b_16_LinearAlgebra_cu_9e10b42f_324316addr_kernel_cudaERNS_14TensorIteratorERKN3c106ScalarES9_ENKUlvE_clEvENKUlvE2_clEvEUllllE0_EEvRNS_18TensorIteratorBaseERKT_EUliE_EEviT1_:
.text._ZN2at6native18elementwise_kernelILi128ELi4EZNS0_15gpu_kernel_implIZZZNS0_54_GLOBAL__N__d8c5977b_16_LinearAlgebra_cu_9e10b42f_324316addr_kernel_cudaERNS_14TensorIteratorERKN3c106ScalarES9_ENKUlvE_clEvENKUlvE2_clEvEUllllE0_EEvRNS_18TensorIteratorBaseERKT_EUliE_EEviT1_:
        /* <DEDUP_REMOVED lines=399> */
.L_x_13703:
        /* <DEDUP_REMOVED lines=15> */
[----:B--2---:R-:W-:Y:S01]  /*19e0*/  SHF.R.S32.HI R19, RZ, 0x1f, R18 ;  /* 0x0000001fff137819 */ /* 0x004fe20000011412 */
[----:B------:R-:W-:Y:S06]  /*19f0*/  BRA `(.L_x_13709) ;  /* 0x0000000c004c7947 */ /* 0x000fec0003800000 */
.L_x_13707:
[----:B------:R4:W5:Y:S01]  /*1a00*/  LDG.E.U8 R18, desc[UR36][R2.64] ;  /* 0x0000002402127981 */ /* 0x000962000c1e1100 */
[----:B------:R-:W-:Y:S01]  /*1a10*/  MOV R19, RZ ;  /* 0x000000ff00137202 */ /* 0x000fe20000000f00 */
[----:B------:R-:W-:Y:S06]  /*1a20*/  BRA `(.L_x_13709) ;  /* 0x0000000c00407947 */ /* 0x000fec0003800000 */
.L_x_13706:
        /* <DEDUP_REMOVED lines=8> */
.L_x_13711:
[----:B------:R-:W2:Y:S02]  /*1ab0*/  LDG.E R18, desc[UR36][R2.64] ;  /* 0x0000002402127981 */ /* 0x000ea4000c1e1900 */
[----:B--2---:R-:W-:Y:S01]  /*1ac0*/  SHF.R.S32.HI R19, RZ, 0x1f, R18 ;  /* 0x0000001fff137819 */ /* 0x004fe20000011412 */
[----:B------:R-:W-:Y:S06]  /*1ad0*/  BRA `(.L_x_13709) ;  /* 0x0000000c00147947 */ /* 0x000fec0003800000 */
.L_x_13710:
[----:B------:R-:W2:Y:S02]  /*1ae0*/  LDG.E.S16 R18, desc[UR36][R2.64] ;  /* 0x0000002402127981 */ /* 0x000ea4000c1e1700 */
[----:B--2---:R-:W-:Y:S01]  /*1af0*/  SHF.R.S32.HI R19, RZ, 0x1f, R18 ;  /* 0x0000001fff137819 */ /* 0x004fe20000011412 */
[----:B------:R-:W-:Y:S06]  /*1b00*/  BRA `(.L_x_13709) ;  /* 0x0000000c00087947 */ /* 0x000fec0003800000 */
.L_x_13705:
[----:B------:R-:W-:-:S09]  /*1b10*/  UISETP.GT.AND UP0, UPT, UR4, 0x6, UPT ;  /* 0x000000060400788c */ /* 0x000fd2000bf04270 */
[----:B------:R-:W-:Y:S05]  /*1b20*/  BRA.U UP0, `(.L_x_13712) ;  /* 0x00000001002c7547 */ /* 0x000fea000b800000 */
[----:B------:R-:W-:-:S09]  /*1b30*/  UISETP.NE.AND UP0, UPT, UR4, 0x5, UPT ;  /* 0x000000050400788c */ /* 0x000fd2000bf05270 */
[----:B------:R-:W-:Y:S05]  /*1b40*/  BRA.U !UP0, `(.L_x_13713) ;  /* 0x0000000108147547 */ /* 0x000fea000b800000 */
[----:B------:R-:W-:-:S09]  /*1b50*/  UISETP.NE.AND UP0, UPT, UR4, 0x6, UPT ;  /* 0x000000060400788c */ /* 0x000fd2000bf05270 */
[----:B------:R-:W-:Y:S05]  /*1b60*/  BRA.U UP0, `(.L_x_13708) ;  /* 0x00000009006c7547 */ /* 0x000fea000b800000 */
[----:B------:R-:W2:Y:S02]  /*1b70*/  LDG.E R2, desc[UR36][R2.64] ;  /* 0x0000002402027981 */ /* 0x000ea4000c1e1900 */
[----:B--2---:R3:W4:Y:S02]  /*1b80*/  F2I.S64.TRUNC R18, R2 ;  /* 0x0000000200127311 */ /* 0x004724000020d900 */
[----:B---34-:R-:W-:Y:S05]  /*1b90*/  BRA `(.L_x_13709) ;  /* 0x0000000800e47947 */ /* 0x018fea0003800000 */
.L_x_13713:
[----:B------:R-:W2:Y:S02]  /*1ba0*/  LDG.E.U16 R2, desc[UR36][R2.64] ;  /* 0x0000002402027981 */ /* 0x000ea4000c1e1500 */
[----:B--2---:R-:W-:-:S06]  /*1bb0*/  HADD2.F32 R18, -RZ, R2.H0_H0 ;  /* 0x20000002ff127230 */ /* 0x004fcc0000004100 */
[----:B------:R-:W3:Y:S02]  /*1bc0*/  F2I.S64.TRUNC R18, R18 ;  /* 0x0000001200127311 */ /* 0x000ee4000020d900 */
[----:B---3--:R-:W-:Y:S05]  /*1bd0*/  BRA `(.L_x_13709) ;  /* 0x0000000800d47947 */ /* 0x008fea0003800000 */
.L_x_13712:
[----:B------:R-:W-:-:S09]  /*1be0*/  UISETP.NE.AND UP0, UPT, UR4, 0x7, UPT ;  /* 0x000000070400788c */ /* 0x000fd2000bf05270 */
[----:B------:R-:W-:Y:S05]  /*1bf0*/  BRA.U !UP0, `(.L_x_13714) ;  /* 0x00000001082c7547 */ /* 0x000fea000b800000 */
[----:B------:R-:W-:-:S09]  /*1c00*/  UISETP.NE.AND UP0, UPT, UR4, 0x8, UPT ;  /* 0x000000080400788c */ /* 0x000fd2000bf05270 */
[----:B------:R-:W-:Y:S05]  /*1c10*/  BRA.U !UP0, `(.L_x_13715) ;  /* 0x0000000108147547 */ /* 0x000fea000b800000 */
[----:B------:R-:W-:-:S09]  /*1c20*/  UISETP.NE.AND UP0, UPT, UR4, 0x9, UPT ;  /* 0x000000090400788c */ /* 0x000fd2000bf05270 */
[----:B------:R-:W-:Y:S05]  /*1c30*/  BRA.U UP0, `(.L_x_13708) ;  /* 0x0000000900387547 */ /* 0x000fea000b800000 */
[----:B------:R-:W2:Y:S02]  /*1c40*/  LDG.E R2, desc[UR36][R2.64] ;  /* 0x0000002402027981 */ /* 0x000ea4000c1e1900 */
[----:B--2---:R3:W4:Y:S02]  /*1c50*/  F2I.S64.TRUNC R18, R2 ;  /* 0x0000000200127311 */ /* 0x004724000020d900 */
[----:B---34-:R-:W-:Y:S05]  /*1c60*/  BRA `(.L_x_13709) ;  /* 0x0000000800b07947 */ /* 0x018fea0003800000 */
.L_x_13715:
[----:B------:R-:W2:Y:S02]  /*1c70*/  LDG.E.U16 R2, desc[UR36][R2.64] ;  /* 0x0000002402027981 */ /* 0x000ea4000c1e1500 */
[----:B--2---:R-:W-:-:S06]  /*1c80*/  HADD2.F32 R18, -RZ, R2.H0_H0 ;  /* 0x20000002ff127230 */ /* 0x004fcc0000004100 */
[----:B------:R-:W3:Y:S02]  /*1c90*/  F2I.S64.TRUNC R18, R18 ;  /* 0x0000001200127311 */ /* 0x000ee4000020d900 */
[----:B---3--:R-:W-:Y:S05]  /*1ca0*/  BRA `(.L_x_13709) ;  /* 0x0000000800a07947 */ /* 0x008fea0003800000 */
.L_x_13714:
[----:B------:R-:W2:Y:S02]  /*1cb0*/  LDG.E.64 R2, desc[UR36][R2.64] ;  /* 0x0000002402027981 */ /* 0x000ea4000c1e1b00 */
[----:B--2---:R3:W4:Y:S02]  /*1cc0*/  F2I.S64.F64.TRUNC R18, R2 ;  /* 0x0000000200127311 */ /* 0x004724000030d900 */
[----:B---34-:R-:W-:Y:S05]  /*1cd0*/  BRA `(.L_x_13709) ;  /* 0x0000000800947947 */ /* 0x018fea0003800000 */
.L_x_13704:
        /* <DEDUP_REMOVED lines=11> */
[----:B------:R-:W-:Y:S01]  /*1d90*/  SEL R18, RZ, 0x1, !P0 ;  /* 0x00000001ff127807 */ /* 0x000fe20004000000 */
[----:B------:R-:W-:Y:S08]  /*1da0*/  BRA `(.L_x_13709) ;  /* 0x0000000800607947 */ /* 0x000ff00003800000 */
.L_x_13718:
[----:B------:R-:W2:Y:S02]  /*1db0*/  LDG.E.64 R2, desc[UR36][R2.64] ;  /* 0x0000002402027981 */ /* 0x000ea4000c1e1b00 */
[----:B--2---:R3:W4:Y:S02]  /*1dc0*/  F2I.S64.F64.TRUNC R18, R2 ;  /* 0x0000000200127311 */ /* 0x004724000030d900 */
[----:B---34-:R-:W-:Y:S05]  /*1dd0*/  BRA `(.L_x_13709) ;  /* 0x0000000800547947 */ /* 0x018fea0003800000 */
.L_x_13717:
        /* <DEDUP_REMOVED lines=24> */
[----:B------:R3:W4:Y:S02]  /*1f60*/  F2I.S64.TRUNC R18, R5 ;  /* 0x0000000500127311 */ /* 0x000724000020d900 */
[----:B---34-:R-:W-:Y:S05]  /*1f70*/  BRA `(.L_x_13709) ;  /* 0x0000000400ec7947 */ /* 0x018fea0003800000 */
.L_x_13720:
[----:B------:R-:W2:Y:S02]  /*1f80*/  LDG.E.U8 R2, desc[UR36][R2.64] ;  /* 0x0000002402027981 */ /* 0x000ea4000c1e1100 */
        /* <DEDUP_REMOVED lines=10> */
[----:B------:R3:W4:Y:S02]  /*2030*/  F2I.S64.TRUNC R18, R0 ;  /* 0x0000000000127311 */ /* 0x000724000020d900 */
[----:B---34-:R-:W-:Y:S05]  /*2040*/  BRA `(.L_x_13709) ;  /* 0x0000000400b87947 */ /* 0x018fea0003800000 */
.L_x_13719:
[----:B------:R-:W2:Y:S02]  /*2050*/  LDG.E.U16 R18, desc[UR36][R2.64] ;  /* 0x0000002402127981 */ /* 0x000ea4000c1e1500 */
[----:B--2---:R-:W-:-:S06]  /*2060*/  IMAD.U32 R18, R18, 0x10000, RZ ;  /* 0x0001000012127824 */ /* 0x004fcc00078e00ff */
[----:B------:R-:W3:Y:S02]  /*2070*/  F2I.S64.TRUNC R18, R18 ;  /* 0x0000001200127311 */ /* 0x000ee4000020d900 */
[----:B---3--:R-:W-:Y:S05]  /*2080*/  BRA `(.L_x_13709) ;  /* 0x0000000400a87947 */ /* 0x008fea0003800000 */
.L_x_13716:
        /* <DEDUP_REMOVED lines=9> */
[----:B------:R-:W-:Y:S01]  /*2120*/  MOV R19, RZ ;  /* 0x000000ff00137202 */ /* 0x000fe20000000f00 */
[----:B------:R-:W-:Y:S06]  /*2130*/  BRA `(.L_x_13709) ;  /* 0x00000004007c7947 */ /* 0x000fec0003800000 */
.L_x_13723:
        /* <DEDUP_REMOVED lines=21> */
.L_x_13727:
[----:B------:R-:W-:Y:S05]  /*2290*/  BSYNC.RECONVERGENT B1 ;  /* 0x0000000000017941 */ /* 0x000fea0003800200 */
.L_x_13726:
[----:B------:R-:W-:Y:S01]  /*22a0*/  IMAD.SHL.U32 R0, R0, 0x100000, RZ ;  /* 0x0010000000007824 */ /* 0x000fe200078e00ff */
[----:B------:R-:W-:-:S04]  /*22b0*/  LEA R2, R2, 0x3b800000, 0x17 ;  /* 0x3b80000002027811 */ /* 0x000fc800078eb8ff */
[----:B------:R-:W-:-:S07]  /*22c0*/  LOP3.LUT R18, R2, R0, R7, 0xfe, !PT ;  /* 0x0000000002127212 */ /* 0x000fce00078efe07 */
.L_x_13725:
[----:B------:R-:W-:Y:S05]  /*22d0*/  BSYNC.RECONVERGENT B0 ;  /* 0x0000000000007941 */ /* 0x000fea0003800200 */
.L_x_13724:
[----:B------:R-:W1:Y:S02]  /*22e0*/  F2I.S64.TRUNC R18, R18 ;  /* 0x0000001200127311 */ /* 0x000e64000020d900 */
[----:B-1----:R-:W-:Y:S05]  /*22f0*/  BRA `(.L_x_13709) ;  /* 0x00000004000c7947 */ /* 0x002fea0003800000 */
.L_x_13722:
        /* <DEDUP_REMOVED lines=21> */
.L_x_13731:
[----:B------:R-:W-:Y:S05]  /*2450*/  BSYNC.RECONVERGENT B1 ;  /* 0x0000000000017941 */ /* 0x000fea0003800200 */
.L_x_13730:
[----:B------:R-:W-:Y:S01]  /*2460*/  IMAD.SHL.U32 R0, R0, 0x200000, RZ ;  /* 0x0020000000007824 */ /* 0x000fe200078e00ff */
[----:B------:R-:W-:-:S04]  /*2470*/  LEA R2, R2, 0x37800000, 0x17 ;  /* 0x3780000002027811 */ /* 0x000fc800078eb8ff */
[----:B------:R-:W-:-:S07]  /*2480*/  LOP3.LUT R18, R2, R0, R7, 0xfe, !PT ;  /* 0x0000000002127212 */ /* 0x000fce00078efe07 */
.L_x_13729:
[----:B------:R-:W-:Y:S05]  /*2490*/  BSYNC.RECONVERGENT B0 ;  /* 0x0000000000007941 */ /* 0x000fea0003800200 */
.L_x_13728:
[----:B------:R-:W1:Y:S02]  /*24a0*/  F2I.S64.TRUNC R18, R18 ;  /* 0x0000001200127311 */ /* 0x000e64000020d900 */
[----:B-1----:R-:W-:Y:S05]  /*24b0*/  BRA `(.L_x_13709) ;  /* 0x00000000009c7947 */ /* 0x002fea0003800000 */
.L_x_13721:
[----:B------:R-:W-:-:S09]  /*24c0*/  UISETP.NE.AND UP0, UPT, UR4, 0x1c, UPT ;  /* 0x0000001c0400788c */ /* 0x000fd2000bf05270 */
[----:B------:R-:W-:Y:S05]  /*24d0*/  BRA.U !UP0, `(.L_x_13732) ;  /* 0x00000001088c7547 */ /* 0x000fea000b800000 */
[----:B------:R-:W-:-:S09]  /*24e0*/  UISETP.NE.AND UP0, UPT, UR4, 0x1d, UPT ;  /* 0x0000001d0400788c */ /* 0x000fd2000bf05270 */
[----:B------:R-:W-:Y:S05]  /*24f0*/  BRA.U !UP0, `(.L_x_13733) ;  /* 0x00000001087c7547 */ /* 0x000fea000b800000 */
[----:B------:R-:W-:-:S09]  /*2500*/  UISETP.NE.AND UP0, UPT, UR4, 0x2c, UPT ;  /* 0x0000002c0400788c */ /* 0x000fd2000bf05270 */
[----:B------:R-:W-:Y:S05]  /*2510*/  BRA.U !UP0, `(.L_x_13734) ;  /* 0x0000000108487547 */ /* 0x000fea000b800000 */
.L_x_13708:
        /* <DEDUP_REMOVED lines=16> */
.L_x_13735:
[----:B------:R-:W-:Y:S01]  /*2620*/  CS2R R18, SRZ ;  /* 0x0000000000127805 */ /* 0x000fe2000001ff00 */
[----:B------:R-:W-:Y:S06]  /*2630*/  BRA `(.L_x_13709) ;  /* 0x00000000003c7947 */ /* 0x000fec0003800000 */
.L_x_13734:
        /* <DEDUP_REMOVED lines=8> */
.L_x_13737:
[----:B------:R-:W-:Y:S05]  /*26c0*/  BSYNC.RECONVERGENT B0 ;  /* 0x0000000000007941 */ /* 0x000fea0003800200 */
.L_x_13736:
[----:B------:R-:W2:Y:S02]  /*26d0*/  F2I.S64.TRUNC R18, R18 ;  /* 0x0000001200127311 */ /* 0x000ea4000020d900 */
[----:B--2---:R-:W-:Y:S05]  /*26e0*/  BRA `(.L_x_13709) ;  /* 0x0000000000107947 */ /* 0x004fea0003800000 */
.L_x_13733:
[----:B------:R2:W5:Y:S01]  /*26f0*/  LDG.E.64 R18, desc[UR36][R2.64] ;  /* 0x0000002402127981 */ /* 0x000562000c1e1b00 */
[----:B------:R-:W-:Y:S05]  /*2700*/  BRA `(.L_x_13709) ;  /* 0x0000000000087947 */ /* 0x000fea0003800000 */
.L_x_13732:
[----:B------:R1:W5:Y:S01]  /*2710*/  LDG.E R18, desc[UR36][R2.64] ;  /* 0x0000002402127981 */ /* 0x000362000c1e1900 */
[----:B------:R-:W-:-:S07]  /*2720*/  IMAD.MOV.U32 R19, RZ, RZ, RZ ;  /* 0x000000ffff137224 */ /* 0x000fce00078e00ff */
.L_x_13709:
[----:B------:R-:W0:Y:S01]  /*2730*/  LDCU.64 UR6, c[0x0][0x658] ;  /* 0x0000cb00ff0677ac */ /* 0x000e220008000a00 */
[----:B------:R-:W-:-:S04]  /*2740*/  UPRMT UR4, UR39, 0x7772, URZ ;  /* 0x0000777227047896 */ /* 0x000fc800080000ff */
[----:B------:R-:W-:Y:S01]  /*2750*/  UISETP.GT.AND UP0, UPT, UR4, 0x9, UPT ;  /* 0x000000090400788c */ /* 0x000fe2000bf04270 */
[----:B01234-:R-:W-:-:S04]  /*2760*/  IADD3 R2, P0, PT, R16, UR6, RZ ;  /* 0x0000000610027c10 */ /* 0x01ffc8000ff1e0ff */
        /* <DEDUP_REMOVED lines=13> */
.L_x_13741:
[----:B------:R1:W5:Y:S01]  /*2840*/  LDG.E.U8 R16, desc[UR36][R2.64] ;  /* 0x0000002402107981 */ /* 0x000362000c1e1100 */
[----:B------:R-:W-:Y:S01]  /*2850*/  IMAD.MOV.U32 R17, RZ, RZ, RZ ;  /* 0x000000ffff117224 */ /* 0x000fe200078e00ff */
[----:B------:R-:W-:Y:S06]  /*2860*/  BRA `(.L_x_13743) ;  /* 0x0000000c00407947 */ /* 0x000fec0003800000 */
.L_x_13740:
        /* <DEDUP_REMOVED lines=8> */
.L_x_13745:
[----:B------:R-:W2:Y:S02]  /*28f0*/  LDG.E R16, desc[UR36][R2.64] ;  /* 0x0000002402107981 */ /* 0x000ea4000c1e1900 */
[----:B--2---:R-:W-:Y:S01]  /*2900*/  SHF.R.S32.HI R17, RZ, 0x1f, R16 ;  /* 0x0000001fff117819 */ /* 0x004fe20000011410 */
[----:B------:R-:W-:Y:S06]  /*2910*/  BRA `(.L_x_13743) ;  /* 0x0000000c00147947 */ /* 0x000fec0003800000 */
.L_x_13744:
[----:B------:R-:W2:Y:S02]  /*2920*/  LDG.E.S16 R16, desc[UR36][R2.64] ;  /* 0x0000002402107981 */ /* 0x000ea4000c1e1700 */
[----:B--2---:R-:W-:Y:S01]  /*2930*/  SHF.R.S32.HI R17, RZ, 0x1f, R16 ;  /* 0x0000001fff117819 */ /* 0x004fe20000011410 */
[----:B------:R-:W-:Y:S06]  /*2940*/  BRA `(.L_x_13743) ;  /* 0x0000000c00087947 */ /* 0x000fec0003800000 */
.L_x_13739:
[----:B------:R-:W-:-:S09]  /*2950*/  UISETP.GT.AND UP0, UPT, UR4, 0x6, UPT ;  /* 0x000000060400788c */ /* 0x000fd2000bf04270 */
[----:B------:R-:W-:Y:S05]  /*2960*/  BRA.U UP0, `(.L_x_13746) ;  /* 0x00000001002c7547 */ /* 0x000fea000b800000 */
[----:B------:R-:W-:-:S09]  /*2970*/  UISETP.NE.AND UP0, UPT, UR4, 0x5, UPT ;  /* 0x000000050400788c */ /* 0x000fd2000bf05270 */
[----:B------:R-:W-:Y:S05]  /*2980*/  BRA.U !UP0, `(.L_x_13747) ;  /* 0x0000000108147547 */ /* 0x000fea000b800000 */
[----:B------:R-:W-:-:S09]  /*2990*/  UISETP.NE.AND UP0, UPT, UR4, 0x6, UPT ;  /* 0x000000060400788c */ /* 0x000fd2000bf05270 */
[----:B------:R-:W-:Y:S05]  /*29a0*/  BRA.U UP0, `(.L_x_13742) ;  /* 0x00000009006c7547 */ /* 0x000fea000b800000 */
[----:B------:R-:W2:Y:S02]  /*29b0*/  LDG.E R2, desc[UR36][R2.64] ;  /* 0x0000002402027981 */ /* 0x000ea4000c1e1900 */
[----:B--2---:R2:W3:Y:S02]  /*29c0*/  F2I.S64.TRUNC R16, R2 ;  /* 0x0000000200107311 */ /* 0x0044e4000020d900 */
[----:B--23--:R-:W-:Y:S05]  /*29d0*/  BRA `(.L_x_13743) ;  /* 0x0000000800e47947 */ /* 0x00cfea0003800000 */
.L_x_13747:
[----:B------:R-:W2:Y:S02]  /*29e0*/  LDG.E.U16 R2, desc[UR36][R2.64] ;  /* 0x0000002402027981 */ /* 0x000ea4000c1e1500 */
[----:B--2---:R-:W-:-:S06]  /*29f0*/  HADD2.F32 R16, -RZ, R2.H0_H0 ;  /* 0x20000002ff107230 */ /* 0x004fcc0000004100 */
[----:B------:R-:W2:Y:S02]  /*2a00*/  F2I.S64.TRUNC R16, R16 ;  /* 0x0000001000107311 */ /* 0x000ea4000020d900 */
[----:B--2---:R-:W-:Y:S05]  /*2a10*/  BRA `(.L_x_13743) ;  /* 0x0000000800d47947 */ /* 0x004fea0003800000 */
.L_x_13746:
[----:B------:R-:W-:-:S09]  /*2a20*/  UISETP.NE.AND UP0, UPT, UR4, 0x7, UPT ;  /* 0x000000070400788c */ /* 0x000fd2000bf05270 */
[----:B------:R-:W-:Y:S05]  /*2a30*/  BRA.U !UP0, `(.L_x_13748) ;  /* 0x00000001082c7547 */ /* 0x000fea000b800000 */
[----:B------:R-:W-:-:S09]  /*2a40*/  UISETP.NE.AND UP0, UPT, UR4, 0x8, UPT ;  /* 0x000000080400788c */ /* 0x000fd2000bf05270 */
[----:B------:R-:W-:Y:S05]  /*2a50*/  BRA.U !UP0, `(.L_x_13749) ;  /* 0x0000000108147547 */ /* 0x000fea000b800000 */
[----:B------:R-:W-:-:S09]  /*2a60*/  UISETP.NE.AND UP0, UPT, UR4, 0x9, UPT ;  /* 0x000000090400788c */ /* 0x000fd2000bf05270 */
[----:B------:R-:W-:Y:S05]  /*2a70*/  BRA.U UP0, `(.L_x_13742) ;  /* 0x0000000900387547 */ /* 0x000fea000b800000 */
[----:B------:R-:W2:Y:S02]  /*2a80*/  LDG.E R2, desc[UR36][R2.64] ;  /* 0x0000002402027981 */ /* 0x000ea4000c1e1900 */
[----:B--2---:R2:W3:Y:S02]  /*2a90*/  F2I.S64.TRUNC R16, R2 ;  /* 0x0000000200107311 */ /* 0x0044e4000020d900 */
[----:B--23--:R-:W-:Y:S05]  /*2aa0*/  BRA `(.L_x_13743) ;  /* 0x0000000800b07947 */ /* 0x00cfea0003800000 */
.L_x_13749:
[----:B------:R-:W2:Y:S02]  /*2ab0*/  LDG.E.U16 R2, desc[UR36][R2.64] ;  /* 0x0000002402027981 */ /* 0x000ea4000c1e1500 */
[----:B--2---:R-:W-:-:S06]  /*2ac0*/  HADD2.F32 R16, -RZ, R2.H0_H0 ;  /* 0x20000002ff107230 */ /* 0x004fcc0000004100 */
[----:B------:R-:W2:Y:S02]  /*2ad0*/  F2I.S64.TRUNC R16, R16 ;  /* 0x0000001000107311 */ /* 0x000ea4000020d900 */
[----:B--2---:R-:W-:Y:S05]  /*2ae0*/  BRA `(.L_x_13743) ;  /* 0x0000000800a07947 */ /* 0x004fea0003800000 */
.L_x_13748:
[----:B------:R-:W2:Y:S02]  /*2af0*/  LDG.E.64 R2, desc[UR36][R2.64] ;  /* 0x0000002402027981 */ /* 0x000ea4000c1e1b00 */
[----:B--2---:R2:W3:Y:S02]  /*2b00*/  F2I.S64.F64.TRUNC R16, R2 ;  /* 0x0000000200107311 */ /* 0x0044e4000030d900 */
[----:B--23--:R-:W-:Y:S05]  /*2b10*/  BRA `(.L_x_13743) ;  /* 0x0000000800947947 */ /* 0x00cfea0003800000 */
.L_x_13738:
        /* <DEDUP_REMOVED lines=13> */
.L_x_13752:
[----:B------:R-:W2:Y:S02]  /*2bf0*/  LDG.E.64 R2, desc[UR36][R2.64] ;  /* 0x0000002402027981 */ /* 0x000ea4000c1e1b00 */
[----:B--2---:R2:W3:Y:S02]  /*2c00*/  F2I.S64.F64.TRUNC R16, R2 ;  /* 0x0000000200107311 */ /* 0x0044e4000030d900 */
[----:B--23--:R-:W-:Y:S05]  /*2c10*/  BRA `(.L_x_13743) ;  /* 0x0000000800547947 */ /* 0x00cfea0003800000 */
.L_x_13751:
        /* <DEDUP_REMOVED lines=23> */
[----:B------:R-:W-:-:S04]  /*2d90*/  LOP3.LUT R5, R5, 0x80000000, R0, 0xf8, !PT ;  /* 0x8000000005057812 */ /* 0x000fc800078ef800 */
[----:B------:R2:W3:Y:S02]  /*2da0*/  F2I.S64.TRUNC R16, R5 ;  /* 0x0000000500107311 */ /* 0x0004e4000020d900 */
[----:B--23--:R-:W-:Y:S05]  /*2db0*/  BRA `(.L_x_13743) ;  /* 0x0000000400ec7947 */ /* 0x00cfea0003800000 */
.L_x_13754:
        /* <DEDUP_REMOVED lines=11> */
[----:B------:R2:W3:Y:S02]  /*2e70*/  F2I.S64.TRUNC R16, R0 ;  /* 0x0000000000107311 */ /* 0x0004e4000020d900 */
[----:B--23--:R-:W-:Y:S05]  /*2e80*/  BRA `(.L_x_13743) ;  /* 0x0000000400b87947 */ /* 0x00cfea0003800000 */
.L_x_13753:
[----:B------:R-:W2:Y:S02]  /*2e90*/  LDG.E.U16 R16, desc[UR36][R2.64] ;  /* 0x0000002402107981 */ /* 0x000ea4000c1e1500 */
[----:B--2---:R-:W-:-:S06]  /*2ea0*/  SHF.L.U32 R16, R16, 0x10, RZ ;  /* 0x0000001010107819 */ /* 0x004fcc00000006ff */
[----:B------:R-:W2:Y:S02]  /*2eb0*/  F2I.S64.TRUNC R16, R16 ;  /* 0x0000001000107311 */ /* 0x000ea4000020d900 */
[----:B--2---:R-:W-:Y:S05]  /*2ec0*/  BRA `(.L_x_13743) ;  /* 0x0000000400a87947 */ /* 0x004fea0003800000 */
.L_x_13750:
        /* <DEDUP_REMOVED lines=9> */
[----:B------:R-:W-:Y:S01]  /*2f60*/  IMAD.MOV.U32 R17, RZ, RZ, RZ ;  /* 0x000000ffff117224 */ /* 0x000fe200078e00ff */
[----:B------:R-:W-:Y:S06]  /*2f70*/  BRA `(.L_x_13743) ;  /* 0x00000004007c7947 */ /* 0x000fec0003800000 */
.L_x_13757:
        /* <DEDUP_REMOVED lines=21> */
.L_x_13761:
[----:B------:R-:W-:Y:S05]  /*30d0*/  BSYNC.RECONVERGENT B1 ;  /* 0x0000000000017941 */ /* 0x000fea0003800200 */
.L_x_13760:
[----:B------:R-:W-:Y:S02]  /*30e0*/  SHF.L.U32 R0, R0, 0x14, RZ ;  /* 0x0000001400007819 */ /* 0x000fe400000006ff */
[----:B------:R-:W-:-:S04]  /*30f0*/  LEA R2, R2, 0x3b800000, 0x17 ;  /* 0x3b80000002027811 */ /* 0x000fc800078eb8ff */
[----:B------:R-:W-:-:S07]  /*3100*/  LOP3.LUT R16, R2, R0, R7, 0xfe, !PT ;  /* 0x0000000002107212 */ /* 0x000fce00078efe07 */
.L_x_13759:
[----:B------:R-:W-:Y:S05]  /*3110*/  BSYNC.RECONVERGENT B0 ;  /* 0x0000000000007941 */ /* 0x000fea0003800200 */
.L_x_13758:
[----:B------:R-:W4:Y:S02]  /*3120*/  F2I.S64.TRUNC R16, R16 ;  /* 0x0000001000107311 */ /* 0x000f24000020d900 */
[----:B----4-:R-:W-:Y:S05]  /*3130*/  BRA `(.L_x_13743) ;  /* 0x00000004000c7947 */ /* 0x010fea0003800000 */
.L_x_13756:
        /* <DEDUP_REMOVED lines=21> */
.L_x_13765:
[----:B------:R-:W-:Y:S05]  /*3290*/  BSYNC.RECONVERGENT B1 ;  /* 0x0000000000017941 */ /* 0x000fea0003800200 */
.L_x_13764:
[----:B------:R-:W-:Y:S01]  /*32a0*/  IMAD.SHL.U32 R0, R0, 0x200000, RZ ;  /* 0x0020000000007824 */ /* 0x000fe200078e00ff */
[----:B------:R-:W-:-:S04]  /*32b0*/  LEA R2, R2, 0x37800000, 0x17 ;  /* 0x3780000002027811 */ /* 0x000fc800078eb8ff */
[----:B------:R-:W-:-:S07]  /*32c0*/  LOP3.LUT R16, R2, R0, R7, 0xfe, !PT ;  /* 0x0000000002107212 */ /* 0x000fce00078efe07 */
.L_x_13763:
[----:B------:R-:W-:Y:S05]  /*32d0*/  BSYNC.RECONVERGENT B0 ;  /* 0x0000000000007941 */ /* 0x000fea0003800200 */
.L_x_13762:
[----:B------:R-:W4:Y:S02]  /*32e0*/  F2I.S64.TRUNC R16, R16 ;  /* 0x0000001000107311 */ /* 0x000f24000020d900 */
[----:B----4-:R-:W-:Y:S05]  /*32f0*/  BRA `(.L_x_13743) ;  /* 0x00000000009c7947 */ /* 0x010fea0003800000 */
.L_x_13755:
[----:B------:R-:W-:-:S09]  /*3300*/  UISETP.NE.AND UP0, UPT, UR4, 0x1c, UPT ;  /* 0x0000001c0400788c */ /* 0x000fd2000bf05270 */
[----:B------:R-:W-:Y:S05]  /*3310*/  BRA.U !UP0, `(.L_x_13766) ;  /* 0x00000001088c7547 */ /* 0x000fea000b800000 */
[----:B------:R-:W-:-:S09]  /*3320*/  UISETP.NE.AND UP0, UPT, UR4, 0x1d, UPT ;  /* 0x0000001d0400788c */ /* 0x000fd2000bf05270 */
[----:B------:R-:W-:Y:S05]  /*3330*/  BRA.U !UP0, `(.L_x_13767) ;  /* 0x00000001087c7547 */ /* 0x000fea000b800000 */
[----:B------:R-:W-:-:S09]  /*3340*/  UISETP.NE.AND UP0, UPT, UR4, 0x2c, UPT ;  /* 0x0000002c0400788c */ /* 0x000fd2000bf05270 */
[----:B------:R-:W-:Y:S05]  /*3350*/  BRA.U !UP0, `(.L_x_13768) ;  /* 0x0000000108487547 */ /* 0x000fea000b800000 */
.L_x_13742:
        /* <DEDUP_REMOVED lines=15> */
[----:B--2--5:R-:W-:Y:S05]  /*3450*/  CALL.ABS.NOINC R2 ;  /* 0x0000000002007343 */ /* 0x024fea0003c00000 */
.L_x_13769:
[----:B------:R-:W-:Y:S01]  /*3460*/  CS2R R16, SRZ ;  /* 0x0000000000107805 */ /* 0x000fe2000001ff00 */
[----:B------:R-:W-:Y:S06]  /*3470*/  BRA `(.L_x_13743) ;  /* 0x00000000003c7947 */ /* 0x000fec0003800000 */
.L_x_13768:
[----:B------:R-:W2:Y:S01]  /*3480*/  LDG.E.U8 R2, desc[UR36][R2.64] ;  /* 0x0000002402027981 */ /* 0x000ea2000c1e1100 */
[----:B------:R-:W-:Y:S01]  /*3490*/  BSSY.RECONVERGENT B0, `(.L_x_13770) ;  /* 0x0000007000007945 */ /* 0x000fe20003800200 */
[----:B------:R-:W-:Y:S02]  /*34a0*/  MOV R16, 0x400000 ;  /* 0x0040000000107802 */ /* 0x000fe40000000f00 */
[----:B--2---:R-:W-:-:S13]  /*34b0*/  ISETP.NE.AND P0, PT, R2, RZ, PT ;  /* 0x000000ff0200720c */ /* 0x004fda0003f05270 */
[----:B------:R-:W-:Y:S05]  /*34c0*/  @!P0 BRA `(.L_x_13771) ;  /* 0x00000000000c8947 */ /* 0x000fea0003800000 */
[----:B------:R-:W-:-:S13]  /*34d0*/  ISETP.NE.AND P0, PT, R2, 0xff, PT ;  /* 0x000000ff0200780c */ /* 0x000fda0003f05270 */
[----:B------:R-:W-:Y:S02]  /*34e0*/  @!P0 IMAD.MOV.U32 R16, RZ, RZ, 0x7f800001 ;  /* 0x7f800001ff108424 */ /* 0x000fe400078e00ff */
[----:B------:R-:W-:-:S07]  /*34f0*/  @P0 IMAD.SHL.U32 R16, R2, 0x800000, RZ ;  /* 0x0080000002100824 */ /* 0x000fce00078e00ff */
.L_x_13771:
[----:B------:R-:W-:Y:S05]  /*3500*/  BSYNC.RECONVERGENT B0 ;  /* 0x0000000000007941 */ /* 0x000fea0003800200 */
.L_x_13770:
[----:B------:R-:W2:Y:S02]  /*3510*/  F2I.S64.TRUNC R16, R16 ;  /* 0x0000001000107311 */ /* 0x000ea4000020d900 */
[----:B--2---:R-:W-:Y:S05]  /*3520*/  BRA `(.L_x_13743) ;  /* 0x0000000000107947 */ /* 0x004fea0003800000 */
.L_x_13767:
[----:B------:R2:W5:Y:S01]  /*3530*/  LDG.E.64 R16, desc[UR36][R2.64] ;  /* 0x0000002402107981 */ /* 0x000562000c1e1b00 */
[----:B------:R-:W-:Y:S05]  /*3540*/  BRA `(.L_x_13743) ;  /* 0x0000000000087947 */ /* 0x000fea0003800000 */
.L_x_13766:
[----:B------:R3:W5:Y:S01]  /*3550*/  LDG.E R16, desc[UR36][R2.64] ;  /* 0x0000002402107981 */ /* 0x000762000c1e1900 */
[----:B------:R-:W-:-:S07]  /*3560*/  HFMA2 R17, -RZ, RZ, 0, 0 ;  /* 0x00000000ff117431 */ /* 0x000fce00000001ff */
.L_x_13743:
[----:B------:R-:W1:Y:S01]  /*3570*/  LDCU.64 UR6, c[0x0][0x660] ;  /* 0x0000cc00ff0677ac */ /* 0x000e620008000a00 */
[----:B------:R-:W-:-:S04]  /*3580*/  UPRMT UR4, UR39, 0x7773, URZ ;  /* 0x0000777327047896 */ /* 0x000fc800080000ff */
[----:B------:R-:W-:Y:S01]  /*3590*/  UISETP.GT.AND UP0, UPT, UR4, 0x9, UPT ;  /* 0x000000090400788c */ /* 0x000fe2000bf04270 */
[----:B-1----:R-:W-:-:S05]  /*35a0*/  IADD3 R24, P0, PT, R24, UR6, RZ ;  /* 0x0000000618187c10 */ /* 0x002fca000ff1e0ff */
        /* <DEDUP_REMOVED lines=10> */
[----:B0-234-:R-:W2:Y:S02]  /*3650*/  LDG.E.S8 R2, desc[UR36][R24.64] ;  /* 0x0000002418027981 */ /* 0x01dea4000c1e1300 */
[----:B--2---:R-:W-:Y:S01]  /*3660*/  SHF.R.S32.HI R3, RZ, 0x1f, R2 ;  /* 0x0000001fff037819 */ /* 0x004fe20000011402 */
[----:B------:R-:W-:Y:S06]  /*3670*/  BRA `(.L_x_13777) ;  /* 0x0000000c004c7947 */ /* 0x000fec0003800000 */
.L_x_13775:
[----:B0-234-:R0:W5:Y:S01]  /*3680*/  LDG.E.U8 R2, desc[UR36][R24.64] ;  /* 0x0000002418027981 */ /* 0x01d162000c1e1100 */
[----:B------:R-:W-:Y:S01]  /*3690*/  IMAD.MOV.U32 R3, RZ, RZ, RZ ;  /* 0x000000ffff037224 */ /* 0x000fe200078e00ff */
[----:B------:R-:W-:Y:S06]  /*36a0*/  BRA `(.L_x_13777) ;  /* 0x0000000c00407947 */ /* 0x000fec0003800000 */
.L_x_13774:
[----:B------:R-:W-:-:S09]  /*36b0*/  UISETP.NE.AND UP0, UPT, UR4, 0x2, UPT ;  /* 0x000000020400788c */ /* 0x000fd2000bf05270 */
[----:B------:R-:W-:Y:S05]  /*36c0*/  BRA.U !UP0, `(.L_x_13778) ;  /* 0x0000000108247547 */ /* 0x000fea000b800000 */
[----:B------:R-:W-:-:S09]  /*36d0*/  UISETP.NE.AND UP0, UPT, UR4, 0x3, UPT ;  /* 0x000000030400788c */ /* 0x000fd2000bf05270 */
[----:B------:R-:W-:Y:S05]  /*36e0*/  BRA.U !UP0, `(.L_x_13779) ;  /* 0x0000000108107547 */ /* 0x000fea000b800000 */
[----:B------:R-:W-:-:S09]  /*36f0*/  UISETP.NE.AND UP0, UPT, UR4, 0x4, UPT ;  /* 0x000000040400788c */ /* 0x000fd2000bf05270 */
[----:B------:R-:W-:Y:S05]  /*3700*/  BRA.U UP0, `(.L_x_13776) ;  /* 0x0000000900a47547 */ /* 0x000fea000b800000 */
[----:B0-234-:R1:W5:Y:S01]  /*3710*/  LDG.E.64 R2, desc[UR36][R24.64] ;  /* 0x0000002418027981 */ /* 0x01d362000c1e1b00 */
[----:B------:R-:W-:Y:S05]  /*3720*/  BRA `(.L_x_13777) ;  /* 0x0000000c00207947 */ /* 0x000fea0003800000 */
.L_x_13779:
[----:B0-234-:R-:W2:Y:S02]  /*3730*/  LDG.E R2, desc[UR36][R24.64] ;  /* 0x0000002418027981 */ /* 0x01dea4000c1e1900 */
[----:B--2---:R-:W-:Y:S01]  /*3740*/  SHF.R.S32.HI R3, RZ, 0x1f, R2 ;  /* 0x0000001fff037819 */ /* 0x004fe20000011402 */
[----:B------:R-:W-:Y:S06]  /*3750*/  BRA `(.L_x_13777) ;  /* 0x0000000c00147947 */ /* 0x000fec0003800000 */
.L_x_13778:
[----:B0-234-:R-:W2:Y:S02]  /*3760*/  LDG.E.S16 R2, desc[UR36][R24.64] ;  /* 0x0000002418027981 */ /* 0x01dea4000c1e1700 */
[----:B--2---:R-:W-:Y:S01]  /*3770*/  SHF.R.S32.HI R3, RZ, 0x1f, R2 ;  /* 0x0000001fff037819 */ /* 0x004fe20000011402 */
[----:B------:R-:W-:Y:S06]  /*3780*/  BRA `(.L_x_13777) ;  /* 0x0000000c00087947 */ /* 0x000fec0003800000 */
.L_x_13773:
[----:B------:R-:W-:-:S09]  /*3790*/  UISETP.GT.AND UP0, UPT, UR4, 0x6, UPT ;  /* 0x000000060400788c */ /* 0x000fd2000bf04270 */
[----:B------:R-:W-:Y:S05]  /*37a0*/  BRA.U UP0, `(.L_x_13780) ;  /* 0x00000001002c7547 */ /* 0x000fea000b800000 */
[----:B------:R-:W-:-:S09]  /*37b0*/  UISETP.NE.AND UP0, UPT, UR4, 0x5, UPT ;  /* 0x000000050400788c */ /* 0x000fd2000bf05270 */
[----:B------:R-:W-:Y:S05]  /*37c0*/  BRA.U !UP0, `(.L_x_13781) ;  /* 0x0000000108147547 */ /* 0x000fea000b800000 */
[----:B------:R-:W-:-:S09]  /*37d0*/  UISETP.NE.AND UP0, UPT, UR4, 0x6, UPT ;  /* 0x000000060400788c */ /* 0x000fd2000bf05270 */
[----:B------:R-:W-:Y:S05]  /*37e0*/  BRA.U UP0, `(.L_x_13776) ;  /* 0x00000009006c7547 */ /* 0x000fea000b800000 */
[----:B0-234-:R-:W2:Y:S02]  /*37f0*/  LDG.E R2, desc[UR36][R24.64] ;  /* 0x0000002418027981 */ /* 0x01dea4000c1e1900 */
[----:B--2---:R-:W2:Y:S02]  /*3800*/  F2I.S64.TRUNC R2, R2 ;  /* 0x0000000200027311 */ /* 0x004ea4000020d900 */
[----:B--2---:R-:W-:Y:S05]  /*3810*/  BRA `(.L_x_13777) ;  /* 0x0000000800e47947 */ /* 0x004fea0003800000 */
.L_x_13781:
[----:B------:R-:W0:Y:S02]  /*3820*/  LDG.E.U16 R24, desc[UR36][R24.64] ;  /* 0x0000002418187981 */ /* 0x000e24000c1e1500 */
[----:B0-234-:R-:W-:-:S06]  /*3830*/  HADD2.F32 R2, -RZ, R24.H0_H0 ;  /* 0x20000018ff027230 */ /* 0x01dfcc0000004100 */
[----:B------:R-:W2:Y:S02]  /*3840*/  F2I.S64.TRUNC R2, R2 ;  /* 0x0000000200027311 */ /* 0x000ea4000020d900 */
[----:B--2---:R-:W-:Y:S05]  /*3850*/  BRA `(.L_x_13777) ;  /* 0x0000000800d47947 */ /* 0x004fea0003800000 */
.L_x_13780:
[----:B------:R-:W-:-:S09]  /*3860*/  UISETP.NE.AND UP0, UPT, UR4, 0x7, UPT ;  /* 0x000000070400788c */ /* 0x000fd2000bf05270 */
[----:B------:R-:W-:Y:S05]  /*3870*/  BRA.U !UP0, `(.L_x_13782) ;  /* 0x00000001082c7547 */ /* 0x000fea000b800000 */
[----:B------:R-:W-:-:S09]  /*3880*/  UISETP.NE.AND UP0, UPT, UR4, 0x8, UPT ;  /* 0x000000080400788c */ /* 0x000fd2000bf05270 */
[----:B------:R-:W-:Y:S05]  /*3890*/  BRA.U !UP0, `(.L_x_13783) ;  /* 0x0000000108147547 */ /* 0x000fea000b800000 */
[----:B------:R-:W-:-:S09]  /*38a0*/  UISETP.NE.AND UP0, UPT, UR4, 0x9, UPT ;  /* 0x000000090400788c */ /* 0x000fd2000bf05270 */
[----:B------:R-:W-:Y:S05]  /*38b0*/  BRA.U UP0, `(.L_x_13776) ;  /* 0x0000000900387547 */ /* 0x000fea000b800000 */
[----:B0-234-:R-:W2:Y:S02]  /*38c0*/  LDG.E R2, desc[UR36][R24.64] ;  /* 0x0000002418027981 */ /* 0x01dea4000c1e1900 */
[----:B--2---:R-:W2:Y:S02]  /*38d0*/  F2I.S64.TRUNC R2, R2 ;  /* 0x0000000200027311 */ /* 0x004ea4000020d900 */
[----:B--2---:R-:W-:Y:S05]  /*38e0*/  BRA `(.L_x_13777) ;  /* 0x0000000800b07947 */ /* 0x004fea0003800000 */
.L_x_13783:
[----:B------:R-:W0:Y:S02]  /*38f0*/  LDG.E.U16 R24, desc[UR36][R24.64] ;  /* 0x0000002418187981 */ /* 0x000e24000c1e1500 */
[----:B0-234-:R-:W-:-:S06]  /*3900*/  HADD2.F32 R2, -RZ, R24.H0_H0 ;  /* 0x20000018ff027230 */ /* 0x01dfcc0000004100 */
[----:B------:R-:W2:Y:S02]  /*3910*/  F2I.S64.TRUNC R2, R2 ;  /* 0x0000000200027311 */ /* 0x000ea4000020d900 */
[----:B--2---:R-:W-:Y:S05]  /*3920*/  BRA `(.L_x_13777) ;  /* 0x0000000800a07947 */ /* 0x004fea0003800000 */
.L_x_13782:
[----:B0-234-:R-:W2:Y:S02]  /*3930*/  LDG.E.64 R2, desc[UR36][R24.64] ;  /* 0x0000002418027981 */ /* 0x01dea4000c1e1b00 */
[----:B--2---:R-:W2:Y:S02]  /*3940*/  F2I.S64.F64.TRUNC R2, R2 ;  /* 0x0000000200027311 */ /* 0x004ea4000030d900 */
[----:B--2---:R-:W-:Y:S05]  /*3950*/  BRA `(.L_x_13777) ;  /* 0x0000000800947947 */ /* 0x004fea0003800000 */
.L_x_13772:
        /* <DEDUP_REMOVED lines=9> */
[----:B0-234-:R-:W-:Y:S02]  /*39f0*/  MOV R3, RZ ;  /* 0x000000ff00037202 */ /* 0x01dfe40000000f00 */
[----:B------:R-:W-:-:S04]  /*3a00*/  ISETP.NE.AND P0, PT, R24, RZ, PT ;  /* 0x000000ff1800720c */ /* 0x000fc80003f05270 */
[----:B------:R-:W-:Y:S01]  /*3a10*/  SEL R2, RZ, 0x1, !P0 ;  /* 0x00000001ff027807 */ /* 0x000fe20004000000 */
[----:B------:R-:W-:Y:S08]  /*3a20*/  BRA `(.L_x_13777) ;  /* 0x0000000800607947 */ /* 0x000ff00003800000 */
.L_x_13786:
[----:B0-234-:R-:W2:Y:S02]  /*3a30*/  LDG.E.64 R2, desc[UR36][R24.64] ;  /* 0x0000002418027981 */ /* 0x01dea4000c1e1b00 */
[----:B--2---:R-:W0:Y:S02]  /*3a40*/  F2I.S64.F64.TRUNC R2, R2 ;  /* 0x0000000200027311 */ /* 0x004e24000030d900 */
[----:B0-----:R-:W-:Y:S05]  /*3a50*/  BRA `(.L_x_13777) ;  /* 0x0000000800547947 */ /* 0x001fea0003800000 */
.L_x_13785:
        /* <DEDUP_REMOVED lines=9> */
[C---:B0--34-:R-:W-:Y:S02]  /*3af0*/  LOP3.LUT R2, R0.reuse, 0x7f000000, RZ, 0xc0, !PT ;  /* 0x7f00000000027812 */ /* 0x059fe400078ec0ff */
        /* <DEDUP_REMOVED lines=14> */
[----:B------:R-:W0:Y:S02]  /*3be0*/  F2I.S64.TRUNC R2, R3 ;  /* 0x0000000300027311 */ /* 0x000e24000020d900 */
[----:B0-----:R-:W-:Y:S05]  /*3bf0*/  BRA `(.L_x_13777) ;  /* 0x0000000400ec7947 */ /* 0x001fea0003800000 */
.L_x_13788:
[----:B0-234-:R-:W2:Y:S02]  /*3c00*/  LDG.E.U8 R3, desc[UR36][R24.64] ;  /* 0x0000002418037981 */ /* 0x01dea4000c1e1100 */
        /* <DEDUP_REMOVED lines=10> */
[----:B------:R-:W0:Y:S02]  /*3cb0*/  F2I.S64.TRUNC R2, R3 ;  /* 0x0000000300027311 */ /* 0x000e24000020d900 */
[----:B0-----:R-:W-:Y:S05]  /*3cc0*/  BRA `(.L_x_13777) ;  /* 0x0000000400b87947 */ /* 0x001fea0003800000 */
.L_x_13787:
[----:B0-234-:R-:W2:Y:S02]  /*3cd0*/  LDG.E.U16 R2, desc[UR36][R24.64] ;  /* 0x0000002418027981 */ /* 0x01dea4000c1e1500 */
[----:B--2---:R-:W-:-:S06]  /*3ce0*/  IMAD.U32 R2, R2, 0x10000, RZ ;  /* 0x0001000002027824 */ /* 0x004fcc00078e00ff */
[----:B------:R-:W0:Y:S02]  /*3cf0*/  F2I.S64.TRUNC R2, R2 ;  /* 0x0000000200027311 */ /* 0x000e24000020d900 */
[----:B0-----:R-:W-:Y:S05]  /*3d00*/  BRA `(.L_x_13777) ;  /* 0x0000000400a87947 */ /* 0x001fea0003800000 */
.L_x_13784:
        /* <DEDUP_REMOVED lines=8> */
[----:B0-234-:R4:W5:Y:S01]  /*3d90*/  LDG.E.U16 R2, desc[UR36][R24.64] ;  /* 0x0000002418027981 */ /* 0x01d962000c1e1500 */
[----:B------:R-:W-:Y:S01]  /*3da0*/  IMAD.MOV.U32 R3, RZ, RZ, RZ ;  /* 0x000000ffff037224 */ /* 0x000fe200078e00ff */
[----:B------:R-:W-:Y:S06]  /*3db0*/  BRA `(.L_x_13777) ;  /* 0x00000004007c7947 */ /* 0x000fec0003800000 */
.L_x_13791:
[----:B------:R-:W2:Y:S01]  /*3dc0*/  LDG.E.U8 R24, desc[UR36][R24.64] ;  /* 0x0000002418187981 */ /* 0x000ea2000c1e1100 */
[----:B------:R-:W-:Y:S01]  /*3dd0*/  BSSY.RECONVERGENT B0, `(.L_x_13792) ;  /* 0x0000018000007945 */ /* 0x000fe20003800200 */
[----:B0-234-:R-:W-:Y:S01]  /*3de0*/  HFMA2 R2, -RZ, RZ, 0, 0 ;  /* 0x00000000ff027431 */ /* 0x01dfe200000001ff */
[----:B------:R-:W-:-:S13]  /*3df0*/  ISETP.NE.AND P0, PT, R24, RZ, PT ;  /* 0x000000ff1800720c */ /* 0x000fda0003f05270 */
        /* <DEDUP_REMOVED lines=17> */
.L_x_13795:
[----:B------:R-:W-:Y:S05]  /*3f10*/  BSYNC.RECONVERGENT B1 ;  /* 0x0000000000017941 */ /* 0x000fea0003800200 */
.L_x_13794:
[----:B------:R-:W-:Y:S01]  /*3f20*/  IMAD.SHL.U32 R0, R0, 0x100000, RZ ;  /* 0x0010000000007824 */ /* 0x000fe200078e00ff */
[----:B------:R-:W-:-:S04]  /*3f30*/  LEA R2, R2, 0x3b800000, 0x17 ;  /* 0x3b80000002027811 */ /* 0x000fc800078eb8ff */
[----:B------:R-:W-:-:S07]  /*3f40*/  LOP3.LUT R2, R2, R0, R7, 0xfe, !PT ;  /* 0x0000000002027212 */ /* 0x000fce00078efe07 */
.L_x_13793:
[----:B------:R-:W-:Y:S05]  /*3f50*/  BSYNC.RECONVERGENT B0 ;  /* 0x0000000000007941 */ /* 0x000fea0003800200 */
.L_x_13792:
[----:B------:R-:W4:Y:S02]  /*3f60*/  F2I.S64.TRUNC R2, R2 ;  /* 0x0000000200027311 */ /* 0x000f24000020d900 */
[----:B----4-:R-:W-:Y:S05]  /*3f70*/  BRA `(.L_x_13777) ;  /* 0x00000004000c7947 */ /* 0x010fea0003800000 */
.L_x_13790:
[----:B------:R-:W2:Y:S01]  /*3f80*/  LDG.E.U8 R24, desc[UR36][R24.64] ;  /* 0x0000002418187981 */ /* 0x000ea2000c1e1100 */
[----:B------:R-:W-:Y:S01]  /*3f90*/  BSSY.RECONVERGENT B0, `(.L_x_13796) ;  /* 0x0000018000007945 */ /* 0x000fe20003800200 */
[----:B0-234-:R-:W-:Y:S01]  /*3fa0*/  IMAD.MOV.U32 R2, RZ, RZ, RZ ;  /* 0x000000ffff027224 */ /* 0x01dfe200078e00ff */
[----:B------:R-:W-:-:S13]  /*3fb0*/  ISETP.NE.AND P0, PT, R24, RZ, PT ;  /* 0x000000ff1800720c */ /* 0x000fda0003f05270 */
        /* <DEDUP_REMOVED lines=17> */
.L_x_13799:
[----:B------:R-:W-:Y:S05]  /*40d0*/  BSYNC.RECONVERGENT B1 ;  /* 0x0000000000017941 */ /* 0x000fea0003800200 */
.L_x_13798:
[----:B------:R-:W-:Y:S02]  /*40e0*/  SHF.L.U32 R0, R0, 0x15, RZ ;  /* 0x0000001500007819 */ /* 0x000fe400000006ff */
[----:B------:R-:W-:-:S04]  /*40f0*/  LEA R2, R2, 0x37800000, 0x17 ;  /* 0x3780000002027811 */ /* 0x000fc800078eb8ff */
[----:B------:R-:W-:-:S07]  /*4100*/  LOP3.LUT R2, R2, R0, R7, 0xfe, !PT ;  /* 0x0000000002027212 */ /* 0x000fce00078efe07 */
.L_x_13797:
[----:B------:R-:W-:Y:S05]  /*4110*/  BSYNC.RECONVERGENT B0 ;  /* 0x0000000000007941 */ /* 0x000fea0003800200 */
.L_x_13796:
[----:B------:R-:W4:Y:S02]  /*4120*/  F2I.S64.TRUNC R2, R2 ;  /* 0x0000000200027311 */ /* 0x000f24000020d900 */
[----:B----4-:R-:W-:Y:S05]  /*4130*/  BRA `(.L_x_13777) ;  /* 0x00000000009c7947 */ /* 0x010fea0003800000 */
.L_x_13789:
[----:B------:R-:W-:-:S09]  /*4140*/  UISETP.NE.AND UP0, UPT, UR4, 0x1c, UPT ;  /* 0x0000001c0400788c */ /* 0x000fd2000bf05270 */
[----:B------:R-:W-:Y:S05]  /*4150*/  BRA.U !UP0, `(.L_x_13800) ;  /* 0x00000001088c7547 */ /* 0x000fea000b800000 */
[----:B------:R-:W-:-:S09]  /*4160*/  UISETP.NE.AND UP0, UPT, UR4, 0x1d, UPT ;  /* 0x0000001d0400788c */ /* 0x000fd2000bf05270 */
[----:B------:R-:W-:Y:S05]  /*4170*/  BRA.U !UP0, `(.L_x_13801) ;  /* 0x00000001087c7547 */ /* 0x000fea000b800000 */
[----:B------:R-:W-:-:S09]  /*4180*/  UISETP.NE.AND UP0, UPT, UR4, 0x2c, UPT ;  /* 0x0000002c0400788c */ /* 0x000fd2000bf05270 */
[----:B------:R-:W-:Y:S05]  /*4190*/  BRA.U !UP0, `(.L_x_13802) ;  /* 0x0000000108487547 */ /* 0x000fea000b800000 */
.L_x_13776:
[----:B0-234-:R-:W-:Y:S01]  /*41a0*/  MOV R2, 0x228 ;  /* 0x0000022800027802 */ /* 0x01dfe20000000f00 */
        /* <DEDUP_REMOVED lines=14> */
[----:B--2--5:R-:W-:Y:S05]  /*4290*/  CALL.ABS.NOINC R2 ;  /* 0x0000000002007343 */ /* 0x024fea0003c00000 */
.L_x_13803:
[----:B------:R-:W-:Y:S01]  /*42a0*/  CS2R R2, SRZ ;  /* 0x0000000000027805 */ /* 0x000fe2000001ff00 */
[----:B------:R-:W-:Y:S06]  /*42b0*/  BRA `(.L_x_13777) ;  /* 0x00000000003c7947 */ /* 0x000fec0003800000 */
.L_x_13802:
[----:B------:R-:W2:Y:S01]  /*42c0*/  LDG.E.U8 R24, desc[UR36][R24.64] ;  /* 0x0000002418187981 */ /* 0x000ea2000c1e1100 */
[----:B------:R-:W-:Y:S01]  /*42d0*/  BSSY.RECONVERGENT B0, `(.L_x_13804) ;  /* 0x0000007000007945 */ /* 0x000fe20003800200 */
[----:B0-234-:R-:W-:Y:S01]  /*42e0*/  IMAD.MOV.U32 R2, RZ, RZ, 0x400000 ;  /* 0x00400000ff027424 */ /* 0x01dfe200078e00ff */
[----:B------:R-:W-:-:S13]  /*42f0*/  ISETP.NE.AND P0, PT, R24, RZ, PT ;  /* 0x000000ff1800720c */ /* 0x000fda0003f05270 */
[----:B------:R-:W-:Y:S05]  /*4300*/  @!P0 BRA `(.L_x_13805) ;  /* 0x00000000000c8947 */ /* 0x000fea0003800000 */
[----:B------:R-:W-:-:S13]  /*4310*/  ISETP.NE.AND P0, PT, R24, 0xff, PT ;  /* 0x000000ff1800780c */ /* 0x000fda0003f05270 */
[----:B------:R-:W-:Y:S01]  /*4320*/  @!P0 IMAD.MOV.U32 R2, RZ, RZ, 0x7f800001 ;  /* 0x7f800001ff028424 */ /* 0x000fe200078e00ff */
[----:B------:R-:W-:-:S07]  /*4330*/  @P0 SHF.L.U32 R2, R24, 0x17, RZ ;  /* 0x0000001718020819 */ /* 0x000fce00000006ff */
.L_x_13805:
[----:B------:R-:W-:Y:S05]  /*4340*/  BSYNC.RECONVERGENT B0 ;  /* 0x0000000000007941 */ /* 0x000fea0003800200 */
.L_x_13804:
[----:B------:R-:W2:Y:S02]  /*4350*/  F2I.S64.TRUNC R2, R2 ;  /* 0x0000000200027311 */ /* 0x000ea4000020d900 */
[----:B--2---:R-:W-:Y:S05]  /*4360*/  BRA `(.L_x_13777) ;  /* 0x0000000000107947 */ /* 0x004fea0003800000 */
.L_x_13801:
[----:B0-234-:R2:W5:Y:S01]  /*4370*/  LDG.E.64 R2, desc[UR36][R24.64] ;  /* 0x0000002418027981 */ /* 0x01d562000c1e1b00 */
[----:B------:R-:W-:Y:S05]  /*4380*/  BRA `(.L_x_13777) ;  /* 0x0000000000087947 */ /* 0x000fea0003800000 */
.L_x_13800:
[----:B0-234-:R3:W5:Y:S01]  /*4390*/  LDG.E R2, desc[UR36][R24.64] ;  /* 0x0000002418027981 */ /* 0x01d762000c1e1900 */
[----:B------:R-:W-:-:S07]  /*43a0*/  IMAD.MOV.U32 R3, RZ, RZ, RZ ;  /* 0x000000ffff037224 */ /* 0x000fce00078e00ff */
.L_x_13777:
[----:B------:R-:W0:Y:S01]  /*43b0*/  LDCU.64 UR6, c[0x0][0x668] ;  /* 0x0000cd00ff0677ac */ /* 0x000e220008000a00 */
[-C--:B-----5:R-:W-:Y:S02]  /*43c0*/  IMAD R7, R3, R16.reuse, RZ ;  /* 0x0000001003077224 */ /* 0x0a0fe400078e02ff */
[----:B------:R-:W-:Y:S01]  /*43d0*/  IMAD.WIDE.U32 R4, R2, R16, RZ ;  /* 0x0000001002047225 */ /* 0x000fe200078e00ff */
[----:B------:R-:W3:Y:S03]  /*43e0*/  LDCU.64 UR4, c[0x0][0x648] ;  /* 0x0000c900ff0477ac */ /* 0x000ee60008000a00 */
[----:B------:R-:W-:Y:S01]  /*43f0*/  IMAD R7, R17, R2, R7 ;  /* 0x0000000211077224 */ /* 0x000fe200078e0207 */
[----:B------:R-:W4:Y:S03]  /*4400*/  LDCU.64 UR8, c[0x0][0x670] ;  /* 0x0000ce00ff0877ac */ /* 0x000f260008000a00 */
[----:B------:R-:W-:-:S02]  /*4410*/  IMAD.IADD R0, R5, 0x1, R7 ;  /* 0x0000000105007824 */ /* 0x000fc400078e0207 */
[----:B0-----:R-:W-:-:S04]  /*4420*/  IMAD R3, R19, UR6, RZ ;  /* 0x0000000613037c24 */ /* 0x001fc8000f8e02ff */
[----:B------:R-:W-:Y:S01]  /*4430*/  IMAD R3, R18, UR7, R3 ;  /* 0x0000000712037c24 */ /* 0x000fe2000f8e0203 */
[----:B---3--:R-:W-:Y:S01]  /*4440*/  IADD3 R2, P0, PT, R22, UR4, RZ ;  /* 0x0000000416027c10 */ /* 0x008fe2000ff1e0ff */
[----:B------:R-:W-:Y:S01]  /*4450*/  IMAD.WIDE.U32 R18, R18, UR6, RZ ;  /* 0x0000000612127c25 */ /* 0x000fe2000f8e00ff */
[----:B------:R-:W-:-:S04]  /*4460*/  ULOP3.LUT UR4, UR39, 0xff, URZ, 0xc0, !UPT ;  /* 0x000000ff27047892 */ /* 0x000fc8000f8ec0ff */
[----:B------:R-:W-:Y:S01]  /*4470*/  IADD3 R19, PT, PT, R19, R3, RZ ;  /* 0x0000000313137210 */ /* 0x000fe20007ffe0ff */
[----:B------:R-:W-:Y:S01]  /*4480*/  UISETP.GT.AND UP0, UPT, UR4, 0x9, UPT ;  /* 0x000000090400788c */ /* 0x000fe2000bf04270 */
[----:B----4-:R-:W-:-:S04]  /*4490*/  IMAD R3, R0, UR8, RZ ;  /* 0x0000000800037c24 */ /* 0x010fc8000f8e02ff */
[C---:B------:R-:W-:Y:S02]  /*44a0*/  IMAD R7, R4.reuse, UR9, R3 ;  /* 0x0000000904077c24 */ /* 0x040fe4000f8e0203 */
[----:B------:R-:W-:-:S04]  /*44b0*/  IMAD.WIDE.U32 R4, R4, UR8, R18 ;  /* 0x0000000804047c25 */ /* 0x000fc8000f8e0012 */
[----:B------:R-:W-:Y:S01]  /*44c0*/  IMAD.X R3, RZ, RZ, UR5, P0 ;  /* 0x00000005ff037e24 */ /* 0x000fe200080e06ff */
[----:B------:R-:W-:Y:S01]  /*44d0*/  MOV R6, R4 ;  /* 0x0000000400067202 */ /* 0x000fe20000000f00 */
[----:B------:R-:W-:Y:S01]  /*44e0*/  IMAD.IADD R7, R5, 0x1, R7 ;  /* 0x0000000105077824 */ /* 0x000fe200078e0207 */
        /* <DEDUP_REMOVED lines=11> */
.L_x_13809:
[----:B------:R0:W-:Y:S01]  /*45a0*/  STG.E.U8 desc[UR36][R2.64], R4 ;  /* 0x0000000402007986 */ /* 0x0001e2000c101124 */
[----:B------:R-:W-:Y:S05]  /*45b0*/  BRA `(.L_x_13811) ;  /* 0x0000000c00387947 */ /* 0x000fea0003800000 */
.L_x_13808:
        /* <DEDUP_REMOVED lines=8> */
.L_x_13813:
[----:B------:R0:W-:Y:S01]  /*4640*/  STG.E desc[UR36][R2.64], R4 ;  /* 0x0000000402007986 */ /* 0x0001e2000c101924 */
[----:B------:R-:W-:Y:S05]  /*4650*/  BRA `(.L_x_13811) ;  /* 0x0000000c00107947 */ /* 0x000fea0003800000 */
.L_x_13812:
[----:B------:R0:W-:Y:S01]  /*4660*/  STG.E.U16 desc[UR36][R2.64], R4 ;  /* 0x0000000402007986 */ /* 0x0001e2000c101524 */
[----:B------:R-:W-:Y:S05]  /*4670*/  BRA `(.L_x_13811) ;  /* 0x0000000c00087947 */ /* 0x000fea0003800000 */
.L_x_13807:
[----:B------:R-:W-:-:S09]  /*4680*/  UISETP.GT.AND UP0, UPT, UR4, 0x6, UPT ;  /* 0x000000060400788c */ /* 0x000fd2000bf04270 */
[----:B------:R-:W-:Y:S05]  /*4690*/  BRA.U UP0, `(.L_x_13814) ;  /* 0x00000001002c7547 */ /* 0x000fea000b800000 */
[----:B------:R-:W-:-:S09]  /*46a0*/  UISETP.NE.AND UP0, UPT, UR4, 0x5, UPT ;  /* 0x000000050400788c */ /* 0x000fd2000bf05270 */
[----:B------:R-:W-:Y:S05]  /*46b0*/  BRA.U !UP0, `(.L_x_13815) ;  /* 0x0000000108147547 */ /* 0x000fea000b800000 */
[----:B------:R-:W-:-:S09]  /*46c0*/  UISETP.NE.AND UP0, UPT, UR4, 0x6, UPT ;  /* 0x000000060400788c */ /* 0x000fd2000bf05270 */
[----:B------:R-:W-:Y:S05]  /*46d0*/  BRA.U UP0, `(.L_x_13810) ;  /* 0x0000000900607547 */ /* 0x000fea000b800000 */
[----:B------:R-:W0:Y:S02]  /*46e0*/  I2F.S64 R7, R6 ;  /* 0x0000000600077312 */ /* 0x000e240000301400 */
[----:B0-----:R0:W-:Y:S01]  /*46f0*/  STG.E desc[UR36][R2.64], R7 ;  /* 0x0000000702007986 */ /* 0x0011e2000c101924 */
[----:B------:R-:W-:Y:S05]  /*4700*/  BRA `(.L_x_13811) ;  /* 0x0000000800e47947 */ /* 0x000fea0003800000 */
.L_x_13815:
[----:B------:R-:W0:Y:S02]  /*4710*/  I2F.S64 R0, R6 ;  /* 0x0000000600007312 */ /* 0x000e240000301400 */
[----:B0-----:R-:W-:-:S05]  /*4720*/  F2FP.F16.F32.PACK_AB R0, RZ, R0 ;  /* 0x00000000ff00723e */ /* 0x001fca00000000ff */
[----:B------:R0:W-:Y:S01]  /*4730*/  STG.E.U16 desc[UR36][R2.64], R0 ;  /* 0x0000000002007986 */ /* 0x0001e2000c101524 */
[----:B------:R-:W-:Y:S05]  /*4740*/  BRA `(.L_x_13811) ;  /* 0x0000000800d47947 */ /* 0x000fea0003800000 */
.L_x_13814:
[----:B------:R-:W-:-:S09]  /*4750*/  UISETP.NE.AND UP0, UPT, UR4, 0x7, UPT ;  /* 0x000000070400788c */ /* 0x000fd2000bf05270 */
[----:B------:R-:W-:Y:S05]  /*4760*/  BRA.U !UP0, `(.L_x_13816) ;  /* 0x0000000108347547 */ /* 0x000fea000b800000 */
[----:B------:R-:W-:-:S09]  /*4770*/  UISETP.NE.AND UP0, UPT, UR4, 0x8, UPT ;  /* 0x000000080400788c */ /* 0x000fd2000bf05270 */
[----:B------:R-:W-:Y:S05]  /*4780*/  BRA.U !UP0, `(.L_x_13817) ;  /* 0x0000000108187547 */ /* 0x000fea000b800000 */
[----:B------:R-:W-:-:S09]  /*4790*/  UISETP.NE.AND UP0, UPT, UR4, 0x9, UPT ;  /* 0x000000090400788c */ /* 0x000fd2000bf05270 */
[----:B------:R-:W-:Y:S05]  /*47a0*/  BRA.U UP0, `(.L_x_13810) ;  /* 0x00000009002c7547 */ /* 0x000fea000b800000 */
[----:B------:R-:W-:Y:S01]  /*47b0*/  IMAD.MOV.U32 R5, RZ, RZ, RZ ;  /* 0x000000ffff057224 */ /* 0x000fe200078e00ff */
[----:B------:R-:W0:Y:S04]  /*47c0*/  I2F.S64 R4, R6 ;  /* 0x0000000600047312 */ /* 0x000e280000301400 */
[----:B0-----:R0:W-:Y:S01]  /*47d0*/  STG.E.64 desc[UR36][R2.64], R4 ;  /* 0x0000000402007986 */ /* 0x0011e2000c101b24 */
[----:B------:R-:W-:Y:S05]  /*47e0*/  BRA `(.L_x_13811) ;  /* 0x0000000800ac7947 */ /* 0x000fea0003800000 */
.L_x_13817:
[----:B------:R-:W0:Y:S02]  /*47f0*/  I2F.S64 R6, R6 ;  /* 0x0000000600067312 */ /* 0x000e240000301400 */
[----:B0-----:R-:W-:-:S04]  /*4800*/  F2FP.F16.F32.PACK_AB R5, RZ, R6 ;  /* 0x00000006ff05723e */ /* 0x001fc800000000ff */
[----:B------:R-:W-:-:S05]  /*4810*/  PRMT R5, R5, 0x5410, RZ ;  /* 0x0000541005057816 */ /* 0x000fca00000000ff */
[----:B------:R0:W-:Y:S01]  /*4820*/  STG.E desc[UR36][R2.64], R5 ;  /* 0x0000000502007986 */ /* 0x0001e2000c101924 */
[----:B------:R-:W-:Y:S05]  /*4830*/  BRA `(.L_x_13811) ;  /* 0x0000000800987947 */ /* 0x000fea0003800000 */
.L_x_13816:
[----:B------:R-:W0:Y:S02]  /*4840*/  I2F.F64.S64 R4, R6 ;  /* 0x0000000600047312 */ /* 0x000e240000301c00 */
[----:B0-----:R0:W-:Y:S01]  /*4850*/  STG.E.64 desc[UR36][R2.64], R4 ;  /* 0x0000000402007986 */ /* 0x0011e2000c101b24 */
[----:B------:R-:W-:Y:S05]  /*4860*/  BRA `(.L_x_13811) ;  /* 0x00000008008c7947 */ /* 0x000fea0003800000 */
.L_x_13806:
        /* <DEDUP_REMOVED lines=8> */
[----:B------:R-:W-:-:S04]  /*48f0*/  ISETP.NE.U32.AND P0, PT, R4, RZ, PT ;  /* 0x000000ff0400720c */ /* 0x000fc80003f05070 */
[----:B------:R-:W-:-:S04]  /*4900*/  ISETP.NE.AND.EX P0, PT, R7, RZ, PT, P0 ;  /* 0x000000ff0700720c */ /* 0x000fc80003f05300 */
[----:B------:R-:W-:-:S05]  /*4910*/  SEL R5, RZ, 0x1, !P0 ;  /* 0x00000001ff057807 */ /* 0x000fca0004000000 */
[----:B------:R0:W-:Y:S01]  /*4920*/  STG.E.U8 desc[UR36][R2.64], R5 ;  /* 0x0000000502007986 */ /* 0x0001e2000c101124 */
[----:B------:R-:W-:Y:S05]  /*4930*/  BRA `(.L_x_13811) ;  /* 0x0000000800587947 */ /* 0x000fea0003800000 */
.L_x_13820:
[----:B------:R-:W-:Y:S01]  /*4940*/  CS2R R10, SRZ ;  /* 0x00000000000a7805 */ /* 0x000fe2000001ff00 */
[----:B------:R-:W0:Y:S04]  /*4950*/  I2F.F64.S64 R8, R6 ;  /* 0x0000000600087312 */ /* 0x000e280000301c00 */
[----:B0-----:R0:W-:Y:S01]  /*4960*/  STG.E.128 desc[UR36][R2.64], R8 ;  /* 0x0000000802007986 */ /* 0x0011e2000c101d24 */
[----:B------:R-:W-:Y:S05]  /*4970*/  BRA `(.L_x_13811) ;  /* 0x0000000800487947 */ /* 0x000fea0003800000 */
.L_x_13819:
[----:B------:R-:W-:-:S09]  /*4980*/  UISETP.NE.AND UP0, UPT, UR4, 0xf, UPT ;  /* 0x0000000f0400788c */ /* 0x000fd2000bf05270 */
[----:B------:R-:W-:Y:S05]  /*4990*/  BRA.U !UP0, `(.L_x_13821) ;  /* 0x0000000108a07547 */ /* 0x000fea000b800000 */
[----:B------:R-:W-:-:S09]  /*49a0*/  UISETP.NE.AND UP0, UPT, UR4, 0x17, UPT ;  /* 0x000000170400788c */ /* 0x000fd2000bf05270 */
[----:B------:R-:W-:Y:S05]  /*49b0*/  BRA.U !UP0, `(.L_x_13822) ;  /* 0x00000001084c7547 */ /* 0x000fea000b800000 */
[----:B------:R-:W-:-:S09]  /*49c0*/  UISETP.NE.AND UP0, UPT, UR4, 0x18, UPT ;  /* 0x000000180400788c */ /* 0x000fd2000bf05270 */
[----:B------:R-:W-:Y:S05]  /*49d0*/  BRA.U UP0, `(.L_x_13810) ;  /* 0x0000000500a07547 */ /* 0x000fea000b800000 */
[----:B------:R-:W0:Y:S01]  /*49e0*/  I2F.S64 R7, R6 ;  /* 0x0000000600077312 */ /* 0x000e220000301400 */
[----:B------:R-:W-:Y:S01]  /*49f0*/  BSSY.RECONVERGENT B0, `(.L_x_13823) ;  /* 0x000000c000007945 */ /* 0x000fe20003800200 */
[----:B0-----:R-:W-:Y:S01]  /*4a00*/  LOP3.LUT R8, R7, 0x7fffffff, RZ, 0xc0, !PT ;  /* 0x7fffffff07087812 */ /* 0x001fe200078ec0ff */
[----:B------:R-:W-:Y:S01]  /*4a10*/  IMAD.MOV.U32 R0, RZ, RZ, 0x7f ;  /* 0x0000007fff007424 */ /* 0x000fe200078e00ff */
        /* <DEDUP_REMOVED lines=9> */
.L_x_13824:
[----:B------:R-:W-:Y:S05]  /*4ab0*/  BSYNC.RECONVERGENT B0 ;  /* 0x0000000000007941 */ /* 0x000fea0003800200 */
.L_x_13823:
[----:B------:R-:W-:-:S05]  /*4ac0*/  LOP3.LUT R5, R0, 0x80, R5, 0xf8, !PT ;  /* 0x0000008000057812 */ /* 0x000fca00078ef805 */
[----:B------:R0:W-:Y:S01]  /*4ad0*/  STG.E.U8 desc[UR36][R2.64], R5 ;  /* 0x0000000502007986 */ /* 0x0001e2000c101124 */
[----:B------:R-:W-:Y:S05]  /*4ae0*/  BRA `(.L_x_13811) ;  /* 0x0000000400ec7947 */ /* 0x000fea0003800000 */
.L_x_13822:
[----:B------:R-:W0:Y:S01]  /*4af0*/  I2F.S64 R7, R6 ;  /* 0x0000000600077312 */ /* 0x000e220000301400 */
[----:B------:R-:W-:Y:S01]  /*4b00*/  BSSY.RECONVERGENT B0, `(.L_x_13825) ;  /* 0x000000e000007945 */ /* 0x000fe20003800200 */
[----:B0-----:R-:W-:Y:S02]  /*4b10*/  LOP3.LUT R8, R7, 0x7fffffff, RZ, 0xc0, !PT ;  /* 0x7fffffff07087812 */ /* 0x001fe400078ec0ff */
        /* <DEDUP_REMOVED lines=12> */
.L_x_13826:
[----:B------:R-:W-:Y:S05]  /*4be0*/  BSYNC.RECONVERGENT B0 ;  /* 0x0000000000007941 */ /* 0x000fea0003800200 */
.L_x_13825:
[----:B------:R-:W-:-:S05]  /*4bf0*/  LOP3.LUT R5, R0, 0x80, R5, 0xf8, !PT ;  /* 0x0000008000057812 */ /* 0x000fca00078ef805 */
[----:B------:R0:W-:Y:S01]  /*4c00*/  STG.E.U8 desc[UR36][R2.64], R5 ;  /* 0x0000000502007986 */ /* 0x0001e2000c101124 */
[----:B------:R-:W-:Y:S05]  /*4c10*/  BRA `(.L_x_13811) ;  /* 0x0000000400a07947 */ /* 0x000fea0003800000 */
.L_x_13821:
[----:B------:R-:W0:Y:S02]  /*4c20*/  I2F.S64 R0, R6 ;  /* 0x0000000600007312 */ /* 0x000e240000301400 */
[----:B0-----:R-:W-:-:S05]  /*4c30*/  F2FP.BF16.F32.PACK_AB R0, RZ, R0 ;  /* 0x00000000ff00723e */ /* 0x001fca00000010ff */
[----:B------:R0:W-:Y:S01]  /*4c40*/  STG.E.U16 desc[UR36][R2.64], R0 ;  /* 0x0000000002007986 */ /* 0x0001e2000c101524 */
[----:B------:R-:W-:Y:S05]  /*4c50*/  BRA `(.L_x_13811) ;  /* 0x0000000400907947 */ /* 0x000fea0003800000 */
.L_x_13818:
        /* <DEDUP_REMOVED lines=10> */
.L_x_13829:
[----:B------:R-:W0:Y:S01]  /*4d00*/  I2F.S64 R5, R6 ;  /* 0x0000000600057312 */ /* 0x000e220000301400 */
[----:B------:R-:W-:Y:S01]  /*4d10*/  BSSY.RECONVERGENT B0, `(.L_x_13830) ;  /* 0x0000014000007945 */ /* 0x000fe20003800200 */
[----:B0-----:R-:W-:Y:S01]  /*4d20*/  LOP3.LUT R4, R5, 0x7fffffff, RZ, 0xc0, !PT ;  /* 0x7fffffff05047812 */ /* 0x001fe200078ec0ff */
[----:B------:R-:W-:-:S03]  /*4d30*/  IMAD.MOV.U32 R0, RZ, RZ, 0x80 ;  /* 0x00000080ff007424 */ /* 0x000fc600078e00ff */
        /* <DEDUP_REMOVED lines=9> */
.L_x_13832:
[----:B------:R-:W-:-:S04]  /*4dd0*/  SHF.R.U32.HI R0, RZ, 0x14, R5 ;  /* 0x00000014ff007819 */ /* 0x000fc80000011605 */
[----:B------:R-:W-:-:S04]  /*4de0*/  LOP3.LUT R0, R0, 0x1, RZ, 0xc0, !PT ;  /* 0x0000000100007812 */ /* 0x000fc800078ec0ff */
[----:B------:R-:W-:-:S04]  /*4df0*/  IADD3 R0, PT, PT, R5, 0x487ffff, R0 ;  /* 0x0487ffff05007810 */ /* 0x000fc80007ffe000 */
[----:B------:R-:W-:-:S04]  /*4e00*/  SHF.R.U32.HI R0, RZ, 0x14, R0 ;  /* 0x00000014ff007819 */ /* 0x000fc80000011600 */
[----:B------:R-:W-:-:S07]  /*4e10*/  LOP3.LUT R4, R0, 0xff, RZ, 0xc0, !PT ;  /* 0x000000ff00047812 */ /* 0x000fce00078ec0ff */
.L_x_13833:
[----:B------:R-:W-:-:S04]  /*4e20*/  SHF.R.U32.HI R5, RZ, 0x18, R5 ;  /* 0x00000018ff057819 */ /* 0x000fc80000011605 */
[----:B------:R-:W-:-:S04]  /*4e30*/  LOP3.LUT R4, R4, 0x80, R5, 0xf8, !PT ;  /* 0x0000008004047812 */ /* 0x000fc800078ef805 */
[----:B------:R-:W-:-:S07]  /*4e40*/  PRMT R0, R4, 0x7610, R0 ;  /* 0x0000761004007816 */ /* 0x000fce0000000000 */
.L_x_13831:
[----:B------:R-:W-:Y:S05]  /*4e50*/  BSYNC.RECONVERGENT B0 ;  /* 0x0000000000007941 */ /* 0x000fea0003800200 */
.L_x_13830:
[----:B------:R0:W-:Y:S01]  /*4e60*/  STG.E.U8 desc[UR36][R2.64], R0 ;  /* 0x0000000002007986 */ /* 0x0001e2000c101124 */
[----:B------:R-:W-:Y:S05]  /*4e70*/  BRA `(.L_x_13811) ;  /* 0x0000000400087947 */ /* 0x000fea0003800000 */
.L_x_13828:
        /* <DEDUP_REMOVED lines=13> */
.L_x_13836:
[----:B------:R-:W-:-:S04]  /*4f50*/  SHF.R.U32.HI R0, RZ, 0x15, R5 ;  /* 0x00000015ff007819 */ /* 0x000fc80000011605 */
[----:B------:R-:W-:-:S04]  /*4f60*/  LOP3.LUT R0, R0, 0x1, RZ, 0xc0, !PT ;  /* 0x0000000100007812 */ /* 0x000fc800078ec0ff */
[----:B------:R-:W-:-:S04]  /*4f70*/  IADD3 R0, PT, PT, R5, 0x88fffff, R0 ;  /* 0x088fffff05007810 */ /* 0x000fc80007ffe000 */
[----:B------:R-:W-:-:S04]  /*4f80*/  SHF.R.U32.HI R0, RZ, 0x15, R0 ;  /* 0x00000015ff007819 */ /* 0x000fc80000011600 */
[----:B------:R-:W-:-:S07]  /*4f90*/  LOP3.LUT R4, R0, 0xff, RZ, 0xc0, !PT ;  /* 0x000000ff00047812 */ /* 0x000fce00078ec0ff */
.L_x_13837:
[----:B------:R-:W-:-:S04]  /*4fa0*/  SHF.R.U32.HI R5, RZ, 0x18, R5 ;  /* 0x00000018ff057819 */ /* 0x000fc80000011605 */
[----:B------:R-:W-:-:S04]  /*4fb0*/  LOP3.LUT R4, R4, 0x80, R5, 0xf8, !PT ;  /* 0x0000008004047812 */ /* 0x000fc800078ef805 */
[----:B------:R-:W-:-:S07]  /*4fc0*/  PRMT R0, R4, 0x7610, R0 ;  /* 0x0000761004007816 */ /* 0x000fce0000000000 */
.L_x_13835:
[----:B------:R-:W-:Y:S05]  /*4fd0*/  BSYNC.RECONVERGENT B0 ;  /* 0x0000000000007941 */ /* 0x000fea0003800200 */
.L_x_13834:
[----:B------:R0:W-:Y:S01]  /*4fe0*/  STG.E.U8 desc[UR36][R2.64], R0 ;  /* 0x0000000002007986 */ /* 0x0001e2000c101124 */
[----:B------:R-:W-:Y:S05]  /*4ff0*/  BRA `(.L_x_13811) ;  /* 0x0000000000a87947 */ /* 0x000fea0003800000 */
.L_x_13827:
[----:B------:R-:W-:-:S09]  /*5000*/  UISETP.NE.AND UP0, UPT, UR4, 0x1c, UPT ;  /* 0x0000001c0400788c */ /* 0x000fd2000bf05270 */
[----:B------:R-:W-:Y:S05]  /*5010*/  BRA.U !UP0, `(.L_x_13838) ;  /* 0x00000001089c7547 */ /* 0x000fea000b800000 */
[----:B------:R-:W-:-:S09]  /*5020*/  UISETP.NE.AND UP0, UPT, UR4, 0x1d, UPT ;  /* 0x0000001d0400788c */ /* 0x000fd2000bf05270 */
[----:B------:R-:W-:Y:S05]  /*5030*/  BRA.U !UP0, `(.L_x_13839) ;  /* 0x00000001088c7547 */ /* 0x000fea000b800000 */
[----:B------:R-:W-:-:S09]  /*5040*/  UISETP.NE.AND UP0, UPT, UR4, 0x2c, UPT ;  /* 0x0000002c0400788c */ /* 0x000fd2000bf05270 */
[----:B------:R-:W-:Y:S05]  /*5050*/  BRA.U !UP0, `(.L_x_13840) ;  /* 0x0000000108447547 */ /* 0x000fea000b800000 */
.L_x_13810:
[----:B------:R-:W-:Y:S01]  /*5060*/  MOV R0, 0x228 ;  /* 0x0000022800007802 */ /* 0x000fe20000000f00 */
[----:B------:R-:W0:Y:S01]  /*5070*/  LDCU.64 UR6, c[0x4][0x218] ;  /* 0x01004300ff0677ac */ /* 0x000e220008000a00 */
[----:B------:R-:W-:Y:S02]  /*5080*/  HFMA2 R8, -RZ, RZ, 0, 6.020069122314453125e-06 ;  /* 0x00000065ff087431 */ /* 0x000fe400000001ff */
[----:B------:R-:W-:Y:S01]  /*5090*/  IMAD.MOV.U32 R12, RZ, RZ, 0x1 ;  /* 0x00000001ff0c7424 */ /* 0x000fe200078e00ff */
[----:B------:R3:W4:Y:S01]  /*50a0*/  LDC.64 R2, c[0x4][R0] ;  /* 0x0100000000027b82 */ /* 0x0007220000000a00 */
[----:B------:R-:W5:Y:S01]  /*50b0*/  LDCU.64 UR8, c[0x4][0x220] ;  /* 0x01004400ff0877ac */ /* 0x000f620008000a00 */
[----:B------:R-:W-:Y:S01]  /*50c0*/  IMAD.MOV.U32 R13, RZ, RZ, RZ ;  /* 0x000000ffff0d7224 */ /* 0x000fe200078e00ff */
[----:B------:R-:W1:Y:S01]  /*50d0*/  LDCU.64 UR4, c[0x4][0x48] ;  /* 0x01000900ff0477ac */ /* 0x000e620008000a00 */
[----:B0-----:R-:W-:Y:S01]  /*50e0*/  MOV R4, UR6 ;  /* 0x0000000600047c02 */ /* 0x001fe20008000f00 */
[----:B------:R-:W-:-:S02]  /*50f0*/  IMAD.U32 R5, RZ, RZ, UR7 ;  /* 0x00000007ff057e24 */ /* 0x000fc4000f8e00ff */
[----:B-----5:R-:W-:Y:S01]  /*5100*/  IMAD.U32 R6, RZ, RZ, UR8 ;  /* 0x00000008ff067e24 */ /* 0x020fe2000f8e00ff */
[----:B------:R-:W-:Y:S01]  /*5110*/  MOV R7, UR9 ;  /* 0x0000000900077c02 */ /* 0x000fe20008000f00 */
[----:B-1----:R-:W-:Y:S02]  /*5120*/  IMAD.U32 R10, RZ, RZ, UR4 ;  /* 0x00000004ff0a7e24 */ /* 0x002fe4000f8e00ff */
[----:B---3--:R-:W-:-:S07]  /*5130*/  IMAD.U32 R11, RZ, RZ, UR5 ;  /* 0x00000005ff0b7e24 */ /* 0x008fce000f8e00ff */
[----:B------:R-:W-:-:S07]  /*5140*/  LEPC R20, `(.L_x_13841) ;  /* 0x000000001014794e */ /* 0x000fce0000000000 */
[----:B--2-4-:R-:W-:Y:S05]  /*5150*/  CALL.ABS.NOINC R2 ;  /* 0x0000000002007343 */ /* 0x014fea0003c00000 */
.L_x_13841:
[----:B------:R-:W-:Y:S05]  /*5160*/  BRA `(.L_x_13811) ;  /* 0x00000000004c7947 */ /* 0x000fea0003800000 */
.L_x_13840:
[----:B------:R-:W0:Y:S02]  /*5170*/  I2F.S64 R6, R6 ;  /* 0x0000000600067312 */ /* 0x000e240000301400 */
        /* <DEDUP_REMOVED lines=15> */
.L_x_13839:
[----:B------:R3:W-:Y:S01]  /*5270*/  STG.E.64 desc[UR36][R2.64], R6 ;  /* 0x0000000602007986 */ /* 0x0007e2000c101b24 */
[----:B------:R-:W-:Y:S05]  /*5280*/  BRA `(.L_x_13811) ;  /* 0x0000000000047947 */ /* 0x000fea0003800000 */
.L_x_13838:
[----:B------:R0:W-:Y:S02]  /*5290*/  STG.E desc[UR36][R2.64], R4 ;  /* 0x0000000402007986 */ /* 0x0001e4000c101924 */
.L_x_13811:
[----:B------:R-:W-:-:S07]  /*52a0*/  VIADD R23, R23, 0x80 ;  /* 0x0000008017177836 */ /* 0x000fce0000000000 */
.L_x_13702:
[----:B------:R-:W-:Y:S05]  /*52b0*/  BSYNC.RECONVERGENT B6 ;  /* 0x0000000000067941 */ /* 0x000fea0003800200 */
.L_x_13701:
[----:B------:R-:W5:Y:S01]  /*52c0*/  LDCU UR4, c[0x0][0x380] ;  /* 0x00007000ff0477ac */ /* 0x000f620008000800 */
[----:B------:R-:W-:Y:S01]  /*52d0*/  BSSY.RECONVERGENT B6, `(.L_x_13842) ;  /* 0x000051a000067945 */ /* 0x000fe20003800200 */
[----:B-----5:R-:W-:-:S13]  /*52e0*/  ISETP.GE.AND P0, PT, R23, UR4, PT ;  /* 0x0000000417007c0c */ /* 0x020fda000bf06270 */
[----:B------:R-:W-:Y:S05]  /*52f0*/  @P0 BRA `(.L_x_13843) ;  /* 0x00000050005c0947 */ /* 0x000fea0003800000 */
[----:B------:R-:W5:Y:S01]  /*5300*/  LDCU UR4, c[0x0][0x388] ;  /* 0x00007100ff0477ac */ /* 0x000f620008000800 */
[----:B------:R-:W-:Y:S02]  /*5310*/  HFMA2 R16, -RZ, RZ, 0, 0 ;  /* 0x00000000ff107431 */ /* 0x000fe400000001ff */
[----:B-12---:R-:W-:Y:S02]  /*5320*/  IMAD.MOV.U32 R24, RZ, RZ, RZ ;  /* 0x000000ffff187224 */ /* 0x006fe400078e00ff */
[----:B0-----:R-:W-:Y:S02]  /*5330*/  IMAD.MOV.U32 R0, RZ, RZ, RZ ;  /* 0x000000ffff007224 */ /* 0x001fe400078e00ff */
[----:B------:R-:W-:Y:S01]  /*5340*/  IMAD.MOV.U32 R22, RZ, RZ, RZ ;  /* 0x000000ffff167224 */ /* 0x000fe200078e00ff */
[----:B-----5:R-:W-:-:S09]  /*5350*/  UISETP.NE.AND UP0, UPT, UR4, URZ, UPT ;  /* 0x000000ff0400728c */ /* 0x020fd2000bf05270 */
[----:B------:R-:W-:Y:S05]  /*5360*/  BRA.U !UP0, `(.L_x_13844) ;  /* 0x0000001508d47547 */ /* 0x000fea000b800000 */
[----:B------:R-:W3:Y:S01]  /*5370*/  LDCU.64 UR4, c[0x0][0x390] ;  /* 0x00007200ff0477ac */ /* 0x000ee20008000a00 */
[----:B------:R-:W-:Y:S01]  /*5380*/  MOV R22, RZ ;  /* 0x000000ff00167202 */ /* 0x000fe20000000f00 */
[----:B------:R-:W0:Y:S01]  /*5390*/  LDCU UR6, c[0x0][0x38c] ;  /* 0x00007180ff0677ac */ /* 0x000e220008000800 */
[----:B------:R-:W1:Y:S01]  /*53a0*/  LDCU.64 UR8, c[0x0][0x4b8] ;  /* 0x00009700ff0877ac */ /* 0x000e620008000a00 */
[----:B------:R-:W2:Y:S01]  /*53b0*/  LDCU.64 UR10, c[0x0][0x4c0] ;  /* 0x00009800ff0a77ac */ /* 0x000ea20008000a00 */
[----:B------:R-:W-:Y:S01]  /*53c0*/  UISETP.NE.AND UP0, UPT, UR44, URZ, UPT ;  /* 0x000000ff2c00728c */ /* 0x000fe2000bf05270 */
[----:B---34-:R-:W-:-:S05]  /*53d0*/  IMAD.HI.U32 R2, R23, UR4, R22 ;  /* 0x0000000417027c27 */ /* 0x018fca000f8e0016 */
        /* <DEDUP_REMOVED lines=366> */
.L_x_13844:
[----:B------:R-:W3:Y:S01]  /*6ac0*/  LDCU.64 UR6, c[0x0][0x650] ;  /* 0x0000ca00ff0677ac */ /* 0x000ee20008000a00 */
[----:B------:R-:W-:-:S04]  /*6ad0*/  UPRMT UR4, UR39, 0x7771, URZ ;  /* 0x0000777127047896 */ /* 0x000fc800080000ff */
[----:B------:R-:W-:Y:S01]  /*6ae0*/  UISETP.GT.AND UP0, UPT, UR4, 0x9, UPT ;  /* 0x000000090400788c */ /* 0x000fe2000bf04270 */
[----:B---34-:R-:W-:-:S05]  /*6af0*/  IADD3 R2, P0, PT, R0, UR6, RZ ;  /* 0x0000000600027c10 */ /* 0x018fca000ff1e0ff */
        /* <DEDUP_REMOVED lines=13> */
.L_x_13848:
[----:B------:R1:W5:Y:S01]  /*6bd0*/  LDG.E.U8 R18, desc[UR36][R2.64] ;  /* 0x0000002402127981 */ /* 0x000362000c1e1100 */
[----:B------:R-:W-:Y:S01]  /*6be0*/  MOV R19, RZ ;  /* 0x000000ff00137202 */ /* 0x000fe20000000f00 */
[----:B------:R-:W-:Y:S06]  /*6bf0*/  BRA `(.L_x_13850) ;  /* 0x0000000c00407947 */ /* 0x000fec0003800000 */
.L_x_13847:
        /* <DEDUP_REMOVED lines=8> */
.L_x_13852:
[----:B------:R-:W2:Y:S02]  /*6c80*/  LDG.E R18, desc[UR36][R2.64] ;  /* 0x0000002402127981 */ /* 0x000ea4000c1e1900 */
[----:B--2---:R-:W-:Y:S01]  /*6c90*/  SHF.R.S32.HI R19, RZ, 0x1f, R18 ;  /* 0x0000001fff137819 */ /* 0x004fe20000011412 */
[----:B------:R-:W-:Y:S06]  /*6ca0*/  BRA `(.L_x_13850) ;  /* 0x0000000c00147947 */ /* 0x000fec0003800000 */
.L_x_13851:
[----:B------:R-:W2:Y:S02]  /*6cb0*/  LDG.E.S16 R18, desc[UR36][R2.64] ;  /* 0x0000002402127981 */ /* 0x000ea4000c1e1700 */
[----:B--2---:R-:W-:Y:S01]  /*6cc0*/  SHF.R.S32.HI R19, RZ, 0x1f, R18 ;  /* 0x0000001fff137819 */ /* 0x004fe20000011412 */
[----:B------:R-:W-:Y:S06]  /*6cd0*/  BRA `(.L_x_13850) ;  /* 0x0000000c00087947 */ /* 0x000fec0003800000 */
.L_x_13846:
        /* <DEDUP_REMOVED lines=9> */
.L_x_13854:
[----:B------:R-:W2:Y:S02]  /*6d70*/  LDG.E.U16 R2, desc[UR36][R2.64] ;  /* 0x0000002402027981 */ /* 0x000ea4000c1e1500 */
[----:B--2---:R-:W-:-:S06]  /*6d80*/  HADD2.F32 R18, -RZ, R2.H0_H0 ;  /* 0x20000002ff127230 */ /* 0x004fcc0000004100 */
[----:B------:R-:W2:Y:S02]  /*6d90*/  F2I.S64.TRUNC R18, R18 ;  /* 0x0000001200127311 */ /* 0x000ea4000020d900 */
[----:B--2---:R-:W-:Y:S05]  /*6da0*/  BRA `(.L_x_13850) ;  /* 0x0000000800d47947 */ /* 0x004fea0003800000 */
.L_x_13853:
        /* <DEDUP_REMOVED lines=9> */
.L_x_13856:
[----:B------:R-:W2:Y:S02]  /*6e40*/  LDG.E.U16 R2, desc[UR36][R2.64] ;  /* 0x0000002402027981 */ /* 0x000ea4000c1e1500 */
[----:B--2---:R-:W-:-:S06]  /*6e50*/  HADD2.F32 R18, -RZ, R2.H0_H0 ;  /* 0x20000002ff127230 */ /* 0x004fcc0000004100 */
[----:B------:R-:W2:Y:S02]  /*6e60*/  F2I.S64.TRUNC R18, R18 ;  /* 0x0000001200127311 */ /* 0x000ea4000020d900 */
[----:B--2---:R-:W-:Y:S05]  /*6e70*/  BRA `(.L_x_13850) ;  /* 0x0000000800a07947 */ /* 0x004fea0003800000 */
.L_x_13855:
[----:B------:R-:W2:Y:S02]  /*6e80*/  LDG.E.64 R2, desc[UR36][R2.64] ;  /* 0x0000002402027981 */ /* 0x000ea4000c1e1b00 */
[----:B--2---:R2:W3:Y:S02]  /*6e90*/  F2I.S64.F64.TRUNC R18, R2 ;  /* 0x0000000200127311 */ /* 0x0044e4000030d900 */
[----:B--23--:R-:W-:Y:S05]  /*6ea0*/  BRA `(.L_x_13850) ;  /* 0x0000000800947947 */ /* 0x00cfea0003800000 */
.L_x_13845:
        /* <DEDUP_REMOVED lines=13> */
.L_x_13859:
[----:B------:R-:W2:Y:S02]  /*6f80*/  LDG.E.64 R2, desc[UR36][R2.64] ;  /* 0x0000002402027981 */ /* 0x000ea4000c1e1b00 */
[----:B--2---:R2:W3:Y:S02]  /*6f90*/  F2I.S64.F64.TRUNC R18, R2 ;  /* 0x0000000200127311 */ /* 0x0044e4000030d900 */
[----:B--23--:R-:W-:Y:S05]  /*6fa0*/  BRA `(.L_x_13850) ;  /* 0x0000000800547947 */ /* 0x00cfea0003800000 */
.L_x_13858:
        /* <DEDUP_REMOVED lines=24> */
[----:B------:R2:W3:Y:S02]  /*7130*/  F2I.S64.TRUNC R18, R5 ;  /* 0x0000000500127311 */ /* 0x0004e4000020d900 */
[----:B--23--:R-:W-:Y:S05]  /*7140*/  BRA `(.L_x_13850) ;  /* 0x0000000400ec7947 */ /* 0x00cfea0003800000 */
.L_x_13861:
        /* <DEDUP_REMOVED lines=11> */
[----:B------:R2:W3:Y:S02]  /*7200*/  F2I.S64.TRUNC R18, R0 ;  /* 0x0000000000127311 */ /* 0x0004e4000020d900 */
[----:B--23--:R-:W-:Y:S05]  /*7210*/  BRA `(.L_x_13850) ;  /* 0x0000000400b87947 */ /* 0x00cfea0003800000 */
.L_x_13860:
[----:B------:R-:W2:Y:S02]  /*7220*/  LDG.E.U16 R18, desc[UR36][R2.64] ;  /* 0x0000002402127981 */ /* 0x000ea4000c1e1500 */
[----:B--2---:R-:W-:-:S06]  /*7230*/  IMAD.U32 R18, R18, 0x10000, RZ ;  /* 0x0001000012127824 */ /* 0x004fcc00078e00ff */
[----:B------:R-:W2:Y:S02]  /*7240*/  F2I.S64.TRUNC R18, R18 ;  /* 0x0000001200127311 */ /* 0x000ea4000020d900 */
[----:B--2---:R-:W-:Y:S05]  /*7250*/  BRA `(.L_x_13850) ;  /* 0x0000000400a87947 */ /* 0x004fea0003800000 */
.L_x_13857:
        /* <DEDUP_REMOVED lines=11> */
.L_x_13864:
        /* <DEDUP_REMOVED lines=21> */
.L_x_13868:
[----:B------:R-:W-:Y:S05]  /*7460*/  BSYNC.RECONVERGENT B1 ;  /* 0x0000000000017941 */ /* 0x000fea0003800200 */
.L_x_13867:
[----:B------:R-:W-:Y:S01]  /*7470*/  IMAD.SHL.U32 R0, R0, 0x100000, RZ ;  /* 0x0010000000007824 */ /* 0x000fe200078e00ff */
[----:B------:R-:W-:-:S04]  /*7480*/  LEA R2, R2, 0x3b800000, 0x17 ;  /* 0x3b80000002027811 */ /* 0x000fc800078eb8ff */
[----:B------:R-:W-:-:S07]  /*7490*/  LOP3.LUT R18, R2, R0, R7, 0xfe, !PT ;  /* 0x0000000002127212 */ /* 0x000fce00078efe07 */
.L_x_13866:
[----:B------:R-:W-:Y:S05]  /*74a0*/  BSYNC.RECONVERGENT B0 ;  /* 0x0000000000007941 */ /* 0x000fea0003800200 */
.L_x_13865:
[----:B------:R-:W4:Y:S02]  /*74b0*/  F2I.S64.TRUNC R18, R18 ;  /* 0x0000001200127311 */ /* 0x000f24000020d900 */
[----:B----4-:R-:W-:Y:S05]  /*74c0*/  BRA `(.L_x_13850) ;  /* 0x00000004000c7947 */ /* 0x010fea0003800000 */
.L_x_13863:
        /* <DEDUP_REMOVED lines=21> */
.L_x_13872:
[----:B------:R-:W-:Y:S05]  /*7620*/  BSYNC.RECONVERGENT B1 ;  /* 0x0000000000017941 */ /* 0x000fea0003800200 */
.L_x_13871:
[----:B------:R-:W-:Y:S01]  /*7630*/  IMAD.SHL.U32 R0, R0, 0x200000, RZ ;  /* 0x0020000000007824 */ /* 0x000fe200078e00ff */
[----:B------:R-:W-:-:S04]  /*7640*/  LEA R2, R2, 0x37800000, 0x17 ;  /* 0x3780000002027811 */ /* 0x000fc800078eb8ff */
[----:B------:R-:W-:-:S07]  /*7650*/  LOP3.LUT R18, R2, R0, R7, 0xfe, !PT ;  /* 0x0000000002127212 */ /* 0x000fce00078efe07 */
.L_x_13870:
[----:B------:R-:W-:Y:S05]  /*7660*/  BSYNC.RECONVERGENT B0 ;  /* 0x0000000000007941 */ /* 0x000fea0003800200 */
.L_x_13869:
[----:B------:R-:W0:Y:S02]  /*7670*/  F2I.S64.TRUNC R18, R18 ;  /* 0x0000001200127311 */ /* 0x000e24000020d900 */
[----:B0-----:R-:W-:Y:S05]  /*7680*/  BRA `(.L_x_13850) ;  /* 0x00000000009c7947 */ /* 0x001fea0003800000 */
.L_x_13862:
        /* <DEDUP_REMOVED lines=14> */
.L_x_13876:
[----:B------:R-:W-:Y:S05]  /*7770*/  BSYNC.RECONVERGENT B0 ;  /* 0x0000000000007941 */ /* 0x000fea0003800200 */
.L_x_13875:
[----:B------:R-:W3:Y:S02]  /*7780*/  F2I.S64.TRUNC R18, R18 ;  /* 0x0000001200127311 */ /* 0x000ee4000020d900 */
[----:B---3--:R-:W-:Y:S05]  /*7790*/  BRA `(.L_x_13850) ;  /* 0x0000000000587947 */ /* 0x008fea0003800000 */
.L_x_13849:
        /* <DEDUP_REMOVED lines=16> */
.L_x_13877:
[----:B------:R-:W-:Y:S01]  /*78a0*/  CS2R R18, SRZ ;  /* 0x0000000000127805 */ /* 0x000fe2000001ff00 */
[----:B------:R-:W-:Y:S06]  /*78b0*/  BRA `(.L_x_13850) ;  /* 0x0000000000107947 */ /* 0x000fec0003800000 */
.L_x_13874:
[----:B------:R2:W5:Y:S01]  /*78c0*/  LDG.E.64 R18, desc[UR36][R2.64] ;  /* 0x0000002402127981 */ /* 0x000562000c1e1b00 */
[----:B------:R-:W-:Y:S05]  /*78d0*/  BRA `(.L_x_13850) ;  /* 0x0000000000087947 */ /* 0x000fea0003800000 */
.L_x_13873:
[----:B------:R3:W5:Y:S01]  /*78e0*/  LDG.E R18, desc[UR36][R2.64] ;  /* 0x0000002402127981 */ /* 0x000762000c1e1900 */
[----:B------:R-:W-:-:S07]  /*78f0*/  IMAD.MOV.U32 R19, RZ, RZ, RZ ;  /* 0x000000ffff137224 */ /* 0x000fce00078e00ff */
.L_x_13850:
        /* <DEDUP_REMOVED lines=17> */
.L_x_13881:
[----:B------:R3:W5:Y:S01]  /*7a10*/  LDG.E.U8 R16, desc[UR36][R2.64] ;  /* 0x0000002402107981 */ /* 0x000762000c1e1100 */
[----:B------:R-:W-:Y:S01]  /*7a20*/  IMAD.MOV.U32 R17, RZ, RZ, RZ ;  /* 0x000000ffff117224 */ /* 0x000fe200078e00ff */
[----:B------:R-:W-:Y:S06]  /*7a30*/  BRA `(.L_x_13883) ;  /* 0x0000000c00407947 */ /* 0x000fec0003800000 */
.L_x_13880:
        /* <DEDUP_REMOVED lines=8> */
.L_x_13885:
[----:B------:R-:W2:Y:S02]  /*7ac0*/  LDG.E R16, desc[UR36][R2.64] ;  /* 0x0000002402107981 */ /* 0x000ea4000c1e1900 */
[----:B--2---:R-:W-:Y:S01]  /*7ad0*/  SHF.R.S32.HI R17, RZ, 0x1f, R16 ;  /* 0x0000001fff117819 */ /* 0x004fe20000011410 */
[----:B------:R-:W-:Y:S06]  /*7ae0*/  BRA `(.L_x_13883) ;  /* 0x0000000c00147947 */ /* 0x000fec0003800000 */
.L_x_13884:
[----:B------:R-:W2:Y:S02]  /*7af0*/  LDG.E.S16 R16, desc[UR36][R2.64] ;  /* 0x0000002402107981 */ /* 0x000ea4000c1e1700 */
[----:B--2---:R-:W-:Y:S01]  /*7b00*/  SHF.R.S32.HI R17, RZ, 0x1f, R16 ;  /* 0x0000001fff117819 */ /* 0x004fe20000011410 */
[----:B------:R-:W-:Y:S06]  /*7b10*/  BRA `(.L_x_13883) ;  /* 0x0000000c00087947 */ /* 0x000fec0003800000 */
.L_x_13879:
[----:B------:R-:W-:-:S09]  /*7b20*/  UISETP.GT.AND UP0, UPT, UR4, 0x6, UPT ;  /* 0x000000060400788c */ /* 0x000fd2000bf04270 */
[----:B------:R-:W-:Y:S05]  /*7b30*/  BRA.U UP0, `(.L_x_13886) ;  /* 0x00000001002c7547 */ /* 0x000fea000b800000 */
[----:B------:R-:W-:-:S09]  /*7b40*/  UISETP.NE.AND UP0, UPT, UR4, 0x5, UPT ;  /* 0x000000050400788c */ /* 0x000fd2000bf05270 */
[----:B------:R-:W-:Y:S05]  /*7b50*/  BRA.U !UP0, `(.L_x_13887) ;  /* 0x0000000108147547 */ /* 0x000fea000b800000 */
[----:B------:R-:W-:-:S09]  /*7b60*/  UISETP.NE.AND UP0, UPT, UR4, 0x6, UPT ;  /* 0x000000060400788c */ /* 0x000fd2000bf05270 */
[----:B------:R-:W-:Y:S05]  /*7b70*/  BRA.U UP0, `(.L_x_13882) ;  /* 0x0000000900987547 */ /* 0x000fea000b800000 */
[----:B------:R-:W2:Y:S02]  /*7b80*/  LDG.E R2, desc[UR36][R2.64] ;  /* 0x0000002402027981 */ /* 0x000ea4000c1e1900 */
[----:B--2---:R0:W1:Y:S02]  /*7b90*/  F2I.S64.TRUNC R16, R2 ;  /* 0x0000000200107311 */ /* 0x004064000020d900 */
[----:B01----:R-:W-:Y:S05]  /*7ba0*/  BRA `(.L_x_13883) ;  /* 0x0000000800e47947 */ /* 0x003fea0003800000 */
.L_x_13887:
[----:B------:R-:W2:Y:S02]  /*7bb0*/  LDG.E.U16 R2, desc[UR36][R2.64] ;  /* 0x0000002402027981 */ /* 0x000ea4000c1e1500 */
[----:B--2---:R-:W-:-:S06]  /*7bc0*/  HADD2.F32 R16, -RZ, R2.H0_H0 ;  /* 0x20000002ff107230 */ /* 0x004fcc0000004100 */
[----:B------:R-:W0:Y:S02]  /*7bd0*/  F2I.S64.TRUNC R16, R16 ;  /* 0x0000001000107311 */ /* 0x000e24000020d900 */
[----:B0-----:R-:W-:Y:S05]  /*7be0*/  BRA `(.L_x_13883) ;  /* 0x0000000800d47947 */ /* 0x001fea0003800000 */
.L_x_13886:
[----:B------:R-:W-:-:S09]  /*7bf0*/  UISETP.NE.AND UP0, UPT, UR4, 0x7, UPT ;  /* 0x000000070400788c */ /* 0x000fd2000bf05270 */
[----:B------:R-:W-:Y:S05]  /*7c00*/  BRA.U !UP0, `(.L_x_13888) ;  /* 0x00000001082c7547 */ /* 0x000fea000b800000 */
[----:B------:R-:W-:-:S09]  /*7c10*/  UISETP.NE.AND UP0, UPT, UR4, 0x8, UPT ;  /* 0x000000080400788c */ /* 0x000fd2000bf05270 */
[----:B------:R-:W-:Y:S05]  /*7c20*/  BRA.U !UP0, `(.L_x_13889) ;  /* 0x0000000108147547 */ /* 0x000fea000b800000 */
[----:B------:R-:W-:-:S09]  /*7c30*/  UISETP.NE.AND UP0, UPT, UR4, 0x9, UPT ;  /* 0x000000090400788c */ /* 0x000fd2000bf05270 */
[----:B------:R-:W-:Y:S05]  /*7c40*/  BRA.U UP0, `(.L_x_13882) ;  /* 0x0000000900647547 */ /* 0x000fea000b800000 */
[----:B------:R-:W2:Y:S02]  /*7c50*/  LDG.E R2, desc[UR36][R2.64] ;  /* 0x0000002402027981 */ /* 0x000ea4000c1e1900 */
[----:B--2---:R0:W1:Y:S02]  /*7c60*/  F2I.S64.TRUNC R16, R2 ;  /* 0x0000000200107311 */ /* 0x004064000020d900 */
[----:B01----:R-:W-:Y:S05]  /*7c70*/  BRA `(.L_x_13883) ;  /* 0x0000000800b07947 */ /* 0x003fea0003800000 */
.L_x_13889:
[----:B------:R-:W2:Y:S02]  /*7c80*/  LDG.E.U16 R2, desc[UR36][R2.64] ;  /* 0x0000002402027981 */ /* 0x000ea4000c1e1500 */
[----:B--2---:R-:W-:-:S06]  /*7c90*/  HADD2.F32 R16, -RZ, R2.H0_H0 ;  /* 0x20000002ff107230 */ /* 0x004fcc0000004100 */
[----:B------:R-:W0:Y:S02]  /*7ca0*/  F2I.S64.TRUNC R16, R16 ;  /* 0x0000001000107311 */ /* 0x000e24000020d900 */
[----:B0-----:R-:W-:Y:S05]  /*7cb0*/  BRA `(.L_x_13883) ;  /* 0x0000000800a07947 */ /* 0x001fea0003800000 */
.L_x_13888:
[----:B------:R-:W2:Y:S02]  /*7cc0*/  LDG.E.64 R2, desc[UR36][R2.64] ;  /* 0x0000002402027981 */ /* 0x000ea4000c1e1b00 */
[----:B--2---:R0:W1:Y:S02]  /*7cd0*/  F2I.S64.F64.TRUNC R16, R2 ;  /* 0x0000000200107311 */ /* 0x004064000030d900 */
[----:B01----:R-:W-:Y:S05]  /*7ce0*/  BRA `(.L_x_13883) ;  /* 0x0000000800947947 */ /* 0x003fea0003800000 */
.L_x_13878:
        /* <DEDUP_REMOVED lines=13> */
.L_x_13892:
[----:B------:R-:W2:Y:S02]  /*7dc0*/  LDG.E.64 R2, desc[UR36][R2.64] ;  /* 0x0000002402027981 */ /* 0x000ea4000c1e1b00 */
[----:B--2---:R0:W1:Y:S02]  /*7dd0*/  F2I.S64.F64.TRUNC R16, R2 ;  /* 0x0000000200107311 */ /* 0x004064000030d900 */
[----:B01----:R-:W-:Y:S05]  /*7de0*/  BRA `(.L_x_13883) ;  /* 0x0000000800547947 */ /* 0x003fea0003800000 */
.L_x_13891:
        /* <DEDUP_REMOVED lines=24> */
[----:B------:R0:W1:Y:S02]  /*7f70*/  F2I.S64.TRUNC R16, R5 ;  /* 0x0000000500107311 */ /* 0x000064000020d900 */
[----:B01----:R-:W-:Y:S05]  /*7f80*/  BRA `(.L_x_13883) ;  /* 0x0000000400ec7947 */ /* 0x003fea0003800000 */
.L_x_13894:
        /* <DEDUP_REMOVED lines=11> */
[----:B------:R0:W1:Y:S02]  /*8040*/  F2I.S64.TRUNC R16, R0 ;  /* 0x0000000000107311 */ /* 0x000064000020d900 */
[----:B01----:R-:W-:Y:S05]  /*8050*/  BRA `(.L_x_13883) ;  /* 0x0000000400b87947 */ /* 0x003fea0003800000 */
.L_x_13893:
[----:B------:R-:W2:Y:S02]  /*8060*/  LDG.E.U16 R16, desc[UR36][R2.64] ;  /* 0x0000002402107981 */ /* 0x000ea4000c1e1500 */
[----:B--2---:R-:W-:-:S06]  /*8070*/  SHF.L.U32 R16, R16, 0x10, RZ ;  /* 0x0000001010107819 */ /* 0x004fcc00000006ff */
[----:B------:R-:W0:Y:S02]  /*8080*/  F2I.S64.TRUNC R16, R16 ;  /* 0x0000001000107311 */ /* 0x000e24000020d900 */
[----:B0-----:R-:W-:Y:S05]  /*8090*/  BRA `(.L_x_13883) ;  /* 0x0000000400a87947 */ /* 0x001fea0003800000 */
.L_x_13890:
        /* <DEDUP_REMOVED lines=11> */
.L_x_13897:
        /* <DEDUP_REMOVED lines=21> */
.L_x_13901:
[----:B------:R-:W-:Y:S05]  /*82a0*/  BSYNC.RECONVERGENT B1 ;  /* 0x0000000000017941 */ /* 0x000fea0003800200 */
.L_x_13900:
[----:B------:R-:W-:Y:S02]  /*82b0*/  SHF.L.U32 R0, R0, 0x14, RZ ;  /* 0x0000001400007819 */ /* 0x000fe400000006ff */
[----:B------:R-:W-:-:S04]  /*82c0*/  LEA R2, R2, 0x3b800000, 0x17 ;  /* 0x3b80000002027811 */ /* 0x000fc800078eb8ff */
[----:B------:R-:W-:-:S07]  /*82d0*/  LOP3.LUT R16, R2, R0, R7, 0xfe, !PT ;  /* 0x0000000002107212 */ /* 0x000fce00078efe07 */
.L_x_13899:
[----:B------:R-:W-:Y:S05]  /*82e0*/  BSYNC.RECONVERGENT B0 ;  /* 0x0000000000007941 */ /* 0x000fea0003800200 */
.L_x_13898:
[----:B------:R-:W2:Y:S02]  /*82f0*/  F2I.S64.TRUNC R16, R16 ;  /* 0x0000001000107311 */ /* 0x000ea4000020d900 */
[----:B--2---:R-:W-:Y:S05]  /*8300*/  BRA `(.L_x_13883) ;  /* 0x00000004000c7947 */ /* 0x004fea0003800000 */
.L_x_13896:
        /* <DEDUP_REMOVED lines=21> */
.L_x_13905:
[----:B------:R-:W-:Y:S05]  /*8460*/  BSYNC.RECONVERGENT B1 ;  /* 0x0000000000017941 */ /* 0x000fea0003800200 */
.L_x_13904:
[----:B------:R-:W-:Y:S01]  /*8470*/  IMAD.SHL.U32 R0, R0, 0x200000, RZ ;  /* 0x0020000000007824 */ /* 0x000fe200078e00ff */
[----:B------:R-:W-:-:S04]  /*8480*/  LEA R2, R2, 0x37800000, 0x17 ;  /* 0x3780000002027811 */ /* 0x000fc800078eb8ff */
[----:B------:R-:W-:-:S07]  /*8490*/  LOP3.LUT R16, R2, R0, R7, 0xfe, !PT ;  /* 0x0000000002107212 */ /* 0x000fce00078efe07 */
.L_x_13903:
[----:B------:R-:W-:Y:S05]  /*84a0*/  BSYNC.RECONVERGENT B0 ;  /* 0x0000000000007941 */ /* 0x000fea0003800200 */
.L_x_13902:
[----:B------:R-:W3:Y:S02]  /*84b0*/  F2I.S64.TRUNC R16, R16 ;  /* 0x0000001000107311 */ /* 0x000ee4000020d900 */
[----:B---3--:R-:W-:Y:S05]  /*84c0*/  BRA `(.L_x_13883) ;  /* 0x00000000009c7947 */ /* 0x008fea0003800000 */
.L_x_13895:
        /* <DEDUP_REMOVED lines=14> */
.L_x_13909:
[----:B------:R-:W-:Y:S05]  /*85b0*/  BSYNC.RECONVERGENT B0 ;  /* 0x0000000000007941 */ /* 0x000fea0003800200 */
.L_x_13908:
[----:B------:R-:W0:Y:S02]  /*85c0*/  F2I.S64.TRUNC R16, R16 ;  /* 0x0000001000107311 */ /* 0x000e24000020d900 */
[----:B0-----:R-:W-:Y:S05]  /*85d0*/  BRA `(.L_x_13883) ;  /* 0x0000000000587947 */ /* 0x001fea0003800000 */
.L_x_13882:
        /* <DEDUP_REMOVED lines=16> */
.L_x_13910:
[----:B------:R-:W-:Y:S01]  /*86e0*/  CS2R R16, SRZ ;  /* 0x0000000000107805 */ /* 0x000fe2000001ff00 */
[----:B------:R-:W-:Y:S06]  /*86f0*/  BRA `(.L_x_13883) ;  /* 0x0000000000107947 */ /* 0x000fec0003800000 */
.L_x_13907:
[----:B------:R0:W5:Y:S01]  /*8700*/  LDG.E.64 R16, desc[UR36][R2.64] ;  /* 0x0000002402107981 */ /* 0x000162000c1e1b00 */
[----:B------:R-:W-:Y:S05]  /*8710*/  BRA `(.L_x_13883) ;  /* 0x0000000000087947 */ /* 0x000fea0003800000 */
.L_x_13906:
[----:B------:R1:W5:Y:S01]  /*8720*/  LDG.E R16, desc[UR36][R2.64] ;  /* 0x0000002402107981 */ /* 0x000362000c1e1900 */
[----:B------:R-:W-:-:S07]  /*8730*/  MOV R17, RZ ;  /* 0x000000ff00117202 */ /* 0x000fce0000000f00 */
.L_x_13883:
        /* <DEDUP_REMOVED lines=17> */
.L_x_13914:
[----:B0-234-:R3:W5:Y:S01]  /*8850*/  LDG.E.U8 R2, desc[UR36][R24.64] ;  /* 0x0000002418027981 */ /* 0x01d762000c1e1100 */
[----:B------:R-:W-:Y:S01]  /*8860*/  IMAD.MOV.U32 R3, RZ, RZ, RZ ;  /* 0x000000ffff037224 */ /* 0x000fe200078e00ff */
[----:B------:R-:W-:Y:S06]  /*8870*/  BRA `(.L_x_13916) ;  /* 0x0000000c00407947 */ /* 0x000fec0003800000 */
.L_x_13913:
        /* <DEDUP_REMOVED lines=8> */
.L_x_13918:
[----:B0-234-:R-:W2:Y:S02]  /*8900*/  LDG.E R2, desc[UR36][R24.64] ;  /* 0x0000002418027981 */ /* 0x01dea4000c1e1900 */
[----:B--2---:R-:W-:Y:S01]  /*8910*/  SHF.R.S32.HI R3, RZ, 0x1f, R2 ;  /* 0x0000001fff037819 */ /* 0x004fe20000011402 */
[----:B------:R-:W-:Y:S06]  /*8920*/  BRA `(.L_x_13916) ;  /* 0x0000000c00147947 */ /* 0x000fec0003800000 */
.L_x_13917:
[----:B0-234-:R-:W2:Y:S02]  /*8930*/  LDG.E.S16 R2, desc[UR36][R24.64] ;  /* 0x0000002418027981 */ /* 0x01dea4000c1e1700 */
[----:B--2---:R-:W-:Y:S01]  /*8940*/  SHF.R.S32.HI R3, RZ, 0x1f, R2 ;  /* 0x0000001fff037819 */ /* 0x004fe20000011402 */
[----:B------:R-:W-:Y:S06]  /*8950*/  BRA `(.L_x_13916) ;  /* 0x0000000c00087947 */ /* 0x000fec0003800000 */
.L_x_13912:
[----:B------:R-:W-:-:S09]  /*8960*/  UISETP.GT.AND UP0, UPT, UR4, 0x6, UPT ;  /* 0x000000060400788c */ /* 0x000fd2000bf04270 */
[----:B------:R-:W-:Y:S05]  /*8970*/  BRA.U UP0, `(.L_x_13919) ;  /* 0x00000001002c7547 */ /* 0x000fea000b800000 */
[----:B------:R-:W-:-:S09]  /*8980*/  UISETP.NE.AND UP0, UPT, UR4, 0x5, UPT ;  /* 0x000000050400788c */ /* 0x000fd2000bf05270 */
[----:B------:R-:W-:Y:S05]  /*8990*/  BRA.U !UP0, `(.L_x_13920) ;  /* 0x0000000108147547 */ /* 0x000fea000b800000 */
[----:B------:R-:W-:-:S09]  /*89a0*/  UISETP.NE.AND UP0, UPT, UR4, 0x6, UPT ;  /* 0x000000060400788c */ /* 0x000fd2000bf05270 */
[----:B------:R-:W-:Y:S05]  /*89b0*/  BRA.U UP0, `(.L_x_13915) ;  /* 0x0000000900987547 */ /* 0x000fea000b800000 */
[----:B0-234-:R-:W2:Y:S02]  /*89c0*/  LDG.E R2, desc[UR36][R24.64] ;  /* 0x0000002418027981 */ /* 0x01dea4000c1e1900 */
[----:B--2---:R-:W0:Y:S02]  /*89d0*/  F2I.S64.TRUNC R2, R2 ;  /* 0x0000000200027311 */ /* 0x004e24000020d900 */
[----:B0-----:R-:W-:Y:S05]  /*89e0*/  BRA `(.L_x_13916) ;  /* 0x0000000800e47947 */ /* 0x001fea0003800000 */
.L_x_13920:
[----:B------:R-:W0:Y:S02]  /*89f0*/  LDG.E.U16 R24, desc[UR36][R24.64] ;  /* 0x0000002418187981 */ /* 0x000e24000c1e1500 */
[----:B0-234-:R-:W-:-:S06]  /*8a00*/  HADD2.F32 R2, -RZ, R24.H0_H0 ;  /* 0x20000018ff027230 */ /* 0x01dfcc0000004100 */
[----:B------:R-:W0:Y:S02]  /*8a10*/  F2I.S64.TRUNC R2, R2 ;  /* 0x0000000200027311 */ /* 0x000e24000020d900 */
[----:B0-----:R-:W-:Y:S05]  /*8a20*/  BRA `(.L_x_13916) ;  /* 0x0000000800d47947 */ /* 0x001fea0003800000 */
.L_x_13919:
[----:B------:R-:W-:-:S09]  /*8a30*/  UISETP.NE.AND UP0, UPT, UR4, 0x7, UPT ;  /* 0x000000070400788c */ /* 0x000fd2000bf05270 */
[----:B------:R-:W-:Y:S05]  /*8a40*/  BRA.U !UP0, `(.L_x_13921) ;  /* 0x00000001082c7547 */ /* 0x000fea000b800000 */
[----:B------:R-:W-:-:S09]  /*8a50*/  UISETP.NE.AND UP0, UPT, UR4, 0x8, UPT ;  /* 0x000000080400788c */ /* 0x000fd2000bf05270 */
[----:B------:R-:W-:Y:S05]  /*8a60*/  BRA.U !UP0, `(.L_x_13922) ;  /* 0x0000000108147547 */ /* 0x000fea000b800000 */
[----:B------:R-:W-:-:S09]  /*8a70*/  UISETP.NE.AND UP0, UPT, UR4, 0x9, UPT ;  /* 0x000000090400788c */ /* 0x000fd2000bf05270 */
[----:B------:R-:W-:Y:S05]  /*8a80*/  BRA.U UP0, `(.L_x_13915) ;  /* 0x0000000900647547 */ /* 0x000fea000b800000 */
[----:B0-234-:R-:W2:Y:S02]  /*8a90*/  LDG.E R2, desc[UR36][R24.64] ;  /* 0x0000002418027981 */ /* 0x01dea4000c1e1900 */
[----:B--2---:R-:W0:Y:S02]  /*8aa0*/  F2I.S64.TRUNC R2, R2 ;  /* 0x0000000200027311 */ /* 0x004e24000020d900 */
[----:B0-----:R-:W-:Y:S05]  /*8ab0*/  BRA `(.L_x_13916) ;  /* 0x0000000800b07947 */ /* 0x001fea0003800000 */
.L_x_13922:
[----:B------:R-:W0:Y:S02]  /*8ac0*/  LDG.E.U16 R24, desc[UR36][R24.64] ;  /* 0x0000002418187981 */ /* 0x000e24000c1e1500 */
[----:B0-234-:R-:W-:-:S06]  /*8ad0*/  HADD2.F32 R2, -RZ, R24.H0_H0 ;  /* 0x20000018ff027230 */ /* 0x01dfcc0000004100 */
[----:B------:R-:W0:Y:S02]  /*8ae0*/  F2I.S64.TRUNC R2, R2 ;  /* 0x0000000200027311 */ /* 0x000e24000020d900 */
[----:B0-----:R-:W-:Y:S05]  /*8af0*/  BRA `(.L_x_13916) ;  /* 0x0000000800a07947 */ /* 0x001fea0003800000 */
.L_x_13921:
[----:B0-234-:R-:W2:Y:S02]  /*8b00*/  LDG.E.64 R2, desc[UR36][R24.64] ;  /* 0x0000002418027981 */ /* 0x01dea4000c1e1b00 */
[----:B--2---:R-:W0:Y:S02]  /*8b10*/  F2I.S64.F64.TRUNC R2, R2 ;  /* 0x0000000200027311 */ /* 0x004e24000030d900 */
[----:B0-----:R-:W-:Y:S05]  /*8b20*/  BRA `(.L_x_13916) ;  /* 0x0000000800947947 */ /* 0x001fea0003800000 */
.L_x_13911:
        /* <DEDUP_REMOVED lines=9> */
[----:B0-234-:R-:W-:Y:S01]  /*8bc0*/  HFMA2 R3, -RZ, RZ, 0, 0 ;  /* 0x00000000ff037431 */ /* 0x01dfe200000001ff */
[----:B------:R-:W-:-:S04]  /*8bd0*/  ISETP.NE.AND P0, PT, R24, RZ, PT ;  /* 0x000000ff1800720c */ /* 0x000fc80003f05270 */
[----:B------:R-:W-:Y:S01]  /*8be0*/  SEL R2, RZ, 0x1, !P0 ;  /* 0x00000001ff027807 */ /* 0x000fe20004000000 */
[----:B------:R-:W-:Y:S08]  /*8bf0*/  BRA `(.L_x_13916) ;  /* 0x0000000800607947 */ /* 0x000ff00003800000 */
.L_x_13925:
[----:B0-234-:R-:W2:Y:S02]  /*8c00*/  LDG.E.64 R2, desc[UR36][R24.64] ;  /* 0x0000002418027981 */ /* 0x01dea4000c1e1b00 */
[----:B--2---:R-:W0:Y:S02]  /*8c10*/  F2I.S64.F64.TRUNC R2, R2 ;  /* 0x0000000200027311 */ /* 0x004e24000030d900 */
[----:B0-----:R-:W-:Y:S05]  /*8c20*/  BRA `(.L_x_13916) ;  /* 0x0000000800547947 */ /* 0x001fea0003800000 */
.L_x_13924:
        /* <DEDUP_REMOVED lines=26> */
.L_x_13927:
[----:B0-234-:R-:W2:Y:S02]  /*8dd0*/  LDG.E.U8 R3, desc[UR36][R24.64] ;  /* 0x0000002418037981 */ /* 0x01dea4000c1e1100 */
        /* <DEDUP_REMOVED lines=10> */
[----:B------:R-:W0:Y:S02]  /*8e80*/  F2I.S64.TRUNC R2, R3 ;  /* 0x0000000300027311 */ /* 0x000e24000020d900 */
[----:B0-----:R-:W-:Y:S05]  /*8e90*/  BRA `(.L_x_13916) ;  /* 0x0000000400b87947 */ /* 0x001fea0003800000 */
.L_x_13926:
[----:B0-234-:R-:W2:Y:S02]  /*8ea0*/  LDG.E.U16 R2, desc[UR36][R24.64] ;  /* 0x0000002418027981 */ /* 0x01dea4000c1e1500 */
[----:B--2---:R-:W-:-:S06]  /*8eb0*/  IMAD.U32 R2, R2, 0x10000, RZ ;  /* 0x0001000002027824 */ /* 0x004fcc00078e00ff */
[----:B------:R-:W0:Y:S02]  /*8ec0*/  F2I.S64.TRUNC R2, R2 ;  /* 0x0000000200027311 */ /* 0x000e24000020d900 */
[----:B0-----:R-:W-:Y:S05]  /*8ed0*/  BRA `(.L_x_13916) ;  /* 0x0000000400a87947 */ /* 0x001fea0003800000 */
.L_x_13923:
        /* <DEDUP_REMOVED lines=11> */
.L_x_13930:
[----:B------:R-:W2:Y:S01]  /*8f90*/  LDG.E.U8 R24, desc[UR36][R24.64] ;  /* 0x0000002418187981 */ /* 0x000ea2000c1e1100 */
[----:B------:R-:W-:Y:S01]  /*8fa0*/  BSSY.RECONVERGENT B0, `(.L_x_13931) ;  /* 0x0000018000007945 */ /* 0x000fe20003800200 */
[----:B0-234-:R-:W-:Y:S02]  /*8fb0*/  MOV R2, RZ ;  /* 0x000000ff00027202 */ /* 0x01dfe40000000f00 */
        /* <DEDUP_REMOVED lines=18> */
.L_x_13934:
[----:B------:R-:W-:Y:S05]  /*90e0*/  BSYNC.RECONVERGENT B1 ;  /* 0x0000000000017941 */ /* 0x000fea0003800200 */
.L_x_13933:
[----:B------:R-:W-:Y:S01]  /*90f0*/  IMAD.SHL.U32 R0, R0, 0x100000, RZ ;  /* 0x0010000000007824 */ /* 0x000fe200078e00ff */
[----:B------:R-:W-:-:S04]  /*9100*/  LEA R2, R2, 0x3b800000, 0x17 ;  /* 0x3b80000002027811 */ /* 0x000fc800078eb8ff */
[----:B------:R-:W-:-:S07]  /*9110*/  LOP3.LUT R2, R2, R0, R7, 0xfe, !PT ;  /* 0x0000000002027212 */ /* 0x000fce00078efe07 */
.L_x_13932:
[----:B------:R-:W-:Y:S05]  /*9120*/  BSYNC.RECONVERGENT B0 ;  /* 0x0000000000007941 */ /* 0x000fea0003800200 */
.L_x_13931:
[----:B------:R-:W2:Y:S02]  /*9130*/  F2I.S64.TRUNC R2, R2 ;  /* 0x0000000200027311 */ /* 0x000ea4000020d900 */
[----:B--2---:R-:W-:Y:S05]  /*9140*/  BRA `(.L_x_13916) ;  /* 0x00000004000c7947 */ /* 0x004fea0003800000 */
.L_x_13929:
        /* <DEDUP_REMOVED lines=21> */
.L_x_13938:
[----:B------:R-:W-:Y:S05]  /*92a0*/  BSYNC.RECONVERGENT B1 ;  /* 0x0000000000017941 */ /* 0x000fea0003800200 */
.L_x_13937:
[----:B------:R-:W-:Y:S02]  /*92b0*/  SHF.L.U32 R0, R0, 0x15, RZ ;  /* 0x0000001500007819 */ /* 0x000fe400000006ff */
[----:B------:R-:W-:-:S04]  /*92c0*/  LEA R2, R2, 0x37800000, 0x17 ;  /* 0x3780000002027811 */ /* 0x000fc800078eb8ff */
[----:B------:R-:W-:-:S07]  /*92d0*/  LOP3.LUT R2, R2, R0, R7, 0xfe, !PT ;  /* 0x0000000002027212 */ /* 0x000fce00078efe07 */
.L_x_13936:
[----:B------:R-:W-:Y:S05]  /*92e0*/  BSYNC.RECONVERGENT B0 ;  /* 0x0000000000007941 */ /* 0x000fea0003800200 */
.L_x_13935:
[----:B------:R-:W2:Y:S02]  /*92f0*/  F2I.S64.TRUNC R2, R2 ;  /* 0x0000000200027311 */ /* 0x000ea4000020d900 */
[----:B--2---:R-:W-:Y:S05]  /*9300*/  BRA `(.L_x_13916) ;  /* 0x00000000009c7947 */ /* 0x004fea0003800000 */
.L_x_13928:
        /* <DEDUP_REMOVED lines=14> */
.L_x_13942:
[----:B------:R-:W-:Y:S05]  /*93f0*/  BSYNC.RECONVERGENT B0 ;  /* 0x0000000000007941 */ /* 0x000fea0003800200 */
.L_x_13941:
[----:B------:R-:W1:Y:S02]  /*9400*/  F2I.S64.TRUNC R2, R2 ;  /* 0x0000000200027311 */ /* 0x000e64000020d900 */
[----:B-1----:R-:W-:Y:S05]  /*9410*/  BRA `(.L_x_13916) ;  /* 0x0000000000587947 */ /* 0x002fea0003800000 */
.L_x_13915:
        /* <DEDUP_REMOVED lines=16> */
.L_x_13943:
[----:B------:R-:W-:Y:S01]  /*9520*/  CS2R R2, SRZ ;  /* 0x0000000000027805 */ /* 0x000fe2000001ff00 */
[----:B------:R-:W-:Y:S06]  /*9530*/  BRA `(.L_x_13916) ;  /* 0x0000000000107947 */ /* 0x000fec0003800000 */
.L_x_13940:
[----:B0-234-:R1:W5:Y:S01]  /*9540*/  LDG.E.64 R2, desc[UR36][R24.64] ;  /* 0x0000002418027981 */ /* 0x01d362000c1e1b00 */
[----:B------:R-:W-:Y:S05]  /*9550*/  BRA `(.L_x_13916) ;  /* 0x0000000000087947 */ /* 0x000fea0003800000 */
.L_x_13939:
[----:B0-234-:R0:W5:Y:S01]  /*9560*/  LDG.E R2, desc[UR36][R24.64] ;  /* 0x0000002418027981 */ /* 0x01d162000c1e1900 */
[----:B------:R-:W-:-:S07]  /*9570*/  IMAD.MOV.U32 R3, RZ, RZ, RZ ;  /* 0x000000ffff037224 */ /* 0x000fce00078e00ff */
.L_x_13916:
[----:B------:R-:W0:Y:S01]  /*9580*/  LDCU.64 UR6, c[0x0][0x668] ;  /* 0x0000cd00ff0677ac */ /* 0x000e220008000a00 */
[-C--:B-----5:R-:W-:Y:S02]  /*9590*/  IMAD R7, R3, R16.reuse, RZ ;  /* 0x0000001003077224 */ /* 0x0a0fe400078e02ff */
[----:B------:R-:W-:Y:S01]  /*95a0*/  IMAD.WIDE.U32 R4, R2, R16, RZ ;  /* 0x0000001002047225 */ /* 0x000fe200078e00ff */
[----:B------:R-:W2:Y:S03]  /*95b0*/  LDCU.64 UR4, c[0x0][0x648] ;  /* 0x0000c900ff0477ac */ /* 0x000ea60008000a00 */
[----:B------:R-:W-:Y:S01]  /*95c0*/  IMAD R7, R17, R2, R7 ;  /* 0x0000000211077224 */ /* 0x000fe200078e0207 */
[----:B------:R-:W3:Y:S03]  /*95d0*/  LDCU.64 UR8, c[0x0][0x670] ;  /* 0x0000ce00ff0877ac */ /* 0x000ee60008000a00 */
[----:B------:R-:W-:-:S02]  /*95e0*/  IMAD.IADD R0, R5, 0x1, R7 ;  /* 0x0000000105007824 */ /* 0x000fc400078e0207 */
[----:B0-----:R-:W-:-:S04]  /*95f0*/  IMAD R3, R19, UR6, RZ ;  /* 0x0000000613037c24 */ /* 0x001fc8000f8e02ff */
[----:B------:R-:W-:Y:S01]  /*9600*/  IMAD R3, R18, UR7, R3 ;  /* 0x0000000712037c24 */ /* 0x000fe2000f8e0203 */
[----:B--2---:R-:W-:Y:S01]  /*9610*/  IADD3 R2, P0, PT, R22, UR4, RZ ;  /* 0x0000000416027c10 */ /* 0x004fe2000ff1e0ff */
[----:B------:R-:W-:Y:S01]  /*9620*/  IMAD.WIDE.U32 R18, R18, UR6, RZ ;  /* 0x0000000612127c25 */ /* 0x000fe2000f8e00ff */
[----:B------:R-:W-:-:S04]  /*9630*/  ULOP3.LUT UR4, UR39, 0xff, URZ, 0xc0, !UPT ;  /* 0x000000ff27047892 */ /* 0x000fc8000f8ec0ff */
[----:B------:R-:W-:Y:S01]  /*9640*/  IADD3 R19, PT, PT, R19, R3, RZ ;  /* 0x0000000313137210 */ /* 0x000fe20007ffe0ff */
[----:B------:R-:W-:Y:S01]  /*9650*/  UISETP.GT.AND UP0, UPT, UR4, 0x9, UPT ;  /* 0x000000090400788c */ /* 0x000fe2000bf04270 */
[----:B---3--:R-:W-:-:S04]  /*9660*/  IMAD R3, R0, UR8, RZ ;  /* 0x0000000800037c24 */ /* 0x008fc8000f8e02ff */
        /* <DEDUP_REMOVED lines=16> */
.L_x_13947:
[----:B------:R0:W-:Y:S01]  /*9770*/  STG.E.U8 desc[UR36][R2.64], R4 ;  /* 0x0000000402007986 */ /* 0x0001e2000c101124 */
[----:B------:R-:W-:Y:S05]  /*9780*/  BRA `(.L_x_13949) ;  /* 0x0000000c00347947 */ /* 0x000fea0003800000 */
.L_x_13946:
        /* <DEDUP_REMOVED lines=8> */
.L_x_13951:
[----:B------:R0:W-:Y:S01]  /*9810*/  STG.E desc[UR36][R2.64], R4 ;  /* 0x0000000402007986 */ /* 0x0001e2000c101924 */
[----:B------:R-:W-:Y:S05]  /*9820*/  BRA `(.L_x_13949) ;  /* 0x0000000c000c7947 */ /* 0x000fea0003800000 */
.L_x_13950:
[----:B------:R0:W-:Y:S01]  /*9830*/  STG.E.U16 desc[UR36][R2.64], R4 ;  /* 0x0000000402007986 */ /* 0x0001e2000c101524 */
[----:B------:R-:W-:Y:S05]  /*9840*/  BRA `(.L_x_13949) ;  /* 0x0000000c00047947 */ /* 0x000fea0003800000 */
.L_x_13945:
        /* <DEDUP_REMOVED lines=9> */
.L_x_13953:
[----:B------:R-:W0:Y:S02]  /*98e0*/  I2F.S64 R0, R6 ;  /* 0x0000000600007312 */ /* 0x000e240000301400 */
[----:B0-----:R-:W-:-:S05]  /*98f0*/  F2FP.F16.F32.PACK_AB R0, RZ, R0 ;  /* 0x00000000ff00723e */ /* 0x001fca00000000ff */
[----:B------:R0:W-:Y:S01]  /*9900*/  STG.E.U16 desc[UR36][R2.64], R0 ;  /* 0x0000000002007986 */ /* 0x0001e2000c101524 */
[----:B------:R-:W-:Y:S05]  /*9910*/  BRA `(.L_x_13949) ;  /* 0x0000000800d07947 */ /* 0x000fea0003800000 */
.L_x_13952:
        /* <DEDUP_REMOVED lines=10> */
.L_x_13955:
[----:B------:R-:W0:Y:S02]  /*99c0*/  I2F.S64 R6, R6 ;  /* 0x0000000600067312 */ /* 0x000e240000301400 */
[----:B0-----:R-:W-:-:S04]  /*99d0*/  F2FP.F16.F32.PACK_AB R5, RZ, R6 ;  /* 0x00000006ff05723e */ /* 0x001fc800000000ff */
[----:B------:R-:W-:-:S05]  /*99e0*/  PRMT R5, R5, 0x5410, RZ ;  /* 0x0000541005057816 */ /* 0x000fca00000000ff */
[----:B------:R0:W-:Y:S01]  /*99f0*/  STG.E desc[UR36][R2.64], R5 ;  /* 0x0000000502007986 */ /* 0x0001e2000c101924 */
[----:B------:R-:W-:Y:S05]  /*9a00*/  BRA `(.L_x_13949) ;  /* 0x0000000800947947 */ /* 0x000fea0003800000 */
.L_x_13954:
[----:B------:R-:W0:Y:S02]  /*9a10*/  I2F.F64.S64 R4, R6 ;  /* 0x0000000600047312 */ /* 0x000e240000301c00 */
[----:B0-----:R0:W-:Y:S01]  /*9a20*/  STG.E.64 desc[UR36][R2.64], R4 ;  /* 0x0000000402007986 */ /* 0x0011e2000c101b24 */
[----:B------:R-:W-:Y:S05]  /*9a30*/  BRA `(.L_x_13949) ;  /* 0x0000000800887947 */ /* 0x000fea0003800000 */
.L_x_13944:
        /* <DEDUP_REMOVED lines=12> */
.L_x_13959:
[----:B------:R-:W0:Y:S01]  /*9b00*/  I2F.S64 R5, R6 ;  /* 0x0000000600057312 */ /* 0x000e220000301400 */
[----:B------:R-:W-:Y:S01]  /*9b10*/  BSSY.RECONVERGENT B0, `(.L_x_13960) ;  /* 0x0000013000007945 */ /* 0x000fe20003800200 */
[----:B0-----:R-:W-:Y:S01]  /*9b20*/  LOP3.LUT R4, R5, 0x7fffffff, RZ, 0xc0, !PT ;  /* 0x7fffffff05047812 */ /* 0x001fe200078ec0ff */
[----:B------:R-:W-:-:S03]  /*9b30*/  IMAD.MOV.U32 R0, RZ, RZ, 0x80 ;  /* 0x00000080ff007424 */ /* 0x000fc600078e00ff */
        /* <DEDUP_REMOVED lines=14> */
.L_x_13962:
[----:B------:R-:W-:-:S04]  /*9c20*/  SHF.R.U32.HI R5, RZ, 0x18, R5 ;  /* 0x00000018ff057819 */ /* 0x000fc80000011605 */
[----:B------:R-:W-:-:S07]  /*9c30*/  LOP3.LUT R0, R0, 0x80, R5, 0xf8, !PT ;  /* 0x0000008000007812 */ /* 0x000fce00078ef805 */
.L_x_13961:
[----:B------:R-:W-:Y:S05]  /*9c40*/  BSYNC.RECONVERGENT B0 ;  /* 0x0000000000007941 */ /* 0x000fea0003800200 */
.L_x_13960:
[----:B------:R0:W-:Y:S01]  /*9c50*/  STG.E.U8 desc[UR36][R2.64], R0 ;  /* 0x0000000002007986 */ /* 0x0001e2000c101124 */
[----:B------:R-:W-:Y:S05]  /*9c60*/  BRA `(.L_x_13949) ;  /* 0x0000000400fc7947 */ /* 0x000fea0003800000 */
.L_x_13958:
        /* <DEDUP_REMOVED lines=18> */
.L_x_13965:
[----:B------:R-:W-:-:S04]  /*9d90*/  SHF.R.U32.HI R5, RZ, 0x18, R5 ;  /* 0x00000018ff057819 */ /* 0x000fc80000011605 */
[----:B------:R-:W-:-:S07]  /*9da0*/  LOP3.LUT R0, R0, 0x80, R5, 0xf8, !PT ;  /* 0x0000008000007812 */ /* 0x000fce00078ef805 */
.L_x_13964:
[----:B------:R-:W-:Y:S05]  /*9db0*/  BSYNC.RECONVERGENT B0 ;  /* 0x0000000000007941 */ /* 0x000fea0003800200 */
.L_x_13963:
[----:B------:R0:W-:Y:S01]  /*9dc0*/  STG.E.U8 desc[UR36][R2.64], R0 ;  /* 0x0000000002007986 */ /* 0x0001e2000c101124 */
[----:B------:R-:W-:Y:S05]  /*9dd0*/  BRA `(.L_x_13949) ;  /* 0x0000000400a07947 */ /* 0x000fea0003800000 */
.L_x_13957:
[----:B------:R-:W-:-:S09]  /*9de0*/  UISETP.NE.AND UP0, UPT, UR4, 0x1c, UPT ;  /* 0x0000001c0400788c */ /* 0x000fd2000bf05270 */
[----:B------:R-:W-:Y:S05]  /*9df0*/  BRA.U !UP0, `(.L_x_13966) ;  /* 0x0000000108587547 */ /* 0x000fea000b800000 */
[----:B------:R-:W-:-:S09]  /*9e00*/  UISETP.NE.AND UP0, UPT, UR4, 0x1d, UPT ;  /* 0x0000001d0400788c */ /* 0x000fd2000bf05270 */
[----:B------:R-:W-:Y:S05]  /*9e10*/  BRA.U !UP0, `(.L_x_13967) ;  /* 0x0000000108487547 */ /* 0x000fea000b800000 */
[----:B------:R-:W-:-:S09]  /*9e20*/  UISETP.NE.AND UP0, UPT, UR4, 0x2c, UPT ;  /* 0x0000002c0400788c */ /* 0x000fd2000bf05270 */
[----:B------:R-:W-:Y:S05]  /*9e30*/  BRA.U UP0, `(.L_x_13948) ;  /* 0x0000000100a47547 */ /* 0x000fea000b800000 */
        /* <DEDUP_REMOVED lines=16> */
.L_x_13967:
[----:B------:R0:W-:Y:S01]  /*9f40*/  STG.E.64 desc[UR36][R2.64], R6 ;  /* 0x0000000602007986 */ /* 0x0001e2000c101b24 */
[----:B------:R-:W-:Y:S05]  /*9f50*/  BRA `(.L_x_13949) ;  /* 0x0000000400407947 */ /* 0x000fea0003800000 */
.L_x_13966:
[----:B------:R0:W-:Y:S01]  /*9f60*/  STG.E desc[UR36][R2.64], R4 ;  /* 0x0000000402007986 */ /* 0x0001e2000c101924 */
[----:B------:R-:W-:Y:S05]  /*9f70*/  BRA `(.L_x_13949) ;  /* 0x0000000400387947 */ /* 0x000fea0003800000 */
.L_x_13956:
        /* <DEDUP_REMOVED lines=11> */
.L_x_13969:
[----:B------:R-:W-:Y:S01]  /*a030*/  CS2R R10, SRZ ;  /* 0x00000000000a7805 */ /* 0x000fe2000001ff00 */
[----:B------:R-:W0:Y:S04]  /*a040*/  I2F.F64.S64 R8, R6 ;  /* 0x0000000600087312 */ /* 0x000e280000301c00 */
[----:B0-----:R2:W-:Y:S01]  /*a050*/  STG.E.128 desc[UR36][R2.64], R8 ;  /* 0x0000000802007986 */ /* 0x0015e2000c101d24 */
[----:B------:R-:W-:Y:S05]  /*a060*/  BRA `(.L_x_13949) ;  /* 0x0000000000fc7947 */ /* 0x000fea0003800000 */
.L_x_13968:
[----:B------:R-:W-:-:S09]  /*a070*/  UISETP.NE.AND UP0, UPT, UR4, 0xf, UPT ;  /* 0x0000000f0400788c */ /* 0x000fd2000bf05270 */
[----:B------:R-:W-:Y:S05]  /*a080*/  BRA.U !UP0, `(.L_x_13970) ;  /* 0x0000000108e87547 */ /* 0x000fea000b800000 */
[----:B------:R-:W-:-:S09]  /*a090*/  UISETP.NE.AND UP0, UPT, UR4, 0x17, UPT ;  /* 0x000000170400788c */ /* 0x000fd2000bf05270 */
[----:B------:R-:W-:Y:S05]  /*a0a0*/  BRA.U !UP0, `(.L_x_13971) ;  /* 0x0000000108907547 */ /* 0x000fea000b800000 */
[----:B------:R-:W-:-:S09]  /*a0b0*/  UISETP.NE.AND UP0, UPT, UR4, 0x18, UPT ;  /* 0x000000180400788c */ /* 0x000fd2000bf05270 */
[----:B------:R-:W-:Y:S05]  /*a0c0*/  BRA.U !UP0, `(.L_x_13972) ;  /* 0x0000000108447547 */ /* 0x000fea000b800000 */
.L_x_13948:
[----:B------:R-:W-:Y:S01]  /*a0d0*/  MOV R0, 0x228 ;  /* 0x0000022800007802 */ /* 0x000fe20000000f00 */
[----:B------:R-:W0:Y:S01]  /*a0e0*/  LDCU.64 UR4, c[0x4][0x218] ;  /* 0x01004300ff0477ac */ /* 0x000e220008000a00 */
[----:B------:R-:W-:Y:S02]  /*a0f0*/  HFMA2 R13, -RZ, RZ, 0, 0 ;  /* 0x00000000ff0d7431 */ /* 0x000fe400000001ff */
[----:B------:R-:W-:Y:S01]  /*a100*/  IMAD.MOV.U32 R8, RZ, RZ, 0x65 ;  /* 0x00000065ff087424 */ /* 0x000fe200078e00ff */
[----:B------:R2:W3:Y:S01]  /*a110*/  LDC.64 R2, c[0x4][R0] ;  /* 0x0100000000027b82 */ /* 0x0004e20000000a00 */
[----:B------:R-:W5:Y:S01]  /*a120*/  LDCU.64 UR6, c[0x4][0x220] ;  /* 0x01004400ff0677ac */ /* 0x000f620008000a00 */
[----:B------:R-:W-:Y:S01]  /*a130*/  IMAD.MOV.U32 R12, RZ, RZ, 0x1 ;  /* 0x00000001ff0c7424 */ /* 0x000fe200078e00ff */
[----:B------:R-:W1:Y:S01]  /*a140*/  LDCU.64 UR8, c[0x4][0x48] ;  /* 0x01000900ff0877ac */ /* 0x000e620008000a00 */
[----:B0-----:R-:W-:Y:S02]  /*a150*/  IMAD.U32 R4, RZ, RZ, UR4 ;  /* 0x00000004ff047e24 */ /* 0x001fe4000f8e00ff */
[----:B------:R-:W-:Y:S01]  /*a160*/  IMAD.U32 R5, RZ, RZ, UR5 ;  /* 0x00000005ff057e24 */ /* 0x000fe2000f8e00ff */
[----:B-----5:R-:W-:Y:S01]  /*a170*/  MOV R6, UR6 ;  /* 0x0000000600067c02 */ /* 0x020fe20008000f00 */
[----:B------:R-:W-:-:S02]  /*a180*/  IMAD.U32 R7, RZ, RZ, UR7 ;  /* 0x00000007ff077e24 */ /* 0x000fc4000f8e00ff */
[----:B-1----:R-:W-:Y:S01]  /*a190*/  IMAD.U32 R10, RZ, RZ, UR8 ;  /* 0x00000008ff0a7e24 */ /* 0x002fe2000f8e00ff */
[----:B--2---:R-:W-:-:S07]  /*a1a0*/  MOV R11, UR9 ;  /* 0x00000009000b7c02 */ /* 0x004fce0008000f00 */
[----:B------:R-:W-:-:S07]  /*a1b0*/  LEPC R20, `(.L_x_13973) ;  /* 0x000000001014794e */ /* 0x000fce0000000000 */
[----:B---34-:R-:W-:Y:S05]  /*a1c0*/  CALL.ABS.NOINC R2 ;  /* 0x0000000002007343 */ /* 0x018fea0003c00000 */
.L_x_13973:
[----:B------:R-:W-:Y:S05]  /*a1d0*/  BRA `(.L_x_13949) ;  /* 0x0000000000a07947 */ /* 0x000fea0003800000 */
.L_x_13972:
[----:B------:R-:W0:Y:S01]  /*a1e0*/  I2F.S64 R7, R6 ;  /* 0x0000000600077312 */ /* 0x000e220000301400 */
[----:B------:R-:W-:Y:S01]  /*a1f0*/  BSSY.RECONVERGENT B0, `(.L_x_13974) ;  /* 0x000000c000007945 */ /* 0x000fe20003800200 */
[----:B0-----:R-:W-:Y:S01]  /*a200*/  LOP3.LUT R4, R7, 0x7fffffff, RZ, 0xc0, !PT ;  /* 0x7fffffff07047812 */ /* 0x001fe200078ec0ff */
[----:B------:R-:W-:Y:S01]  /*a210*/  IMAD.MOV.U32 R0, RZ, RZ, 0x7f ;  /* 0x0000007fff007424 */ /* 0x000fe200078e00ff */
        /* <DEDUP_REMOVED lines=9> */
.L_x_13975:
[----:B------:R-:W-:Y:S05]  /*a2b0*/  BSYNC.RECONVERGENT B0 ;  /* 0x0000000000007941 */ /* 0x000fea0003800200 */
.L_x_13974:
[----:B------:R-:W-:-:S05]  /*a2c0*/  LOP3.LUT R5, R0, 0x80, R5, 0xf8, !PT ;  /* 0x0000008000057812 */ /* 0x000fca00078ef805 */
[----:B------:R0:W-:Y:S01]  /*a2d0*/  STG.E.U8 desc[UR36][R2.64], R5 ;  /* 0x0000000502007986 */ /* 0x0001e2000c101124 */
[----:B------:R-:W-:Y:S05]  /*a2e0*/  BRA `(.L_x_13949) ;  /* 0x00000000005c7947 */ /* 0x000fea0003800000 */
.L_x_13971:
[----:B------:R-:W0:Y:S01]  /*a2f0*/  I2F.S64 R5, R6 ;  /* 0x0000000600057312 */ /* 0x000e220000301400 */
        /* <DEDUP_REMOVED lines=11> */
.L_x_13977:
[----:B------:R-:W-:Y:S01]  /*a3b0*/  IMAD.MOV.U32 R0, RZ, RZ, 0x7f ;  /* 0x0000007fff007424 */ /* 0x000fe200078e00ff */
[----:B------:R-:W-:-:S04]  /*a3c0*/  ISETP.GT.U32.AND P0, PT, R4, 0x7f800000, PT ;  /* 0x7f8000000400780c */ /* 0x000fc80003f04070 */
[----:B------:R-:W-:-:S09]  /*a3d0*/  SEL R0, R0, 0x7c, P0 ;  /* 0x0000007c00007807 */ /* 0x000fd20000000000 */
.L_x_13978:
[----:B------:R-:W-:Y:S05]  /*a3e0*/  BSYNC.RECONVERGENT B0 ;  /* 0x0000000000007941 */ /* 0x000fea0003800200 */
.L_x_13976:
[----:B------:R-:W-:-:S04]  /*a3f0*/  SHF.R.U32.HI R5, RZ, 0x18, R5 ;  /* 0x00000018ff057819 */ /* 0x000fc80000011605 */
[----:B------:R-:W-:-:S05]  /*a400*/  LOP3.LUT R5, R0, 0x80, R5, 0xf8, !PT ;  /* 0x0000008000057812 */ /* 0x000fca00078ef805 */
[----:B------:R3:W-:Y:S01]  /*a410*/  STG.E.U8 desc[UR36][R2.64], R5 ;  /* 0x0000000502007986 */ /* 0x0007e2000c101124 */
[----:B------:R-:W-:Y:S05]  /*a420*/  BRA `(.L_x_13949) ;  /* 0x00000000000c7947 */ /* 0x000fea0003800000 */
.L_x_13970:
[----:B------:R-:W0:Y:S02]  /*a430*/  I2F.S64 R0, R6 ;  /* 0x0000000600007312 */ /* 0x000e240000301400 */
[----:B0-----:R-:W-:-:S05]  /*a440*/  F2FP.BF16.F32.PACK_AB R0, RZ, R0 ;  /* 0x00000000ff00723e */ /* 0x001fca00000010ff */
[----:B------:R0:W-:Y:S02]  /*a450*/  STG.E.U16 desc[UR36][R2.64], R0 ;  /* 0x0000000002007986 */ /* 0x0001e4000c101524 */
.L_x_13949:
[----:B------:R-:W-:-:S07]  /*a460*/  IADD3 R23, PT, PT, R23, 0x80, RZ ;  /* 0x0000008017177810 */ /* 0x000fce0007ffe0ff */
.L_x_13843:
[----:B------:R-:W-:Y:S05]  /*a470*/  BSYNC.RECONVERGENT B6 ;  /* 0x0000000000067941 */ /* 0x000fea0003800200 */
.L_x_13842:
[----:B------:R-:W5:Y:S01]  /*a480*/  LDCU UR4, c[0x0][0x380] ;  /* 0x00007000ff0477ac */ /* 0x000f620008000800 */
[----:B------:R-:W-:Y:S01]  /*a490*/  BSSY.RECONVERGENT B6, `(.L_x_13979) ;  /* 0x000051a000067945 */ /* 0x000fe20003800200 */
[----:B-----5:R-:W-:-:S13]  /*a4a0*/  ISETP.GE.AND P0, PT, R23, UR4, PT ;  /* 0x0000000417007c0c */ /* 0x020fda000bf06270 */
[----:B------:R-:W-:Y:S05]  /*a4b0*/  @P0 BRA `(.L_x_13980) ;  /* 0x00000050005c0947 */ /* 0x000fea0003800000 */
[----:B------:R-:W5:Y:S01]  /*a4c0*/  LDCU UR4, c[0x0][0x388] ;  /* 0x00007100ff0477ac */ /* 0x000f620008000800 */
[----:B-12-4-:R-:W-:Y:S01]  /*a4d0*/  IMAD.MOV.U32 R24, RZ, RZ, RZ ;  /* 0x000000ffff187224 */ /* 0x016fe200078e00ff */
[----:B0-----:R-:W-:Y:S01]  /*a4e0*/  MOV R0, RZ ;  /* 0x000000ff00007202 */ /* 0x001fe20000000f00 */
[----:B------:R-:W-:Y:S02]  /*a4f0*/  IMAD.MOV.U32 R16, RZ, RZ, RZ ;  /* 0x000000ffff107224 */ /* 0x000fe400078e00ff */
[----:B------:R-:W-:Y:S01]  /*a500*/  IMAD.MOV.U32 R22, RZ, RZ, RZ ;  /* 0x000000ffff167224 */ /* 0x000fe200078e00ff */
[----:B-----5:R-:W-:-:S09]  /*a510*/  UISETP.NE.AND UP0, UPT, UR4, URZ, UPT ;  /* 0x000000ff0400728c */ /* 0x020fd2000bf05270 */
[----:B------:R-:W-:Y:S05]  /*a520*/  BRA.U !UP0, `(.L_x_13981) ;  /* 0x0000001508d47547 */ /* 0x000fea000b800000 */
[----:B------:R-:W3:Y:S01]  /*a530*/  LDCU.64 UR4, c[0x0][0x390] ;  /* 0x00007200ff0477ac */ /* 0x000ee20008000a00 */
[----:B------:R-:W-:Y:S01]  /*a540*/  IMAD.MOV.U32 R22, RZ, RZ, RZ ;  /* 0x000000ffff167224 */ /* 0x000fe200078e00ff */
[----:B------:R-:W0:Y:S01]  /*a550*/  LDCU UR6, c[0x0][0x38c] ;  /* 0x00007180ff0677ac */ /* 0x000e220008000800 */
[----:B------:R-:W1:Y:S01]  /*a560*/  LDCU.64 UR8, c[0x0][0x4b8] ;  /* 0x00009700ff0877ac */ /* 0x000e620008000a00 */
[----:B------:R-:W2:Y:S01]  /*a570*/  LDCU.64 UR10, c[0x0][0x4c0] ;  /* 0x00009800ff0a77ac */ /* 0x000ea20008000a00 */
[----:B------:R-:W-:Y:S01]  /*a580*/  UISETP.NE.AND UP0, UPT, UR44, URZ, UPT ;  /* 0x000000ff2c00728c */ /* 0x000fe2000bf05270 */
[----:B---3--:R-:W-:-:S05]  /*a590*/  IMAD.HI.U32 R2, R23, UR4, R22 ;  /* 0x0000000417027c27 */ /* 0x008fca000f8e0016 */
[----:B------:R-:W-:-:S04]  /*a5a0*/  SHF.R.U32.HI R3, RZ, UR5, R2 ;  /* 0x00000005ff037c19 */ /* 0x000fc80008011602 */
[----:B------:R-:W-:-:S05]  /*a5b0*/  IADD3 R24, PT, PT, -R3, RZ, RZ ;  /* 0x000000ff03187210 */ /* 0x000fca0007ffe1ff */
        /* <DEDUP_REMOVED lines=364> */
.L_x_13981:
[----:B------:R-:W3:Y:S01]  /*bc80*/  LDCU.64 UR6, c[0x0][0x650] ;  /* 0x0000ca00ff0677ac */ /* 0x000ee20008000a00 */
[----:B------:R-:W-:-:S04]  /*bc90*/  UPRMT UR4, UR39, 0x7771, URZ ;  /* 0x0000777127047896 */ /* 0x000fc800080000ff */
[----:B------:R-:W-:Y:S01]  /*bca0*/  UISETP.GT.AND UP0, UPT, UR4, 0x9, UPT ;  /* 0x000000090400788c */ /* 0x000fe2000bf04270 */
[----:B---3--:R-:W-:-:S05]  /*bcb0*/  IADD3 R2, P0, PT, R0, UR6, RZ ;  /* 0x0000000600027c10 */ /* 0x008fca000ff1e0ff */
        /* <DEDUP_REMOVED lines=13> */
.L_x_13985:
[----:B------:R3:W5:Y:S01]  /*bd90*/  LDG.E.U8 R18, desc[UR36][R2.64] ;  /* 0x0000002402127981 */ /* 0x000762000c1e1100 */
[----:B------:R-:W-:Y:S01]  /*bda0*/  IMAD.MOV.U32 R19, RZ, RZ, RZ ;  /* 0x000000ffff137224 */ /* 0x000fe200078e00ff */
[----:B------:R-:W-:Y:S06]  /*bdb0*/  BRA `(.L_x_13987) ;  /* 0x0000000c00407947 */ /* 0x000fec0003800000 */
.L_x_13984:
        /* <DEDUP_REMOVED lines=8> */
.L_x_13989:
[----:B------:R-:W2:Y:S02]  /*be40*/  LDG.E R18, desc[UR36][R2.64] ;  /* 0x0000002402127981 */ /* 0x000ea4000c1e1900 */
[----:B--2---:R-:W-:Y:S01]  /*be50*/  SHF.R.S32.HI R19, RZ, 0x1f, R18 ;  /* 0x0000001fff137819 */ /* 0x004fe20000011412 */
[----:B------:R-:W-:Y:S06]  /*be60*/  BRA `(.L_x_13987) ;  /* 0x0000000c00147947 */ /* 0x000fec0003800000 */
.L_x_13988:
[----:B------:R-:W2:Y:S02]  /*be70*/  LDG.E.S16 R18, desc[UR36][R2.64] ;  /* 0x0000002402127981 */ /* 0x000ea4000c1e1700 */
[----:B--2---:R-:W-:Y:S01]  /*be80*/  SHF.R.S32.HI R19, RZ, 0x1f, R18 ;  /* 0x0000001fff137819 */ /* 0x004fe20000011412 */
[----:B------:R-:W-:Y:S06]  /*be90*/  BRA `(.L_x_13987) ;  /* 0x0000000c00087947 */ /* 0x000fec0003800000 */
.L_x_13983:
        /* <DEDUP_REMOVED lines=9> */
.L_x_13991:
[----:B------:R-:W2:Y:S02]  /*bf30*/  LDG.E.U16 R2, desc[UR36][R2.64] ;  /* 0x0000002402027981 */ /* 0x000ea4000c1e1500 */
[----:B--2---:R-:W-:-:S06]  /*bf40*/  HADD2.F32 R18, -RZ, R2.H0_H0 ;  /* 0x20000002ff127230 */ /* 0x004fcc0000004100 */
[----:B------:R-:W3:Y:S02]  /*bf50*/  F2I.S64.TRUNC R18, R18 ;  /* 0x0000001200127311 */ /* 0x000ee4000020d900 */
[----:B---3--:R-:W-:Y:S05]  /*bf60*/  BRA `(.L_x_13987) ;  /* 0x0000000800d47947 */ /* 0x008fea0003800000 */
.L_x_13990:
        /* <DEDUP_REMOVED lines=9> */
.L_x_13993:
[----:B------:R-:W2:Y:S02]  /*c000*/  LDG.E.U16 R2, desc[UR36][R2.64] ;  /* 0x0000002402027981 */ /* 0x000ea4000c1e1500 */
[----:B--2---:R-:W-:-:S06]  /*c010*/  HADD2.F32 R18, -RZ, R2.H0_H0 ;  /* 0x20000002ff127230 */ /* 0x004fcc0000004100 */
[----:B------:R-:W3:Y:S02]  /*c020*/  F2I.S64.TRUNC R18, R18 ;  /* 0x0000001200127311 */ /* 0x000ee4000020d900 */
[----:B---3--:R-:W-:Y:S05]  /*c030*/  BRA `(.L_x_13987) ;  /* 0x0000000800a07947 */ /* 0x008fea0003800000 */
.L_x_13992:
[----:B------:R-:W2:Y:S02]  /*c040*/  LDG.E.64 R2, desc[UR36][R2.64] ;  /* 0x0000002402027981 */ /* 0x000ea4000c1e1b00 */
[----:B--2---:R3:W4:Y:S02]  /*c050*/  F2I.S64.F64.TRUNC R18, R2 ;  /* 0x0000000200127311 */ /* 0x004724000030d900 */
[----:B---34-:R-:W-:Y:S05]  /*c060*/  BRA `(.L_x_13987) ;  /* 0x0000000800947947 */ /* 0x018fea0003800000 */
.L_x_13982:
        /* <DEDUP_REMOVED lines=9> */
[----:B------:R-:W-:Y:S01]  /*c100*/  HFMA2 R19, -RZ, RZ, 0, 0 ;  /* 0x00000000ff137431 */ /* 0x000fe200000001ff */
[----:B--2---:R-:W-:-:S04]  /*c110*/  ISETP.NE.AND P0, PT, R2, RZ, PT ;  /* 0x000000ff0200720c */ /* 0x004fc80003f05270 */
[----:B------:R-:W-:Y:S01]  /*c120*/  SEL R18, RZ, 0x1, !P0 ;  /* 0x00000001ff127807 */ /* 0x000fe20004000000 */
[----:B------:R-:W-:Y:S08]  /*c130*/  BRA `(.L_x_13987) ;  /* 0x0000000800607947 */ /* 0x000ff00003800000 */
.L_x_13996:
[----:B------:R-:W2:Y:S02]  /*c140*/  LDG.E.64 R2, desc[UR36][R2.64] ;  /* 0x0000002402027981 */ /* 0x000ea4000c1e1b00 */
[----:B--2---:R3:W4:Y:S02]  /*c150*/  F2I.S64.F64.TRUNC R18, R2 ;  /* 0x0000000200127311 */ /* 0x004724000030d900 */
[----:B---34-:R-:W-:Y:S05]  /*c160*/  BRA `(.L_x_13987) ;  /* 0x0000000800547947 */ /* 0x018fea0003800000 */
.L_x_13995:
        /* <DEDUP_REMOVED lines=26> */
.L_x_13998:
        /* <DEDUP_REMOVED lines=11> */
[----:B------:R3:W4:Y:S02]  /*c3c0*/  F2I.S64.TRUNC R18, R0 ;  /* 0x0000000000127311 */ /* 0x000724000020d900 */
[----:B---34-:R-:W-:Y:S05]  /*c3d0*/  BRA `(.L_x_13987) ;  /* 0x0000000400b87947 */ /* 0x018fea0003800000 */
.L_x_13997:
[----:B------:R-:W2:Y:S02]  /*c3e0*/  LDG.E.U16 R18, desc[UR36][R2.64] ;  /* 0x0000002402127981 */ /* 0x000ea4000c1e1500 */
[----:B--2---:R-:W-:-:S06]  /*c3f0*/  IMAD.U32 R18, R18, 0x10000, RZ ;  /* 0x0001000012127824 */ /* 0x004fcc00078e00ff */
[----:B------:R-:W3:Y:S02]  /*c400*/  F2I.S64.TRUNC R18, R18 ;  /* 0x0000001200127311 */ /* 0x000ee4000020d900 */
[----:B---3--:R-:W-:Y:S05]  /*c410*/  BRA `(.L_x_13987) ;  /* 0x0000000400a87947 */ /* 0x008fea0003800000 */
.L_x_13994:
        /* <DEDUP_REMOVED lines=11> */
.L_x_14001:
        /* <DEDUP_REMOVED lines=21> */
.L_x_14005:
[----:B------:R-:W-:Y:S05]  /*c620*/  BSYNC.RECONVERGENT B1 ;  /* 0x0000000000017941 */ /* 0x000fea0003800200 */
.L_x_14004:
[----:B------:R-:W-:Y:S01]  /*c630*/  IMAD.SHL.U32 R0, R0, 0x100000, RZ ;  /* 0x0010000000007824 */ /* 0x000fe200078e00ff */
[----:B------:R-:W-:-:S04]  /*c640*/  LEA R2, R2, 0x3b800000, 0x17 ;  /* 0x3b80000002027811 */ /* 0x000fc800078eb8ff */
[----:B------:R-:W-:-:S07]  /*c650*/  LOP3.LUT R18, R2, R0, R7, 0xfe, !PT ;  /* 0x0000000002127212 */ /* 0x000fce00078efe07 */
.L_x_14003:
[----:B------:R-:W-:Y:S05]  /*c660*/  BSYNC.RECONVERGENT B0 ;  /* 0x0000000000007941 */ /* 0x000fea0003800200 */
.L_x_14002:
[----:B------:R-:W1:Y:S02]  /*c670*/  F2I.S64.TRUNC R18, R18 ;  /* 0x0000001200127311 */ /* 0x000e64000020d900 */
[----:B-1----:R-:W-:Y:S05]  /*c680*/  BRA `(.L_x_13987) ;  /* 0x00000004000c7947 */ /* 0x002fea0003800000 */
.L_x_14000:
        /* <DEDUP_REMOVED lines=21> */
.L_x_14009:
[----:B------:R-:W-:Y:S05]  /*c7e0*/  BSYNC.RECONVERGENT B1 ;  /* 0x0000000000017941 */ /* 0x000fea0003800200 */
.L_x_14008:
[----:B------:R-:W-:Y:S02]  /*c7f0*/  SHF.L.U32 R0, R0, 0x15, RZ ;  /* 0x0000001500007819 */ /* 0x000fe400000006ff */
[----:B------:R-:W-:-:S04]  /*c800*/  LEA R2, R2, 0x37800000, 0x17 ;  /* 0x3780000002027811 */ /* 0x000fc800078eb8ff */
[----:B------:R-:W-:-:S07]  /*c810*/  LOP3.LUT R18, R2, R0, R7, 0xfe, !PT ;  /* 0x0000000002127212 */ /* 0x000fce00078efe07 */
.L_x_14007:
[----:B------:R-:W-:Y:S05]  /*c820*/  BSYNC.RECONVERGENT B0 ;  /* 0x0000000000007941 */ /* 0x000fea0003800200 */
.L_x_14006:
[----:B------:R-:W1:Y:S02]  /*c830*/  F2I.S64.TRUNC R18, R18 ;  /* 0x0000001200127311 */ /* 0x000e64000020d900 */
[----:B-1----:R-:W-:Y:S05]  /*c840*/  BRA `(.L_x_13987) ;  /* 0x00000000009c7947 */ /* 0x002fea0003800000 */
.L_x_13999:
        /* <DEDUP_REMOVED lines=14> */
.L_x_14013:
[----:B------:R-:W-:Y:S05]  /*c930*/  BSYNC.RECONVERGENT B0 ;  /* 0x0000000000007941 */ /* 0x000fea0003800200 */
.L_x_14012:
[----:B------:R-:W2:Y:S02]  /*c940*/  F2I.S64.TRUNC R18, R18 ;  /* 0x0000001200127311 */ /* 0x000ea4000020d900 */
[----:B--2---:R-:W-:Y:S05]  /*c950*/  BRA `(.L_x_13987) ;  /* 0x0000000000587947 */ /* 0x004fea0003800000 */
.L_x_13986:
        /* <DEDUP_REMOVED lines=16> */
.L_x_14014:
[----:B------:R-:W-:Y:S01]  /*ca60*/  CS2R R18, SRZ ;  /* 0x0000000000127805 */ /* 0x000fe2000001ff00 */
[----:B------:R-:W-:Y:S06]  /*ca70*/  BRA `(.L_x_13987) ;  /* 0x0000000000107947 */ /* 0x000fec0003800000 */
.L_x_14011:
[----:B------:R2:W5:Y:S01]  /*ca80*/  LDG.E.64 R18, desc[UR36][R2.64] ;  /* 0x0000002402127981 */ /* 0x000562000c1e1b00 */
[----:B------:R-:W-:Y:S05]  /*ca90*/  BRA `(.L_x_13987) ;  /* 0x0000000000087947 */ /* 0x000fea0003800000 */
.L_x_14010:
[----:B------:R1:W5:Y:S01]  /*caa0*/  LDG.E R18, desc[UR36][R2.64] ;  /* 0x0000002402127981 */ /* 0x000362000c1e1900 */
[----:B------:R-:W-:-:S07]  /*cab0*/  IMAD.MOV.U32 R19, RZ, RZ, RZ ;  /* 0x000000ffff137224 */ /* 0x000fce00078e00ff */
.L_x_13987:
        /* <DEDUP_REMOVED lines=17> */
.L_x_14018:
[----:B------:R4:W5:Y:S01]  /*cbd0*/  LDG.E.U8 R16, desc[UR36][R2.64] ;  /* 0x0000002402107981 */ /* 0x000962000c1e1100 */
[----:B------:R-:W-:Y:S01]  /*cbe0*/  MOV R17, RZ ;  /* 0x000000ff00117202 */ /* 0x000fe20000000f00 */
[----:B------:R-:W-:Y:S06]  /*cbf0*/  BRA `(.L_x_14020) ;  /* 0x0000000c00407947 */ /* 0x000fec0003800000 */
.L_x_14017:
        /* <DEDUP_REMOVED lines=8> */
.L_x_14022:
[----:B------:R-:W2:Y:S02]  /*cc80*/  LDG.E R16, desc[UR36][R2.64] ;  /* 0x0000002402107981 */ /* 0x000ea4000c1e1900 */
[----:B--2---:R-:W-:Y:S01]  /*cc90*/  SHF.R.S32.HI R17, RZ, 0x1f, R16 ;  /* 0x0000001fff117819 */ /* 0x004fe20000011410 */
[----:B------:R-:W-:Y:S06]  /*cca0*/  BRA `(.L_x_14020) ;  /* 0x0000000c00147947 */ /* 0x000fec0003800000 */
.L_x_14021:
[----:B------:R-:W2:Y:S02]  /*ccb0*/  LDG.E.S16 R16, desc[UR36][R2.64] ;  /* 0x0000002402107981 */ /* 0x000ea4000c1e1700 */
[----:B--2---:R-:W-:Y:S01]  /*ccc0*/  SHF.R.S32.HI R17, RZ, 0x1f, R16 ;  /* 0x0000001fff117819 */ /* 0x004fe20000011410 */
[----:B------:R-:W-:Y:S06]  /*ccd0*/  BRA `(.L_x_14020) ;  /* 0x0000000c00087947 */ /* 0x000fec0003800000 */
.L_x_14016:
        /* <DEDUP_REMOVED lines=9> */
.L_x_14024:
[----:B------:R-:W2:Y:S02]  /*cd70*/  LDG.E.U16 R2, desc[UR36][R2.64] ;  /* 0x0000002402027981 */ /* 0x000ea4000c1e1500 */
[----:B--2---:R-:W-:-:S06]  /*cd80*/  HADD2.F32 R16, -RZ, R2.H0_H0 ;  /* 0x20000002ff107230 */ /* 0x004fcc0000004100 */
[----:B------:R-:W3:Y:S02]  /*cd90*/  F2I.S64.TRUNC R16, R16 ;  /* 0x0000001000107311 */ /* 0x000ee4000020d900 */
[----:B---3--:R-:W-:Y:S05]  /*cda0*/  BRA `(.L_x_14020) ;  /* 0x0000000800d47947 */ /* 0x008fea0003800000 */
.L_x_14023:
        /* <DEDUP_REMOVED lines=9> */
.L_x_14026:
[----:B------:R-:W2:Y:S02]  /*ce40*/  LDG.E.U16 R2, desc[UR36][R2.64] ;  /* 0x0000002402027981 */ /* 0x000ea4000c1e1500 */
[----:B--2---:R-:W-:-:S06]  /*ce50*/  HADD2.F32 R16, -RZ, R2.H0_H0 ;  /* 0x20000002ff107230 */ /* 0x004fcc0000004100 */
[----:B------:R-:W3:Y:S02]  /*ce60*/  F2I.S64.TRUNC R16, R16 ;  /* 0x0000001000107311 */ /* 0x000ee4000020d900 */
[----:B---3--:R-:W-:Y:S05]  /*ce70*/  BRA `(.L_x_14020) ;  /* 0x0000000800a07947 */ /* 0x008fea0003800000 */
.L_x_14025:
[----:B------:R-:W2:Y:S02]  /*ce80*/  LDG.E.64 R2, desc[UR36][R2.64] ;  /* 0x0000002402027981 */ /* 0x000ea4000c1e1b00 */
[----:B--2---:R3:W4:Y:S02]  /*ce90*/  F2I.S64.F64.TRUNC R16, R2 ;  /* 0x0000000200107311 */ /* 0x004724000030d900 */
[----:B---34-:R-:W-:Y:S05]  /*cea0*/  BRA `(.L_x_14020) ;  /* 0x0000000800947947 */ /* 0x018fea0003800000 */
.L_x_14015:
        /* <DEDUP_REMOVED lines=13> */
.L_x_14029:
[----:B------:R-:W2:Y:S02]  /*cf80*/  LDG.E.64 R2, desc[UR36][R2.64] ;  /* 0x0000002402027981 */ /* 0x000ea4000c1e1b00 */
[----:B--2---:R3:W4:Y:S02]  /*cf90*/  F2I.S64.F64.TRUNC R16, R2 ;  /* 0x0000000200107311 */ /* 0x004724000030d900 */
[----:B---34-:R-:W-:Y:S05]  /*cfa0*/  BRA `(.L_x_14020) ;  /* 0x0000000800547947 */ /* 0x018fea0003800000 */
.L_x_14028:
        /* <DEDUP_REMOVED lines=26> */
.L_x_14031:
        /* <DEDUP_REMOVED lines=13> */
.L_x_14030:
[----:B------:R-:W2:Y:S02]  /*d220*/  LDG.E.U16 R16, desc[UR36][R2.64] ;  /* 0x0000002402107981 */ /* 0x000ea4000c1e1500 */
[----:B--2---:R-:W-:-:S06]  /*d230*/  IMAD.U32 R16, R16, 0x10000, RZ ;  /* 0x0001000010107824 */ /* 0x004fcc00078e00ff */
[----:B------:R-:W3:Y:S02]  /*d240*/  F2I.S64.TRUNC R16, R16 ;  /* 0x0000001000107311 */ /* 0x000ee4000020d900 */
[----:B---3--:R-:W-:Y:S05]  /*d250*/  BRA `(.L_x_14020) ;  /* 0x0000000400a87947 */ /* 0x008fea0003800000 */
.L_x_14027:
        /* <DEDUP_REMOVED lines=11> */
.L_x_14034:
        /* <DEDUP_REMOVED lines=21> */
.L_x_14038:
[----:B------:R-:W-:Y:S05]  /*d460*/  BSYNC.RECONVERGENT B1 ;  /* 0x0000000000017941 */ /* 0x000fea0003800200 */
.L_x_14037:
[----:B------:R-:W-:Y:S01]  /*d470*/  IMAD.SHL.U32 R0, R0, 0x100000, RZ ;  /* 0x0010000000007824 */ /* 0x000fe200078e00ff */
[----:B------:R-:W-:-:S04]  /*d480*/  LEA R2, R2, 0x3b800000, 0x17 ;  /* 0x3b80000002027811 */ /* 0x000fc800078eb8ff */
[----:B------:R-:W-:-:S07]  /*d490*/  LOP3.LUT R16, R2, R0, R7, 0xfe, !PT ;  /* 0x0000000002107212 */ /* 0x000fce00078efe07 */
.L_x_14036:
[----:B------:R-:W-:Y:S05]  /*d4a0*/  BSYNC.RECONVERGENT B0 ;  /* 0x0000000000007941 */ /* 0x000fea0003800200 */
.L_x_14035:
[----:B------:R-:W1:Y:S02]  /*d4b0*/  F2I.S64.TRUNC R16, R16 ;  /* 0x0000001000107311 */ /* 0x000e64000020d900 */
[----:B-1----:R-:W-:Y:S05]  /*d4c0*/  BRA `(.L_x_14020) ;  /* 0x00000004000c7947 */ /* 0x002fea0003800000 */
.L_x_14033:
        /* <DEDUP_REMOVED lines=21> */
.L_x_14042:
[----:B------:R-:W-:Y:S05]  /*d620*/  BSYNC.RECONVERGENT B1 ;  /* 0x0000000000017941 */ /* 0x000fea0003800200 */
.L_x_14041:
[----:B------:R-:W-:Y:S01]  /*d630*/  IMAD.SHL.U32 R0, R0, 0x200000, RZ ;  /* 0x0020000000007824 */ /* 0x000fe200078e00ff */
[----:B------:R-:W-:-:S04]  /*d640*/  LEA R2, R2, 0x37800000, 0x17 ;  /* 0x3780000002027811 */ /* 0x000fc800078eb8ff */
[----:B------:R-:W-:-:S07]  /*d650*/  LOP3.LUT R16, R2, R0, R7, 0xfe, !PT ;  /* 0x0000000002107212 */ /* 0x000fce00078efe07 */
.L_x_14040:
[----:B------:R-:W-:Y:S05]  /*d660*/  BSYNC.RECONVERGENT B0 ;  /* 0x0000000000007941 */ /* 0x000fea0003800200 */
.L_x_14039:
[----:B------:R-:W0:Y:S02]  /*d670*/  F2I.S64.TRUNC R16, R16 ;  /* 0x0000001000107311 */ /* 0x000e24000020d900 */
[----:B0-----:R-:W-:Y:S05]  /*d680*/  BRA `(.L_x_14020) ;  /* 0x00000000009c7947 */ /* 0x001fea0003800000 */
.L_x_14032:
        /* <DEDUP_REMOVED lines=14> */
.L_x_14046:
[----:B------:R-:W-:Y:S05]  /*d770*/  BSYNC.RECONVERGENT B0 ;  /* 0x0000000000007941 */ /* 0x000fea0003800200 */
.L_x_14045:
[----:B------:R-:W1:Y:S02]  /*d780*/  F2I.S64.TRUNC R16, R16 ;  /* 0x0000001000107311 */ /* 0x000e64000020d900 */
[----:B-1----:R-:W-:Y:S05]  /*d790*/  BRA `(.L_x_14020) ;  /* 0x0000000000587947 */ /* 0x002fea0003800000 */
.L_x_14019:
        /* <DEDUP_REMOVED lines=15> */
[----:B--2--5:R-:W-:Y:S05]  /*d890*/  CALL.ABS.NOINC R2 ;  /* 0x0000000002007343 */ /* 0x024fea0003c00000 */
.L_x_14047:
[----:B------:R-:W-:Y:S01]  /*d8a0*/  CS2R R16, SRZ ;  /* 0x0000000000107805 */ /* 0x000fe2000001ff00 */
[----:B------:R-:W-:Y:S06]  /*d8b0*/  BRA `(.L_x_14020) ;  /* 0x0000000000107947 */ /* 0x000fec0003800000 */
.L_x_14044:
[----:B------:R1:W5:Y:S01]  /*d8c0*/  LDG.E.64 R16, desc[UR36][R2.64] ;  /* 0x0000002402107981 */ /* 0x000362000c1e1b00 */
[----:B------:R-:W-:Y:S05]  /*d8d0*/  BRA `(.L_x_14020) ;  /* 0x0000000000087947 */ /* 0x000fea0003800000 */
.L_x_14043:
[----:B------:R2:W5:Y:S01]  /*d8e0*/  LDG.E R16, desc[UR36][R2.64] ;  /* 0x0000002402107981 */ /* 0x000562000c1e1900 */
[----:B------:R-:W-:-:S07]  /*d8f0*/  IMAD.MOV.U32 R17, RZ, RZ, RZ ;  /* 0x000000ffff117224 */ /* 0x000fce00078e00ff */
.L_x_14020:
        /* <DEDUP_REMOVED lines=14> */
[----:B-1234-:R-:W2:Y:S02]  /*d9e0*/  LDG.E.S8 R2, desc[UR36][R24.64] ;  /* 0x0000002418027981 */ /* 0x01eea4000c1e1300 */
[----:B--2---:R-:W-:Y:S01]  /*d9f0*/  SHF.R.S32.HI R3, RZ, 0x1f, R2 ;  /* 0x0000001fff037819 */ /* 0x004fe20000011402 */
[----:B------:R-:W-:Y:S06]  /*da00*/  BRA `(.L_x_14053) ;  /* 0x0000000c004c7947 */ /* 0x000fec0003800000 */
.L_x_14051:
[----:B-1234-:R0:W5:Y:S01]  /*da10*/  LDG.E.U8 R2, desc[UR36][R24.64] ;  /* 0x0000002418027981 */ /* 0x01e162000c1e1100 */
[----:B------:R-:W-:Y:S01]  /*da20*/  IMAD.MOV.U32 R3, RZ, RZ, RZ ;  /* 0x000000ffff037224 */ /* 0x000fe200078e00ff */
[----:B------:R-:W-:Y:S06]  /*da30*/  BRA `(.L_x_14053) ;  /* 0x0000000c00407947 */ /* 0x000fec0003800000 */
.L_x_14050:
[----:B------:R-:W-:-:S09]  /*da40*/  UISETP.NE.AND UP0, UPT, UR4, 0x2, UPT ;  /* 0x000000020400788c */ /* 0x000fd2000bf05270 */
[----:B------:R-:W-:Y:S05]  /*da50*/  BRA.U !UP0, `(.L_x_14054) ;  /* 0x0000000108247547 */ /* 0x000fea000b800000 */
[----:B------:R-:W-:-:S09]  /*da60*/  UISETP.NE.AND UP0, UPT, UR4, 0x3, UPT ;  /* 0x000000030400788c */ /* 0x000fd2000bf05270 */
[----:B------:R-:W-:Y:S05]  /*da70*/  BRA.U !UP0, `(.L_x_14055) ;  /* 0x0000000108107547 */ /* 0x000fea000b800000 */
[----:B------:R-:W-:-:S09]  /*da80*/  UISETP.NE.AND UP0, UPT, UR4, 0x4, UPT ;  /* 0x000000040400788c */ /* 0x000fd2000bf05270 */
[----:B------:R-:W-:Y:S05]  /*da90*/  BRA.U UP0, `(.L_x_14052) ;  /* 0x0000000900d07547 */ /* 0x000fea000b800000 */
[----:B-1234-:R1:W5:Y:S01]  /*daa0*/  LDG.E.64 R2, desc[UR36][R24.64] ;  /* 0x0000002418027981 */ /* 0x01e362000c1e1b00 */
[----:B------:R-:W-:Y:S05]  /*dab0*/  BRA `(.L_x_14053) ;  /* 0x0000000c00207947 */ /* 0x000fea0003800000 */
.L_x_14055:
[----:B-1234-:R-:W2:Y:S02]  /*dac0*/  LDG.E R2, desc[UR36][R24.64] ;  /* 0x0000002418027981 */ /* 0x01eea4000c1e1900 */
[----:B--2---:R-:W-:Y:S01]  /*dad0*/  SHF.R.S32.HI R3, RZ, 0x1f, R2 ;  /* 0x0000001fff037819 */ /* 0x004fe20000011402 */
[----:B------:R-:W-:Y:S06]  /*dae0*/  BRA `(.L_x_14053) ;  /* 0x0000000c00147947 */ /* 0x000fec0003800000 */
.L_x_14054:
[----:B-1234-:R-:W2:Y:S02]  /*daf0*/  LDG.E.S16 R2, desc[UR36][R24.64] ;  /* 0x0000002418027981 */ /* 0x01eea4000c1e1700 */
[----:B--2---:R-:W-:Y:S01]  /*db00*/  SHF.R.S32.HI R3, RZ, 0x1f, R2 ;  /* 0x0000001fff037819 */ /* 0x004fe20000011402 */
[----:B------:R-:W-:Y:S06]  /*db10*/  BRA `(.L_x_14053) ;  /* 0x0000000c00087947 */ /* 0x000fec0003800000 */
.L_x_14049:
[----:B------:R-:W-:-:S09]  /*db20*/  UISETP.GT.AND UP0, UPT, UR4, 0x6, UPT ;  /* 0x000000060400788c */ /* 0x000fd2000bf04270 */
[----:B------:R-:W-:Y:S05]  /*db30*/  BRA.U UP0, `(.L_x_14056) ;  /* 0x00000001002c7547 */ /* 0x000fea000b800000 */
[----:B------:R-:W-:-:S09]  /*db40*/  UISETP.NE.AND UP0, UPT, UR4, 0x5, UPT ;  /* 0x000000050400788c */ /* 0x000fd2000bf05270 */
[----:B------:R-:W-:Y:S05]  /*db50*/  BRA.U !UP0, `(.L_x_14057) ;  /* 0x0000000108147547 */ /* 0x000fea000b800000 */
[----:B------:R-:W-:-:S09]  /*db60*/  UISETP.NE.AND UP0, UPT, UR4, 0x6, UPT ;  /* 0x000000060400788c */ /* 0x000fd2000bf05270 */
[----:B------:R-:W-:Y:S05]  /*db70*/  BRA.U UP0, `(.L_x_14052) ;  /* 0x0000000900987547 */ /* 0x000fea000b800000 */
[----:B-1234-:R-:W2:Y:S02]  /*db80*/  LDG.E R2, desc[UR36][R24.64] ;  /* 0x0000002418027981 */ /* 0x01eea4000c1e1900 */
[----:B--2---:R-:W2:Y:S02]  /*db90*/  F2I.S64.TRUNC R2, R2 ;  /* 0x0000000200027311 */ /* 0x004ea4000020d900 */
[----:B--2---:R-:W-:Y:S05]  /*dba0*/  BRA `(.L_x_14053) ;  /* 0x0000000800e47947 */ /* 0x004fea0003800000 */
.L_x_14057:
[----:B------:R-:W1:Y:S02]  /*dbb0*/  LDG.E.U16 R24, desc[UR36][R24.64] ;  /* 0x0000002418187981 */ /* 0x000e64000c1e1500 */
[----:B-1234-:R-:W-:-:S06]  /*dbc0*/  HADD2.F32 R2, -RZ, R24.H0_H0 ;  /* 0x20000018ff027230 */ /* 0x01efcc0000004100 */
[----:B------:R-:W2:Y:S02]  /*dbd0*/  F2I.S64.TRUNC R2, R2 ;  /* 0x0000000200027311 */ /* 0x000ea4000020d900 */
[----:B--2---:R-:W-:Y:S05]  /*dbe0*/  BRA `(.L_x_14053) ;  /* 0x0000000800d47947 */ /* 0x004fea0003800000 */
.L_x_14056:
[----:B------:R-:W-:-:S09]  /*dbf0*/  UISETP.NE.AND UP0, UPT, UR4, 0x7, UPT ;  /* 0x000000070400788c */ /* 0x000fd2000bf05270 */
[----:B------:R-:W-:Y:S05]  /*dc00*/  BRA.U !UP0, `(.L_x_14058) ;  /* 0x00000001082c7547 */ /* 0x000fea000b800000 */
[----:B------:R-:W-:-:S09]  /*dc10*/  UISETP.NE.AND UP0, UPT, UR4, 0x8, UPT ;  /* 0x000000080400788c */ /* 0x000fd2000bf05270 */
[----:B------:R-:W-:Y:S05]  /*dc20*/  BRA.U !UP0, `(.L_x_14059) ;  /* 0x0000000108147547 */ /* 0x000fea000b800000 */
[----:B------:R-:W-:-:S09]  /*dc30*/  UISETP.NE.AND UP0, UPT, UR4, 0x9, UPT ;  /* 0x000000090400788c */ /* 0x000fd2000bf05270 */
[----:B------:R-:W-:Y:S05]  /*dc40*/  BRA.U UP0, `(.L_x_14052) ;  /* 0x0000000900647547 */ /* 0x000fea000b800000 */
[----:B-1234-:R-:W2:Y:S02]  /*dc50*/  LDG.E R2, desc[UR36][R24.64] ;  /* 0x0000002418027981 */ /* 0x01eea4000c1e1900 */
[----:B--2---:R-:W2:Y:S02]  /*dc60*/  F2I.S64.TRUNC R2, R2 ;  /* 0x0000000200027311 */ /* 0x004ea4000020d900 */
[----:B--2---:R-:W-:Y:S05]  /*dc70*/  BRA `(.L_x_14053) ;  /* 0x0000000800b07947 */ /* 0x004fea0003800000 */
.L_x_14059:
[----:B------:R-:W1:Y:S02]  /*dc80*/  LDG.E.U16 R24, desc[UR36][R24.64] ;  /* 0x0000002418187981 */ /* 0x000e64000c1e1500 */
[----:B-1234-:R-:W-:-:S06]  /*dc90*/  HADD2.F32 R2, -RZ, R24.H0_H0 ;  /* 0x20000018ff027230 */ /* 0x01efcc0000004100 */
[----:B------:R-:W2:Y:S02]  /*dca0*/  F2I.S64.TRUNC R2, R2 ;  /* 0x0000000200027311 */ /* 0x000ea4000020d900 */
[----:B--2---:R-:W-:Y:S05]  /*dcb0*/  BRA `(.L_x_14053) ;  /* 0x0000000800a07947 */ /* 0x004fea0003800000 */
.L_x_14058:
[----:B-1234-:R-:W2:Y:S02]  /*dcc0*/  LDG.E.64 R2, desc[UR36][R24.64] ;  /* 0x0000002418027981 */ /* 0x01eea4000c1e1b00 */
[----:B--2---:R-:W2:Y:S02]  /*dcd0*/  F2I.S64.F64.TRUNC R2, R2 ;  /* 0x0000000200027311 */ /* 0x004ea4000030d900 */
[----:B--2---:R-:W-:Y:S05]  /*dce0*/  BRA `(.L_x_14053) ;  /* 0x0000000800947947 */ /* 0x004fea0003800000 */
.L_x_14048:
        /* <DEDUP_REMOVED lines=9> */
[----:B-1234-:R-:W-:Y:S01]  /*dd80*/  IMAD.MOV.U32 R3, RZ, RZ, RZ ;  /* 0x000000ffff037224 */ /* 0x01efe200078e00ff */
[----:B------:R-:W-:-:S04]  /*dd90*/  ISETP.NE.AND P0, PT, R24, RZ, PT ;  /* 0x000000ff1800720c */ /* 0x000fc80003f05270 */
[----:B------:R-:W-:Y:S01]  /*dda0*/  SEL R2, RZ, 0x1, !P0 ;  /* 0x00000001ff027807 */ /* 0x000fe20004000000 */
[----:B------:R-:W-:Y:S08]  /*ddb0*/  BRA `(.L_x_14053) ;  /* 0x0000000800607947 */ /* 0x000ff00003800000 */
.L_x_14062:
[----:B-1234-:R-:W2:Y:S02]  /*ddc0*/  LDG.E.64 R2, desc[UR36][R24.64] ;  /* 0x0000002418027981 */ /* 0x01eea4000c1e1b00 */
[----:B--2---:R-:W2:Y:S02]  /*ddd0*/  F2I.S64.F64.TRUNC R2, R2 ;  /* 0x0000000200027311 */ /* 0x004ea4000030d900 */
[----:B--2---:R-:W-:Y:S05]  /*dde0*/  BRA `(.L_x_14053) ;  /* 0x0000000800547947 */ /* 0x004fea0003800000 */
.L_x_14061:
        /* <DEDUP_REMOVED lines=9> */
[C---:B-1-34-:R-:W-:Y:S02]  /*de80*/  LOP3.LUT R2, R0.reuse, 0x7f000000, RZ, 0xc0, !PT ;  /* 0x7f00000000027812 */ /* 0x05afe400078ec0ff */
        /* <DEDUP_REMOVED lines=13> */
[----:B------:R-:W-:-:S06]  /*df60*/  LOP3.LUT R3, R3, 0x80000000, R0, 0xf8, !PT ;  /* 0x8000000003037812 */ /* 0x000fcc00078ef800 */
[----:B------:R-:W2:Y:S02]  /*df70*/  F2I.S64.TRUNC R2, R3 ;  /* 0x0000000300027311 */ /* 0x000ea4000020d900 */
[----:B--2---:R-:W-:Y:S05]  /*df80*/  BRA `(.L_x_14053) ;  /* 0x0000000400ec7947 */ /* 0x004fea0003800000 */
.L_x_14064:
[----:B-1234-:R-:W2:Y:S02]  /*df90*/  LDG.E.U8 R3, desc[UR36][R24.64] ;  /* 0x0000002418037981 */ /* 0x01eea4000c1e1100 */
        /* <DEDUP_REMOVED lines=10> */
[----:B------:R-:W2:Y:S02]  /*e040*/  F2I.S64.TRUNC R2, R3 ;  /* 0x0000000300027311 */ /* 0x000ea4000020d900 */
[----:B--2---:R-:W-:Y:S05]  /*e050*/  BRA `(.L_x_14053) ;  /* 0x0000000400b87947 */ /* 0x004fea0003800000 */
.L_x_14063:
[----:B-1234-:R-:W2:Y:S02]  /*e060*/  LDG.E.U16 R2, desc[UR36][R24.64] ;  /* 0x0000002418027981 */ /* 0x01eea4000c1e1500 */
[----:B--2---:R-:W-:-:S06]  /*e070*/  SHF.L.U32 R2, R2, 0x10, RZ ;  /* 0x0000001002027819 */ /* 0x004fcc00000006ff */
[----:B------:R-:W2:Y:S02]  /*e080*/  F2I.S64.TRUNC R2, R2 ;  /* 0x0000000200027311 */ /* 0x000ea4000020d900 */
[----:B--2---:R-:W-:Y:S05]  /*e090*/  BRA `(.L_x_14053) ;  /* 0x0000000400a87947 */ /* 0x004fea0003800000 */
.L_x_14060:
        /* <DEDUP_REMOVED lines=8> */
[----:B-1234-:R4:W5:Y:S01]  /*e120*/  LDG.E.U16 R2, desc[UR36][R24.64] ;  /* 0x0000002418027981 */ /* 0x01e962000c1e1500 */
[----:B------:R-:W-:Y:S01]  /*e130*/  IMAD.MOV.U32 R3, RZ, RZ, RZ ;  /* 0x000000ffff037224 */ /* 0x000fe200078e00ff */
[----:B------:R-:W-:Y:S06]  /*e140*/  BRA `(.L_x_14053) ;  /* 0x00000004007c7947 */ /* 0x000fec0003800000 */
.L_x_14067:
[----:B------:R-:W2:Y:S01]  /*e150*/  LDG.E.U8 R24, desc[UR36][R24.64] ;  /* 0x0000002418187981 */ /* 0x000ea2000c1e1100 */
[----:B------:R-:W-:Y:S01]  /*e160*/  BSSY.RECONVERGENT B0, `(.L_x_14068) ;  /* 0x0000018000007945 */ /* 0x000fe20003800200 */
[----:B-1234-:R-:W-:Y:S01]  /*e170*/  IMAD.MOV.U32 R2, RZ, RZ, RZ ;  /* 0x000000ffff027224 */ /* 0x01efe200078e00ff */
        /* <DEDUP_REMOVED lines=18> */
.L_x_14071:
[----:B------:R-:W-:Y:S05]  /*e2a0*/  BSYNC.RECONVERGENT B1 ;  /* 0x0000000000017941 */ /* 0x000fea0003800200 */
.L_x_14070:
[----:B------:R-:W-:Y:S02]  /*e2b0*/  SHF.L.U32 R0, R0, 0x14, RZ ;  /* 0x0000001400007819 */ /* 0x000fe400000006ff */
[----:B------:R-:W-:-:S04]  /*e2c0*/  LEA R2, R2, 0x3b800000, 0x17 ;  /* 0x3b80000002027811 */ /* 0x000fc800078eb8ff */
[----:B------:R-:W-:-:S07]  /*e2d0*/  LOP3.LUT R2, R2, R0, R7, 0xfe, !PT ;  /* 0x0000000002027212 */ /* 0x000fce00078efe07 */
.L_x_14069:
[----:B------:R-:W-:Y:S05]  /*e2e0*/  BSYNC.RECONVERGENT B0 ;  /* 0x0000000000007941 */ /* 0x000fea0003800200 */
.L_x_14068:
[----:B------:R-:W4:Y:S02]  /*e2f0*/  F2I.S64.TRUNC R2, R2 ;  /* 0x0000000200027311 */ /* 0x000f24000020d900 */
[----:B----4-:R-:W-:Y:S05]  /*e300*/  BRA `(.L_x_14053) ;  /* 0x00000004000c7947 */ /* 0x010fea0003800000 */
.L_x_14066:
[----:B------:R-:W2:Y:S01]  /*e310*/  LDG.E.U8 R24, desc[UR36][R24.64] ;  /* 0x0000002418187981 */ /* 0x000ea2000c1e1100 */
[----:B------:R-:W-:Y:S01]  /*e320*/  BSSY.RECONVERGENT B0, `(.L_x_14072) ;  /* 0x0000018000007945 */ /* 0x000fe20003800200 */
[----:B-1234-:R-:W-:Y:S01]  /*e330*/  IMAD.MOV.U32 R2, RZ, RZ, RZ ;  /* 0x000000ffff027224 */ /* 0x01efe200078e00ff */
        /* <DEDUP_REMOVED lines=18> */
.L_x_14075:
[----:B------:R-:W-:Y:S05]  /*e460*/  BSYNC.RECONVERGENT B1 ;  /* 0x0000000000017941 */ /* 0x000fea0003800200 */
.L_x_14074:
[----:B------:R-:W-:Y:S01]  /*e470*/  IMAD.SHL.U32 R0, R0, 0x200000, RZ ;  /* 0x0020000000007824 */ /* 0x000fe200078e00ff */
[----:B------:R-:W-:-:S04]  /*e480*/  LEA R2, R2, 0x37800000, 0x17 ;  /* 0x3780000002027811 */ /* 0x000fc800078eb8ff */
[----:B------:R-:W-:-:S07]  /*e490*/  LOP3.LUT R2, R2, R0, R7, 0xfe, !PT ;  /* 0x0000000002027212 */ /* 0x000fce00078efe07 */
.L_x_14073:
[----:B------:R-:W-:Y:S05]  /*e4a0*/  BSYNC.RECONVERGENT B0 ;  /* 0x0000000000007941 */ /* 0x000fea0003800200 */
.L_x_14072:
[----:B------:R-:W4:Y:S02]  /*e4b0*/  F2I.S64.TRUNC R2, R2 ;  /* 0x0000000200027311 */ /* 0x000f24000020d900 */
[----:B----4-:R-:W-:Y:S05]  /*e4c0*/  BRA `(.L_x_14053) ;  /* 0x00000000009c7947 */ /* 0x010fea0003800000 */
.L_x_14065:
        /* <DEDUP_REMOVED lines=8> */
[----:B-1234-:R-:W-:Y:S01]  /*e550*/  HFMA2 R2, -RZ, RZ, 3.814697265625e-06, 0 ;  /* 0x00400000ff027431 */ /* 0x01efe200000001ff */
[----:B------:R-:W-:-:S13]  /*e560*/  ISETP.NE.AND P0, PT, R24, RZ, PT ;  /* 0x000000ff1800720c */ /* 0x000fda0003f05270 */
[----:B------:R-:W-:Y:S05]  /*e570*/  @!P0 BRA `(.L_x_14079) ;  /* 0x00000000000c8947 */ /* 0x000fea0003800000 */
[----:B------:R-:W-:-:S13]  /*e580*/  ISETP.NE.AND P0, PT, R24, 0xff, PT ;  /* 0x000000ff1800780c */ /* 0x000fda0003f05270 */
[----:B------:R-:W-:Y:S02]  /*e590*/  @!P0 IMAD.MOV.U32 R2, RZ, RZ, 0x7f800001 ;  /* 0x7f800001ff028424 */ /* 0x000fe400078e00ff */
[----:B------:R-:W-:-:S07]  /*e5a0*/  @P0 IMAD.SHL.U32 R2, R24, 0x800000, RZ ;  /* 0x0080000018020824 */ /* 0x000fce00078e00ff */
.L_x_14079:
[----:B------:R-:W-:Y:S05]  /*e5b0*/  BSYNC.RECONVERGENT B0 ;  /* 0x0000000000007941 */ /* 0x000fea0003800200 */
.L_x_14078:
[----:B------:R-:W2:Y:S02]  /*e5c0*/  F2I.S64.TRUNC R2, R2 ;  /* 0x0000000200027311 */ /* 0x000ea4000020d900 */
[----:B--2---:R-:W-:Y:S05]  /*e5d0*/  BRA `(.L_x_14053) ;  /* 0x0000000000587947 */ /* 0x004fea0003800000 */
.L_x_14052:
[----:B-1234-:R-:W-:Y:S01]  /*e5e0*/  MOV R2, 0x228 ;  /* 0x0000022800027802 */ /* 0x01efe20000000f00 */
        /* <DEDUP_REMOVED lines=15> */
.L_x_14080:
[----:B------:R-:W-:Y:S01]  /*e6e0*/  CS2R R2, SRZ ;  /* 0x0000000000027805 */ /* 0x000fe2000001ff00 */
[----:B------:R-:W-:Y:S06]  /*e6f0*/  BRA `(.L_x_14053) ;  /* 0x0000000000107947 */ /* 0x000fec0003800000 */
.L_x_14077:
[----:B-1234-:R2:W5:Y:S01]  /*e700*/  LDG.E.64 R2, desc[UR36][R24.64] ;  /* 0x0000002418027981 */ /* 0x01e562000c1e1b00 */
[----:B------:R-:W-:Y:S05]  /*e710*/  BRA `(.L_x_14053) ;  /* 0x0000000000087947 */ /* 0x000fea0003800000 */
.L_x_14076:
[----:B-1234-:R3:W5:Y:S01]  /*e720*/  LDG.E R2, desc[UR36][R24.64] ;  /* 0x0000002418027981 */ /* 0x01e762000c1e1900 */
[----:B------:R-:W-:-:S07]  /*e730*/  MOV R3, RZ ;  /* 0x000000ff00037202 */ /* 0x000fce0000000f00 */
.L_x_14053:
[----:B------:R-:W0:Y:S01]  /*e740*/  LDCU.64 UR6, c[0x0][0x668] ;  /* 0x0000cd00ff0677ac */ /* 0x000e220008000a00 */
[-C--:B-----5:R-:W-:Y:S02]  /*e750*/  IMAD R7, R3, R16.reuse, RZ ;  /* 0x0000001003077224 */ /* 0x0a0fe400078e02ff */
[----:B------:R-:W-:Y:S01]  /*e760*/  IMAD.WIDE.U32 R4, R2, R16, RZ ;  /* 0x0000001002047225 */ /* 0x000fe200078e00ff */
[----:B------:R-:W3:Y:S03]  /*e770*/  LDCU.64 UR4, c[0x0][0x648] ;  /* 0x0000c900ff0477ac */ /* 0x000ee60008000a00 */
[----:B------:R-:W-:Y:S01]  /*e780*/  IMAD R7, R17, R2, R7 ;  /* 0x0000000211077224 */ /* 0x000fe200078e0207 */
[----:B------:R-:W4:Y:S03]  /*e790*/  LDCU.64 UR8, c[0x0][0x670] ;  /* 0x0000ce00ff0877ac */ /* 0x000f260008000a00 */
[----:B------:R-:W-:-:S02]  /*e7a0*/  IMAD.IADD R0, R5, 0x1, R7 ;  /* 0x0000000105007824 */ /* 0x000fc400078e0207 */
[----:B0-----:R-:W-:Y:S01]  /*e7b0*/  IMAD R3, R19, UR6, RZ ;  /* 0x0000000613037c24 */ /* 0x001fe2000f8e02ff */
[----:B---3--:R-:W-:-:S03]  /*e7c0*/  IADD3 R2, P0, PT, R22, UR4, RZ ;  /* 0x0000000416027c10 */ /* 0x008fc6000ff1e0ff */
[C---:B------:R-:W-:Y:S01]  /*e7d0*/  IMAD R3, R18.reuse, UR7, R3 ;  /* 0x0000000712037c24 */ /* 0x040fe2000f8e0203 */
[----:B------:R-:W-:Y:S01]  /*e7e0*/  ULOP3.LUT UR4, UR39, 0xff, URZ, 0xc0, !UPT ;  /* 0x000000ff27047892 */ /* 0x000fe2000f8ec0ff */
[----:B------:R-:W-:-:S03]  /*e7f0*/  IMAD.WIDE.U32 R18, R18, UR6, RZ ;  /* 0x0000000612127c25 */ /* 0x000fc6000f8e00ff */
[----:B------:R-:W-:Y:S01]  /*e800*/  UISETP.GT.AND UP0, UPT, UR4, 0x9, UPT ;  /* 0x000000090400788c */ /* 0x000fe2000bf04270 */
[----:B------:R-:W-:Y:S02]  /*e810*/  IMAD.IADD R19, R19, 0x1, R3 ;  /* 0x0000000113137824 */ /* 0x000fe400078e0203 */
[----:B----4-:R-:W-:-:S04]  /*e820*/  IMAD R3, R0, UR8, RZ ;  /* 0x0000000800037c24 */ /* 0x010fc8000f8e02ff */
[C---:B------:R-:W-:Y:S01]  /*e830*/  IMAD R7, R4.reuse, UR9, R3 ;  /* 0x0000000904077c24 */ /* 0x040fe2000f8e0203 */
[----:B------:R-:W-:Y:S01]  /*e840*/  IADD3.X R3, PT, PT, RZ, UR5, RZ, P0, !PT ;  /* 0x00000005ff037c10 */ /* 0x000fe200087fe4ff */
[----:B------:R-:W-:-:S04]  /*e850*/  IMAD.WIDE.U32 R4, R4, UR8, R18 ;  /* 0x0000000804047c25 */ /* 0x000fc8000f8e0012 */
[----:B------:R-:W-:Y:S02]  /*e860*/  IMAD.IADD R7, R5, 0x1, R7 ;  /* 0x0000000105077824 */ /* 0x000fe400078e0207 */
[----:B------:R-:W-:Y:S01]  /*e870*/  IMAD.MOV.U32 R6, RZ, RZ, R4 ;  /* 0x000000ffff067224 */ /* 0x000fe200078e0004 */
        /* <DEDUP_REMOVED lines=11> */
.L_x_14084:
[----:B------:R3:W-:Y:S01]  /*e930*/  STG.E.U8 desc[UR36][R2.64], R4 ;  /* 0x0000000402007986 */ /* 0x0007e2000c101124 */
[----:B------:R-:W-:Y:S05]  /*e940*/  BRA `(.L_x_14086) ;  /* 0x0000000c00347947 */ /* 0x000fea0003800000 */
.L_x_14083:
        /* <DEDUP_REMOVED lines=8> */
.L_x_14088:
[----:B------:R0:W-:Y:S01]  /*e9d0*/  STG.E desc[UR36][R2.64], R4 ;  /* 0x0000000402007986 */ /* 0x0001e2000c101924 */
[----:B------:R-:W-:Y:S05]  /*e9e0*/  BRA `(.L_x_14086) ;  /* 0x0000000c000c7947 */ /* 0x000fea0003800000 */
.L_x_14087:
[----:B------:R4:W-:Y:S01]  /*e9f0*/  STG.E.U16 desc[UR36][R2.64], R4 ;  /* 0x0000000402007986 */ /* 0x0009e2000c101524 */
[----:B------:R-:W-:Y:S05]  /*ea00*/  BRA `(.L_x_14086) ;  /* 0x0000000c00047947 */ /* 0x000fea0003800000 */
.L_x_14082:
        /* <DEDUP_REMOVED lines=9> */
.L_x_14090:
[----:B------:R-:W0:Y:S02]  /*eaa0*/  I2F.S64 R0, R6 ;  /* 0x0000000600007312 */ /* 0x000e240000301400 */
[----:B0-----:R-:W-:-:S05]  /*eab0*/  F2FP.F16.F32.PACK_AB R0, RZ, R0 ;  /* 0x00000000ff00723e */ /* 0x001fca00000000ff */
[----:B------:R0:W-:Y:S01]  /*eac0*/  STG.E.U16 desc[UR36][R2.64], R0 ;  /* 0x0000000002007986 */ /* 0x0001e2000c101524 */
[----:B------:R-:W-:Y:S05]  /*ead0*/  BRA `(.L_x_14086) ;  /* 0x0000000800d07947 */ /* 0x000fea0003800000 */
.L_x_14089:
[----:B------:R-:W-:-:S09]  /*eae0*/  UISETP.NE.AND UP0, UPT, UR4, 0x7, UPT ;  /* 0x000000070400788c */ /* 0x000fd2000bf05270 */
[----:B------:R-:W-:Y:S05]  /*eaf0*/  BRA.U !UP0, `(.L_x_14091) ;  /* 0x0000000108347547 */ /* 0x000fea000b800000 */
[----:B------:R-:W-:-:S09]  /*eb00*/  UISETP.NE.AND UP0, UPT, UR4, 0x8, UPT ;  /* 0x000000080400788c */ /* 0x000fd2000bf05270 */
[----:B------:R-:W-:Y:S05]  /*eb10*/  BRA.U !UP0, `(.L_x_14092) ;  /* 0x0000000108187547 */ /* 0x000fea000b800000 */
[----:B------:R-:W-:-:S09]  /*eb20*/  UISETP.NE.AND UP0, UPT, UR4, 0x9, UPT ;  /* 0x000000090400788c */ /* 0x000fd2000bf05270 */
[----:B------:R-:W-:Y:S05]  /*eb30*/  BRA.U UP0, `(.L_x_14085) ;  /* 0x0000000500d47547 */ /* 0x000fea000b800000 */
[----:B------:R-:W-:Y:S01]  /*eb40*/  HFMA2 R5, -RZ, RZ, 0, 0 ;  /* 0x00000000ff057431 */ /* 0x000fe200000001ff */
[----:B------:R-:W0:Y:S04]  /*eb50*/  I2F.S64 R4, R6 ;  /* 0x0000000600047312 */ /* 0x000e280000301400 */
[----:B0-----:R0:W-:Y:S01]  /*eb60*/  STG.E.64 desc[UR36][R2.64], R4 ;  /* 0x0000000402007986 */ /* 0x0011e2000c101b24 */
[----:B------:R-:W-:Y:S05]  /*eb70*/  BRA `(.L_x_14086) ;  /* 0x0000000800a87947 */ /* 0x000fea0003800000 */
.L_x_14092:
[----:B------:R-:W0:Y:S02]  /*eb80*/  I2F.S64 R6, R6 ;  /* 0x0000000600067312 */ /* 0x000e240000301400 */
[----:B0-----:R-:W-:-:S04]  /*eb90*/  F2FP.F16.F32.PACK_AB R5, RZ, R6 ;  /* 0x00000006ff05723e */ /* 0x001fc800000000ff */
[----:B------:R-:W-:-:S05]  /*eba0*/  PRMT R5, R5, 0x5410, RZ ;  /* 0x0000541005057816 */ /* 0x000fca00000000ff */
[----:B------:R0:W-:Y:S01]  /*ebb0*/  STG.E desc[UR36][R2.64], R5 ;  /* 0x0000000502007986 */ /* 0x0001e2000c101924 */
[----:B------:R-:W-:Y:S05]  /*ebc0*/  BRA `(.L_x_14086) ;  /* 0x0000000800947947 */ /* 0x000fea0003800000 */
.L_x_14091:
[----:B------:R-:W0:Y:S02]  /*ebd0*/  I2F.F64.S64 R4, R6 ;  /* 0x0000000600047312 */ /* 0x000e240000301c00 */
[----:B0-----:R0:W-:Y:S01]  /*ebe0*/  STG.E.64 desc[UR36][R2.64], R4 ;  /* 0x0000000402007986 */ /* 0x0011e2000c101b24 */
[----:B------:R-:W-:Y:S05]  /*ebf0*/  BRA `(.L_x_14086) ;  /* 0x0000000800887947 */ /* 0x000fea0003800000 */
.L_x_14081:
        /* <DEDUP_REMOVED lines=12> */
.L_x_14096:
        /* <DEDUP_REMOVED lines=18> */
.L_x_14099:
[----:B------:R-:W-:-:S04]  /*ede0*/  SHF.R.U32.HI R5, RZ, 0x18, R5 ;  /* 0x00000018ff057819 */ /* 0x000fc80000011605 */
[----:B------:R-:W-:-:S07]  /*edf0*/  LOP3.LUT R0, R0, 0x80, R5, 0xf8, !PT ;  /* 0x0000008000007812 */ /* 0x000fce00078ef805 */
.L_x_14098:
[----:B------:R-:W-:Y:S05]  /*ee00*/  BSYNC.RECONVERGENT B0 ;  /* 0x0000000000007941 */ /* 0x000fea0003800200 */
.L_x_14097:
[----:B------:R0:W-:Y:S01]  /*ee10*/  STG.E.U8 desc[UR36][R2.64], R0 ;  /* 0x0000000002007986 */ /* 0x0001e2000c101124 */
[----:B------:R-:W-:Y:S05]  /*ee20*/  BRA `(.L_x_14086) ;  /* 0x0000000400fc7947 */ /* 0x000fea0003800000 */
.L_x_14095:
[----:B------:R-:W0:Y:S01]  /*ee30*/  I2F.S64 R5, R6 ;  /* 0x0000000600057312 */ /* 0x000e220000301400 */
[----:B------:R-:W-:Y:S01]  /*ee40*/  BSSY.RECONVERGENT B0, `(.L_x_14100) ;  /* 0x0000013000007945 */ /* 0x000fe20003800200 */
[----:B0-----:R-:W-:Y:S02]  /*ee50*/  LOP3.LUT R4, R5, 0x7fffffff, RZ, 0xc0, !PT ;  /* 0x7fffffff05047812 */ /* 0x001fe400078ec0ff */
        /* <DEDUP_REMOVED lines=15> */
.L_x_14102:
[----:B------:R-:W-:-:S04]  /*ef50*/  SHF.R.U32.HI R5, RZ, 0x18, R5 ;  /* 0x00000018ff057819 */ /* 0x000fc80000011605 */
[----:B------:R-:W-:-:S07]  /*ef60*/  LOP3.LUT R0, R0, 0x80, R5, 0xf8, !PT ;  /* 0x0000008000007812 */ /* 0x000fce00078ef805 */
.L_x_14101:
[----:B------:R-:W-:Y:S05]  /*ef70*/  BSYNC.RECONVERGENT B0 ;  /* 0x0000000000007941 */ /* 0x000fea0003800200 */
.L_x_14100:
[----:B------:R0:W-:Y:S01]  /*ef80*/  STG.E.U8 desc[UR36][R2.64], R0 ;  /* 0x0000000002007986 */ /* 0x0001e2000c101124 */
[----:B------:R-:W-:Y:S05]  /*ef90*/  BRA `(.L_x_14086) ;  /* 0x0000000400a07947 */ /* 0x000fea0003800000 */
.L_x_14094:
        /* <DEDUP_REMOVED lines=22> */
.L_x_14104:
[----:B------:R0:W-:Y:S01]  /*f100*/  STG.E.64 desc[UR36][R2.64], R6 ;  /* 0x0000000602007986 */ /* 0x0001e2000c101b24 */
[----:B------:R-:W-:Y:S05]  /*f110*/  BRA `(.L_x_14086) ;  /* 0x0000000400407947 */ /* 0x000fea0003800000 */
.L_x_14103:
[----:B------:R0:W-:Y:S01]  /*f120*/  STG.E desc[UR36][R2.64], R4 ;  /* 0x0000000402007986 */ /* 0x0001e2000c101924 */
[----:B------:R-:W-:Y:S05]  /*f130*/  BRA `(.L_x_14086) ;  /* 0x0000000400387947 */ /* 0x000fea0003800000 */
.L_x_14093:
        /* <DEDUP_REMOVED lines=11> */
.L_x_14106:
[----:B------:R-:W-:Y:S01]  /*f1f0*/  CS2R R10, SRZ ;  /* 0x00000000000a7805 */ /* 0x000fe2000001ff00 */
[----:B------:R-:W0:Y:S04]  /*f200*/  I2F.F64.S64 R8, R6 ;  /* 0x0000000600087312 */ /* 0x000e280000301c00 */
[----:B0-----:R0:W-:Y:S01]  /*f210*/  STG.E.128 desc[UR36][R2.64], R8 ;  /* 0x0000000802007986 */ /* 0x0011e2000c101d24 */
[----:B------:R-:W-:Y:S05]  /*f220*/  BRA `(.L_x_14086) ;  /* 0x0000000000fc7947 */ /* 0x000fea0003800000 */
.L_x_14105:
[----:B------:R-:W-:-:S09]  /*f230*/  UISETP.NE.AND UP0, UPT, UR4, 0xf, UPT ;  /* 0x0000000f0400788c */ /* 0x000fd2000bf05270 */
[----:B------:R-:W-:Y:S05]  /*f240*/  BRA.U !UP0, `(.L_x_14107) ;  /* 0x0000000108e87547 */ /* 0x000fea000b800000 */
[----:B------:R-:W-:-:S09]  /*f250*/  UISETP.NE.AND UP0, UPT, UR4, 0x17, UPT ;  /* 0x000000170400788c */ /* 0x000fd2000bf05270 */
[----:B------:R-:W-:Y:S05]  /*f260*/  BRA.U !UP0, `(.L_x_14108) ;  /* 0x0000000108907547 */ /* 0x000fea000b800000 */
[----:B------:R-:W-:-:S09]  /*f270*/  UISETP.NE.AND UP0, UPT, UR4, 0x18, UPT ;  /* 0x000000180400788c */ /* 0x000fd2000bf05270 */
[----:B------:R-:W-:Y:S05]  /*f280*/  BRA.U !UP0, `(.L_x_14109) ;  /* 0x0000000108447547 */ /* 0x000fea000b800000 */
.L_x_14085:
        /* <DEDUP_REMOVED lines=16> */
.L_x_14110:
[----:B------:R-:W-:Y:S05]  /*f390*/  BRA `(.L_x_14086) ;  /* 0x0000000000a07947 */ /* 0x000fea0003800000 */
.L_x_14109:
[----:B------:R-:W0:Y:S01]  /*f3a0*/  I2F.S64 R7, R6 ;  /* 0x0000000600077312 */ /* 0x000e220000301400 */
[----:B------:R-:W-:Y:S01]  /*f3b0*/  BSSY.RECONVERGENT B0, `(.L_x_14111) ;  /* 0x000000c000007945 */ /* 0x000fe20003800200 */
[----:B0-----:R-:W-:Y:S02]  /*f3c0*/  LOP3.LUT R4, R7, 0x7fffffff, RZ, 0xc0, !PT ;  /* 0x7fffffff07047812 */ /* 0x001fe400078ec0ff */
        /* <DEDUP_REMOVED lines=10> */
.L_x_14112:
[----:B------:R-:W-:Y:S05]  /*f470*/  BSYNC.RECONVERGENT B0 ;  /* 0x0000000000007941 */ /* 0x000fea0003800200 */
.L_x_14111:
[----:B------:R-:W-:-:S05]  /*f480*/  LOP3.LUT R5, R0, 0x80, R5, 0xf8, !PT ;  /* 0x0000008000057812 */ /* 0x000fca00078ef805 */
[----:B------:R0:W-:Y:S01]  /*f490*/  STG.E.U8 desc[UR36][R2.64], R5 ;  /* 0x0000000502007986 */ /* 0x0001e2000c101124 */
[----:B------:R-:W-:Y:S05]  /*f4a0*/  BRA `(.L_x_14086) ;  /* 0x00000000005c7947 */ /* 0x000fea0003800000 */
.L_x_14108:
        /* <DEDUP_REMOVED lines=12> */
.L_x_14114:
[----:B------:R-:W-:Y:S01]  /*f570*/  IMAD.MOV.U32 R0, RZ, RZ, 0x7f ;  /* 0x0000007fff007424 */ /* 0x000fe200078e00ff */
[----:B------:R-:W-:-:S04]  /*f580*/  ISETP.GT.U32.AND P0, PT, R4, 0x7f800000, PT ;  /* 0x7f8000000400780c */ /* 0x000fc80003f04070 */
[----:B------:R-:W-:-:S09]  /*f590*/  SEL R0, R0, 0x7c, P0 ;  /* 0x0000007c00007807 */ /* 0x000fd20000000000 */
.L_x_14115:
[----:B------:R-:W-:Y:S05]  /*f5a0*/  BSYNC.RECONVERGENT B0 ;  /* 0x0000000000007941 */ /* 0x000fea0003800200 */
.L_x_14113:
[----:B------:R-:W-:-:S04]  /*f5b0*/  SHF.R.U32.HI R5, RZ, 0x18, R5 ;  /* 0x00000018ff057819 */ /* 0x000fc80000011605 */
[----:B------:R-:W-:-:S05]  /*f5c0*/  LOP3.LUT R5, R0, 0x80, R5, 0xf8, !PT ;  /* 0x0000008000057812 */ /* 0x000fca00078ef805 */
[----:B------:R0:W-:Y:S01]  /*f5d0*/  STG.E.U8 desc[UR36][R2.64], R5 ;  /* 0x0000000502007986 */ /* 0x0001e2000c101124 */
[----:B------:R-:W-:Y:S05]  /*f5e0*/  BRA `(.L_x_14086) ;  /* 0x00000000000c7947 */ /* 0x000fea0003800000 */
.L_x_14107:
[----:B------:R-:W0:Y:S02]  /*f5f0*/  I2F.S64 R0, R6 ;  /* 0x0000000600007312 */ /* 0x000e240000301400 */
[----:B0-----:R-:W-:-:S05]  /*f600*/  F2FP.BF16.F32.PACK_AB R0, RZ, R0 ;  /* 0x00000000ff00723e */ /* 0x001fca00000010ff */
[----:B------:R0:W-:Y:S02]  /*f610*/  STG.E.U16 desc[UR36][R2.64], R0 ;  /* 0x0000000002007986 */ /* 0x0001e4000c101524 */
.L_x_14086:
[----:B------:R-:W-:-:S07]  /*f620*/  VIADD R23, R23, 0x80 ;  /* 0x0000008017177836 */ /* 0x000fce0000000000 */
.L_x_13980:
[----:B------:R-:W-:Y:S05]  /*f630*/  BSYNC.RECONVERGENT B6 ;  /* 0x0000000000067941 */ /* 0x000fea0003800200 */
.L_x_13979:
[----:B------:R-:W5:Y:S02]  /*f640*/  LDCU UR4, c[0x0][0x380] ;  /* 0x00007000ff0477ac */ /* 0x000f640008000800 */
[----:B-----5:R-:W-:-:S13]  /*f650*/  ISETP.GE.AND P0, PT, R23, UR4, PT ;  /* 0x0000000417007c0c */ /* 0x020fda000bf06270 */
[----:B------:R-:W-:Y:S05]  /*f660*/  @P0 EXIT ;  /* 0x000000000000094d */ /* 0x000fea0003800000 */
[----:B------:R-:W5:Y:S01]  /*f670*/  LDCU UR4, c[0x0][0x388] ;  /* 0x00007100ff0477ac */ /* 0x000f620008000800 */
[----:B-12-4-:R-:W-:Y:S02]  /*f680*/  HFMA2 R24, -RZ, RZ, 0, 0 ;  /* 0x00000000ff187431 */ /* 0x016fe400000001ff */
[----:B------:R-:W-:Y:S01]  /*f690*/  IMAD.MOV.U32 R18, RZ, RZ, RZ ;  /* 0x000000ffff127224 */ /* 0x000fe200078e00ff */
[----:B------:R-:W-:Y:S01]  /*f6a0*/  MOV R16, RZ ;  /* 0x000000ff00107202 */ /* 0x000fe20000000f00 */
[----:B0-----:R-:W-:Y:S01]  /*f6b0*/  IMAD.MOV.U32 R0, RZ, RZ, RZ ;  /* 0x000000ffff007224 */ /* 0x001fe200078e00ff */
        /* <DEDUP_REMOVED lines=375> */
.L_x_14116:
[----:B------:R-:W3:Y:S01]  /*10e30*/  LDCU.64 UR8, c[0x0][0x650] ;  /* 0x0000ca00ff0877ac */ /* 0x000ee20008000a00 */
[----:B------:R-:W0:Y:S01]  /*10e40*/  LDCU.64 UR6, c[0x0][0x648] ;  /* 0x0000c900ff0677ac */ /* 0x000e220008000a00 */
[----:B------:R-:W-:-:S04]  /*10e50*/  UPRMT UR4, UR39, 0x7771, URZ ;  /* 0x0000777127047896 */ /* 0x000fc800080000ff */
[----:B------:R-:W-:Y:S01]  /*10e60*/  UISETP.GT.AND UP0, UPT, UR4, 0x9, UPT ;  /* 0x000000090400788c */ /* 0x000fe2000bf04270 */
[----:B---3--:R-:W-:Y:S02]  /*10e70*/  IADD3 R2, P1, PT, R0, UR8, RZ ;  /* 0x0000000800027c10 */ /* 0x008fe4000ff3e0ff */
        /* <DEDUP_REMOVED lines=15> */
.L_x_14120:
[----:B------:R4:W5:Y:S01]  /*10f70*/  LDG.E.U8 R22, desc[UR36][R2.64] ;  /* 0x0000002402167981 */ /* 0x000962000c1e1100 */
[----:B------:R-:W-:Y:S01]  /*10f80*/  IMAD.MOV.U32 R23, RZ, RZ, RZ ;  /* 0x000000ffff177224 */ /* 0x000fe200078e00ff */
[----:B------:R-:W-:Y:S06]  /*10f90*/  BRA `(.L_x_14122) ;  /* 0x0000000c00407947 */ /* 0x000fec0003800000 */
.L_x_14119:
        /* <DEDUP_REMOVED lines=8> */
.L_x_14124:
[----:B------:R-:W2:Y:S02]  /*11020*/  LDG.E R22, desc[UR36][R2.64] ;  /* 0x0000002402167981 */ /* 0x000ea4000c1e1900 */
[----:B--2---:R-:W-:Y:S01]  /*11030*/  SHF.R.S32.HI R23, RZ, 0x1f, R22 ;  /* 0x0000001fff177819 */ /* 0x004fe20000011416 */
[----:B------:R-:W-:Y:S06]  /*11040*/  BRA `(.L_x_14122) ;  /* 0x0000000c00147947 */ /* 0x000fec0003800000 */
.L_x_14123:
[----:B------:R-:W2:Y:S02]  /*11050*/  LDG.E.S16 R22, desc[UR36][R2.64] ;  /* 0x0000002402167981 */ /* 0x000ea4000c1e1700 */
[----:B--2---:R-:W-:Y:S01]  /*11060*/  SHF.R.S32.HI R23, RZ, 0x1f, R22 ;  /* 0x0000001fff177819 */ /* 0x004fe20000011416 */
[----:B------:R-:W-:Y:S06]  /*11070*/  BRA `(.L_x_14122) ;  /* 0x0000000c00087947 */ /* 0x000fec0003800000 */
.L_x_14118:
        /* <DEDUP_REMOVED lines=9> */
.L_x_14126:
[----:B------:R-:W2:Y:S02]  /*11110*/  LDG.E.U16 R2, desc[UR36][R2.64] ;  /* 0x0000002402027981 */ /* 0x000ea4000c1e1500 */
[----:B--2---:R-:W-:-:S06]  /*11120*/  HADD2.F32 R22, -RZ, R2.H0_H0 ;  /* 0x20000002ff167230 */ /* 0x004fcc0000004100 */
[----:B------:R-:W3:Y:S02]  /*11130*/  F2I.S64.TRUNC R22, R22 ;  /* 0x0000001600167311 */ /* 0x000ee4000020d900 */
[----:B---3--:R-:W-:Y:S05]  /*11140*/  BRA `(.L_x_14122) ;  /* 0x0000000800d47947 */ /* 0x008fea0003800000 */
.L_x_14125:
        /* <DEDUP_REMOVED lines=9> */
.L_x_14128:
[----:B------:R-:W2:Y:S02]  /*111e0*/  LDG.E.U16 R2, desc[UR36][R2.64] ;  /* 0x0000002402027981 */ /* 0x000ea4000c1e1500 */
[----:B--2---:R-:W-:-:S06]  /*111f0*/  HADD2.F32 R22, -RZ, R2.H0_H0 ;  /* 0x20000002ff167230 */ /* 0x004fcc0000004100 */
[----:B------:R-:W3:Y:S02]  /*11200*/  F2I.S64.TRUNC R22, R22 ;  /* 0x0000001600167311 */ /* 0x000ee4000020d900 */
[----:B---3--:R-:W-:Y:S05]  /*11210*/  BRA `(.L_x_14122) ;  /* 0x0000000800a07947 */ /* 0x008fea0003800000 */
.L_x_14127:
[----:B------:R-:W2:Y:S02]  /*11220*/  LDG.E.64 R2, desc[UR36][R2.64] ;  /* 0x0000002402027981 */ /* 0x000ea4000c1e1b00 */
[----:B--2---:R3:W4:Y:S02]  /*11230*/  F2I.S64.F64.TRUNC R22, R2 ;  /* 0x0000000200167311 */ /* 0x004724000030d900 */
[----:B---34-:R-:W-:Y:S05]  /*11240*/  BRA `(.L_x_14122) ;  /* 0x0000000800947947 */ /* 0x018fea0003800000 */
.L_x_14117:
        /* <DEDUP_REMOVED lines=13> */
.L_x_14131:
[----:B------:R-:W2:Y:S02]  /*11320*/  LDG.E.64 R2, desc[UR36][R2.64] ;  /* 0x0000002402027981 */ /* 0x000ea4000c1e1b00 */
[----:B--2---:R0:W1:Y:S02]  /*11330*/  F2I.S64.F64.TRUNC R22, R2 ;  /* 0x0000000200167311 */ /* 0x004064000030d900 */
[----:B01----:R-:W-:Y:S05]  /*11340*/  BRA `(.L_x_14122) ;  /* 0x0000000800547947 */ /* 0x003fea0003800000 */
.L_x_14130:
        /* <DEDUP_REMOVED lines=24> */
[----:B------:R0:W1:Y:S02]  /*114d0*/  F2I.S64.TRUNC R22, R5 ;  /* 0x0000000500167311 */ /* 0x000064000020d900 */
[----:B01----:R-:W-:Y:S05]  /*114e0*/  BRA `(.L_x_14122) ;  /* 0x0000000400ec7947 */ /* 0x003fea0003800000 */
.L_x_14133:
        /* <DEDUP_REMOVED lines=13> */
.L_x_14132:
[----:B------:R-:W2:Y:S02]  /*115c0*/  LDG.E.U16 R22, desc[UR36][R2.64] ;  /* 0x0000002402167981 */ /* 0x000ea4000c1e1500 */
[----:B--2---:R-:W-:-:S06]  /*115d0*/  IMAD.U32 R22, R22, 0x10000, RZ ;  /* 0x0001000016167824 */ /* 0x004fcc00078e00ff */
[----:B------:R-:W0:Y:S02]  /*115e0*/  F2I.S64.TRUNC R22, R22 ;  /* 0x0000001600167311 */ /* 0x000e24000020d900 */
[----:B0-----:R-:W-:Y:S05]  /*115f0*/  BRA `(.L_x_14122) ;  /* 0x0000000400a87947 */ /* 0x001fea0003800000 */
.L_x_14129:
        /* <DEDUP_REMOVED lines=11> */
.L_x_14136:
        /* <DEDUP_REMOVED lines=21> */
.L_x_14140:
[----:B------:R-:W-:Y:S05]  /*11800*/  BSYNC.RECONVERGENT B1 ;  /* 0x0000000000017941 */ /* 0x000fea0003800200 */
.L_x_14139:
[----:B------:R-:W-:Y:S01]  /*11810*/  IMAD.SHL.U32 R0, R0, 0x100000, RZ ;  /* 0x0010000000007824 */ /* 0x000fe200078e00ff */
[----:B------:R-:W-:-:S04]  /*11820*/  LEA R2, R2, 0x3b800000, 0x17 ;  /* 0x3b80000002027811 */ /* 0x000fc800078eb8ff */
[----:B------:R-:W-:-:S07]  /*11830*/  LOP3.LUT R22, R2, R0, R7, 0xfe, !PT ;  /* 0x0000000002167212 */ /* 0x000fce00078efe07 */
.L_x_14138:
[----:B------:R-:W-:Y:S05]  /*11840*/  BSYNC.RECONVERGENT B0 ;  /* 0x0000000000007941 */ /* 0x000fea0003800200 */
.L_x_14137:
[----:B------:R-:W1:Y:S02]  /*11850*/  F2I.S64.TRUNC R22, R22 ;  /* 0x0000001600167311 */ /* 0x000e64000020d900 */
[----:B-1----:R-:W-:Y:S05]  /*11860*/  BRA `(.L_x_14122) ;  /* 0x00000004000c7947 */ /* 0x002fea0003800000 */
.L_x_14135:
        /* <DEDUP_REMOVED lines=21> */
.L_x_14144:
[----:B------:R-:W-:Y:S05]  /*119c0*/  BSYNC.RECONVERGENT B1 ;  /* 0x0000000000017941 */ /* 0x000fea0003800200 */
.L_x_14143:
[----:B------:R-:W-:Y:S02]  /*119d0*/  SHF.L.U32 R0, R0, 0x15, RZ ;  /* 0x0000001500007819 */ /* 0x000fe400000006ff */
[----:B------:R-:W-:-:S04]  /*119e0*/  LEA R2, R2, 0x37800000, 0x17 ;  /* 0x3780000002027811 */ /* 0x000fc800078eb8ff */
[----:B------:R-:W-:-:S07]  /*119f0*/  LOP3.LUT R22, R2, R0, R7, 0xfe, !PT ;  /* 0x0000000002167212 */ /* 0x000fce00078efe07 */
.L_x_14142:
[----:B------:R-:W-:Y:S05]  /*11a00*/  BSYNC.RECONVERGENT B0 ;  /* 0x0000000000007941 */ /* 0x000fea0003800200 */
.L_x_14141:
[----:B------:R-:W1:Y:S02]  /*11a10*/  F2I.S64.TRUNC R22, R22 ;  /* 0x0000001600167311 */ /* 0x000e64000020d900 */
[----:B-1----:R-:W-:Y:S05]  /*11a20*/  BRA `(.L_x_14122) ;  /* 0x00000000009c7947 */ /* 0x002fea0003800000 */
.L_x_14134:
        /* <DEDUP_REMOVED lines=14> */
.L_x_14148:
[----:B------:R-:W-:Y:S05]  /*11b10*/  BSYNC.RECONVERGENT B0 ;  /* 0x0000000000007941 */ /* 0x000fea0003800200 */
.L_x_14147:
[----:B------:R-:W3:Y:S02]  /*11b20*/  F2I.S64.TRUNC R22, R22 ;  /* 0x0000001600167311 */ /* 0x000ee4000020d900 */
[----:B---3--:R-:W-:Y:S05]  /*11b30*/  BRA `(.L_x_14122) ;  /* 0x0000000000587947 */ /* 0x008fea0003800000 */
.L_x_14121:
        /* <DEDUP_REMOVED lines=16> */
.L_x_14149:
[----:B------:R-:W-:Y:S01]  /*11c40*/  CS2R R22, SRZ ;  /* 0x0000000000167805 */ /* 0x000fe2000001ff00 */
[----:B------:R-:W-:Y:S06]  /*11c50*/  BRA `(.L_x_14122) ;  /* 0x0000000000107947 */ /* 0x000fec0003800000 */
.L_x_14146:
[----:B------:R2:W5:Y:S01]  /*11c60*/  LDG.E.64 R22, desc[UR36][R2.64] ;  /* 0x0000002402167981 */ /* 0x000562000c1e1b00 */
[----:B------:R-:W-:Y:S05]  /*11c70*/  BRA `(.L_x_14122) ;  /* 0x0000000000087947 */ /* 0x000fea0003800000 */
.L_x_14145:
[----:B------:R1:W5:Y:S01]  /*11c80*/  LDG.E R22, desc[UR36][R2.64] ;  /* 0x0000002402167981 */ /* 0x000362000c1e1900 */
[----:B------:R-:W-:-:S07]  /*11c90*/  IMAD.MOV.U32 R23, RZ, RZ, RZ ;  /* 0x000000ffff177224 */ /* 0x000fce00078e00ff */
.L_x_14122:
        /* <DEDUP_REMOVED lines=17> */
.L_x_14153:
[----:B------:R4:W5:Y:S01]  /*11db0*/  LDG.E.U8 R18, desc[UR36][R2.64] ;  /* 0x0000002402127981 */ /* 0x000962000c1e1100 */
[----:B------:R-:W-:Y:S01]  /*11dc0*/  MOV R19, RZ ;  /* 0x000000ff00137202 */ /* 0x000fe20000000f00 */
[----:B------:R-:W-:Y:S06]  /*11dd0*/  BRA `(.L_x_14155) ;  /* 0x0000000c00407947 */ /* 0x000fec0003800000 */
.L_x_14152:
        /* <DEDUP_REMOVED lines=8> */
.L_x_14157:
[----:B------:R-:W2:Y:S02]  /*11e60*/  LDG.E R18, desc[UR36][R2.64] ;  /* 0x0000002402127981 */ /* 0x000ea4000c1e1900 */
[----:B--2---:R-:W-:Y:S01]  /*11e70*/  SHF.R.S32.HI R19, RZ, 0x1f, R18 ;  /* 0x0000001fff137819 */ /* 0x004fe20000011412 */
[----:B------:R-:W-:Y:S06]  /*11e80*/  BRA `(.L_x_14155) ;  /* 0x0000000c00147947 */ /* 0x000fec0003800000 */
.L_x_14156:
[----:B------:R-:W2:Y:S02]  /*11e90*/  LDG.E.S16 R18, desc[UR36][R2.64] ;  /* 0x0000002402127981 */ /* 0x000ea4000c1e1700 */
[----:B--2---:R-:W-:Y:S01]  /*11ea0*/  SHF.R.S32.HI R19, RZ, 0x1f, R18 ;  /* 0x0000001fff137819 */ /* 0x004fe20000011412 */
[----:B------:R-:W-:Y:S06]  /*11eb0*/  BRA `(.L_x_14155) ;  /* 0x0000000c00087947 */ /* 0x000fec0003800000 */
.L_x_14151:
        /* <DEDUP_REMOVED lines=9> */
.L_x_14159:
[----:B------:R-:W2:Y:S02]  /*11f50*/  LDG.E.U16 R2, desc[UR36][R2.64] ;  /* 0x0000002402027981 */ /* 0x000ea4000c1e1500 */
[----:B--2---:R-:W-:-:S06]  /*11f60*/  HADD2.F32 R18, -RZ, R2.H0_H0 ;  /* 0x20000002ff127230 */ /* 0x004fcc0000004100 */
[----:B------:R-:W3:Y:S02]  /*11f70*/  F2I.S64.TRUNC R18, R18 ;  /* 0x0000001200127311 */ /* 0x000ee4000020d900 */
[----:B---3--:R-:W-:Y:S05]  /*11f80*/  BRA `(.L_x_14155) ;  /* 0x0000000800d47947 */ /* 0x008fea0003800000 */
.L_x_14158:
        /* <DEDUP_REMOVED lines=9> */
.L_x_14161:
[----:B------:R-:W2:Y:S02]  /*12020*/  LDG.E.U16 R2, desc[UR36][R2.64] ;  /* 0x0000002402027981 */ /* 0x000ea4000c1e1500 */
[----:B--2---:R-:W-:-:S06]  /*12030*/  HADD2.F32 R18, -RZ, R2.H0_H0 ;  /* 0x20000002ff127230 */ /* 0x004fcc0000004100 */
[----:B------:R-:W3:Y:S02]  /*12040*/  F2I.S64.TRUNC R18, R18 ;  /* 0x0000001200127311 */ /* 0x000ee4000020d900 */
[----:B---3--:R-:W-:Y:S05]  /*12050*/  BRA `(.L_x_14155) ;  /* 0x0000000800a07947 */ /* 0x008fea0003800000 */
.L_x_14160:
[----:B------:R-:W2:Y:S02]  /*12060*/  LDG.E.64 R2, desc[UR36][R2.64] ;  /* 0x0000002402027981 */ /* 0x000ea4000c1e1b00 */
[----:B--2---:R3:W4:Y:S02]  /*12070*/  F2I.S64.F64.TRUNC R18, R2 ;  /* 0x0000000200127311 */ /* 0x004724000030d900 */
[----:B---34-:R-:W-:Y:S05]  /*12080*/  BRA `(.L_x_14155) ;  /* 0x0000000800947947 */ /* 0x018fea0003800000 */
.L_x_14150:
        /* <DEDUP_REMOVED lines=13> */
.L_x_14164:
[----:B------:R-:W2:Y:S02]  /*12160*/  LDG.E.64 R2, desc[UR36][R2.64] ;  /* 0x0000002402027981 */ /* 0x000ea4000c1e1b00 */
[----:B--2---:R3:W4:Y:S02]  /*12170*/  F2I.S64.F64.TRUNC R18, R2 ;  /* 0x0000000200127311 */ /* 0x004724000030d900 */
[----:B---34-:R-:W-:Y:S05]  /*12180*/  BRA `(.L_x_14155) ;  /* 0x0000000800547947 */ /* 0x018fea0003800000 */
.L_x_14163:
        /* <DEDUP_REMOVED lines=26> */
.L_x_14166:
        /* <DEDUP_REMOVED lines=13> */
.L_x_14165:
[----:B------:R-:W2:Y:S02]  /*12400*/  LDG.E.U16 R18, desc[UR36][R2.64] ;  /* 0x0000002402127981 */ /* 0x000ea4000c1e1500 */
[----:B--2---:R-:W-:-:S06]  /*12410*/  IMAD.U32 R18, R18, 0x10000, RZ ;  /* 0x0001000012127824 */ /* 0x004fcc00078e00ff */
[----:B------:R-:W3:Y:S02]  /*12420*/  F2I.S64.TRUNC R18, R18 ;  /* 0x0000001200127311 */ /* 0x000ee4000020d900 */
[----:B---3--:R-:W-:Y:S05]  /*12430*/  BRA `(.L_x_14155) ;  /* 0x0000000400a87947 */ /* 0x008fea0003800000 */
.L_x_14162:
        /* <DEDUP_REMOVED lines=11> */
.L_x_14169:
        /* <DEDUP_REMOVED lines=21> */
.L_x_14173:
[----:B------:R-:W-:Y:S05]  /*12640*/  BSYNC.RECONVERGENT B1 ;  /* 0x0000000000017941 */ /* 0x000fea0003800200 */
.L_x_14172:
[----:B------:R-:W-:Y:S01]  /*12650*/  IMAD.SHL.U32 R0, R0, 0x100000, RZ ;  /* 0x0010000000007824 */ /* 0x000fe200078e00ff */
[----:B------:R-:W-:-:S04]  /*12660*/  LEA R2, R2, 0x3b800000, 0x17 ;  /* 0x3b80000002027811 */ /* 0x000fc800078eb8ff */
[----:B------:R-:W-:-:S07]  /*12670*/  LOP3.LUT R18, R2, R0, R7, 0xfe, !PT ;  /* 0x0000000002127212 */ /* 0x000fce00078efe07 */
.L_x_14171:
[----:B------:R-:W-:Y:S05]  /*12680*/  BSYNC.RECONVERGENT B0 ;  /* 0x0000000000007941 */ /* 0x000fea0003800200 */
.L_x_14170:
[----:B------:R-:W1:Y:S02]  /*12690*/  F2I.S64.TRUNC R18, R18 ;  /* 0x0000001200127311 */ /* 0x000e64000020d900 */
[----:B-1----:R-:W-:Y:S05]  /*126a0*/  BRA `(.L_x_14155) ;  /* 0x00000004000c7947 */ /* 0x002fea0003800000 */
.L_x_14168:
        /* <DEDUP_REMOVED lines=21> */
.L_x_14177:
[----:B------:R-:W-:Y:S05]  /*12800*/  BSYNC.RECONVERGENT B1 ;  /* 0x0000000000017941 */ /* 0x000fea0003800200 */
.L_x_14176:
[----:B------:R-:W-:Y:S01]  /*12810*/  IMAD.SHL.U32 R0, R0, 0x200000, RZ ;  /* 0x0020000000007824 */ /* 0x000fe200078e00ff */
[----:B------:R-:W-:-:S04]  /*12820*/  LEA R2, R2, 0x37800000, 0x17 ;  /* 0x3780000002027811 */ /* 0x000fc800078eb8ff */
[----:B------:R-:W-:-:S07]  /*12830*/  LOP3.LUT R18, R2, R0, R7, 0xfe, !PT ;  /* 0x0000000002127212 */ /* 0x000fce00078efe07 */
.L_x_14175:
[----:B------:R-:W-:Y:S05]  /*12840*/  BSYNC.RECONVERGENT B0 ;  /* 0x0000000000007941 */ /* 0x000fea0003800200 */
.L_x_14174:
[----:B------:R-:W1:Y:S02]  /*12850*/  F2I.S64.TRUNC R18, R18 ;  /* 0x0000001200127311 */ /* 0x000e64000020d900 */
[----:B-1----:R-:W-:Y:S05]  /*12860*/  BRA `(.L_x_14155) ;  /* 0x00000000009c7947 */ /* 0x002fea0003800000 */
.L_x_14167:
        /* <DEDUP_REMOVED lines=14> */
.L_x_14181:
[----:B------:R-:W-:Y:S05]  /*12950*/  BSYNC.RECONVERGENT B0 ;  /* 0x0000000000007941 */ /* 0x000fea0003800200 */
.L_x_14180:
[----:B------:R-:W2:Y:S02]  /*12960*/  F2I.S64.TRUNC R18, R18 ;  /* 0x0000001200127311 */ /* 0x000ea4000020d900 */
[----:B--2---:R-:W-:Y:S05]  /*12970*/  BRA `(.L_x_14155) ;  /* 0x0000000000587947 */ /* 0x004fea0003800000 */
.L_x_14154:
        /* <DEDUP_REMOVED lines=16> */
.L_x_14182:
[----:B------:R-:W-:Y:S01]  /*12a80*/  CS2R R18, SRZ ;  /* 0x0000000000127805 */ /* 0x000fe2000001ff00 */
[----:B------:R-:W-:Y:S06]  /*12a90*/  BRA `(.L_x_14155) ;  /* 0x0000000000107947 */ /* 0x000fec0003800000 */
.L_x_14179:
[----:B------:R2:W5:Y:S01]  /*12aa0*/  LDG.E.64 R18, desc[UR36][R2.64] ;  /* 0x0000002402127981 */ /* 0x000562000c1e1b00 */
[----:B------:R-:W-:Y:S05]  /*12ab0*/  BRA `(.L_x_14155) ;  /* 0x0000000000087947 */ /* 0x000fea0003800000 */
.L_x_14178:
[----:B------:R1:W5:Y:S01]  /*12ac0*/  LDG.E R18, desc[UR36][R2.64] ;  /* 0x0000002402127981 */ /* 0x000362000c1e1900 */
[----:B------:R-:W-:-:S07]  /*12ad0*/  IMAD.MOV.U32 R19, RZ, RZ, RZ ;  /* 0x000000ffff137224 */ /* 0x000fce00078e00ff */
.L_x_14155:
        /* <DEDUP_REMOVED lines=17> */
.L_x_14186:
[----:B-1234-:R1:W5:Y:S01]  /*12bf0*/  LDG.E.U8 R2, desc[UR36][R24.64] ;  /* 0x0000002418027981 */ /* 0x01e362000c1e1100 */
[----:B------:R-:W-:Y:S01]  /*12c00*/  IMAD.MOV.U32 R3, RZ, RZ, RZ ;  /* 0x000000ffff037224 */ /* 0x000fe200078e00ff */
[----:B------:R-:W-:Y:S06]  /*12c10*/  BRA `(.L_x_14188) ;  /* 0x0000000c00407947 */ /* 0x000fec0003800000 */
.L_x_14185:
        /* <DEDUP_REMOVED lines=8> */
.L_x_14190:
[----:B-1234-:R-:W2:Y:S02]  /*12ca0*/  LDG.E R2, desc[UR36][R24.64] ;  /* 0x0000002418027981 */ /* 0x01eea4000c1e1900 */
[----:B--2---:R-:W-:Y:S01]  /*12cb0*/  SHF.R.S32.HI R3, RZ, 0x1f, R2 ;  /* 0x0000001fff037819 */ /* 0x004fe20000011402 */
[----:B------:R-:W-:Y:S06]  /*12cc0*/  BRA `(.L_x_14188) ;  /* 0x0000000c00147947 */ /* 0x000fec0003800000 */
.L_x_14189:
[----:B-1234-:R-:W2:Y:S02]  /*12cd0*/  LDG.E.S16 R2, desc[UR36][R24.64] ;  /* 0x0000002418027981 */ /* 0x01eea4000c1e1700 */
[----:B--2---:R-:W-:Y:S01]  /*12ce0*/  SHF.R.S32.HI R3, RZ, 0x1f, R2 ;  /* 0x0000001fff037819 */ /* 0x004fe20000011402 */
[----:B------:R-:W-:Y:S06]  /*12cf0*/  BRA `(.L_x_14188) ;  /* 0x0000000c00087947 */ /* 0x000fec0003800000 */
.L_x_14184:
        /* <DEDUP_REMOVED lines=9> */
.L_x_14192:
[----:B------:R-:W1:Y:S02]  /*12d90*/  LDG.E.U16 R24, desc[UR36][R24.64] ;  /* 0x0000002418187981 */ /* 0x000e64000c1e1500 */
[----:B-1234-:R-:W-:-:S06]  /*12da0*/  HADD2.F32 R2, -RZ, R24.H0_H0 ;  /* 0x20000018ff027230 */ /* 0x01efcc0000004100 */
[----:B------:R-:W2:Y:S02]  /*12db0*/  F2I.S64.TRUNC R2, R2 ;  /* 0x0000000200027311 */ /* 0x000ea4000020d900 */
[----:B--2---:R-:W-:Y:S05]  /*12dc0*/  BRA `(.L_x_14188) ;  /* 0x0000000800d47947 */ /* 0x004fea0003800000 */
.L_x_14191:
        /* <DEDUP_REMOVED lines=9> */
.L_x_14194:
[----:B------:R-:W1:Y:S02]  /*12e60*/  LDG.E.U16 R24, desc[UR36][R24.64] ;  /* 0x0000002418187981 */ /* 0x000e64000c1e1500 */
[----:B-1234-:R-:W-:-:S06]  /*12e70*/  HADD2.F32 R2, -RZ, R24.H0_H0 ;  /* 0x20000018ff027230 */ /* 0x01efcc0000004100 */
[----:B------:R-:W2:Y:S02]  /*12e80*/  F2I.S64.TRUNC R2, R2 ;  /* 0x0000000200027311 */ /* 0x000ea4000020d900 */
[----:B--2---:R-:W-:Y:S05]  /*12e90*/  BRA `(.L_x_14188) ;  /* 0x0000000800a07947 */ /* 0x004fea0003800000 */
.L_x_14193:
[----:B-1234-:R-:W2:Y:S02]  /*12ea0*/  LDG.E.64 R2, desc[UR36][R24.64] ;  /* 0x0000002418027981 */ /* 0x01eea4000c1e1b00 */
[----:B--2---:R-:W2:Y:S02]  /*12eb0*/  F2I.S64.F64.TRUNC R2, R2 ;  /* 0x0000000200027311 */ /* 0x004ea4000030d900 */
[----:B--2---:R-:W-:Y:S05]  /*12ec0*/  BRA `(.L_x_14188) ;  /* 0x0000000800947947 */ /* 0x004fea0003800000 */
.L_x_14183:
        /* <DEDUP_REMOVED lines=13> */
.L_x_14197:
[----:B-1234-:R-:W2:Y:S02]  /*12fa0*/  LDG.E.64 R2, desc[UR36][R24.64] ;  /* 0x0000002418027981 */ /* 0x01eea4000c1e1b00 */
[----:B--2---:R-:W2:Y:S02]  /*12fb0*/  F2I.S64.F64.TRUNC R2, R2 ;  /* 0x0000000200027311 */ /* 0x004ea4000030d900 */
[----:B--2---:R-:W-:Y:S05]  /*12fc0*/  BRA `(.L_x_14188) ;  /* 0x0000000800547947 */ /* 0x004fea0003800000 */
.L_x_14196:
        /* <DEDUP_REMOVED lines=26> */
.L_x_14199:
        /* <DEDUP_REMOVED lines=13> */
.L_x_14198:
[----:B-1234-:R-:W2:Y:S02]  /*13240*/  LDG.E.U16 R2, desc[UR36][R24.64] ;  /* 0x0000002418027981 */ /* 0x01eea4000c1e1500 */
[----:B--2---:R-:W-:-:S06]  /*13250*/  SHF.L.U32 R2, R2, 0x10, RZ ;  /* 0x0000001002027819 */ /* 0x004fcc00000006ff */
[----:B------:R-:W2:Y:S02]  /*13260*/  F2I.S64.TRUNC R2, R2 ;  /* 0x0000000200027311 */ /* 0x000ea4000020d900 */
[----:B--2---:R-:W-:Y:S05]  /*13270*/  BRA `(.L_x_14188) ;  /* 0x0000000400a87947 */ /* 0x004fea0003800000 */
.L_x_14195:
        /* <DEDUP_REMOVED lines=11> */
.L_x_14202:
        /* <DEDUP_REMOVED lines=21> */
.L_x_14206:
[----:B------:R-:W-:Y:S05]  /*13480*/  BSYNC.RECONVERGENT B1 ;  /* 0x0000000000017941 */ /* 0x000fea0003800200 */
.L_x_14205:
[----:B------:R-:W-:Y:S02]  /*13490*/  SHF.L.U32 R0, R0, 0x14, RZ ;  /* 0x0000001400007819 */ /* 0x000fe400000006ff */
[----:B------:R-:W-:-:S04]  /*134a0*/  LEA R2, R2, 0x3b800000, 0x17 ;  /* 0x3b80000002027811 */ /* 0x000fc800078eb8ff */
[----:B------:R-:W-:-:S07]  /*134b0*/  LOP3.LUT R2, R2, R0, R7, 0xfe, !PT ;  /* 0x0000000002027212 */ /* 0x000fce00078efe07 */
.L_x_14204:
[----:B------:R-:W-:Y:S05]  /*134c0*/  BSYNC.RECONVERGENT B0 ;  /* 0x0000000000007941 */ /* 0x000fea0003800200 */
.L_x_14203:
[----:B------:R-:W4:Y:S02]  /*134d0*/  F2I.S64.TRUNC R2, R2 ;  /* 0x0000000200027311 */ /* 0x000f24000020d900 */
[----:B----4-:R-:W-:Y:S05]  /*134e0*/  BRA `(.L_x_14188) ;  /* 0x00000004000c7947 */ /* 0x010fea0003800000 */
.L_x_14201:
        /* <DEDUP_REMOVED lines=21> */
.L_x_14210:
[----:B------:R-:W-:Y:S05]  /*13640*/  BSYNC.RECONVERGENT B1 ;  /* 0x0000000000017941 */ /* 0x000fea0003800200 */
.L_x_14209:
[----:B------:R-:W-:Y:S01]  /*13650*/  IMAD.SHL.U32 R0, R0, 0x200000, RZ ;  /* 0x0020000000007824 */ /* 0x000fe200078e00ff */
[----:B------:R-:W-:-:S04]  /*13660*/  LEA R2, R2, 0x37800000, 0x17 ;  /* 0x3780000002027811 */ /* 0x000fc800078eb8ff */
[----:B------:R-:W-:-:S07]  /*13670*/  LOP3.LUT R2, R2, R0, R7, 0xfe, !PT ;  /* 0x0000000002027212 */ /* 0x000fce00078efe07 */
.L_x_14208:
[----:B------:R-:W-:Y:S05]  /*13680*/  BSYNC.RECONVERGENT B0 ;  /* 0x0000000000007941 */ /* 0x000fea0003800200 */
.L_x_14207:
[----:B------:R-:W4:Y:S02]  /*13690*/  F2I.S64.TRUNC R2, R2 ;  /* 0x0000000200027311 */ /* 0x000f24000020d900 */
[----:B----4-:R-:W-:Y:S05]  /*136a0*/  BRA `(.L_x_14188) ;  /* 0x00000000009c7947 */ /* 0x010fea0003800000 */
.L_x_14200:
        /* <DEDUP_REMOVED lines=14> */
.L_x_14214:
[----:B------:R-:W-:Y:S05]  /*13790*/  BSYNC.RECONVERGENT B0 ;  /* 0x0000000000007941 */ /* 0x000fea0003800200 */
.L_x_14213:
[----:B------:R-:W2:Y:S02]  /*137a0*/  F2I.S64.TRUNC R2, R2 ;  /* 0x0000000200027311 */ /* 0x000ea4000020d900 */
[----:B--2---:R-:W-:Y:S05]  /*137b0*/  BRA `(.L_x_14188) ;  /* 0x0000000000587947 */ /* 0x004fea0003800000 */
.L_x_14187:
        /* <DEDUP_REMOVED lines=16> */
.L_x_14215:
[----:B------:R-:W-:Y:S01]  /*138c0*/  CS2R R2, SRZ ;  /* 0x0000000000027805 */ /* 0x000fe2000001ff00 */
[----:B------:R-:W-:Y:S06]  /*138d0*/  BRA `(.L_x_14188) ;  /* 0x0000000000107947 */ /* 0x000fec0003800000 */
.L_x_14212:
[----:B-1234-:R2:W5:Y:S01]  /*138e0*/  LDG.E.64 R2, desc[UR36][R24.64] ;  /* 0x0000002418027981 */ /* 0x01e562000c1e1b00 */
[----:B------:R-:W-:Y:S05]  /*138f0*/  BRA `(.L_x_14188) ;  /* 0x0000000000087947 */ /* 0x000fea0003800000 */
.L_x_14211:
[----:B-1234-:R3:W5:Y:S01]  /*13900*/  LDG.E R2, desc[UR36][R24.64] ;  /* 0x0000002418027981 */ /* 0x01e762000c1e1900 */
[----:B------:R-:W-:-:S07]  /*13910*/  MOV R3, RZ ;  /* 0x000000ff00037202 */ /* 0x000fce0000000f00 */
.L_x_14188:
[----:B------:R-:W1:Y:S01]  /*13920*/  LDCU.64 UR4, c[0x0][0x668] ;  /* 0x0000cd00ff0477ac */ /* 0x000e620008000a00 */
[-C--:B-----5:R-:W-:Y:S02]  /*13930*/  IMAD R7, R3, R18.reuse, RZ ;  /* 0x0000001203077224 */ /* 0x0a0fe400078e02ff */
[----:B------:R-:W-:Y:S01]  /*13940*/  IMAD.WIDE.U32 R4, R2, R18, RZ ;  /* 0x0000001202047225 */ /* 0x000fe200078e00ff */
[----:B------:R-:W3:Y:S03]  /*13950*/  LDCU.64 UR6, c[0x0][0x670] ;  /* 0x0000ce00ff0677ac */ /* 0x000ee60008000a00 */
[----:B------:R-:W-:-:S04]  /*13960*/  IMAD R7, R19, R2, R7 ;  /* 0x0000000213077224 */ /* 0x000fc800078e0207 */
[----:B------:R-:W-:Y:S02]  /*13970*/  IMAD.IADD R0, R5, 0x1, R7 ;  /* 0x0000000105007824 */ /* 0x000fe400078e0207 */
[----:B-1----:R-:W-:-:S04]  /*13980*/  IMAD R3, R23, UR4, RZ ;  /* 0x0000000417037c24 */ /* 0x002fc8000f8e02ff */
[C---:B------:R-:W-:Y:S02]  /*13990*/  IMAD R3, R22.reuse, UR5, R3 ;  /* 0x0000000516037c24 */ /* 0x040fe4000f8e0203 */
[----:B------:R-:W-:Y:S01]  /*139a0*/  IMAD.WIDE.U32 R22, R22, UR4, RZ ;  /* 0x0000000416167c25 */ /* 0x000fe2000f8e00ff */
[----:B------:R-:W-:-:S03]  /*139b0*/  ULOP3.LUT UR4, UR39, 0xff, URZ, 0xc0, !UPT ;  /* 0x000000ff27047892 */ /* 0x000fc6000f8ec0ff */
[----:B------:R-:W-:Y:S01]  /*139c0*/  IMAD.IADD R23, R23, 0x1, R3 ;  /* 0x0000000117177824 */ /* 0x000fe200078e0203 */
[----:B------:R-:W-:Y:S01]  /*139d0*/  UISETP.GT.AND UP0, UPT, UR4, 0x9, UPT ;  /* 0x000000090400788c */ /* 0x000fe2000bf04270 */
[----:B---3--:R-:W-:-:S04]  /*139e0*/  IMAD R3, R0, UR6, RZ ;  /* 0x0000000600037c24 */ /* 0x008fc8000f8e02ff */
[C---:B------:R-:W-:Y:S02]  /*139f0*/  IMAD R3, R4.reuse, UR7, R3 ;  /* 0x0000000704037c24 */ /* 0x040fe4000f8e0203 */
[----:B------:R-:W-:-:S04]  /*13a00*/  IMAD.WIDE.U32 R4, R4, UR6, R22 ;  /* 0x0000000604047c25 */ /* 0x000fc8000f8e0016 */
[----:B------:R-:W-:Y:S01]  /*13a10*/  IMAD.MOV.U32 R2, RZ, RZ, R4 ;  /* 0x000000ffff027224 */ /* 0x000fe200078e0004 */
[----:B------:R-:W-:Y:S01]  /*13a20*/  IADD3 R3, PT, PT, R5, R3, RZ ;  /* 0x0000000305037210 */ /* 0x000fe20007ffe0ff */
        /* <DEDUP_REMOVED lines=11> */
.L_x_14219:
[----:B------:R-:W-:Y:S01]  /*13ae0*/  STG.E.U8 desc[UR36][R16.64], R4 ;  /* 0x0000000410007986 */ /* 0x000fe2000c101124 */
[----:B------:R-:W-:Y:S05]  /*13af0*/  EXIT ;  /* 0x000000000000794d */ /* 0x000fea0003800000 */
.L_x_14218:
        /* <DEDUP_REMOVED lines=8> */
.L_x_14222:
[----:B------:R-:W-:Y:S01]  /*13b80*/  STG.E desc[UR36][R16.64], R4 ;  /* 0x0000000410007986 */ /* 0x000fe2000c101924 */
[----:B------:R-:W-:Y:S05]  /*13b90*/  EXIT ;  /* 0x000000000000794d */ /* 0x000fea0003800000 */
.L_x_14221:
[----:B------:R-:W-:Y:S01]  /*13ba0*/  STG.E.U16 desc[UR36][R16.64], R4 ;  /* 0x0000000410007986 */ /* 0x000fe2000c101524 */
[----:B------:R-:W-:Y:S05]  /*13bb0*/  EXIT ;  /* 0x000000000000794d */ /* 0x000fea0003800000 */
.L_x_14217:
[----:B------:R-:W-:-:S09]  /*13bc0*/  UISETP.GT.AND UP0, UPT, UR4, 0x6, UPT ;  /* 0x000000060400788c */ /* 0x000fd2000bf04270 */
[----:B------:R-:W-:Y:S05]  /*13bd0*/  BRA.U UP0, `(.L_x_14223) ;  /* 0x00000001002c7547 */ /* 0x000fea000b800000 */
[----:B------:R-:W-:-:S09]  /*13be0*/  UISETP.NE.AND UP0, UPT, UR4, 0x5, UPT ;  /* 0x000000050400788c */ /* 0x000fd2000bf05270 */
[----:B------:R-:W-:Y:S05]  /*13bf0*/  BRA.U !UP0, `(.L_x_14224) ;  /* 0x0000000108147547 */ /* 0x000fea000b800000 */
[----:B------:R-:W-:-:S09]  /*13c00*/  UISETP.NE.AND UP0, UPT, UR4, 0x6, UPT ;  /* 0x000000060400788c */ /* 0x000fd2000bf05270 */
[----:B------:R-:W-:Y:S05]  /*13c10*/  BRA.U UP0, `(.L_x_14220) ;  /* 0x00000009000c7547 */ /* 0x000fea000b800000 */
[----:B------:R-:W1:Y:S02]  /*13c20*/  I2F.S64 R3, R2 ;  /* 0x0000000200037312 */ /* 0x000e640000301400 */
[----:B-1----:R-:W-:Y:S01]  /*13c30*/  STG.E desc[UR36][R16.64], R3 ;  /* 0x0000000310007986 */ /* 0x002fe2000c101924 */
[----:B------:R-:W-:Y:S05]  /*13c40*/  EXIT ;  /* 0x000000000000794d */ /* 0x000fea0003800000 */
.L_x_14224:
[----:B------:R-:W1:Y:S02]  /*13c50*/  I2F.S64 R0, R2 ;  /* 0x0000000200007312 */ /* 0x000e640000301400 */
[----:B-1----:R-:W-:-:S05]  /*13c60*/  F2FP.F16.F32.PACK_AB R0, RZ, R0 ;  /* 0x00000000ff00723e */ /* 0x002fca00000000ff */
[----:B------:R-:W-:Y:S01]  /*13c70*/  STG.E.U16 desc[UR36][R16.64], R0 ;  /* 0x0000000010007986 */ /* 0x000fe2000c101524 */
[----:B------:R-:W-:Y:S05]  /*13c80*/  EXIT ;  /* 0x000000000000794d */ /* 0x000fea0003800000 */
.L_x_14223:
[----:B------:R-:W-:-:S09]  /*13c90*/  UISETP.NE.AND UP0, UPT, UR4, 0x7, UPT ;  /* 0x000000070400788c */ /* 0x000fd2000bf05270 */
[----:B------:R-:W-:Y:S05]  /*13ca0*/  BRA.U !UP0, `(.L_x_14225) ;  /* 0x0000000108347547 */ /* 0x000fea000b800000 */
[----:B------:R-:W-:-:S09]  /*13cb0*/  UISETP.NE.AND UP0, UPT, UR4, 0x8, UPT ;  /* 0x000000080400788c */ /* 0x000fd2000bf05270 */
[----:B------:R-:W-:Y:S05]  /*13cc0*/  BRA.U !UP0, `(.L_x_14226) ;  /* 0x0000000108187547 */ /* 0x000fea000b800000 */
[----:B------:R-:W-:-:S09]  /*13cd0*/  UISETP.NE.AND UP0, UPT, UR4, 0x9, UPT ;  /* 0x000000090400788c */ /* 0x000fd2000bf05270 */
[----:B------:R-:W-:Y:S05]  /*13ce0*/  BRA.U UP0, `(.L_x_14220) ;  /* 0x0000000500d87547 */ /* 0x000fea000b800000 */
[----:B------:R-:W-:Y:S01]  /*13cf0*/  IMAD.MOV.U32 R5, RZ, RZ, RZ ;  /* 0x000000ffff057224 */ /* 0x000fe200078e00ff */
[----:B------:R-:W1:Y:S04]  /*13d00*/  I2F.S64 R4, R2 ;  /* 0x0000000200047312 */ /* 0x000e680000301400 */
[----:B-1----:R-:W-:Y:S01]  /*13d10*/  STG.E.64 desc[UR36][R16.64], R4 ;  /* 0x0000000410007986 */ /* 0x002fe2000c101b24 */
[----:B------:R-:W-:Y:S05]  /*13d20*/  EXIT ;  /* 0x000000000000794d */ /* 0x000fea0003800000 */
.L_x_14226:
[----:B------:R-:W1:Y:S02]  /*13d30*/  I2F.S64 R2, R2 ;  /* 0x0000000200027312 */ /* 0x000e640000301400 */
[----:B-1----:R-:W-:-:S04]  /*13d40*/  F2FP.F16.F32.PACK_AB R3, RZ, R2 ;  /* 0x00000002ff03723e */ /* 0x002fc800000000ff */
[----:B------:R-:W-:-:S05]  /*13d50*/  PRMT R3, R3, 0x5410, RZ ;  /* 0x0000541003037816 */ /* 0x000fca00000000ff */
[----:B------:R-:W-:Y:S01]  /*13d60*/  STG.E desc[UR36][R16.64], R3 ;  /* 0x0000000310007986 */ /* 0x000fe2000c101924 */
[----:B------:R-:W-:Y:S05]  /*13d70*/  EXIT ;  /* 0x000000000000794d */ /* 0x000fea0003800000 */
.L_x_14225:
[----:B------:R-:W1:Y:S02]  /*13d80*/  I2F.F64.S64 R2, R2 ;  /* 0x0000000200027312 */ /* 0x000e640000301c00 */
[----:B-1----:R-:W-:Y:S01]  /*13d90*/  STG.E.64 desc[UR36][R16.64], R2 ;  /* 0x0000000210007986 */ /* 0x002fe2000c101b24 */
[----:B------:R-:W-:Y:S05]  /*13da0*/  EXIT ;  /* 0x000000000000794d */ /* 0x000fea0003800000 */
.L_x_14216:
        /* <DEDUP_REMOVED lines=12> */
.L_x_14230:
[----:B------:R-:W1:Y:S01]  /*13e70*/  I2F.S64 R3, R2 ;  /* 0x0000000200037312 */ /* 0x000e620000301400 */
[----:B------:R-:W-:Y:S01]  /*13e80*/  BSSY.RECONVERGENT B0, `(.L_x_14231) ;  /* 0x0000013000007945 */ /* 0x000fe20003800200 */
[----:B-1----:R-:W-:Y:S01]  /*13e90*/  LOP3.LUT R4, R3, 0x7fffffff, RZ, 0xc0, !PT ;  /* 0x7fffffff03047812 */ /* 0x002fe200078ec0ff */
[----:B------:R-:W-:-:S03]  /*13ea0*/  HFMA2 R8, -RZ, RZ, 0, 7.62939453125e-06 ;  /* 0x00000080ff087431 */ /* 0x000fc600000001ff */
        /* <DEDUP_REMOVED lines=13> */
.L_x_14233:
[----:B------:R-:W-:-:S04]  /*13f80*/  SHF.R.U32.HI R3, RZ, 0x18, R3 ;  /* 0x00000018ff037819 */ /* 0x000fc80000011603 */
[----:B------:R-:W-:-:S04]  /*13f90*/  LOP3.LUT R0, R0, 0x80, R3, 0xf8, !PT ;  /* 0x0000008000007812 */ /* 0x000fc800078ef803 */
[----:B------:R-:W-:-:S07]  /*13fa0*/  PRMT R8, R0, 0x7610, R8 ;  /* 0x0000761000087816 */ /* 0x000fce0000000008 */
.L_x_14232:
[----:B------:R-:W-:Y:S05]  /*13fb0*/  BSYNC.RECONVERGENT B0 ;  /* 0x0000000000007941 */ /* 0x000fea0003800200 */
.L_x_14231:
[----:B------:R-:W-:Y:S01]  /*13fc0*/  STG.E.U8 desc[UR36][R16.64], R8 ;  /* 0x0000000810007986 */ /* 0x000fe2000c101124 */
[----:B------:R-:W-:Y:S05]  /*13fd0*/  EXIT ;  /* 0x000000000000794d */ /* 0x000fea0003800000 */
.L_x_14229:
[----:B------:R-:W1:Y:S01]  /*13fe0*/  I2F.S64 R3, R2 ;  /* 0x0000000200037312 */ /* 0x000e620000301400 */
[----:B------:R-:W-:Y:S01]  /*13ff0*/  BSSY.RECONVERGENT B0, `(.L_x_14234) ;  /* 0x0000013000007945 */ /* 0x000fe20003800200 */
[----:B-1----:R-:W-:Y:S01]  /*14000*/  LOP3.LUT R4, R3, 0x7fffffff, RZ, 0xc0, !PT ;  /* 0x7fffffff03047812 */ /* 0x002fe200078ec0ff */
        /* <DEDUP_REMOVED lines=14> */
.L_x_14236:
[----:B------:R-:W-:-:S04]  /*140f0*/  SHF.R.U32.HI R3, RZ, 0x18, R3 ;  /* 0x00000018ff037819 */ /* 0x000fc80000011603 */
[----:B------:R-:W-:-:S04]  /*14100*/  LOP3.LUT R0, R0, 0x80, R3, 0xf8, !PT ;  /* 0x0000008000007812 */ /* 0x000fc800078ef803 */
[----:B------:R-:W-:-:S07]  /*14110*/  PRMT R8, R0, 0x7610, R8 ;  /* 0x0000761000087816 */ /* 0x000fce0000000008 */
.L_x_14235:
[----:B------:R-:W-:Y:S05]  /*14120*/  BSYNC.RECONVERGENT B0 ;  /* 0x0000000000007941 */ /* 0x000fea0003800200 */
.L_x_14234:
[----:B------:R-:W-:Y:S01]  /*14130*/  STG.E.U8 desc[UR36][R16.64], R8 ;  /* 0x0000000810007986 */ /* 0x000fe2000c101124 */
[----:B------:R-:W-:Y:S05]  /*14140*/  EXIT ;  /* 0x000000000000794d */ /* 0x000fea0003800000 */
.L_x_14228:
[----:B------:R-:W-:-:S09]  /*14150*/  UISETP.NE.AND UP0, UPT, UR4, 0x1c, UPT ;  /* 0x0000001c0400788c */ /* 0x000fd2000bf05270 */
[----:B------:R-:W-:Y:S05]  /*14160*/  BRA.U !UP0, `(.L_x_14237) ;  /* 0x00000001085c7547 */ /* 0x000fea000b800000 */
[----:B------:R-:W-:-:S09]  /*14170*/  UISETP.NE.AND UP0, UPT, UR4, 0x1d, UPT ;  /* 0x0000001d0400788c */ /* 0x000fd2000bf05270 */
[----:B------:R-:W-:Y:S05]  /*14180*/  BRA.U !UP0, `(.L_x_14238) ;  /* 0x00000001084c7547 */ /* 0x000fea000b800000 */
[----:B------:R-:W-:-:S09]  /*14190*/  UISETP.NE.AND UP0, UPT, UR4, 0x2c, UPT ;  /* 0x0000002c0400788c */ /* 0x000fd2000bf05270 */
[----:B------:R-:W-:Y:S05]  /*141a0*/  BRA.U UP0, `(.L_x_14220) ;  /* 0x0000000100a87547 */ /* 0x000fea000b800000 */
[----:B------:R-:W1:Y:S02]  /*141b0*/  I2F.S64 R2, R2 ;  /* 0x0000000200027312 */ /* 0x000e640000301400 */
[----:B-1----:R-:W-:-:S04]  /*141c0*/  SHF.R.U32.HI R4, RZ, 0x17, R2 ;  /* 0x00000017ff047819 */ /* 0x002fc80000011602 */
[----:B------:R-:W-:-:S04]  /*141d0*/  LOP3.LUT R5, R4, 0xff, RZ, 0xc0, !PT ;  /* 0x000000ff04057812 */ /* 0x000fc800078ec0ff */
[----:B------:R-:W-:-:S13]  /*141e0*/  ISETP.NE.AND P1, PT, R5, 0xff, PT ;  /* 0x000000ff0500780c */ /* 0x000fda0003f25270 */
[--C-:B------:R-:W-:Y:S02]  /*141f0*/  @P1 SHF.R.U32.HI R0, RZ, 0x16, R2.reuse ;  /* 0x00000016ff001819 */ /* 0x100fe40000011602 */
[----:B------:R-:W-:Y:S02]  /*14200*/  @P1 LOP3.LUT P0, RZ, R5, 0x3fffff, R2, 0xf8, !PT ;  /* 0x003fffff05ff1812 */ /* 0x000fe4000780f802 */
[----:B------:R-:W-:Y:S02]  /*14210*/  @P1 LOP3.LUT R0, R0, 0x1, RZ, 0xc0, !PT ;  /* 0x0000000100001812 */ /* 0x000fe400078ec0ff */
[----:B------:R-:W-:Y:S02]  /*14220*/  @P1 IADD3 R2, PT, PT, R4, 0x1, RZ ;  /* 0x0000000104021810 */ /* 0x000fe40007ffe0ff */
[----:B------:R-:W-:Y:S01]  /*14230*/  @P1 ISETP.EQ.U32.AND P2, PT, R0, 0x1, P0 ;  /* 0x000000010000180c */ /* 0x000fe20000742070 */
[----:B------:R-:W-:Y:S01]  /*14240*/  IMAD.MOV.U32 R0, RZ, RZ, 0xff ;  /* 0x000000ffff007424 */ /* 0x000fe200078e00ff */
[----:B------:R-:W-:-:S02]  /*14250*/  PLOP3.LUT P0, PT, PT, PT, PT, 0x80, 0x8 ;  /* 0x000000000008781c */ /* 0x000fc40003f0f070 */
[----:B------:R-:W-:Y:S02]  /*14260*/  @P1 PLOP3.LUT P0, PT, P2, PT, PT, 0x80, 0x8 ;  /* 0x000000000008181c */ /* 0x000fe4000170f070 */
[----:B------:R-:W-:-:S11]  /*14270*/  PRMT R3, R0, 0x7610, R3 ;  /* 0x0000761000037816 */ /* 0x000fd60000000003 */
[----:B------:R-:W-:-:S04]  /*14280*/  @!P0 IMAD.MOV R2, RZ, RZ, R4 ;  /* 0x000000ffff028224 */ /* 0x000fc800078e0204 */
[----:B------:R-:W-:-:S05]  /*14290*/  @P1 IMAD.MOV.U32 R3, RZ, RZ, R2 ;  /* 0x000000ffff031224 */ /* 0x000fca00078e0002 */
[----:B------:R-:W-:Y:S01]  /*142a0*/  STG.E.U8 desc[UR36][R16.64], R3 ;  /* 0x0000000310007986 */ /* 0x000fe2000c101124 */
[----:B------:R-:W-:Y:S05]  /*142b0*/  EXIT ;  /* 0x000000000000794d */ /* 0x000fea0003800000 */
.L_x_14238:
[----:B------:R-:W-:Y:S01]  /*142c0*/  STG.E.64 desc[UR36][R16.64], R2 ;  /* 0x0000000210007986 */ /* 0x000fe2000c101b24 */
[----:B------:R-:W-:Y:S05]  /*142d0*/  EXIT ;  /* 0x000000000000794d */ /* 0x000fea0003800000 */
.L_x_14237:
[----:B------:R-:W-:Y:S01]  /*142e0*/  STG.E desc[UR36][R16.64], R4 ;  /* 0x0000000410007986 */ /* 0x000fe2000c101924 */
[----:B------:R-:W-:Y:S05]  /*142f0*/  EXIT ;  /* 0x000000000000794d */ /* 0x000fea0003800000 */
.L_x_14227:
        /* <DEDUP_REMOVED lines=9> */
[----:B------:R-:W-:Y:S01]  /*14390*/  STG.E.U8 desc[UR36][R16.64], R3 ;  /* 0x0000000310007986 */ /* 0x000fe2000c101124 */
[----:B------:R-:W-:Y:S05]  /*143a0*/  EXIT ;  /* 0x000000000000794d */ /* 0x000fea0003800000 */
.L_x_14240:
[----:B------:R-:W-:Y:S01]  /*143b0*/  CS2R R6, SRZ ;  /* 0x0000000000067805 */ /* 0x000fe2000001ff00 */
[----:B------:R-:W1:Y:S04]  /*143c0*/  I2F.F64.S64 R4, R2 ;  /* 0x0000000200047312 */ /* 0x000e680000301c00 */
[----:B-1----:R-:W-:Y:S01]  /*143d0*/  STG.E.128 desc[UR36][R16.64], R4 ;  /* 0x0000000410007986 */ /* 0x002fe2000c101d24 */
[----:B------:R-:W-:Y:S05]  /*143e0*/  EXIT ;  /* 0x000000000000794d */ /* 0x000fea0003800000 */
.L_x_14239:
[----:B------:R-:W-:-:S09]  /*143f0*/  UISETP.NE.AND UP0, UPT, UR4, 0xf, UPT ;  /* 0x0000000f0400788c */ /* 0x000fd2000bf05270 */
[----:B------:R-:W-:Y:S05]  /*14400*/  BRA.U !UP0, `(.L_x_14241) ;  /* 0x0000000108e87547 */ /* 0x000fea000b800000 */
[----:B------:R-:W-:-:S09]  /*14410*/  UISETP.NE.AND UP0, UPT, UR4, 0x17, UPT ;  /* 0x000000170400788c */ /* 0x000fd2000bf05270 */
[----:B------:R-:W-:Y:S05]  /*14420*/  BRA.U !UP0, `(.L_x_14242) ;  /* 0x0000000108907547 */ /* 0x000fea000b800000 */
[----:B------:R-:W-:-:S09]  /*14430*/  UISETP.NE.AND UP0, UPT, UR4, 0x18, UPT ;  /* 0x000000180400788c */ /* 0x000fd2000bf05270 */
[----:B------:R-:W-:Y:S05]  /*14440*/  BRA.U !UP0, `(.L_x_14243) ;  /* 0x0000000108447547 */ /* 0x000fea000b800000 */
.L_x_14220:
[----:B------:R-:W-:Y:S01]  /*14450*/  MOV R0, 0x228 ;  /* 0x0000022800007802 */ /* 0x000fe20000000f00 */
[----:B------:R-:W1:Y:S01]  /*14460*/  LDCU.64 UR4, c[0x4][0x218] ;  /* 0x01004300ff0477ac */ /* 0x000e620008000a00 */
[----:B------:R-:W-:Y:S02]  /*14470*/  HFMA2 R8, -RZ, RZ, 0, 6.020069122314453125e-06 ;  /* 0x00000065ff087431 */ /* 0x000fe400000001ff */
[----:B------:R-:W-:Y:S01]  /*14480*/  IMAD.MOV.U32 R12, RZ, RZ, 0x1 ;  /* 0x00000001ff0c7424 */ /* 0x000fe200078e00ff */
[----:B------:R3:W0:Y:S01]  /*14490*/  LDC.64 R2, c[0x4][R0] ;  /* 0x0100000000027b82 */ /* 0x0006220000000a00 */
[----:B------:R-:W5:Y:S01]  /*144a0*/  LDCU.64 UR6, c[0x4][0x220] ;  /* 0x01004400ff0677ac */ /* 0x000f620008000a00 */
[----:B------:R-:W-:Y:S01]  /*144b0*/  IMAD.MOV.U32 R13, RZ, RZ, RZ ;  /* 0x000000ffff0d7224 */ /* 0x000fe200078e00ff */
[----:B------:R-:W2:Y:S01]  /*144c0*/  LDCU.64 UR8, c[0x4][0x48] ;  /* 0x01000900ff0877ac */ /* 0x000ea20008000a00 */
[----:B-1----:R-:W-:Y:S01]  /*144d0*/  MOV R4, UR4 ;  /* 0x0000000400047c02 */ /* 0x002fe20008000f00 */
[----:B------:R-:W-:-:S02]  /*144e0*/  IMAD.U32 R5, RZ, RZ, UR5 ;  /* 0x00000005ff057e24 */ /* 0x000fc4000f8e00ff */
[----:B-----5:R-:W-:Y:S01]  /*144f0*/  IMAD.U32 R6, RZ, RZ, UR6 ;  /* 0x00000006ff067e24 */ /* 0x020fe2000f8e00ff */
[----:B------:R-:W-:Y:S01]  /*14500*/  MOV R7, UR7 ;  /* 0x0000000700077c02 */ /* 0x000fe20008000f00 */
[----:B--2---:R-:W-:Y:S02]  /*14510*/  IMAD.U32 R10, RZ, RZ, UR8 ;  /* 0x00000008ff0a7e24 */ /* 0x004fe4000f8e00ff */
[----:B---3--:R-:W-:-:S07]  /*14520*/  IMAD.U32 R11, RZ, RZ, UR9 ;  /* 0x00000009ff0b7e24 */ /* 0x008fce000f8e00ff */
[----:B------:R-:W-:-:S07]  /*14530*/  LEPC R20, `(.L_x_14244) ;  /* 0x000000001014794e */ /* 0x000fce0000000000 */
[----:B0---4-:R-:W-:Y:S05]  /*14540*/  CALL.ABS.NOINC R2 ;  /* 0x0000000002007343 */ /* 0x011fea0003c00000 */
.L_x_14244:
[----:B------:R-:W-:Y:S05]  /*14550*/  EXIT ;  /* 0x000000000000794d */ /* 0x000fea0003800000 */
.L_x_14243:
[----:B------:R-:W1:Y:S01]  /*14560*/  I2F.S64 R3, R2 ;  /* 0x0000000200037312 */ /* 0x000e620000301400 */
[----:B------:R-:W-:Y:S01]  /*14570*/  BSSY.RECONVERGENT B0, `(.L_x_14245) ;  /* 0x000000c000007945 */ /* 0x000fe20003800200 */
[----:B-1----:R-:W-:Y:S02]  /*14580*/  LOP3.LUT R4, R3, 0x7fffffff, RZ, 0xc0, !PT ;  /* 0x7fffffff03047812 */ /* 0x002fe400078ec0ff */
        /* <DEDUP_REMOVED lines=10> */
.L_x_14246:
[----:B------:R-:W-:Y:S05]  /*14630*/  BSYNC.RECONVERGENT B0 ;  /* 0x0000000000007941 */ /* 0x000fea0003800200 */
.L_x_14245:
[----:B------:R-:W-:-:S05]  /*14640*/  LOP3.LUT R5, R0, 0x80, R5, 0xf8, !PT ;  /* 0x0000008000057812 */ /* 0x000fca00078ef805 */
[----:B------:R-:W-:Y:S01]  /*14650*/  STG.E.U8 desc[UR36][R16.64], R5 ;  /* 0x0000000510007986 */ /* 0x000fe2000c101124 */
[----:B------:R-:W-:Y:S05]  /*14660*/  EXIT ;  /* 0x000000000000794d */ /* 0x000fea0003800000 */
.L_x_14242:
[----:B------:R-:W1:Y:S01]  /*14670*/  I2F.S64 R3, R2 ;  /* 0x0000000200037312 */ /* 0x000e620000301400 */
[----:B------:R-:W-:Y:S01]  /*14680*/  BSSY.RECONVERGENT B0, `(.L_x_14247) ;  /* 0x000000e000007945 */ /* 0x000fe20003800200 */
[----:B-1----:R-:W-:-:S04]  /*14690*/  LOP3.LUT R4, R3, 0x7fffffff, RZ, 0xc0, !PT ;  /* 0x7fffffff03047812 */ /* 0x002fc800078ec0ff */
        /* <DEDUP_REMOVED lines=9> */
.L_x_14248:
[----:B------:R-:W-:Y:S01]  /*14730*/  IMAD.MOV.U32 R0, RZ, RZ, 0x7f ;  /* 0x0000007fff007424 */ /* 0x000fe200078e00ff */
[----:B------:R-:W-:-:S04]  /*14740*/  ISETP.GT.U32.AND P0, PT, R4, 0x7f800000, PT ;  /* 0x7f8000000400780c */ /* 0x000fc80003f04070 */
[----:B------:R-:W-:-:S09]  /*14750*/  SEL R0, R0, 0x7c, P0 ;  /* 0x0000007c00007807 */ /* 0x000fd20000000000 */
.L_x_14249:
[----:B------:R-:W-:Y:S05]  /*14760*/  BSYNC.RECONVERGENT B0 ;  /* 0x0000000000007941 */ /* 0x000fea0003800200 */
.L_x_14247:
[----:B------:R-:W-:-:S04]  /*14770*/  SHF.R.U32.HI R3, RZ, 0x18, R3 ;  /* 0x00000018ff037819 */ /* 0x000fc80000011603 */
[----:B------:R-:W-:-:S05]  /*14780*/  LOP3.LUT R3, R0, 0x80, R3, 0xf8, !PT ;  /* 0x0000008000037812 */ /* 0x000fca00078ef803 */
[----:B------:R-:W-:Y:S01]  /*14790*/  STG.E.U8 desc[UR36][R16.64], R3 ;  /* 0x0000000310007986 */ /* 0x000fe2000c101124 */
[----:B------:R-:W-:Y:S05]  /*147a0*/  EXIT ;  /* 0x000000000000794d */ /* 0x000fea0003800000 */
.L_x_14241:
[----:B------:R-:W1:Y:S02]  /*147b0*/  I2F.S64 R0, R2 ;  /* 0x0000000200007312 */ /* 0x000e640000301400 */
[----:B-1----:R-:W-:-:S05]  /*147c0*/  F2FP.BF16.F32.PACK_AB R0, RZ, R0 ;  /* 0x00000000ff00723e */ /* 0x002fca00000010ff */
[----:B------:R-:W-:Y:S01]  /*147d0*/  STG.E.U16 desc[UR36][R16.64], R0 ;  /* 0x0000000010007986 */ /* 0x000fe2000c101524 */
[----:B------:R-:W-:Y:S05]  /*147e0*/  EXIT ;  /* 0x000000000000794d */ /* 0x000fea0003800000 */
.L_x_14250:
        /* <DEDUP_REMOVED lines=9> */
.L_x_23577:


//--------------------- .text._ZN2at6native27unrolled_elementwise_kernelIZZZNS0_54_GLOBAL__N__d8c5977b_16_LinearAlgebra_cu_9e10b42f_324316addr_kernel_cudaERNS_14TensorIteratorERKN3c106ScalarES8_ENKUlvE_clEvENKUlvE2_clEvEUllllE0_St5arrayIPcLm4EELi4E23TrivialOffsetCalculatorILi3EjESF_ILi1EjENS0_6memory12LoadWithCastILi3EEENSI_13StoreWithCastILi1EEEEEviT_T0_T2_T3_T4_T5_ --------------------------
	.section	.text._ZN2at6native27unrolled_elementwise_kernelIZZZNS0_54_GLOBAL__N__d8c5977b_16_LinearAlgebra_cu_9e10b42f_324316addr_kernel_cudaERNS_14TensorIteratorERKN3c106ScalarES8_ENKUlvE_clEvENKUlvE2_clEvEUllllE0_St5arrayIPcLm4EELi4E23TrivialOffsetCalculatorILi3EjESF_ILi1EjENS0_6memory12LoadWithCastILi3EEENSI_13StoreWithCastILi1EEEEEviT_T0_T2_T3_T4_T5_,"ax",@progbits
	.align	128
        .global         _ZN2at6native27unrolled_elementwise_kernelIZZZNS0_54_GLOBAL__N__d8c5977b_16_LinearAlgebra_cu_9e10b42f_324316addr_kernel_cudaERNS_14TensorIteratorERKN3c106ScalarES8_ENKUlvE_clEvENKUlvE2_clEvEUllllE0_St5arrayIPcLm4EELi4E23TrivialOffsetCalculatorILi3EjESF_ILi1EjENS0_6memory12LoadWithCastILi3EEENSI_13StoreWithCastILi1EEEEEviT_T0_T2_T3_T4_T5_
        .type           _ZN2at6native27unrolled_elementwise_kernelIZZZNS0_54_GLOBAL__N__d8c5977b_16_LinearAlgebra_cu_9e10b42f_324316addr_kernel_cudaERNS_14TensorIteratorERKN3c106ScalarES8_ENKUlvE_clEvENKUlvE2_clEvEUllllE0_St5arrayIPcLm4EELi4E23TrivialOffsetCalculatorILi3EjESF_ILi1EjENS0_6memory12LoadWithCastILi3EEENSI_13StoreWithCastILi1EEEEEviT_T0_T2_T3_T4_T5_,@function
        .size           _ZN2at6native27unrolled_elementwise_kernelIZZZNS0_54_GLOBAL__N__d8c5977b_16_LinearAlgebra_cu_9e10b42f_324316addr_kernel_cudaERNS_14TensorIteratorERKN3c106ScalarES8_ENKUlvE_clEvENKUlvE2_clEvEUllllE0_St5arrayIPcLm4EELi4E23TrivialOffsetCalculatorILi3EjESF_ILi1EjENS0_6memory12LoadWithCastILi3EEENSI_13StoreWithCastILi1EEEEEviT_T0_T2_T3_T4_T5_,(.L_x_23578 - _ZN2at6native27unrolled_elementwise_kernelIZZZNS0_54_GLOBAL__N__d8c5977b_16_LinearAlgebra_cu_9e10b42f_324316addr_kernel_cudaERNS_14TensorIteratorERKN3c106ScalarES8_ENKUlvE_clEvENKUlvE2_clEvEUllllE0_St5arrayIPcLm4EELi4E23TrivialOffsetCalculatorILi3EjESF_ILi1EjENS0_6memory12LoadWithCastILi3EEENSI_13StoreWithCastILi1EEEEEviT_T0_T2_T3_T4_T5_)
        .other          _ZN2at6native27unrolled_elementwise_kernelIZZZNS0_54_GLOBAL__N__d8c5977b_16_LinearAlgebra_cu_9e10b42f_324316addr_kernel_cudaERNS_14TensorIteratorERKN3c106ScalarES8_ENKUlvE_clEvENKUlvE2_clEvEUllllE0_St5arrayIPcLm4EELi4E23TrivialOffsetCalculatorILi3EjESF_ILi1EjENS0_6memory12LoadWithCastILi3EEENSI_13StoreWithCastILi1EEEEEviT_T0_T2_T3_T4_T5_,@"STO_CUDA_ENTRY STV_DEFAULT"
_ZN2at6native27unrolled_elementwise_kernelIZZZNS0_54_GLOBAL__N__d8c5977b_16_LinearAlgebra_cu_9e10b42f_324316addr_kernel_cudaERNS_14TensorIteratorERKN3c106ScalarES8_ENKUlvE_clEvENKUlvE2_clEvEUllllE0_St5arrayIPcLm4EELi4E23TrivialOffsetCalculatorILi3EjESF_ILi1EjENS0_6memory12LoadWithCastILi3EEENSI_13StoreWithCastILi1EEEEEviT_T0_T2_T3_T4_T5_:
.text._ZN2at6native27unrolled_elementwise_kernelIZZZNS0_54_GLOBAL__N__d8c5977b_16_LinearAlgebra_cu_9e10b42f_324316addr_kernel_cudaERNS_14TensorIteratorERKN3c106ScalarES8_ENKUlvE_clEvENKUlvE2_clEvEUllllE0_St5arrayIPcLm4EELi4E23TrivialOffsetCalculatorILi3EjESF_ILi1EjENS0_6memory12LoadWithCastILi3EEENSI_13StoreWithCastILi1EEEEEviT_T0_T2_T3_T4_T5_:
        /* <DEDUP_REMOVED lines=36> */
.L_x_14256:
[----:B------:R1:W5:Y:S01]  /*0240*/  LDG.E.U8 R44, desc[UR36][R4.64] ;  /* 0x00000024042c7981 */ /* 0x000362000c1e1100 */
[----:B------:R-:W-:Y:S01]  /*0250*/  IMAD.MOV.U32 R45, RZ, RZ, RZ ;  /* 0x000000ffff2d7224 */ /* 0x000fe200078e00ff */
[----:B------:R-:W-:Y:S06]  /*0260*/  BRA `(.L_x_14258) ;  /* 0x0000000c00447947 */ /* 0x000fec0003800000 */
.L_x_14255:
        /* <DEDUP_REMOVED lines=8> */
.L_x_14260:
[----:B------:R-:W2:Y:S02]  /*02f0*/  LDG.E R44, desc[UR36][R4.64] ;  /* 0x00000024042c7981 */ /* 0x000ea4000c1e1900 */
[----:B--2---:R-:W-:Y:S01]  /*0300*/  SHF.R.S32.HI R45, RZ, 0x1f, R44 ;  /* 0x0000001fff2d7819 */ /* 0x004fe2000001142c */
[----:B------:R-:W-:Y:S06]  /*0310*/  BRA `(.L_x_14258) ;  /* 0x0000000c00187947 */ /* 0x000fec0003800000 */
.L_x_14259:
[----:B------:R-:W2:Y:S02]  /*0320*/  LDG.E.S16 R44, desc[UR36][R4.64] ;  /* 0x00000024042c7981 */ /* 0x000ea4000c1e1700 */
[----:B--2---:R-:W-:Y:S01]  /*0330*/  SHF.R.S32.HI R45, RZ, 0x1f, R44 ;  /* 0x0000001fff2d7819 */ /* 0x004fe2000001142c */
[----:B------:R-:W-:Y:S06]  /*0340*/  BRA `(.L_x_14258) ;  /* 0x0000000c000c7947 */ /* 0x000fec0003800000 */
.L_x_14254:
        /* <DEDUP_REMOVED lines=9> */
.L_x_14262:
[----:B------:R-:W2:Y:S02]  /*03e0*/  LDG.E.U16 R4, desc[UR36][R4.64] ;  /* 0x0000002404047981 */ /* 0x000ea4000c1e1500 */
[----:B--2---:R-:W-:-:S06]  /*03f0*/  HADD2.F32 R44, -RZ, R4.H0_H0 ;  /* 0x20000004ff2c7230 */ /* 0x004fcc0000004100 */
[----:B------:R-:W2:Y:S02]  /*0400*/  F2I.S64.TRUNC R44, R44 ;  /* 0x0000002c002c7311 */ /* 0x000ea4000020d900 */
[----:B--2---:R-:W-:Y:S05]  /*0410*/  BRA `(.L_x_14258) ;  /* 0x0000000800d87947 */ /* 0x004fea0003800000 */
.L_x_14261:
        /* <DEDUP_REMOVED lines=9> */
.L_x_14264:
[----:B------:R-:W2:Y:S02]  /*04b0*/  LDG.E.U16 R4, desc[UR36][R4.64] ;  /* 0x0000002404047981 */ /* 0x000ea4000c1e1500 */
[----:B--2---:R-:W-:-:S06]  /*04c0*/  HADD2.F32 R44, -RZ, R4.H0_H0 ;  /* 0x20000004ff2c7230 */ /* 0x004fcc0000004100 */
[----:B------:R-:W2:Y:S02]  /*04d0*/  F2I.S64.TRUNC R44, R44 ;  /* 0x0000002c002c7311 */ /* 0x000ea4000020d900 */
[----:B--2---:R-:W-:Y:S05]  /*04e0*/  BRA `(.L_x_14258) ;  /* 0x0000000800a47947 */ /* 0x004fea0003800000 */
.L_x_14263:
[----:B------:R-:W2:Y:S02]  /*04f0*/  LDG.E.64 R4, desc[UR36][R4.64] ;  /* 0x0000002404047981 */ /* 0x000ea4000c1e1b00 */
[----:B--2---:R2:W3:Y:S02]  /*0500*/  F2I.S64.F64.TRUNC R44, R4 ;  /* 0x00000004002c7311 */ /* 0x0044e4000030d900 */
[----:B--23--:R-:W-:Y:S05]  /*0510*/  BRA `(.L_x_14258) ;  /* 0x0000000800987947 */ /* 0x00cfea0003800000 */
.L_x_14253:
        /* <DEDUP_REMOVED lines=13> */
.L_x_14267:
[----:B------:R-:W2:Y:S02]  /*05f0*/  LDG.E.64 R4, desc[UR36][R4.64] ;  /* 0x0000002404047981 */ /* 0x000ea4000c1e1b00 */
[----:B--2---:R2:W3:Y:S02]  /*0600*/  F2I.S64.F64.TRUNC R44, R4 ;  /* 0x00000004002c7311 */ /* 0x0044e4000030d900 */
[----:B--23--:R-:W-:Y:S05]  /*0610*/  BRA `(.L_x_14258) ;  /* 0x0000000800587947 */ /* 0x00cfea0003800000 */
.L_x_14266:
        /* <DEDUP_REMOVED lines=26> */
.L_x_14269:
        /* <DEDUP_REMOVED lines=12> */
[----:B------:R2:W3:Y:S02]  /*0880*/  F2I.S64.TRUNC R44, R0 ;  /* 0x00000000002c7311 */ /* 0x0004e4000020d900 */
[----:B--23--:R-:W-:Y:S05]  /*0890*/  BRA `(.L_x_14258) ;  /* 0x0000000400b87947 */ /* 0x00cfea0003800000 */
.L_x_14268:
[----:B------:R-:W2:Y:S02]  /*08a0*/  LDG.E.U16 R44, desc[UR36][R4.64] ;  /* 0x00000024042c7981 */ /* 0x000ea4000c1e1500 */
[----:B--2---:R-:W-:-:S06]  /*08b0*/  IMAD.U32 R44, R44, 0x10000, RZ ;  /* 0x000100002c2c7824 */ /* 0x004fcc00078e00ff */
[----:B------:R-:W2:Y:S02]  /*08c0*/  F2I.S64.TRUNC R44, R44 ;  /* 0x0000002c002c7311 */ /* 0x000ea4000020d900 */
[----:B--2---:R-:W-:Y:S05]  /*08d0*/  BRA `(.L_x_14258) ;  /* 0x0000000400a87947 */ /* 0x004fea0003800000 */
.L_x_14265:
        /* <DEDUP_REMOVED lines=11> */
.L_x_14272:
        /* <DEDUP_REMOVED lines=21> */
.L_x_14276:
[----:B------:R-:W-:Y:S05]  /*0ae0*/  BSYNC.RECONVERGENT B1 ;  /* 0x0000000000017941 */ /* 0x000fea0003800200 */
.L_x_14275:
[----:B------:R-:W-:Y:S01]  /*0af0*/  IMAD.SHL.U32 R0, R0, 0x100000, RZ ;  /* 0x0010000000007824 */ /* 0x000fe200078e00ff */
[----:B------:R-:W-:-:S04]  /*0b00*/  LEA R3, R3, 0x3b800000, 0x17 ;  /* 0x3b80000003037811 */ /* 0x000fc800078eb8ff */
[----:B------:R-:W-:-:S07]  /*0b10*/  LOP3.LUT R44, R3, R0, R7, 0xfe, !PT ;  /* 0x00000000032c7212 */ /* 0x000fce00078efe07 */
.L_x_14274:
[----:B------:R-:W-:Y:S05]  /*0b20*/  BSYNC.RECONVERGENT B0 ;  /* 0x0000000000007941 */ /* 0x000fea0003800200 */
.L_x_14273:
[----:B------:R-:W4:Y:S02]  /*0b30*/  F2I.S64.TRUNC R44, R44 ;  /* 0x0000002c002c7311 */ /* 0x000f24000020d900 */
[----:B----4-:R-:W-:Y:S05]  /*0b40*/  BRA `(.L_x_14258) ;  /* 0x00000004000c7947 */ /* 0x010fea0003800000 */
.L_x_14271:
        /* <DEDUP_REMOVED lines=21> */
.L_x_14280:
[----:B------:R-:W-:Y:S05]  /*0ca0*/  BSYNC.RECONVERGENT B1 ;  /* 0x0000000000017941 */ /* 0x000fea0003800200 */
.L_x_14279:
[----:B------:R-:W-:Y:S01]  /*0cb0*/  IMAD.SHL.U32 R0, R0, 0x200000, RZ ;  /* 0x0020000000007824 */ /* 0x000fe200078e00ff */
[----:B------:R-:W-:-:S04]  /*0cc0*/  LEA R3, R3, 0x37800000, 0x17 ;  /* 0x3780000003037811 */ /* 0x000fc800078eb8ff */
[----:B------:R-:W-:-:S07]  /*0cd0*/  LOP3.LUT R44, R3, R0, R7, 0xfe, !PT ;  /* 0x00000000032c7212 */ /* 0x000fce00078efe07 */
.L_x_14278:
[----:B------:R-:W-:Y:S05]  /*0ce0*/  BSYNC.RECONVERGENT B0 ;  /* 0x0000000000007941 */ /* 0x000fea0003800200 */
.L_x_14277:
[----:B------:R-:W4:Y:S02]  /*0cf0*/  F2I.S64.TRUNC R44, R44 ;  /* 0x0000002c002c7311 */ /* 0x000f24000020d900 */
[----:B----4-:R-:W-:Y:S05]  /*0d00*/  BRA `(.L_x_14258) ;  /* 0x00000000009c7947 */ /* 0x010fea0003800000 */
.L_x_14270:
[----:B------:R-:W-:-:S09]  /*0d10*/  UISETP.NE.AND UP0, UPT, UR4, 0x1c, UPT ;  /* 0x0000001c0400788c */ /* 0x000fd2000bf05270 */
[----:B------:R-:W-:Y:S05]  /*0d20*/  BRA.U !UP0, `(.L_x_14281) ;  /* 0x00000001088c7547 */ /* 0x000fea000b800000 */
[----:B------:R-:W-:-:S09]  /*0d30*/  UISETP.NE.AND UP0, UPT, UR4, 0x1d, UPT ;  /* 0x0000001d0400788c */ /* 0x000fd2000bf05270 */
[----:B------:R-:W-:Y:S05]  /*0d40*/  BRA.U !UP0, `(.L_x_14282) ;  /* 0x00000001087c7547 */ /* 0x000fea000b800000 */
[----:B------:R-:W-:-:S09]  /*0d50*/  UISETP.NE.AND UP0, UPT, UR4, 0x2c, UPT ;  /* 0x0000002c0400788c */ /* 0x000fd2000bf05270 */
[----:B------:R-:W-:Y:S05]  /*0d60*/  BRA.U !UP0, `(.L_x_14283) ;  /* 0x0000000108487547 */ /* 0x000fea000b800000 */
.L_x_14257:
        /* <DEDUP_REMOVED lines=16> */
.L_x_14284:
[----:B------:R-:W-:Y:S01]  /*0e70*/  CS2R R44, SRZ ;  /* 0x00000000002c7805 */ /* 0x000fe2000001ff00 */
[----:B------:R-:W-:Y:S06]  /*0e80*/  BRA `(.L_x_14258) ;  /* 0x00000000003c7947 */ /* 0x000fec0003800000 */
.L_x_14283:
        /* <DEDUP_REMOVED lines=8> */
.L_x_14286:
[----:B------:R-:W-:Y:S05]  /*0f10*/  BSYNC.RECONVERGENT B0 ;  /* 0x0000000000007941 */ /* 0x000fea0003800200 */
.L_x_14285:
[----:B------:R-:W2:Y:S02]  /*0f20*/  F2I.S64.TRUNC R44, R44 ;  /* 0x0000002c002c7311 */ /* 0x000ea4000020d900 */
[----:B--2---:R-:W-:Y:S05]  /*0f30*/  BRA `(.L_x_14258) ;  /* 0x0000000000107947 */ /* 0x004fea0003800000 */
.L_x_14282:
[----:B------:R2:W5:Y:S01]  /*0f40*/  LDG.E.64 R44, desc[UR36][R4.64] ;  /* 0x00000024042c7981 */ /* 0x000562000c1e1b00 */
[----:B------:R-:W-:Y:S05]  /*0f50*/  BRA `(.L_x_14258) ;  /* 0x0000000000087947 */ /* 0x000fea0003800000 */
.L_x_14281:
[----:B------:R3:W5:Y:S01]  /*0f60*/  LDG.E R44, desc[UR36][R4.64] ;  /* 0x00000024042c7981 */ /* 0x000762000c1e1900 */
[----:B------:R-:W-:-:S07]  /*0f70*/  IMAD.MOV.U32 R45, RZ, RZ, RZ ;  /* 0x000000ffff2d7224 */ /* 0x000fce00078e00ff */
.L_x_14258:
        /* <DEDUP_REMOVED lines=19> */
.L_x_14290:
[----:B------:R0:W5:Y:S01]  /*10b0*/  LDG.E.U8 R38, desc[UR36][R4.64] ;  /* 0x0000002404267981 */ /* 0x000162000c1e1100 */
[----:B------:R-:W-:Y:S01]  /*10c0*/  IMAD.MOV.U32 R39, RZ, RZ, RZ ;  /* 0x000000ffff277224 */ /* 0x000fe200078e00ff */
[----:B------:R-:W-:Y:S06]  /*10d0*/  BRA `(.L_x_14292) ;  /* 0x0000000c00447947 */ /* 0x000fec0003800000 */
.L_x_14289:
        /* <DEDUP_REMOVED lines=8> */
.L_x_14294:
[----:B------:R-:W2:Y:S02]  /*1160*/  LDG.E R38, desc[UR36][R4.64] ;  /* 0x0000002404267981 */ /* 0x000ea4000c1e1900 */
[----:B--2---:R-:W-:Y:S01]  /*1170*/  SHF.R.S32.HI R39, RZ, 0x1f, R38 ;  /* 0x0000001fff277819 */ /* 0x004fe20000011426 */
[----:B------:R-:W-:Y:S06]  /*1180*/  BRA `(.L_x_14292) ;  /* 0x0000000c00187947 */ /* 0x000fec0003800000 */
.L_x_14293:
[----:B------:R-:W2:Y:S02]  /*1190*/  LDG.E.S16 R38, desc[UR36][R4.64] ;  /* 0x0000002404267981 */ /* 0x000ea4000c1e1700 */
[----:B--2---:R-:W-:Y:S01]  /*11a0*/  SHF.R.S32.HI R39, RZ, 0x1f, R38 ;  /* 0x0000001fff277819 */ /* 0x004fe20000011426 */
[----:B------:R-:W-:Y:S06]  /*11b0*/  BRA `(.L_x_14292) ;  /* 0x0000000c000c7947 */ /* 0x000fec0003800000 */
.L_x_14288:
        /* <DEDUP_REMOVED lines=9> */
.L_x_14296:
[----:B------:R-:W2:Y:S02]  /*1250*/  LDG.E.U16 R4, desc[UR36][R4.64] ;  /* 0x0000002404047981 */ /* 0x000ea4000c1e1500 */
[----:B--2---:R-:W-:-:S06]  /*1260*/  HADD2.F32 R38, -RZ, R4.H0_H0 ;  /* 0x20000004ff267230 */ /* 0x004fcc0000004100 */
[----:B------:R-:W2:Y:S02]  /*1270*/  F2I.S64.TRUNC R38, R38 ;  /* 0x0000002600267311 */ /* 0x000ea4000020d900 */
[----:B--2---:R-:W-:Y:S05]  /*1280*/  BRA `(.L_x_14292) ;  /* 0x0000000800d87947 */ /* 0x004fea0003800000 */
.L_x_14295:
        /* <DEDUP_REMOVED lines=9> */
.L_x_14298:
[----:B------:R-:W2:Y:S02]  /*1320*/  LDG.E.U16 R4, desc[UR36][R4.64] ;  /* 0x0000002404047981 */ /* 0x000ea4000c1e1500 */
[----:B--2---:R-:W-:-:S06]  /*1330*/  HADD2.F32 R38, -RZ, R4.H0_H0 ;  /* 0x20000004ff267230 */ /* 0x004fcc0000004100 */
[----:B------:R-:W2:Y:S02]  /*1340*/  F2I.S64.TRUNC R38, R38 ;  /* 0x0000002600267311 */ /* 0x000ea4000020d900 */
[----:B--2---:R-:W-:Y:S05]  /*1350*/  BRA `(.L_x_14292) ;  /* 0x0000000800a47947 */ /* 0x004fea0003800000 */
.L_x_14297:
[----:B------:R-:W2:Y:S02]  /*1360*/  LDG.E.64 R4, desc[UR36][R4.64] ;  /* 0x0000002404047981 */ /* 0x000ea4000c1e1b00 */
[----:B--2---:R2:W3:Y:S02]  /*1370*/  F2I.S64.F64.TRUNC R38, R4 ;  /* 0x0000000400267311 */ /* 0x0044e4000030d900 */
[----:B--23--:R-:W-:Y:S05]  /*1380*/  BRA `(.L_x_14292) ;  /* 0x0000000800987947 */ /* 0x00cfea0003800000 */
.L_x_14287:
        /* <DEDUP_REMOVED lines=13> */
.L_x_14301:
[----:B------:R-:W2:Y:S02]  /*1460*/  LDG.E.64 R4, desc[UR36][R4.64] ;  /* 0x0000002404047981 */ /* 0x000ea4000c1e1b00 */
[----:B--2---:R0:W1:Y:S02]  /*1470*/  F2I.S64.F64.TRUNC R38, R4 ;  /* 0x0000000400267311 */ /* 0x004064000030d900 */
[----:B01----:R-:W-:Y:S05]  /*1480*/  BRA `(.L_x_14292) ;  /* 0x0000000800587947 */ /* 0x003fea0003800000 */
.L_x_14300:
        /* <DEDUP_REMOVED lines=26> */
.L_x_14303:
        /* <DEDUP_REMOVED lines=12> */
[----:B------:R0:W1:Y:S02]  /*16f0*/  F2I.S64.TRUNC R38, R0 ;  /* 0x0000000000267311 */ /* 0x000064000020d900 */
[----:B01----:R-:W-:Y:S05]  /*1700*/  BRA `(.L_x_14292) ;  /* 0x0000000400b87947 */ /* 0x003fea0003800000 */
.L_x_14302:
[----:B------:R-:W2:Y:S02]  /*1710*/  LDG.E.U16 R38, desc[UR36][R4.64] ;  /* 0x0000002404267981 */ /* 0x000ea4000c1e1500 */
[----:B--2---:R-:W-:-:S06]  /*1720*/  IMAD.U32 R38, R38, 0x10000, RZ ;  /* 0x0001000026267824 */ /* 0x004fcc00078e00ff */
[----:B------:R-:W0:Y:S02]  /*1730*/  F2I.S64.TRUNC R38, R38 ;  /* 0x0000002600267311 */ /* 0x000e24000020d900 */
[----:B0-----:R-:W-:Y:S05]  /*1740*/  BRA `(.L_x_14292) ;  /* 0x0000000400a87947 */ /* 0x001fea0003800000 */
.L_x_14299:
        /* <DEDUP_REMOVED lines=11> */
.L_x_14306:
        /* <DEDUP_REMOVED lines=21> */
.L_x_14310:
[----:B------:R-:W-:Y:S05]  /*1950*/  BSYNC.RECONVERGENT B1 ;  /* 0x0000000000017941 */ /* 0x000fea0003800200 */
.L_x_14309:
[----:B------:R-:W-:Y:S01]  /*1960*/  IMAD.SHL.U32 R0, R0, 0x100000, RZ ;  /* 0x0010000000007824 */ /* 0x000fe200078e00ff */
[----:B------:R-:W-:-:S04]  /*1970*/  LEA R3, R3, 0x3b800000, 0x17 ;  /* 0x3b80000003037811 */ /* 0x000fc800078eb8ff */
[----:B------:R-:W-:-:S07]  /*1980*/  LOP3.LUT R38, R3, R0, R7, 0xfe, !PT ;  /* 0x0000000003267212 */ /* 0x000fce00078efe07 */
.L_x_14308:
[----:B------:R-:W-:Y:S05]  /*1990*/  BSYNC.RECONVERGENT B0 ;  /* 0x0000000000007941 */ /* 0x000fea0003800200 */
.L_x_14307:
[----:B------:R-:W4:Y:S02]  /*19a0*/  F2I.S64.TRUNC R38, R38 ;  /* 0x0000002600267311 */ /* 0x000f24000020d900 */
[----:B----4-:R-:W-:Y:S05]  /*19b0*/  BRA `(.L_x_14292) ;  /* 0x00000004000c7947 */ /* 0x010fea0003800000 */
.L_x_14305:
        /* <DEDUP_REMOVED lines=21> */
.L_x_14314:
[----:B------:R-:W-:Y:S05]  /*1b10*/  BSYNC.RECONVERGENT B1 ;  /* 0x0000000000017941 */ /* 0x000fea0003800200 */
.L_x_14313:
[----:B------:R-:W-:Y:S01]  /*1b20*/  IMAD.SHL.U32 R0, R0, 0x200000, RZ ;  /* 0x0020000000007824 */ /* 0x000fe200078e00ff */
[----:B------:R-:W-:-:S04]  /*1b30*/  LEA R3, R3, 0x37800000, 0x17 ;  /* 0x3780000003037811 */ /* 0x000fc800078eb8ff */
[----:B------:R-:W-:-:S07]  /*1b40*/  LOP3.LUT R38, R3, R0, R7, 0xfe, !PT ;  /* 0x0000000003267212 */ /* 0x000fce00078efe07 */
.L_x_14312:
[----:B------:R-:W-:Y:S05]  /*1b50*/  BSYNC.RECONVERGENT B0 ;  /* 0x0000000000007941 */ /* 0x000fea0003800200 */
.L_x_14311:
[----:B------:R-:W4:Y:S02]  /*1b60*/  F2I.S64.TRUNC R38, R38 ;  /* 0x0000002600267311 */ /* 0x000f24000020d900 */
[----:B----4-:R-:W-:Y:S05]  /*1b70*/  BRA `(.L_x_14292) ;  /* 0x00000000009c7947 */ /* 0x010fea0003800000 */
.L_x_14304:
[----:B------:R-:W-:-:S09]  /*1b80*/  UISETP.NE.AND UP0, UPT, UR4, 0x1c, UPT ;  /* 0x0000001c0400788c */ /* 0x000fd2000bf05270 */
[----:B------:R-:W-:Y:S05]  /*1b90*/  BRA.U !UP0, `(.L_x_14315) ;  /* 0x00000001088c7547 */ /* 0x000fea000b800000 */
[----:B------:R-:W-:-:S09]  /*1ba0*/  UISETP.NE.AND UP0, UPT, UR4, 0x1d, UPT ;  /* 0x0000001d0400788c */ /* 0x000fd2000bf05270 */
[----:B------:R-:W-:Y:S05]  /*1bb0*/  BRA.U !UP0, `(.L_x_14316) ;  /* 0x00000001087c7547 */ /* 0x000fea000b800000 */
[----:B------:R-:W-:-:S09]  /*1bc0*/  UISETP.NE.AND UP0, UPT, UR4, 0x2c, UPT ;  /* 0x0000002c0400788c */ /* 0x000fd2000bf05270 */
[----:B------:R-:W-:Y:S05]  /*1bd0*/  BRA.U !UP0, `(.L_x_14317) ;  /* 0x0000000108487547 */ /* 0x000fea000b800000 */
.L_x_14291:
        /* <DEDUP_REMOVED lines=15> */
[----:B--2--5:R-:W-:Y:S05]  /*1cd0*/  CALL.ABS.NOINC R14 ;  /* 0x000000000e007343 */ /* 0x024fea0003c00000 */
.L_x_14318:
[----:B------:R-:W-:Y:S01]  /*1ce0*/  CS2R R38, SRZ ;  /* 0x0000000000267805 */ /* 0x000fe2000001ff00 */
[----:B------:R-:W-:Y:S06]  /*1cf0*/  BRA `(.L_x_14292) ;  /* 0x00000000003c7947 */ /* 0x000fec0003800000 */
.L_x_14317:
        /* <DEDUP_REMOVED lines=8> */
.L_x_14320:
[----:B------:R-:W-:Y:S05]  /*1d80*/  BSYNC.RECONVERGENT B0 ;  /* 0x0000000000007941 */ /* 0x000fea0003800200 */
.L_x_14319:
[----:B------:R-:W2:Y:S02]  /*1d90*/  F2I.S64.TRUNC R38, R38 ;  /* 0x0000002600267311 */ /* 0x000ea4000020d900 */
[----:B--2---:R-:W-:Y:S05]  /*1da0*/  BRA `(.L_x_14292) ;  /* 0x0000000000107947 */ /* 0x004fea0003800000 */
.L_x_14316:
[----:B------:R2:W5:Y:S01]  /*1db0*/  LDG.E.64 R38, desc[UR36][R4.64] ;  /* 0x0000002404267981 */ /* 0x000562000c1e1b00 */
[----:B------:R-:W-:Y:S05]  /*1dc0*/  BRA `(.L_x_14292) ;  /* 0x0000000000087947 */ /* 0x000fea0003800000 */
.L_x_14315:
[----:B------:R3:W5:Y:S01]  /*1dd0*/  LDG.E R38, desc[UR36][R4.64] ;  /* 0x0000002404267981 */ /* 0x000762000c1e1900 */
[----:B------:R-:W-:-:S07]  /*1de0*/  IMAD.MOV.U32 R39, RZ, RZ, RZ ;  /* 0x000000ffff277224 */ /* 0x000fce00078e00ff */
.L_x_14292:
        /* <DEDUP_REMOVED lines=19> */
.L_x_14324:
[----:B------:R0:W5:Y:S01]  /*1f20*/  LDG.E.U8 R36, desc[UR36][R4.64] ;  /* 0x0000002404247981 */ /* 0x000162000c1e1100 */
[----:B------:R-:W-:Y:S01]  /*1f30*/  IMAD.MOV.U32 R37, RZ, RZ, RZ ;  /* 0x000000ffff257224 */ /* 0x000fe200078e00ff */
[----:B------:R-:W-:Y:S06]  /*1f40*/  BRA `(.L_x_14326) ;  /* 0x0000000c00447947 */ /* 0x000fec0003800000 */
.L_x_14323:
        /* <DEDUP_REMOVED lines=8> */
.L_x_14328:
[----:B------:R-:W2:Y:S02]  /*1fd0*/  LDG.E R36, desc[UR36][R4.64] ;  /* 0x0000002404247981 */ /* 0x000ea4000c1e1900 */
[----:B--2---:R-:W-:Y:S01]  /*1fe0*/  SHF.R.S32.HI R37, RZ, 0x1f, R36 ;  /* 0x0000001fff257819 */ /* 0x004fe20000011424 */
[----:B------:R-:W-:Y:S06]  /*1ff0*/  BRA `(.L_x_14326) ;  /* 0x0000000c00187947 */ /* 0x000fec0003800000 */
.L_x_14327:
[----:B------:R-:W2:Y:S02]  /*2000*/  LDG.E.S16 R36, desc[UR36][R4.64] ;  /* 0x0000002404247981 */ /* 0x000ea4000c1e1700 */
[----:B--2---:R-:W-:Y:S01]  /*2010*/  SHF.R.S32.HI R37, RZ, 0x1f, R36 ;  /* 0x0000001fff257819 */ /* 0x004fe20000011424 */
[----:B------:R-:W-:Y:S06]  /*2020*/  BRA `(.L_x_14326) ;  /* 0x0000000c000c7947 */ /* 0x000fec0003800000 */
.L_x_14322:
        /* <DEDUP_REMOVED lines=9> */
.L_x_14330:
[----:B------:R-:W2:Y:S02]  /*20c0*/  LDG.E.U16 R4, desc[UR36][R4.64] ;  /* 0x0000002404047981 */ /* 0x000ea4000c1e1500 */
[----:B--2---:R-:W-:-:S06]  /*20d0*/  HADD2.F32 R36, -RZ, R4.H0_H0 ;  /* 0x20000004ff247230 */ /* 0x004fcc0000004100 */
[----:B------:R-:W0:Y:S02]  /*20e0*/  F2I.S64.TRUNC R36, R36 ;  /* 0x0000002400247311 */ /* 0x000e24000020d900 */
[----:B0-----:R-:W-:Y:S05]  /*20f0*/  BRA `(.L_x_14326) ;  /* 0x0000000800d87947 */ /* 0x001fea0003800000 */
.L_x_14329:
        /* <DEDUP_REMOVED lines=9> */
.L_x_14332:
[----:B------:R-:W2:Y:S02]  /*2190*/  LDG.E.U16 R4, desc[UR36][R4.64] ;  /* 0x0000002404047981 */ /* 0x000ea4000c1e1500 */
[----:B--2---:R-:W-:-:S06]  /*21a0*/  HADD2.F32 R36, -RZ, R4.H0_H0 ;  /* 0x20000004ff247230 */ /* 0x004fcc0000004100 */
[----:B------:R-:W0:Y:S02]  /*21b0*/  F2I.S64.TRUNC R36, R36 ;  /* 0x0000002400247311 */ /* 0x000e24000020d900 */
[----:B0-----:R-:W-:Y:S05]  /*21c0*/  BRA `(.L_x_14326) ;  /* 0x0000000800a47947 */ /* 0x001fea0003800000 */
.L_x_14331:
[----:B------:R-:W2:Y:S02]  /*21d0*/  LDG.E.64 R4, desc[UR36][R4.64] ;  /* 0x0000002404047981 */ /* 0x000ea4000c1e1b00 */
[----:B--2---:R0:W1:Y:S02]  /*21e0*/  F2I.S64.F64.TRUNC R36, R4 ;  /* 0x0000000400247311 */ /* 0x004064000030d900 */
[----:B01----:R-:W-:Y:S05]  /*21f0*/  BRA `(.L_x_14326) ;  /* 0x0000000800987947 */ /* 0x003fea0003800000 */
.L_x_14321:
        /* <DEDUP_REMOVED lines=13> */
.L_x_14335:
[----:B------:R-:W2:Y:S02]  /*22d0*/  LDG.E.64 R4, desc[UR36][R4.64] ;  /* 0x0000002404047981 */ /* 0x000ea4000c1e1b00 */
[----:B--2---:R0:W1:Y:S02]  /*22e0*/  F2I.S64.F64.TRUNC R36, R4 ;  /* 0x0000000400247311 */ /* 0x004064000030d900 */
[----:B01----:R-:W-:Y:S05]  /*22f0*/  BRA `(.L_x_14326) ;  /* 0x0000000800587947 */ /* 0x003fea0003800000 */
.L_x_14334:
        /* <DEDUP_REMOVED lines=26> */
.L_x_14337:
        /* <DEDUP_REMOVED lines=14> */
.L_x_14336:
[----:B------:R-:W2:Y:S02]  /*2580*/  LDG.E.U16 R36, desc[UR36][R4.64] ;  /* 0x0000002404247981 */ /* 0x000ea4000c1e1500 */
[----:B--2---:R-:W-:-:S06]  /*2590*/  IMAD.U32 R36, R36, 0x10000, RZ ;  /* 0x0001000024247824 */ /* 0x004fcc00078e00ff */
[----:B------:R-:W0:Y:S02]  /*25a0*/  F2I.S64.TRUNC R36, R36 ;  /* 0x0000002400247311 */ /* 0x000e24000020d900 */
[----:B0-----:R-:W-:Y:S05]  /*25b0*/  BRA `(.L_x_14326) ;  /* 0x0000000400a87947 */ /* 0x001fea0003800000 */
.L_x_14333:
        /* <DEDUP_REMOVED lines=11> */
.L_x_14340:
        /* <DEDUP_REMOVED lines=21> */
.L_x_14344:
[----:B------:R-:W-:Y:S05]  /*27c0*/  BSYNC.RECONVERGENT B1 ;  /* 0x0000000000017941 */ /* 0x000fea0003800200 */
.L_x_14343:
[----:B------:R-:W-:Y:S01]  /*27d0*/  IMAD.SHL.U32 R0, R0, 0x100000, RZ ;  /* 0x0010000000007824 */ /* 0x000fe200078e00ff */
[----:B------:R-:W-:-:S04]  /*27e0*/  LEA R3, R3, 0x3b800000, 0x17 ;  /* 0x3b80000003037811 */ /* 0x000fc800078eb8ff */
[----:B------:R-:W-:-:S07]  /*27f0*/  LOP3.LUT R36, R3, R0, R7, 0xfe, !PT ;  /* 0x0000000003247212 */ /* 0x000fce00078efe07 */
.L_x_14342:
[----:B------:R-:W-:Y:S05]  /*2800*/  BSYNC.RECONVERGENT B0 ;  /* 0x0000000000007941 */ /* 0x000fea0003800200 */
.L_x_14341:
[----:B------:R-:W2:Y:S02]  /*2810*/  F2I.S64.TRUNC R36, R36 ;  /* 0x0000002400247311 */ /* 0x000ea4000020d900 */
[----:B--2---:R-:W-:Y:S05]  /*2820*/  BRA `(.L_x_14326) ;  /* 0x00000004000c7947 */ /* 0x004fea0003800000 */
.L_x_14339:
        /* <DEDUP_REMOVED lines=21> */
.L_x_14348:
[----:B------:R-:W-:Y:S05]  /*2980*/  BSYNC.RECONVERGENT B1 ;  /* 0x0000000000017941 */ /* 0x000fea0003800200 */
.L_x_14347:
[----:B------:R-:W-:Y:S01]  /*2990*/  IMAD.SHL.U32 R0, R0, 0x200000, RZ ;  /* 0x0020000000007824 */ /* 0x000fe200078e00ff */
[----:B------:R-:W-:-:S04]  /*29a0*/  LEA R3, R3, 0x37800000, 0x17 ;  /* 0x3780000003037811 */ /* 0x000fc800078eb8ff */
[----:B------:R-:W-:-:S07]  /*29b0*/  LOP3.LUT R36, R3, R0, R7, 0xfe, !PT ;  /* 0x0000000003247212 */ /* 0x000fce00078efe07 */
.L_x_14346:
[----:B------:R-:W-:Y:S05]  /*29c0*/  BSYNC.RECONVERGENT B0 ;  /* 0x0000000000007941 */ /* 0x000fea0003800200 */
.L_x_14345:
[----:B------:R-:W3:Y:S02]  /*29d0*/  F2I.S64.TRUNC R36, R36 ;  /* 0x0000002400247311 */ /* 0x000ee4000020d900 */
[----:B---3--:R-:W-:Y:S05]  /*29e0*/  BRA `(.L_x_14326) ;  /* 0x00000000009c7947 */ /* 0x008fea0003800000 */
.L_x_14338:
[----:B------:R-:W-:-:S09]  /*29f0*/  UISETP.NE.AND UP0, UPT, UR4, 0x1c, UPT ;  /* 0x0000001c0400788c */ /* 0x000fd2000bf05270 */
[----:B------:R-:W-:Y:S05]  /*2a00*/  BRA.U !UP0, `(.L_x_14349) ;  /* 0x00000001088c7547 */ /* 0x000fea000b800000 */
[----:B------:R-:W-:-:S09]  /*2a10*/  UISETP.NE.AND UP0, UPT, UR4, 0x1d, UPT ;  /* 0x0000001d0400788c */ /* 0x000fd2000bf05270 */
[----:B------:R-:W-:Y:S05]  /*2a20*/  BRA.U !UP0, `(.L_x_14350) ;  /* 0x00000001087c7547 */ /* 0x000fea000b800000 */
[----:B------:R-:W-:-:S09]  /*2a30*/  UISETP.NE.AND UP0, UPT, UR4, 0x2c, UPT ;  /* 0x0000002c0400788c */ /* 0x000fd2000bf05270 */
[----:B------:R-:W-:Y:S05]  /*2a40*/  BRA.U !UP0, `(.L_x_14351) ;  /* 0x0000000108487547 */ /* 0x000fea000b800000 */
.L_x_14325:
        /* <DEDUP_REMOVED lines=16> */
.L_x_14352:
[----:B------:R-:W-:Y:S01]  /*2b50*/  CS2R R36, SRZ ;  /* 0x0000000000247805 */ /* 0x000fe2000001ff00 */
[----:B------:R-:W-:Y:S06]  /*2b60*/  BRA `(.L_x_14326) ;  /* 0x00000000003c7947 */ /* 0x000fec0003800000 */
.L_x_14351:
        /* <DEDUP_REMOVED lines=8> */
.L_x_14354:
[----:B------:R-:W-:Y:S05]  /*2bf0*/  BSYNC.RECONVERGENT B0 ;  /* 0x0000000000007941 */ /* 0x000fea0003800200 */
.L_x_14353:
[----:B------:R-:W4:Y:S02]  /*2c00*/  F2I.S64.TRUNC R36, R36 ;  /* 0x0000002400247311 */ /* 0x000f24000020d900 */
[----:B----4-:R-:W-:Y:S05]  /*2c10*/  BRA `(.L_x_14326) ;  /* 0x0000000000107947 */ /* 0x010fea0003800000 */
.L_x_14350:
[----:B------:R4:W5:Y:S01]  /*2c20*/  LDG.E.64 R36, desc[UR36][R4.64] ;  /* 0x0000002404247981 */ /* 0x000962000c1e1b00 */
[----:B------:R-:W-:Y:S05]  /*2c30*/  BRA `(.L_x_14326) ;  /* 0x0000000000087947 */ /* 0x000fea0003800000 */
.L_x_14349:
[----:B------:R3:W5:Y:S01]  /*2c40*/  LDG.E R36, desc[UR36][R4.64] ;  /* 0x0000002404247981 */ /* 0x000762000c1e1900 */
[----:B------:R-:W-:-:S07]  /*2c50*/  IMAD.MOV.U32 R37, RZ, RZ, RZ ;  /* 0x000000ffff257224 */ /* 0x000fce00078e00ff */
.L_x_14326:
[----:B------:R-:W-:-:S07]  /*2c60*/  VIADD R41, R43, 0x80 ;  /* 0x000000802b297836 */ /* 0x000fce0000000000 */
.L_x_14252:
[----:B------:R-:W-:Y:S05]  /*2c70*/  BSYNC.RECONVERGENT B6 ;  /* 0x0000000000067941 */ /* 0x000fea0003800200 */
.L_x_14251:
[----:B------:R-:W-:Y:S01]  /*2c80*/  ISETP.GE.AND P0, PT, R41, R2, PT ;  /* 0x000000022900720c */ /* 0x000fe20003f06270 */
[----:B------:R-:W-:Y:S01]  /*2c90*/  BSSY.RECONVERGENT B6, `(.L_x_14355) ;  /* 0x00002bc000067945 */ /* 0x000fe20003800200 */
[----:B------:R-:W-:Y:S02]  /*2ca0*/  CS2R R34, SRZ ;  /* 0x0000000000227805 */ /* 0x000fe4000001ff00 */
[----:B------:R-:W-:Y:S02]  /*2cb0*/  CS2R R32, SRZ ;  /* 0x0000000000207805 */ /* 0x000fe4000001ff00 */
[----:B------:R-:W-:-:S07]  /*2cc0*/  CS2R R30, SRZ ;  /* 0x00000000001e7805 */ /* 0x000fce000001ff00 */
[----:B------:R-:W-:Y:S05]  /*2cd0*/  @P0 BRA `(.L_x_14356) ;  /* 0x0000002800dc0947 */ /* 0x000fea0003800000 */
[----:B01234-:R-:W0:Y:S01]  /*2ce0*/  LDC.64 R4, c[0x0][0x3a8] ;  /* 0x0000ea00ff047b82 */ /* 0x01fe220000000a00 */
        /* <DEDUP_REMOVED lines=19> */
.L_x_14360:
[----:B------:R3:W5:Y:S01]  /*2e20*/  LDG.E.U8 R34, desc[UR36][R4.64] ;  /* 0x0000002404227981 */ /* 0x000762000c1e1100 */
[----:B------:R-:W-:Y:S01]  /*2e30*/  IMAD.MOV.U32 R35, RZ, RZ, RZ ;  /* 0x000000ffff237224 */ /* 0x000fe200078e00ff */
[----:B------:R-:W-:Y:S06]  /*2e40*/  BRA `(.L_x_14362) ;  /* 0x0000000c00447947 */ /* 0x000fec0003800000 */
.L_x_14359:
        /* <DEDUP_REMOVED lines=8> */
.L_x_14364:
[----:B------:R-:W2:Y:S02]  /*2ed0*/  LDG.E R34, desc[UR36][R4.64] ;  /* 0x0000002404227981 */ /* 0x000ea4000c1e1900 */
[----:B--2---:R-:W-:Y:S01]  /*2ee0*/  SHF.R.S32.HI R35, RZ, 0x1f, R34 ;  /* 0x0000001fff237819 */ /* 0x004fe20000011422 */
[----:B------:R-:W-:Y:S06]  /*2ef0*/  BRA `(.L_x_14362) ;  /* 0x0000000c00187947 */ /* 0x000fec0003800000 */
.L_x_14363:
[----:B------:R-:W2:Y:S02]  /*2f00*/  LDG.E.S16 R34, desc[UR36][R4.64] ;  /* 0x0000002404227981 */ /* 0x000ea4000c1e1700 */
[----:B--2---:R-:W-:Y:S01]  /*2f10*/  SHF.R.S32.HI R35, RZ, 0x1f, R34 ;  /* 0x0000001fff237819 */ /* 0x004fe20000011422 */
[----:B------:R-:W-:Y:S06]  /*2f20*/  BRA `(.L_x_14362) ;  /* 0x0000000c000c7947 */ /* 0x000fec0003800000 */
.L_x_14358:
        /* <DEDUP_REMOVED lines=9> */
.L_x_14366:
[----:B------:R-:W2:Y:S02]  /*2fc0*/  LDG.E.U16 R4, desc[UR36][R4.64] ;  /* 0x0000002404047981 */ /* 0x000ea4000c1e1500 */
[----:B--2---:R-:W-:-:S06]  /*2fd0*/  HADD2.F32 R34, -RZ, R4.H0_H0 ;  /* 0x20000004ff227230 */ /* 0x004fcc0000004100 */
[----:B------:R-:W3:Y:S02]  /*2fe0*/  F2I.S64.TRUNC R34, R34 ;  /* 0x0000002200227311 */ /* 0x000ee4000020d900 */
[----:B---3--:R-:W-:Y:S05]  /*2ff0*/  BRA `(.L_x_14362) ;  /* 0x0000000800d87947 */ /* 0x008fea0003800000 */
.L_x_14365:
        /* <DEDUP_REMOVED lines=9> */
.L_x_14368:
[----:B------:R-:W2:Y:S02]  /*3090*/  LDG.E.U16 R4, desc[UR36][R4.64] ;  /* 0x0000002404047981 */ /* 0x000ea4000c1e1500 */
[----:B--2---:R-:W-:-:S06]  /*30a0*/  HADD2.F32 R34, -RZ, R4.H0_H0 ;  /* 0x20000004ff227230 */ /* 0x004fcc0000004100 */
[----:B------:R-:W3:Y:S02]  /*30b0*/  F2I.S64.TRUNC R34, R34 ;  /* 0x0000002200227311 */ /* 0x000ee4000020d900 */
[----:B---3--:R-:W-:Y:S05]  /*30c0*/  BRA `(.L_x_14362) ;  /* 0x0000000800a47947 */ /* 0x008fea0003800000 */
.L_x_14367:
[----:B------:R-:W2:Y:S02]  /*30d0*/  LDG.E.64 R4, desc[UR36][R4.64] ;  /* 0x0000002404047981 */ /* 0x000ea4000c1e1b00 */
[----:B--2---:R3:W4:Y:S02]  /*30e0*/  F2I.S64.F64.TRUNC R34, R4 ;  /* 0x0000000400227311 */ /* 0x004724000030d900 */
[----:B---34-:R-:W-:Y:S05]  /*30f0*/  BRA `(.L_x_14362) ;  /* 0x0000000800987947 */ /* 0x018fea0003800000 */
.L_x_14357:
        /* <DEDUP_REMOVED lines=13> */
.L_x_14371:
[----:B------:R-:W2:Y:S02]  /*31d0*/  LDG.E.64 R4, desc[UR36][R4.64] ;  /* 0x0000002404047981 */ /* 0x000ea4000c1e1b00 */
[----:B--2---:R3:W4:Y:S02]  /*31e0*/  F2I.S64.F64.TRUNC R34, R4 ;  /* 0x0000000400227311 */ /* 0x004724000030d900 */
[----:B---34-:R-:W-:Y:S05]  /*31f0*/  BRA `(.L_x_14362) ;  /* 0x0000000800587947 */ /* 0x018fea0003800000 */
.L_x_14370:
        /* <DEDUP_REMOVED lines=26> */
.L_x_14373:
        /* <DEDUP_REMOVED lines=12> */
[----:B------:R3:W4:Y:S02]  /*3460*/  F2I.S64.TRUNC R34, R0 ;  /* 0x0000000000227311 */ /* 0x000724000020d900 */
[----:B---34-:R-:W-:Y:S05]  /*3470*/  BRA `(.L_x_14362) ;  /* 0x0000000400b87947 */ /* 0x018fea0003800000 */
.L_x_14372:
[----:B------:R-:W2:Y:S02]  /*3480*/  LDG.E.U16 R34, desc[UR36][R4.64] ;  /* 0x0000002404227981 */ /* 0x000ea4000c1e1500 */
[----:B--2---:R-:W-:-:S06]  /*3490*/  IMAD.U32 R34, R34, 0x10000, RZ ;  /* 0x0001000022227824 */ /* 0x004fcc00078e00ff */
[----:B------:R-:W3:Y:S02]  /*34a0*/  F2I.S64.TRUNC R34, R34 ;  /* 0x0000002200227311 */ /* 0x000ee4000020d900 */
[----:B---3--:R-:W-:Y:S05]  /*34b0*/  BRA `(.L_x_14362) ;  /* 0x0000000400a87947 */ /* 0x008fea0003800000 */
.L_x_14369:
        /* <DEDUP_REMOVED lines=11> */
.L_x_14376:
        /* <DEDUP_REMOVED lines=21> */
.L_x_14380:
[----:B------:R-:W-:Y:S05]  /*36c0*/  BSYNC.RECONVERGENT B1 ;  /* 0x0000000000017941 */ /* 0x000fea0003800200 */
.L_x_14379:
[----:B------:R-:W-:Y:S01]  /*36d0*/  IMAD.SHL.U32 R0, R0, 0x100000, RZ ;  /* 0x0010000000007824 */ /* 0x000fe200078e00ff */
[----:B------:R-:W-:-:S04]  /*36e0*/  LEA R3, R3, 0x3b800000, 0x17 ;  /* 0x3b80000003037811 */ /* 0x000fc800078eb8ff */
[----:B------:R-:W-:-:S07]  /*36f0*/  LOP3.LUT R34, R3, R0, R7, 0xfe, !PT ;  /* 0x0000000003227212 */ /* 0x000fce00078efe07 */
.L_x_14378:
[----:B------:R-:W-:Y:S05]  /*3700*/  BSYNC.RECONVERGENT B0 ;  /* 0x0000000000007941 */ /* 0x000fea0003800200 */
.L_x_14377:
[----:B------:R-:W0:Y:S02]  /*3710*/  F2I.S64.TRUNC R34, R34 ;  /* 0x0000002200227311 */ /* 0x000e24000020d900 */
[----:B0-----:R-:W-:Y:S05]  /*3720*/  BRA `(.L_x_14362) ;  /* 0x00000004000c7947 */ /* 0x001fea0003800000 */
.L_x_14375:
        /* <DEDUP_REMOVED lines=21> */
.L_x_14384:
[----:B------:R-:W-:Y:S05]  /*3880*/  BSYNC.RECONVERGENT B1 ;  /* 0x0000000000017941 */ /* 0x000fea0003800200 */
.L_x_14383:
[----:B------:R-:W-:Y:S01]  /*3890*/  IMAD.SHL.U32 R0, R0, 0x200000, RZ ;  /* 0x0020000000007824 */ /* 0x000fe200078e00ff */
[----:B------:R-:W-:-:S04]  /*38a0*/  LEA R3, R3, 0x37800000, 0x17 ;  /* 0x3780000003037811 */ /* 0x000fc800078eb8ff */
[----:B------:R-:W-:-:S07]  /*38b0*/  LOP3.LUT R34, R3, R0, R7, 0xfe, !PT ;  /* 0x0000000003227212 */ /* 0x000fce00078efe07 */
.L_x_14382:
[----:B------:R-:W-:Y:S05]  /*38c0*/  BSYNC.RECONVERGENT B0 ;  /* 0x0000000000007941 */ /* 0x000fea0003800200 */
.L_x_14381:
[----:B------:R-:W0:Y:S02]  /*38d0*/  F2I.S64.TRUNC R34, R34 ;  /* 0x0000002200227311 */ /* 0x000e24000020d900 */
[----:B0-----:R-:W-:Y:S05]  /*38e0*/  BRA `(.L_x_14362) ;  /* 0x00000000009c7947 */ /* 0x001fea0003800000 */
.L_x_14374:
        /* <DEDUP_REMOVED lines=14> */
.L_x_14388:
[----:B------:R-:W-:Y:S05]  /*39d0*/  BSYNC.RECONVERGENT B0 ;  /* 0x0000000000007941 */ /* 0x000fea0003800200 */
.L_x_14387:
[----:B------:R-:W1:Y:S02]  /*39e0*/  F2I.S64.TRUNC R34, R34 ;  /* 0x0000002200227311 */ /* 0x000e64000020d900 */
[----:B-1----:R-:W-:Y:S05]  /*39f0*/  BRA `(.L_x_14362) ;  /* 0x0000000000587947 */ /* 0x002fea0003800000 */
.L_x_14361:
        /* <DEDUP_REMOVED lines=16> */
.L_x_14389:
[----:B------:R-:W-:Y:S01]  /*3b00*/  CS2R R34, SRZ ;  /* 0x0000000000227805 */ /* 0x000fe2000001ff00 */
[----:B------:R-:W-:Y:S06]  /*3b10*/  BRA `(.L_x_14362) ;  /* 0x0000000000107947 */ /* 0x000fec0003800000 */
.L_x_14386:
[----:B------:R1:W5:Y:S01]  /*3b20*/  LDG.E.64 R34, desc[UR36][R4.64] ;  /* 0x0000002404227981 */ /* 0x000362000c1e1b00 */
[----:B------:R-:W-:Y:S05]  /*3b30*/  BRA `(.L_x_14362) ;  /* 0x0000000000087947 */ /* 0x000fea0003800000 */
.L_x_14385:
[----:B------:R2:W5:Y:S01]  /*3b40*/  LDG.E R34, desc[UR36][R4.64] ;  /* 0x0000002404227981 */ /* 0x000562000c1e1900 */
[----:B------:R-:W-:-:S07]  /*3b50*/  IMAD.MOV.U32 R35, RZ, RZ, RZ ;  /* 0x000000ffff237224 */ /* 0x000fce00078e00ff */
.L_x_14362:
        /* <DEDUP_REMOVED lines=19> */
.L_x_14393:
[----:B------:R3:W5:Y:S01]  /*3c90*/  LDG.E.U8 R32, desc[UR36][R4.64] ;  /* 0x0000002404207981 */ /* 0x000762000c1e1100 */
[----:B------:R-:W-:Y:S01]  /*3ca0*/  IMAD.MOV.U32 R33, RZ, RZ, RZ ;  /* 0x000000ffff217224 */ /* 0x000fe200078e00ff */
[----:B------:R-:W-:Y:S06]  /*3cb0*/  BRA `(.L_x_14395) ;  /* 0x0000000c00447947 */ /* 0x000fec0003800000 */
.L_x_14392:
        /* <DEDUP_REMOVED lines=8> */
.L_x_14397:
[----:B------:R-:W2:Y:S02]  /*3d40*/  LDG.E R32, desc[UR36][R4.64] ;  /* 0x0000002404207981 */ /* 0x000ea4000c1e1900 */
[----:B--2---:R-:W-:Y:S01]  /*3d50*/  SHF.R.S32.HI R33, RZ, 0x1f, R32 ;  /* 0x0000001fff217819 */ /* 0x004fe20000011420 */
[----:B------:R-:W-:Y:S06]  /*3d60*/  BRA `(.L_x_14395) ;  /* 0x0000000c00187947 */ /* 0x000fec0003800000 */
.L_x_14396:
[----:B------:R-:W2:Y:S02]  /*3d70*/  LDG.E.S16 R32, desc[UR36][R4.64] ;  /* 0x0000002404207981 */ /* 0x000ea4000c1e1700 */
[----:B--2---:R-:W-:Y:S01]  /*3d80*/  SHF.R.S32.HI R33, RZ, 0x1f, R32 ;  /* 0x0000001fff217819 */ /* 0x004fe20000011420 */
[----:B------:R-:W-:Y:S06]  /*3d90*/  BRA `(.L_x_14395) ;  /* 0x0000000c000c7947 */ /* 0x000fec0003800000 */
.L_x_14391:
        /* <DEDUP_REMOVED lines=9> */
.L_x_14399:
[----:B------:R-:W2:Y:S02]  /*3e30*/  LDG.E.U16 R4, desc[UR36][R4.64] ;  /* 0x0000002404047981 */ /* 0x000ea4000c1e1500 */
[----:B--2---:R-:W-:-:S06]  /*3e40*/  HADD2.F32 R32, -RZ, R4.H0_H0 ;  /* 0x20000004ff207230 */ /* 0x004fcc0000004100 */
[----:B------:R-:W3:Y:S02]  /*3e50*/  F2I.S64.TRUNC R32, R32 ;  /* 0x0000002000207311 */ /* 0x000ee4000020d900 */
[----:B---3--:R-:W-:Y:S05]  /*3e60*/  BRA `(.L_x_14395) ;  /* 0x0000000800d87947 */ /* 0x008fea0003800000 */
.L_x_14398:
        /* <DEDUP_REMOVED lines=9> */
.L_x_14401:
[----:B------:R-:W2:Y:S02]  /*3f00*/  LDG.E.U16 R4, desc[UR36][R4.64] ;  /* 0x0000002404047981 */ /* 0x000ea4000c1e1500 */
[----:B--2---:R-:W-:-:S06]  /*3f10*/  HADD2.F32 R32, -RZ, R4.H0_H0 ;  /* 0x20000004ff207230 */ /* 0x004fcc0000004100 */
[----:B------:R-:W3:Y:S02]  /*3f20*/  F2I.S64.TRUNC R32, R32 ;  /* 0x0000002000207311 */ /* 0x000ee4000020d900 */
[----:B---3--:R-:W-:Y:S05]  /*3f30*/  BRA `(.L_x_14395) ;  /* 0x0000000800a47947 */ /* 0x008fea0003800000 */
.L_x_14400:
[----:B------:R-:W2:Y:S02]  /*3f40*/  LDG.E.64 R4, desc[UR36][R4.64] ;  /* 0x0000002404047981 */ /* 0x000ea4000c1e1b00 */
[----:B--2---:R3:W4:Y:S02]  /*3f50*/  F2I.S64.F64.TRUNC R32, R4 ;  /* 0x0000000400207311 */ /* 0x004724000030d900 */
[----:B---34-:R-:W-:Y:S05]  /*3f60*/  BRA `(.L_x_14395) ;  /* 0x0000000800987947 */ /* 0x018fea0003800000 */
.L_x_14390:
        /* <DEDUP_REMOVED lines=13> */
.L_x_14404:
[----:B------:R-:W2:Y:S02]  /*4040*/  LDG.E.64 R4, desc[UR36][R4.64] ;  /* 0x0000002404047981 */ /* 0x000ea4000c1e1b00 */
[----:B--2---:R0:W1:Y:S02]  /*4050*/  F2I.S64.F64.TRUNC R32, R4 ;  /* 0x0000000400207311 */ /* 0x004064000030d900 */
[----:B01----:R-:W-:Y:S05]  /*4060*/  BRA `(.L_x_14395) ;  /* 0x0000000800587947 */ /* 0x003fea0003800000 */
.L_x_14403:
        /* <DEDUP_REMOVED lines=26> */
.L_x_14406:
        /* <DEDUP_REMOVED lines=12> */
[----:B------:R0:W1:Y:S02]  /*42d0*/  F2I.S64.TRUNC R32, R0 ;  /* 0x0000000000207311 */ /* 0x000064000020d900 */
[----:B01----:R-:W-:Y:S05]  /*42e0*/  BRA `(.L_x_14395) ;  /* 0x0000000400b87947 */ /* 0x003fea0003800000 */
.L_x_14405:
[----:B------:R-:W2:Y:S02]  /*42f0*/  LDG.E.U16 R32, desc[UR36][R4.64] ;  /* 0x0000002404207981 */ /* 0x000ea4000c1e1500 */
[----:B--2---:R-:W-:-:S06]  /*4300*/  IMAD.U32 R32, R32, 0x10000, RZ ;  /* 0x0001000020207824 */ /* 0x004fcc00078e00ff */
[----:B------:R-:W0:Y:S02]  /*4310*/  F2I.S64.TRUNC R32, R32 ;  /* 0x0000002000207311 */ /* 0x000e24000020d900 */
[----:B0-----:R-:W-:Y:S05]  /*4320*/  BRA `(.L_x_14395) ;  /* 0x0000000400a87947 */ /* 0x001fea0003800000 */
.L_x_14402:
        /* <DEDUP_REMOVED lines=11> */
.L_x_14409:
        /* <DEDUP_REMOVED lines=21> */
.L_x_14413:
[----:B------:R-:W-:Y:S05]  /*4530*/  BSYNC.RECONVERGENT B1 ;  /* 0x0000000000017941 */ /* 0x000fea0003800200 */
.L_x_14412:
[----:B------:R-:W-:Y:S01]  /*4540*/  IMAD.SHL.U32 R0, R0, 0x100000, RZ ;  /* 0x0010000000007824 */ /* 0x000fe200078e00ff */
[----:B------:R-:W-:-:S04]  /*4550*/  LEA R3, R3, 0x3b800000, 0x17 ;  /* 0x3b80000003037811 */ /* 0x000fc800078eb8ff */
[----:B------:R-:W-:-:S07]  /*4560*/  LOP3.LUT R32, R3, R0, R7, 0xfe, !PT ;  /* 0x0000000003207212 */ /* 0x000fce00078efe07 */
.L_x_14411:
[----:B------:R-:W-:Y:S05]  /*4570*/  BSYNC.RECONVERGENT B0 ;  /* 0x0000000000007941 */ /* 0x000fea0003800200 */
.L_x_14410:
[----:B------:R-:W0:Y:S02]  /*4580*/  F2I.S64.TRUNC R32, R32 ;  /* 0x0000002000207311 */ /* 0x000e24000020d900 */
[----:B0-----:R-:W-:Y:S05]  /*4590*/  BRA `(.L_x_14395) ;  /* 0x00000004000c7947 */ /* 0x001fea0003800000 */
.L_x_14408:
        /* <DEDUP_REMOVED lines=21> */
.L_x_14417:
[----:B------:R-:W-:Y:S05]  /*46f0*/  BSYNC.RECONVERGENT B1 ;  /* 0x0000000000017941 */ /* 0x000fea0003800200 */
.L_x_14416:
[----:B------:R-:W-:Y:S01]  /*4700*/  IMAD.SHL.U32 R0, R0, 0x200000, RZ ;  /* 0x0020000000007824 */ /* 0x000fe200078e00ff */
[----:B------:R-:W-:-:S04]  /*4710*/  LEA R3, R3, 0x37800000, 0x17 ;  /* 0x3780000003037811 */ /* 0x000fc800078eb8ff */
[----:B------:R-:W-:-:S07]  /*4720*/  LOP3.LUT R32, R3, R0, R7, 0xfe, !PT ;  /* 0x0000000003207212 */ /* 0x000fce00078efe07 */
.L_x_14415:
[----:B------:R-:W-:Y:S05]  /*4730*/  BSYNC.RECONVERGENT B0 ;  /* 0x0000000000007941 */ /* 0x000fea0003800200 */
.L_x_14414:
[----:B------:R-:W1:Y:S02]  /*4740*/  F2I.S64.TRUNC R32, R32 ;  /* 0x0000002000207311 */ /* 0x000e64000020d900 */
[----:B-1----:R-:W-:Y:S05]  /*4750*/  BRA `(.L_x_14395) ;  /* 0x00000000009c7947 */ /* 0x002fea0003800000 */
.L_x_14407:
        /* <DEDUP_REMOVED lines=14> */
.L_x_14421:
[----:B------:R-:W-:Y:S05]  /*4840*/  BSYNC.RECONVERGENT B0 ;  /* 0x0000000000007941 */ /* 0x000fea0003800200 */
.L_x_14420:
[----:B------:R-:W2:Y:S02]  /*4850*/  F2I.S64.TRUNC R32, R32 ;  /* 0x0000002000207311 */ /* 0x000ea4000020d900 */
[----:B--2---:R-:W-:Y:S05]  /*4860*/  BRA `(.L_x_14395) ;  /* 0x0000000000587947 */ /* 0x004fea0003800000 */
.L_x_14394:
        /* <DEDUP_REMOVED lines=16> */
.L_x_14422:
[----:B------:R-:W-:Y:S01]  /*4970*/  CS2R R32, SRZ ;  /* 0x0000000000207805 */ /* 0x000fe2000001ff00 */
[----:B------:R-:W-:Y:S06]  /*4980*/  BRA `(.L_x_14395) ;  /* 0x0000000000107947 */ /* 0x000fec0003800000 */
.L_x_14419:
[----:B------:R2:W5:Y:S01]  /*4990*/  LDG.E.64 R32, desc[UR36][R4.64] ;  /* 0x0000002404207981 */ /* 0x000562000c1e1b00 */
[----:B------:R-:W-:Y:S05]  /*49a0*/  BRA `(.L_x_14395) ;  /* 0x0000000000087947 */ /* 0x000fea0003800000 */
.L_x_14418:
[----:B------:R1:W5:Y:S01]  /*49b0*/  LDG.E R32, desc[UR36][R4.64] ;  /* 0x0000002404207981 */ /* 0x000362000c1e1900 */
[----:B------:R-:W-:-:S07]  /*49c0*/  IMAD.MOV.U32 R33, RZ, RZ, RZ ;  /* 0x000000ffff217224 */ /* 0x000fce00078e00ff */
.L_x_14395:
        /* <DEDUP_REMOVED lines=19> */
.L_x_14426:
[----:B------:R4:W5:Y:S01]  /*4b00*/  LDG.E.U8 R30, desc[UR36][R4.64] ;  /* 0x00000024041e7981 */ /* 0x000962000c1e1100 */
[----:B------:R-:W-:Y:S01]  /*4b10*/  IMAD.MOV.U32 R31, RZ, RZ, RZ ;  /* 0x000000ffff1f7224 */ /* 0x000fe200078e00ff */
[----:B------:R-:W-:Y:S06]  /*4b20*/  BRA `(.L_x_14428) ;  /* 0x0000000c00447947 */ /* 0x000fec0003800000 */
.L_x_14425:
        /* <DEDUP_REMOVED lines=8> */
.L_x_14430:
[----:B------:R-:W2:Y:S02]  /*4bb0*/  LDG.E R30, desc[UR36][R4.64] ;  /* 0x00000024041e7981 */ /* 0x000ea4000c1e1900 */
[----:B--2---:R-:W-:Y:S01]  /*4bc0*/  SHF.R.S32.HI R31, RZ, 0x1f, R30 ;  /* 0x0000001fff1f7819 */ /* 0x004fe2000001141e */
[----:B------:R-:W-:Y:S06]  /*4bd0*/  BRA `(.L_x_14428) ;  /* 0x0000000c00187947 */ /* 0x000fec0003800000 */
.L_x_14429:
[----:B------:R-:W2:Y:S02]  /*4be0*/  LDG.E.S16 R30, desc[UR36][R4.64] ;  /* 0x00000024041e7981 */ /* 0x000ea4000c1e1700 */
[----:B--2---:R-:W-:Y:S01]  /*4bf0*/  SHF.R.S32.HI R31, RZ, 0x1f, R30 ;  /* 0x0000001fff1f7819 */ /* 0x004fe2000001141e */
[----:B------:R-:W-:Y:S06]  /*4c00*/  BRA `(.L_x_14428) ;  /* 0x0000000c000c7947 */ /* 0x000fec0003800000 */
.L_x_14424:
        /* <DEDUP_REMOVED lines=9> */
.L_x_14432:
[----:B------:R-:W2:Y:S02]  /*4ca0*/  LDG.E.U16 R4, desc[UR36][R4.64] ;  /* 0x0000002404047981 */ /* 0x000ea4000c1e1500 */
[----:B--2---:R-:W-:-:S06]  /*4cb0*/  HADD2.F32 R30, -RZ, R4.H0_H0 ;  /* 0x20000004ff1e7230 */ /* 0x004fcc0000004100 */
[----:B------:R-:W0:Y:S02]  /*4cc0*/  F2I.S64.TRUNC R30, R30 ;  /* 0x0000001e001e7311 */ /* 0x000e24000020d900 */
[----:B0-----:R-:W-:Y:S05]  /*4cd0*/  BRA `(.L_x_14428) ;  /* 0x0000000800d87947 */ /* 0x001fea0003800000 */
.L_x_14431:
        /* <DEDUP_REMOVED lines=9> */
.L_x_14434:
[----:B------:R-:W2:Y:S02]  /*4d70*/  LDG.E.U16 R4, desc[UR36][R4.64] ;  /* 0x0000002404047981 */ /* 0x000ea4000c1e1500 */
[----:B--2---:R-:W-:-:S06]  /*4d80*/  HADD2.F32 R30, -RZ, R4.H0_H0 ;  /* 0x20000004ff1e7230 */ /* 0x004fcc0000004100 */
[----:B------:R-:W0:Y:S02]  /*4d90*/  F2I.S64.TRUNC R30, R30 ;  /* 0x0000001e001e7311 */ /* 0x000e24000020d900 */
[----:B0-----:R-:W-:Y:S05]  /*4da0*/  BRA `(.L_x_14428) ;  /* 0x0000000800a47947 */ /* 0x001fea0003800000 */
.L_x_14433:
[----:B------:R-:W2:Y:S02]  /*4db0*/  LDG.E.64 R4, desc[UR36][R4.64] ;  /* 0x0000002404047981 */ /* 0x000ea4000c1e1b00 */
[----:B--2---:R0:W1:Y:S02]  /*4dc0*/  F2I.S64.F64.TRUNC R30, R4 ;  /* 0x00000004001e7311 */ /* 0x004064000030d900 */
[----:B01----:R-:W-:Y:S05]  /*4dd0*/  BRA `(.L_x_14428) ;  /* 0x0000000800987947 */ /* 0x003fea0003800000 */
.L_x_14423:
        /* <DEDUP_REMOVED lines=13> */
.L_x_14437:
[----:B------:R-:W2:Y:S02]  /*4eb0*/  LDG.E.64 R4, desc[UR36][R4.64] ;  /* 0x0000002404047981 */ /* 0x000ea4000c1e1b00 */
[----:B--2---:R0:W1:Y:S02]  /*4ec0*/  F2I.S64.F64.TRUNC R30, R4 ;  /* 0x00000004001e7311 */ /* 0x004064000030d900 */
[----:B01----:R-:W-:Y:S05]  /*4ed0*/  BRA `(.L_x_14428) ;  /* 0x0000000800587947 */ /* 0x003fea0003800000 */
.L_x_14436:
        /* <DEDUP_REMOVED lines=26> */
.L_x_14439:
        /* <DEDUP_REMOVED lines=14> */
.L_x_14438:
[----:B------:R-:W2:Y:S02]  /*5160*/  LDG.E.U16 R30, desc[UR36][R4.64] ;  /* 0x00000024041e7981 */ /* 0x000ea4000c1e1500 */
[----:B--2---:R-:W-:-:S06]  /*5170*/  IMAD.U32 R30, R30, 0x10000, RZ ;  /* 0x000100001e1e7824 */ /* 0x004fcc00078e00ff */
[----:B------:R-:W0:Y:S02]  /*5180*/  F2I.S64.TRUNC R30, R30 ;  /* 0x0000001e001e7311 */ /* 0x000e24000020d900 */
[----:B0-----:R-:W-:Y:S05]  /*5190*/  BRA `(.L_x_14428) ;  /* 0x0000000400a87947 */ /* 0x001fea0003800000 */
.L_x_14435:
        /* <DEDUP_REMOVED lines=11> */
.L_x_14442:
        /* <DEDUP_REMOVED lines=21> */
.L_x_14446:
[----:B------:R-:W-:Y:S05]  /*53a0*/  BSYNC.RECONVERGENT B1 ;  /* 0x0000000000017941 */ /* 0x000fea0003800200 */
.L_x_14445:
[----:B------:R-:W-:Y:S01]  /*53b0*/  IMAD.SHL.U32 R0, R0, 0x100000, RZ ;  /* 0x0010000000007824 */ /* 0x000fe200078e00ff */
[----:B------:R-:W-:-:S04]  /*53c0*/  LEA R3, R3, 0x3b800000, 0x17 ;  /* 0x3b80000003037811 */ /* 0x000fc800078eb8ff */
[----:B------:R-:W-:-:S07]  /*53d0*/  LOP3.LUT R30, R3, R0, R7, 0xfe, !PT ;  /* 0x00000000031e7212 */ /* 0x000fce00078efe07 */
.L_x_14444:
[----:B------:R-:W-:Y:S05]  /*53e0*/  BSYNC.RECONVERGENT B0 ;  /* 0x0000000000007941 */ /* 0x000fea0003800200 */
.L_x_14443:
[----:B------:R-:W1:Y:S02]  /*53f0*/  F2I.S64.TRUNC R30, R30 ;  /* 0x0000001e001e7311 */ /* 0x000e64000020d900 */
[----:B-1----:R-:W-:Y:S05]  /*5400*/  BRA `(.L_x_14428) ;  /* 0x00000004000c7947 */ /* 0x002fea0003800000 */
.L_x_14441:
        /* <DEDUP_REMOVED lines=21> */
.L_x_14450:
[----:B------:R-:W-:Y:S05]  /*5560*/  BSYNC.RECONVERGENT B1 ;  /* 0x0000000000017941 */ /* 0x000fea0003800200 */
.L_x_14449:
[----:B------:R-:W-:Y:S01]  /*5570*/  IMAD.SHL.U32 R0, R0, 0x200000, RZ ;  /* 0x0020000000007824 */ /* 0x000fe200078e00ff */
[----:B------:R-:W-:-:S04]  /*5580*/  LEA R3, R3, 0x37800000, 0x17 ;  /* 0x3780000003037811 */ /* 0x000fc800078eb8ff */
[----:B------:R-:W-:-:S07]  /*5590*/  LOP3.LUT R30, R3, R0, R7, 0xfe, !PT ;  /* 0x00000000031e7212 */ /* 0x000fce00078efe07 */
.L_x_14448:
[----:B------:R-:W-:Y:S05]  /*55a0*/  BSYNC.RECONVERGENT B0 ;  /* 0x0000000000007941 */ /* 0x000fea0003800200 */
.L_x_14447:
[----:B------:R-:W1:Y:S02]  /*55b0*/  F2I.S64.TRUNC R30, R30 ;  /* 0x0000001e001e7311 */ /* 0x000e64000020d900 */
[----:B-1----:R-:W-:Y:S05]  /*55c0*/  BRA `(.L_x_14428) ;  /* 0x00000000009c7947 */ /* 0x002fea0003800000 */
.L_x_14440:
        /* <DEDUP_REMOVED lines=14> */
.L_x_14454:
[----:B------:R-:W-:Y:S05]  /*56b0*/  BSYNC.RECONVERGENT B0 ;  /* 0x0000000000007941 */ /* 0x000fea0003800200 */
.L_x_14453:
[----:B------:R-:W1:Y:S02]  /*56c0*/  F2I.S64.TRUNC R30, R30 ;  /* 0x0000001e001e7311 */ /* 0x000e64000020d900 */
[----:B-1----:R-:W-:Y:S05]  /*56d0*/  BRA `(.L_x_14428) ;  /* 0x0000000000587947 */ /* 0x002fea0003800000 */
.L_x_14427:
        /* <DEDUP_REMOVED lines=16> */
.L_x_14455:
[----:B------:R-:W-:Y:S01]  /*57e0*/  CS2R R30, SRZ ;  /* 0x00000000001e7805 */ /* 0x000fe2000001ff00 */
[----:B------:R-:W-:Y:S06]  /*57f0*/  BRA `(.L_x_14428) ;  /* 0x0000000000107947 */ /* 0x000fec0003800000 */
.L_x_14452:
[----:B------:R1:W5:Y:S01]  /*5800*/  LDG.E.64 R30, desc[UR36][R4.64] ;  /* 0x00000024041e7981 */ /* 0x000362000c1e1b00 */
[----:B------:R-:W-:Y:S05]  /*5810*/  BRA `(.L_x_14428) ;  /* 0x0000000000087947 */ /* 0x000fea0003800000 */
.L_x_14451:
[----:B------:R2:W5:Y:S01]  /*5820*/  LDG.E R30, desc[UR36][R4.64] ;  /* 0x00000024041e7981 */ /* 0x000562000c1e1900 */
[----:B------:R-:W-:-:S07]  /*5830*/  IMAD.MOV.U32 R31, RZ, RZ, RZ ;  /* 0x000000ffff1f7224 */ /* 0x000fce00078e00ff */
.L_x_14428:
[----:B------:R-:W-:-:S07]  /*5840*/  VIADD R41, R41, 0x80 ;  /* 0x0000008029297836 */ /* 0x000fce0000000000 */
.L_x_14356:
[----:B------:R-:W-:Y:S05]  /*5850*/  BSYNC.RECONVERGENT B6 ;  /* 0x0000000000067941 */ /* 0x000fea0003800200 */
.L_x_14355:
        /* <DEDUP_REMOVED lines=26> */
.L_x_14461:
[----:B------:R1:W5:Y:S01]  /*5a00*/  LDG.E.U8 R28, desc[UR36][R4.64] ;  /* 0x00000024041c7981 */ /* 0x000362000c1e1100 */
[----:B------:R-:W-:Y:S01]  /*5a10*/  IMAD.MOV.U32 R29, RZ, RZ, RZ ;  /* 0x000000ffff1d7224 */ /* 0x000fe200078e00ff */
[----:B------:R-:W-:Y:S06]  /*5a20*/  BRA `(.L_x_14463) ;  /* 0x0000000c00447947 */ /* 0x000fec0003800000 */
.L_x_14460:
        /* <DEDUP_REMOVED lines=8> */
.L_x_14465:
[----:B------:R-:W2:Y:S02]  /*5ab0*/  LDG.E R28, desc[UR36][R4.64] ;  /* 0x00000024041c7981 */ /* 0x000ea4000c1e1900 */
[----:B--2---:R-:W-:Y:S01]  /*5ac0*/  SHF.R.S32.HI R29, RZ, 0x1f, R28 ;  /* 0x0000001fff1d7819 */ /* 0x004fe2000001141c */
[----:B------:R-:W-:Y:S06]  /*5ad0*/  BRA `(.L_x_14463) ;  /* 0x0000000c00187947 */ /* 0x000fec0003800000 */
.L_x_14464:
[----:B------:R-:W2:Y:S02]  /*5ae0*/  LDG.E.S16 R28, desc[UR36][R4.64] ;  /* 0x00000024041c7981 */ /* 0x000ea4000c1e1700 */
[----:B--2---:R-:W-:Y:S01]  /*5af0*/  SHF.R.S32.HI R29, RZ, 0x1f, R28 ;  /* 0x0000001fff1d7819 */ /* 0x004fe2000001141c */
[----:B------:R-:W-:Y:S06]  /*5b00*/  BRA `(.L_x_14463) ;  /* 0x0000000c000c7947 */ /* 0x000fec0003800000 */
.L_x_14459:
        /* <DEDUP_REMOVED lines=9> */
.L_x_14467:
[----:B------:R-:W2:Y:S02]  /*5ba0*/  LDG.E.U16 R4, desc[UR36][R4.64] ;  /* 0x0000002404047981 */ /* 0x000ea4000c1e1500 */
[----:B--2---:R-:W-:-:S06]  /*5bb0*/  HADD2.F32 R28, -RZ, R4.H0_H0 ;  /* 0x20000004ff1c7230 */ /* 0x004fcc0000004100 */
[----:B------:R-:W2:Y:S02]  /*5bc0*/  F2I.S64.TRUNC R28, R28 ;  /* 0x0000001c001c7311 */ /* 0x000ea4000020d900 */
[----:B--2---:R-:W-:Y:S05]  /*5bd0*/  BRA `(.L_x_14463) ;  /* 0x0000000800d87947 */ /* 0x004fea0003800000 */
.L_x_14466:
        /* <DEDUP_REMOVED lines=9> */
.L_x_14469:
[----:B------:R-:W2:Y:S02]  /*5c70*/  LDG.E.U16 R4, desc[UR36][R4.64] ;  /* 0x0000002404047981 */ /* 0x000ea4000c1e1500 */
[----:B--2---:R-:W-:-:S06]  /*5c80*/  HADD2.F32 R28, -RZ, R4.H0_H0 ;  /* 0x20000004ff1c7230 */ /* 0x004fcc0000004100 */
[----:B------:R-:W2:Y:S02]  /*5c90*/  F2I.S64.TRUNC R28, R28 ;  /* 0x0000001c001c7311 */ /* 0x000ea4000020d900 */
[----:B--2---:R-:W-:Y:S05]  /*5ca0*/  BRA `(.L_x_14463) ;  /* 0x0000000800a47947 */ /* 0x004fea0003800000 */
.L_x_14468:
[----:B------:R-:W2:Y:S02]  /*5cb0*/  LDG.E.64 R4, desc[UR36][R4.64] ;  /* 0x0000002404047981 */ /* 0x000ea4000c1e1b00 */
[----:B--2---:R2:W3:Y:S02]  /*5cc0*/  F2I.S64.F64.TRUNC R28, R4 ;  /* 0x00000004001c7311 */ /* 0x0044e4000030d900 */
[----:B--23--:R-:W-:Y:S05]  /*5cd0*/  BRA `(.L_x_14463) ;  /* 0x0000000800987947 */ /* 0x00cfea0003800000 */
.L_x_14458:
        /* <DEDUP_REMOVED lines=13> */
.L_x_14472:
[----:B------:R-:W2:Y:S02]  /*5db0*/  LDG.E.64 R4, desc[UR36][R4.64] ;  /* 0x0000002404047981 */ /* 0x000ea4000c1e1b00 */
[----:B--2---:R2:W3:Y:S02]  /*5dc0*/  F2I.S64.F64.TRUNC R28, R4 ;  /* 0x00000004001c7311 */ /* 0x0044e4000030d900 */
[----:B--23--:R-:W-:Y:S05]  /*5dd0*/  BRA `(.L_x_14463) ;  /* 0x0000000800587947 */ /* 0x00cfea0003800000 */
.L_x_14471:
        /* <DEDUP_REMOVED lines=26> */
.L_x_14474:
        /* <DEDUP_REMOVED lines=12> */
[----:B------:R2:W3:Y:S02]  /*6040*/  F2I.S64.TRUNC R28, R0 ;  /* 0x00000000001c7311 */ /* 0x0004e4000020d900 */
[----:B--23--:R-:W-:Y:S05]  /*6050*/  BRA `(.L_x_14463) ;  /* 0x0000000400b87947 */ /* 0x00cfea0003800000 */
.L_x_14473:
[----:B------:R-:W2:Y:S02]  /*6060*/  LDG.E.U16 R28, desc[UR36][R4.64] ;  /* 0x00000024041c7981 */ /* 0x000ea4000c1e1500 */
[----:B--2---:R-:W-:-:S06]  /*6070*/  IMAD.U32 R28, R28, 0x10000, RZ ;  /* 0x000100001c1c7824 */ /* 0x004fcc00078e00ff */
[----:B------:R-:W2:Y:S02]  /*6080*/  F2I.S64.TRUNC R28, R28 ;  /* 0x0000001c001c7311 */ /* 0x000ea4000020d900 */
[----:B--2---:R-:W-:Y:S05]  /*6090*/  BRA `(.L_x_14463) ;  /* 0x0000000400a87947 */ /* 0x004fea0003800000 */
.L_x_14470:
        /* <DEDUP_REMOVED lines=11> */
.L_x_14477:
        /* <DEDUP_REMOVED lines=21> */
.L_x_14481:
[----:B------:R-:W-:Y:S05]  /*62a0*/  BSYNC.RECONVERGENT B1 ;  /* 0x0000000000017941 */ /* 0x000fea0003800200 */
.L_x_14480:
[----:B------:R-:W-:Y:S01]  /*62b0*/  IMAD.SHL.U32 R0, R0, 0x100000, RZ ;  /* 0x0010000000007824 */ /* 0x000fe200078e00ff */
[----:B------:R-:W-:-:S04]  /*62c0*/  LEA R3, R3, 0x3b800000, 0x17 ;  /* 0x3b80000003037811 */ /* 0x000fc800078eb8ff */
[----:B------:R-:W-:-:S07]  /*62d0*/  LOP3.LUT R28, R3, R0, R7, 0xfe, !PT ;  /* 0x00000000031c7212 */ /* 0x000fce00078efe07 */
.L_x_14479:
[----:B------:R-:W-:Y:S05]  /*62e0*/  BSYNC.RECONVERGENT B0 ;  /* 0x0000000000007941 */ /* 0x000fea0003800200 */
.L_x_14478:
[----:B------:R-:W4:Y:S02]  /*62f0*/  F2I.S64.TRUNC R28, R28 ;  /* 0x0000001c001c7311 */ /* 0x000f24000020d900 */
[----:B----4-:R-:W-:Y:S05]  /*6300*/  BRA `(.L_x_14463) ;  /* 0x00000004000c7947 */ /* 0x010fea0003800000 */
.L_x_14476:
        /* <DEDUP_REMOVED lines=21> */
.L_x_14485:
[----:B------:R-:W-:Y:S05]  /*6460*/  BSYNC.RECONVERGENT B1 ;  /* 0x0000000000017941 */ /* 0x000fea0003800200 */
.L_x_14484:
[----:B------:R-:W-:Y:S01]  /*6470*/  IMAD.SHL.U32 R0, R0, 0x200000, RZ ;  /* 0x0020000000007824 */ /* 0x000fe200078e00ff */
[----:B------:R-:W-:-:S04]  /*6480*/  LEA R3, R3, 0x37800000, 0x17 ;  /* 0x3780000003037811 */ /* 0x000fc800078eb8ff */
[----:B------:R-:W-:-:S07]  /*6490*/  LOP3.LUT R28, R3, R0, R7, 0xfe, !PT ;  /* 0x00000000031c7212 */ /* 0x000fce00078efe07 */
.L_x_14483:
[----:B------:R-:W-:Y:S05]  /*64a0*/  BSYNC.RECONVERGENT B0 ;  /* 0x0000000000007941 */ /* 0x000fea0003800200 */
.L_x_14482:
[----:B------:R-:W0:Y:S02]  /*64b0*/  F2I.S64.TRUNC R28, R28 ;  /* 0x0000001c001c7311 */ /* 0x000e24000020d900 */
[----:B0-----:R-:W-:Y:S05]  /*64c0*/  BRA `(.L_x_14463) ;  /* 0x00000000009c7947 */ /* 0x001fea0003800000 */
.L_x_14475:
        /* <DEDUP_REMOVED lines=14> */
.L_x_14489:
[----:B------:R-:W-:Y:S05]  /*65b0*/  BSYNC.RECONVERGENT B0 ;  /* 0x0000000000007941 */ /* 0x000fea0003800200 */
.L_x_14488:
[----:B------:R-:W3:Y:S02]  /*65c0*/  F2I.S64.TRUNC R28, R28 ;  /* 0x0000001c001c7311 */ /* 0x000ee4000020d900 */
[----:B---3--:R-:W-:Y:S05]  /*65d0*/  BRA `(.L_x_14463) ;  /* 0x0000000000587947 */ /* 0x008fea0003800000 */
.L_x_14462:
        /* <DEDUP_REMOVED lines=16> */
.L_x_14490:
[----:B------:R-:W-:Y:S01]  /*66e0*/  CS2R R28, SRZ ;  /* 0x00000000001c7805 */ /* 0x000fe2000001ff00 */
[----:B------:R-:W-:Y:S06]  /*66f0*/  BRA `(.L_x_14463) ;  /* 0x0000000000107947 */ /* 0x000fec0003800000 */
.L_x_14487:
[----:B------:R2:W5:Y:S01]  /*6700*/  LDG.E.64 R28, desc[UR36][R4.64] ;  /* 0x00000024041c7981 */ /* 0x000562000c1e1b00 */
[----:B------:R-:W-:Y:S05]  /*6710*/  BRA `(.L_x_14463) ;  /* 0x0000000000087947 */ /* 0x000fea0003800000 */
.L_x_14486:
[----:B------:R3:W5:Y:S01]  /*6720*/  LDG.E R28, desc[UR36][R4.64] ;  /* 0x00000024041c7981 */ /* 0x000762000c1e1900 */
[----:B------:R-:W-:-:S07]  /*6730*/  IMAD.MOV.U32 R29, RZ, RZ, RZ ;  /* 0x000000ffff1d7224 */ /* 0x000fce00078e00ff */
.L_x_14463:
        /* <DEDUP_REMOVED lines=19> */
.L_x_14494:
[----:B------:R0:W5:Y:S01]  /*6870*/  LDG.E.U8 R16, desc[UR36][R4.64] ;  /* 0x0000002404107981 */ /* 0x000162000c1e1100 */
[----:B------:R-:W-:Y:S01]  /*6880*/  IMAD.MOV.U32 R17, RZ, RZ, RZ ;  /* 0x000000ffff117224 */ /* 0x000fe200078e00ff */
[----:B------:R-:W-:Y:S06]  /*6890*/  BRA `(.L_x_14496) ;  /* 0x0000000c00447947 */ /* 0x000fec0003800000 */
.L_x_14493:
        /* <DEDUP_REMOVED lines=8> */
.L_x_14498:
[----:B------:R-:W2:Y:S02]  /*6920*/  LDG.E R16, desc[UR36][R4.64] ;  /* 0x0000002404107981 */ /* 0x000ea4000c1e1900 */
[----:B--2---:R-:W-:Y:S01]  /*6930*/  SHF.R.S32.HI R17, RZ, 0x1f, R16 ;  /* 0x0000001fff117819 */ /* 0x004fe20000011410 */
[----:B------:R-:W-:Y:S06]  /*6940*/  BRA `(.L_x_14496) ;  /* 0x0000000c00187947 */ /* 0x000fec0003800000 */
.L_x_14497:
[----:B------:R-:W2:Y:S02]  /*6950*/  LDG.E.S16 R16, desc[UR36][R4.64] ;  /* 0x0000002404107981 */ /* 0x000ea4000c1e1700 */
[----:B--2---:R-:W-:Y:S01]  /*6960*/  SHF.R.S32.HI R17, RZ, 0x1f, R16 ;  /* 0x0000001fff117819 */ /* 0x004fe20000011410 */
[----:B------:R-:W-:Y:S06]  /*6970*/  BRA `(.L_x_14496) ;  /* 0x0000000c000c7947 */ /* 0x000fec0003800000 */
.L_x_14492:
        /* <DEDUP_REMOVED lines=9> */
.L_x_14500:
[----:B------:R-:W2:Y:S02]  /*6a10*/  LDG.E.U16 R4, desc[UR36][R4.64] ;  /* 0x0000002404047981 */ /* 0x000ea4000c1e1500 */
[----:B--2---:R-:W-:-:S06]  /*6a20*/  HADD2.F32 R16, -RZ, R4.H0_H0 ;  /* 0x20000004ff107230 */ /* 0x004fcc0000004100 */
[----:B------:R-:W2:Y:S02]  /*6a30*/  F2I.S64.TRUNC R16, R16 ;  /* 0x0000001000107311 */ /* 0x000ea4000020d900 */
[----:B--2---:R-:W-:Y:S05]  /*6a40*/  BRA `(.L_x_14496) ;  /* 0x0000000800d87947 */ /* 0x004fea0003800000 */
.L_x_14499:
        /* <DEDUP_REMOVED lines=9> */
.L_x_14502:
[----:B------:R-:W2:Y:S02]  /*6ae0*/  LDG.E.U16 R4, desc[UR36][R4.64] ;  /* 0x0000002404047981 */ /* 0x000ea4000c1e1500 */
[----:B--2---:R-:W-:-:S06]  /*6af0*/  HADD2.F32 R16, -RZ, R4.H0_H0 ;  /* 0x20000004ff107230 */ /* 0x004fcc0000004100 */
[----:B------:R-:W2:Y:S02]  /*6b00*/  F2I.S64.TRUNC R16, R16 ;  /* 0x0000001000107311 */ /* 0x000ea4000020d900 */
[----:B--2---:R-:W-:Y:S05]  /*6b10*/  BRA `(.L_x_14496) ;  /* 0x0000000800a47947 */ /* 0x004fea0003800000 */
.L_x_14501:
[----:B------:R-:W2:Y:S02]  /*6b20*/  LDG.E.64 R4, desc[UR36][R4.64] ;  /* 0x0000002404047981 */ /* 0x000ea4000c1e1b00 */
[----:B--2---:R2:W3:Y:S02]  /*6b30*/  F2I.S64.F64.TRUNC R16, R4 ;  /* 0x0000000400107311 */ /* 0x0044e4000030d900 */
[----:B--23--:R-:W-:Y:S05]  /*6b40*/  BRA `(.L_x_14496) ;  /* 0x0000000800987947 */ /* 0x00cfea0003800000 */
.L_x_14491:
        /* <DEDUP_REMOVED lines=13> */
.L_x_14505:
[----:B------:R-:W2:Y:S02]  /*6c20*/  LDG.E.64 R4, desc[UR36][R4.64] ;  /* 0x0000002404047981 */ /* 0x000ea4000c1e1b00 */
[----:B--2---:R0:W1:Y:S02]  /*6c30*/  F2I.S64.F64.TRUNC R16, R4 ;  /* 0x0000000400107311 */ /* 0x004064000030d900 */
[----:B01----:R-:W-:Y:S05]  /*6c40*/  BRA `(.L_x_14496) ;  /* 0x0000000800587947 */ /* 0x003fea0003800000 */
.L_x_14504:
        /* <DEDUP_REMOVED lines=26> */
.L_x_14507:
        /* <DEDUP_REMOVED lines=14> */
.L_x_14506:
[----:B------:R-:W2:Y:S02]  /*6ed0*/  LDG.E.U16 R16, desc[UR36][R4.64] ;  /* 0x0000002404107981 */ /* 0x000ea4000c1e1500 */
[----:B--2---:R-:W-:-:S06]  /*6ee0*/  IMAD.U32 R16, R16, 0x10000, RZ ;  /* 0x0001000010107824 */ /* 0x004fcc00078e00ff */
[----:B------:R-:W0:Y:S02]  /*6ef0*/  F2I.S64.TRUNC R16, R16 ;  /* 0x0000001000107311 */ /* 0x000e24000020d900 */
[----:B0-----:R-:W-:Y:S05]  /*6f00*/  BRA `(.L_x_14496) ;  /* 0x0000000400a87947 */ /* 0x001fea0003800000 */
.L_x_14503:
        /* <DEDUP_REMOVED lines=11> */
.L_x_14510:
        /* <DEDUP_REMOVED lines=21> */
.L_x_14514:
[----:B------:R-:W-:Y:S05]  /*7110*/  BSYNC.RECONVERGENT B1 ;  /* 0x0000000000017941 */ /* 0x000fea0003800200 */
.L_x_14513:
[----:B------:R-:W-:Y:S01]  /*7120*/  IMAD.SHL.U32 R0, R0, 0x100000, RZ ;  /* 0x0010000000007824 */ /* 0x000fe200078e00ff */
[----:B------:R-:W-:-:S04]  /*7130*/  LEA R3, R3, 0x3b800000, 0x17 ;  /* 0x3b80000003037811 */ /* 0x000fc800078eb8ff */
[----:B------:R-:W-:-:S07]  /*7140*/  LOP3.LUT R16, R3, R0, R7, 0xfe, !PT ;  /* 0x0000000003107212 */ /* 0x000fce00078efe07 */
.L_x_14512:
[----:B------:R-:W-:Y:S05]  /*7150*/  BSYNC.RECONVERGENT B0 ;  /* 0x0000000000007941 */ /* 0x000fea0003800200 */
.L_x_14511:
[----:B------:R-:W0:Y:S02]  /*7160*/  F2I.S64.TRUNC R16, R16 ;  /* 0x0000001000107311 */ /* 0x000e24000020d900 */
[----:B0-----:R-:W-:Y:S05]  /*7170*/  BRA `(.L_x_14496) ;  /* 0x00000004000c7947 */ /* 0x001fea0003800000 */
.L_x_14509:
        /* <DEDUP_REMOVED lines=21> */
.L_x_14518:
[----:B------:R-:W-:Y:S05]  /*72d0*/  BSYNC.RECONVERGENT B1 ;  /* 0x0000000000017941 */ /* 0x000fea0003800200 */
.L_x_14517:
[----:B------:R-:W-:Y:S01]  /*72e0*/  IMAD.SHL.U32 R0, R0, 0x200000, RZ ;  /* 0x0020000000007824 */ /* 0x000fe200078e00ff */
[----:B------:R-:W-:-:S04]  /*72f0*/  LEA R3, R3, 0x37800000, 0x17 ;  /* 0x3780000003037811 */ /* 0x000fc800078eb8ff */
[----:B------:R-:W-:-:S07]  /*7300*/  LOP3.LUT R16, R3, R0, R7, 0xfe, !PT ;  /* 0x0000000003107212 */ /* 0x000fce00078efe07 */
.L_x_14516:
[----:B------:R-:W-:Y:S05]  /*7310*/  BSYNC.RECONVERGENT B0 ;  /* 0x0000000000007941 */ /* 0x000fea0003800200 */
.L_x_14515:
[----:B------:R-:W4:Y:S02]  /*7320*/  F2I.S64.TRUNC R16, R16 ;  /* 0x0000001000107311 */ /* 0x000f24000020d900 */
[----:B----4-:R-:W-:Y:S05]  /*7330*/  BRA `(.L_x_14496) ;  /* 0x00000000009c7947 */ /* 0x010fea0003800000 */
.L_x_14508:
        /* <DEDUP_REMOVED lines=14> */
.L_x_14522:
[----:B------:R-:W-:Y:S05]  /*7420*/  BSYNC.RECONVERGENT B0 ;  /* 0x0000000000007941 */ /* 0x000fea0003800200 */
.L_x_14521:
[----:B------:R-:W4:Y:S02]  /*7430*/  F2I.S64.TRUNC R16, R16 ;  /* 0x0000001000107311 */ /* 0x000f24000020d900 */
[----:B----4-:R-:W-:Y:S05]  /*7440*/  BRA `(.L_x_14496) ;  /* 0x0000000000587947 */ /* 0x010fea0003800000 */
.L_x_14495:
        /* <DEDUP_REMOVED lines=16> */
.L_x_14523:
[----:B------:R-:W-:Y:S01]  /*7550*/  CS2R R16, SRZ ;  /* 0x0000000000107805 */ /* 0x000fe2000001ff00 */
[----:B------:R-:W-:Y:S06]  /*7560*/  BRA `(.L_x_14496) ;  /* 0x0000000000107947 */ /* 0x000fec0003800000 */
.L_x_14520:
[----:B------:R3:W5:Y:S01]  /*7570*/  LDG.E.64 R16, desc[UR36][R4.64] ;  /* 0x0000002404107981 */ /* 0x000762000c1e1b00 */
[----:B------:R-:W-:Y:S05]  /*7580*/  BRA `(.L_x_14496) ;  /* 0x0000000000087947 */ /* 0x000fea0003800000 */
.L_x_14519:
[----:B------:R2:W5:Y:S01]  /*7590*/  LDG.E R16, desc[UR36][R4.64] ;  /* 0x0000002404107981 */ /* 0x000562000c1e1900 */
[----:B------:R-:W-:-:S07]  /*75a0*/  IMAD.MOV.U32 R17, RZ, RZ, RZ ;  /* 0x000000ffff117224 */ /* 0x000fce00078e00ff */
.L_x_14496:
        /* <DEDUP_REMOVED lines=19> */
.L_x_14527:
[----:B------:R0:W5:Y:S01]  /*76e0*/  LDG.E.U8 R18, desc[UR36][R4.64] ;  /* 0x0000002404127981 */ /* 0x000162000c1e1100 */
[----:B------:R-:W-:Y:S01]  /*76f0*/  IMAD.MOV.U32 R19, RZ, RZ, RZ ;  /* 0x000000ffff137224 */ /* 0x000fe200078e00ff */
[----:B------:R-:W-:Y:S06]  /*7700*/  BRA `(.L_x_14529) ;  /* 0x0000000c00447947 */ /* 0x000fec0003800000 */
.L_x_14526:
        /* <DEDUP_REMOVED lines=8> */
.L_x_14531:
[----:B------:R-:W2:Y:S02]  /*7790*/  LDG.E R18, desc[UR36][R4.64] ;  /* 0x0000002404127981 */ /* 0x000ea4000c1e1900 */
[----:B--2---:R-:W-:Y:S01]  /*77a0*/  SHF.R.S32.HI R19, RZ, 0x1f, R18 ;  /* 0x0000001fff137819 */ /* 0x004fe20000011412 */
[----:B------:R-:W-:Y:S06]  /*77b0*/  BRA `(.L_x_14529) ;  /* 0x0000000c00187947 */ /* 0x000fec0003800000 */
.L_x_14530:
[----:B------:R-:W2:Y:S02]  /*77c0*/  LDG.E.S16 R18, desc[UR36][R4.64] ;  /* 0x0000002404127981 */ /* 0x000ea4000c1e1700 */
[----:B--2---:R-:W-:Y:S01]  /*77d0*/  SHF.R.S32.HI R19, RZ, 0x1f, R18 ;  /* 0x0000001fff137819 */ /* 0x004fe20000011412 */
[----:B------:R-:W-:Y:S06]  /*77e0*/  BRA `(.L_x_14529) ;  /* 0x0000000c000c7947 */ /* 0x000fec0003800000 */
.L_x_14525:
        /* <DEDUP_REMOVED lines=9> */
.L_x_14533:
[----:B------:R-:W2:Y:S02]  /*7880*/  LDG.E.U16 R4, desc[UR36][R4.64] ;  /* 0x0000002404047981 */ /* 0x000ea4000c1e1500 */
[----:B--2---:R-:W-:-:S06]  /*7890*/  HADD2.F32 R18, -RZ, R4.H0_H0 ;  /* 0x20000004ff127230 */ /* 0x004fcc0000004100 */
[----:B------:R-:W0:Y:S02]  /*78a0*/  F2I.S64.TRUNC R18, R18 ;  /* 0x0000001200127311 */ /* 0x000e24000020d900 */
[----:B0-----:R-:W-:Y:S05]  /*78b0*/  BRA `(.L_x_14529) ;  /* 0x0000000800d87947 */ /* 0x001fea0003800000 */
.L_x_14532:
        /* <DEDUP_REMOVED lines=9> */
.L_x_14535:
[----:B------:R-:W2:Y:S02]  /*7950*/  LDG.E.U16 R4, desc[UR36][R4.64] ;  /* 0x0000002404047981 */ /* 0x000ea4000c1e1500 */
[----:B--2---:R-:W-:-:S06]  /*7960*/  HADD2.F32 R18, -RZ, R4.H0_H0 ;  /* 0x20000004ff127230 */ /* 0x004fcc0000004100 */
[----:B------:R-:W0:Y:S02]  /*7970*/  F2I.S64.TRUNC R18, R18 ;  /* 0x0000001200127311 */ /* 0x000e24000020d900 */
[----:B0-----:R-:W-:Y:S05]  /*7980*/  BRA `(.L_x_14529) ;  /* 0x0000000800a47947 */ /* 0x001fea0003800000 */
.L_x_14534:
[----:B------:R-:W2:Y:S02]  /*7990*/  LDG.E.64 R4, desc[UR36][R4.64] ;  /* 0x0000002404047981 */ /* 0x000ea4000c1e1b00 */
[----:B--2---:R0:W1:Y:S02]  /*79a0*/  F2I.S64.F64.TRUNC R18, R4 ;  /* 0x0000000400127311 */ /* 0x004064000030d900 */
[----:B01----:R-:W-:Y:S05]  /*79b0*/  BRA `(.L_x_14529) ;  /* 0x0000000800987947 */ /* 0x003fea0003800000 */
.L_x_14524:
        /* <DEDUP_REMOVED lines=13> */
.L_x_14538:
[----:B------:R-:W2:Y:S02]  /*7a90*/  LDG.E.64 R4, desc[UR36][R4.64] ;  /* 0x0000002404047981 */ /* 0x000ea4000c1e1b00 */
[----:B--2---:R2:W3:Y:S02]  /*7aa0*/  F2I.S64.F64.TRUNC R18, R4 ;  /* 0x0000000400127311 */ /* 0x0044e4000030d900 */
[----:B--23--:R-:W-:Y:S05]  /*7ab0*/  BRA `(.L_x_14529) ;  /* 0x0000000800587947 */ /* 0x00cfea0003800000 */
.L_x_14537:
        /* <DEDUP_REMOVED lines=26> */
.L_x_14540:
        /* <DEDUP_REMOVED lines=14> */
.L_x_14539:
[----:B------:R-:W2:Y:S02]  /*7d40*/  LDG.E.U16 R18, desc[UR36][R4.64] ;  /* 0x0000002404127981 */ /* 0x000ea4000c1e1500 */
[----:B--2---:R-:W-:-:S06]  /*7d50*/  IMAD.U32 R18, R18, 0x10000, RZ ;  /* 0x0001000012127824 */ /* 0x004fcc00078e00ff */
[----:B------:R-:W2:Y:S02]  /*7d60*/  F2I.S64.TRUNC R18, R18 ;  /* 0x0000001200127311 */ /* 0x000ea4000020d900 */
[----:B--2---:R-:W-:Y:S05]  /*7d70*/  BRA `(.L_x_14529) ;  /* 0x0000000400a87947 */ /* 0x004fea0003800000 */
.L_x_14536:
        /* <DEDUP_REMOVED lines=11> */
.L_x_14543:
        /* <DEDUP_REMOVED lines=21> */
.L_x_14547:
[----:B------:R-:W-:Y:S05]  /*7f80*/  BSYNC.RECONVERGENT B1 ;  /* 0x0000000000017941 */ /* 0x000fea0003800200 */
.L_x_14546:
[----:B------:R-:W-:Y:S01]  /*7f90*/  IMAD.SHL.U32 R0, R0, 0x100000, RZ ;  /* 0x0010000000007824 */ /* 0x000fe200078e00ff */
[----:B------:R-:W-:-:S04]  /*7fa0*/  LEA R3, R3, 0x3b800000, 0x17 ;  /* 0x3b80000003037811 */ /* 0x000fc800078eb8ff */
[----:B------:R-:W-:-:S07]  /*7fb0*/  LOP3.LUT R18, R3, R0, R7, 0xfe, !PT ;  /* 0x0000000003127212 */ /* 0x000fce00078efe07 */
.L_x_14545:
[----:B------:R-:W-:Y:S05]  /*7fc0*/  BSYNC.RECONVERGENT B0 ;  /* 0x0000000000007941 */ /* 0x000fea0003800200 */
.L_x_14544:
[----:B------:R-:W4:Y:S02]  /*7fd0*/  F2I.S64.TRUNC R18, R18 ;  /* 0x0000001200127311 */ /* 0x000f24000020d900 */
[----:B----4-:R-:W-:Y:S05]  /*7fe0*/  BRA `(.L_x_14529) ;  /* 0x00000004000c7947 */ /* 0x010fea0003800000 */
.L_x_14542:
        /* <DEDUP_REMOVED lines=21> */
.L_x_14551:
[----:B------:R-:W-:Y:S05]  /*8140*/  BSYNC.RECONVERGENT B1 ;  /* 0x0000000000017941 */ /* 0x000fea0003800200 */
.L_x_14550:
[----:B------:R-:W-:Y:S01]  /*8150*/  IMAD.SHL.U32 R0, R0, 0x200000, RZ ;  /* 0x0020000000007824 */ /* 0x000fe200078e00ff */
[----:B------:R-:W-:-:S04]  /*8160*/  LEA R3, R3, 0x37800000, 0x17 ;  /* 0x3780000003037811 */ /* 0x000fc800078eb8ff */
[----:B------:R-:W-:-:S07]  /*8170*/  LOP3.LUT R18, R3, R0, R7, 0xfe, !PT ;  /* 0x0000000003127212 */ /* 0x000fce00078efe07 */
.L_x_14549:
[----:B------:R-:W-:Y:S05]  /*8180*/  BSYNC.RECONVERGENT B0 ;  /* 0x0000000000007941 */ /* 0x000fea0003800200 */
.L_x_14548:
[----:B------:R-:W4:Y:S02]  /*8190*/  F2I.S64.TRUNC R18, R18 ;  /* 0x0000001200127311 */ /* 0x000f24000020d900 */
[----:B----4-:R-:W-:Y:S05]  /*81a0*/  BRA `(.L_x_14529) ;  /* 0x00000000009c7947 */ /* 0x010fea0003800000 */
.L_x_14541:
        /* <DEDUP_REMOVED lines=14> */
.L_x_14555:
[----:B------:R-:W-:Y:S05]  /*8290*/  BSYNC.RECONVERGENT B0 ;  /* 0x0000000000007941 */ /* 0x000fea0003800200 */
.L_x_14554:
[----:B------:R-:W3:Y:S02]  /*82a0*/  F2I.S64.TRUNC R18, R18 ;  /* 0x0000001200127311 */ /* 0x000ee4000020d900 */
[----:B---3--:R-:W-:Y:S05]  /*82b0*/  BRA `(.L_x_14529) ;  /* 0x0000000000587947 */ /* 0x008fea0003800000 */
.L_x_14528:
        /* <DEDUP_REMOVED lines=16> */
.L_x_14556:
[----:B------:R-:W-:Y:S01]  /*83c0*/  CS2R R18, SRZ ;  /* 0x0000000000127805 */ /* 0x000fe2000001ff00 */
[----:B------:R-:W-:Y:S06]  /*83d0*/  BRA `(.L_x_14529) ;  /* 0x0000000000107947 */ /* 0x000fec0003800000 */
.L_x_14553:
[----:B------:R3:W5:Y:S01]  /*83e0*/  LDG.E.64 R18, desc[UR36][R4.64] ;  /* 0x0000002404127981 */ /* 0x000762000c1e1b00 */
[----:B------:R-:W-:Y:S05]  /*83f0*/  BRA `(.L_x_14529) ;  /* 0x0000000000087947 */ /* 0x000fea0003800000 */
.L_x_14552:
[----:B------:R2:W5:Y:S01]  /*8400*/  LDG.E R18, desc[UR36][R4.64] ;  /* 0x0000002404127981 */ /* 0x000562000c1e1900 */
[----:B------:R-:W-:-:S07]  /*8410*/  IMAD.MOV.U32 R19, RZ, RZ, RZ ;  /* 0x000000ffff137224 */ /* 0x000fce00078e00ff */
.L_x_14529:
[----:B------:R-:W-:-:S07]  /*8420*/  VIADD R41, R41, 0x80 ;  /* 0x0000008029297836 */ /* 0x000fce0000000000 */
.L_x_14457:
[----:B------:R-:W-:Y:S05]  /*8430*/  BSYNC.RECONVERGENT B6 ;  /* 0x0000000000067941 */ /* 0x000fea0003800200 */
.L_x_14456:
        /* <DEDUP_REMOVED lines=26> */
.L_x_14562:
[----:B------:R4:W5:Y:S01]  /*85e0*/  LDG.E.U8 R24, desc[UR36][R4.64] ;  /* 0x0000002404187981 */ /* 0x000962000c1e1100 */
[----:B------:R-:W-:Y:S01]  /*85f0*/  IMAD.MOV.U32 R25, RZ, RZ, RZ ;  /* 0x000000ffff197224 */ /* 0x000fe200078e00ff */
[----:B------:R-:W-:Y:S06]  /*8600*/  BRA `(.L_x_14564) ;  /* 0x0000000c00447947 */ /* 0x000fec0003800000 */
.L_x_14561:
        /* <DEDUP_REMOVED lines=8> */
.L_x_14566:
[----:B------:R-:W2:Y:S02]  /*8690*/  LDG.E R24, desc[UR36][R4.64] ;  /* 0x0000002404187981 */ /* 0x000ea4000c1e1900 */
[----:B--2---:R-:W-:Y:S01]  /*86a0*/  SHF.R.S32.HI R25, RZ, 0x1f, R24 ;  /* 0x0000001fff197819 */ /* 0x004fe20000011418 */
[----:B------:R-:W-:Y:S06]  /*86b0*/  BRA `(.L_x_14564) ;  /* 0x0000000c00187947 */ /* 0x000fec0003800000 */
.L_x_14565:
[----:B------:R-:W2:Y:S02]  /*86c0*/  LDG.E.S16 R24, desc[UR36][R4.64] ;  /* 0x0000002404187981 */ /* 0x000ea4000c1e1700 */
[----:B--2---:R-:W-:Y:S01]  /*86d0*/  SHF.R.S32.HI R25, RZ, 0x1f, R24 ;  /* 0x0000001fff197819 */ /* 0x004fe20000011418 */
[----:B------:R-:W-:Y:S06]  /*86e0*/  BRA `(.L_x_14564) ;  /* 0x0000000c000c7947 */ /* 0x000fec0003800000 */
.L_x_14560:
        /* <DEDUP_REMOVED lines=9> */
.L_x_14568:
[----:B------:R-:W2:Y:S02]  /*8780*/  LDG.E.U16 R4, desc[UR36][R4.64] ;  /* 0x0000002404047981 */ /* 0x000ea4000c1e1500 */
[----:B--2---:R-:W-:-:S06]  /*8790*/  HADD2.F32 R24, -RZ, R4.H0_H0 ;  /* 0x20000004ff187230 */ /* 0x004fcc0000004100 */
[----:B------:R-:W3:Y:S02]  /*87a0*/  F2I.S64.TRUNC R24, R24 ;  /* 0x0000001800187311 */ /* 0x000ee4000020d900 */
[----:B---3--:R-:W-:Y:S05]  /*87b0*/  BRA `(.L_x_14564) ;  /* 0x0000000800d87947 */ /* 0x008fea0003800000 */
.L_x_14567:
        /* <DEDUP_REMOVED lines=9> */
.L_x_14570:
[----:B------:R-:W2:Y:S02]  /*8850*/  LDG.E.U16 R4, desc[UR36][R4.64] ;  /* 0x0000002404047981 */ /* 0x000ea4000c1e1500 */
[----:B--2---:R-:W-:-:S06]  /*8860*/  HADD2.F32 R24, -RZ, R4.H0_H0 ;  /* 0x20000004ff187230 */ /* 0x004fcc0000004100 */
[----:B------:R-:W3:Y:S02]  /*8870*/  F2I.S64.TRUNC R24, R24 ;  /* 0x0000001800187311 */ /* 0x000ee4000020d900 */
[----:B---3--:R-:W-:Y:S05]  /*8880*/  BRA `(.L_x_14564) ;  /* 0x0000000800a47947 */ /* 0x008fea0003800000 */
.L_x_14569:
[----:B------:R-:W2:Y:S02]  /*8890*/  LDG.E.64 R4, desc[UR36][R4.64] ;  /* 0x0000002404047981 */ /* 0x000ea4000c1e1b00 */
[----:B--2---:R3:W4:Y:S02]  /*88a0*/  F2I.S64.F64.TRUNC R24, R4 ;  /* 0x0000000400187311 */ /* 0x004724000030d900 */
[----:B---34-:R-:W-:Y:S05]  /*88b0*/  BRA `(.L_x_14564) ;  /* 0x0000000800987947 */ /* 0x018fea0003800000 */
.L_x_14559:
        /* <DEDUP_REMOVED lines=13> */
.L_x_14573:
[----:B------:R-:W2:Y:S02]  /*8990*/  LDG.E.64 R4, desc[UR36][R4.64] ;  /* 0x0000002404047981 */ /* 0x000ea4000c1e1b00 */
[----:B--2---:R3:W4:Y:S02]  /*89a0*/  F2I.S64.F64.TRUNC R24, R4 ;  /* 0x0000000400187311 */ /* 0x004724000030d900 */
[----:B---34-:R-:W-:Y:S05]  /*89b0*/  BRA `(.L_x_14564) ;  /* 0x0000000800587947 */ /* 0x018fea0003800000 */
.L_x_14572:
        /* <DEDUP_REMOVED lines=26> */
.L_x_14575:
        /* <DEDUP_REMOVED lines=14> */
.L_x_14574:
[----:B------:R-:W2:Y:S02]  /*8c40*/  LDG.E.U16 R24, desc[UR36][R4.64] ;  /* 0x0000002404187981 */ /* 0x000ea4000c1e1500 */
[----:B--2---:R-:W-:-:S06]  /*8c50*/  IMAD.U32 R24, R24, 0x10000, RZ ;  /* 0x0001000018187824 */ /* 0x004fcc00078e00ff */
[----:B------:R-:W3:Y:S02]  /*8c60*/  F2I.S64.TRUNC R24, R24 ;  /* 0x0000001800187311 */ /* 0x000ee4000020d900 */
[----:B---3--:R-:W-:Y:S05]  /*8c70*/  BRA `(.L_x_14564) ;  /* 0x0000000400a87947 */ /* 0x008fea0003800000 */
.L_x_14571:
        /* <DEDUP_REMOVED lines=11> */
.L_x_14578:
        /* <DEDUP_REMOVED lines=21> */
.L_x_14582:
[----:B------:R-:W-:Y:S05]  /*8e80*/  BSYNC.RECONVERGENT B1 ;  /* 0x0000000000017941 */ /* 0x000fea0003800200 */
.L_x_14581:
[----:B------:R-:W-:Y:S01]  /*8e90*/  IMAD.SHL.U32 R0, R0, 0x100000, RZ ;  /* 0x0010000000007824 */ /* 0x000fe200078e00ff */
[----:B------:R-:W-:-:S04]  /*8ea0*/  LEA R3, R3, 0x3b800000, 0x17 ;  /* 0x3b80000003037811 */ /* 0x000fc800078eb8ff */
[----:B------:R-:W-:-:S07]  /*8eb0*/  LOP3.LUT R24, R3, R0, R7, 0xfe, !PT ;  /* 0x0000000003187212 */ /* 0x000fce00078efe07 */
.L_x_14580:
[----:B------:R-:W-:Y:S05]  /*8ec0*/  BSYNC.RECONVERGENT B0 ;  /* 0x0000000000007941 */ /* 0x000fea0003800200 */
.L_x_14579:
[----:B------:R-:W1:Y:S02]  /*8ed0*/  F2I.S64.TRUNC R24, R24 ;  /* 0x0000001800187311 */ /* 0x000e64000020d900 */
[----:B-1----:R-:W-:Y:S05]  /*8ee0*/  BRA `(.L_x_14564) ;  /* 0x00000004000c7947 */ /* 0x002fea0003800000 */
.L_x_14577:
        /* <DEDUP_REMOVED lines=21> */
.L_x_14586:
[----:B------:R-:W-:Y:S05]  /*9040*/  BSYNC.RECONVERGENT B1 ;  /* 0x0000000000017941 */ /* 0x000fea0003800200 */
.L_x_14585:
[----:B------:R-:W-:Y:S01]  /*9050*/  IMAD.SHL.U32 R0, R0, 0x200000, RZ ;  /* 0x0020000000007824 */ /* 0x000fe200078e00ff */
[----:B------:R-:W-:-:S04]  /*9060*/  LEA R3, R3, 0x37800000, 0x17 ;  /* 0x3780000003037811 */ /* 0x000fc800078eb8ff */
[----:B------:R-:W-:-:S07]  /*9070*/  LOP3.LUT R24, R3, R0, R7, 0xfe, !PT ;  /* 0x0000000003187212 */ /* 0x000fce00078efe07 */
.L_x_14584:
[----:B------:R-:W-:Y:S05]  /*9080*/  BSYNC.RECONVERGENT B0 ;  /* 0x0000000000007941 */ /* 0x000fea0003800200 */
.L_x_14583:
[----:B------:R-:W0:Y:S02]  /*9090*/  F2I.S64.TRUNC R24, R24 ;  /* 0x0000001800187311 */ /* 0x000e24000020d900 */
[----:B0-----:R-:W-:Y:S05]  /*90a0*/  BRA `(.L_x_14564) ;  /* 0x00000000009c7947 */ /* 0x001fea0003800000 */
.L_x_14576:
        /* <DEDUP_REMOVED lines=14> */
.L_x_14590:
[----:B------:R-:W-:Y:S05]  /*9190*/  BSYNC.RECONVERGENT B0 ;  /* 0x0000000000007941 */ /* 0x000fea0003800200 */
.L_x_14589:
[----:B------:R-:W3:Y:S02]  /*91a0*/  F2I.S64.TRUNC R24, R24 ;  /* 0x0000001800187311 */ /* 0x000ee4000020d900 */
[----:B---3--:R-:W-:Y:S05]  /*91b0*/  BRA `(.L_x_14564) ;  /* 0x0000000000587947 */ /* 0x008fea0003800000 */
.L_x_14563:
        /* <DEDUP_REMOVED lines=16> */
.L_x_14591:
[----:B------:R-:W-:Y:S01]  /*92c0*/  CS2R R24, SRZ ;  /* 0x0000000000187805 */ /* 0x000fe2000001ff00 */
[----:B------:R-:W-:Y:S06]  /*92d0*/  BRA `(.L_x_14564) ;  /* 0x0000000000107947 */ /* 0x000fec0003800000 */
.L_x_14588:
[----:B------:R2:W5:Y:S01]  /*92e0*/  LDG.E.64 R24, desc[UR36][R4.64] ;  /* 0x0000002404187981 */ /* 0x000562000c1e1b00 */
[----:B------:R-:W-:Y:S05]  /*92f0*/  BRA `(.L_x_14564) ;  /* 0x0000000000087947 */ /* 0x000fea0003800000 */
.L_x_14587:
[----:B------:R1:W5:Y:S01]  /*9300*/  LDG.E R24, desc[UR36][R4.64] ;  /* 0x0000002404187981 */ /* 0x000362000c1e1900 */
[----:B------:R-:W-:-:S07]  /*9310*/  IMAD.MOV.U32 R25, RZ, RZ, RZ ;  /* 0x000000ffff197224 */ /* 0x000fce00078e00ff */
.L_x_14564:
        /* <DEDUP_REMOVED lines=19> */
.L_x_14595:
[----:B------:R1:W5:Y:S01]  /*9450*/  LDG.E.U8 R26, desc[UR36][R4.64] ;  /* 0x00000024041a7981 */ /* 0x000362000c1e1100 */
[----:B------:R-:W-:Y:S01]  /*9460*/  IMAD.MOV.U32 R27, RZ, RZ, RZ ;  /* 0x000000ffff1b7224 */ /* 0x000fe200078e00ff */
[----:B------:R-:W-:Y:S06]  /*9470*/  BRA `(.L_x_14597) ;  /* 0x0000000c00447947 */ /* 0x000fec0003800000 */
.L_x_14594:
        /* <DEDUP_REMOVED lines=8> */
.L_x_14599:
[----:B------:R-:W2:Y:S02]  /*9500*/  LDG.E R26, desc[UR36][R4.64] ;  /* 0x00000024041a7981 */ /* 0x000ea4000c1e1900 */
[----:B--2---:R-:W-:Y:S01]  /*9510*/  SHF.R.S32.HI R27, RZ, 0x1f, R26 ;  /* 0x0000001fff1b7819 */ /* 0x004fe2000001141a */
[----:B------:R-:W-:Y:S06]  /*9520*/  BRA `(.L_x_14597) ;  /* 0x0000000c00187947 */ /* 0x000fec0003800000 */
.L_x_14598:
[----:B------:R-:W2:Y:S02]  /*9530*/  LDG.E.S16 R26, desc[UR36][R4.64] ;  /* 0x00000024041a7981 */ /* 0x000ea4000c1e1700 */
[----:B--2---:R-:W-:Y:S01]  /*9540*/  SHF.R.S32.HI R27, RZ, 0x1f, R26 ;  /* 0x0000001fff1b7819 */ /* 0x004fe2000001141a */
[----:B------:R-:W-:Y:S06]  /*9550*/  BRA `(.L_x_14597) ;  /* 0x0000000c000c7947 */ /* 0x000fec0003800000 */
.L_x_14593:
        /* <DEDUP_REMOVED lines=9> */
.L_x_14601:
[----:B------:R-:W2:Y:S02]  /*95f0*/  LDG.E.U16 R4, desc[UR36][R4.64] ;  /* 0x0000002404047981 */ /* 0x000ea4000c1e1500 */
[----:B--2---:R-:W-:-:S06]  /*9600*/  HADD2.F32 R26, -RZ, R4.H0_H0 ;  /* 0x20000004ff1a7230 */ /* 0x004fcc0000004100 */
[----:B------:R-:W2:Y:S02]  /*9610*/  F2I.S64.TRUNC R26, R26 ;  /* 0x0000001a001a7311 */ /* 0x000ea4000020d900 */
[----:B--2---:R-:W-:Y:S05]  /*9620*/  BRA `(.L_x_14597) ;  /* 0x0000000800d87947 */ /* 0x004fea0003800000 */
.L_x_14600:
        /* <DEDUP_REMOVED lines=9> */
.L_x_14603:
[----:B------:R-:W2:Y:S02]  /*96c0*/  LDG.E.U16 R4, desc[UR36][R4.64] ;  /* 0x0000002404047981 */ /* 0x000ea4000c1e1500 */
[----:B--2---:R-:W-:-:S06]  /*96d0*/  HADD2.F32 R26, -RZ, R4.H0_H0 ;  /* 0x20000004ff1a7230 */ /* 0x004fcc0000004100 */
[----:B------:R-:W2:Y:S02]  /*96e0*/  F2I.S64.TRUNC R26, R26 ;  /* 0x0000001a001a7311 */ /* 0x000ea4000020d900 */
[----:B--2---:R-:W-:Y:S05]  /*96f0*/  BRA `(.L_x_14597) ;  /* 0x0000000800a47947 */ /* 0x004fea0003800000 */
.L_x_14602:
[----:B------:R-:W2:Y:S02]  /*9700*/  LDG.E.64 R4, desc[UR36][R4.64] ;  /* 0x0000002404047981 */ /* 0x000ea4000c1e1b00 */
[----:B--2---:R2:W3:Y:S02]  /*9710*/  F2I.S64.F64.TRUNC R26, R4 ;  /* 0x00000004001a7311 */ /* 0x0044e4000030d900 */
[----:B--23--:R-:W-:Y:S05]  /*9720*/  BRA `(.L_x_14597) ;  /* 0x0000000800987947 */ /* 0x00cfea0003800000 */
.L_x_14592:
        /* <DEDUP_REMOVED lines=13> */
.L_x_14606:
[----:B------:R-:W2:Y:S02]  /*9800*/  LDG.E.64 R4, desc[UR36][R4.64] ;  /* 0x0000002404047981 */ /* 0x000ea4000c1e1b00 */
[----:B--2---:R0:W1:Y:S02]  /*9810*/  F2I.S64.F64.TRUNC R26, R4 ;  /* 0x00000004001a7311 */ /* 0x004064000030d900 */
[----:B01----:R-:W-:Y:S05]  /*9820*/  BRA `(.L_x_14597) ;  /* 0x0000000800587947 */ /* 0x003fea0003800000 */
.L_x_14605:
        /* <DEDUP_REMOVED lines=26> */
.L_x_14608:
        /* <DEDUP_REMOVED lines=14> */
.L_x_14607:
[----:B------:R-:W2:Y:S02]  /*9ab0*/  LDG.E.U16 R26, desc[UR36][R4.64] ;  /* 0x00000024041a7981 */ /* 0x000ea4000c1e1500 */
[----:B--2---:R-:W-:-:S06]  /*9ac0*/  IMAD.U32 R26, R26, 0x10000, RZ ;  /* 0x000100001a1a7824 */ /* 0x004fcc00078e00ff */
[----:B------:R-:W0:Y:S02]  /*9ad0*/  F2I.S64.TRUNC R26, R26 ;  /* 0x0000001a001a7311 */ /* 0x000e24000020d900 */
[----:B0-----:R-:W-:Y:S05]  /*9ae0*/  BRA `(.L_x_14597) ;  /* 0x0000000400a87947 */ /* 0x001fea0003800000 */
.L_x_14604:
        /* <DEDUP_REMOVED lines=11> */
.L_x_14611:
        /* <DEDUP_REMOVED lines=21> */
.L_x_14615:
[----:B------:R-:W-:Y:S05]  /*9cf0*/  BSYNC.RECONVERGENT B1 ;  /* 0x0000000000017941 */ /* 0x000fea0003800200 */
.L_x_14614:
[----:B------:R-:W-:Y:S01]  /*9d00*/  IMAD.SHL.U32 R0, R0, 0x100000, RZ ;  /* 0x0010000000007824 */ /* 0x000fe200078e00ff */
[----:B------:R-:W-:-:S04]  /*9d10*/  LEA R3, R3, 0x3b800000, 0x17 ;  /* 0x3b80000003037811 */ /* 0x000fc800078eb8ff */
[----:B------:R-:W-:-:S07]  /*9d20*/  LOP3.LUT R26, R3, R0, R7, 0xfe, !PT ;  /* 0x00000000031a7212 */ /* 0x000fce00078efe07 */
.L_x_14613:
[----:B------:R-:W-:Y:S05]  /*9d30*/  BSYNC.RECONVERGENT B0 ;  /* 0x0000000000007941 */ /* 0x000fea0003800200 */
.L_x_14612:
[----:B------:R-:W0:Y:S02]  /*9d40*/  F2I.S64.TRUNC R26, R26 ;  /* 0x0000001a001a7311 */ /* 0x000e24000020d900 */
[----:B0-----:R-:W-:Y:S05]  /*9d50*/  BRA `(.L_x_14597) ;  /* 0x00000004000c7947 */ /* 0x001fea0003800000 */
.L_x_14610:
        /* <DEDUP_REMOVED lines=21> */
.L_x_14619:
[----:B------:R-:W-:Y:S05]  /*9eb0*/  BSYNC.RECONVERGENT B1 ;  /* 0x0000000000017941 */ /* 0x000fea0003800200 */
.L_x_14618:
[----:B------:R-:W-:Y:S01]  /*9ec0*/  IMAD.SHL.U32 R0, R0, 0x200000, RZ ;  /* 0x0020000000007824 */ /* 0x000fe200078e00ff */
[----:B------:R-:W-:-:S04]  /*9ed0*/  LEA R3, R3, 0x37800000, 0x17 ;  /* 0x3780000003037811 */ /* 0x000fc800078eb8ff */
[----:B------:R-:W-:-:S07]  /*9ee0*/  LOP3.LUT R26, R3, R0, R7, 0xfe, !PT ;  /* 0x00000000031a7212 */ /* 0x000fce00078efe07 */
.L_x_14617:
[----:B------:R-:W-:Y:S05]  /*9ef0*/  BSYNC.RECONVERGENT B0 ;  /* 0x0000000000007941 */ /* 0x000fea0003800200 */
.L_x_14616:
[----:B------:R-:W4:Y:S02]  /*9f00*/  F2I.S64.TRUNC R26, R26 ;  /* 0x0000001a001a7311 */ /* 0x000f24000020d900 */
[----:B----4-:R-:W-:Y:S05]  /*9f10*/  BRA `(.L_x_14597) ;  /* 0x00000000009c7947 */ /* 0x010fea0003800000 */
.L_x_14609:
        /* <DEDUP_REMOVED lines=14> */
.L_x_14623:
[----:B------:R-:W-:Y:S05]  /*a000*/  BSYNC.RECONVERGENT B0 ;  /* 0x0000000000007941 */ /* 0x000fea0003800200 */
.L_x_14622:
[----:B------:R-:W2:Y:S02]  /*a010*/  F2I.S64.TRUNC R26, R26 ;  /* 0x0000001a001a7311 */ /* 0x000ea4000020d900 */
[----:B--2---:R-:W-:Y:S05]  /*a020*/  BRA `(.L_x_14597) ;  /* 0x0000000000587947 */ /* 0x004fea0003800000 */
.L_x_14596:
        /* <DEDUP_REMOVED lines=16> */
.L_x_14624:
[----:B------:R-:W-:Y:S01]  /*a130*/  CS2R R26, SRZ ;  /* 0x00000000001a7805 */ /* 0x000fe2000001ff00 */
[----:B------:R-:W-:Y:S06]  /*a140*/  BRA `(.L_x_14597) ;  /* 0x0000000000107947 */ /* 0x000fec0003800000 */
.L_x_14621:
[----:B------:R2:W5:Y:S01]  /*a150*/  LDG.E.64 R26, desc[UR36][R4.64] ;  /* 0x00000024041a7981 */ /* 0x000562000c1e1b00 */
[----:B------:R-:W-:Y:S05]  /*a160*/  BRA `(.L_x_14597) ;  /* 0x0000000000087947 */ /* 0x000fea0003800000 */
.L_x_14620:
[----:B------:R3:W5:Y:S01]  /*a170*/  LDG.E R26, desc[UR36][R4.64] ;  /* 0x00000024041a7981 */ /* 0x000762000c1e1900 */
[----:B------:R-:W-:-:S07]  /*a180*/  IMAD.MOV.U32 R27, RZ, RZ, RZ ;  /* 0x000000ffff1b7224 */ /* 0x000fce00078e00ff */
.L_x_14597:
        /* <DEDUP_REMOVED lines=19> */
.L_x_14628:
[----:B------:R0:W5:Y:S01]  /*a2c0*/  LDG.E.U8 R22, desc[UR36][R4.64] ;  /* 0x0000002404167981 */ /* 0x000162000c1e1100 */
[----:B------:R-:W-:Y:S01]  /*a2d0*/  IMAD.MOV.U32 R23, RZ, RZ, RZ ;  /* 0x000000ffff177224 */ /* 0x000fe200078e00ff */
[----:B------:R-:W-:Y:S06]  /*a2e0*/  BRA `(.L_x_14558) ;  /* 0x0000000c00407947 */ /* 0x000fec0003800000 */
.L_x_14627:
        /* <DEDUP_REMOVED lines=8> */
.L_x_14631:
[----:B------:R-:W2:Y:S02]  /*a370*/  LDG.E R22, desc[UR36][R4.64] ;  /* 0x0000002404167981 */ /* 0x000ea4000c1e1900 */
[----:B--2---:R-:W-:Y:S01]  /*a380*/  SHF.R.S32.HI R23, RZ, 0x1f, R22 ;  /* 0x0000001fff177819 */ /* 0x004fe20000011416 */
[----:B------:R-:W-:Y:S06]  /*a390*/  BRA `(.L_x_14558) ;  /* 0x0000000c00147947 */ /* 0x000fec0003800000 */
.L_x_14630:
[----:B------:R-:W2:Y:S02]  /*a3a0*/  LDG.E.S16 R22, desc[UR36][R4.64] ;  /* 0x0000002404167981 */ /* 0x000ea4000c1e1700 */
[----:B--2---:R-:W-:Y:S01]  /*a3b0*/  SHF.R.S32.HI R23, RZ, 0x1f, R22 ;  /* 0x0000001fff177819 */ /* 0x004fe20000011416 */
[----:B------:R-:W-:Y:S06]  /*a3c0*/  BRA `(.L_x_14558) ;  /* 0x0000000c00087947 */ /* 0x000fec0003800000 */
.L_x_14626:
        /* <DEDUP_REMOVED lines=9> */
.L_x_14633:
[----:B------:R-:W2:Y:S02]  /*a460*/  LDG.E.U16 R4, desc[UR36][R4.64] ;  /* 0x0000002404047981 */ /* 0x000ea4000c1e1500 */
[----:B--2---:R-:W-:-:S06]  /*a470*/  HADD2.F32 R22, -RZ, R4.H0_H0 ;  /* 0x20000004ff167230 */ /* 0x004fcc0000004100 */
[----:B------:R-:W0:Y:S02]  /*a480*/  F2I.S64.TRUNC R22, R22 ;  /* 0x0000001600167311 */ /* 0x000e24000020d900 */
[----:B0-----:R-:W-:Y:S05]  /*a490*/  BRA `(.L_x_14558) ;  /* 0x0000000800d47947 */ /* 0x001fea0003800000 */
.L_x_14632:
        /* <DEDUP_REMOVED lines=9> */
.L_x_14635:
[----:B------:R-:W2:Y:S02]  /*a530*/  LDG.E.U16 R4, desc[UR36][R4.64] ;  /* 0x0000002404047981 */ /* 0x000ea4000c1e1500 */
[----:B--2---:R-:W-:-:S06]  /*a540*/  HADD2.F32 R22, -RZ, R4.H0_H0 ;  /* 0x20000004ff167230 */ /* 0x004fcc0000004100 */
[----:B------:R-:W0:Y:S02]  /*a550*/  F2I.S64.TRUNC R22, R22 ;  /* 0x0000001600167311 */ /* 0x000e24000020d900 */
[----:B0-----:R-:W-:Y:S05]  /*a560*/  BRA `(.L_x_14558) ;  /* 0x0000000800a07947 */ /* 0x001fea0003800000 */
.L_x_14634:
[----:B------:R-:W2:Y:S02]  /*a570*/  LDG.E.64 R4, desc[UR36][R4.64] ;  /* 0x0000002404047981 */ /* 0x000ea4000c1e1b00 */
[----:B--2---:R0:W1:Y:S02]  /*a580*/  F2I.S64.F64.TRUNC R22, R4 ;  /* 0x0000000400167311 */ /* 0x004064000030d900 */
[----:B01----:R-:W-:Y:S05]  /*a590*/  BRA `(.L_x_14558) ;  /* 0x0000000800947947 */ /* 0x003fea0003800000 */
.L_x_14625:
        /* <DEDUP_REMOVED lines=13> */
.L_x_14638:
[----:B------:R-:W2:Y:S02]  /*a670*/  LDG.E.64 R4, desc[UR36][R4.64] ;  /* 0x0000002404047981 */ /* 0x000ea4000c1e1b00 */
[----:B--2---:R0:W1:Y:S02]  /*a680*/  F2I.S64.F64.TRUNC R22, R4 ;  /* 0x0000000400167311 */ /* 0x004064000030d900 */
[----:B01----:R-:W-:Y:S05]  /*a690*/  BRA `(.L_x_14558) ;  /* 0x0000000800547947 */ /* 0x003fea0003800000 */
.L_x_14637:
        /* <DEDUP_REMOVED lines=26> */
.L_x_14640:
        /* <DEDUP_REMOVED lines=14> */
.L_x_14639:
[----:B------:R-:W2:Y:S02]  /*a920*/  LDG.E.U16 R22, desc[UR36][R4.64] ;  /* 0x0000002404167981 */ /* 0x000ea4000c1e1500 */
[----:B--2---:R-:W-:-:S06]  /*a930*/  IMAD.U32 R22, R22, 0x10000, RZ ;  /* 0x0001000016167824 */ /* 0x004fcc00078e00ff */
[----:B------:R-:W0:Y:S02]  /*a940*/  F2I.S64.TRUNC R22, R22 ;  /* 0x0000001600167311 */ /* 0x000e24000020d900 */
[----:B0-----:R-:W-:Y:S05]  /*a950*/  BRA `(.L_x_14558) ;  /* 0x0000000400a47947 */ /* 0x001fea0003800000 */
.L_x_14636:
        /* <DEDUP_REMOVED lines=11> */
.L_x_14643:
        /* <DEDUP_REMOVED lines=21> */
.L_x_14647:
[----:B------:R-:W-:Y:S05]  /*ab60*/  BSYNC.RECONVERGENT B1 ;  /* 0x0000000000017941 */ /* 0x000fea0003800200 */
.L_x_14646:
[----:B------:R-:W-:Y:S01]  /*ab70*/  IMAD.SHL.U32 R0, R0, 0x100000, RZ ;  /* 0x0010000000007824 */ /* 0x000fe200078e00ff */
[----:B------:R-:W-:-:S04]  /*ab80*/  LEA R3, R3, 0x3b800000, 0x17 ;  /* 0x3b80000003037811 */ /* 0x000fc800078eb8ff */
[----:B------:R-:W-:-:S07]  /*ab90*/  LOP3.LUT R22, R3, R0, R7, 0xfe, !PT ;  /* 0x0000000003167212 */ /* 0x000fce00078efe07 */
.L_x_14645:
[----:B------:R-:W-:Y:S05]  /*aba0*/  BSYNC.RECONVERGENT B0 ;  /* 0x0000000000007941 */ /* 0x000fea0003800200 */
.L_x_14644:
[----:B------:R-:W0:Y:S02]  /*abb0*/  F2I.S64.TRUNC R22, R22 ;  /* 0x0000001600167311 */ /* 0x000e24000020d900 */
[----:B0-----:R-:W-:Y:S05]  /*abc0*/  BRA `(.L_x_14558) ;  /* 0x0000000400087947 */ /* 0x001fea0003800000 */
.L_x_14642:
        /* <DEDUP_REMOVED lines=21> */
.L_x_14651:
[----:B------:R-:W-:Y:S05]  /*ad20*/  BSYNC.RECONVERGENT B1 ;  /* 0x0000000000017941 */ /* 0x000fea0003800200 */
.L_x_14650:
[----:B------:R-:W-:Y:S01]  /*ad30*/  IMAD.SHL.U32 R0, R0, 0x200000, RZ ;  /* 0x0020000000007824 */ /* 0x000fe200078e00ff */
[----:B------:R-:W-:-:S04]  /*ad40*/  LEA R3, R3, 0x37800000, 0x17 ;  /* 0x3780000003037811 */ /* 0x000fc800078eb8ff */
[----:B------:R-:W-:-:S07]  /*ad50*/  LOP3.LUT R22, R3, R0, R7, 0xfe, !PT ;  /* 0x0000000003167212 */ /* 0x000fce00078efe07 */
.L_x_14649:
[----:B------:R-:W-:Y:S05]  /*ad60*/  BSYNC.RECONVERGENT B0 ;  /* 0x0000000000007941 */ /* 0x000fea0003800200 */
.L_x_14648:
[----:B------:R-:W0:Y:S02]  /*ad70*/  F2I.S64.TRUNC R22, R22 ;  /* 0x0000001600167311 */ /* 0x000e24000020d900 */
[----:B0-----:R-:W-:Y:S05]  /*ad80*/  BRA `(.L_x_14558) ;  /* 0x0000000000987947 */ /* 0x001fea0003800000 */
.L_x_14641:
        /* <DEDUP_REMOVED lines=14> */
.L_x_14655:
[----:B------:R-:W-:Y:S05]  /*ae70*/  BSYNC.RECONVERGENT B0 ;  /* 0x0000000000007941 */ /* 0x000fea0003800200 */
.L_x_14654:
[----:B------:R-:W0:Y:S02]  /*ae80*/  F2I.S64.TRUNC R22, R22 ;  /* 0x0000001600167311 */ /* 0x000e24000020d900 */
[----:B0-----:R-:W-:Y:S05]  /*ae90*/  BRA `(.L_x_14558) ;  /* 0x0000000000547947 */ /* 0x001fea0003800000 */
.L_x_14629:
        /* <DEDUP_REMOVED lines=16> */
.L_x_14656:
[----:B------:R-:W-:Y:S05]  /*afa0*/  BRA `(.L_x_14558) ;  /* 0x0000000000107947 */ /* 0x000fea0003800000 */
.L_x_14653:
[----:B------:R0:W5:Y:S01]  /*afb0*/  LDG.E.64 R22, desc[UR36][R4.64] ;  /* 0x0000002404167981 */ /* 0x000162000c1e1b00 */
[----:B------:R-:W-:Y:S05]  /*afc0*/  BRA `(.L_x_14558) ;  /* 0x0000000000087947 */ /* 0x000fea0003800000 */
.L_x_14652:
[----:B------:R0:W5:Y:S01]  /*afd0*/  LDG.E R22, desc[UR36][R4.64] ;  /* 0x0000002404167981 */ /* 0x000162000c1e1900 */
[----:B------:R-:W-:-:S07]  /*afe0*/  IMAD.MOV.U32 R23, RZ, RZ, RZ ;  /* 0x000000ffff177224 */ /* 0x000fce00078e00ff */
.L_x_14558:
[----:B------:R-:W-:Y:S05]  /*aff0*/  BSYNC.RECONVERGENT B6 ;  /* 0x0000000000067941 */ /* 0x000fea0003800200 */
.L_x_14557:
[----:B------:R-:W-:Y:S01]  /*b000*/  ISETP.GE.AND P0, PT, R43, R2, PT ;  /* 0x000000022b00720c */ /* 0x000fe20003f06270 */
[----:B------:R-:W-:-:S12]  /*b010*/  BSSY.RECONVERGENT B0, `(.L_x_14657) ;  /* 0x0000011000007945 */ /* 0x000fd80003800200 */
[----:B------:R-:W-:Y:S05]  /*b020*/  @P0 BRA `(.L_x_14658) ;  /* 0x00000000003c0947 */ /* 0x000fea0003800000 */
[----:B------:R-:W0:Y:S01]  /*b030*/  LDCU.64 UR6, c[0x0][0x390] ;  /* 0x00007200ff0677ac */ /* 0x000e220008000a00 */
[----:B------:R-:W1:Y:S01]  /*b040*/  LDCU.64 UR4, c[0x0][0x388] ;  /* 0x00007100ff0477ac */ /* 0x000e620008000a00 */
[----:B0----5:R-:W-:Y:S02]  /*b050*/  IMAD R7, R39, UR6, RZ ;  /* 0x0000000627077c24 */ /* 0x021fe4000f8e02ff */
[----:B-1234-:R-:W-:-:S04]  /*b060*/  IMAD.WIDE.U32 R4, R38, UR6, RZ ;  /* 0x0000000626047c25 */ /* 0x01efc8000f8e00ff */
[----:B------:R-:W-:Y:S02]  /*b070*/  IMAD R3, R45, UR4, RZ ;  /* 0x000000042d037c24 */ /* 0x000fe4000f8e02ff */
[----:B------:R-:W-:Y:S02]  /*b080*/  IMAD R39, R38, UR7, R7 ;  /* 0x0000000726277c24 */ /* 0x000fe4000f8e0207 */
[C---:B------:R-:W-:Y:S02]  /*b090*/  IMAD R7, R44.reuse, UR5, R3 ;  /* 0x000000052c077c24 */ /* 0x040fe4000f8e0203 */
[----:B------:R-:W-:-:S04]  /*b0a0*/  IMAD.WIDE.U32 R44, R44, UR4, RZ ;  /* 0x000000042c2c7c25 */ /* 0x000fc8000f8e00ff */
[----:B------:R-:W-:Y:S02]  /*b0b0*/  IMAD.IADD R3, R5, 0x1, R39 ;  /* 0x0000000105037824 */ /* 0x000fe400078e0227 */
[----:B------:R-:W-:Y:S02]  /*b0c0*/  IMAD.IADD R45, R45, 0x1, R7 ;  /* 0x000000012d2d7824 */ /* 0x000fe400078e0207 */
[----:B------:R-:W-:Y:S02]  /*b0d0*/  IMAD R3, R3, R36, RZ ;  /* 0x0000002403037224 */ /* 0x000fe400078e02ff */
[----:B------:R-:W-:-:S04]  /*b0e0*/  IMAD.WIDE.U32 R6, R36, R4, R44 ;  /* 0x0000000424067225 */ /* 0x000fc800078e002c */
[----:B------:R-:W-:Y:S02]  /*b0f0*/  IMAD R3, R37, R4, R3 ;  /* 0x0000000425037224 */ /* 0x000fe400078e0203 */
[----:B------:R-:W-:Y:S02]  /*b100*/  IMAD.MOV.U32 R4, RZ, RZ, R6 ;  /* 0x000000ffff047224 */ /* 0x000fe400078e0006 */
[----:B------:R-:W-:-:S07]  /*b110*/  IMAD.IADD R5, R7, 0x1, R3 ;  /* 0x0000000107057824 */ /* 0x000fce00078e0203 */
.L_x_14658:
[----:B------:R-:W-:Y:S05]  /*b120*/  BSYNC.RECONVERGENT B0 ;  /* 0x0000000000007941 */ /* 0x000fea0003800200 */
.L_x_14657:
[----:B-----5:R-:W-:Y:S01]  /*b130*/  VIADD R37, R43, 0x80 ;  /* 0x000000802b257836 */ /* 0x020fe20000000000 */
[----:B------:R-:W-:Y:S04]  /*b140*/  BSSY.RECONVERGENT B0, `(.L_x_14659) ;  /* 0x0000012000007945 */ /* 0x000fe80003800200 */
[----:B------:R-:W-:-:S13]  /*b150*/  ISETP.GE.AND P1, PT, R37, R2, PT ;  /* 0x000000022500720c */ /* 0x000fda0003f26270 */
[----:B------:R-:W-:Y:S05]  /*b160*/  @P1 BRA `(.L_x_14660) ;  /* 0x00000000003c1947 */ /* 0x000fea0003800000 */
[----:B------:R-:W5:Y:S01]  /*b170*/  LDCU.64 UR6, c[0x0][0x390] ;  /* 0x00007200ff0677ac */ /* 0x000f620008000a00 */
[----:B------:R-:W0:Y:S01]  /*b180*/  LDCU.64 UR4, c[0x0][0x388] ;  /* 0x00007100ff0477ac */ /* 0x000e220008000a00 */
[----:B-----5:R-:W-:Y:S02]  /*b190*/  IMAD R11, R33, UR6, RZ ;  /* 0x00000006210b7c24 */ /* 0x020fe4000f8e02ff */
[----:B------:R-:W-:-:S04]  /*b1a0*/  IMAD.WIDE.U32 R8, R32, UR6, RZ ;  /* 0x0000000620087c25 */ /* 0x000fc8000f8e00ff */
[----:B0-----:R-:W-:Y:S02]  /*b1b0*/  IMAD R3, R35, UR4, RZ ;  /* 0x0000000423037c24 */ /* 0x001fe4000f8e02ff */
        /* <DEDUP_REMOVED lines=10> */
.L_x_14660:
[----:B------:R-:W-:Y:S05]  /*b260*/  BSYNC.RECONVERGENT B0 ;  /* 0x0000000000007941 */ /* 0x000fea0003800200 */
.L_x_14659:
[----:B------:R-:W0:Y:S01]  /*b270*/  LDC.U8 R34, c[0x0][0x3d4] ;  /* 0x0000f500ff227b82 */ /* 0x000e220000000000 */
[C---:B------:R-:W-:Y:S01]  /*b280*/  VIADD R3, R43.reuse, 0x100 ;  /* 0x000001002b037836 */ /* 0x040fe20000000000 */
[----:B------:R-:W-:Y:S01]  /*b290*/  BSSY.RECONVERGENT B0, `(.L_x_14661) ;  /* 0x0000014000007945 */ /* 0x000fe20003800200 */
[----:B------:R-:W-:-:S03]  /*b2a0*/  VIADD R9, R43, 0x180 ;  /* 0x000001802b097836 */ /* 0x000fc60000000000 */
[-C--:B------:R-:W-:Y:S02]  /*b2b0*/  ISETP.GE.AND P1, PT, R3, R2.reuse, PT ;  /* 0x000000020300720c */ /* 0x080fe40003f26270 */
[----:B------:R-:W-:-:S11]  /*b2c0*/  ISETP.GE.AND P2, PT, R9, R2, PT ;  /* 0x000000020900720c */ /* 0x000fd60003f46270 */
[----:B------:R-:W-:Y:S05]  /*b2d0*/  @P1 BRA `(.L_x_14662) ;  /* 0x00000000003c1947 */ /* 0x000fea0003800000 */
[----:B------:R-:W5:Y:S01]  /*b2e0*/  LDCU.64 UR6, c[0x0][0x390] ;  /* 0x00007200ff0677ac */ /* 0x000f620008000a00 */
[----:B------:R-:W1:Y:S01]  /*b2f0*/  LDCU.64 UR4, c[0x0][0x388] ;  /* 0x00007100ff0477ac */ /* 0x000e620008000a00 */
[----:B-----5:R-:W-:Y:S02]  /*b300*/  IMAD R11, R17, UR6, RZ ;  /* 0x00000006110b7c24 */ /* 0x020fe4000f8e02ff */
[----:B------:R-:W-:-:S04]  /*b310*/  IMAD.WIDE.U32 R8, R16, UR6, RZ ;  /* 0x0000000610087c25 */ /* 0x000fc8000f8e00ff */
[----:B-1----:R-:W-:Y:S02]  /*b320*/  IMAD R3, R29, UR4, RZ ;  /* 0x000000041d037c24 */ /* 0x002fe4000f8e02ff */
        /* <DEDUP_REMOVED lines=10> */
.L_x_14662:
[----:B------:R-:W-:Y:S05]  /*b3d0*/  BSYNC.RECONVERGENT B0 ;  /* 0x0000000000007941 */ /* 0x000fea0003800200 */
.L_x_14661:
[----:B------:R-:W-:Y:S04]  /*b3e0*/  BSSY.RECONVERGENT B0, `(.L_x_14663) ;  /* 0x0000011000007945 */ /* 0x000fe80003800200 */
        /* <DEDUP_REMOVED lines=16> */
.L_x_14664:
[----:B------:R-:W-:Y:S05]  /*b4f0*/  BSYNC.RECONVERGENT B0 ;  /* 0x0000000000007941 */ /* 0x000fea0003800200 */
.L_x_14663:
[----:B------:R-:W-:Y:S04]  /*b500*/  BSSY.RECONVERGENT B6, `(.L_x_14665) ;  /* 0x00000fa000067945 */ /* 0x000fe80003800200 */
[----:B------:R-:W-:Y:S05]  /*b510*/  @P0 BRA `(.L_x_14666) ;  /* 0x0000000c00e00947 */ /* 0x000fea0003800000 */
[----:B------:R-:W5:Y:S01]  /*b520*/  LDCU UR4, c[0x0][0x3d8] ;  /* 0x00007b00ff0477ac */ /* 0x000f620008000800 */
[----:B------:R-:W1:Y:S01]  /*b530*/  LDC.64 R8, c[0x0][0x3a0] ;  /* 0x0000e800ff087b82 */ /* 0x000e620000000a00 */
[----:B------:R-:W-:Y:S01]  /*b540*/  IMAD R0, R40, 0x200, R43 ;  /* 0x0000020028007824 */ /* 0x000fe200078e022b */
[----:B0-----:R-:W-:-:S03]  /*b550*/  PRMT R10, R34, 0x9910, RZ ;  /* 0x00009910220a7816 */ /* 0x001fc600000000ff */
        /* <DEDUP_REMOVED lines=17> */
.L_x_14670:
[----:B------:R0:W-:Y:S01]  /*b670*/  STG.E.U8 desc[UR36][R8.64], R6 ;  /* 0x0000000608007986 */ /* 0x0001e2000c101124 */
[----:B------:R-:W-:Y:S01]  /*b680*/  IMAD.MOV.U32 R43, RZ, RZ, R37 ;  /* 0x000000ffff2b7224 */ /* 0x000fe200078e0025 */
[----:B------:R-:W-:Y:S06]  /*b690*/  BRA `(.L_x_14666) ;  /* 0x0000000c00807947 */ /* 0x000fec0003800000 */
.L_x_14669:
        /* <DEDUP_REMOVED lines=9> */
.L_x_14673:
[----:B------:R0:W-:Y:S01]  /*b730*/  STG.E desc[UR36][R8.64], R6 ;  /* 0x0000000608007986 */ /* 0x0001e2000c101924 */
[----:B------:R-:W-:Y:S01]  /*b740*/  IMAD.MOV.U32 R43, RZ, RZ, R37 ;  /* 0x000000ffff2b7224 */ /* 0x000fe200078e0025 */
[----:B------:R-:W-:Y:S06]  /*b750*/  BRA `(.L_x_14666) ;  /* 0x0000000c00507947 */ /* 0x000fec0003800000 */
.L_x_14672:
[----:B------:R0:W-:Y:S01]  /*b760*/  STG.E.U16 desc[UR36][R8.64], R6 ;  /* 0x0000000608007986 */ /* 0x0001e2000c101524 */
[----:B------:R-:W-:Y:S01]  /*b770*/  IMAD.MOV.U32 R43, RZ, RZ, R37 ;  /* 0x000000ffff2b7224 */ /* 0x000fe200078e0025 */
[----:B------:R-:W-:Y:S06]  /*b780*/  BRA `(.L_x_14666) ;  /* 0x0000000c00447947 */ /* 0x000fec0003800000 */
.L_x_14668:
[----:B------:R-:W-:-:S13]  /*b790*/  ISETP.GT.AND P0, PT, R0, 0x6, PT ;  /* 0x000000060000780c */ /* 0x000fda0003f04270 */
[----:B------:R-:W-:Y:S05]  /*b7a0*/  @P0 BRA `(.L_x_14674) ;  /* 0x0000000000340947 */ /* 0x000fea0003800000 */
[----:B------:R-:W-:-:S13]  /*b7b0*/  ISETP.NE.AND P0, PT, R0, 0x5, PT ;  /* 0x000000050000780c */ /* 0x000fda0003f05270 */
[----:B------:R-:W-:Y:S05]  /*b7c0*/  @!P0 BRA `(.L_x_14675) ;  /* 0x0000000000188947 */ /* 0x000fea0003800000 */
[----:B------:R-:W-:-:S13]  /*b7d0*/  ISETP.NE.AND P0, PT, R0, 0x6, PT ;  /* 0x000000060000780c */ /* 0x000fda0003f05270 */
[----:B------:R-:W-:Y:S05]  /*b7e0*/  @P0 BRA `(.L_x_14671) ;  /* 0x00000008008c0947 */ /* 0x000fea0003800000 */
[----:B--234-:R-:W0:Y:S01]  /*b7f0*/  I2F.S64 R5, R4 ;  /* 0x0000000400057312 */ /* 0x01ce220000301400 */
[----:B------:R-:W-:Y:S01]  /*b800*/  IMAD.MOV.U32 R43, RZ, RZ, R37 ;  /* 0x000000ffff2b7224 */ /* 0x000fe200078e0025 */
[----:B0-----:R0:W-:Y:S01]  /*b810*/  STG.E desc[UR36][R8.64], R5 ;  /* 0x0000000508007986 */ /* 0x0011e2000c101924 */
[----:B------:R-:W-:Y:S05]  /*b820*/  BRA `(.L_x_14666) ;  /* 0x0000000c001c7947 */ /* 0x000fea0003800000 */
.L_x_14675:
[----:B------:R-:W0:Y:S01]  /*b830*/  I2F.S64 R0, R4 ;  /* 0x0000000400007312 */ /* 0x000e220000301400 */
[----:B------:R-:W-:Y:S01]  /*b840*/  IMAD.MOV.U32 R43, RZ, RZ, R37 ;  /* 0x000000ffff2b7224 */ /* 0x000fe200078e0025 */
[----:B0-----:R-:W-:-:S05]  /*b850*/  F2FP.F16.F32.PACK_AB R0, RZ, R0 ;  /* 0x00000000ff00723e */ /* 0x001fca00000000ff */
[----:B------:R0:W-:Y:S01]  /*b860*/  STG.E.U16 desc[UR36][R8.64], R0 ;  /* 0x0000000008007986 */ /* 0x0001e2000c101524 */
[----:B------:R-:W-:Y:S05]  /*b870*/  BRA `(.L_x_14666) ;  /* 0x0000000c00087947 */ /* 0x000fea0003800000 */
.L_x_14674:
[----:B------:R-:W-:-:S13]  /*b880*/  ISETP.NE.AND P0, PT, R0, 0x7, PT ;  /* 0x000000070000780c */ /* 0x000fda0003f05270 */
[----:B------:R-:W-:Y:S05]  /*b890*/  @!P0 BRA `(.L_x_14676) ;  /* 0x00000000003c8947 */ /* 0x000fea0003800000 */
[----:B------:R-:W-:-:S13]  /*b8a0*/  ISETP.NE.AND P0, PT, R0, 0x8, PT ;  /* 0x000000080000780c */ /* 0x000fda0003f05270 */
[----:B------:R-:W-:Y:S05]  /*b8b0*/  @!P0 BRA `(.L_x_14677) ;  /* 0x00000000001c8947 */ /* 0x000fea0003800000 */
[----:B------:R-:W-:-:S13]  /*b8c0*/  ISETP.NE.AND P0, PT, R0, 0x9, PT ;  /* 0x000000090000780c */ /* 0x000fda0003f05270 */
[----:B------:R-:W-:Y:S05]  /*b8d0*/  @P0 BRA `(.L_x_14671) ;  /* 0x0000000800500947 */ /* 0x000fea0003800000 */
[----:B------:R-:W-:Y:S01]  /*b8e0*/  IMAD.MOV.U32 R7, RZ, RZ, RZ ;  /* 0x000000ffff077224 */ /* 0x000fe200078e00ff */
[----:B------:R-:W0:Y:S01]  /*b8f0*/  I2F.S64 R6, R4 ;  /* 0x0000000400067312 */ /* 0x000e220000301400 */
[----:B------:R-:W-:-:S03]  /*b900*/  IMAD.MOV.U32 R43, RZ, RZ, R37 ;  /* 0x000000ffff2b7224 */ /* 0x000fc600078e0025 */
[----:B0-----:R0:W-:Y:S01]  /*b910*/  STG.E.64 desc[UR36][R8.64], R6 ;  /* 0x0000000608007986 */ /* 0x0011e2000c101b24 */
[----:B------:R-:W-:Y:S05]  /*b920*/  BRA `(.L_x_14666) ;  /* 0x0000000800dc7947 */ /* 0x000fea0003800000 */
.L_x_14677:
[----:B--234-:R-:W0:Y:S01]  /*b930*/  I2F.S64 R4, R4 ;  /* 0x0000000400047312 */ /* 0x01ce220000301400 */
[----:B------:R-:W-:Y:S01]  /*b940*/  IMAD.MOV.U32 R43, RZ, RZ, R37 ;  /* 0x000000ffff2b7224 */ /* 0x000fe200078e0025 */
[----:B0-----:R-:W-:-:S04]  /*b950*/  F2FP.F16.F32.PACK_AB R3, RZ, R4 ;  /* 0x00000004ff03723e */ /* 0x001fc800000000ff */
[----:B------:R-:W-:-:S05]  /*b960*/  PRMT R3, R3, 0x5410, RZ ;  /* 0x0000541003037816 */ /* 0x000fca00000000ff */
[----:B------:R0:W-:Y:S01]  /*b970*/  STG.E desc[UR36][R8.64], R3 ;  /* 0x0000000308007986 */ /* 0x0001e2000c101924 */
[----:B------:R-:W-:Y:S05]  /*b980*/  BRA `(.L_x_14666) ;  /* 0x0000000800c47947 */ /* 0x000fea0003800000 */
.L_x_14676:
[----:B--234-:R-:W0:Y:S01]  /*b990*/  I2F.F64.S64 R4, R4 ;  /* 0x0000000400047312 */ /* 0x01ce220000301c00 */
[----:B------:R-:W-:Y:S01]  /*b9a0*/  IMAD.MOV.U32 R43, RZ, RZ, R37 ;  /* 0x000000ffff2b7224 */ /* 0x000fe200078e0025 */
[----:B0-----:R0:W-:Y:S01]  /*b9b0*/  STG.E.64 desc[UR36][R8.64], R4 ;  /* 0x0000000408007986 */ /* 0x0011e2000c101b24 */
[----:B------:R-:W-:Y:S05]  /*b9c0*/  BRA `(.L_x_14666) ;  /* 0x0000000800b47947 */ /* 0x000fea0003800000 */
.L_x_14667:
        /* <DEDUP_REMOVED lines=8> */
[----:B------:R-:W-:Y:S01]  /*ba50*/  ISETP.NE.U32.AND P0, PT, R6, RZ, PT ;  /* 0x000000ff0600720c */ /* 0x000fe20003f05070 */
[----:B------:R-:W-:-:S03]  /*ba60*/  IMAD.MOV.U32 R43, RZ, RZ, R37 ;  /* 0x000000ffff2b7224 */ /* 0x000fc600078e0025 */
[----:B------:R-:W-:-:S04]  /*ba70*/  ISETP.NE.AND.EX P0, PT, R5, RZ, PT, P0 ;  /* 0x000000ff0500720c */ /* 0x000fc80003f05300 */
[----:B------:R-:W-:-:S05]  /*ba80*/  SEL R3, RZ, 0x1, !P0 ;  /* 0x00000001ff037807 */ /* 0x000fca0004000000 */
[----:B------:R0:W-:Y:S01]  /*ba90*/  STG.E.U8 desc[UR36][R8.64], R3 ;  /* 0x0000000308007986 */ /* 0x0001e2000c101124 */
[----:B------:R-:W-:Y:S05]  /*baa0*/  BRA `(.L_x_14666) ;  /* 0x00000008007c7947 */ /* 0x000fea0003800000 */
.L_x_14680:
[----:B------:R-:W-:Y:S01]  /*bab0*/  CS2R R6, SRZ ;  /* 0x0000000000067805 */ /* 0x000fe2000001ff00 */
[----:B--234-:R-:W0:Y:S01]  /*bac0*/  I2F.F64.S64 R4, R4 ;  /* 0x0000000400047312 */ /* 0x01ce220000301c00 */
[----:B------:R-:W-:-:S03]  /*bad0*/  IMAD.MOV.U32 R43, RZ, RZ, R37 ;  /* 0x000000ffff2b7224 */ /* 0x000fc600078e0025 */
[----:B0-----:R0:W-:Y:S01]  /*bae0*/  STG.E.128 desc[UR36][R8.64], R4 ;  /* 0x0000000408007986 */ /* 0x0011e2000c101d24 */
[----:B------:R-:W-:Y:S05]  /*baf0*/  BRA `(.L_x_14666) ;  /* 0x0000000800687947 */ /* 0x000fea0003800000 */
.L_x_14679:
[----:B------:R-:W-:-:S13]  /*bb00*/  ISETP.NE.AND P0, PT, R0, 0xf, PT ;  /* 0x0000000f0000780c */ /* 0x000fda0003f05270 */
[----:B------:R-:W-:Y:S05]  /*bb10*/  @!P0 BRA `(.L_x_14681) ;  /* 0x0000000000a88947 */ /* 0x000fea0003800000 */
[----:B------:R-:W-:-:S13]  /*bb20*/  ISETP.NE.AND P0, PT, R0, 0x17, PT ;  /* 0x000000170000780c */ /* 0x000fda0003f05270 */
[----:B------:R-:W-:Y:S05]  /*bb30*/  @!P0 BRA `(.L_x_14682) ;  /* 0x0000000000508947 */ /* 0x000fea0003800000 */
[----:B------:R-:W-:-:S13]  /*bb40*/  ISETP.NE.AND P0, PT, R0, 0x18, PT ;  /* 0x000000180000780c */ /* 0x000fda0003f05270 */
[----:B------:R-:W-:Y:S05]  /*bb50*/  @P0 BRA `(.L_x_14671) ;  /* 0x0000000400b00947 */ /* 0x000fea0003800000 */
[----:B--234-:R-:W0:Y:S01]  /*bb60*/  I2F.S64 R4, R4 ;  /* 0x0000000400047312 */ /* 0x01ce220000301400 */
        /* <DEDUP_REMOVED lines=12> */
.L_x_14684:
[----:B------:R-:W-:Y:S05]  /*bc30*/  BSYNC.RECONVERGENT B0 ;  /* 0x0000000000007941 */ /* 0x000fea0003800200 */
.L_x_14683:
[----:B------:R-:W-:Y:S01]  /*bc40*/  LOP3.LUT R7, R0, 0x80, R7, 0xf8, !PT ;  /* 0x0000008000077812 */ /* 0x000fe200078ef807 */
[----:B------:R-:W-:-:S04]  /*bc50*/  IMAD.MOV.U32 R43, RZ, RZ, R37 ;  /* 0x000000ffff2b7224 */ /* 0x000fc800078e0025 */
[----:B------:R0:W-:Y:S01]  /*bc60*/  STG.E.U8 desc[UR36][R8.64], R7 ;  /* 0x0000000708007986 */ /* 0x0001e2000c101124 */
[----:B------:R-:W-:Y:S05]  /*bc70*/  BRA `(.L_x_14666) ;  /* 0x0000000800087947 */ /* 0x000fea0003800000 */
.L_x_14682:
[----:B--234-:R-:W0:Y:S01]  /*bc80*/  I2F.S64 R4, R4 ;  /* 0x0000000400047312 */ /* 0x01ce220000301400 */
        /* <DEDUP_REMOVED lines=14> */
.L_x_14686:
[----:B------:R-:W-:Y:S05]  /*bd70*/  BSYNC.RECONVERGENT B0 ;  /* 0x0000000000007941 */ /* 0x000fea0003800200 */
.L_x_14685:
[----:B------:R-:W-:Y:S01]  /*bd80*/  LOP3.LUT R7, R0, 0x80, R7, 0xf8, !PT ;  /* 0x0000008000077812 */ /* 0x000fe200078ef807 */
[----:B------:R-:W-:-:S04]  /*bd90*/  IMAD.MOV.U32 R43, RZ, RZ, R37 ;  /* 0x000000ffff2b7224 */ /* 0x000fc800078e0025 */
[----:B------:R0:W-:Y:S01]  /*bda0*/  STG.E.U8 desc[UR36][R8.64], R7 ;  /* 0x0000000708007986 */ /* 0x0001e2000c101124 */
[----:B------:R-:W-:Y:S05]  /*bdb0*/  BRA `(.L_x_14666) ;  /* 0x0000000400b87947 */ /* 0x000fea0003800000 */
.L_x_14681:
[----:B------:R-:W0:Y:S01]  /*bdc0*/  I2F.S64 R0, R4 ;  /* 0x0000000400007312 */ /* 0x000e220000301400 */
[----:B------:R-:W-:Y:S01]  /*bdd0*/  IMAD.MOV.U32 R43, RZ, RZ, R37 ;  /* 0x000000ffff2b7224 */ /* 0x000fe200078e0025 */
[----:B0-----:R-:W-:-:S05]  /*bde0*/  F2FP.BF16.F32.PACK_AB R0, RZ, R0 ;  /* 0x00000000ff00723e */ /* 0x001fca00000010ff */
[----:B------:R0:W-:Y:S01]  /*bdf0*/  STG.E.U16 desc[UR36][R8.64], R0 ;  /* 0x0000000008007986 */ /* 0x0001e2000c101524 */
[----:B------:R-:W-:Y:S05]  /*be00*/  BRA `(.L_x_14666) ;  /* 0x0000000400a47947 */ /* 0x000fea0003800000 */
.L_x_14678:
        /* <DEDUP_REMOVED lines=11> */
.L_x_14689:
[----:B--234-:R-:W0:Y:S01]  /*bec0*/  I2F.S64 R5, R4 ;  /* 0x0000000400057312 */ /* 0x01ce220000301400 */
        /* <DEDUP_REMOVED lines=12> */
.L_x_14692:
[----:B------:R-:W-:-:S04]  /*bf90*/  SHF.R.U32.HI R0, RZ, 0x14, R5 ;  /* 0x00000014ff007819 */ /* 0x000fc80000011605 */
[----:B------:R-:W-:-:S04]  /*bfa0*/  LOP3.LUT R0, R0, 0x1, RZ, 0xc0, !PT ;  /* 0x0000000100007812 */ /* 0x000fc800078ec0ff */
[----:B------:R-:W-:-:S04]  /*bfb0*/  IADD3 R0, PT, PT, R5, 0x487ffff, R0 ;  /* 0x0487ffff05007810 */ /* 0x000fc80007ffe000 */
[----:B------:R-:W-:-:S04]  /*bfc0*/  SHF.R.U32.HI R0, RZ, 0x14, R0 ;  /* 0x00000014ff007819 */ /* 0x000fc80000011600 */
[----:B------:R-:W-:-:S07]  /*bfd0*/  LOP3.LUT R3, R0, 0xff, RZ, 0xc0, !PT ;  /* 0x000000ff00037812 */ /* 0x000fce00078ec0ff */
.L_x_14693:
[----:B------:R-:W-:-:S04]  /*bfe0*/  SHF.R.U32.HI R0, RZ, 0x18, R5 ;  /* 0x00000018ff007819 */ /* 0x000fc80000011605 */
[----:B------:R-:W-:-:S07]  /*bff0*/  LOP3.LUT R0, R3, 0x80, R0, 0xf8, !PT ;  /* 0x0000008003007812 */ /* 0x000fce00078ef800 */
.L_x_14691:
[----:B------:R-:W-:Y:S05]  /*c000*/  BSYNC.RECONVERGENT B0 ;  /* 0x0000000000007941 */ /* 0x000fea0003800200 */
.L_x_14690:
[----:B------:R0:W-:Y:S01]  /*c010*/  STG.E.U8 desc[UR36][R8.64], R0 ;  /* 0x0000000008007986 */ /* 0x0001e2000c101124 */
[----:B------:R-:W-:Y:S01]  /*c020*/  IMAD.MOV.U32 R43, RZ, RZ, R37 ;  /* 0x000000ffff2b7224 */ /* 0x000fe200078e0025 */
[----:B------:R-:W-:Y:S06]  /*c030*/  BRA `(.L_x_14666) ;  /* 0x0000000400187947 */ /* 0x000fec0003800000 */
.L_x_14688:
        /* <DEDUP_REMOVED lines=13> */
.L_x_14696:
[----:B------:R-:W-:-:S04]  /*c110*/  SHF.R.U32.HI R0, RZ, 0x15, R5 ;  /* 0x00000015ff007819 */ /* 0x000fc80000011605 */
[----:B------:R-:W-:-:S04]  /*c120*/  LOP3.LUT R0, R0, 0x1, RZ, 0xc0, !PT ;  /* 0x0000000100007812 */ /* 0x000fc800078ec0ff */
[----:B------:R-:W-:-:S04]  /*c130*/  IADD3 R0, PT, PT, R5, 0x88fffff, R0 ;  /* 0x088fffff05007810 */ /* 0x000fc80007ffe000 */
[----:B------:R-:W-:-:S04]  /*c140*/  SHF.R.U32.HI R0, RZ, 0x15, R0 ;  /* 0x00000015ff007819 */ /* 0x000fc80000011600 */
[----:B------:R-:W-:-:S07]  /*c150*/  LOP3.LUT R3, R0, 0xff, RZ, 0xc0, !PT ;  /* 0x000000ff00037812 */ /* 0x000fce00078ec0ff */
.L_x_14697:
[----:B------:R-:W-:-:S04]  /*c160*/  SHF.R.U32.HI R0, RZ, 0x18, R5 ;  /* 0x00000018ff007819 */ /* 0x000fc80000011605 */
[----:B------:R-:W-:-:S07]  /*c170*/  LOP3.LUT R0, R3, 0x80, R0, 0xf8, !PT ;  /* 0x0000008003007812 */ /* 0x000fce00078ef800 */
.L_x_14695:
[----:B------:R-:W-:Y:S05]  /*c180*/  BSYNC.RECONVERGENT B0 ;  /* 0x0000000000007941 */ /* 0x000fea0003800200 */
.L_x_14694:
[----:B------:R0:W-:Y:S01]  /*c190*/  STG.E.U8 desc[UR36][R8.64], R0 ;  /* 0x0000000008007986 */ /* 0x0001e2000c101124 */
[----:B------:R-:W-:Y:S01]  /*c1a0*/  IMAD.MOV.U32 R43, RZ, RZ, R37 ;  /* 0x000000ffff2b7224 */ /* 0x000fe200078e0025 */
[----:B------:R-:W-:Y:S06]  /*c1b0*/  BRA `(.L_x_14666) ;  /* 0x0000000000b87947 */ /* 0x000fec0003800000 */
.L_x_14687:
[----:B------:R-:W-:-:S13]  /*c1c0*/  ISETP.NE.AND P0, PT, R0, 0x1c, PT ;  /* 0x0000001c0000780c */ /* 0x000fda0003f05270 */
[----:B------:R-:W-:Y:S05]  /*c1d0*/  @!P0 BRA `(.L_x_14698) ;  /* 0x0000000000a88947 */ /* 0x000fea0003800000 */
[----:B------:R-:W-:-:S13]  /*c1e0*/  ISETP.NE.AND P0, PT, R0, 0x1d, PT ;  /* 0x0000001d0000780c */ /* 0x000fda0003f05270 */
[----:B------:R-:W-:Y:S05]  /*c1f0*/  @!P0 BRA `(.L_x_14699) ;  /* 0x0000000000948947 */ /* 0x000fea0003800000 */
[----:B------:R-:W-:-:S13]  /*c200*/  ISETP.NE.AND P0, PT, R0, 0x2c, PT ;  /* 0x0000002c0000780c */ /* 0x000fda0003f05270 */
[----:B------:R-:W-:Y:S05]  /*c210*/  @!P0 BRA `(.L_x_14700) ;  /* 0x0000000000488947 */ /* 0x000fea0003800000 */
.L_x_14671:
[----:B------:R-:W-:Y:S01]  /*c220*/  MOV R14, 0x228 ;  /* 0x00000228000e7802 */ /* 0x000fe20000000f00 */
[----:B------:R-:W2:Y:S01]  /*c230*/  LDCU.64 UR6, c[0x4][0x218] ;  /* 0x01004300ff0677ac */ /* 0x000ea20008000a00 */
[----:B------:R-:W-:Y:S02]  /*c240*/  IMAD.MOV.U32 R8, RZ, RZ, 0x65 ;  /* 0x00000065ff087424 */ /* 0x000fe400078e00ff */
[----:B------:R-:W-:Y:S01]  /*c250*/  IMAD.MOV.U32 R12, RZ, RZ, 0x1 ;  /* 0x00000001ff0c7424 */ /* 0x000fe200078e00ff */
[----:B------:R-:W0:Y:S01]  /*c260*/  LDCU.64 UR8, c[0x4][0x220] ;  /* 0x01004400ff0877ac */ /* 0x000e220008000a00 */
[----:B------:R-:W1:Y:S01]  /*c270*/  LDC.64 R14, c[0x4][R14] ;  /* 0x010000000e0e7b82 */ /* 0x000e620000000a00 */
[----:B------:R-:W-:Y:S01]  /*c280*/  IMAD.MOV.U32 R13, RZ, RZ, RZ ;  /* 0x000000ffff0d7224 */ /* 0x000fe200078e00ff */
[----:B------:R-:W5:Y:S01]  /*c290*/  LDCU.64 UR4, c[0x4][0x48] ;  /* 0x01000900ff0477ac */ /* 0x000f620008000a00 */
[----:B--234-:R-:W-:Y:S02]  /*c2a0*/  IMAD.U32 R4, RZ, RZ, UR6 ;  /* 0x00000006ff047e24 */ /* 0x01cfe4000f8e00ff */
[----:B------:R-:W-:-:S02]  /*c2b0*/  IMAD.U32 R5, RZ, RZ, UR7 ;  /* 0x00000007ff057e24 */ /* 0x000fc4000f8e00ff */
[----:B0-----:R-:W-:Y:S02]  /*c2c0*/  IMAD.U32 R6, RZ, RZ, UR8 ;  /* 0x00000008ff067e24 */ /* 0x001fe4000f8e00ff */
[----:B------:R-:W-:Y:S02]  /*c2d0*/  IMAD.U32 R7, RZ, RZ, UR9 ;  /* 0x00000009ff077e24 */ /* 0x000fe4000f8e00ff */
[----:B-----5:R-:W-:Y:S02]  /*c2e0*/  IMAD.U32 R10, RZ, RZ, UR4 ;  /* 0x00000004ff0a7e24 */ /* 0x020fe4000f8e00ff */
[----:B------:R-:W-:-:S07]  /*c2f0*/  IMAD.U32 R11, RZ, RZ, UR5 ;  /* 0x00000005ff0b7e24 */ /* 0x000fce000f8e00ff */
[----:B------:R-:W-:-:S07]  /*c300*/  LEPC R20, `(.L_x_14701) ;  /* 0x000000001014794e */ /* 0x000fce0000000000 */
[----:B-1----:R-:W-:Y:S05]  /*c310*/  CALL.ABS.NOINC R14 ;  /* 0x000000000e007343 */ /* 0x002fea0003c00000 */
.L_x_14701:
[----:B------:R-:W-:Y:S01]  /*c320*/  IMAD.MOV.U32 R43, RZ, RZ, R37 ;  /* 0x000000ffff2b7224 */ /* 0x000fe200078e0025 */
[----:B------:R-:W-:Y:S06]  /*c330*/  BRA `(.L_x_14666) ;  /* 0x0000000000587947 */ /* 0x000fec0003800000 */
.L_x_14700:
[----:B--234-:R-:W0:Y:S01]  /*c340*/  I2F.S64 R4, R4 ;  /* 0x0000000400047312 */ /* 0x01ce220000301400 */
[----:B------:R-:W-:Y:S01]  /*c350*/  IMAD.MOV.U32 R43, RZ, RZ, R37 ;  /* 0x000000ffff2b7224 */ /* 0x000fe200078e0025 */
        /* <DEDUP_REMOVED lines=15> */
.L_x_14699:
[----:B------:R0:W-:Y:S01]  /*c450*/  STG.E.64 desc[UR36][R8.64], R4 ;  /* 0x0000000408007986 */ /* 0x0001e2000c101b24 */
[----:B------:R-:W-:Y:S01]  /*c460*/  IMAD.MOV.U32 R43, RZ, RZ, R37 ;  /* 0x000000ffff2b7224 */ /* 0x000fe200078e0025 */
[----:B------:R-:W-:Y:S06]  /*c470*/  BRA `(.L_x_14666) ;  /* 0x0000000000087947 */ /* 0x000fec0003800000 */
.L_x_14698:
[----:B------:R0:W-:Y:S01]  /*c480*/  STG.E desc[UR36][R8.64], R6 ;  /* 0x0000000608007986 */ /* 0x0001e2000c101924 */
[----:B------:R-:W-:-:S07]  /*c490*/  IMAD.MOV.U32 R43, RZ, RZ, R37 ;  /* 0x000000ffff2b7224 */ /* 0x000fce00078e0025 */
.L_x_14666:
[----:B------:R-:W-:Y:S05]  /*c4a0*/  BSYNC.RECONVERGENT B6 ;  /* 0x0000000000067941 */ /* 0x000fea0003800200 */
.L_x_14665:
        /* <DEDUP_REMOVED lines=23> */
.L_x_14707:
[----:B------:R0:W-:Y:S01]  /*c620*/  STG.E.U8 desc[UR36][R8.64], R32 ;  /* 0x0000002008007986 */ /* 0x0001e2000c101124 */
[----:B------:R-:W-:Y:S05]  /*c630*/  BRA `(.L_x_14709) ;  /* 0x0000000c00347947 */ /* 0x000fea0003800000 */
.L_x_14706:
        /* <DEDUP_REMOVED lines=8> */
.L_x_14711:
[----:B------:R0:W-:Y:S01]  /*c6c0*/  STG.E desc[UR36][R8.64], R32 ;  /* 0x0000002008007986 */ /* 0x0001e2000c101924 */
[----:B------:R-:W-:Y:S05]  /*c6d0*/  BRA `(.L_x_14709) ;  /* 0x0000000c000c7947 */ /* 0x000fea0003800000 */
.L_x_14710:
[----:B------:R0:W-:Y:S01]  /*c6e0*/  STG.E.U16 desc[UR36][R8.64], R32 ;  /* 0x0000002008007986 */ /* 0x0001e2000c101524 */
[----:B------:R-:W-:Y:S05]  /*c6f0*/  BRA `(.L_x_14709) ;  /* 0x0000000c00047947 */ /* 0x000fea0003800000 */
.L_x_14705:
[----:B------:R-:W-:-:S13]  /*c700*/  ISETP.GT.AND P0, PT, R0, 0x6, PT ;  /* 0x000000060000780c */ /* 0x000fda0003f04270 */
[----:B------:R-:W-:Y:S05]  /*c710*/  @P0 BRA `(.L_x_14712) ;  /* 0x00000000002c0947 */ /* 0x000fea0003800000 */
[----:B------:R-:W-:-:S13]  /*c720*/  ISETP.NE.AND P0, PT, R0, 0x5, PT ;  /* 0x000000050000780c */ /* 0x000fda0003f05270 */
[----:B------:R-:W-:Y:S05]  /*c730*/  @!P0 BRA `(.L_x_14713) ;  /* 0x0000000000148947 */ /* 0x000fea0003800000 */
[----:B------:R-:W-:-:S13]  /*c740*/  ISETP.NE.AND P0, PT, R0, 0x6, PT ;  /* 0x000000060000780c */ /* 0x000fda0003f05270 */
[----:B------:R-:W-:Y:S05]  /*c750*/  @P0 BRA `(.L_x_14708) ;  /* 0x0000000800080947 */ /* 0x000fea0003800000 */
[----:B------:R-:W0:Y:S02]  /*c760*/  I2F.S64 R31, R30 ;  /* 0x0000001e001f7312 */ /* 0x000e240000301400 */
[----:B0-----:R0:W-:Y:S01]  /*c770*/  STG.E desc[UR36][R8.64], R31 ;  /* 0x0000001f08007986 */ /* 0x0011e2000c101924 */
[----:B------:R-:W-:Y:S05]  /*c780*/  BRA `(.L_x_14709) ;  /* 0x0000000800e07947 */ /* 0x000fea0003800000 */
.L_x_14713:
[----:B------:R-:W0:Y:S02]  /*c790*/  I2F.S64 R0, R30 ;  /* 0x0000001e00007312 */ /* 0x000e240000301400 */
[----:B0-----:R-:W-:-:S05]  /*c7a0*/  F2FP.F16.F32.PACK_AB R0, RZ, R0 ;  /* 0x00000000ff00723e */ /* 0x001fca00000000ff */
[----:B------:R0:W-:Y:S01]  /*c7b0*/  STG.E.U16 desc[UR36][R8.64], R0 ;  /* 0x0000000008007986 */ /* 0x0001e2000c101524 */
[----:B------:R-:W-:Y:S05]  /*c7c0*/  BRA `(.L_x_14709) ;  /* 0x0000000800d07947 */ /* 0x000fea0003800000 */
.L_x_14712:
[----:B------:R-:W-:-:S13]  /*c7d0*/  ISETP.NE.AND P0, PT, R0, 0x7, PT ;  /* 0x000000070000780c */ /* 0x000fda0003f05270 */
[----:B------:R-:W-:Y:S05]  /*c7e0*/  @!P0 BRA `(.L_x_14714) ;  /* 0x0000000000348947 */ /* 0x000fea0003800000 */
[----:B------:R-:W-:-:S13]  /*c7f0*/  ISETP.NE.AND P0, PT, R0, 0x8, PT ;  /* 0x000000080000780c */ /* 0x000fda0003f05270 */
[----:B------:R-:W-:Y:S05]  /*c800*/  @!P0 BRA `(.L_x_14715) ;  /* 0x0000000000188947 */ /* 0x000fea0003800000 */
[----:B------:R-:W-:-:S13]  /*c810*/  ISETP.NE.AND P0, PT, R0, 0x9, PT ;  /* 0x000000090000780c */ /* 0x000fda0003f05270 */
[----:B------:R-:W-:Y:S05]  /*c820*/  @P0 BRA `(.L_x_14708) ;  /* 0x0000000400d40947 */ /* 0x000fea0003800000 */
[----:B------:R-:W-:Y:S01]  /*c830*/  IMAD.MOV.U32 R5, RZ, RZ, RZ ;  /* 0x000000ffff057224 */ /* 0x000fe200078e00ff */
[----:B------:R-:W0:Y:S04]  /*c840*/  I2F.S64 R4, R30 ;  /* 0x0000001e00047312 */ /* 0x000e280000301400 */
[----:B0-----:R0:W-:Y:S01]  /*c850*/  STG.E.64 desc[UR36][R8.64], R4 ;  /* 0x0000000408007986 */ /* 0x0011e2000c101b24 */
[----:B------:R-:W-:Y:S05]  /*c860*/  BRA `(.L_x_14709) ;  /* 0x0000000800a87947 */ /* 0x000fea0003800000 */
.L_x_14715:
[----:B------:R-:W0:Y:S02]  /*c870*/  I2F.S64 R30, R30 ;  /* 0x0000001e001e7312 */ /* 0x000e240000301400 */
[----:B0-----:R-:W-:-:S04]  /*c880*/  F2FP.F16.F32.PACK_AB R3, RZ, R30 ;  /* 0x0000001eff03723e */ /* 0x001fc800000000ff */
[----:B------:R-:W-:-:S05]  /*c890*/  PRMT R3, R3, 0x5410, RZ ;  /* 0x0000541003037816 */ /* 0x000fca00000000ff */
[----:B------:R0:W-:Y:S01]  /*c8a0*/  STG.E desc[UR36][R8.64], R3 ;  /* 0x0000000308007986 */ /* 0x0001e2000c101924 */
[----:B------:R-:W-:Y:S05]  /*c8b0*/  BRA `(.L_x_14709) ;  /* 0x0000000800947947 */ /* 0x000fea0003800000 */
.L_x_14714:
[----:B------:R-:W0:Y:S02]  /*c8c0*/  I2F.F64.S64 R30, R30 ;  /* 0x0000001e001e7312 */ /* 0x000e240000301c00 */
[----:B0-----:R0:W-:Y:S01]  /*c8d0*/  STG.E.64 desc[UR36][R8.64], R30 ;  /* 0x0000001e08007986 */ /* 0x0011e2000c101b24 */
[----:B------:R-:W-:Y:S05]  /*c8e0*/  BRA `(.L_x_14709) ;  /* 0x0000000800887947 */ /* 0x000fea0003800000 */
.L_x_14704:
        /* <DEDUP_REMOVED lines=12> */
.L_x_14719:
        /* <DEDUP_REMOVED lines=17> */
.L_x_14722:
[----:B------:R-:W-:-:S04]  /*cac0*/  SHF.R.U32.HI R3, RZ, 0x18, R31 ;  /* 0x00000018ff037819 */ /* 0x000fc8000001161f */
[----:B------:R-:W-:-:S04]  /*cad0*/  LOP3.LUT R0, R0, 0x80, R3, 0xf8, !PT ;  /* 0x0000008000007812 */ /* 0x000fc800078ef803 */
[----:B------:R-:W-:-:S07]  /*cae0*/  PRMT R4, R0, 0x7610, R4 ;  /* 0x0000761000047816 */ /* 0x000fce0000000004 */
.L_x_14721:
[----:B------:R-:W-:Y:S05]  /*caf0*/  BSYNC.RECONVERGENT B0 ;  /* 0x0000000000007941 */ /* 0x000fea0003800200 */
.L_x_14720:
[----:B------:R0:W-:Y:S01]  /*cb00*/  STG.E.U8 desc[UR36][R8.64], R4 ;  /* 0x0000000408007986 */ /* 0x0001e2000c101124 */
[----:B------:R-:W-:Y:S05]  /*cb10*/  BRA `(.L_x_14709) ;  /* 0x0000000400fc7947 */ /* 0x000fea0003800000 */
.L_x_14718:
        /* <DEDUP_REMOVED lines=17> */
.L_x_14725:
[----:B------:R-:W-:-:S04]  /*cc30*/  SHF.R.U32.HI R3, RZ, 0x18, R31 ;  /* 0x00000018ff037819 */ /* 0x000fc8000001161f */
[----:B------:R-:W-:-:S04]  /*cc40*/  LOP3.LUT R0, R0, 0x80, R3, 0xf8, !PT ;  /* 0x0000008000007812 */ /* 0x000fc800078ef803 */
[----:B------:R-:W-:-:S07]  /*cc50*/  PRMT R4, R0, 0x7610, R4 ;  /* 0x0000761000047816 */ /* 0x000fce0000000004 */
.L_x_14724:
[----:B------:R-:W-:Y:S05]  /*cc60*/  BSYNC.RECONVERGENT B0 ;  /* 0x0000000000007941 */ /* 0x000fea0003800200 */
.L_x_14723:
[----:B------:R0:W-:Y:S01]  /*cc70*/  STG.E.U8 desc[UR36][R8.64], R4 ;  /* 0x0000000408007986 */ /* 0x0001e2000c101124 */
[----:B------:R-:W-:Y:S05]  /*cc80*/  BRA `(.L_x_14709) ;  /* 0x0000000400a07947 */ /* 0x000fea0003800000 */
.L_x_14717:
[----:B------:R-:W-:-:S13]  /*cc90*/  ISETP.NE.AND P0, PT, R0, 0x1c, PT ;  /* 0x0000001c0000780c */ /* 0x000fda0003f05270 */
[----:B------:R-:W-:Y:S05]  /*cca0*/  @!P0 BRA `(.L_x_14726) ;  /* 0x0000000000588947 */ /* 0x000fea0003800000 */
[----:B------:R-:W-:-:S13]  /*ccb0*/  ISETP.NE.AND P0, PT, R0, 0x1d, PT ;  /* 0x0000001d0000780c */ /* 0x000fda0003f05270 */
[----:B------:R-:W-:Y:S05]  /*ccc0*/  @!P0 BRA `(.L_x_14727) ;  /* 0x0000000000488947 */ /* 0x000fea0003800000 */
[----:B------:R-:W-:-:S13]  /*ccd0*/  ISETP.NE.AND P0, PT, R0, 0x2c, PT ;  /* 0x0000002c0000780c */ /* 0x000fda0003f05270 */
[----:B------:R-:W-:Y:S05]  /*cce0*/  @P0 BRA `(.L_x_14708) ;  /* 0x0000000000a40947 */ /* 0x000fea0003800000 */
        /* <DEDUP_REMOVED lines=16> */
.L_x_14727:
[----:B------:R0:W-:Y:S01]  /*cdf0*/  STG.E.64 desc[UR36][R8.64], R30 ;  /* 0x0000001e08007986 */ /* 0x0001e2000c101b24 */
[----:B------:R-:W-:Y:S05]  /*ce00*/  BRA `(.L_x_14709) ;  /* 0x0000000400407947 */ /* 0x000fea0003800000 */
.L_x_14726:
[----:B------:R0:W-:Y:S01]  /*ce10*/  STG.E desc[UR36][R8.64], R32 ;  /* 0x0000002008007986 */ /* 0x0001e2000c101924 */
[----:B------:R-:W-:Y:S05]  /*ce20*/  BRA `(.L_x_14709) ;  /* 0x0000000400387947 */ /* 0x000fea0003800000 */
.L_x_14716:
[----:B------:R-:W-:-:S13]  /*ce30*/  ISETP.GT.AND P0, PT, R0, 0xe, PT ;  /* 0x0000000e0000780c */ /* 0x000fda0003f04270 */
[----:B------:R-:W-:Y:S05]  /*ce40*/  @P0 BRA `(.L_x_14728) ;  /* 0x0000000000340947 */ /* 0x000fea0003800000 */
[----:B------:R-:W-:-:S13]  /*ce50*/  ISETP.NE.AND P0, PT, R0, 0xa, PT ;  /* 0x0000000a0000780c */ /* 0x000fda0003f05270 */
[----:B------:R-:W-:Y:S05]  /*ce60*/  @!P0 BRA `(.L_x_14729) ;  /* 0x00000000001c8947 */ /* 0x000fea0003800000 */
[----:B------:R-:W-:-:S13]  /*ce70*/  ISETP.NE.AND P0, PT, R0, 0xb, PT ;  /* 0x0000000b0000780c */ /* 0x000fda0003f05270 */
[----:B------:R-:W-:Y:S05]  /*ce80*/  @P0 BRA `(.L_x_14708) ;  /* 0x00000000003c0947 */ /* 0x000fea0003800000 */
[----:B------:R-:W-:-:S04]  /*ce90*/  ISETP.NE.U32.AND P0, PT, R32, RZ, PT ;  /* 0x000000ff2000720c */ /* 0x000fc80003f05070 */
[----:B------:R-:W-:-:S04]  /*cea0*/  ISETP.NE.AND.EX P0, PT, R31, RZ, PT, P0 ;  /* 0x000000ff1f00720c */ /* 0x000fc80003f05300 */
[----:B------:R-:W-:-:S05]  /*ceb0*/  SEL R3, RZ, 0x1, !P0 ;  /* 0x00000001ff037807 */ /* 0x000fca0004000000 */
[----:B------:R4:W-:Y:S01]  /*cec0*/  STG.E.U8 desc[UR36][R8.64], R3 ;  /* 0x0000000308007986 */ /* 0x0009e2000c101124 */
[----:B------:R-:W-:Y:S05]  /*ced0*/  BRA `(.L_x_14709) ;  /* 0x00000004000c7947 */ /* 0x000fea0003800000 */
.L_x_14729:
[----:B------:R-:W-:Y:S01]  /*cee0*/  CS2R R6, SRZ ;  /* 0x0000000000067805 */ /* 0x000fe2000001ff00 */
[----:B------:R-:W0:Y:S04]  /*cef0*/  I2F.F64.S64 R4, R30 ;  /* 0x0000001e00047312 */ /* 0x000e280000301c00 */
[----:B0-----:R3:W-:Y:S01]  /*cf00*/  STG.E.128 desc[UR36][R8.64], R4 ;  /* 0x0000000408007986 */ /* 0x0017e2000c101d24 */
[----:B------:R-:W-:Y:S05]  /*cf10*/  BRA `(.L_x_14709) ;  /* 0x0000000000fc7947 */ /* 0x000fea0003800000 */
.L_x_14728:
[----:B------:R-:W-:-:S13]  /*cf20*/  ISETP.NE.AND P0, PT, R0, 0xf, PT ;  /* 0x0000000f0000780c */ /* 0x000fda0003f05270 */
[----:B------:R-:W-:Y:S05]  /*cf30*/  @!P0 BRA `(.L_x_14730) ;  /* 0x0000000000e88947 */ /* 0x000fea0003800000 */
[----:B------:R-:W-:-:S13]  /*cf40*/  ISETP.NE.AND P0, PT, R0, 0x17, PT ;  /* 0x000000170000780c */ /* 0x000fda0003f05270 */
[----:B------:R-:W-:Y:S05]  /*cf50*/  @!P0 BRA `(.L_x_14731) ;  /* 0x0000000000908947 */ /* 0x000fea0003800000 */
[----:B------:R-:W-:-:S13]  /*cf60*/  ISETP.NE.AND P0, PT, R0, 0x18, PT ;  /* 0x000000180000780c */ /* 0x000fda0003f05270 */
[----:B------:R-:W-:Y:S05]  /*cf70*/  @!P0 BRA `(.L_x_14732) ;  /* 0x0000000000448947 */ /* 0x000fea0003800000 */
.L_x_14708:
        /* <DEDUP_REMOVED lines=16> */
.L_x_14733:
[----:B------:R-:W-:Y:S05]  /*d080*/  BRA `(.L_x_14709) ;  /* 0x0000000000a07947 */ /* 0x000fea0003800000 */
.L_x_14732:
        /* <DEDUP_REMOVED lines=13> */
.L_x_14735:
[----:B------:R-:W-:Y:S05]  /*d160*/  BSYNC.RECONVERGENT B0 ;  /* 0x0000000000007941 */ /* 0x000fea0003800200 */
.L_x_14734:
[----:B------:R-:W-:-:S05]  /*d170*/  LOP3.LUT R3, R0, 0x80, R3, 0xf8, !PT ;  /* 0x0000008000037812 */ /* 0x000fca00078ef803 */
[----:B------:R1:W-:Y:S01]  /*d180*/  STG.E.U8 desc[UR36][R8.64], R3 ;  /* 0x0000000308007986 */ /* 0x0003e2000c101124 */
[----:B------:R-:W-:Y:S05]  /*d190*/  BRA `(.L_x_14709) ;  /* 0x00000000005c7947 */ /* 0x000fea0003800000 */
.L_x_14731:
        /* <DEDUP_REMOVED lines=12> */
.L_x_14737:
[----:B------:R-:W-:Y:S01]  /*d260*/  IMAD.MOV.U32 R0, RZ, RZ, 0x7f ;  /* 0x0000007fff007424 */ /* 0x000fe200078e00ff */
[----:B------:R-:W-:-:S04]  /*d270*/  ISETP.GT.U32.AND P0, PT, R3, 0x7f800000, PT ;  /* 0x7f8000000300780c */ /* 0x000fc80003f04070 */
[----:B------:R-:W-:-:S09]  /*d280*/  SEL R0, R0, 0x7c, P0 ;  /* 0x0000007c00007807 */ /* 0x000fd20000000000 */
.L_x_14738:
[----:B------:R-:W-:Y:S05]  /*d290*/  BSYNC.RECONVERGENT B0 ;  /* 0x0000000000007941 */ /* 0x000fea0003800200 */
.L_x_14736:
[----:B------:R-:W-:-:S04]  /*d2a0*/  SHF.R.U32.HI R3, RZ, 0x18, R31 ;  /* 0x00000018ff037819 */ /* 0x000fc8000001161f */
[----:B------:R-:W-:-:S05]  /*d2b0*/  LOP3.LUT R3, R0, 0x80, R3, 0xf8, !PT ;  /* 0x0000008000037812 */ /* 0x000fca00078ef803 */
[----:B------:R0:W-:Y:S01]  /*d2c0*/  STG.E.U8 desc[UR36][R8.64], R3 ;  /* 0x0000000308007986 */ /* 0x0001e2000c101124 */
[----:B------:R-:W-:Y:S05]  /*d2d0*/  BRA `(.L_x_14709) ;  /* 0x00000000000c7947 */ /* 0x000fea0003800000 */
.L_x_14730:
[----:B------:R-:W0:Y:S02]  /*d2e0*/  I2F.S64 R0, R30 ;  /* 0x0000001e00007312 */ /* 0x000e240000301400 */
[----:B0-----:R-:W-:-:S05]  /*d2f0*/  F2FP.BF16.F32.PACK_AB R0, RZ, R0 ;  /* 0x00000000ff00723e */ /* 0x001fca00000010ff */
[----:B------:R2:W-:Y:S02]  /*d300*/  STG.E.U16 desc[UR36][R8.64], R0 ;  /* 0x0000000008007986 */ /* 0x0005e4000c101524 */
.L_x_14709:
[----:B------:R-:W-:-:S05]  /*d310*/  VIADD R43, R43, 0x80 ;  /* 0x000000802b2b7836 */ /* 0x000fca0000000000 */
[----:B------:R-:W-:-:S13]  /*d320*/  ISETP.GE.AND P0, PT, R43, R2, PT ;  /* 0x000000022b00720c */ /* 0x000fda0003f06270 */
[----:B------:R-:W-:Y:S05]  /*d330*/  @P0 BRA `(.L_x_14703) ;  /* 0x0000000c00900947 */ /* 0x000fea0003800000 */
[----:B------:R-:W1:Y:S01]  /*d340*/  LDCU UR4, c[0x0][0x3d8] ;  /* 0x00007b00ff0477ac */ /* 0x000e620008000800 */
[----:B0--3--:R-:W0:Y:S01]  /*d350*/  LDC.64 R4, c[0x0][0x3a0] ;  /* 0x0000e800ff047b82 */ /* 0x009e220000000a00 */
[----:B--2---:R-:W-:Y:S01]  /*d360*/  IMAD R0, R40, 0x200, R43 ;  /* 0x0000020028007824 */ /* 0x004fe200078e022b */
        /* <DEDUP_REMOVED lines=17> */
.L_x_14742:
[----:B------:R0:W-:Y:S01]  /*d480*/  STG.E.U8 desc[UR36][R4.64], R16 ;  /* 0x0000001004007986 */ /* 0x0001e2000c101124 */
[----:B------:R-:W-:Y:S05]  /*d490*/  BRA `(.L_x_14744) ;  /* 0x0000000c00347947 */ /* 0x000fea0003800000 */
.L_x_14741:
        /* <DEDUP_REMOVED lines=8> */
.L_x_14746:
[----:B------:R0:W-:Y:S01]  /*d520*/  STG.E desc[UR36][R4.64], R16 ;  /* 0x0000001004007986 */ /* 0x0001e2000c101924 */
[----:B------:R-:W-:Y:S05]  /*d530*/  BRA `(.L_x_14744) ;  /* 0x0000000c000c7947 */ /* 0x000fea0003800000 */
.L_x_14745:
[----:B------:R0:W-:Y:S01]  /*d540*/  STG.E.U16 desc[UR36][R4.64], R16 ;  /* 0x0000001004007986 */ /* 0x0001e2000c101524 */
[----:B------:R-:W-:Y:S05]  /*d550*/  BRA `(.L_x_14744) ;  /* 0x0000000c00047947 */ /* 0x000fea0003800000 */
.L_x_14740:
        /* <DEDUP_REMOVED lines=9> */
.L_x_14748:
[----:B------:R-:W0:Y:S02]  /*d5f0*/  I2F.S64 R0, R18 ;  /* 0x0000001200007312 */ /* 0x000e240000301400 */
[----:B0-----:R-:W-:-:S05]  /*d600*/  F2FP.F16.F32.PACK_AB R0, RZ, R0 ;  /* 0x00000000ff00723e */ /* 0x001fca00000000ff */
[----:B------:R0:W-:Y:S01]  /*d610*/  STG.E.U16 desc[UR36][R4.64], R0 ;  /* 0x0000000004007986 */ /* 0x0001e2000c101524 */
[----:B------:R-:W-:Y:S05]  /*d620*/  BRA `(.L_x_14744) ;  /* 0x0000000800d07947 */ /* 0x000fea0003800000 */
.L_x_14747:
        /* <DEDUP_REMOVED lines=10> */
.L_x_14750:
[----:B------:R-:W0:Y:S02]  /*d6d0*/  I2F.S64 R18, R18 ;  /* 0x0000001200127312 */ /* 0x000e240000301400 */
[----:B0-----:R-:W-:-:S04]  /*d6e0*/  F2FP.F16.F32.PACK_AB R3, RZ, R18 ;  /* 0x00000012ff03723e */ /* 0x001fc800000000ff */
[----:B------:R-:W-:-:S05]  /*d6f0*/  PRMT R3, R3, 0x5410, RZ ;  /* 0x0000541003037816 */ /* 0x000fca00000000ff */
[----:B------:R0:W-:Y:S01]  /*d700*/  STG.E desc[UR36][R4.64], R3 ;  /* 0x0000000304007986 */ /* 0x0001e2000c101924 */
[----:B------:R-:W-:Y:S05]  /*d710*/  BRA `(.L_x_14744) ;  /* 0x0000000800947947 */ /* 0x000fea0003800000 */
.L_x_14749:
[----:B------:R-:W0:Y:S02]  /*d720*/  I2F.F64.S64 R18, R18 ;  /* 0x0000001200127312 */ /* 0x000e240000301c00 */
[----:B0-----:R0:W-:Y:S01]  /*d730*/  STG.E.64 desc[UR36][R4.64], R18 ;  /* 0x0000001204007986 */ /* 0x0011e2000c101b24 */
[----:B------:R-:W-:Y:S05]  /*d740*/  BRA `(.L_x_14744) ;  /* 0x0000000800887947 */ /* 0x000fea0003800000 */
.L_x_14739:
        /* <DEDUP_REMOVED lines=12> */
.L_x_14754:
        /* <DEDUP_REMOVED lines=18> */
.L_x_14757:
[----:B------:R-:W-:-:S04]  /*d930*/  SHF.R.U32.HI R3, RZ, 0x18, R19 ;  /* 0x00000018ff037819 */ /* 0x000fc80000011613 */
[----:B------:R-:W-:-:S07]  /*d940*/  LOP3.LUT R0, R0, 0x80, R3, 0xf8, !PT ;  /* 0x0000008000007812 */ /* 0x000fce00078ef803 */
.L_x_14756:
[----:B------:R-:W-:Y:S05]  /*d950*/  BSYNC.RECONVERGENT B0 ;  /* 0x0000000000007941 */ /* 0x000fea0003800200 */
.L_x_14755:
[----:B------:R0:W-:Y:S01]  /*d960*/  STG.E.U8 desc[UR36][R4.64], R0 ;  /* 0x0000000004007986 */ /* 0x0001e2000c101124 */
[----:B------:R-:W-:Y:S05]  /*d970*/  BRA `(.L_x_14744) ;  /* 0x0000000400fc7947 */ /* 0x000fea0003800000 */
.L_x_14753:
        /* <DEDUP_REMOVED lines=18> */
.L_x_14760:
[----:B------:R-:W-:-:S04]  /*daa0*/  SHF.R.U32.HI R3, RZ, 0x18, R19 ;  /* 0x00000018ff037819 */ /* 0x000fc80000011613 */
[----:B------:R-:W-:-:S07]  /*dab0*/  LOP3.LUT R0, R0, 0x80, R3, 0xf8, !PT ;  /* 0x0000008000007812 */ /* 0x000fce00078ef803 */
.L_x_14759:
[----:B------:R-:W-:Y:S05]  /*dac0*/  BSYNC.RECONVERGENT B0 ;  /* 0x0000000000007941 */ /* 0x000fea0003800200 */
.L_x_14758:
[----:B------:R0:W-:Y:S01]  /*dad0*/  STG.E.U8 desc[UR36][R4.64], R0 ;  /* 0x0000000004007986 */ /* 0x0001e2000c101124 */
[----:B------:R-:W-:Y:S05]  /*dae0*/  BRA `(.L_x_14744) ;  /* 0x0000000400a07947 */ /* 0x000fea0003800000 */
.L_x_14752:
        /* <DEDUP_REMOVED lines=22> */
.L_x_14762:
[----:B------:R0:W-:Y:S01]  /*dc50*/  STG.E.64 desc[UR36][R4.64], R18 ;  /* 0x0000001204007986 */ /* 0x0001e2000c101b24 */
[----:B------:R-:W-:Y:S05]  /*dc60*/  BRA `(.L_x_14744) ;  /* 0x0000000400407947 */ /* 0x000fea0003800000 */
.L_x_14761:
[----:B------:R0:W-:Y:S01]  /*dc70*/  STG.E desc[UR36][R4.64], R16 ;  /* 0x0000001004007986 */ /* 0x0001e2000c101924 */
[----:B------:R-:W-:Y:S05]  /*dc80*/  BRA `(.L_x_14744) ;  /* 0x0000000400387947 */ /* 0x000fea0003800000 */
.L_x_14751:
        /* <DEDUP_REMOVED lines=11> */
.L_x_14764:
[----:B------:R-:W-:Y:S01]  /*dd40*/  CS2R R10, SRZ ;  /* 0x00000000000a7805 */ /* 0x000fe2000001ff00 */
[----:B------:R-:W0:Y:S04]  /*dd50*/  I2F.F64.S64 R8, R18 ;  /* 0x0000001200087312 */ /* 0x000e280000301c00 */
[----:B0-----:R1:W-:Y:S01]  /*dd60*/  STG.E.128 desc[UR36][R4.64], R8 ;  /* 0x0000000804007986 */ /* 0x0013e2000c101d24 */
[----:B------:R-:W-:Y:S05]  /*dd70*/  BRA `(.L_x_14744) ;  /* 0x0000000000fc7947 */ /* 0x000fea0003800000 */
.L_x_14763:
[----:B------:R-:W-:-:S13]  /*dd80*/  ISETP.NE.AND P0, PT, R0, 0xf, PT ;  /* 0x0000000f0000780c */ /* 0x000fda0003f05270 */
[----:B------:R-:W-:Y:S05]  /*dd90*/  @!P0 BRA `(.L_x_14765) ;  /* 0x0000000000e88947 */ /* 0x000fea0003800000 */
[----:B------:R-:W-:-:S13]  /*dda0*/  ISETP.NE.AND P0, PT, R0, 0x17, PT ;  /* 0x000000170000780c */ /* 0x000fda0003f05270 */
[----:B------:R-:W-:Y:S05]  /*ddb0*/  @!P0 BRA `(.L_x_14766) ;  /* 0x0000000000908947 */ /* 0x000fea0003800000 */
[----:B------:R-:W-:-:S13]  /*ddc0*/  ISETP.NE.AND P0, PT, R0, 0x18, PT ;  /* 0x000000180000780c */ /* 0x000fda0003f05270 */
[----:B------:R-:W-:Y:S05]  /*ddd0*/  @!P0 BRA `(.L_x_14767) ;  /* 0x0000000000448947 */ /* 0x000fea0003800000 */
.L_x_14743:
        /* <DEDUP_REMOVED lines=16> */
.L_x_14768:
[----:B------:R-:W-:Y:S05]  /*dee0*/  BRA `(.L_x_14744) ;  /* 0x0000000000a07947 */ /* 0x000fea0003800000 */
.L_x_14767:
        /* <DEDUP_REMOVED lines=13> */
.L_x_14770:
[----:B------:R-:W-:Y:S05]  /*dfc0*/  BSYNC.RECONVERGENT B0 ;  /* 0x0000000000007941 */ /* 0x000fea0003800200 */
.L_x_14769:
[----:B------:R-:W-:-:S05]  /*dfd0*/  LOP3.LUT R3, R0, 0x80, R3, 0xf8, !PT ;  /* 0x0000008000037812 */ /* 0x000fca00078ef803 */
[----:B------:R3:W-:Y:S01]  /*dfe0*/  STG.E.U8 desc[UR36][R4.64], R3 ;  /* 0x0000000304007986 */ /* 0x0007e2000c101124 */
[----:B------:R-:W-:Y:S05]  /*dff0*/  BRA `(.L_x_14744) ;  /* 0x00000000005c7947 */ /* 0x000fea0003800000 */
.L_x_14766:
        /* <DEDUP_REMOVED lines=12> */
.L_x_14772:
[----:B------:R-:W-:Y:S01]  /*e0c0*/  IMAD.MOV.U32 R0, RZ, RZ, 0x7f ;  /* 0x0000007fff007424 */ /* 0x000fe200078e00ff */
[----:B------:R-:W-:-:S04]  /*e0d0*/  ISETP.GT.U32.AND P0, PT, R3, 0x7f800000, PT ;  /* 0x7f8000000300780c */ /* 0x000fc80003f04070 */
[----:B------:R-:W-:-:S09]  /*e0e0*/  SEL R0, R0, 0x7c, P0 ;  /* 0x0000007c00007807 */ /* 0x000fd20000000000 */
.L_x_14773:
[----:B------:R-:W-:Y:S05]  /*e0f0*/  BSYNC.RECONVERGENT B0 ;  /* 0x0000000000007941 */ /* 0x000fea0003800200 */
.L_x_14771:
[----:B------:R-:W-:-:S04]  /*e100*/  SHF.R.U32.HI R3, RZ, 0x18, R19 ;  /* 0x00000018ff037819 */ /* 0x000fc80000011613 */
[----:B------:R-:W-:-:S05]  /*e110*/  LOP3.LUT R3, R0, 0x80, R3, 0xf8, !PT ;  /* 0x0000008000037812 */ /* 0x000fca00078ef803 */
[----:B------:R2:W-:Y:S01]  /*e120*/  STG.E.U8 desc[UR36][R4.64], R3 ;  /* 0x0000000304007986 */ /* 0x0005e2000c101124 */
[----:B------:R-:W-:Y:S05]  /*e130*/  BRA `(.L_x_14744) ;  /* 0x00000000000c7947 */ /* 0x000fea0003800000 */
.L_x_14765:
[----:B------:R-:W0:Y:S02]  /*e140*/  I2F.S64 R0, R18 ;  /* 0x0000001200007312 */ /* 0x000e240000301400 */
[----:B0-----:R-:W-:-:S05]  /*e150*/  F2FP.BF16.F32.PACK_AB R0, RZ, R0 ;  /* 0x00000000ff00723e */ /* 0x001fca00000010ff */
[----:B------:R4:W-:Y:S02]  /*e160*/  STG.E.U16 desc[UR36][R4.64], R0 ;  /* 0x0000000004007986 */ /* 0x0009e4000c101524 */
.L_x_14744:
[----:B------:R-:W-:-:S07]  /*e170*/  VIADD R43, R43, 0x80 ;  /* 0x000000802b2b7836 */ /* 0x000fce0000000000 */
.L_x_14703:
[----:B------:R-:W-:Y:S05]  /*e180*/  BSYNC.RECONVERGENT B6 ;  /* 0x0000000000067941 */ /* 0x000fea0003800200 */
.L_x_14702:
        /* <DEDUP_REMOVED lines=21> */
.L_x_14777:
[----:B------:R-:W-:Y:S01]  /*e2e0*/  STG.E.U8 desc[UR36][R2.64], R24 ;  /* 0x0000001802007986 */ /* 0x000fe2000c101124 */
[----:B------:R-:W-:Y:S05]  /*e2f0*/  EXIT ;  /* 0x000000000000794d */ /* 0x000fea0003800000 */
.L_x_14776:
        /* <DEDUP_REMOVED lines=8> */
.L_x_14780:
[----:B------:R-:W-:Y:S01]  /*e380*/  STG.E desc[UR36][R2.64], R24 ;  /* 0x0000001802007986 */ /* 0x000fe2000c101924 */
[----:B------:R-:W-:Y:S05]  /*e390*/  EXIT ;  /* 0x000000000000794d */ /* 0x000fea0003800000 */
.L_x_14779:
[----:B------:R-:W-:Y:S01]  /*e3a0*/  STG.E.U16 desc[UR36][R2.64], R24 ;  /* 0x0000001802007986 */ /* 0x000fe2000c101524 */
[----:B------:R-:W-:Y:S05]  /*e3b0*/  EXIT ;  /* 0x000000000000794d */ /* 0x000fea0003800000 */
.L_x_14775:
[----:B------:R-:W-:-:S13]  /*e3c0*/  ISETP.GT.AND P0, PT, R0, 0x6, PT ;  /* 0x000000060000780c */ /* 0x000fda0003f04270 */
[----:B------:R-:W-:Y:S05]  /*e3d0*/  @P0 BRA `(.L_x_14781) ;  /* 0x00000000002c0947 */ /* 0x000fea0003800000 */
[----:B------:R-:W-:-:S13]  /*e3e0*/  ISETP.NE.AND P0, PT, R0, 0x5, PT ;  /* 0x000000050000780c */ /* 0x000fda0003f05270 */
[----:B------:R-:W-:Y:S05]  /*e3f0*/  @!P0 BRA `(.L_x_14782) ;  /* 0x0000000000148947 */ /* 0x000fea0003800000 */
[----:B------:R-:W-:-:S13]  /*e400*/  ISETP.NE.AND P0, PT, R0, 0x6, PT ;  /* 0x000000060000780c */ /* 0x000fda0003f05270 */
[----:B------:R-:W-:Y:S05]  /*e410*/  @P0 BRA `(.L_x_14778) ;  /* 0x0000000800080947 */ /* 0x000fea0003800000 */
[----:B------:R-:W0:Y:S02]  /*e420*/  I2F.S64 R23, R22 ;  /* 0x0000001600177312 */ /* 0x000e240000301400 */
[----:B0-----:R-:W-:Y:S01]  /*e430*/  STG.E desc[UR36][R2.64], R23 ;  /* 0x0000001702007986 */ /* 0x001fe2000c101924 */
[----:B------:R-:W-:Y:S05]  /*e440*/  EXIT ;  /* 0x000000000000794d */ /* 0x000fea0003800000 */
.L_x_14782:
[----:B------:R-:W0:Y:S02]  /*e450*/  I2F.S64 R0, R22 ;  /* 0x0000001600007312 */ /* 0x000e240000301400 */
[----:B0-----:R-:W-:-:S05]  /*e460*/  F2FP.F16.F32.PACK_AB R0, RZ, R0 ;  /* 0x00000000ff00723e */ /* 0x001fca00000000ff */
[----:B------:R-:W-:Y:S01]  /*e470*/  STG.E.U16 desc[UR36][R2.64], R0 ;  /* 0x0000000002007986 */ /* 0x000fe2000c101524 */
[----:B------:R-:W-:Y:S05]  /*e480*/  EXIT ;  /* 0x000000000000794d */ /* 0x000fea0003800000 */
.L_x_14781:
        /* <DEDUP_REMOVED lines=8> */
[----:B0-----:R-:W-:Y:S01]  /*e510*/  STG.E.64 desc[UR36][R2.64], R4 ;  /* 0x0000000402007986 */ /* 0x001fe2000c101b24 */
[----:B------:R-:W-:Y:S05]  /*e520*/  EXIT ;  /* 0x000000000000794d */ /* 0x000fea0003800000 */
.L_x_14784:
[----:B------:R-:W0:Y:S02]  /*e530*/  I2F.S64 R22, R22 ;  /* 0x0000001600167312 */ /* 0x000e240000301400 */
[----:B0-----:R-:W-:-:S04]  /*e540*/  F2FP.F16.F32.PACK_AB R5, RZ, R22 ;  /* 0x00000016ff05723e */ /* 0x001fc800000000ff */
[----:B------:R-:W-:-:S05]  /*e550*/  PRMT R5, R5, 0x5410, RZ ;  /* 0x0000541005057816 */ /* 0x000fca00000000ff */
[----:B------:R-:W-:Y:S01]  /*e560*/  STG.E desc[UR36][R2.64], R5 ;  /* 0x0000000502007986 */ /* 0x000fe2000c101924 */
[----:B------:R-:W-:Y:S05]  /*e570*/  EXIT ;  /* 0x000000000000794d */ /* 0x000fea0003800000 */
.L_x_14783:
[----:B------:R-:W0:Y:S02]  /*e580*/  I2F.F64.S64 R22, R22 ;  /* 0x0000001600167312 */ /* 0x000e240000301c00 */
[----:B0-----:R-:W-:Y:S01]  /*e590*/  STG.E.64 desc[UR36][R2.64], R22 ;  /* 0x0000001602007986 */ /* 0x001fe2000c101b24 */
[----:B------:R-:W-:Y:S05]  /*e5a0*/  EXIT ;  /* 0x000000000000794d */ /* 0x000fea0003800000 */
.L_x_14774:
        /* <DEDUP_REMOVED lines=12> */
.L_x_14788:
        /* <DEDUP_REMOVED lines=18> */
.L_x_14791:
[----:B------:R-:W-:-:S04]  /*e790*/  SHF.R.U32.HI R5, RZ, 0x18, R5 ;  /* 0x00000018ff057819 */ /* 0x000fc80000011605 */
[----:B------:R-:W-:-:S07]  /*e7a0*/  LOP3.LUT R0, R0, 0x80, R5, 0xf8, !PT ;  /* 0x0000008000007812 */ /* 0x000fce00078ef805 */
.L_x_14790:
[----:B------:R-:W-:Y:S05]  /*e7b0*/  BSYNC.RECONVERGENT B0 ;  /* 0x0000000000007941 */ /* 0x000fea0003800200 */
.L_x_14789:
[----:B------:R-:W-:Y:S01]  /*e7c0*/  STG.E.U8 desc[UR36][R2.64], R0 ;  /* 0x0000000002007986 */ /* 0x000fe2000c101124 */
[----:B------:R-:W-:Y:S05]  /*e7d0*/  EXIT ;  /* 0x000000000000794d */ /* 0x000fea0003800000 */
.L_x_14787:
        /* <DEDUP_REMOVED lines=18> */
.L_x_14794:
[----:B------:R-:W-:-:S04]  /*e900*/  SHF.R.U32.HI R5, RZ, 0x18, R5 ;  /* 0x00000018ff057819 */ /* 0x000fc80000011605 */
[----:B------:R-:W-:-:S07]  /*e910*/  LOP3.LUT R0, R0, 0x80, R5, 0xf8, !PT ;  /* 0x0000008000007812 */ /* 0x000fce00078ef805 */
.L_x_14793:
[----:B------:R-:W-:Y:S05]  /*e920*/  BSYNC.RECONVERGENT B0 ;  /* 0x0000000000007941 */ /* 0x000fea0003800200 */
.L_x_14792:
[----:B------:R-:W-:Y:S01]  /*e930*/  STG.E.U8 desc[UR36][R2.64], R0 ;  /* 0x0000000002007986 */ /* 0x000fe2000c101124 */
[----:B------:R-:W-:Y:S05]  /*e940*/  EXIT ;  /* 0x000000000000794d */ /* 0x000fea0003800000 */
.L_x_14786:
        /* <DEDUP_REMOVED lines=22> */
.L_x_14796:
[----:B------:R-:W-:Y:S01]  /*eab0*/  STG.E.64 desc[UR36][R2.64], R22 ;  /* 0x0000001602007986 */ /* 0x000fe2000c101b24 */
[----:B------:R-:W-:Y:S05]  /*eac0*/  EXIT ;  /* 0x000000000000794d */ /* 0x000fea0003800000 */
.L_x_14795:
[----:B------:R-:W-:Y:S01]  /*ead0*/  STG.E desc[UR36][R2.64], R24 ;  /* 0x0000001802007986 */ /* 0x000fe2000c101924 */
[----:B------:R-:W-:Y:S05]  /*eae0*/  EXIT ;  /* 0x000000000000794d */ /* 0x000fea0003800000 */
.L_x_14785:
        /* <DEDUP_REMOVED lines=9> */
[----:B------:R-:W-:Y:S01]  /*eb80*/  STG.E.U8 desc[UR36][R2.64], R5 ;  /* 0x0000000502007986 */ /* 0x000fe2000c101124 */
[----:B------:R-:W-:Y:S05]  /*eb90*/  EXIT ;  /* 0x000000000000794d */ /* 0x000fea0003800000 */
.L_x_14798:
[----:B------:R-:W-:Y:S01]  /*eba0*/  CS2R R6, SRZ ;  /* 0x0000000000067805 */ /* 0x000fe2000001ff00 */
[----:B------:R-:W0:Y:S04]  /*ebb0*/  I2F.F64.S64 R4, R22 ;  /* 0x0000001600047312 */ /* 0x000e280000301c00 */
[----:B0-----:R-:W-:Y:S01]  /*ebc0*/  STG.E.128 desc[UR36][R2.64], R4 ;  /* 0x0000000402007986 */ /* 0x001fe2000c101d24 */
[----:B------:R-:W-:Y:S05]  /*ebd0*/  EXIT ;  /* 0x000000000000794d */ /* 0x000fea0003800000 */
.L_x_14797:
[----:B------:R-:W-:-:S13]  /*ebe0*/  ISETP.NE.AND P0, PT, R0, 0xf, PT ;  /* 0x0000000f0000780c */ /* 0x000fda0003f05270 */
[----:B------:R-:W-:Y:S05]  /*ebf0*/  @!P0 BRA `(.L_x_14799) ;  /* 0x0000000000e88947 */ /* 0x000fea0003800000 */
[----:B------:R-:W-:-:S13]  /*ec00*/  ISETP.NE.AND P0, PT, R0, 0x17, PT ;  /* 0x000000170000780c */ /* 0x000fda0003f05270 */
[----:B------:R-:W-:Y:S05]  /*ec10*/  @!P0 BRA `(.L_x_14800) ;  /* 0x0000000000908947 */ /* 0x000fea0003800000 */
[----:B------:R-:W-:-:S13]  /*ec20*/  ISETP.NE.AND P0, PT, R0, 0x18, PT ;  /* 0x000000180000780c */ /* 0x000fda0003f05270 */
[----:B------:R-:W-:Y:S05]  /*ec30*/  @!P0 BRA `(.L_x_14801) ;  /* 0x0000000000448947 */ /* 0x000fea0003800000 */
.L_x_14778:
        /* <DEDUP_REMOVED lines=16> */
.L_x_14802:
[----:B------:R-:W-:Y:S05]  /*ed40*/  EXIT ;  /* 0x000000000000794d */ /* 0x000fea0003800000 */
.L_x_14801:
        /* <DEDUP_REMOVED lines=13> */
.L_x_14804:
[----:B------:R-:W-:Y:S05]  /*ee20*/  BSYNC.RECONVERGENT B0 ;  /* 0x0000000000007941 */ /* 0x000fea0003800200 */
.L_x_14803:
[----:B------:R-:W-:-:S05]  /*ee30*/  LOP3.LUT R5, R0, 0x80, R5, 0xf8, !PT ;  /* 0x0000008000057812 */ /* 0x000fca00078ef805 */
[----:B------:R-:W-:Y:S01]  /*ee40*/  STG.E.U8 desc[UR36][R2.64], R5 ;  /* 0x0000000502007986 */ /* 0x000fe2000c101124 */
[----:B------:R-:W-:Y:S05]  /*ee50*/  EXIT ;  /* 0x000000000000794d */ /* 0x000fea0003800000 */
.L_x_14800:
        /* <DEDUP_REMOVED lines=12> */
.L_x_14806:
[----:B------:R-:W-:Y:S01]  /*ef20*/  IMAD.MOV.U32 R0, RZ, RZ, 0x7f ;  /* 0x0000007fff007424 */ /* 0x000fe200078e00ff */
[----:B------:R-:W-:-:S04]  /*ef30*/  ISETP.GT.U32.AND P0, PT, R4, 0x7f800000, PT ;  /* 0x7f8000000400780c */ /* 0x000fc80003f04070 */
[----:B------:R-:W-:-:S09]  /*ef40*/  SEL R0, R0, 0x7c, P0 ;  /* 0x0000007c00007807 */ /* 0x000fd20000000000 */
.L_x_14807:
[----:B------:R-:W-:Y:S05]  /*ef50*/  BSYNC.RECONVERGENT B0 ;  /* 0x0000000000007941 */ /* 0x000fea0003800200 */
.L_x_14805:
[----:B------:R-:W-:-:S04]  /*ef60*/  SHF.R.U32.HI R5, RZ, 0x18, R5 ;  /* 0x00000018ff057819 */ /* 0x000fc80000011605 */
[----:B------:R-:W-:-:S05]  /*ef70*/  LOP3.LUT R5, R0, 0x80, R5, 0xf8, !PT ;  /* 0x0000008000057812 */ /* 0x000fca00078ef805 */
[----:B------:R-:W-:Y:S01]  /*ef80*/  STG.E.U8 desc[UR36][R2.64], R5 ;  /* 0x0000000502007986 */ /* 0x000fe2000c101124 */
[----:B------:R-:W-:Y:S05]  /*ef90*/  EXIT ;  /* 0x000000000000794d */ /* 0x000fea0003800000 */
.L_x_14799:
[----:B------:R-:W0:Y:S02]  /*efa0*/  I2F.S64 R0, R22 ;  /* 0x0000001600007312 */ /* 0x000e240000301400 */
[----:B0-----:R-:W-:-:S05]  /*efb0*/  F2FP.BF16.F32.PACK_AB R0, RZ, R0 ;  /* 0x00000000ff00723e */ /* 0x001fca00000010ff */
[----:B------:R-:W-:Y:S01]  /*efc0*/  STG.E.U16 desc[UR36][R2.64], R0 ;  /* 0x0000000002007986 */ /* 0x000fe2000c101524 */
[----:B------:R-:W-:Y:S05]  /*efd0*/  EXIT ;  /* 0x000000000000794d */ /* 0x000fea0003800000 */
.L_x_14808:
        /* <DEDUP_REMOVED lines=10> */
.L_x_23578:


//--------------------- .text._ZN2at6native18elementwise_kernelILi128ELi2EZNS0_22gpu_kernel_impl_nocastIZZZNS0_54_GLOBAL__N__d8c5977b_16_LinearAlgebra_cu_9e10b42f_324316addr_kernel_cudaERNS_14TensorIteratorERKN3c106ScalarES9_ENKUlvE_clEvENKUlvE2_clEvEUllllE0_EEvRNS_18TensorIteratorBaseERKT_EUliE_EEviT1_ --------------------------
	.section	.text._ZN2at6native18elementwise_kernelILi128ELi2EZNS0_22gpu_kernel_impl_nocastIZZZNS0_54_GLOBAL__N__d8c5977b_16_LinearAlgebra_cu_9e10b42f_324316addr_kernel_cudaERNS_14TensorIteratorERKN3c106ScalarES9_ENKUlvE_clEvENKUlvE2_clEvEUllllE0_EEvRNS_18TensorIteratorBaseERKT_EUliE_EEviT1_,"ax",@progbits
	.align	128
        .global         _ZN2at6native18elementwise_kernelILi128ELi2EZNS0_22gpu_kernel_impl_nocastIZZZNS0_54_GLOBAL__N__d8c5977b_16_LinearAlgebra_cu_9e10b42f_324316addr_kernel_cudaERNS_14TensorIteratorERKN3c106ScalarES9_ENKUlvE_clEvENKUlvE2_clEvEUllllE0_EEvRNS_18TensorIteratorBaseERKT_EUliE_EEviT1_
        .type           _ZN2at6native18elementwise_kernelILi128ELi2EZNS0_22gpu_kernel_impl_nocastIZZZNS0_54_GLOBAL__N__d8c5977b_16_LinearAlgebra_cu_9e10b42f_324316addr_kernel_cudaERNS_14TensorIteratorERKN3c106ScalarES9_ENKUlvE_clEvENKUlvE2_clEvEUllllE0_EEvRNS_18TensorIteratorBaseERKT_EUliE_EEviT1_,@function
        .size           _ZN2at6native18elementwise_kernelILi128ELi2EZNS0_22gpu_kernel_impl_nocastIZZZNS0_54_GLOBAL__N__d8c5977b_16_LinearAlgebra_cu_9e10b42f_324316addr_kernel_cudaERNS_14TensorIteratorERKN3c106ScalarES9_ENKUlvE_clEvENKUlvE2_clEvEUllllE0_EEvRNS_18TensorIteratorBaseERKT_EUliE_EEviT1_,(.L_x_23579 - _ZN2at6native18elementwise_kernelILi128ELi2EZNS0_22gpu_kernel_impl_nocastIZZZNS0_54_GLOBAL__N__d8c5977b_16_LinearAlgebra_cu_9e10b42f_324316addr_kernel_cudaERNS_14TensorIteratorERKN3c106ScalarES9_ENKUlvE_clEvENKUlvE2_clEvEUllllE0_EEvRNS_18TensorIteratorBaseERKT_EUliE_EEviT1_)
        .other          _ZN2at6native18elementwise_kernelILi128ELi2EZNS0_22gpu_kernel_impl_nocastIZZZNS0_54_GLOBAL__N__d8c5977b_16_LinearAlgebra_cu_9e10b42f_324316addr_kernel_cudaERNS_14TensorIteratorERKN3c106ScalarES9_ENKUlvE_clEvENKUlvE2_clEvEUllllE0_EEvRNS_18TensorIteratorBaseERKT_EUliE_EEviT1_,@"STO_CUDA_ENTRY STV_DEFAULT"
_ZN2at6native18elementwise_kernelILi128ELi2EZNS0_22gpu_kernel_impl_nocastIZZZNS0_54_GLOBAL__N__d8c5977b_16_LinearAlgebra_cu_9e10b42f_324316addr_kernel_cudaERNS_14TensorIteratorERKN3c106ScalarES9_ENKUlvE_clEvENKUlvE2_clEvEUllllE0_EEvRNS_18TensorIteratorBaseERKT_EUliE_EEviT1_:
.text._ZN2at6native18elementwise_kernelILi128ELi2EZNS0_22gpu_kernel_impl_nocastIZZZNS0_54_GLOBAL__N__d8c5977b_16_LinearAlgebra_cu_9e10b42f_324316addr_kernel_cudaERNS_14TensorIteratorERKN3c106ScalarES9_ENKUlvE_clEvENKUlvE2_clEvEUllllE0_EEvRNS_18TensorIteratorBaseERKT_EUliE_EEviT1_:
        /* <DEDUP_REMOVED lines=18> */
[----:B0-----:R-:W5:Y:S04]  /*0120*/  LDG.E.64 R8, desc[UR6][R8.64] ;  /* 0x0000000608087981 */ /* 0x001f68000c1e1b00 */
[----:B---3--:R-:W5:Y:S04]  /*0130*/  LDG.E.64 R10, desc[UR6][R10.64] ;  /* 0x000000060a0a7981 */ /* 0x008f68000c1e1b00 */
[----:B----4-:R-:W1:Y:S01]  /*0140*/  LDG.E.64 R6, desc[UR6][R6.64] ;  /* 0x0000000606067981 */ /* 0x010e62000c1e1b00 */
[----:B------:R-:W-:Y:S01]  /*0150*/  IADD3 R3, PT, PT, R3, 0x80, RZ ;  /* 0x0000008003037810 */ /* 0x000fe20007ffe0ff */
[----:B-----5:R-:W-:-:S02]  /*0160*/  IMAD R13, R11, R8, RZ ;  /* 0x000000080b0d7224 */ /* 0x020fc400078e02ff */
[----:B------:R-:W-:-:S04]  /*0170*/  IMAD.WIDE.U32 R4, R10, R8, RZ ;  /* 0x000000080a047225 */ /* 0x000fc800078e00ff */
[----:B------:R-:W-:Y:S02]  /*0180*/  IMAD R17, R9, R10, R13 ;  /* 0x0000000a09117224 */ /* 0x000fe400078e020d */
[----:B-1----:R-:W-:Y:S01]  /*0190*/  IMAD R15, R7, UR8, RZ ;  /* 0x00000008070f7c24 */ /* 0x002fe2000f8e02ff */
[----:B------:R-:W0:Y:S01]  /*01a0*/  LDC.64 R12, c[0x0][0x648] ;  /* 0x00019200ff0c7b82 */ /* 0x000e220000000a00 */
[----:B------:R-:W-:Y:S01]  /*01b0*/  IMAD.WIDE.U32 R8, R6, UR8, RZ ;  /* 0x0000000806087c25 */ /* 0x000fe2000f8e00ff */
[----:B------:R-:W-:-:S03]  /*01c0*/  IADD3 R0, PT, PT, R5, R17, RZ ;  /* 0x0000001105007210 */ /* 0x000fc60007ffe0ff */
[----:B------:R-:W-:Y:S02]  /*01d0*/  IMAD R15, R6, UR9, R15 ;  /* 0x00000009060f7c24 */ /* 0x000fe4000f8e020f */
[----:B--2---:R-:W-:-:S03]  /*01e0*/  IMAD R5, R0, UR10, RZ ;  /* 0x0000000a00057c24 */ /* 0x004fc6000f8e02ff */
[----:B------:R-:W-:Y:S01]  /*01f0*/  IADD3 R9, PT, PT, R9, R15, RZ ;  /* 0x0000000f09097210 */ /* 0x000fe20007ffe0ff */
[C---:B------:R-:W-:Y:S02]  /*0200*/  IMAD R7, R4.reuse, UR11, R5 ;  /* 0x0000000b04077c24 */ /* 0x040fe4000f8e0205 */
[----:B------:R-:W-:-:S05]  /*0210*/  IMAD.WIDE.U32 R4, R4, UR10, R8 ;  /* 0x0000000a04047c25 */ /* 0x000fca000f8e0008 */
[----:B------:R-:W-:-:S05]  /*0220*/  IADD3 R5, PT, PT, R5, R7, RZ ;  /* 0x0000000705057210 */ /* 0x000fca0007ffe0ff */
[----:B0-----:R0:W-:Y:S02]  /*0230*/  STG.E.64 desc[UR6][R12.64], R4 ;  /* 0x000000040c007986 */ /* 0x0011e4000c101b06 */
.L_x_14811:
[----:B------:R-:W-:Y:S05]  /*0240*/  BSYNC.RECONVERGENT B0 ;  /* 0x0000000000007941 */ /* 0x000fea0003800200 */
.L_x_14810:
[----:B------:R-:W-:-:S13]  /*0250*/  ISETP.GE.AND P0, PT, R3, UR4, PT ;  /* 0x0000000403007c0c */ /* 0x000fda000bf06270 */
[----:B------:R-:W-:Y:S05]  /*0260*/  @P0 EXIT ;  /* 0x000000000000094d */ /* 0x000fea0003800000 */
[----:B0-----:R-:W0:Y:S01]  /*0270*/  LDC.64 R4, c[0x0][0x658] ;  /* 0x00019600ff047b82 */ /* 0x001e220000000a00 */
[----:B------:R-:W1:Y:S01]  /*0280*/  LDCU.64 UR4, c[0x0][0x668] ;  /* 0x0000cd00ff0477ac */ /* 0x000e620008000a00 */
[----:B------:R-:W2:Y:S06]  /*0290*/  LDCU.64 UR8, c[0x0][0x670] ;  /* 0x0000ce00ff0877ac */ /* 0x000eac0008000a00 */
[----:B------:R-:W3:Y:S08]  /*02a0*/  LDC.64 R6, c[0x0][0x660] ;  /* 0x00019800ff067b82 */ /* 0x000ef00000000a00 */
[----:B------:R-:W4:Y:S01]  /*02b0*/  LDC.64 R10, c[0x0][0x650] ;  /* 0x00019400ff0a7b82 */ /* 0x000f220000000a00 */
[----:B0-----:R-:W5:Y:S04]  /*02c0*/  LDG.E.64 R4, desc[UR6][R4.64] ;  /* 0x0000000604047981 */ /* 0x001f68000c1e1b00 */
[----:B---3--:R-:W5:Y:S04]  /*02d0*/  LDG.E.64 R6, desc[UR6][R6.64] ;  /* 0x0000000606067981 */ /* 0x008f68000c1e1b00 */
[----:B----4-:R-:W1:Y:S01]  /*02e0*/  LDG.E.64 R2, desc[UR6][R10.64] ;  /* 0x000000060a027981 */ /* 0x010e62000c1e1b00 */
[----:B-----5:R-:W-:-:S02]  /*02f0*/  IMAD R13, R7, R4, RZ ;  /* 0x00000004070d7224 */ /* 0x020fc400078e02ff */
[----:B------:R-:W-:-:S04]  /*0300*/  IMAD.WIDE.U32 R8, R6, R4, RZ ;  /* 0x0000000406087225 */ /* 0x000fc800078e00ff */
[----:B------:R-:W-:Y:S02]  /*0310*/  IMAD R17, R5, R6, R13 ;  /* 0x0000000605117224 */ /* 0x000fe400078e020d */
[----:B-1----:R-:W-:Y:S01]  /*0320*/  IMAD R3, R3, UR4, RZ ;  /* 0x0000000403037c24 */ /* 0x002fe2000f8e02ff */
[----:B------:R-:W0:Y:S02]  /*0330*/  LDC.64 R12, c[0x0][0x648] ;  /* 0x00019200ff0c7b82 */ /* 0x000e240000000a00 */
[----:B------:R-:W-:Y:S01]  /*0340*/  IADD3 R0, PT, PT, R9, R17, RZ ;  /* 0x0000001109007210 */ /* 0x000fe20007ffe0ff */
[C---:B------:R-:W-:Y:S02]  /*0350*/  IMAD R15, R2.reuse, UR5, R3 ;  /* 0x00000005020f7c24 */ /* 0x040fe4000f8e0203 */
[----:B------:R-:W-:-:S04]  /*0360*/  IMAD.WIDE.U32 R2, R2, UR4, RZ ;  /* 0x0000000402027c25 */ /* 0x000fc8000f8e00ff */
[----:B--2---:R-:W-:Y:S01]  /*0370*/  IMAD R5, R0, UR8, RZ ;  /* 0x0000000800057c24 */ /* 0x004fe2000f8e02ff */
[----:B------:R-:W-:-:S03]  /*0380*/  IADD3 R3, PT, PT, R3, R15, RZ ;  /* 0x0000000f03037210 */ /* 0x000fc60007ffe0ff */
[C---:B------:R-:W-:Y:S02]  /*0390*/  IMAD R5, R8.reuse, UR9, R5 ;  /* 0x0000000908057c24 */ /* 0x040fe4000f8e0205 */
[----:B------:R-:W-:-:S05]  /*03a0*/  IMAD.WIDE.U32 R8, R8, UR8, R2 ;  /* 0x0000000808087c25 */ /* 0x000fca000f8e0002 */
[----:B------:R-:W-:-:S05]  /*03b0*/  IADD3 R9, PT, PT, R9, R5, RZ ;  /* 0x0000000509097210 */ /* 0x000fca0007ffe0ff */
[----:B0-----:R-:W-:Y:S01]  /*03c0*/  STG.E.64 desc[UR6][R12.64], R8 ;  /* 0x000000080c007986 */ /* 0x001fe2000c101b06 */
[----:B------:R-:W-:Y:S05]  /*03d0*/  EXIT ;  /* 0x000000000000794d */ /* 0x000fea0003800000 */
.L_x_14809:
        /* <DEDUP_REMOVED lines=380> */
.L_x_14814:
[----:B------:R-:W0:Y:S01]  /*1ba0*/  LDCU.128 UR8, c[0x0][0x650] ;  /* 0x0000ca00ff0877ac */ /* 0x000e220008000c00 */
[----:B------:R-:W1:Y:S01]  /*1bb0*/  LDCU.128 UR12, c[0x0][0x660] ;  /* 0x0000cc00ff0c77ac */ /* 0x000e620008000c00 */
[----:B0-----:R-:W-:Y:S02]  /*1bc0*/  IADD3 R10, P1, PT, R7, UR10, RZ ;  /* 0x0000000a070a7c10 */ /* 0x001fe4000ff3e0ff */
[----:B------:R-:W-:Y:S02]  /*1bd0*/  IADD3 R8, P0, PT, R4, UR8, RZ ;  /* 0x0000000804087c10 */ /* 0x000fe4000ff1e0ff */
[----:B-1----:R-:W-:Y:S02]  /*1be0*/  IADD3 R12, P2, PT, R6, UR12, RZ ;  /* 0x0000000c060c7c10 */ /* 0x002fe4000ff5e0ff */
[----:B------:R-:W-:Y:S01]  /*1bf0*/  IADD3.X R11, PT, PT, RZ, UR11, RZ, P1, !PT ;  /* 0x0000000bff0b7c10 */ /* 0x000fe20008ffe4ff */
[----:B------:R-:W0:Y:S01]  /*1c00*/  LDCU.64 UR10, c[0x0][0x670] ;  /* 0x0000ce00ff0a77ac */ /* 0x000e220008000a00 */
[----:B------:R-:W-:-:S02]  /*1c10*/  IADD3.X R13, PT, PT, RZ, UR13, RZ, P2, !PT ;  /* 0x0000000dff0d7c10 */ /* 0x000fc400097fe4ff */
[----:B------:R-:W-:Y:S01]  /*1c20*/  IADD3.X R9, PT, PT, RZ, UR9, RZ, P0, !PT ;  /* 0x00000009ff097c10 */ /* 0x000fe200087fe4ff */
[----:B------:R-:W1:Y:S01]  /*1c30*/  LDCU.64 UR8, c[0x0][0x648] ;  /* 0x0000c900ff0877ac */ /* 0x000e620008000a00 */
[----:B------:R-:W2:Y:S04]  /*1c40*/  LDG.E.64 R10, desc[UR6][R10.64] ;  /* 0x000000060a0a7981 */ /* 0x000ea8000c1e1b00 */
[----:B------:R-:W2:Y:S04]  /*1c50*/  LDG.E.64 R12, desc[UR6][R12.64] ;  /* 0x000000060c0c7981 */ /* 0x000ea8000c1e1b00 */
[----:B------:R-:W3:Y:S01]  /*1c60*/  LDG.E.64 R8, desc[UR6][R8.64] ;  /* 0x0000000608087981 */ /* 0x000ee2000c1e1b00 */
[----:B------:R-:W-:Y:S01]  /*1c70*/  IADD3 R3, PT, PT, R3, 0x80, RZ ;  /* 0x0000008003037810 */ /* 0x000fe20007ffe0ff */
[----:B--2---:R-:W-:-:S02]  /*1c80*/  IMAD R17, R13, R10, RZ ;  /* 0x0000000a0d117224 */ /* 0x004fc400078e02ff */
[----:B------:R-:W-:-:S04]  /*1c90*/  IMAD.WIDE.U32 R6, R12, R10, RZ ;  /* 0x0000000a0c067225 */ /* 0x000fc800078e00ff */
[----:B---3--:R-:W-:Y:S02]  /*1ca0*/  IMAD R15, R9, UR14, RZ ;  /* 0x0000000e090f7c24 */ /* 0x008fe4000f8e02ff */
[----:B------:R-:W-:Y:S02]  /*1cb0*/  IMAD R19, R11, R12, R17 ;  /* 0x0000000c0b137224 */ /* 0x000fe400078e0211 */
[C---:B------:R-:W-:Y:S02]  /*1cc0*/  IMAD R17, R8.reuse, UR15, R15 ;  /* 0x0000000f08117c24 */ /* 0x040fe4000f8e020f */
[----:B------:R-:W-:Y:S01]  /*1cd0*/  IMAD.WIDE.U32 R14, R8, UR14, RZ ;  /* 0x0000000e080e7c25 */ /* 0x000fe2000f8e00ff */
[----:B------:R-:W-:-:S04]  /*1ce0*/  IADD3 R4, PT, PT, R7, R19, RZ ;  /* 0x0000001307047210 */ /* 0x000fc80007ffe0ff */
[----:B------:R-:W-:Y:S01]  /*1cf0*/  IADD3 R15, PT, PT, R15, R17, RZ ;  /* 0x000000110f0f7210 */ /* 0x000fe20007ffe0ff */
[----:B0-----:R-:W-:Y:S01]  /*1d00*/  IMAD R7, R4, UR10, RZ ;  /* 0x0000000a04077c24 */ /* 0x001fe2000f8e02ff */
[----:B-1----:R-:W-:-:S03]  /*1d10*/  IADD3 R4, P0, PT, R5, UR8, RZ ;  /* 0x0000000805047c10 */ /* 0x002fc6000ff1e0ff */
[C---:B------:R-:W-:Y:S01]  /*1d20*/  IMAD R9, R6.reuse, UR11, R7 ;  /* 0x0000000b06097c24 */ /* 0x040fe2000f8e0207 */
[----:B------:R-:W-:Y:S01]  /*1d30*/  IADD3.X R5, PT, PT, RZ, UR9, RZ, P0, !PT ;  /* 0x00000009ff057c10 */ /* 0x000fe200087fe4ff */
[----:B------:R-:W-:-:S05]  /*1d40*/  IMAD.WIDE.U32 R6, R6, UR10, R14 ;  /* 0x0000000a06067c25 */ /* 0x000fca000f8e000e */
[----:B------:R-:W-:-:S05]  /*1d50*/  IADD3 R7, PT, PT, R7, R9, RZ ;  /* 0x0000000907077210 */ /* 0x000fca0007ffe0ff */
[----:B------:R0:W-:Y:S02]  /*1d60*/  STG.E.64 desc[UR6][R4.64], R6 ;  /* 0x0000000604007986 */ /* 0x0001e4000c101b06 */
.L_x_14813:
[----:B------:R-:W-:Y:S05]  /*1d70*/  BSYNC.RECONVERGENT B0 ;  /* 0x0000000000007941 */ /* 0x000fea0003800200 */
.L_x_14812:
        /* <DEDUP_REMOVED lines=375> */
.L_x_14815:
[----:B------:R-:W0:Y:S01]  /*34f0*/  LDCU.128 UR8, c[0x0][0x650] ;  /* 0x0000ca00ff0877ac */ /* 0x000e220008000c00 */
[----:B------:R-:W1:Y:S01]  /*3500*/  LDCU.128 UR12, c[0x0][0x660] ;  /* 0x0000cc00ff0c77ac */ /* 0x000e620008000c00 */
[----:B------:R-:W2:Y:S01]  /*3510*/  LDCU.64 UR4, c[0x0][0x648] ;  /* 0x0000c900ff0477ac */ /* 0x000ea20008000a00 */
[----:B0-----:R-:W-:Y:S02]  /*3520*/  IADD3 R8, P1, PT, R5, UR10, RZ ;  /* 0x0000000a05087c10 */ /* 0x001fe4000ff3e0ff */
[----:B------:R-:W-:Y:S02]  /*3530*/  IADD3 R6, P0, PT, R2, UR8, RZ ;  /* 0x0000000802067c10 */ /* 0x000fe4000ff1e0ff */
[----:B-1----:R-:W-:Y:S02]  /*3540*/  IADD3 R10, P2, PT, R4, UR12, RZ ;  /* 0x0000000c040a7c10 */ /* 0x002fe4000ff5e0ff */
[----:B------:R-:W-:Y:S02]  /*3550*/  IADD3.X R9, PT, PT, RZ, UR11, RZ, P1, !PT ;  /* 0x0000000bff097c10 */ /* 0x000fe40008ffe4ff */
[----:B------:R-:W-:-:S02]  /*3560*/  IADD3.X R11, PT, PT, RZ, UR13, RZ, P2, !PT ;  /* 0x0000000dff0b7c10 */ /* 0x000fc400097fe4ff */
[----:B------:R-:W-:Y:S01]  /*3570*/  IADD3.X R7, PT, PT, RZ, UR9, RZ, P0, !PT ;  /* 0x00000009ff077c10 */ /* 0x000fe200087fe4ff */
[----:B------:R-:W0:Y:S01]  /*3580*/  LDCU.64 UR8, c[0x0][0x670] ;  /* 0x0000ce00ff0877ac */ /* 0x000e220008000a00 */
[----:B------:R-:W3:Y:S04]  /*3590*/  LDG.E.64 R8, desc[UR6][R8.64] ;  /* 0x0000000608087981 */ /* 0x000ee8000c1e1b00 */
[----:B------:R-:W3:Y:S04]  /*35a0*/  LDG.E.64 R10, desc[UR6][R10.64] ;  /* 0x000000060a0a7981 */ /* 0x000ee8000c1e1b00 */
[----:B------:R-:W4:Y:S01]  /*35b0*/  LDG.E.64 R6, desc[UR6][R6.64] ;  /* 0x0000000606067981 */ /* 0x000f22000c1e1b00 */
[----:B--2---:R-:W-:-:S04]  /*35c0*/  IADD3 R2, P0, PT, R3, UR4, RZ ;  /* 0x0000000403027c10 */ /* 0x004fc8000ff1e0ff */
[----:B------:R-:W-:Y:S01]  /*35d0*/  IADD3.X R3, PT, PT, RZ, UR5, RZ, P0, !PT ;  /* 0x00000005ff037c10 */ /* 0x000fe200087fe4ff */
[-C--:B---3--:R-:W-:Y:S02]  /*35e0*/  IMAD R15, R11, R8.reuse, RZ ;  /* 0x000000080b0f7224 */ /* 0x088fe400078e02ff */
[----:B------:R-:W-:-:S04]  /*35f0*/  IMAD.WIDE.U32 R4, R10, R8, RZ ;  /* 0x000000080a047225 */ /* 0x000fc800078e00ff */
[----:B----4-:R-:W-:Y:S02]  /*3600*/  IMAD R13, R7, UR14, RZ ;  /* 0x0000000e070d7c24 */ /* 0x010fe4000f8e02ff */
[----:B------:R-:W-:Y:S02]  /*3610*/  IMAD R17, R9, R10, R15 ;  /* 0x0000000a09117224 */ /* 0x000fe400078e020f */
[C---:B------:R-:W-:Y:S02]  /*3620*/  IMAD R15, R6.reuse, UR15, R13 ;  /* 0x0000000f060f7c24 */ /* 0x040fe4000f8e020d */
[----:B------:R-:W-:Y:S01]  /*3630*/  IMAD.WIDE.U32 R12, R6, UR14, RZ ;  /* 0x0000000e060c7c25 */ /* 0x000fe2000f8e00ff */
[----:B------:R-:W-:-:S04]  /*3640*/  IADD3 R0, PT, PT, R5, R17, RZ ;  /* 0x0000001105007210 */ /* 0x000fc80007ffe0ff */
[----:B------:R-:W-:Y:S01]  /*3650*/  IADD3 R13, PT, PT, R13, R15, RZ ;  /* 0x0000000f0d0d7210 */ /* 0x000fe20007ffe0ff */
[----:B0-----:R-:W-:-:S04]  /*3660*/  IMAD R5, R0, UR8, RZ ;  /* 0x0000000800057c24 */ /* 0x001fc8000f8e02ff */
[C---:B------:R-:W-:Y:S02]  /*3670*/  IMAD R7, R4.reuse, UR9, R5 ;  /* 0x0000000904077c24 */ /* 0x040fe4000f8e0205 */
[----:B------:R-:W-:-:S05]  /*3680*/  IMAD.WIDE.U32 R4, R4, UR8, R12 ;  /* 0x0000000804047c25 */ /* 0x000fca000f8e000c */
[----:B------:R-:W-:-:S05]  /*3690*/  IADD3 R5, PT, PT, R5, R7, RZ ;  /* 0x0000000705057210 */ /* 0x000fca0007ffe0ff */
[----:B------:R-:W-:Y:S01]  /*36a0*/  STG.E.64 desc[UR6][R2.64], R4 ;  /* 0x0000000402007986 */ /* 0x000fe2000c101b06 */
[----:B------:R-:W-:Y:S05]  /*36b0*/  EXIT ;  /* 0x000000000000794d */ /* 0x000fea0003800000 */
.L_x_14816:
        /* <DEDUP_REMOVED lines=12> */
.L_x_23579:


//--------------------- .text._ZN2at6native27unrolled_elementwise_kernelIZZZNS0_54_GLOBAL__N__d8c5977b_16_LinearAlgebra_cu_9e10b42f_324316addr_kernel_cudaERNS_14TensorIteratorERKN3c106ScalarES8_ENKUlvE_clEvENKUlvE2_clEvEUllllE0_St5arrayIPcLm4EELi4E23TrivialOffsetCalculatorILi3EjESF_ILi1EjENS0_6memory15LoadWithoutCastENSI_16StoreWithoutCastEEEviT_T0_T2_T3_T4_T5_ --------------------------
	.section	.text._ZN2at6native27unrolled_elementwise_kernelIZZZNS0_54_GLOBAL__N__d8c5977b_16_LinearAlgebra_cu_9e10b42f_324316addr_kernel_cudaERNS_14TensorIteratorERKN3c106ScalarES8_ENKUlvE_clEvENKUlvE2_clEvEUllllE0_St5arrayIPcLm4EELi4E23TrivialOffsetCalculatorILi3EjESF_ILi1EjENS0_6memory15LoadWithoutCastENSI_16StoreWithoutCastEEEviT_T0_T2_T3_T4_T5_,"ax",@progbits
	.align	128
        .global         _ZN2at6native27unrolled_elementwise_kernelIZZZNS0_54_GLOBAL__N__d8c5977b_16_LinearAlgebra_cu_9e10b42f_324316addr_kernel_cudaERNS_14TensorIteratorERKN3c106ScalarES8_ENKUlvE_clEvENKUlvE2_clEvEUllllE0_St5arrayIPcLm4EELi4E23TrivialOffsetCalculatorILi3EjESF_ILi1EjENS0_6memory15LoadWithoutCastENSI_16StoreWithoutCastEEEviT_T0_T2_T3_T4_T5_
        .type           _ZN2at6native27unrolled_elementwise_kernelIZZZNS0_54_GLOBAL__N__d8c5977b_16_LinearAlgebra_cu_9e10b42f_324316addr_kernel_cudaERNS_14TensorIteratorERKN3c106ScalarES8_ENKUlvE_clEvENKUlvE2_clEvEUllllE0_St5arrayIPcLm4EELi4E23TrivialOffsetCalculatorILi3EjESF_ILi1EjENS0_6memory15LoadWithoutCastENSI_16StoreWithoutCastEEEviT_T0_T2_T3_T4_T5_,@function
        .size           _ZN2at6native27unrolled_elementwise_kernelIZZZNS0_54_GLOBAL__N__d8c5977b_16_LinearAlgebra_cu_9e10b42f_324316addr_kernel_cudaERNS_14TensorIteratorERKN3c106ScalarES8_ENKUlvE_clEvENKUlvE2_clEvEUllllE0_St5arrayIPcLm4EELi4E23TrivialOffsetCalculatorILi3EjESF_ILi1EjENS0_6memory15LoadWithoutCastENSI_16StoreWithoutCastEEEviT_T0_T2_T3_T4_T5_,(.L_x_23580 - _ZN2at6native27unrolled_elementwise_kernelIZZZNS0_54_GLOBAL__N__d8c5977b_16_LinearAlgebra_cu_9e10b42f_324316addr_kernel_cudaERNS_14TensorIteratorERKN3c106ScalarES8_ENKUlvE_clEvENKUlvE2_clEvEUllllE0_St5arrayIPcLm4EELi4E23TrivialOffsetCalculatorILi3EjESF_ILi1EjENS0_6memory15LoadWithoutCastENSI_16StoreWithoutCastEEEviT_T0_T2_T3_T4_T5_)
        .other          _ZN2at6native27unrolled_elementwise_kernelIZZZNS0_54_GLOBAL__N__d8c5977b_16_LinearAlgebra_cu_9e10b42f_324316addr_kernel_cudaERNS_14TensorIteratorERKN3c106ScalarES8_ENKUlvE_clEvENKUlvE2_clEvEUllllE0_St5arrayIPcLm4EELi4E23TrivialOffsetCalculatorILi3EjESF_ILi1EjENS0_6memory15LoadWithoutCastENSI_16StoreWithoutCastEEEviT_T0_T2_T3_T4_T5_,@"STO_CUDA_ENTRY STV_DEFAULT"
_ZN2at6native27unrolled_elementwise_kernelIZZZNS0_54_GLOBAL__N__d8c5977b_16_LinearAlgebra_cu_9e10b42f_324316addr_kernel_cudaERNS_14TensorIteratorERKN3c106ScalarES8_ENKUlvE_clEvENKUlvE2_clEvEUllllE0_St5arrayIPcLm4EELi4E23TrivialOffsetCalculatorILi3EjESF_ILi1EjENS0_6memory15LoadWithoutCastENSI_16StoreWithoutCastEEEviT_T0_T2_T3_T4_T5_:
.text._ZN2at6native27unrolled_elementwise_kernelIZZZNS0_54_GLOBAL__N__d8c5977b_16_LinearAlgebra_cu_9e10b42f_324316addr_kernel_cudaERNS_14TensorIteratorERKN3c106ScalarES8_ENKUlvE_clEvENKUlvE2_clEvEUllllE0_St5arrayIPcLm4EELi4E23TrivialOffsetCalculatorILi3EjESF_ILi1EjENS0_6memory15LoadWithoutCastENSI_16StoreWithoutCastEEEviT_T0_T2_T3_T4_T5_:
[----:B------:R-:W-:Y:S01]  /*0000*/  LDC R1, c[0x0][0x37c] ;  /* 0x0000df00ff017b82 */ /* 0x000fe20000000800 */
[----:B------:R-:W0:Y:S07]  /*0010*/  S2R R29, SR_CTAID.X ;  /* 0x00000000001d7919 */ /* 0x000e2e0000002500 */
[----:B------:R-:W0:Y:S01]  /*0020*/  LDC R0, c[0x0][0x380] ;  /* 0x0000e000ff007b82 */ /* 0x000e220000000800 */
[----:B------:R-:W1:Y:S01]  /*0030*/  LDCU.64 UR4, c[0x0][0x358] ;  /* 0x00006b00ff0477ac */ /* 0x000e620008000a00 */
[----:B------:R-:W-:Y:S01]  /*0040*/  CS2R R30, SRZ ;  /* 0x00000000001e7805 */ /* 0x000fe2000001ff00 */
[----:B------:R-:W2:Y:S05]  /*0050*/  S2R R2, SR_TID.X ;  /* 0x0000000000027919 */ /* 0x000eaa0000002100 */
[----:B------:R-:W3:Y:S08]  /*0060*/  LDC.64 R10, c[0x0][0x3b0] ;  /* 0x0000ec00ff0a7b82 */ /* 0x000ef00000000a00 */
[----:B------:R-:W4:Y:S08]  /*0070*/  LDC.64 R12, c[0x0][0x3b8] ;  /* 0x0000ee00ff0c7b82 */ /* 0x000f300000000a00 */
[----:B------:R-:W3:Y:S01]  /*0080*/  LDC.64 R18, c[0x0][0x3b0] ;  /* 0x0000ec00ff127b82 */ /* 0x000ee20000000a00 */
[----:B0-----:R-:W-:-:S07]  /*0090*/  IMAD R3, R29, -0x200, R0 ;  /* 0xfffffe001d037824 */ /* 0x001fce00078e0200 */
[----:B------:R-:W0:Y:S01]  /*00a0*/  LDC.64 R22, c[0x0][0x3b8] ;  /* 0x0000ee00ff167b82 */ /* 0x000e220000000a00 */
[----:B--2---:R-:W-:Y:S02]  /*00b0*/  MOV R0, R2 ;  /* 0x0000000200007202 */ /* 0x004fe40000000f00 */
[----:B------:R-:W-:-:S13]  /*00c0*/  ISETP.GE.AND P0, PT, R2, R3, PT ;  /* 0x000000030200720c */ /* 0x000fda0003f06270 */
[----:B------:R-:W-:Y:S01]  /*00d0*/  @!P0 IADD3 R2, PT, PT, R0, 0x80, RZ ;  /* 0x0000008000028810 */ /* 0x000fe20007ffe0ff */
[----:B------:R-:W2:Y:S01]  /*00e0*/  @!P0 LDC.64 R20, c[0x0][0x3a8] ;  /* 0x0000ea00ff148b82 */ /* 0x000ea20000000a00 */
[----:B------:R-:W-:Y:S02]  /*00f0*/  @!P0 LEA R5, R29, R0, 0x9 ;  /* 0x000000001d058211 */ /* 0x000fe400078e48ff */
[----:B------:R-:W-:-:S13]  /*0100*/  ISETP.GE.AND P1, PT, R2, R3, PT ;  /* 0x000000030200720c */ /* 0x000fda0003f26270 */
[----:B------:R-:W0:Y:S01]  /*0110*/  @!P1 LDC.64 R8, c[0x0][0x3a8] ;  /* 0x0000ea00ff089b82 */ /* 0x000e220000000a00 */
[----:B------:R-:W-:Y:S02]  /*0120*/  @!P1 LEA R17, R29, R2, 0x9 ;  /* 0x000000021d119211 */ /* 0x000fe400078e48ff */
[----:B------:R-:W-:-:S04]  /*0130*/  @!P1 IADD3 R2, PT, PT, R2, 0x80, RZ ;  /* 0x0000008002029810 */ /* 0x000fc80007ffe0ff */
[----:B------:R-:W-:Y:S01]  /*0140*/  ISETP.GE.AND P2, PT, R2, R3, PT ;  /* 0x000000030200720c */ /* 0x000fe20003f46270 */
[----:B--2---:R-:W-:-:S05]  /*0150*/  @!P0 IMAD.WIDE.U32 R20, R5, 0x8, R20 ;  /* 0x0000000805148825 */ /* 0x004fca00078e0014 */
[----:B-1----:R1:W5:Y:S01]  /*0160*/  @!P0 LDG.E.64 R30, desc[UR4][R20.64] ;  /* 0x00000004141e8981 */ /* 0x002362000c1e1b00 */
[----:B----4-:R-:W-:Y:S01]  /*0170*/  @!P1 IMAD.WIDE.U32 R26, R17, 0x8, R12 ;  /* 0x00000008111a9825 */ /* 0x010fe200078e000c */
[----:B------:R-:W-:-:S03]  /*0180*/  CS2R R6, SRZ ;  /* 0x0000000000067805 */ /* 0x000fc6000001ff00 */
[C---:B---3--:R-:W-:Y:S02]  /*0190*/  @!P0 IMAD.WIDE.U32 R18, R5.reuse, 0x8, R18 ;  /* 0x0000000805128825 */ /* 0x048fe400078e0012 */
[----:B------:R-:W2:Y:S02]  /*01a0*/  @!P2 LDC.64 R14, c[0x0][0x3a8] ;  /* 0x0000ea00ff0eab82 */ /* 0x000ea40000000a00 */
[----:B0-----:R-:W-:Y:S01]  /*01b0*/  @!P0 IMAD.WIDE.U32 R22, R5, 0x8, R22 ;  /* 0x0000000805168825 */ /* 0x001fe200078e0016 */
[----:B------:R-:W-:-:S03]  /*01c0*/  CS2R R4, SRZ ;  /* 0x0000000000047805 */ /* 0x000fc6000001ff00 */
[C---:B-1----:R-:W-:Y:S01]  /*01d0*/  @!P1 IMAD.WIDE.U32 R20, R17.reuse, 0x8, R10 ;  /* 0x0000000811149825 */ /* 0x042fe200078e000a */
[----:B------:R-:W-:Y:S01]  /*01e0*/  CS2R R10, SRZ ;  /* 0x00000000000a7805 */ /* 0x000fe2000001ff00 */
[----:B------:R-:W5:Y:S02]  /*01f0*/  @!P0 LDG.E.64 R6, desc[UR4][R22.64] ;  /* 0x0000000416068981 */ /* 0x000f64000c1e1b00 */
[----:B------:R-:W-:Y:S02]  /*0200*/  @!P1 IMAD.WIDE.U32 R24, R17, 0x8, R8 ;  /* 0x0000000811189825 */ /* 0x000fe400078e0008 */
[----:B------:R-:W0:Y:S01]  /*0210*/  LDC.64 R16, c[0x0][0x3b0] ;  /* 0x0000ec00ff107b82 */ /* 0x000e220000000a00 */
[----:B------:R1:W5:Y:S04]  /*0220*/  @!P1 LDG.E.64 R10, desc[UR4][R20.64] ;  /* 0x00000004140a9981 */ /* 0x000368000c1e1b00 */
[----:B------:R3:W5:Y:S03]  /*0230*/  @!P0 LDG.E.64 R4, desc[UR4][R18.64] ;  /* 0x0000000412048981 */ /* 0x000766000c1e1b00 */
[----:B-1----:R-:W1:Y:S01]  /*0240*/  LDC.64 R20, c[0x0][0x3b8] ;  /* 0x0000ee00ff147b82 */ /* 0x002e620000000a00 */
[----:B---3--:R-:W-:-:S05]  /*0250*/  @!P2 LEA R19, R29, R2, 0x9 ;  /* 0x000000021d13a211 */ /* 0x008fca00078e48ff */
[----:B--2---:R-:W-:-:S04]  /*0260*/  @!P2 IMAD.WIDE.U32 R22, R19, 0x8, R14 ;  /* 0x000000081316a825 */ /* 0x004fc800078e000e */
[----:B0-----:R-:W-:-:S04]  /*0270*/  @!P2 IMAD.WIDE.U32 R32, R19, 0x8, R16 ;  /* 0x000000081320a825 */ /* 0x001fc800078e0010 */
[----:B-1----:R-:W-:Y:S01]  /*0280*/  @!P2 IMAD.WIDE.U32 R36, R19, 0x8, R20 ;  /* 0x000000081324a825 */ /* 0x002fe200078e0014 */
[----:B------:R-:W-:-:S06]  /*0290*/  CS2R R18, SRZ ;  /* 0x0000000000127805 */ /* 0x000fcc000001ff00 */
[----:B------:R-:W5:Y:S01]  /*02a0*/  @!P2 LDG.E.64 R18, desc[UR4][R36.64] ;  /* 0x000000042412a981 */ /* 0x000f62000c1e1b00 */
[----:B------:R-:W-:-:S04]  /*02b0*/  @!P2 IADD3 R2, PT, PT, R2, 0x80, RZ ;  /* 0x000000800202a810 */ /* 0x000fc80007ffe0ff */
[----:B------:R-:W-:Y:S02]  /*02c0*/  ISETP.GE.AND P0, PT, R2, R3, PT ;  /* 0x000000030200720c */ /* 0x000fe40003f06270 */
[----:B------:R-:W-:Y:S02]  /*02d0*/  CS2R R12, SRZ ;  /* 0x00000000000c7805 */ /* 0x000fe4000001ff00 */
[----:B------:R-:W-:-:S04]  /*02e0*/  CS2R R16, SRZ ;  /* 0x0000000000107805 */ /* 0x000fc8000001ff00 */
[----:B------:R-:W5:Y:S04]  /*02f0*/  @!P1 LDG.E.64 R12, desc[UR4][R26.64] ;  /* 0x000000041a0c9981 */ /* 0x000f68000c1e1b00 */
[----:B------:R0:W5:Y:S01]  /*0300*/  @!P2 LDG.E.64 R16, desc[UR4][R32.64] ;  /* 0x000000042010a981 */ /* 0x000162000c1e1b00 */
[----:B------:R-:W1:Y:S08]  /*0310*/  @!P0 LDC.64 R34, c[0x0][0x3a8] ;  /* 0x0000ea00ff228b82 */ /* 0x000e700000000a00 */
[----:B0-----:R-:W0:Y:S08]  /*0320*/  LDC.64 R32, c[0x0][0x3b0] ;  /* 0x0000ec00ff207b82 */ /* 0x001e300000000a00 */
[----:B------:R-:W2:Y:S01]  /*0330*/  LDC.64 R26, c[0x0][0x3b8] ;  /* 0x0000ee00ff1a7b82 */ /* 0x000ea20000000a00 */
[----:B------:R-:W-:-:S02]  /*0340*/  CS2R R8, SRZ ;  /* 0x0000000000087805 */ /* 0x000fc4000001ff00 */
[----:B------:R-:W-:-:S04]  /*0350*/  CS2R R14, SRZ ;  /* 0x00000000000e7805 */ /* 0x000fc8000001ff00 */
[----:B------:R3:W5:Y:S01]  /*0360*/  @!P1 LDG.E.64 R8, desc[UR4][R24.64] ;  /* 0x0000000418089981 */ /* 0x000762000c1e1b00 */
[----:B------:R-:W-:-:S03]  /*0370*/  CS2R R20, SRZ ;  /* 0x0000000000147805 */ /* 0x000fc6000001ff00 */
[----:B------:R4:W5:Y:S01]  /*0380*/  @!P2 LDG.E.64 R14, desc[UR4][R22.64] ;  /* 0x00000004160ea981 */ /* 0x000962000c1e1b00 */
[----:B---3--:R-:W-:Y:S02]  /*0390*/  @!P0 LEA R25, R29, R2, 0x9 ;  /* 0x000000021d198211 */ /* 0x008fe400078e48ff */
[----:B----4-:R-:W-:-:S03]  /*03a0*/  CS2R R22, SRZ ;  /* 0x0000000000167805 */ /* 0x010fc6000001ff00 */
[----:B-1----:R-:W-:-:S04]  /*03b0*/  @!P0 IMAD.WIDE.U32 R34, R25, 0x8, R34 ;  /* 0x0000000819228825 */ /* 0x002fc800078e0022 */
[C---:B0-----:R-:W-:Y:S01]  /*03c0*/  @!P0 IMAD.WIDE.U32 R32, R25.reuse, 0x8, R32 ;  /* 0x0000000819208825 */ /* 0x041fe200078e0020 */
[----:B------:R0:W5:Y:S03]  /*03d0*/  @!P0 LDG.E.64 R20, desc[UR4][R34.64] ;  /* 0x0000000422148981 */ /* 0x000166000c1e1b00 */
[----:B--2---:R-:W-:Y:S01]  /*03e0*/  @!P0 IMAD.WIDE.U32 R26, R25, 0x8, R26 ;  /* 0x00000008191a8825 */ /* 0x004fe200078e001a */
[----:B------:R-:W-:Y:S01]  /*03f0*/  CS2R R24, SRZ ;  /* 0x0000000000187805 */ /* 0x000fe2000001ff00 */
[----:B------:R0:W5:Y:S05]  /*0400*/  @!P0 LDG.E.64 R22, desc[UR4][R32.64] ;  /* 0x0000000420168981 */ /* 0x00016a000c1e1b00 */
[----:B------:R0:W5:Y:S01]  /*0410*/  @!P0 LDG.E.64 R24, desc[UR4][R26.64] ;  /* 0x000000041a188981 */ /* 0x000162000c1e1b00 */
[----:B------:R-:W-:Y:S01]  /*0420*/  ISETP.GE.AND P0, PT, R0, R3, PT ;  /* 0x000000030000720c */ /* 0x000fe20003f06270 */
[----:B------:R-:W-:-:S12]  /*0430*/  BSSY.RECONVERGENT B0, `(.L_x_14817) ;  /* 0x0000010000007945 */ /* 0x000fd80003800200 */
[----:B0-----:R-:W-:Y:S05]  /*0440*/  @P0 BRA `(.L_x_14818) ;  /* 0x0000000000380947 */ /* 0x001fea0003800000 */
[----:B------:R-:W0:Y:S01]  /*0450*/  LDCU.64 UR8, c[0x0][0x390] ;  /* 0x00007200ff0877ac */ /* 0x000e220008000a00 */
[----:B------:R-:W1:Y:S01]  /*0460*/  LDCU.64 UR6, c[0x0][0x388] ;  /* 0x00007100ff0677ac */ /* 0x000e620008000a00 */
[----:B0----5:R-:W-:Y:S02]  /*0470*/  IMAD R5, R5, UR8, RZ ;  /* 0x0000000805057c24 */ /* 0x021fe4000f8e02ff */
[----:B------:R-:W-:-:S04]  /*0480*/  IMAD.WIDE.U32 R26, R4, UR8, RZ ;  /* 0x00000008041a7c25 */ /* 0x000fc8000f8e00ff */
[----:B-1----:R-:W-:Y:S02]  /*0490*/  IMAD R2, R31, UR6, RZ ;  /* 0x000000061f027c24 */ /* 0x002fe4000f8e02ff */
[----:B------:R-:W-:Y:S02]  /*04a0*/  IMAD R5, R4, UR9, R5 ;  /* 0x0000000904057c24 */ /* 0x000fe4000f8e0205 */
[C---:B------:R-:W-:Y:S02]  /*04b0*/  IMAD R2, R30.reuse, UR7, R2 ;  /* 0x000000071e027c24 */ /* 0x040fe4000f8e0202 */
[----:B------:R-:W-:Y:S01]  /*04c0*/  IMAD.WIDE.U32 R30, R30, UR6, RZ ;  /* 0x000000061e1e7c25 */ /* 0x000fe2000f8e00ff */
[----:B------:R-:W-:-:S04]  /*04d0*/  IADD3 R5, PT, PT, R27, R5, RZ ;  /* 0x000000051b057210 */ /* 0x000fc80007ffe0ff */
[----:B------:R-:W-:Y:S01]  /*04e0*/  IADD3 R31, PT, PT, R31, R2, RZ ;  /* 0x000000021f1f7210 */ /* 0x000fe20007ffe0ff */
[----:B------:R-:W-:Y:S02]  /*04f0*/  IMAD R5, R5, R6, RZ ;  /* 0x0000000605057224 */ /* 0x000fe400078e02ff */
[----:B------:R-:W-:-:S04]  /*0500*/  IMAD.WIDE.U32 R30, R6, R26, R30 ;  /* 0x0000001a061e7225 */ /* 0x000fc800078e001e */
[----:B------:R-:W-:-:S05]  /*0510*/  IMAD R7, R7, R26, R5 ;  /* 0x0000001a07077224 */ /* 0x000fca00078e0205 */
[----:B------:R-:W-:-:S07]  /*0520*/  IADD3 R7, PT, PT, R31, R7, RZ ;  /* 0x000000071f077210 */ /* 0x000fce0007ffe0ff */
.L_x_14818:
[----:B------:R-:W-:Y:S05]  /*0530*/  BSYNC.RECONVERGENT B0 ;  /* 0x0000000000007941 */ /* 0x000fea0003800200 */
.L_x_14817:
[----:B------:R-:W-:Y:S01]  /*0540*/  IADD3 R2, PT, PT, R0, 0x80, RZ ;  /* 0x0000008000027810 */ /* 0x000fe20007ffe0ff */
[----:B------:R-:W-:Y:S03]  /*0550*/  BSSY.RECONVERGENT B0, `(.L_x_14819) ;  /* 0x0000011000007945 */ /* 0x000fe60003800200 */
[----:B------:R-:W-:-:S13]  /*0560*/  ISETP.GE.AND P1, PT, R2, R3, PT ;  /* 0x000000030200720c */ /* 0x000fda0003f26270 */
[----:B------:R-:W-:Y:S05]  /*0570*/  @P1 BRA `(.L_x_14820) ;  /* 0x0000000000381947 */ /* 0x000fea0003800000 */
        /* <DEDUP_REMOVED lines=14> */
.L_x_14820:
[----:B------:R-:W-:Y:S05]  /*0660*/  BSYNC.RECONVERGENT B0 ;  /* 0x0000000000007941 */ /* 0x000fea0003800200 */
.L_x_14819:
[----:B-----5:R-:W0:Y:S01]  /*0670*/  @!P0 LDC.64 R4, c[0x0][0x3a0] ;  /* 0x0000e800ff048b82 */ /* 0x020e220000000a00 */
[C---:B------:R-:W-:Y:S01]  /*0680*/  IADD3 R6, PT, PT, R0.reuse, 0x100, RZ ;  /* 0x0000010000067810 */ /* 0x040fe20007ffe0ff */
[----:B------:R-:W-:Y:S01]  /*0690*/  VIADD R10, R0, 0x180 ;  /* 0x00000180000a7836 */ /* 0x000fe20000000000 */
[----:B------:R-:W-:Y:S01]  /*06a0*/  @!P0 LEA R11, R29, R0, 0x9 ;  /* 0x000000001d0b8211 */ /* 0x000fe200078e48ff */
[----:B------:R-:W-:Y:S01]  /*06b0*/  BSSY.RECONVERGENT B0, `(.L_x_14821) ;  /* 0x0000015000007945 */ /* 0x000fe20003800200 */
[-C--:B------:R-:W-:Y:S02]  /*06c0*/  ISETP.GE.AND P1, PT, R6, R3.reuse, PT ;  /* 0x000000030600720c */ /* 0x080fe40003f26270 */
[----:B------:R-:W-:Y:S02]  /*06d0*/  @!P0 MOV R0, R2 ;  /* 0x0000000200008202 */ /* 0x000fe40000000f00 */
[-C--:B------:R-:W-:Y:S02]  /*06e0*/  ISETP.GE.AND P2, PT, R10, R3.reuse, PT ;  /* 0x000000030a00720c */ /* 0x080fe40003f46270 */
[----:B------:R-:W-:Y:S01]  /*06f0*/  ISETP.GE.AND P3, PT, R0, R3, PT ;  /* 0x000000030000720c */ /* 0x000fe20003f66270 */
[----:B0-----:R-:W-:-:S06]  /*0700*/  @!P0 IMAD.WIDE.U32 R4, R11, 0x8, R4 ;  /* 0x000000080b048825 */ /* 0x001fcc00078e0004 */
[----:B------:R-:W-:Y:S06]  /*0710*/  @P1 BRA `(.L_x_14822) ;  /* 0x0000000000381947 */ /* 0x000fec0003800000 */
[----:B------:R-:W0:Y:S01]  /*0720*/  LDCU.64 UR8, c[0x0][0x390] ;  /* 0x00007200ff0877ac */ /* 0x000e220008000a00 */
[----:B------:R-:W1:Y:S01]  /*0730*/  LDCU.64 UR6, c[0x0][0x388] ;  /* 0x00007100ff0677ac */ /* 0x000e620008000a00 */
[----:B0-----:R-:W-:Y:S02]  /*0740*/  IMAD R17, R17, UR8, RZ ;  /* 0x0000000811117c24 */ /* 0x001fe4000f8e02ff */
        /* <DEDUP_REMOVED lines=11> */
.L_x_14822:
[----:B------:R-:W-:Y:S05]  /*0800*/  BSYNC.RECONVERGENT B0 ;  /* 0x0000000000007941 */ /* 0x000fea0003800200 */
.L_x_14821:
[----:B------:R-:W-:Y:S04]  /*0810*/  BSSY.RECONVERGENT B0, `(.L_x_14823) ;  /* 0x0000010000007945 */ /* 0x000fe80003800200 */
[----:B------:R-:W-:Y:S05]  /*0820*/  @P2 BRA `(.L_x_14824) ;  /* 0x0000000000382947 */ /* 0x000fea0003800000 */
        /* <DEDUP_REMOVED lines=14> */
.L_x_14824:
[----:B------:R-:W-:Y:S05]  /*0910*/  BSYNC.RECONVERGENT B0 ;  /* 0x0000000000007941 */ /* 0x000fea0003800200 */
.L_x_14823:
[----:B------:R-:W-:Y:S01]  /*0920*/  @!P0 IMAD.MOV.U32 R6, RZ, RZ, R30 ;  /* 0x000000ffff068224 */ /* 0x000fe200078e001e */
[----:B------:R-:W-:Y:S04]  /*0930*/  BSSY.RECONVERGENT B0, `(.L_x_14825) ;  /* 0x000000f000007945 */ /* 0x000fe80003800200 */
[----:B------:R0:W-:Y:S01]  /*0940*/  @!P0 STG.E.64 desc[UR4][R4.64], R6 ;  /* 0x0000000604008986 */ /* 0x0001e2000c101b04 */
[----:B------:R-:W-:Y:S05]  /*0950*/  @P3 BRA `(.L_x_14826) ;  /* 0x0000000000303947 */ /* 0x000fea0003800000 */
[----:B0-----:R-:W0:Y:S01]  /*0960*/  LDC.64 R4, c[0x0][0x3a0] ;  /* 0x0000e800ff047b82 */ /* 0x001e220000000a00 */
[----:B------:R-:W-:Y:S02]  /*0970*/  LEA R7, R29, R0, 0x9 ;  /* 0x000000001d077211 */ /* 0x000fe400078e48ff */
[----:B------:R-:W-:Y:S02]  /*0980*/  IADD3 R0, PT, PT, R0, 0x80, RZ ;  /* 0x0000008000007810 */ /* 0x000fe40007ffe0ff */
[----:B------:R-:W-:Y:S02]  /*0990*/  MOV R12, R8 ;  /* 0x00000008000c7202 */ /* 0x000fe40000000f00 */
[----:B------:R-:W-:-:S13]  /*09a0*/  ISETP.GE.AND P0, PT, R0, R3, PT ;  /* 0x000000030000720c */ /* 0x000fda0003f06270 */
[----:B------:R-:W-:Y:S02]  /*09b0*/  @!P0 LEA R9, R29, R0, 0x9 ;  /* 0x000000001d098211 */ /* 0x000fe400078e48ff */
[----:B------:R-:W-:Y:S01]  /*09c0*/  @!P0 MOV R18, R14 ;  /* 0x0000000e00128202 */ /* 0x000fe20000000f00 */
[----:B0-----:R-:W-:Y:S01]  /*09d0*/  IMAD.WIDE.U32 R6, R7, 0x8, R4 ;  /* 0x0000000807067825 */ /* 0x001fe200078e0004 */
[----:B------:R-:W-:-:S03]  /*09e0*/  @!P0 IADD3 R0, PT, PT, R0, 0x80, RZ ;  /* 0x0000008000008810 */ /* 0x000fc60007ffe0ff */
[----:B------:R-:W-:Y:S01]  /*09f0*/  @!P0 IMAD.WIDE.U32 R4, R9, 0x8, R4 ;  /* 0x0000000809048825 */ /* 0x000fe200078e0004 */
[----:B------:R1:W-:Y:S04]  /*0a00*/  STG.E.64 desc[UR4][R6.64], R12 ;  /* 0x0000000c06007986 */ /* 0x0003e8000c101b04 */
[----:B------:R1:W-:Y:S02]  /*0a10*/  @!P0 STG.E.64 desc[UR4][R4.64], R18 ;  /* 0x0000001204008986 */ /* 0x0003e4000c101b04 */
.L_x_14826:
[----:B------:R-:W-:Y:S05]  /*0a20*/  BSYNC.RECONVERGENT B0 ;  /* 0x0000000000007941 */ /* 0x000fea0003800200 */
.L_x_14825:
[----:B------:R-:W-:-:S13]  /*0a30*/  ISETP.GE.AND P0, PT, R0, R3, PT ;  /* 0x000000030000720c */ /* 0x000fda0003f06270 */
[----:B------:R-:W-:Y:S05]  /*0a40*/  @P0 EXIT ;  /* 0x000000000000094d */ /* 0x000fea0003800000 */
[----:B------:R-:W2:Y:S01]  /*0a50*/  LDC.64 R2, c[0x0][0x3a0] ;  /* 0x0000e800ff027b82 */ /* 0x000ea20000000a00 */
[----:B------:R-:W-:Y:S02]  /*0a60*/  LEA R29, R29, R0, 0x9 ;  /* 0x000000001d1d7211 */ /* 0x000fe400078e48ff */
[----:B------:R-:W-:-:S03]  /*0a70*/  MOV R10, R16 ;  /* 0x00000010000a7202 */ /* 0x000fc60000000f00 */
[----:B--2---:R-:W-:-:S05]  /*0a80*/  IMAD.WIDE.U32 R2, R29, 0x8, R2 ;  /* 0x000000081d027825 */ /* 0x004fca00078e0002 */
[----:B------:R-:W-:Y:S01]  /*0a90*/  STG.E.64 desc[UR4][R2.64], R10 ;  /* 0x0000000a02007986 */ /* 0x000fe2000c101b04 */
[----:B------:R-:W-:Y:S05]  /*0aa0*/  EXIT ;  /* 0x000000000000794d */ /* 0x000fea0003800000 */
.L_x_14827:
        /* <DEDUP_REMOVED lines=13> */
.L_x_23580:


//--------------------- .text._ZN2at6native29vectorized_elementwise_kernelILi2EZZZNS0_54_GLOBAL__N__d8c5977b_16_LinearAlgebra_cu_9e10b42f_324316addr_kernel_cudaERNS_14TensorIteratorERKN3c106ScalarES8_ENKUlvE_clEvENKUlvE2_clEvEUllllE0_St5arrayIPcLm4EEEEviT0_T1_ --------------------------
	.section	.text._ZN2at6native29vectorized_elementwise_kernelILi2EZZZNS0_54_GLOBAL__N__d8c5977b_16_LinearAlgebra_cu_9e10b42f_324316addr_kernel_cudaERNS_14TensorIteratorERKN3c106ScalarES8_ENKUlvE_clEvENKUlvE2_clEvEUllllE0_St5arrayIPcLm4EEEEviT0_T1_,"ax",@progbits
	.align	128
        .global         _ZN2at6native29vectorized_elementwise_kernelILi2EZZZNS0_54_GLOBAL__N__d8c5977b_16_LinearAlgebra_cu_9e10b42f_324316addr_kernel_cudaERNS_14TensorIteratorERKN3c106ScalarES8_ENKUlvE_clEvENKUlvE2_clEvEUllllE0_St5arrayIPcLm4EEEEviT0_T1_
        .type           _ZN2at6native29vectorized_elementwise_kernelILi2EZZZNS0_54_GLOBAL__N__d8c5977b_16_LinearAlgebra_cu_9e10b42f_324316addr_kernel_cudaERNS_14TensorIteratorERKN3c106ScalarES8_ENKUlvE_clEvENKUlvE2_clEvEUllllE0_St5arrayIPcLm4EEEEviT0_T1_,@function
        .size           _ZN2at6native29vectorized_elementwise_kernelILi2EZZZNS0_54_GLOBAL__N__d8c5977b_16_LinearAlgebra_cu_9e10b42f_324316addr_kernel_cudaERNS_14TensorIteratorERKN3c106ScalarES8_ENKUlvE_clEvENKUlvE2_clEvEUllllE0_St5arrayIPcLm4EEEEviT0_T1_,(.L_x_23581 - _ZN2at6native29vectorized_elementwise_kernelILi2EZZZNS0_54_GLOBAL__N__d8c5977b_16_LinearAlgebra_cu_9e10b42f_324316addr_kernel_cudaERNS_14TensorIteratorERKN3c106ScalarES8_ENKUlvE_clEvENKUlvE2_clEvEUllllE0_St5arrayIPcLm4EEEEviT0_T1_)
        .other          _ZN2at6native29vectorized_elementwise_kernelILi2EZZZNS0_54_GLOBAL__N__d8c5977b_16_LinearAlgebra_cu_9e10b42f_324316addr_kernel_cudaERNS_14TensorIteratorERKN3c106ScalarES8_ENKUlvE_clEvENKUlvE2_clEvEUllllE0_St5arrayIPcLm4EEEEviT0_T1_,@"STO_CUDA_ENTRY STV_DEFAULT"
_ZN2at6native29vectorized_elementwise_kernelILi2EZZZNS0_54_GLOBAL__N__d8c5977b_16_LinearAlgebra_cu_9e10b42f_324316addr_kernel_cudaERNS_14TensorIteratorERKN3c106ScalarES8_ENKUlvE_clEvENKUlvE2_clEvEUllllE0_St5arrayIPcLm4EEEEviT0_T1_:
.text._ZN2at6native29vectorized_elementwise_kernelILi2EZZZNS0_54_GLOBAL__N__d8c5977b_16_LinearAlgebra_cu_9e10b42f_324316addr_kernel_cudaERNS_14TensorIteratorERKN3c106ScalarES8_ENKUlvE_clEvENKUlvE2_clEvEUllllE0_St5arrayIPcLm4EEEEviT0_T1_:
        /* <DEDUP_REMOVED lines=11> */
[----:B------:R-:W2:Y:S08]  /*00b0*/  LDC.64 R10, c[0x0][0x3b8] ;  /* 0x0000ee00ff0a7b82 */ /* 0x000eb00000000a00 */
[----:B------:R-:W3:Y:S08]  /*00c0*/  LDC.64 R20, c[0x0][0x3b0] ;  /* 0x0000ec00ff147b82 */ /* 0x000ef00000000a00 */
[----:B------:R-:W4:Y:S01]  /*00d0*/  LDC.64 R22, c[0x0][0x3b8] ;  /* 0x0000ee00ff167b82 */ /* 0x000f220000000a00 */
[----:B0-----:R-:W-:-:S07]  /*00e0*/  ISETP.GE.U32.AND P0, PT, R5, R2, PT ;  /* 0x000000020500720c */ /* 0x001fce0003f06070 */
[----:B------:R-:W0:Y:S06]  /*00f0*/  LDC.64 R26, c[0x0][0x3b0] ;  /* 0x0000ec00ff1a7b82 */ /* 0x000e2c0000000a00 */
[----:B------:R-:W-:Y:S02]  /*0100*/  @!P0 LEA R3, R0, R5, 0xa ;  /* 0x0000000500038211 */ /* 0x000fe400078e50ff */
[----:B------:R-:W-:-:S04]  /*0110*/  @!P0 IADD3 R5, PT, PT, R5, 0x80, RZ ;  /* 0x0000008005058810 */ /* 0x000fc80007ffe0ff */
[----:B------:R-:W-:-:S13]  /*0120*/  ISETP.GE.U32.AND P2, PT, R5, R2, PT ;  /* 0x000000020500720c */ /* 0x000fda0003f46070 */
[----:B------:R-:W-:Y:S01]  /*0130*/  @!P2 LEA R17, R0, R5, 0xa ;  /* 0x000000050011a211 */ /* 0x000fe200078e50ff */
[----:B------:R-:W2:Y:S01]  /*0140*/  @!P2 LDC.64 R6, c[0x0][0x3a8] ;  /* 0x0000ea00ff06ab82 */ /* 0x000ea20000000a00 */
[----:B------:R-:W-:-:S03]  /*0150*/  @!P2 IADD3 R5, PT, PT, R5, 0x80, RZ ;  /* 0x000000800505a810 */ /* 0x000fc60007ffe0ff */
[----:B-1----:R-:W-:Y:S01]  /*0160*/  @!P2 IMAD.WIDE.U32 R14, R17, 0x8, R8 ;  /* 0x00000008110ea825 */ /* 0x002fe200078e0008 */
[----:B------:R-:W-:Y:S02]  /*0170*/  ISETP.GE.U32.AND P3, PT, R5, R2, PT ;  /* 0x000000020500720c */ /* 0x000fe40003f66070 */
[----:B------:R-:W-:Y:S02]  /*0180*/  CS2R R8, SRZ ;  /* 0x0000000000087805 */ /* 0x000fe4000001ff00 */
[----:B------:R-:W5:Y:S09]  /*0190*/  @!P2 LDG.E.64 R48, desc[UR4][R14.64] ;  /* 0x000000040e30a981 */ /* 0x000f72000c1e1b00 */
[----:B------:R-:W1:Y:S01]  /*01a0*/  @!P3 LDC.64 R18, c[0x0][0x3a8] ;  /* 0x0000ea00ff12bb82 */ /* 0x000e620000000a00 */
[----:B------:R-:W-:-:S02]  /*01b0*/  @!P3 LEA R29, R0, R5, 0xa ;  /* 0x00000005001db211 */ /* 0x000fc400078e50ff */
[----:B------:R-:W-:Y:S01]  /*01c0*/  @!P3 IADD3 R5, PT, PT, R5, 0x80, RZ ;  /* 0x000000800505b810 */ /* 0x000fe20007ffe0ff */
[----:B--2---:R-:W-:-:S03]  /*01d0*/  @!P2 IMAD.WIDE.U32 R12, R17, 0x8, R6 ;  /* 0x00000008110ca825 */ /* 0x004fc600078e0006 */
[----:B------:R-:W-:Y:S02]  /*01e0*/  ISETP.GE.U32.AND P1, PT, R5, R2, PT ;  /* 0x000000020500720c */ /* 0x000fe40003f26070 */
[----:B------:R-:W-:Y:S01]  /*01f0*/  CS2R R6, SRZ ;  /* 0x0000000000067805 */ /* 0x000fe2000001ff00 */
[----:B------:R-:W-:Y:S01]  /*0200*/  @!P2 IMAD.WIDE.U32 R16, R17, 0x8, R10 ;  /* 0x000000081110a825 */ /* 0x000fe200078e000a */
[----:B------:R-:W5:Y:S03]  /*0210*/  @!P2 LDG.E.64 R46, desc[UR4][R12.64] ;  /* 0x000000040c2ea981 */ /* 0x000f66000c1e1b00 */
[C---:B---3--:R-:W-:Y:S01]  /*0220*/  @!P3 IMAD.WIDE.U32 R20, R29.reuse, 0x8, R20 ;  /* 0x000000081d14b825 */ /* 0x048fe200078e0014 */
[----:B------:R-:W5:Y:S03]  /*0230*/  @!P2 LDG.E.64 R6, desc[UR4][R16.64] ;  /* 0x000000041006a981 */ /* 0x000f66000c1e1b00 */
[----:B----4-:R-:W-:-:S02]  /*0240*/  @!P3 IMAD.WIDE.U32 R22, R29, 0x8, R22 ;  /* 0x000000081d16b825 */ /* 0x010fc400078e0016 */
[----:B------:R-:W2:Y:S02]  /*0250*/  @!P1 LDC.64 R24, c[0x0][0x3a8] ;  /* 0x0000ea00ff189b82 */ /* 0x000ea40000000a00 */
[----:B-1----:R-:W-:Y:S01]  /*0260*/  @!P3 IMAD.WIDE.U32 R18, R29, 0x8, R18 ;  /* 0x000000081d12b825 */ /* 0x002fe200078e0012 */
[----:B------:R-:W-:Y:S02]  /*0270*/  @!P1 LEA R29, R0, R5, 0xa ;  /* 0x00000005001d9211 */ /* 0x000fe400078e50ff */
[----:B------:R-:W-:Y:S02]  /*0280*/  @!P1 IADD3 R5, PT, PT, R5, 0x80, RZ ;  /* 0x0000008005059810 */ /* 0x000fe40007ffe0ff */
[----:B------:R1:W5:Y:S02]  /*0290*/  @!P3 LDG.E.64 R8, desc[UR4][R18.64] ;  /* 0x000000041208b981 */ /* 0x000364000c1e1b00 */
[----:B------:R-:W-:Y:S02]  /*02a0*/  ISETP.GE.U32.AND P2, PT, R5, R2, PT ;  /* 0x000000020500720c */ /* 0x000fe40003f46070 */
[----:B------:R-:W-:-:S06]  /*02b0*/  CS2R R10, SRZ ;  /* 0x00000000000a7805 */ /* 0x000fcc000001ff00 */
[----:B------:R3:W5:Y:S01]  /*02c0*/  @!P3 LDG.E.64 R10, desc[UR4][R20.64] ;  /* 0x00000004140ab981 */ /* 0x000762000c1e1b00 */
[----:B-1----:R-:W1:Y:S08]  /*02d0*/  LDC.64 R18, c[0x0][0x3b8] ;  /* 0x0000ee00ff127b82 */ /* 0x002e700000000a00 */
[----:B---3--:R-:W3:Y:S01]  /*02e0*/  @!P2 LDC.64 R20, c[0x0][0x3a8] ;  /* 0x0000ea00ff14ab82 */ /* 0x008ee20000000a00 */
[----:B--2---:R-:W-:Y:S01]  /*02f0*/  @!P1 IMAD.WIDE.U32 R24, R29, 0x8, R24 ;  /* 0x000000081d189825 */ /* 0x004fe200078e0018 */
[----:B------:R-:W-:-:S02]  /*0300*/  CS2R R14, SRZ ;  /* 0x00000000000e7805 */ /* 0x000fc4000001ff00 */
[----:B------:R-:W-:Y:S01]  /*0310*/  CS2R R16, SRZ ;  /* 0x0000000000107805 */ /* 0x000fe2000001ff00 */
[----:B0-----:R-:W-:Y:S01]  /*0320*/  @!P1 IMAD.WIDE.U32 R26, R29, 0x8, R26 ;  /* 0x000000081d1a9825 */ /* 0x001fe200078e001a */
[----:B------:R-:W-:Y:S02]  /*0330*/  @!P2 LEA R35, R0, R5, 0xa ;  /* 0x000000050023a211 */ /* 0x000fe400078e50ff */
[----:B------:R-:W-:Y:S01]  /*0340*/  @!P2 IADD3 R5, PT, PT, R5, 0x80, RZ ;  /* 0x000000800505a810 */ /* 0x000fe20007ffe0ff */
[----:B------:R0:W5:Y:S04]  /*0350*/  @!P1 LDG.E.64 R14, desc[UR4][R24.64] ;  /* 0x00000004180e9981 */ /* 0x000168000c1e1b00 */
[----:B------:R-:W5:Y:S01]  /*0360*/  @!P1 LDG.E.64 R16, desc[UR4][R26.64] ;  /* 0x000000041a109981 */ /* 0x000f62000c1e1b00 */
[----:B-1----:R-:W-:Y:S01]  /*0370*/  @!P1 IMAD.WIDE.U32 R28, R29, 0x8, R18 ;  /* 0x000000081d1c9825 */ /* 0x002fe200078e0012 */
[----:B------:R-:W-:-:S02]  /*0380*/  CS2R R18, SRZ ;  /* 0x0000000000127805 */ /* 0x000fc4000001ff00 */
[----:B------:R-:W-:Y:S01]  /*0390*/  CS2R R12, SRZ ;  /* 0x00000000000c7805 */ /* 0x000fe2000001ff00 */
[----:B0-----:R-:W0:Y:S03]  /*03a0*/  LDC.64 R24, c[0x0][0x3b8] ;  /* 0x0000ee00ff187b82 */ /* 0x001e260000000a00 */
[----:B------:R1:W5:Y:S01]  /*03b0*/  @!P1 LDG.E.64 R18, desc[UR4][R28.64] ;  /* 0x000000041c129981 */ /* 0x000362000c1e1b00 */
[----:B------:R-:W-:Y:S01]  /*03c0*/  ISETP.GE.U32.AND P1, PT, R5, R2, PT ;  /* 0x000000020500720c */ /* 0x000fe20003f26070 */
[----:B---3--:R-:W-:Y:S01]  /*03d0*/  @!P2 IMAD.WIDE.U32 R30, R35, 0x8, R20 ;  /* 0x00000008231ea825 */ /* 0x008fe200078e0014 */
[----:B------:R-:W-:Y:S01]  /*03e0*/  CS2R R20, SRZ ;  /* 0x0000000000147805 */ /* 0x000fe2000001ff00 */
[----:B------:R-:W5:Y:S05]  /*03f0*/  @!P3 LDG.E.64 R12, desc[UR4][R22.64] ;  /* 0x00000004160cb981 */ /* 0x000f6a000c1e1b00 */
[----:B------:R2:W5:Y:S01]  /*0400*/  @!P2 LDG.E.64 R20, desc[UR4][R30.64] ;  /* 0x000000041e14a981 */ /* 0x000562000c1e1b00 */
[----:B-1----:R-:W1:Y:S08]  /*0410*/  LDC.64 R28, c[0x0][0x3b0] ;  /* 0x0000ec00ff1c7b82 */ /* 0x002e700000000a00 */
[----:B------:R-:W3:Y:S08]  /*0420*/  @!P1 LDC.64 R26, c[0x0][0x3a8] ;  /* 0x0000ea00ff1a9b82 */ /* 0x000ef00000000a00 */
[----:B--2---:R-:W2:Y:S01]  /*0430*/  LDC.64 R30, c[0x0][0x3b8] ;  /* 0x0000ee00ff1e7b82 */ /* 0x004ea20000000a00 */
[----:B------:R-:W-:-:S07]  /*0440*/  @!P1 LEA R41, R0, R5, 0xa ;  /* 0x0000000500299211 */ /* 0x000fce00078e50ff */
[----:B------:R-:W4:Y:S01]  /*0450*/  LDC.64 R22, c[0x0][0x3b0] ;  /* 0x0000ec00ff167b82 */ /* 0x000f220000000a00 */
[----:B-1----:R-:W-:Y:S01]  /*0460*/  @!P1 IMAD.WIDE.U32 R38, R41, 0x8, R28 ;  /* 0x0000000829269825 */ /* 0x002fe200078e001c */
[----:B------:R-:W-:Y:S02]  /*0470*/  CS2R R28, SRZ ;  /* 0x00000000001c7805 */ /* 0x000fe4000001ff00 */
[----:B------:R-:W-:Y:S01]  /*0480*/  @!P1 IADD3 R5, PT, PT, R5, 0x80, RZ ;  /* 0x0000008005059810 */ /* 0x000fe20007ffe0ff */
[C---:B---3--:R-:W-:Y:S01]  /*0490*/  @!P1 IMAD.WIDE.U32 R36, R41.reuse, 0x8, R26 ;  /* 0x0000000829249825 */ /* 0x048fe200078e001a */
[----:B------:R-:W-:Y:S02]  /*04a0*/  CS2R R26, SRZ ;  /* 0x00000000001a7805 */ /* 0x000fe4000001ff00 */
[----:B------:R-:W5:Y:S04]  /*04b0*/  @!P1 LDG.E.64 R28, desc[UR4][R38.64] ;  /* 0x00000004261c9981 */ /* 0x000f68000c1e1b00 */
[----:B------:R1:W5:Y:S01]  /*04c0*/  @!P1 LDG.E.64 R26, desc[UR4][R36.64] ;  /* 0x00000004241a9981 */ /* 0x000362000c1e1b00 */
[----:B--2---:R-:W-:Y:S01]  /*04d0*/  @!P1 IMAD.WIDE.U32 R40, R41, 0x8, R30 ;  /* 0x0000000829289825 */ /* 0x004fe200078e001e */
[----:B------:R-:W-:-:S06]  /*04e0*/  CS2R R30, SRZ ;  /* 0x00000000001e7805 */ /* 0x000fcc000001ff00 */
[----:B------:R2:W5:Y:S01]  /*04f0*/  @!P1 LDG.E.64 R30, desc[UR4][R40.64] ;  /* 0x00000004281e9981 */ /* 0x000562000c1e1b00 */
[----:B------:R-:W-:Y:S01]  /*0500*/  ISETP.GE.U32.AND P1, PT, R5, R2, PT ;  /* 0x000000020500720c */ /* 0x000fe20003f26070 */
[C---:B----4-:R-:W-:Y:S01]  /*0510*/  @!P2 IMAD.WIDE.U32 R32, R35.reuse, 0x8, R22 ;  /* 0x000000082320a825 */ /* 0x050fe200078e0016 */
[----:B------:R-:W-:Y:S01]  /*0520*/  CS2R R22, SRZ ;  /* 0x0000000000167805 */ /* 0x000fe2000001ff00 */
[----:B-1----:R-:W1:Y:S02]  /*0530*/  LDC.64 R36, c[0x0][0x3b8] ;  /* 0x0000ee00ff247b82 */ /* 0x002e640000000a00 */
[----:B0-----:R-:W-:Y:S01]  /*0540*/  @!P2 IMAD.WIDE.U32 R34, R35, 0x8, R24 ;  /* 0x000000082322a825 */ /* 0x001fe200078e0018 */
[----:B------:R-:W-:Y:S02]  /*0550*/  CS2R R24, SRZ ;  /* 0x0000000000187805 */ /* 0x000fe4000001ff00 */
[----:B------:R0:W5:Y:S03]  /*0560*/  @!P2 LDG.E.64 R22, desc[UR4][R32.64] ;  /* 0x000000042016a981 */ /* 0x000166000c1e1b00 */
[----:B--2---:R-:W2:Y:S01]  /*0570*/  LDC.64 R40, c[0x0][0x3b0] ;  /* 0x0000ec00ff287b82 */ /* 0x004ea20000000a00 */
[----:B------:R3:W5:Y:S07]  /*0580*/  @!P2 LDG.E.64 R24, desc[UR4][R34.64] ;  /* 0x000000042218a981 */ /* 0x00076e000c1e1b00 */
[----:B0-----:R-:W0:Y:S08]  /*0590*/  @!P1 LDC.64 R32, c[0x0][0x3a8] ;  /* 0x0000ea00ff209b82 */ /* 0x001e300000000a00 */
[----:B---3--:R-:W3:Y:S01]  /*05a0*/  LDC.64 R34, c[0x0][0x3b0] ;  /* 0x0000ec00ff227b82 */ /* 0x008ee20000000a00 */
[----:B------:R-:W-:-:S02]  /*05b0*/  @!P1 LEA R53, R0, R5, 0xa ;  /* 0x0000000500359211 */ /* 0x000fc400078e50ff */
[----:B------:R-:W-:-:S03]  /*05c0*/  @!P1 IADD3 R5, PT, PT, R5, 0x80, RZ ;  /* 0x0000008005059810 */ /* 0x000fc60007ffe0ff */
[----:B0-----:R-:W-:Y:S01]  /*05d0*/  @!P1 IMAD.WIDE.U32 R42, R53, 0x8, R32 ;  /* 0x00000008352a9825 */ /* 0x001fe200078e0020 */
[----:B------:R-:W-:-:S06]  /*05e0*/  CS2R R32, SRZ ;  /* 0x0000000000207805 */ /* 0x000fcc000001ff00 */
[----:B------:R0:W5:Y:S01]  /*05f0*/  @!P1 LDG.E.64 R32, desc[UR4][R42.64] ;  /* 0x000000042a209981 */ /* 0x000162000c1e1b00 */
[----:B---3--:R-:W-:Y:S01]  /*0600*/  @!P1 IMAD.WIDE.U32 R44, R53, 0x8, R34 ;  /* 0x00000008352c9825 */ /* 0x008fe200078e0022 */
[----:B------:R-:W-:-:S03]  /*0610*/  CS2R R34, SRZ ;  /* 0x0000000000227805 */ /* 0x000fc6000001ff00 */
[----:B-1----:R-:W-:Y:S01]  /*0620*/  @!P1 IMAD.WIDE.U32 R52, R53, 0x8, R36 ;  /* 0x0000000835349825 */ /* 0x002fe200078e0024 */
[----:B------:R-:W-:Y:S02]  /*0630*/  CS2R R36, SRZ ;  /* 0x0000000000247805 */ /* 0x000fe4000001ff00 */
[----:B------:R1:W5:Y:S01]  /*0640*/  @!P1 LDG.E.64 R34, desc[UR4][R44.64] ;  /* 0x000000042c229981 */ /* 0x000362000c1e1b00 */
[----:B0-----:R-:W0:Y:S03]  /*0650*/  LDC.64 R42, c[0x0][0x3b8] ;  /* 0x0000ee00ff2a7b82 */ /* 0x001e260000000a00 */
[----:B------:R3:W5:Y:S01]  /*0660*/  @!P1 LDG.E.64 R36, desc[UR4][R52.64] ;  /* 0x0000000434249981 */ /* 0x000762000c1e1b00 */
[----:B------:R-:W-:-:S04]  /*0670*/  ISETP.GE.U32.AND P1, PT, R5, R2, PT ;  /* 0x000000020500720c */ /* 0x000fc80003f26070 */
[----:B-1----:R-:W1:Y:S09]  /*0680*/  @!P0 LDC.64 R44, c[0x0][0x3a8] ;  /* 0x0000ea00ff2c8b82 */ /* 0x002e720000000a00 */
[----:B------:R-:W4:Y:S01]  /*0690*/  @!P1 LDC.64 R50, c[0x0][0x3a8] ;  /* 0x0000ea00ff329b82 */ /* 0x000f220000000a00 */
[----:B------:R-:W-:-:S02]  /*06a0*/  @!P1 LEA R5, R0, R5, 0xa ;  /* 0x0000000500059211 */ /* 0x000fc400078e50ff */
[----:B------:R-:W-:Y:S02]  /*06b0*/  CS2R R38, SRZ ;  /* 0x0000000000267805 */ /* 0x000fe4000001ff00 */
[----:B---3--:R-:W-:Y:S01]  /*06c0*/  CS2R R52, SRZ ;  /* 0x0000000000347805 */ /* 0x008fe2000001ff00 */
[----:B-1----:R-:W-:-:S05]  /*06d0*/  @!P0 IMAD.WIDE.U32 R44, R3, 0x8, R44 ;  /* 0x00000008032c8825 */ /* 0x002fca00078e002c */
[----:B------:R1:W5:Y:S01]  /*06e0*/  @!P0 LDG.E.64 R52, desc[UR4][R44.64] ;  /* 0x000000042c348981 */ /* 0x000362000c1e1b00 */
[----:B----4-:R-:W-:-:S05]  /*06f0*/  @!P1 IMAD.WIDE.U32 R50, R5, 0x8, R50 ;  /* 0x0000000805329825 */ /* 0x010fca00078e0032 */
[----:B------:R2:W5:Y:S01]  /*0700*/  @!P1 LDG.E.64 R38, desc[UR4][R50.64] ;  /* 0x0000000432269981 */ /* 0x000562000c1e1b00 */
[----:B-1----:R-:W1:Y:S01]  /*0710*/  LDC.64 R44, c[0x0][0x3b0] ;  /* 0x0000ec00ff2c7b82 */ /* 0x002e620000000a00 */
[----:B--2---:R-:W-:-:S04]  /*0720*/  @!P1 IMAD.WIDE.U32 R50, R5, 0x8, R40 ;  /* 0x0000000805329825 */ /* 0x004fc800078e0028 */
[----:B0-----:R-:W-:Y:S01]  /*0730*/  @!P1 IMAD.WIDE.U32 R4, R5, 0x8, R42 ;  /* 0x0000000805049825 */ /* 0x001fe200078e002a */
[----:B------:R-:W-:-:S06]  /*0740*/  CS2R R42, SRZ ;  /* 0x00000000002a7805 */ /* 0x000fcc000001ff00 */
[----:B------:R0:W5:Y:S02]  /*0750*/  @!P1 LDG.E.64 R42, desc[UR4][R4.64] ;  /* 0x00000004042a9981 */ /* 0x000164000c1e1b00 */
[----:B0-----:R-:W0:Y:S01]  /*0760*/  LDC.64 R4, c[0x0][0x3b8] ;  /* 0x0000ee00ff047b82 */ /* 0x001e220000000a00 */
[----:B------:R-:W-:Y:S01]  /*0770*/  CS2R R40, SRZ ;  /* 0x0000000000287805 */ /* 0x000fe2000001ff00 */
[----:B-1----:R-:W-:-:S05]  /*0780*/  @!P0 IMAD.WIDE.U32 R44, R3, 0x8, R44 ;  /* 0x00000008032c8825 */ /* 0x002fca00078e002c */
[----:B------:R1:W5:Y:S02]  /*0790*/  @!P1 LDG.E.64 R40, desc[UR4][R50.64] ;  /* 0x0000000432289981 */ /* 0x000364000c1e1b00 */
[----:B-1----:R-:W-:-:S06]  /*07a0*/  CS2R R50, SRZ ;  /* 0x0000000000327805 */ /* 0x002fcc000001ff00 */
[----:B------:R0:W5:Y:S02]  /*07b0*/  @!P0 LDG.E.64 R50, desc[UR4][R44.64] ;  /* 0x000000042c328981 */ /* 0x000164000c1e1b00 */
[----:B0-----:R-:W-:Y:S01]  /*07c0*/  @!P0 IMAD.WIDE.U32 R44, R3, 0x8, R4 ;  /* 0x00000008032c8825 */ /* 0x001fe200078e0004 */
[----:B------:R-:W-:-:S06]  /*07d0*/  CS2R R4, SRZ ;  /* 0x0000000000047805 */ /* 0x000fcc000001ff00 */
[----:B------:R0:W5:Y:S01]  /*07e0*/  @!P0 LDG.E.64 R4, desc[UR4][R44.64] ;  /* 0x000000042c048981 */ /* 0x000162000c1e1b00 */
[----:B------:R-:W-:Y:S04]  /*07f0*/  BSSY.RECONVERGENT B0, `(.L_x_14829) ;  /* 0x0000010000007945 */ /* 0x000fe80003800200 */
[----:B------:R-:W-:Y:S05]  /*0800*/  @P0 BRA `(.L_x_14830) ;  /* 0x0000000000380947 */ /* 0x000fea0003800000 */
[----:B------:R-:W1:Y:S01]  /*0810*/  LDCU.64 UR6, c[0x0][0x388] ;  /* 0x00007100ff0677ac */ /* 0x000e620008000a00 */
[----:B------:R-:W2:Y:S01]  /*0820*/  LDCU.64 UR8, c[0x0][0x390] ;  /* 0x00007200ff0877ac */ /* 0x000ea20008000a00 */
[----:B-1---5:R-:W-:Y:S02]  /*0830*/  IMAD R3, R53, UR6, RZ ;  /* 0x0000000635037c24 */ /* 0x022fe4000f8e02ff */
[----:B0-----:R-:W-:-:S04]  /*0840*/  IMAD.WIDE.U32 R44, R52, UR6, RZ ;  /* 0x00000006342c7c25 */ /* 0x001fc8000f8e00ff */
[----:B------:R-:W-:-:S05]  /*0850*/  IMAD R3, R52, UR7, R3 ;  /* 0x0000000734037c24 */ /* 0x000fca000f8e0203 */
[----:B------:R-:W-:Y:S01]  /*0860*/  IADD3 R45, PT, PT, R45, R3, RZ ;  /* 0x000000032d2d7210 */ /* 0x000fe20007ffe0ff */
[----:B--2---:R-:W-:-:S04]  /*0870*/  IMAD R3, R51, UR8, RZ ;  /* 0x0000000833037c24 */ /* 0x004fc8000f8e02ff */
[C---:B------:R-:W-:Y:S02]  /*0880*/  IMAD R3, R50.reuse, UR9, R3 ;  /* 0x0000000932037c24 */ /* 0x040fe4000f8e0203 */
[----:B------:R-:W-:-:S05]  /*0890*/  IMAD.WIDE.U32 R50, R50, UR8, RZ ;  /* 0x0000000832327c25 */ /* 0x000fca000f8e00ff */
[----:B------:R-:W-:Y:S01]  /*08a0*/  IADD3 R3, PT, PT, R51, R3, RZ ;  /* 0x0000000333037210 */ /* 0x000fe20007ffe0ff */
[----:B------:R-:W-:-:S04]  /*08b0*/  IMAD.WIDE.U32 R44, R4, R50, R44 ;  /* 0x00000032042c7225 */ /* 0x000fc800078e002c */
[----:B------:R-:W-:-:S04]  /*08c0*/  IMAD R3, R3, R4, RZ ;  /* 0x0000000403037224 */ /* 0x000fc800078e02ff */
[----:B------:R-:W-:-:S05]  /*08d0*/  IMAD R3, R5, R50, R3 ;  /* 0x0000003205037224 */ /* 0x000fca00078e0203 */
[----:B------:R-:W-:-:S07]  /*08e0*/  IADD3 R3, PT, PT, R45, R3, RZ ;  /* 0x000000032d037210 */ /* 0x000fce0007ffe0ff */
.L_x_14830:
[----:B------:R-:W-:Y:S05]  /*08f0*/  BSYNC.RECONVERGENT B0 ;  /* 0x0000000000007941 */ /* 0x000fea0003800200 */
.L_x_14829:
[----:B-----5:R-:W1:Y:S01]  /*0900*/  S2R R5, SR_TID.X ;  /* 0x0000000000057919 */ /* 0x020e620000002100 */
[----:B------:R-:W-:Y:S01]  /*0910*/  BSSY.RECONVERGENT B0, `(.L_x_14831) ;  /* 0x0000012000007945 */ /* 0x000fe20003800200 */
[----:B-1----:R-:W-:-:S04]  /*0920*/  IADD3 R51, PT, PT, R5, 0x80, RZ ;  /* 0x0000008005337810 */ /* 0x002fc80007ffe0ff */
[----:B------:R-:W-:-:S13]  /*0930*/  ISETP.GE.U32.AND P0, PT, R51, R2, PT ;  /* 0x000000023300720c */ /* 0x000fda0003f06070 */
[----:B------:R-:W-:Y:S05]  /*0940*/  @P0 BRA `(.L_x_14832) ;  /* 0x0000000000380947 */ /* 0x000fea0003800000 */
[----:B------:R-:W1:Y:S01]  /*0950*/  LDCU.64 UR6, c[0x0][0x388] ;  /* 0x00007100ff0677ac */ /* 0x000e620008000a00 */
[----:B------:R-:W2:Y:S01]  /*0960*/  LDCU.64 UR8, c[0x0][0x390] ;  /* 0x00007200ff0877ac */ /* 0x000ea20008000a00 */
[----:B-1----:R-:W-:-:S04]  /*0970*/  IMAD R47, R47, UR6, RZ ;  /* 0x000000062f2f7c24 */ /* 0x002fc8000f8e02ff */
[C---:B------:R-:W-:Y:S02]  /*0980*/  IMAD R53, R46.reuse, UR7, R47 ;  /* 0x000000072e357c24 */ /* 0x040fe4000f8e022f */
[----:B------:R-:W-:-:S04]  /*0990*/  IMAD.WIDE.U32 R46, R46, UR6, RZ ;  /* 0x000000062e2e7c25 */ /* 0x000fc8000f8e00ff */
[----:B--2---:R-:W-:Y:S01]  /*09a0*/  IMAD R49, R49, UR8, RZ ;  /* 0x0000000831317c24 */ /* 0x004fe2000f8e02ff */
[----:B------:R-:W-:-:S03]  /*09b0*/  IADD3 R47, PT, PT, R47, R53, RZ ;  /* 0x000000352f2f7210 */ /* 0x000fc60007ffe0ff */
[C---:B------:R-:W-:Y:S02]  /*09c0*/  IMAD R53, R48.reuse, UR9, R49 ;  /* 0x0000000930357c24 */ /* 0x040fe4000f8e0231 */
[----:B------:R-:W-:-:S05]  /*09d0*/  IMAD.WIDE.U32 R48, R48, UR8, RZ ;  /* 0x0000000830307c25 */ /* 0x000fca000f8e00ff */
[----:B------:R-:W-:Y:S01]  /*09e0*/  IADD3 R49, PT, PT, R49, R53, RZ ;  /* 0x0000003531317210 */ /* 0x000fe20007ffe0ff */
[----:B------:R-:W-:-:S04]  /*09f0*/  IMAD.WIDE.U32 R46, R6, R48, R46 ;  /* 0x00000030062e7225 */ /* 0x000fc800078e002e */
[----:B------:R-:W-:-:S04]  /*0a00*/  IMAD R49, R49, R6, RZ ;  /* 0x0000000631317224 */ /* 0x000fc800078e02ff */
[----:B------:R-:W-:-:S05]  /*0a10*/  IMAD R49, R7, R48, R49 ;  /* 0x0000003007317224 */ /* 0x000fca00078e0231 */
[----:B------:R-:W-:-:S07]  /*0a20*/  IADD3 R49, PT, PT, R47, R49, RZ ;  /* 0x000000312f317210 */ /* 0x000fce0007ffe0ff */
.L_x_14832:
[----:B------:R-:W-:Y:S05]  /*0a30*/  BSYNC.RECONVERGENT B0 ;  /* 0x0000000000007941 */ /* 0x000fea0003800200 */
.L_x_14831:
[----:B------:R-:W-:Y:S01]  /*0a40*/  IADD3 R7, PT, PT, R5, 0x100, RZ ;  /* 0x0000010005077810 */ /* 0x000fe20007ffe0ff */
[----:B------:R-:W-:Y:S03]  /*0a50*/  BSSY.RECONVERGENT B0, `(.L_x_14833) ;  /* 0x0000011000007945 */ /* 0x000fe60003800200 */
[----:B------:R-:W-:-:S13]  /*0a60*/  ISETP.GE.U32.AND P0, PT, R7, R2, PT ;  /* 0x000000020700720c */ /* 0x000fda0003f06070 */
[----:B------:R-:W-:Y:S05]  /*0a70*/  @P0 BRA `(.L_x_14834) ;  /* 0x0000000000380947 */ /* 0x000fea0003800000 */
[----:B------:R-:W1:Y:S01]  /*0a80*/  LDCU.64 UR6, c[0x0][0x388] ;  /* 0x00007100ff0677ac */ /* 0x000e620008000a00 */
[----:B------:R-:W2:Y:S01]  /*0a90*/  LDCU.64 UR8, c[0x0][0x390] ;  /* 0x00007200ff0877ac */ /* 0x000ea20008000a00 */
[----:B-1----:R-:W-:Y:S02]  /*0aa0*/  IMAD R7, R9, UR6, RZ ;  /* 0x0000000609077c24 */ /* 0x002fe4000f8e02ff */
[----:B--2---:R-:W-:Y:S02]  /*0ab0*/  IMAD R11, R11, UR8, RZ ;  /* 0x000000080b0b7c24 */ /* 0x004fe4000f8e02ff */
[C---:B------:R-:W-:Y:S02]  /*0ac0*/  IMAD R7, R8.reuse, UR7, R7 ;  /* 0x0000000708077c24 */ /* 0x040fe4000f8e0207 */
[----:B------:R-:W-:-:S04]  /*0ad0*/  IMAD.WIDE.U32 R8, R8, UR6, RZ ;  /* 0x0000000608087c25 */ /* 0x000fc8000f8e00ff */
[C---:B------:R-:W-:Y:S01]  /*0ae0*/  IMAD R53, R10.reuse, UR9, R11 ;  /* 0x000000090a357c24 */ /* 0x040fe2000f8e020b */
[----:B------:R-:W-:Y:S01]  /*0af0*/  IADD3 R9, PT, PT, R9, R7, RZ ;  /* 0x0000000709097210 */ /* 0x000fe20007ffe0ff */
[----:B------:R-:W-:-:S05]  /*0b00*/  IMAD.WIDE.U32 R10, R10, UR8, RZ ;  /* 0x000000080a0a7c25 */ /* 0x000fca000f8e00ff */
[----:B------:R-:W-:-:S05]  /*0b10*/  IADD3 R7, PT, PT, R11, R53, RZ ;  /* 0x000000350b077210 */ /* 0x000fca0007ffe0ff */
[----:B------:R-:W-:Y:S02]  /*0b20*/  IMAD R11, R7, R12, RZ ;  /* 0x0000000c070b7224 */ /* 0x000fe400078e02ff */
[----:B------:R-:W-:-:S04]  /*0b30*/  IMAD.WIDE.U32 R6, R12, R10, R8 ;  /* 0x0000000a0c067225 */ /* 0x000fc800078e0008 */
[----:B------:R-:W-:-:S05]  /*0b40*/  IMAD R11, R13, R10, R11 ;  /* 0x0000000a0d0b7224 */ /* 0x000fca00078e020b */
[----:B------:R-:W-:-:S07]  /*0b50*/  IADD3 R11, PT, PT, R7, R11, RZ ;  /* 0x0000000b070b7210 */ /* 0x000fce0007ffe0ff */
.L_x_14834:
[----:B------:R-:W-:Y:S05]  /*0b60*/  BSYNC.RECONVERGENT B0 ;  /* 0x0000000000007941 */ /* 0x000fea0003800200 */
.L_x_14833:
        /* <DEDUP_REMOVED lines=13> */
[----:B------:R-:W-:Y:S01]  /*0c40*/  IADD3 R15, PT, PT, R15, R13, RZ ;  /* 0x0000000d0f0f7210 */ /* 0x000fe20007ffe0ff */
[----:B------:R-:W-:Y:S02]  /*0c50*/  IMAD R13, R9, R18, RZ ;  /* 0x00000012090d7224 */ /* 0x000fe400078e02ff */
[----:B------:R-:W-:-:S04]  /*0c60*/  IMAD.WIDE.U32 R8, R18, R16, R14 ;  /* 0x0000001012087225 */ /* 0x000fc800078e000e */
[----:B------:R-:W-:-:S05]  /*0c70*/  IMAD R13, R19, R16, R13 ;  /* 0x00000010130d7224 */ /* 0x000fca00078e020d */
[----:B------:R-:W-:-:S07]  /*0c80*/  IADD3 R15, PT, PT, R9, R13, RZ ;  /* 0x0000000d090f7210 */ /* 0x000fce0007ffe0ff */
.L_x_14836:
[----:B------:R-:W-:Y:S05]  /*0c90*/  BSYNC.RECONVERGENT B0 ;  /* 0x0000000000007941 */ /* 0x000fea0003800200 */
.L_x_14835:
[----:B------:R-:W-:Y:S01]  /*0ca0*/  IADD3 R13, PT, PT, R5, 0x200, RZ ;  /* 0x00000200050d7810 */ /* 0x000fe20007ffe0ff */
[----:B------:R-:W-:Y:S03]  /*0cb0*/  BSSY.RECONVERGENT B0, `(.L_x_14837) ;  /* 0x0000011000007945 */ /* 0x000fe60003800200 */
[----:B------:R-:W-:-:S13]  /*0cc0*/  ISETP.GE.U32.AND P0, PT, R13, R2, PT ;  /* 0x000000020d00720c */ /* 0x000fda0003f06070 */
[----:B------:R-:W-:Y:S05]  /*0cd0*/  @P0 BRA `(.L_x_14838) ;  /* 0x0000000000380947 */ /* 0x000fea0003800000 */
[----:B------:R-:W1:Y:S01]  /*0ce0*/  LDCU.64 UR8, c[0x0][0x390] ;  /* 0x00007200ff0877ac */ /* 0x000e620008000a00 */
[----:B------:R-:W2:Y:S01]  /*0cf0*/  LDCU.64 UR6, c[0x0][0x388] ;  /* 0x00007100ff0677ac */ /* 0x000ea20008000a00 */
[----:B-1----:R-:W-:Y:S02]  /*0d00*/  IMAD R19, R23, UR8, RZ ;  /* 0x0000000817137c24 */ /* 0x002fe4000f8e02ff */
[----:B------:R-:W-:-:S04]  /*0d10*/  IMAD.WIDE.U32 R16, R22, UR8, RZ ;  /* 0x0000000816107c25 */ /* 0x000fc8000f8e00ff */
[----:B--2---:R-:W-:Y:S02]  /*0d20*/  IMAD R13, R21, UR6, RZ ;  /* 0x00000006150d7c24 */ /* 0x004fe4000f8e02ff */
        /* <DEDUP_REMOVED lines=9> */
.L_x_14838:
[----:B------:R-:W-:Y:S05]  /*0dc0*/  BSYNC.RECONVERGENT B0 ;  /* 0x0000000000007941 */ /* 0x000fea0003800200 */
.L_x_14837:
[C---:B------:R-:W-:Y:S01]  /*0dd0*/  IADD3 R17, PT, PT, R5.reuse, 0x280, RZ ;  /* 0x0000028005117810 */ /* 0x040fe20007ffe0ff */
[----:B------:R-:W-:Y:S01]  /*0de0*/  BSSY.RECONVERGENT B0, `(.L_x_14839) ;  /* 0x0000016000007945 */ /* 0x000fe20003800200 */
[----:B------:R-:W-:Y:S02]  /*0df0*/  IADD3 R21, PT, PT, R5, 0x380, RZ ;  /* 0x0000038005157810 */ /* 0x000fe40007ffe0ff */
[-C--:B------:R-:W-:Y:S02]  /*0e00*/  ISETP.GE.U32.AND P0, PT, R17, R2.reuse, PT ;  /* 0x000000021100720c */ /* 0x080fe40003f06070 */
[----:B------:R-:W-:Y:S02]  /*0e10*/  IADD3 R17, PT, PT, R5, 0x300, RZ ;  /* 0x0000030005117810 */ /* 0x000fe40007ffe0ff */
[-C--:B------:R-:W-:Y:S02]  /*0e20*/  ISETP.GE.U32.AND P2, PT, R21, R2.reuse, PT ;  /* 0x000000021500720c */ /* 0x080fe40003f46070 */
[----:B------:R-:W-:-:S02]  /*0e30*/  ISETP.GE.U32.AND P1, PT, R17, R2, PT ;  /* 0x000000021100720c */ /* 0x000fc40003f26070 */
[----:B------:R-:W-:-:S05]  /*0e40*/  ISETP.GE.U32.AND P3, PT, R5, R2, PT ;  /* 0x000000020500720c */ /* 0x000fca0003f66070 */
[----:B------:R-:W-:Y:S08]  /*0e50*/  @P0 BRA `(.L_x_14840) ;  /* 0x0000000000380947 */ /* 0x000ff00003800000 */
        /* <DEDUP_REMOVED lines=14> */
.L_x_14840:
[----:B------:R-:W-:Y:S05]  /*0f40*/  BSYNC.RECONVERGENT B0 ;  /* 0x0000000000007941 */ /* 0x000fea0003800200 */
.L_x_14839:
[----:B------:R-:W-:Y:S04]  /*0f50*/  BSSY.RECONVERGENT B0, `(.L_x_14841) ;  /* 0x0000010000007945 */ /* 0x000fe80003800200 */
        /* <DEDUP_REMOVED lines=15> */
.L_x_14842:
[----:B------:R-:W-:Y:S05]  /*1050*/  BSYNC.RECONVERGENT B0 ;  /* 0x0000000000007941 */ /* 0x000fea0003800200 */
.L_x_14841:
        /* <DEDUP_REMOVED lines=16> */
.L_x_14844:
[----:B------:R-:W-:Y:S05]  /*1160*/  BSYNC.RECONVERGENT B0 ;  /* 0x0000000000007941 */ /* 0x000fea0003800200 */
.L_x_14843:
[----:B------:R-:W-:Y:S04]  /*1170*/  BSSY.RECONVERGENT B0, `(.L_x_14845) ;  /* 0x000003a000007945 */ /* 0x000fe80003800200 */
[----:B------:R-:W-:Y:S04]  /*1180*/  BSSY.RELIABLE B1, `(.L_x_14846) ;  /* 0x0000031000017945 */ /* 0x000fe80003800100 */
[----:B------:R-:W-:Y:S05]  /*1190*/  @P3 BRA `(.L_x_14847) ;  /* 0x0000000000383947 */ /* 0x000fea0003800000 */
[----:B------:R-:W1:Y:S01]  /*11a0*/  LDC.64 R30, c[0x0][0x3a0] ;  /* 0x0000e800ff1e7b82 */ /* 0x000e620000000a00 */
[----:B------:R-:W-:Y:S02]  /*11b0*/  LEA R5, R0, R5, 0xa ;  /* 0x0000000500057211 */ /* 0x000fe400078e50ff */
[----:B0-----:R-:W-:-:S03]  /*11c0*/  MOV R45, R3 ;  /* 0x00000003002d7202 */ /* 0x001fc60000000f00 */
[----:B-1----:R-:W-:Y:S01]  /*11d0*/  IMAD.WIDE.U32 R30, R5, 0x8, R30 ;  /* 0x00000008051e7825 */ /* 0x002fe200078e001e */
[----:B------:R-:W-:-:S04]  /*11e0*/  MOV R5, R51 ;  /* 0x0000003300057202 */ /* 0x000fc80000000f00 */
[----:B------:R0:W-:Y:S01]  /*11f0*/  STG.E.64 desc[UR4][R30.64], R44 ;  /* 0x0000002c1e007986 */ /* 0x0001e2000c101b04 */
[----:B------:R-:W-:-:S13]  /*1200*/  ISETP.GE.U32.AND P0, PT, R5, R2, PT ;  /* 0x000000020500720c */ /* 0x000fda0003f06070 */
[----:B0-----:R-:W-:Y:S05]  /*1210*/  @P0 BRA `(.L_x_14848) ;  /* 0x0000000000380947 */ /* 0x001fea0003800000 */
[----:B------:R-:W0:Y:S01]  /*1220*/  LDC.64 R30, c[0x0][0x3a0] ;  /* 0x0000e800ff1e7b82 */ /* 0x000e220000000a00 */
[----:B------:R-:W-:Y:S02]  /*1230*/  LEA R3, R0, R5, 0xa ;  /* 0x0000000500037211 */ /* 0x000fe400078e50ff */
[----:B------:R-:W-:Y:S02]  /*1240*/  MOV R48, R46 ;  /* 0x0000002e00307202 */ /* 0x000fe40000000f00 */
[----:B------:R-:W-:Y:S01]  /*1250*/  IADD3 R5, PT, PT, R5, 0x80, RZ ;  /* 0x0000008005057810 */ /* 0x000fe20007ffe0ff */
[----:B0-----:R-:W-:-:S05]  /*1260*/  IMAD.WIDE.U32 R30, R3, 0x8, R30 ;  /* 0x00000008031e7825 */ /* 0x001fca00078e001e */
[----:B------:R1:W-:Y:S02]  /*1270*/  STG.E.64 desc[UR4][R30.64], R48 ;  /* 0x000000301e007986 */ /* 0x0003e4000c101b04 */
.L_x_14847:
[----:B------:R-:W-:-:S13]  /*1280*/  ISETP.GE.U32.AND P0, PT, R5, R2, PT ;  /* 0x000000020500720c */ /* 0x000fda0003f06070 */
[----:B------:R-:W-:Y:S05]  /*1290*/  @P0 BRA `(.L_x_14849) ;  /* 0x0000000000380947 */ /* 0x000fea0003800000 */
[----:B-1----:R-:W1:Y:S01]  /*12a0*/  LDC.64 R30, c[0x0][0x3a0] ;  /* 0x0000e800ff1e7b82 */ /* 0x002e620000000a00 */
[----:B------:R-:W-:Y:S02]  /*12b0*/  LEA R3, R0, R5, 0xa ;  /* 0x0000000500037211 */ /* 0x000fe400078e50ff */
[----:B------:R-:W-:Y:S02]  /*12c0*/  MOV R10, R6 ;  /* 0x00000006000a7202 */ /* 0x000fe40000000f00 */
[----:B------:R-:W-:Y:S01]  /*12d0*/  IADD3 R5, PT, PT, R5, 0x80, RZ ;  /* 0x0000008005057810 */ /* 0x000fe20007ffe0ff */
[----:B-1----:R-:W-:-:S05]  /*12e0*/  IMAD.WIDE.U32 R30, R3, 0x8, R30 ;  /* 0x00000008031e7825 */ /* 0x002fca00078e001e */
[----:B------:R1:W-:Y:S02]  /*12f0*/  STG.E.64 desc[UR4][R30.64], R10 ;  /* 0x0000000a1e007986 */ /* 0x0003e4000c101b04 */
.L_x_14848:
[----:B------:R-:W-:-:S13]  /*1300*/  ISETP.GE.U32.AND P0, PT, R5, R2, PT ;  /* 0x000000020500720c */ /* 0x000fda0003f06070 */
[----:B------:R-:W-:Y:S05]  /*1310*/  @P0 BRA `(.L_x_14850) ;  /* 0x0000000000380947 */ /* 0x000fea0003800000 */
[----:B------:R-:W2:Y:S01]  /*1320*/  LDC.64 R6, c[0x0][0x3a0] ;  /* 0x0000e800ff067b82 */ /* 0x000ea20000000a00 */
[----:B------:R-:W-:Y:S02]  /*1330*/  LEA R3, R0, R5, 0xa ;  /* 0x0000000500037211 */ /* 0x000fe400078e50ff */
[----:B------:R-:W-:Y:S02]  /*1340*/  MOV R14, R8 ;  /* 0x00000008000e7202 */ /* 0x000fe40000000f00 */
[----:B------:R-:W-:Y:S01]  /*1350*/  IADD3 R5, PT, PT, R5, 0x80, RZ ;  /* 0x0000008005057810 */ /* 0x000fe20007ffe0ff */
[----:B--2---:R-:W-:-:S05]  /*1360*/  IMAD.WIDE.U32 R6, R3, 0x8, R6 ;  /* 0x0000000803067825 */ /* 0x004fca00078e0006 */
[----:B------:R2:W-:Y:S02]  /*1370*/  STG.E.64 desc[UR4][R6.64], R14 ;  /* 0x0000000e06007986 */ /* 0x0005e4000c101b04 */
.L_x_14849:
[----:B------:R-:W-:-:S13]  /*1380*/  ISETP.GE.U32.AND P0, PT, R5, R2, PT ;  /* 0x000000020500720c */ /* 0x000fda0003f06070 */
[----:B------:R-:W-:Y:S05]  /*1390*/  @P0 BRA `(.L_x_14851) ;  /* 0x00000000003c0947 */ /* 0x000fea0003800000 */
[----:B--2---:R-:W2:Y:S01]  /*13a0*/  LDC.64 R6, c[0x0][0x3a0] ;  /* 0x0000e800ff067b82 */ /* 0x004ea20000000a00 */
[----:B------:R-:W-:Y:S02]  /*13b0*/  LEA R3, R0, R5, 0xa ;  /* 0x0000000500037211 */ /* 0x000fe400078e50ff */
[----:B------:R-:W-:Y:S02]  /*13c0*/  MOV R18, R12 ;  /* 0x0000000c00127202 */ /* 0x000fe40000000f00 */
[----:B------:R-:W-:Y:S01]  /*13d0*/  IADD3 R5, PT, PT, R5, 0x80, RZ ;  /* 0x0000008005057810 */ /* 0x000fe20007ffe0ff */
[----:B--2---:R-:W-:-:S05]  /*13e0*/  IMAD.WIDE.U32 R6, R3, 0x8, R6 ;  /* 0x0000000803067825 */ /* 0x004fca00078e0006 */
[----:B------:R2:W-:Y:S02]  /*13f0*/  STG.E.64 desc[UR4][R6.64], R18 ;  /* 0x0000001206007986 */ /* 0x0005e4000c101b04 */
.L_x_14850:
[----:B------:R-:W-:-:S13]  /*1400*/  ISETP.GE.U32.AND P0, PT, R5, R2, PT ;  /* 0x000000020500720c */ /* 0x000fda0003f06070 */
[----:B------:R-:W-:Y:S05]  /*1410*/  @P0 BREAK.RELIABLE B1 ;  /* 0x0000000000010942 */ /* 0x000fea0003800100 */
[----:B------:R-:W-:Y:S05]  /*1420*/  @P0 BRA `(.L_x_14852) ;  /* 0x0000000000380947 */ /* 0x000fea0003800000 */
[----:B--2---:R-:W2:Y:S01]  /*1430*/  LDC.64 R6, c[0x0][0x3a0] ;  /* 0x0000e800ff067b82 */ /* 0x004ea20000000a00 */
[----:B------:R-:W-:Y:S02]  /*1440*/  LEA R3, R0, R5, 0xa ;  /* 0x0000000500037211 */ /* 0x000fe400078e50ff */
[----:B------:R-:W-:Y:S02]  /*1450*/  MOV R22, R16 ;  /* 0x0000001000167202 */ /* 0x000fe40000000f00 */
[----:B------:R-:W-:Y:S01]  /*1460*/  IADD3 R5, PT, PT, R5, 0x80, RZ ;  /* 0x0000008005057810 */ /* 0x000fe20007ffe0ff */
[----:B--2---:R-:W-:-:S05]  /*1470*/  IMAD.WIDE.U32 R6, R3, 0x8, R6 ;  /* 0x0000000803067825 */ /* 0x004fca00078e0006 */
[----:B------:R3:W-:Y:S02]  /*1480*/  STG.E.64 desc[UR4][R6.64], R22 ;  /* 0x0000001606007986 */ /* 0x0007e4000c101b04 */
.L_x_14851:
[----:B------:R-:W-:Y:S05]  /*1490*/  BSYNC.RELIABLE B1 ;  /* 0x0000000000017941 */ /* 0x000fea0003800100 */
.L_x_14846:
[----:B------:R-:W-:-:S13]  /*14a0*/  ISETP.GE.U32.AND P0, PT, R5, R2, PT ;  /* 0x000000020500720c */ /* 0x000fda0003f06070 */
[----:B--23--:R-:W2:Y:S01]  /*14b0*/  @!P0 LDC.64 R6, c[0x0][0x3a0] ;  /* 0x0000e800ff068b82 */ /* 0x00cea20000000a00 */
[----:B------:R-:W-:Y:S02]  /*14c0*/  @!P0 LEA R3, R0, R5, 0xa ;  /* 0x0000000500038211 */ /* 0x000fe400078e50ff */
[----:B------:R-:W-:Y:S02]  /*14d0*/  @!P0 MOV R26, R20 ;  /* 0x00000014001a8202 */ /* 0x000fe40000000f00 */
[----:B------:R-:W-:Y:S01]  /*14e0*/  @!P0 IADD3 R5, PT, PT, R5, 0x80, RZ ;  /* 0x0000008005058810 */ /* 0x000fe20007ffe0ff */
[----:B--2---:R-:W-:-:S05]  /*14f0*/  @!P0 IMAD.WIDE.U32 R6, R3, 0x8, R6 ;  /* 0x0000000803068825 */ /* 0x004fca00078e0006 */
[----:B------:R3:W-:Y:S02]  /*1500*/  @!P0 STG.E.64 desc[UR4][R6.64], R26 ;  /* 0x0000001a06008986 */ /* 0x0007e4000c101b04 */
.L_x_14852:
[----:B------:R-:W-:Y:S05]  /*1510*/  BSYNC.RECONVERGENT B0 ;  /* 0x0000000000007941 */ /* 0x000fea0003800200 */
.L_x_14845:
[----:B------:R-:W-:Y:S05]  /*1520*/  WARPSYNC.ALL ;  /* 0x0000000000007948 */ /* 0x000fea0003800000 */
[----:B------:R-:W-:-:S13]  /*1530*/  ISETP.GE.U32.AND P0, PT, R5, R2, PT ;  /* 0x000000020500720c */ /* 0x000fda0003f06070 */
[----:B------:R-:W-:Y:S05]  /*1540*/  @P0 EXIT ;  /* 0x000000000000094d */ /* 0x000fea0003800000 */
[----:B------:R-:W4:Y:S01]  /*1550*/  LDC.64 R2, c[0x0][0x3a0] ;  /* 0x0000e800ff027b82 */ /* 0x000f220000000a00 */
[----:B------:R-:W-:Y:S02]  /*1560*/  LEA R5, R0, R5, 0xa ;  /* 0x0000000500057211 */ /* 0x000fe400078e50ff */
[----:B------:R-:W-:-:S03]  /*1570*/  MOV R28, R24 ;  /* 0x00000018001c7202 */ /* 0x000fc60000000f00 */
[----:B----4-:R-:W-:-:S05]  /*1580*/  IMAD.WIDE.U32 R2, R5, 0x8, R2 ;  /* 0x0000000805027825 */ /* 0x010fca00078e0002 */
[----:B------:R-:W-:Y:S01]  /*1590*/  STG.E.64 desc[UR4][R2.64], R28 ;  /* 0x0000001c02007986 */ /* 0x000fe2000c101b04 */
[----:B------:R-:W-:Y:S05]  /*15a0*/  EXIT ;  /* 0x000000000000794d */ /* 0x000fea0003800000 */
.L_x_14828:
        /* <DEDUP_REMOVED lines=10> */
[----:B------:R-:W2:Y:S03]  /*1650*/  LDG.E.128 R4, desc[UR4][R52.64] ;  /* 0x0000000434047981 */ /* 0x000ea6000c1e1d00 */
[----:B-----5:R-:W-:Y:S01]  /*1660*/  IMAD.WIDE.U32 R12, R0, 0x8, R12 ;  /* 0x00000008000c7825 */ /* 0x020fe200078e000c */
[----:B------:R-:W4:Y:S03]  /*1670*/  LDG.E.128 R20, desc[UR4][R52.64+0x800] ;  /* 0x0008000434147981 */ /* 0x000f26000c1e1d00 */
[C---:B------:R-:W-:Y:S01]  /*1680*/  IMAD.WIDE.U32 R2, R49.reuse, 0x10, R2 ;  /* 0x0000001031027825 */ /* 0x040fe200078e0002 */
[----:B------:R-:W5:Y:S04]  /*1690*/  LDG.E.128 R28, desc[UR4][R52.64+0x1000] ;  /* 0x00100004341c7981 */ /* 0x000f68000c1e1d00 */
[----:B------:R-:W3:Y:S01]  /*16a0*/  LDG.E.128 R8, desc[UR4][R2.64] ;  /* 0x0000000402087981 */ /* 0x000ee2000c1e1d00 */
[----:B------:R-:W-:-:S03]  /*16b0*/  IMAD.WIDE.U32 R48, R49, 0x10, R12 ;  /* 0x0000001031307825 */ /* 0x000fc600078e000c */
[----:B------:R-:W4:Y:S04]  /*16c0*/  LDG.E.128 R16, desc[UR4][R2.64+0x800] ;  /* 0x0008000402107981 */ /* 0x000f28000c1e1d00 */
[----:B------:R-:W5:Y:S04]  /*16d0*/  LDG.E.128 R12, desc[UR4][R48.64] ;  /* 0x00000004300c7981 */ /* 0x000f68000c1e1d00 */
[----:B------:R-:W4:Y:S04]  /*16e0*/  LDG.E.128 R24, desc[UR4][R48.64+0x800] ;  /* 0x0008000430187981 */ /* 0x000f28000c1e1d00 */
[----:B------:R-:W4:Y:S04]  /*16f0*/  LDG.E.128 R32, desc[UR4][R52.64+0x1800] ;  /* 0x0018000434207981 */ /* 0x000f28000c1e1d00 */
[----:B------:R-:W4:Y:S04]  /*1700*/  LDG.E.128 R36, desc[UR4][R2.64+0x1000] ;  /* 0x0010000402247981 */ /* 0x000f28000c1e1d00 */
[----:B------:R0:W4:Y:S04]  /*1710*/  LDG.E.128 R40, desc[UR4][R2.64+0x1800] ;  /* 0x0018000402287981 */ /* 0x000128000c1e1d00 */
[----:B------:R-:W4:Y:S04]  /*1720*/  LDG.E.128 R44, desc[UR4][R48.64+0x1000] ;  /* 0x00100004302c7981 */ /* 0x000f28000c1e1d00 */
[----:B------:R-:W4:Y:S01]  /*1730*/  LDG.E.128 R48, desc[UR4][R48.64+0x1800] ;  /* 0x0018000430307981 */ /* 0x000f22000c1e1d00 */
[----:B--2---:R-:W-:-:S04]  /*1740*/  IMAD R5, R5, UR6, RZ ;  /* 0x0000000605057c24 */ /* 0x004fc8000f8e02ff */
[C---:B0-----:R-:W-:Y:S02]  /*1750*/  IMAD R3, R4.reuse, UR7, R5 ;  /* 0x0000000704037c24 */ /* 0x041fe4000f8e0205 */
[----:B------:R-:W-:-:S05]  /*1760*/  IMAD.WIDE.U32 R4, R4, UR6, RZ ;  /* 0x0000000604047c25 */ /* 0x000fca000f8e00ff */
[----:B------:R-:W-:Y:S01]  /*1770*/  IADD3 R3, PT, PT, R5, R3, RZ ;  /* 0x0000000305037210 */ /* 0x000fe20007ffe0ff */
[----:B---3--:R-:W-:-:S04]  /*1780*/  IMAD R5, R9, UR8, RZ ;  /* 0x0000000809057c24 */ /* 0x008fc8000f8e02ff */
[C---:B------:R-:W-:Y:S02]  /*1790*/  IMAD R5, R8.reuse, UR9, R5 ;  /* 0x0000000908057c24 */ /* 0x040fe4000f8e0205 */
[----:B------:R-:W-:-:S05]  /*17a0*/  IMAD.WIDE.U32 R8, R8, UR8, RZ ;  /* 0x0000000808087c25 */ /* 0x000fca000f8e00ff */
[----:B------:R-:W-:-:S05]  /*17b0*/  IADD3 R5, PT, PT, R9, R5, RZ ;  /* 0x0000000509057210 */ /* 0x000fca0007ffe0ff */
[----:B-----5:R-:W-:Y:S02]  /*17c0*/  IMAD R5, R5, R12, RZ ;  /* 0x0000000c05057224 */ /* 0x020fe400078e02ff */
[----:B------:R-:W-:Y:S02]  /*17d0*/  IMAD R9, R11, UR8, RZ ;  /* 0x000000080b097c24 */ /* 0x000fe4000f8e02ff */
[----:B------:R-:W-:Y:S02]  /*17e0*/  IMAD R13, R13, R8, R5 ;  /* 0x000000080d0d7224 */ /* 0x000fe400078e0205 */
[----:B------:R-:W-:Y:S02]  /*17f0*/  IMAD R5, R7, UR6, RZ ;  /* 0x0000000607057c24 */ /* 0x000fe4000f8e02ff */
[----:B------:R-:W-:Y:S02]  /*1800*/  IMAD R9, R10, UR9, R9 ;  /* 0x000000090a097c24 */ /* 0x000fe4000f8e0209 */
[----:B------:R-:W-:-:S02]  /*1810*/  IMAD R5, R6, UR7, R5 ;  /* 0x0000000706057c24 */ /* 0x000fc4000f8e0205 */
[----:B------:R-:W-:-:S04]  /*1820*/  IMAD.WIDE.U32 R6, R6, UR6, RZ ;  /* 0x0000000606067c25 */ /* 0x000fc8000f8e00ff */
[----:B------:R-:W-:Y:S01]  /*1830*/  IMAD.WIDE.U32 R10, R10, UR8, RZ ;  /* 0x000000080a0a7c25 */ /* 0x000fe2000f8e00ff */
[----:B------:R-:W-:-:S04]  /*1840*/  IADD3 R7, PT, PT, R7, R5, RZ ;  /* 0x0000000507077210 */ /* 0x000fc80007ffe0ff */
[----:B------:R-:W-:-:S05]  /*1850*/  IADD3 R5, PT, PT, R11, R9, RZ ;  /* 0x000000090b057210 */ /* 0x000fca0007ffe0ff */
[----:B------:R-:W-:Y:S01]  /*1860*/  IMAD R9, R5, R14, RZ ;  /* 0x0000000e05097224 */ /* 0x000fe200078e02ff */
[----:B------:R-:W-:Y:S01]  /*1870*/  MOV R2, R4 ;  /* 0x0000000400027202 */ /* 0x000fe20000000f00 */
[----:B------:R-:W-:-:S04]  /*1880*/  IMAD.WIDE.U32 R4, R14, R10, R6 ;  /* 0x0000000a0e047225 */ /* 0x000fc800078e0006 */
[----:B------:R-:W-:Y:S02]  /*1890*/  IMAD R15, R15, R10, R9 ;  /* 0x0000000a0f0f7224 */ /* 0x000fe400078e0209 */
[----:B----4-:R-:W-:Y:S02]  /*18a0*/  IMAD R9, R17, UR8, RZ ;  /* 0x0000000811097c24 */ /* 0x010fe4000f8e02ff */
[----:B------:R-:W-:Y:S02]  /*18b0*/  IMAD R7, R21, UR6, RZ ;  /* 0x0000000615077c24 */ /* 0x000fe4000f8e02ff */
[C---:B------:R-:W-:Y:S02]  /*18c0*/  IMAD R11, R16.reuse, UR9, R9 ;  /* 0x00000009100b7c24 */ /* 0x040fe4000f8e0209 */
[----:B------:R-:W-:-:S04]  /*18d0*/  IMAD.WIDE.U32 R16, R16, UR8, RZ ;  /* 0x0000000810107c25 */ /* 0x000fc8000f8e00ff */
[C---:B------:R-:W-:Y:S02]  /*18e0*/  IMAD R9, R20.reuse, UR7, R7 ;  /* 0x0000000714097c24 */ /* 0x040fe4000f8e0207 */
[----:B------:R-:W-:Y:S01]  /*18f0*/  IMAD.WIDE.U32 R20, R20, UR6, RZ ;  /* 0x0000000614147c25 */ /* 0x000fe2000f8e00ff */
[----:B------:R-:W-:-:S03]  /*1900*/  IADD3 R7, PT, PT, R17, R11, RZ ;  /* 0x0000000b11077210 */ /* 0x000fc60007ffe0ff */
[----:B------:R-:W-:Y:S01]  /*1910*/  IMAD.WIDE.U32 R2, R12, R8, R2 ;  /* 0x000000080c027225 */ /* 0x000fe200078e0002 */
[----:B------:R-:W-:Y:S02]  /*1920*/  IADD3 R21, PT, PT, R21, R9, RZ ;  /* 0x0000000915157210 */ /* 0x000fe40007ffe0ff */
[----:B------:R-:W0:Y:S01]  /*1930*/  LDC.64 R8, c[0x0][0x3a0] ;  /* 0x0000e800ff087b82 */ /* 0x000e220000000a00 */
[----:B------:R-:W-:Y:S02]  /*1940*/  IMAD R11, R7, R24, RZ ;  /* 0x00000018070b7224 */ /* 0x000fe400078e02ff */
[----:B------:R-:W-:Y:S02]  /*1950*/  IMAD R17, R19, UR8, RZ ;  /* 0x0000000813117c24 */ /* 0x000fe4000f8e02ff */
[----:B------:R-:W-:-:S04]  /*1960*/  IMAD.WIDE.U32 R6, R24, R16, R20 ;  /* 0x0000001018067225 */ /* 0x000fc800078e0014 */
[----:B------:R-:W-:Y:S02]  /*1970*/  IMAD R25, R25, R16, R11 ;  /* 0x0000001019197224 */ /* 0x000fe400078e020b */
[----:B------:R-:W-:Y:S02]  /*1980*/  IMAD R11, R23, UR6, RZ ;  /* 0x00000006170b7c24 */ /* 0x000fe4000f8e02ff */
[C---:B------:R-:W-:Y:S02]  /*1990*/  IMAD R21, R18.reuse, UR9, R17 ;  /* 0x0000000912157c24 */ /* 0x040fe4000f8e0211 */
[----:B------:R-:W-:-:S04]  /*19a0*/  IMAD.WIDE.U32 R18, R18, UR8, RZ ;  /* 0x0000000812127c25 */ /* 0x000fc8000f8e00ff */
[C---:B------:R-:W-:Y:S01]  /*19b0*/  IMAD R17, R22.reuse, UR7, R11 ;  /* 0x0000000716117c24 */ /* 0x040fe2000f8e020b */
[----:B------:R-:W-:Y:S01]  /*19c0*/  IADD3 R11, PT, PT, R19, R21, RZ ;  /* 0x00000015130b7210 */ /* 0x000fe20007ffe0ff */
[----:B------:R-:W-:-:S05]  /*19d0*/  IMAD.WIDE.U32 R22, R22, UR6, RZ ;  /* 0x0000000616167c25 */ /* 0x000fca000f8e00ff */
[----:B------:R-:W-:Y:S01]  /*19e0*/  IADD3 R23, PT, PT, R23, R17, RZ ;  /* 0x0000001117177210 */ /* 0x000fe20007ffe0ff */
[----:B------:R-:W-:Y:S02]  /*19f0*/  IMAD R17, R11, R26, RZ ;  /* 0x0000001a0b117224 */ /* 0x000fe400078e02ff */
[----:B------:R-:W-:Y:S02]  /*1a00*/  IMAD R21, R29, UR6, RZ ;  /* 0x000000061d157c24 */ /* 0x000fe4000f8e02ff */
[----:B------:R-:W-:-:S04]  /*1a10*/  IMAD.WIDE.U32 R10, R26, R18, R22 ;  /* 0x000000121a0a7225 */ /* 0x000fc800078e0016 */
[----:B------:R-:W-:Y:S02]  /*1a20*/  IMAD R27, R27, R18, R17 ;  /* 0x000000121b1b7224 */ /* 0x000fe400078e0211 */
[----:B0-----:R-:W-:Y:S01]  /*1a30*/  IMAD.WIDE.U32 R18, R0, 0x8, R8 ;  /* 0x0000000800127825 */ /* 0x001fe200078e0008 */
[----:B------:R-:W0:Y:S03]  /*1a40*/  S2R R12, SR_TID.X ;  /* 0x00000000000c7919 */ /* 0x000e260000002100 */
[----:B------:R-:W-:Y:S02]  /*1a50*/  IMAD R9, R31, UR6, RZ ;  /* 0x000000061f097c24 */ /* 0x000fe4000f8e02ff */
[----:B------:R-:W-:Y:S02]  /*1a60*/  IMAD R31, R33, UR6, RZ ;  /* 0x00000006211f7c24 */ /* 0x000fe4000f8e02ff */
[----:B------:R-:W-:-:S02]  /*1a70*/  IMAD R17, R28, UR7, R21 ;  /* 0x000000071c117c24 */ /* 0x000fc4000f8e0215 */
[----:B------:R-:W-:-:S04]  /*1a80*/  IMAD.WIDE.U32 R22, R28, UR6, RZ ;  /* 0x000000061c167c25 */ /* 0x000fc8000f8e00ff */
[C---:B------:R-:W-:Y:S02]  /*1a90*/  IMAD R29, R30.reuse, UR7, R9 ;  /* 0x000000071e1d7c24 */ /* 0x040fe4000f8e0209 */
[----:B------:R-:W-:Y:S01]  /*1aa0*/  IMAD.WIDE.U32 R20, R30, UR6, RZ ;  /* 0x000000061e147c25 */ /* 0x000fe2000f8e00ff */
[----:B------:R-:W-:-:S03]  /*1ab0*/  IADD3 R23, PT, PT, R23, R17, RZ ;  /* 0x0000001117177210 */ /* 0x000fc60007ffe0ff */
[----:B------:R-:W-:Y:S02]  /*1ac0*/  IMAD R33, R35, UR6, RZ ;  /* 0x0000000623217c24 */ /* 0x000fe4000f8e02ff */
[C---:B------:R-:W-:Y:S02]  /*1ad0*/  IMAD R31, R32.reuse, UR7, R31 ;  /* 0x00000007201f7c24 */ /* 0x040fe4000f8e021f */
[----:B------:R-:W-:Y:S01]  /*1ae0*/  IMAD.WIDE.U32 R8, R32, UR6, RZ ;  /* 0x0000000620087c25 */ /* 0x000fe2000f8e00ff */
[----:B------:R-:W-:-:S03]  /*1af0*/  IADD3 R21, PT, PT, R21, R29, RZ ;  /* 0x0000001d15157210 */ /* 0x000fc60007ffe0ff */
[C---:B------:R-:W-:Y:S01]  /*1b00*/  IMAD R33, R34.reuse, UR7, R33 ;  /* 0x0000000722217c24 */ /* 0x040fe2000f8e0221 */
[----:B------:R-:W-:Y:S01]  /*1b10*/  IADD3 R9, PT, PT, R9, R31, RZ ;  /* 0x0000001f09097210 */ /* 0x000fe20007ffe0ff */
[----:B------:R-:W-:-:S04]  /*1b20*/  IMAD.WIDE.U32 R16, R34, UR6, RZ ;  /* 0x0000000622107c25 */ /* 0x000fc8000f8e00ff */
[----:B------:R-:W-:Y:S02]  /*1b30*/  IMAD R29, R37, UR8, RZ ;  /* 0x00000008251d7c24 */ /* 0x000fe4000f8e02ff */
[----:B------:R-:W-:Y:S01]  /*1b40*/  IMAD R31, R39, UR8, RZ ;  /* 0x00000008271f7c24 */ /* 0x000fe2000f8e02ff */
[----:B------:R-:W-:Y:S01]  /*1b50*/  IADD3 R17, PT, PT, R17, R33, RZ ;  /* 0x0000002111117210 */ /* 0x000fe20007ffe0ff */
[C---:B------:R-:W-:Y:S02]  /*1b60*/  IMAD R29, R36.reuse, UR9, R29 ;  /* 0x00000009241d7c24 */ /* 0x040fe4000f8e021d */
[----:B------:R-:W-:-:S04]  /*1b70*/  IMAD.WIDE.U32 R36, R36, UR8, RZ ;  /* 0x0000000824247c25 */ /* 0x000fc8000f8e00ff */
[C---:B------:R-:W-:Y:S02]  /*1b80*/  IMAD R33, R38.reuse, UR9, R31 ;  /* 0x0000000926217c24 */ /* 0x040fe4000f8e021f */
[----:B------:R-:W-:Y:S01]  /*1b90*/  IMAD.WIDE.U32 R38, R38, UR8, RZ ;  /* 0x0000000826267c25 */ /* 0x000fe2000f8e00ff */
[----:B------:R-:W-:-:S03]  /*1ba0*/  IADD3 R31, PT, PT, R37, R29, RZ ;  /* 0x0000001d251f7210 */ /* 0x000fc60007ffe0ff */
[----:B------:R-:W-:Y:S02]  /*1bb0*/  IMAD R35, R41, UR8, RZ ;  /* 0x0000000829237c24 */ /* 0x000fe4000f8e02ff */
[----:B------:R-:W-:Y:S01]  /*1bc0*/  IMAD R43, R43, UR8, RZ ;  /* 0x000000082b2b7c24 */ /* 0x000fe2000f8e02ff */
[----:B------:R-:W-:Y:S01]  /*1bd0*/  IADD3 R29, PT, PT, R39, R33, RZ ;  /* 0x00000021271d7210 */ /* 0x000fe20007ffe0ff */
[----:B------:R-:W-:Y:S02]  /*1be0*/  IMAD R35, R40, UR9, R35 ;  /* 0x0000000928237c24 */ /* 0x000fe4000f8e0223 */
[----:B------:R-:W-:Y:S02]  /*1bf0*/  IMAD R53, R42, UR9, R43 ;  /* 0x000000092a357c24 */ /* 0x000fe4000f8e022b */
[----:B------:R-:W-:-:S04]  /*1c00*/  IMAD.WIDE.U32 R40, R40, UR8, RZ ;  /* 0x0000000828287c25 */ /* 0x000fc8000f8e00ff */
[----:B------:R-:W-:-:S04]  /*1c10*/  IMAD.WIDE.U32 R42, R42, UR8, RZ ;  /* 0x000000082a2a7c25 */ /* 0x000fc8000f8e00ff */
[----:B------:R-:W-:Y:S01]  /*1c20*/  IMAD R37, R31, R44, RZ ;  /* 0x0000002c1f257224 */ /* 0x000fe200078e02ff */
[----:B------:R-:W-:Y:S01]  /*1c30*/  IADD3 R31, PT, PT, R41, R35, RZ ;  /* 0x00000023291f7210 */ /* 0x000fe20007ffe0ff */
[----:B------:R-:W-:Y:S01]  /*1c40*/  IMAD R39, R29, R46, RZ ;  /* 0x0000002e1d277224 */ /* 0x000fe200078e02ff */
[----:B------:R-:W-:Y:S01]  /*1c50*/  IADD3 R29, PT, PT, R43, R53, RZ ;  /* 0x000000352b1d7210 */ /* 0x000fe20007ffe0ff */
[----:B------:R-:W-:Y:S01]  /*1c60*/  IMAD.WIDE.U32 R22, R44, R36, R22 ;  /* 0x000000242c167225 */ /* 0x000fe200078e0016 */
[----:B------:R-:W-:Y:S02]  /*1c70*/  IADD3 R15, PT, PT, R5, R15, RZ ;  /* 0x0000000f050f7210 */ /* 0x000fe40007ffe0ff */
[----:B------:R-:W-:Y:S01]  /*1c80*/  MOV R14, R4 ;  /* 0x00000004000e7202 */ /* 0x000fe20000000f00 */
[----:B------:R-:W-:Y:S02]  /*1c90*/  IMAD R37, R45, R36, R37 ;  /* 0x000000242d257224 */ /* 0x000fe400078e0225 */
[----:B------:R-:W-:-:S02]  /*1ca0*/  IMAD R31, R31, R48, RZ ;  /* 0x000000301f1f7224 */ /* 0x000fc400078e02ff */
[----:B------:R-:W-:Y:S01]  /*1cb0*/  IMAD.WIDE.U32 R20, R46, R38, R20 ;  /* 0x000000262e147225 */ /* 0x000fe200078e0014 */
[----:B------:R-:W-:-:S03]  /*1cc0*/  IADD3 R5, PT, PT, R7, R25, RZ ;  /* 0x0000001907057210 */ /* 0x000fc60007ffe0ff */
[----:B------:R-:W-:Y:S02]  /*1cd0*/  IMAD R39, R47, R38, R39 ;  /* 0x000000262f277224 */ /* 0x000fe400078e0227 */
[----:B------:R-:W-:Y:S01]  /*1ce0*/  IMAD R29, R29, R50, RZ ;  /* 0x000000321d1d7224 */ /* 0x000fe200078e02ff */
[----:B------:R-:W-:Y:S01]  /*1cf0*/  MOV R4, R6 ;  /* 0x0000000600047202 */ /* 0x000fe20000000f00 */
[----:B0-----:R-:W-:Y:S01]  /*1d00*/  IMAD.WIDE.U32 R18, R12, 0x10, R18 ;  /* 0x000000100c127825 */ /* 0x001fe200078e0012 */
[----:B------:R-:W-:Y:S02]  /*1d10*/  IADD3 R7, PT, PT, R11, R27, RZ ;  /* 0x0000001b0b077210 */ /* 0x000fe40007ffe0ff */
[----:B------:R-:W-:Y:S01]  /*1d20*/  MOV R6, R10 ;  /* 0x0000000a00067202 */ /* 0x000fe20000000f00 */
[-C--:B------:R-:W-:Y:S01]  /*1d30*/  IMAD.WIDE.U32 R8, R48, R40.reuse, R8 ;  /* 0x0000002830087225 */ /* 0x080fe200078e0008 */
[----:B------:R-:W-:Y:S02]  /*1d40*/  IADD3 R37, PT, PT, R23, R37, RZ ;  /* 0x0000002517257210 */ /* 0x000fe40007ffe0ff */
[----:B------:R-:W-:Y:S01]  /*1d50*/  IADD3 R39, PT, PT, R21, R39, RZ ;  /* 0x0000002715277210 */ /* 0x000fe20007ffe0ff */
[----:B------:R-:W-:-:S02]  /*1d60*/  IMAD R31, R49, R40, R31 ;  /* 0x00000028311f7224 */ /* 0x000fc400078e021f */
[----:B------:R-:W-:-:S04]  /*1d70*/  IMAD.WIDE.U32 R16, R50, R42, R16 ;  /* 0x0000002a32107225 */ /* 0x000fc800078e0010 */
[----:B------:R-:W-:Y:S01]  /*1d80*/  IMAD R29, R51, R42, R29 ;  /* 0x0000002a331d7224 */ /* 0x000fe200078e021d */
[----:B------:R0:W-:Y:S01]  /*1d90*/  STG.E.128 desc[UR4][R18.64+0x800], R4 ;  /* 0x0008000412007986 */ /* 0x0001e2000c101d04 */
[----:B------:R-:W-:Y:S02]  /*1da0*/  IADD3 R13, PT, PT, R3, R13, RZ ;  /* 0x0000000d030d7210 */ /* 0x000fe40007ffe0ff */
[----:B------:R-:W-:Y:S02]  /*1db0*/  MOV R12, R2 ;  /* 0x00000002000c7202 */ /* 0x000fe40000000f00 */
[----:B------:R-:W-:Y:S02]  /*1dc0*/  IADD3 R9, PT, PT, R9, R31, RZ ;  /* 0x0000001f09097210 */ /* 0x000fe40007ffe0ff */
[----:B------:R-:W-:Y:S02]  /*1dd0*/  IADD3 R11, PT, PT, R17, R29, RZ ;  /* 0x0000001d110b7210 */ /* 0x000fe40007ffe0ff */
[----:B------:R-:W-:Y:S01]  /*1de0*/  MOV R10, R16 ;  /* 0x00000010000a7202 */ /* 0x000fe20000000f00 */
[----:B------:R-:W-:Y:S01]  /*1df0*/  STG.E.128 desc[UR4][R18.64], R12 ;  /* 0x0000000c12007986 */ /* 0x000fe2000c101d04 */
[----:B0-----:R-:W-:-:S02]  /*1e00*/  MOV R4, R22 ;  /* 0x0000001600047202 */ /* 0x001fc40000000f00 */
[----:B------:R-:W-:Y:S02]  /*1e10*/  MOV R5, R37 ;  /* 0x0000002500057202 */ /* 0x000fe40000000f00 */
[----:B------:R-:W-:Y:S02]  /*1e20*/  MOV R6, R20 ;  /* 0x0000001400067202 */ /* 0x000fe40000000f00 */
[----:B------:R-:W-:Y:S01]  /*1e30*/  MOV R7, R39 ;  /* 0x0000002700077202 */ /* 0x000fe20000000f00 */
[----:B------:R-:W-:Y:S04]  /*1e40*/  STG.E.128 desc[UR4][R18.64+0x1800], R8 ;  /* 0x0018000812007986 */ /* 0x000fe8000c101d04 */
[----:B------:R-:W-:Y:S01]  /*1e50*/  STG.E.128 desc[UR4][R18.64+0x1000], R4 ;  /* 0x0010000412007986 */ /* 0x000fe2000c101d04 */
[----:B------:R-:W-:Y:S05]  /*1e60*/  EXIT ;  /* 0x000000000000794d */ /* 0x000fea0003800000 */
.L_x_14853:
        /* <DEDUP_REMOVED lines=9> */
.L_x_23581:


//--------------------- .text._ZN2at6native29vectorized_elementwise_kernelILi4EZZZNS0_54_GLOBAL__N__d8c5977b_16_LinearAlgebra_cu_9e10b42f_324316addr_kernel_cudaERNS_14TensorIteratorERKN3c106ScalarES8_ENKUlvE_clEvENKUlvE2_clEvEUllllE0_St5arrayIPcLm4EEEEviT0_T1_ --------------------------
	.section	.text._ZN2at6native29vectorized_elementwise_kernelILi4EZZZNS0_54_GLOBAL__N__d8c5977b_16_LinearAlgebra_cu_9e10b42f_324316addr_kernel_cudaERNS_14TensorIteratorERKN3c106ScalarES8_ENKUlvE_clEvENKUlvE2_clEvEUllllE0_St5arrayIPcLm4EEEEviT0_T1_,"ax",@progbits
	.align	128
        .global         _ZN2at6native29vectorized_elementwise_kernelILi4EZZZNS0_54_GLOBAL__N__d8c5977b_16_LinearAlgebra_cu_9e10b42f_324316addr_kernel_cudaERNS_14TensorIteratorERKN3c106ScalarES8_ENKUlvE_clEvENKUlvE2_clEvEUllllE0_St5arrayIPcLm4EEEEviT0_T1_
        .type           _ZN2at6native29vectorized_elementwise_kernelILi4EZZZNS0_54_GLOBAL__N__d8c5977b_16_LinearAlgebra_cu_9e10b42f_324316addr_kernel_cudaERNS_14TensorIteratorERKN3c106ScalarES8_ENKUlvE_clEvENKUlvE2_clEvEUllllE0_St5arrayIPcLm4EEEEviT0_T1_,@function
        .size           _ZN2at6native29vectorized_elementwise_kernelILi4EZZZNS0_54_GLOBAL__N__d8c5977b_16_LinearAlgebra_cu_9e10b42f_324316addr_kernel_cudaERNS_14TensorIteratorERKN3c106ScalarES8_ENKUlvE_clEvENKUlvE2_clEvEUllllE0_St5arrayIPcLm4EEEEviT0_T1_,(.L_x_23582 - _ZN2at6native29vectorized_elementwise_kernelILi4EZZZNS0_54_GLOBAL__N__d8c5977b_16_LinearAlgebra_cu_9e10b42f_324316addr_kernel_cudaERNS_14TensorIteratorERKN3c106ScalarES8_ENKUlvE_clEvENKUlvE2_clEvEUllllE0_St5arrayIPcLm4EEEEviT0_T1_)
        .other          _ZN2at6native29vectorized_elementwise_kernelILi4EZZZNS0_54_GLOBAL__N__d8c5977b_16_LinearAlgebra_cu_9e10b42f_324316addr_kernel_cudaERNS_14TensorIteratorERKN3c106ScalarES8_ENKUlvE_clEvENKUlvE2_clEvEUllllE0_St5arrayIPcLm4EEEEviT0_T1_,@"STO_CUDA_ENTRY STV_DEFAULT"
_ZN2at6native29vectorized_elementwise_kernelILi4EZZZNS0_54_GLOBAL__N__d8c5977b_16_LinearAlgebra_cu_9e10b42f_324316addr_kernel_cudaERNS_14TensorIteratorERKN3c106ScalarES8_ENKUlvE_clEvENKUlvE2_clEvEUllllE0_St5arrayIPcLm4EEEEviT0_T1_:
.text._ZN2at6native29vectorized_elementwise_kernelILi4EZZZNS0_54_GLOBAL__N__d8c5977b_16_LinearAlgebra_cu_9e10b42f_324316addr_kernel_cudaERNS_14TensorIteratorERKN3c106ScalarES8_ENKUlvE_clEvENKUlvE2_clEvEUllllE0_St5arrayIPcLm4EEEEviT0_T1_:
        /* <DEDUP_REMOVED lines=143> */
.L_x_14856:
[----:B------:R-:W-:Y:S05]  /*08f0*/  BSYNC.RECONVERGENT B0 ;  /* 0x0000000000007941 */ /* 0x000fea0003800200 */
.L_x_14855:
        /* <DEDUP_REMOVED lines=19> */
.L_x_14858:
[----:B------:R-:W-:Y:S05]  /*0a30*/  BSYNC.RECONVERGENT B0 ;  /* 0x0000000000007941 */ /* 0x000fea0003800200 */
.L_x_14857:
        /* <DEDUP_REMOVED lines=18> */
.L_x_14860:
[----:B------:R-:W-:Y:S05]  /*0b60*/  BSYNC.RECONVERGENT B0 ;  /* 0x0000000000007941 */ /* 0x000fea0003800200 */
.L_x_14859:
        /* <DEDUP_REMOVED lines=18> */
.L_x_14862:
[----:B------:R-:W-:Y:S05]  /*0c90*/  BSYNC.RECONVERGENT B0 ;  /* 0x0000000000007941 */ /* 0x000fea0003800200 */
.L_x_14861:
        /* <DEDUP_REMOVED lines=18> */
.L_x_14864:
[----:B------:R-:W-:Y:S05]  /*0dc0*/  BSYNC.RECONVERGENT B0 ;  /* 0x0000000000007941 */ /* 0x000fea0003800200 */
.L_x_14863:
        /* <DEDUP_REMOVED lines=23> */
.L_x_14866:
[----:B------:R-:W-:Y:S05]  /*0f40*/  BSYNC.RECONVERGENT B0 ;  /* 0x0000000000007941 */ /* 0x000fea0003800200 */
.L_x_14865:
        /* <DEDUP_REMOVED lines=16> */
.L_x_14868:
[----:B------:R-:W-:Y:S05]  /*1050*/  BSYNC.RECONVERGENT B0 ;  /* 0x0000000000007941 */ /* 0x000fea0003800200 */
.L_x_14867:
        /* <DEDUP_REMOVED lines=16> */
.L_x_14870:
[----:B------:R-:W-:Y:S05]  /*1160*/  BSYNC.RECONVERGENT B0 ;  /* 0x0000000000007941 */ /* 0x000fea0003800200 */
.L_x_14869:
        /* <DEDUP_REMOVED lines=17> */
.L_x_14873:
        /* <DEDUP_REMOVED lines=8> */
.L_x_14874:
        /* <DEDUP_REMOVED lines=8> */
.L_x_14875:
        /* <DEDUP_REMOVED lines=8> */
.L_x_14876:
        /* <DEDUP_REMOVED lines=9> */
.L_x_14877:
[----:B------:R-:W-:Y:S05]  /*1490*/  BSYNC.RELIABLE B1 ;  /* 0x0000000000017941 */ /* 0x000fea0003800100 */
.L_x_14872:
[----:B------:R-:W-:-:S13]  /*14a0*/  ISETP.GE.U32.AND P0, PT, R5, R2, PT ;  /* 0x000000020500720c */ /* 0x000fda0003f06070 */
[----:B--23--:R-:W2:Y:S01]  /*14b0*/  @!P0 LDC.64 R6, c[0x0][0x3a0] ;  /* 0x0000e800ff068b82 */ /* 0x00cea20000000a00 */
[----:B------:R-:W-:Y:S02]  /*14c0*/  @!P0 LEA R3, R0, R5, 0xa ;  /* 0x0000000500038211 */ /* 0x000fe400078e50ff */
[----:B------:R-:W-:Y:S02]  /*14d0*/  @!P0 MOV R26, R20 ;  /* 0x00000014001a8202 */ /* 0x000fe40000000f00 */
[----:B------:R-:W-:Y:S01]  /*14e0*/  @!P0 IADD3 R5, PT, PT, R5, 0x80, RZ ;  /* 0x0000008005058810 */ /* 0x000fe20007ffe0ff */
[----:B--2---:R-:W-:-:S05]  /*14f0*/  @!P0 IMAD.WIDE.U32 R6, R3, 0x8, R6 ;  /* 0x0000000803068825 */ /* 0x004fca00078e0006 */
[----:B------:R3:W-:Y:S02]  /*1500*/  @!P0 STG.E.64 desc[UR4][R6.64], R26 ;  /* 0x0000001a06008986 */ /* 0x0007e4000c101b04 */
.L_x_14878:
[----:B------:R-:W-:Y:S05]  /*1510*/  BSYNC.RECONVERGENT B0 ;  /* 0x0000000000007941 */ /* 0x000fea0003800200 */
.L_x_14871:
        /* <DEDUP_REMOVED lines=9> */
.L_x_14854:
        /* <DEDUP_REMOVED lines=14> */
[----:B------:R-:W3:Y:S01]  /*1690*/  LDG.E.ENL2.256 R16, R12, desc[UR4][R2.64] ;  /* 0xfe000004020c797e */ /* 0x000ee20008121910 */
[----:B------:R-:W-:-:S03]  /*16a0*/  IMAD.WIDE.U32 R44, R45, 0x20, R20 ;  /* 0x000000202d2c7825 */ /* 0x000fc600078e0014 */
[----:B------:R1:W5:Y:S04]  /*16b0*/  LDG.E.ENL2.256 R40, R36, desc[UR4][R2.64+0x1000] ;  /* 0xfe0080040224797e */ /* 0x0003680008121928 */
[----:B------:R-:W4:Y:S04]  /*16c0*/  LDG.E.ENL2.256 R24, R20, desc[UR4][R44.64] ;  /* 0xfe0000042c14797e */ /* 0x000f280008121918 */
[----:B------:R-:W5:Y:S01]  /*16d0*/  LDG.E.ENL2.256 R48, R44, desc[UR4][R44.64+0x1000] ;  /* 0xfe0080042c2c797e */ /* 0x000f620008121930 */
[----:B--2---:R-:W-:-:S04]  /*16e0*/  IMAD R5, R5, UR6, RZ ;  /* 0x0000000605057c24 */ /* 0x004fc8000f8e02ff */
[C---:B0-----:R-:W-:Y:S02]  /*16f0*/  IMAD R53, R4.reuse, UR7, R5 ;  /* 0x0000000704357c24 */ /* 0x041fe4000f8e0205 */
[----:B------:R-:W-:-:S05]  /*1700*/  IMAD.WIDE.U32 R4, R4, UR6, RZ ;  /* 0x0000000604047c25 */ /* 0x000fca000f8e00ff */
[----:B-1----:R-:W-:Y:S01]  /*1710*/  IADD3 R3, PT, PT, R5, R53, RZ ;  /* 0x0000003505037210 */ /* 0x002fe20007ffe0ff */
[----:B---3--:R-:W-:-:S04]  /*1720*/  IMAD R5, R13, UR8, RZ ;  /* 0x000000080d057c24 */ /* 0x008fc8000f8e02ff */
[C---:B------:R-:W-:Y:S02]  /*1730*/  IMAD R5, R12.reuse, UR9, R5 ;  /* 0x000000090c057c24 */ /* 0x040fe4000f8e0205 */
[----:B------:R-:W-:-:S05]  /*1740*/  IMAD.WIDE.U32 R12, R12, UR8, RZ ;  /* 0x000000080c0c7c25 */ /* 0x000fca000f8e00ff */
[----:B------:R-:W-:-:S05]  /*1750*/  IADD3 R5, PT, PT, R13, R5, RZ ;  /* 0x000000050d057210 */ /* 0x000fca0007ffe0ff */
[----:B----4-:R-:W-:Y:S02]  /*1760*/  IMAD R5, R5, R20, RZ ;  /* 0x0000001405057224 */ /* 0x010fe400078e02ff */
        /* <DEDUP_REMOVED lines=8> */
[----:B------:R-:W-:Y:S02]  /*17f0*/  IADD3 R5, PT, PT, R15, R13, RZ ;  /* 0x0000000d0f057210 */ /* 0x000fe40007ffe0ff */
[----:B------:R-:W-:-:S03]  /*1800*/  MOV R2, R4 ;  /* 0x0000000400027202 */ /* 0x000fc60000000f00 */
[----:B------:R-:W-:Y:S02]  /*1810*/  IMAD R13, R5, R22, RZ ;  /* 0x00000016050d7224 */ /* 0x000fe400078e02ff */
[----:B------:R-:W-:-:S04]  /*1820*/  IMAD.WIDE.U32 R4, R22, R14, R6 ;  /* 0x0000000e16047225 */ /* 0x000fc800078e0006 */
[----:B------:R-:W-:Y:S02]  /*1830*/  IMAD R23, R23, R14, R13 ;  /* 0x0000000e17177224 */ /* 0x000fe400078e020d */
[----:B------:R-:W-:Y:S02]  /*1840*/  IMAD R7, R9, UR6, RZ ;  /* 0x0000000609077c24 */ /* 0x000fe4000f8e02ff */
[----:B------:R-:W-:Y:S02]  /*1850*/  IMAD R13, R17, UR8, RZ ;  /* 0x00000008110d7c24 */ /* 0x000fe4000f8e02ff */
[C---:B------:R-:W-:Y:S02]  /*1860*/  IMAD R9, R8.reuse, UR7, R7 ;  /* 0x0000000708097c24 */ /* 0x040fe4000f8e0207 */
[----:B------:R-:W-:-:S04]  /*1870*/  IMAD.WIDE.U32 R6, R8, UR6, RZ ;  /* 0x0000000608067c25 */ /* 0x000fc8000f8e00ff */
[C---:B------:R-:W-:Y:S02]  /*1880*/  IMAD R13, R16.reuse, UR9, R13 ;  /* 0x00000009100d7c24 */ /* 0x040fe4000f8e020d */
[----:B------:R-:W-:Y:S01]  /*1890*/  IMAD.WIDE.U32 R16, R16, UR8, RZ ;  /* 0x0000000810107c25 */ /* 0x000fe2000f8e00ff */
[----:B------:R-:W-:-:S04]  /*18a0*/  IADD3 R7, PT, PT, R7, R9, RZ ;  /* 0x0000000907077210 */ /* 0x000fc80007ffe0ff */
[----:B------:R-:W-:Y:S01]  /*18b0*/  IADD3 R9, PT, PT, R17, R13, RZ ;  /* 0x0000000d11097210 */ /* 0x000fe20007ffe0ff */
[----:B------:R-:W-:-:S04]  /*18c0*/  IMAD.WIDE.U32 R2, R20, R12, R2 ;  /* 0x0000000c14027225 */ /* 0x000fc800078e0002 */
[----:B------:R-:W-:Y:S01]  /*18d0*/  IMAD R9, R9, R24, RZ ;  /* 0x0000001809097224 */ /* 0x000fe200078e02ff */
[----:B------:R-:W0:Y:S03]  /*18e0*/  S2R R12, SR_TID.X ;  /* 0x00000000000c7919 */ /* 0x000e260000002100 */
[----:B------:R-:W-:Y:S02]  /*18f0*/  IMAD R25, R25, R16, R9 ;  /* 0x0000001019197224 */ /* 0x000fe400078e0209 */
[----:B------:R-:W1:Y:S01]  /*1900*/  LDC.64 R8, c[0x0][0x3a0] ;  /* 0x0000e800ff087b82 */ /* 0x000e620000000a00 */
[----:B------:R-:W-:Y:S02]  /*1910*/  IMAD R15, R19, UR8, RZ ;  /* 0x00000008130f7c24 */ /* 0x000fe4000f8e02ff */
[----:B------:R-:W-:Y:S02]  /*1920*/  IMAD R11, R11, UR6, RZ ;  /* 0x000000060b0b7c24 */ /* 0x000fe4000f8e02ff */
[----:B------:R-:W-:-:S02]  /*1930*/  IMAD R15, R18, UR9, R15 ;  /* 0x00000009120f7c24 */ /* 0x000fc4000f8e020f */
[----:B------:R-:W-:-:S04]  /*1940*/  IMAD.WIDE.U32 R18, R18, UR8, RZ ;  /* 0x0000000812127c25 */ /* 0x000fc8000f8e00ff */
[C---:B------:R-:W-:Y:S01]  /*1950*/  IMAD R13, R10.reuse, UR7, R11 ;  /* 0x000000070a0d7c24 */ /* 0x040fe2000f8e020b */
[----:B------:R-:W-:Y:S01]  /*1960*/  IADD3 R15, PT, PT, R19, R15, RZ ;  /* 0x0000000f130f7210 */ /* 0x000fe20007ffe0ff */
[----:B------:R-:W-:-:S04]  /*1970*/  IMAD.WIDE.U32 R10, R10, UR6, RZ ;  /* 0x000000060a0a7c25 */ /* 0x000fc8000f8e00ff */
[----:B------:R-:W-:Y:S01]  /*1980*/  IMAD R15, R15, R26, RZ ;  /* 0x0000001a0f0f7224 */ /* 0x000fe200078e02ff */
[----:B------:R-:W-:Y:S01]  /*1990*/  IADD3 R11, PT, PT, R11, R13, RZ ;  /* 0x0000000d0b0b7210 */ /* 0x000fe20007ffe0ff */
[----:B------:R-:W-:Y:S02]  /*19a0*/  IMAD R13, R29, UR6, RZ ;  /* 0x000000061d0d7c24 */ /* 0x000fe4000f8e02ff */
[----:B------:R-:W-:Y:S02]  /*19b0*/  IMAD R29, R35, UR6, RZ ;  /* 0x00000006231d7c24 */ /* 0x000fe4000f8e02ff */
[----:B------:R-:W-:Y:S02]  /*19c0*/  IMAD R19, R27, R18, R15 ;  /* 0x000000121b137224 */ /* 0x000fe400078e020f */
[C---:B------:R-:W-:Y:S02]  /*19d0*/  IMAD R13, R28.reuse, UR7, R13 ;  /* 0x000000071c0d7c24 */ /* 0x040fe4000f8e020d */
[----:B------:R-:W-:-:S04]  /*19e0*/  IMAD.WIDE.U32 R14, R28, UR6, RZ ;  /* 0x000000061c0e7c25 */ /* 0x000fc8000f8e00ff */
[----:B------:R-:W-:Y:S02]  /*19f0*/  IMAD R29, R34, UR7, R29 ;  /* 0x00000007221d7c24 */ /* 0x000fe4000f8e021d */
[----:B-1----:R-:W-:-:S04]  /*1a00*/  IMAD.WIDE.U32 R8, R0, 0x8, R8 ;  /* 0x0000000800087825 */ /* 0x002fc800078e0008 */
[----:B------:R-:W-:Y:S01]  /*1a10*/  IMAD.WIDE.U32 R34, R34, UR6, RZ ;  /* 0x0000000622227c25 */ /* 0x000fe2000f8e00ff */
[----:B------:R-:W-:-:S03]  /*1a20*/  IADD3 R15, PT, PT, R15, R13, RZ ;  /* 0x0000000d0f0f7210 */ /* 0x000fc60007ffe0ff */
[----:B------:R-:W-:Y:S02]  /*1a30*/  IMAD R27, R33, UR6, RZ ;  /* 0x00000006211b7c24 */ /* 0x000fe4000f8e02ff */
[----:B------:R-:W-:Y:S01]  /*1a40*/  IMAD R31, R31, UR6, RZ ;  /* 0x000000061f1f7c24 */ /* 0x000fe2000f8e02ff */
[----:B------:R-:W-:Y:S01]  /*1a50*/  IADD3 R35, PT, PT, R35, R29, RZ ;  /* 0x0000001d23237210 */ /* 0x000fe20007ffe0ff */
[----:B------:R-:W-:-:S04]  /*1a60*/  IMAD.WIDE.U32 R6, R24, R16, R6 ;  /* 0x0000001018067225 */ /* 0x000fc800078e0006 */
[----:B------:R-:W-:-:S04]  /*1a70*/  IMAD.WIDE.U32 R10, R26, R18, R10 ;  /* 0x000000121a0a7225 */ /* 0x000fc800078e000a */
[----:B------:R-:W-:Y:S02]  /*1a80*/  IMAD R33, R32, UR7, R27 ;  /* 0x0000000720217c24 */ /* 0x000fe4000f8e021b */
[----:B0-----:R-:W-:-:S04]  /*1a90*/  IMAD.WIDE.U32 R12, R12, 0x20, R8 ;  /* 0x000000200c0c7825 */ /* 0x001fc800078e0008 */
[C---:B------:R-:W-:Y:S02]  /*1aa0*/  IMAD R31, R30.reuse, UR7, R31 ;  /* 0x000000071e1f7c24 */ /* 0x040fe4000f8e021f */
[----:B------:R-:W-:-:S04]  /*1ab0*/  IMAD.WIDE.U32 R16, R30, UR6, RZ ;  /* 0x000000061e107c25 */ /* 0x000fc8000f8e00ff */
[----:B------:R-:W-:-:S04]  /*1ac0*/  IMAD.WIDE.U32 R26, R32, UR6, RZ ;  /* 0x00000006201a7c25 */ /* 0x000fc8000f8e00ff */
[----:B-----5:R-:W-:Y:S02]  /*1ad0*/  IMAD R29, R37, UR8, RZ ;  /* 0x00000008251d7c24 */ /* 0x020fe4000f8e02ff */
[----:B------:R-:W-:Y:S01]  /*1ae0*/  IMAD R9, R39, UR8, RZ ;  /* 0x0000000827097c24 */ /* 0x000fe2000f8e02ff */
[----:B------:R-:W-:Y:S01]  /*1af0*/  IADD3 R17, PT, PT, R17, R31, RZ ;  /* 0x0000001f11117210 */ /* 0x000fe20007ffe0ff */
[----:B------:R-:W-:Y:S01]  /*1b00*/  IMAD R29, R36, UR9, R29 ;  /* 0x00000009241d7c24 */ /* 0x000fe2000f8e021d */
[----:B------:R-:W-:Y:S01]  /*1b10*/  IADD3 R27, PT, PT, R27, R33, RZ ;  /* 0x000000211b1b7210 */ /* 0x000fe20007ffe0ff */
[----:B------:R-:W-:Y:S02]  /*1b20*/  IMAD R9, R38, UR9, R9 ;  /* 0x0000000926097c24 */ /* 0x000fe4000f8e0209 */
[----:B------:R-:W-:-:S04]  /*1b30*/  IMAD.WIDE.U32 R36, R36, UR8, RZ ;  /* 0x0000000824247c25 */ /* 0x000fc8000f8e00ff */
[----:B------:R-:W-:-:S04]  /*1b40*/  IMAD.WIDE.U32 R38, R38, UR8, RZ ;  /* 0x0000000826267c25 */ /* 0x000fc8000f8e00ff */
[----:B------:R-:W-:Y:S02]  /*1b50*/  IMAD R31, R41, UR8, RZ ;  /* 0x00000008291f7c24 */ /* 0x000fe4000f8e02ff */
[----:B------:R-:W-:Y:S01]  /*1b60*/  IMAD R33, R43, UR8, RZ ;  /* 0x000000082b217c24 */ /* 0x000fe2000f8e02ff */
[----:B------:R-:W-:Y:S01]  /*1b70*/  IADD3 R29, PT, PT, R37, R29, RZ ;  /* 0x0000001d251d7210 */ /* 0x000fe20007ffe0ff */
[----:B------:R-:W-:Y:S01]  /*1b80*/  IMAD R31, R40, UR9, R31 ;  /* 0x00000009281f7c24 */ /* 0x000fe2000f8e021f */
[----:B------:R-:W-:Y:S01]  /*1b90*/  IADD3 R9, PT, PT, R39, R9, RZ ;  /* 0x0000000927097210 */ /* 0x000fe20007ffe0ff */
[----:B------:R-:W-:Y:S02]  /*1ba0*/  IMAD R33, R42, UR9, R33 ;  /* 0x000000092a217c24 */ /* 0x000fe4000f8e0221 */
[----:B------:R-:W-:-:S04]  /*1bb0*/  IMAD.WIDE.U32 R40, R40, UR8, RZ ;  /* 0x0000000828287c25 */ /* 0x000fc8000f8e00ff */
[----:B------:R-:W-:-:S04]  /*1bc0*/  IMAD.WIDE.U32 R42, R42, UR8, RZ ;  /* 0x000000082a2a7c25 */ /* 0x000fc8000f8e00ff */
[----:B------:R-:W-:Y:S01]  /*1bd0*/  IMAD R37, R29, R44, RZ ;  /* 0x0000002c1d257224 */ /* 0x000fe200078e02ff */
[----:B------:R-:W-:Y:S01]  /*1be0*/  IADD3 R29, PT, PT, R41, R31, RZ ;  /* 0x0000001f291d7210 */ /* 0x000fe20007ffe0ff */
[----:B------:R-:W-:Y:S01]  /*1bf0*/  IMAD R39, R9, R46, RZ ;  /* 0x0000002e09277224 */ /* 0x000fe200078e02ff */
[----:B------:R-:W-:-:S03]  /*1c00*/  IADD3 R9, PT, PT, R43, R33, RZ ;  /* 0x000000212b097210 */ /* 0x000fc60007ffe0ff */
[----:B------:R-:W-:Y:S02]  /*1c10*/  IMAD R29, R29, R48, RZ ;  /* 0x000000301d1d7224 */ /* 0x000fe400078e02ff */
[----:B------:R-:W-:Y:S02]  /*1c20*/  IMAD R31, R9, R50, RZ ;  /* 0x00000032091f7224 */ /* 0x000fe400078e02ff */
[----:B------:R-:W-:-:S04]  /*1c30*/  IMAD.WIDE.U32 R14, R44, R36, R14 ;  /* 0x000000242c0e7225 */ /* 0x000fc800078e000e */
[----:B------:R-:W-:Y:S02]  /*1c40*/  IMAD R37, R45, R36, R37 ;  /* 0x000000242d257224 */ /* 0x000fe400078e0225 */
[----:B------:R-:W-:-:S04]  /*1c50*/  IMAD.WIDE.U32 R16, R46, R38, R16 ;  /* 0x000000262e107225 */ /* 0x000fc800078e0010 */
[----:B------:R-:W-:Y:S02]  /*1c60*/  IMAD R39, R47, R38, R39 ;  /* 0x000000262f277224 */ /* 0x000fe400078e0227 */
[----:B------:R-:W-:-:S04]  /*1c70*/  IMAD.WIDE.U32 R26, R48, R40, R26 ;  /* 0x00000028301a7225 */ /* 0x000fc800078e001a */
[----:B------:R-:W-:Y:S02]  /*1c80*/  IMAD R29, R49, R40, R29 ;  /* 0x00000028311d7224 */ /* 0x000fe400078e021d */
[----:B------:R-:W-:-:S04]  /*1c90*/  IMAD.WIDE.U32 R34, R50, R42, R34 ;  /* 0x0000002a32227225 */ /* 0x000fc800078e0022 */
[----:B------:R-:W-:Y:S01]  /*1ca0*/  IMAD R31, R51, R42, R31 ;  /* 0x0000002a331f7224 */ /* 0x000fe200078e021f */
[----:B------:R-:W-:Y:S02]  /*1cb0*/  IADD3 R23, PT, PT, R5, R23, RZ ;  /* 0x0000001705177210 */ /* 0x000fe40007ffe0ff */
[----:B------:R-:W-:Y:S02]  /*1cc0*/  IADD3 R9, PT, PT, R7, R25, RZ ;  /* 0x0000001907097210 */ /* 0x000fe40007ffe0ff */
[----:B------:R-:W-:Y:S02]  /*1cd0*/  MOV R22, R4 ;  /* 0x0000000400167202 */ /* 0x000fe40000000f00 */
[----:B------:R-:W-:Y:S02]  /*1ce0*/  MOV R8, R6 ;  /* 0x0000000600087202 */ /* 0x000fe40000000f00 */
[----:B------:R-:W-:Y:S02]  /*1cf0*/  IADD3 R21, PT, PT, R3, R21, RZ ;  /* 0x0000001503157210 */ /* 0x000fe40007ffe0ff */
[----:B------:R-:W-:-:S02]  /*1d00*/  IADD3 R11, PT, PT, R11, R19, RZ ;  /* 0x000000130b0b7210 */ /* 0x000fc40007ffe0ff */
[----:B------:R-:W-:Y:S02]  /*1d10*/  MOV R20, R2 ;  /* 0x0000000200147202 */ /* 0x000fe40000000f00 */
[----:B------:R-:W-:Y:S02]  /*1d20*/  IADD3 R5, PT, PT, R15, R37, RZ ;  /* 0x000000250f057210 */ /* 0x000fe40007ffe0ff */
[----:B------:R-:W-:Y:S02]  /*1d30*/  IADD3 R7, PT, PT, R17, R39, RZ ;  /* 0x0000002711077210 */ /* 0x000fe40007ffe0ff */
[----:B------:R-:W-:Y:S02]  /*1d40*/  IADD3 R33, PT, PT, R27, R29, RZ ;  /* 0x0000001d1b217210 */ /* 0x000fe40007ffe0ff */
[----:B------:R-:W-:Y:S02]  /*1d50*/  IADD3 R35, PT, PT, R35, R31, RZ ;  /* 0x0000001f23237210 */ /* 0x000fe40007ffe0ff */
[----:B------:R-:W-:-:S02]  /*1d60*/  MOV R4, R14 ;  /* 0x0000000e00047202 */ /* 0x000fc40000000f00 */
[----:B------:R-:W-:Y:S02]  /*1d70*/  MOV R6, R16 ;  /* 0x0000001000067202 */ /* 0x000fe40000000f00 */
[----:B------:R-:W-:Y:S01]  /*1d80*/  MOV R32, R26 ;  /* 0x0000001a00207202 */ /* 0x000fe20000000f00 */
[----:B------:R-:W-:Y:S04]  /*1d90*/  STG.E.ENL2.256 desc[UR4][R12.64], R20, R8 ;  /* 0xf80000140c08797f */ /* 0x000fe8000f121804 */
[----:B------:R-:W-:Y:S01]  /*1da0*/  STG.E.ENL2.256 desc[UR4][R12.64+0x1000], R4, R32 ;  /* 0xf80080040c20797f */ /* 0x000fe2000f121804 */
[----:B------:R-:W-:Y:S05]  /*1db0*/  EXIT ;  /* 0x000000000000794d */ /* 0x000fea0003800000 */
.L_x_14879:
        /* <DEDUP_REMOVED lines=12> */
.L_x_23582:


//--------------------- .text._ZN2at6native29vectorized_elementwise_kernelILi8EZZZNS0_54_GLOBAL__N__d8c5977b_16_LinearAlgebra_cu_9e10b42f_324316addr_kernel_cudaERNS_14TensorIteratorERKN3c106ScalarES8_ENKUlvE_clEvENKUlvE2_clEvEUllllE0_St5arrayIPcLm4EEEEviT0_T1_ --------------------------
	.section	.text._ZN2at6native29vectorized_elementwise_kernelILi8EZZZNS0_54_GLOBAL__N__d8c5977b_16_LinearAlgebra_cu_9e10b42f_324316addr_kernel_cudaERNS_14TensorIteratorERKN3c106ScalarES8_ENKUlvE_clEvENKUlvE2_clEvEUllllE0_St5arrayIPcLm4EEEEviT0_T1_,"ax",@progbits
	.align	128
        .global         _ZN2at6native29vectorized_elementwise_kernelILi8EZZZNS0_54_GLOBAL__N__d8c5977b_16_LinearAlgebra_cu_9e10b42f_324316addr_kernel_cudaERNS_14TensorIteratorERKN3c106ScalarES8_ENKUlvE_clEvENKUlvE2_clEvEUllllE0_St5arrayIPcLm4EEEEviT0_T1_
        .type           _ZN2at6native29vectorized_elementwise_kernelILi8EZZZNS0_54_GLOBAL__N__d8c5977b_16_LinearAlgebra_cu_9e10b42f_324316addr_kernel_cudaERNS_14TensorIteratorERKN3c106ScalarES8_ENKUlvE_clEvENKUlvE2_clEvEUllllE0_St5arrayIPcLm4EEEEviT0_T1_,@function
        .size           _ZN2at6native29vectorized_elementwise_kernelILi8EZZZNS0_54_GLOBAL__N__d8c5977b_16_LinearAlgebra_cu_9e10b42f_324316addr_kernel_cudaERNS_14TensorIteratorERKN3c106ScalarES8_ENKUlvE_clEvENKUlvE2_clEvEUllllE0_St5arrayIPcLm4EEEEviT0_T1_,(.L_x_23583 - _ZN2at6native29vectorized_elementwise_kernelILi8EZZZNS0_54_GLOBAL__N__d8c5977b_16_LinearAlgebra_cu_9e10b42f_324316addr_kernel_cudaERNS_14TensorIteratorERKN3c106ScalarES8_ENKUlvE_clEvENKUlvE2_clEvEUllllE0_St5arrayIPcLm4EEEEviT0_T1_)
        .other          _ZN2at6native29vectorized_elementwise_kernelILi8EZZZNS0_54_GLOBAL__N__d8c5977b_16_LinearAlgebra_cu_9e10b42f_324316addr_kernel_cudaERNS_14TensorIteratorERKN3c106ScalarES8_ENKUlvE_clEvENKUlvE2_clEvEUllllE0_St5arrayIPcLm4EEEEviT0_T1_,@"STO_CUDA_ENTRY STV_DEFAULT"
_ZN2at6native29vectorized_elementwise_kernelILi8EZZZNS0_54_GLOBAL__N__d8c5977b_16_LinearAlgebra_cu_9e10b42f_324316addr_kernel_cudaERNS_14TensorIteratorERKN3c106ScalarES8_ENKUlvE_clEvENKUlvE2_clEvEUllllE0_St5arrayIPcLm4EEEEviT0_T1_:
.text._ZN2at6native29vectorized_elementwise_kernelILi8EZZZNS0_54_GLOBAL__N__d8c5977b_16_LinearAlgebra_cu_9e10b42f_324316addr_kernel_cudaERNS_14TensorIteratorERKN3c106ScalarES8_ENKUlvE_clEvENKUlvE2_clEvEUllllE0_St5arrayIPcLm4EEEEviT0_T1_:
[----:B------:R-:W-:Y:S01]  /*0000*/  LDC R1, c[0x0][0x37c] ;  /* 0x0000df00ff017b82 */ /* 0x000fe20000000800 */
[----:B------:R-:W-:Y:S05]  /*0010*/  EXIT ;  /* 0x000000000000794d */ /* 0x000fea0003800000 */
.L_x_14880:
        /* <DEDUP_REMOVED lines=14> */
.L_x_23583:


//--------------------- .text._ZN2at6native18elementwise_kernelILi128ELi4EZNS0_15gpu_kernel_implIZZZNS0_54_GLOBAL__N__d8c5977b_16_LinearAlgebra_cu_9e10b42f_324316addr_kernel_cudaERNS_14TensorIteratorERKN3c106ScalarES9_ENKUlvE_clEvENKUlvE2_clEvEUllllE_EEvRNS_18TensorIteratorBaseERKT_EUliE_EEviT1_ --------------------------
	.section	.text._ZN2at6native18elementwise_kernelILi128ELi4EZNS0_15gpu_kernel_implIZZZNS0_54_GLOBAL__N__d8c5977b_16_LinearAlgebra_cu_9e10b42f_324316addr_kernel_cudaERNS_14TensorIteratorERKN3c106ScalarES9_ENKUlvE_clEvENKUlvE2_clEvEUllllE_EEvRNS_18TensorIteratorBaseERKT_EUliE_EEviT1_,"ax",@progbits
	.align	128
        .global         _ZN2at6native18elementwise_kernelILi128ELi4EZNS0_15gpu_kernel_implIZZZNS0_54_GLOBAL__N__d8c5977b_16_LinearAlgebra_cu_9e10b42f_324316addr_kernel_cudaERNS_14TensorIteratorERKN3c106ScalarES9_ENKUlvE_clEvENKUlvE2_clEvEUllllE_EEvRNS_18TensorIteratorBaseERKT_EUliE_EEviT1_
        .type           _ZN2at6native18elementwise_kernelILi128ELi4EZNS0_15gpu_kernel_implIZZZNS0_54_GLOBAL__N__d8c5977b_16_LinearAlgebra_cu_9e10b42f_324316addr_kernel_cudaERNS_14TensorIteratorERKN3c106ScalarES9_ENKUlvE_clEvENKUlvE2_clEvEUllllE_EEvRNS_18TensorIteratorBaseERKT_EUliE_EEviT1_,@function
        .size           _ZN2at6native18elementwise_kernelILi128ELi4EZNS0_15gpu_kernel_implIZZZNS0_54_GLOBAL__N__d8c5977b_16_LinearAlgebra_cu_9e10b42f_324316addr_kernel_cudaERNS_14TensorIteratorERKN3c106ScalarES9_ENKUlvE_clEvENKUlvE2_clEvEUllllE_EEvRNS_18TensorIteratorBaseERKT_EUliE_EEviT1_,(.L_x_23584 - _ZN2at6native18elementwise_kernelILi128ELi4EZNS0_15gpu_kernel_implIZZZNS0_54_GLOBAL__N__d8c5977b_16_LinearAlgebra_cu_9e10b42f_324316addr_kernel_cudaERNS_14TensorIteratorERKN3c106ScalarES9_ENKUlvE_clEvENKUlvE2_clEvEUllllE_EEvRNS_18TensorIteratorBaseERKT_EUliE_EEviT1_)
        .other          _ZN2at6native18elementwise_kernelILi128ELi4EZNS0_15gpu_kernel_implIZZZNS0_54_GLOBAL__N__d8c5977b_16_LinearAlgebra_cu_9e10b42f_324316addr_kernel_cudaERNS_14TensorIteratorERKN3c106ScalarES9_ENKUlvE_clEvENKUlvE2_clEvEUllllE_EEvRNS_18TensorIteratorBaseERKT_EUliE_EEviT1_,@"STO_CUDA_ENTRY STV_DEFAULT"
_ZN2at6native18elementwise_kernelILi128ELi4EZNS0_15gpu_kernel_implIZZZNS0_54_GLOBAL__N__d8c5977b_16_LinearAlgebra_cu_9e10b42f_324316addr_kernel_cudaERNS_14TensorIteratorERKN3c106ScalarES9_ENKUlvE_clEvENKUlvE2_clEvEUllllE_EEvRNS_18TensorIteratorBaseERKT_EUliE_EEviT1_:
.text._ZN2at6native18elementwise_kernelILi128ELi4EZNS0_15gpu_kernel_implIZZZNS0_54_GLOBAL__N__d8c5977b_16_LinearAlgebra_cu_9e10b42f_324316addr_kernel_cudaERNS_14TensorIteratorERKN3c106ScalarES9_ENKUlvE_clEvENKUlvE2_clEvEUllllE_EEvRNS_18TensorIteratorBaseERKT_EUliE_EEviT1_:
        /* <DEDUP_REMOVED lines=374> */
.L_x_14883:
[C---:B------:R-:W-:Y:S02]  /*1760*/  LOP3.LUT R0, R16.reuse, 0xff, RZ, 0xc0, !PT ;  /* 0x000000ff10007812 */ /* 0x040fe400078ec0ff */
[----:B------:R-:W-:Y:S02]  /*1770*/  MOV R3, 0x1 ;  /* 0x0000000100037802 */ /* 0x000fe40000000f00 */
        /* <DEDUP_REMOVED lines=22> */
.L_x_14884:
        /* <DEDUP_REMOVED lines=15> */
[----:B--2---:R-:W-:Y:S01]  /*19d0*/  SHF.R.S32.HI R25, RZ, 0x1f, R24 ;  /* 0x0000001fff197819 */ /* 0x004fe20000011418 */
[----:B------:R-:W-:Y:S06]  /*19e0*/  BRA `(.L_x_14890) ;  /* 0x0000000c00507947 */ /* 0x000fec0003800000 */
.L_x_14888:
[----:B------:R0:W5:Y:S01]  /*19f0*/  LDG.E.U8 R24, desc[UR36][R4.64] ;  /* 0x0000002404187981 */ /* 0x000162000c1e1100 */
[----:B------:R-:W-:Y:S01]  /*1a00*/  IMAD.MOV.U32 R25, RZ, RZ, RZ ;  /* 0x000000ffff197224 */ /* 0x000fe200078e00ff */
[----:B------:R-:W-:Y:S06]  /*1a10*/  BRA `(.L_x_14890) ;  /* 0x0000000c00447947 */ /* 0x000fec0003800000 */
.L_x_14887:
        /* <DEDUP_REMOVED lines=8> */
.L_x_14892:
[----:B------:R-:W2:Y:S02]  /*1aa0*/  LDG.E R24, desc[UR36][R4.64] ;  /* 0x0000002404187981 */ /* 0x000ea4000c1e1900 */
[----:B--2---:R-:W-:Y:S01]  /*1ab0*/  SHF.R.S32.HI R25, RZ, 0x1f, R24 ;  /* 0x0000001fff197819 */ /* 0x004fe20000011418 */
[----:B------:R-:W-:Y:S06]  /*1ac0*/  BRA `(.L_x_14890) ;  /* 0x0000000c00187947 */ /* 0x000fec0003800000 */
.L_x_14891:
[----:B------:R-:W2:Y:S02]  /*1ad0*/  LDG.E.S16 R24, desc[UR36][R4.64] ;  /* 0x0000002404187981 */ /* 0x000ea4000c1e1700 */
[----:B--2---:R-:W-:Y:S01]  /*1ae0*/  SHF.R.S32.HI R25, RZ, 0x1f, R24 ;  /* 0x0000001fff197819 */ /* 0x004fe20000011418 */
[----:B------:R-:W-:Y:S06]  /*1af0*/  BRA `(.L_x_14890) ;  /* 0x0000000c000c7947 */ /* 0x000fec0003800000 */
.L_x_14886:
[----:B------:R-:W-:-:S13]  /*1b00*/  ISETP.GT.AND P0, PT, R0, 0x6, PT ;  /* 0x000000060000780c */ /* 0x000fda0003f04270 */
[----:B------:R-:W-:Y:S05]  /*1b10*/  @P0 BRA `(.L_x_14893) ;  /* 0x00000000002c0947 */ /* 0x000fea0003800000 */
[----:B------:R-:W-:-:S13]  /*1b20*/  ISETP.NE.AND P0, PT, R0, 0x5, PT ;  /* 0x000000050000780c */ /* 0x000fda0003f05270 */
[----:B------:R-:W-:Y:S05]  /*1b30*/  @!P0 BRA `(.L_x_14894) ;  /* 0x0000000000148947 */ /* 0x000fea0003800000 */
[----:B------:R-:W-:-:S13]  /*1b40*/  ISETP.NE.AND P0, PT, R0, 0x6, PT ;  /* 0x000000060000780c */ /* 0x000fda0003f05270 */
[----:B------:R-:W-:Y:S05]  /*1b50*/  @P0 BRA `(.L_x_14889) ;  /* 0x0000000800700947 */ /* 0x000fea0003800000 */
[----:B------:R-:W2:Y:S02]  /*1b60*/  LDG.E R4, desc[UR36][R4.64] ;  /* 0x0000002404047981 */ /* 0x000ea4000c1e1900 */
[----:B--2---:R2:W3:Y:S02]  /*1b70*/  F2I.S64.TRUNC R24, R4 ;  /* 0x0000000400187311 */ /* 0x0044e4000020d900 */
[----:B--23--:R-:W-:Y:S05]  /*1b80*/  BRA `(.L_x_14890) ;  /* 0x0000000800e87947 */ /* 0x00cfea0003800000 */
.L_x_14894:
[----:B------:R-:W2:Y:S02]  /*1b90*/  LDG.E.U16 R4, desc[UR36][R4.64] ;  /* 0x0000002404047981 */ /* 0x000ea4000c1e1500 */
[----:B--2---:R-:W-:-:S06]  /*1ba0*/  HADD2.F32 R24, -RZ, R4.H0_H0 ;  /* 0x20000004ff187230 */ /* 0x004fcc0000004100 */
[----:B------:R-:W2:Y:S02]  /*1bb0*/  F2I.S64.TRUNC R24, R24 ;  /* 0x0000001800187311 */ /* 0x000ea4000020d900 */
[----:B--2---:R-:W-:Y:S05]  /*1bc0*/  BRA `(.L_x_14890) ;  /* 0x0000000800d87947 */ /* 0x004fea0003800000 */
.L_x_14893:
[----:B------:R-:W-:-:S13]  /*1bd0*/  ISETP.NE.AND P0, PT, R0, 0x7, PT ;  /* 0x000000070000780c */ /* 0x000fda0003f05270 */
[----:B------:R-:W-:Y:S05]  /*1be0*/  @!P0 BRA `(.L_x_14895) ;  /* 0x00000000002c8947 */ /* 0x000fea0003800000 */
[----:B------:R-:W-:-:S13]  /*1bf0*/  ISETP.NE.AND P0, PT, R0, 0x8, PT ;  /* 0x000000080000780c */ /* 0x000fda0003f05270 */
[----:B------:R-:W-:Y:S05]  /*1c00*/  @!P0 BRA `(.L_x_14896) ;  /* 0x0000000000148947 */ /* 0x000fea0003800000 */
[----:B------:R-:W-:-:S13]  /*1c10*/  ISETP.NE.AND P0, PT, R0, 0x9, PT ;  /* 0x000000090000780c */ /* 0x000fda0003f05270 */
[----:B------:R-:W-:Y:S05]  /*1c20*/  @P0 BRA `(.L_x_14889) ;  /* 0x00000008003c0947 */ /* 0x000fea0003800000 */
[----:B------:R-:W2:Y:S02]  /*1c30*/  LDG.E R4, desc[UR36][R4.64] ;  /* 0x0000002404047981 */ /* 0x000ea4000c1e1900 */
[----:B--2---:R2:W3:Y:S02]  /*1c40*/  F2I.S64.TRUNC R24, R4 ;  /* 0x0000000400187311 */ /* 0x0044e4000020d900 */
[----:B--23--:R-:W-:Y:S05]  /*1c50*/  BRA `(.L_x_14890) ;  /* 0x0000000800b47947 */ /* 0x00cfea0003800000 */
.L_x_14896:
[----:B------:R-:W2:Y:S02]  /*1c60*/  LDG.E.U16 R4, desc[UR36][R4.64] ;  /* 0x0000002404047981 */ /* 0x000ea4000c1e1500 */
[----:B--2---:R-:W-:-:S06]  /*1c70*/  HADD2.F32 R24, -RZ, R4.H0_H0 ;  /* 0x20000004ff187230 */ /* 0x004fcc0000004100 */
[----:B------:R-:W2:Y:S02]  /*1c80*/  F2I.S64.TRUNC R24, R24 ;  /* 0x0000001800187311 */ /* 0x000ea4000020d900 */
[----:B--2---:R-:W-:Y:S05]  /*1c90*/  BRA `(.L_x_14890) ;  /* 0x0000000800a47947 */ /* 0x004fea0003800000 */
.L_x_14895:
[----:B------:R-:W2:Y:S02]  /*1ca0*/  LDG.E.64 R4, desc[UR36][R4.64] ;  /* 0x0000002404047981 */ /* 0x000ea4000c1e1b00 */
[----:B--2---:R2:W3:Y:S02]  /*1cb0*/  F2I.S64.F64.TRUNC R24, R4 ;  /* 0x0000000400187311 */ /* 0x0044e4000030d900 */
[----:B--23--:R-:W-:Y:S05]  /*1cc0*/  BRA `(.L_x_14890) ;  /* 0x0000000800987947 */ /* 0x00cfea0003800000 */
.L_x_14885:
        /* <DEDUP_REMOVED lines=11> */
[----:B------:R-:W-:Y:S01]  /*1d80*/  SEL R24, RZ, 0x1, !P0 ;  /* 0x00000001ff187807 */ /* 0x000fe20004000000 */
[----:B------:R-:W-:Y:S08]  /*1d90*/  BRA `(.L_x_14890) ;  /* 0x0000000800647947 */ /* 0x000ff00003800000 */
.L_x_14899:
[----:B------:R-:W2:Y:S02]  /*1da0*/  LDG.E.64 R4, desc[UR36][R4.64] ;  /* 0x0000002404047981 */ /* 0x000ea4000c1e1b00 */
[----:B--2---:R0:W1:Y:S02]  /*1db0*/  F2I.S64.F64.TRUNC R24, R4 ;  /* 0x0000000400187311 */ /* 0x004064000030d900 */
[----:B01----:R-:W-:Y:S05]  /*1dc0*/  BRA `(.L_x_14890) ;  /* 0x0000000800587947 */ /* 0x003fea0003800000 */
.L_x_14898:
        /* <DEDUP_REMOVED lines=26> */
.L_x_14901:
        /* <DEDUP_REMOVED lines=14> */
.L_x_14900:
[----:B------:R-:W2:Y:S02]  /*2050*/  LDG.E.U16 R24, desc[UR36][R4.64] ;  /* 0x0000002404187981 */ /* 0x000ea4000c1e1500 */
[----:B--2---:R-:W-:-:S06]  /*2060*/  IMAD.U32 R24, R24, 0x10000, RZ ;  /* 0x0001000018187824 */ /* 0x004fcc00078e00ff */
[----:B------:R-:W0:Y:S02]  /*2070*/  F2I.S64.TRUNC R24, R24 ;  /* 0x0000001800187311 */ /* 0x000e24000020d900 */
[----:B0-----:R-:W-:Y:S05]  /*2080*/  BRA `(.L_x_14890) ;  /* 0x0000000400a87947 */ /* 0x001fea0003800000 */
.L_x_14897:
        /* <DEDUP_REMOVED lines=9> */
[----:B------:R-:W-:Y:S01]  /*2120*/  IMAD.MOV.U32 R25, RZ, RZ, RZ ;  /* 0x000000ffff197224 */ /* 0x000fe200078e00ff */
[----:B------:R-:W-:Y:S06]  /*2130*/  BRA `(.L_x_14890) ;  /* 0x00000004007c7947 */ /* 0x000fec0003800000 */
.L_x_14904:
        /* <DEDUP_REMOVED lines=21> */
.L_x_14908:
[----:B------:R-:W-:Y:S05]  /*2290*/  BSYNC.RECONVERGENT B1 ;  /* 0x0000000000017941 */ /* 0x000fea0003800200 */
.L_x_14907:
[----:B------:R-:W-:Y:S01]  /*22a0*/  IMAD.SHL.U32 R0, R0, 0x100000, RZ ;  /* 0x0010000000007824 */ /* 0x000fe200078e00ff */
[----:B------:R-:W-:-:S04]  /*22b0*/  LEA R3, R3, 0x3b800000, 0x17 ;  /* 0x3b80000003037811 */ /* 0x000fc800078eb8ff */
[----:B------:R-:W-:-:S07]  /*22c0*/  LOP3.LUT R24, R3, R0, R7, 0xfe, !PT ;  /* 0x0000000003187212 */ /* 0x000fce00078efe07 */
.L_x_14906:
[----:B------:R-:W-:Y:S05]  /*22d0*/  BSYNC.RECONVERGENT B0 ;  /* 0x0000000000007941 */ /* 0x000fea0003800200 */
.L_x_14905:
[----:B------:R-:W4:Y:S02]  /*22e0*/  F2I.S64.TRUNC R24, R24 ;  /* 0x0000001800187311 */ /* 0x000f24000020d900 */
[----:B----4-:R-:W-:Y:S05]  /*22f0*/  BRA `(.L_x_14890) ;  /* 0x00000004000c7947 */ /* 0x010fea0003800000 */
.L_x_14903:
        /* <DEDUP_REMOVED lines=21> */
.L_x_14912:
[----:B------:R-:W-:Y:S05]  /*2450*/  BSYNC.RECONVERGENT B1 ;  /* 0x0000000000017941 */ /* 0x000fea0003800200 */
.L_x_14911:
[----:B------:R-:W-:Y:S01]  /*2460*/  IMAD.SHL.U32 R0, R0, 0x200000, RZ ;  /* 0x0020000000007824 */ /* 0x000fe200078e00ff */
[----:B------:R-:W-:-:S04]  /*2470*/  LEA R3, R3, 0x37800000, 0x17 ;  /* 0x3780000003037811 */ /* 0x000fc800078eb8ff */
[----:B------:R-:W-:-:S07]  /*2480*/  LOP3.LUT R24, R3, R0, R7, 0xfe, !PT ;  /* 0x0000000003187212 */ /* 0x000fce00078efe07 */
.L_x_14910:
[----:B------:R-:W-:Y:S05]  /*2490*/  BSYNC.RECONVERGENT B0 ;  /* 0x0000000000007941 */ /* 0x000fea0003800200 */
.L_x_14909:
[----:B------:R-:W4:Y:S02]  /*24a0*/  F2I.S64.TRUNC R24, R24 ;  /* 0x0000001800187311 */ /* 0x000f24000020d900 */
[----:B----4-:R-:W-:Y:S05]  /*24b0*/  BRA `(.L_x_14890) ;  /* 0x00000000009c7947 */ /* 0x010fea0003800000 */
.L_x_14902:
[----:B------:R-:W-:-:S13]  /*24c0*/  ISETP.NE.AND P0, PT, R0, 0x1c, PT ;  /* 0x0000001c0000780c */ /* 0x000fda0003f05270 */
[----:B------:R-:W-:Y:S05]  /*24d0*/  @!P0 BRA `(.L_x_14913) ;  /* 0x00000000008c8947 */ /* 0x000fea0003800000 */
[----:B------:R-:W-:-:S13]  /*24e0*/  ISETP.NE.AND P0, PT, R0, 0x1d, PT ;  /* 0x0000001d0000780c */ /* 0x000fda0003f05270 */
[----:B------:R-:W-:Y:S05]  /*24f0*/  @!P0 BRA `(.L_x_14914) ;  /* 0x00000000007c8947 */ /* 0x000fea0003800000 */
[----:B------:R-:W-:-:S13]  /*2500*/  ISETP.NE.AND P0, PT, R0, 0x2c, PT ;  /* 0x0000002c0000780c */ /* 0x000fda0003f05270 */
[----:B------:R-:W-:Y:S05]  /*2510*/  @!P0 BRA `(.L_x_14915) ;  /* 0x0000000000488947 */ /* 0x000fea0003800000 */
.L_x_14889:
        /* <DEDUP_REMOVED lines=16> */
.L_x_14916:
[----:B------:R-:W-:Y:S01]  /*2620*/  CS2R R24, SRZ ;  /* 0x0000000000187805 */ /* 0x000fe2000001ff00 */
[----:B------:R-:W-:Y:S06]  /*2630*/  BRA `(.L_x_14890) ;  /* 0x00000000003c7947 */ /* 0x000fec0003800000 */
.L_x_14915:
        /* <DEDUP_REMOVED lines=8> */
.L_x_14918:
[----:B------:R-:W-:Y:S05]  /*26c0*/  BSYNC.RECONVERGENT B0 ;  /* 0x0000000000007941 */ /* 0x000fea0003800200 */
.L_x_14917:
[----:B------:R-:W2:Y:S02]  /*26d0*/  F2I.S64.TRUNC R24, R24 ;  /* 0x0000001800187311 */ /* 0x000ea4000020d900 */
[----:B--2---:R-:W-:Y:S05]  /*26e0*/  BRA `(.L_x_14890) ;  /* 0x0000000000107947 */ /* 0x004fea0003800000 */
.L_x_14914:
[----:B------:R2:W5:Y:S01]  /*26f0*/  LDG.E.64 R24, desc[UR36][R4.64] ;  /* 0x0000002404187981 */ /* 0x000562000c1e1b00 */
[----:B------:R-:W-:Y:S05]  /*2700*/  BRA `(.L_x_14890) ;  /* 0x0000000000087947 */ /* 0x000fea0003800000 */
.L_x_14913:
[----:B------:R3:W5:Y:S01]  /*2710*/  LDG.E R24, desc[UR36][R4.64] ;  /* 0x0000002404187981 */ /* 0x000762000c1e1900 */
[----:B------:R-:W-:-:S07]  /*2720*/  IMAD.MOV.U32 R25, RZ, RZ, RZ ;  /* 0x000000ffff197224 */ /* 0x000fce00078e00ff */
.L_x_14890:
        /* <DEDUP_REMOVED lines=17> */
.L_x_14922:
[----:B------:R0:W5:Y:S01]  /*2840*/  LDG.E.U8 R6, desc[UR36][R26.64] ;  /* 0x000000241a067981 */ /* 0x000162000c1e1100 */
[----:B------:R-:W-:Y:S01]  /*2850*/  IMAD.MOV.U32 R7, RZ, RZ, RZ ;  /* 0x000000ffff077224 */ /* 0x000fe200078e00ff */
[----:B------:R-:W-:Y:S06]  /*2860*/  BRA `(.L_x_14924) ;  /* 0x0000000c00447947 */ /* 0x000fec0003800000 */
.L_x_14921:
        /* <DEDUP_REMOVED lines=8> */
.L_x_14926:
[----:B------:R-:W2:Y:S02]  /*28f0*/  LDG.E R6, desc[UR36][R26.64] ;  /* 0x000000241a067981 */ /* 0x000ea4000c1e1900 */
[----:B--2---:R-:W-:Y:S01]  /*2900*/  SHF.R.S32.HI R7, RZ, 0x1f, R6 ;  /* 0x0000001fff077819 */ /* 0x004fe20000011406 */
[----:B------:R-:W-:Y:S06]  /*2910*/  BRA `(.L_x_14924) ;  /* 0x0000000c00187947 */ /* 0x000fec0003800000 */
.L_x_14925:
[----:B------:R-:W2:Y:S02]  /*2920*/  LDG.E.S16 R6, desc[UR36][R26.64] ;  /* 0x000000241a067981 */ /* 0x000ea4000c1e1700 */
[----:B--2---:R-:W-:Y:S01]  /*2930*/  SHF.R.S32.HI R7, RZ, 0x1f, R6 ;  /* 0x0000001fff077819 */ /* 0x004fe20000011406 */
[----:B------:R-:W-:Y:S06]  /*2940*/  BRA `(.L_x_14924) ;  /* 0x0000000c000c7947 */ /* 0x000fec0003800000 */
.L_x_14920:
[----:B------:R-:W-:-:S13]  /*2950*/  ISETP.GT.AND P0, PT, R0, 0x6, PT ;  /* 0x000000060000780c */ /* 0x000fda0003f04270 */
[----:B------:R-:W-:Y:S05]  /*2960*/  @P0 BRA `(.L_x_14927) ;  /* 0x00000000002c0947 */ /* 0x000fea0003800000 */
[----:B------:R-:W-:-:S13]  /*2970*/  ISETP.NE.AND P0, PT, R0, 0x5, PT ;  /* 0x000000050000780c */ /* 0x000fda0003f05270 */
[----:B------:R-:W-:Y:S05]  /*2980*/  @!P0 BRA `(.L_x_14928) ;  /* 0x0000000000148947 */ /* 0x000fea0003800000 */
[----:B------:R-:W-:-:S13]  /*2990*/  ISETP.NE.AND P0, PT, R0, 0x6, PT ;  /* 0x000000060000780c */ /* 0x000fda0003f05270 */
[----:B------:R-:W-:Y:S05]  /*29a0*/  @P0 BRA `(.L_x_14923) ;  /* 0x0000000800700947 */ /* 0x000fea0003800000 */
[----:B------:R-:W2:Y:S02]  /*29b0*/  LDG.E R6, desc[UR36][R26.64] ;  /* 0x000000241a067981 */ /* 0x000ea4000c1e1900 */
[----:B--2---:R-:W0:Y:S02]  /*29c0*/  F2I.S64.TRUNC R6, R6 ;  /* 0x0000000600067311 */ /* 0x004e24000020d900 */
[----:B0-----:R-:W-:Y:S05]  /*29d0*/  BRA `(.L_x_14924) ;  /* 0x0000000800e87947 */ /* 0x001fea0003800000 */
.L_x_14928:
[----:B------:R-:W2:Y:S02]  /*29e0*/  LDG.E.U16 R26, desc[UR36][R26.64] ;  /* 0x000000241a1a7981 */ /* 0x000ea4000c1e1500 */
[----:B--2---:R-:W-:-:S06]  /*29f0*/  HADD2.F32 R6, -RZ, R26.H0_H0 ;  /* 0x2000001aff067230 */ /* 0x004fcc0000004100 */
[----:B------:R-:W0:Y:S02]  /*2a00*/  F2I.S64.TRUNC R6, R6 ;  /* 0x0000000600067311 */ /* 0x000e24000020d900 */
[----:B0-----:R-:W-:Y:S05]  /*2a10*/  BRA `(.L_x_14924) ;  /* 0x0000000800d87947 */ /* 0x001fea0003800000 */
.L_x_14927:
[----:B------:R-:W-:-:S13]  /*2a20*/  ISETP.NE.AND P0, PT, R0, 0x7, PT ;  /* 0x000000070000780c */ /* 0x000fda0003f05270 */
[----:B------:R-:W-:Y:S05]  /*2a30*/  @!P0 BRA `(.L_x_14929) ;  /* 0x00000000002c8947 */ /* 0x000fea0003800000 */
[----:B------:R-:W-:-:S13]  /*2a40*/  ISETP.NE.AND P0, PT, R0, 0x8, PT ;  /* 0x000000080000780c */ /* 0x000fda0003f05270 */
[----:B------:R-:W-:Y:S05]  /*2a50*/  @!P0 BRA `(.L_x_14930) ;  /* 0x0000000000148947 */ /* 0x000fea0003800000 */
[----:B------:R-:W-:-:S13]  /*2a60*/  ISETP.NE.AND P0, PT, R0, 0x9, PT ;  /* 0x000000090000780c */ /* 0x000fda0003f05270 */
[----:B------:R-:W-:Y:S05]  /*2a70*/  @P0 BRA `(.L_x_14923) ;  /* 0x00000008003c0947 */ /* 0x000fea0003800000 */
[----:B------:R-:W2:Y:S02]  /*2a80*/  LDG.E R6, desc[UR36][R26.64] ;  /* 0x000000241a067981 */ /* 0x000ea4000c1e1900 */
[----:B--2---:R-:W0:Y:S02]  /*2a90*/  F2I.S64.TRUNC R6, R6 ;  /* 0x0000000600067311 */ /* 0x004e24000020d900 */
[----:B0-----:R-:W-:Y:S05]  /*2aa0*/  BRA `(.L_x_14924) ;  /* 0x0000000800b47947 */ /* 0x001fea0003800000 */
.L_x_14930:
[----:B------:R-:W2:Y:S02]  /*2ab0*/  LDG.E.U16 R26, desc[UR36][R26.64] ;  /* 0x000000241a1a7981 */ /* 0x000ea4000c1e1500 */
[----:B--2---:R-:W-:-:S06]  /*2ac0*/  HADD2.F32 R6, -RZ, R26.H0_H0 ;  /* 0x2000001aff067230 */ /* 0x004fcc0000004100 */
[----:B------:R-:W0:Y:S02]  /*2ad0*/  F2I.S64.TRUNC R6, R6 ;  /* 0x0000000600067311 */ /* 0x000e24000020d900 */
[----:B0-----:R-:W-:Y:S05]  /*2ae0*/  BRA `(.L_x_14924) ;  /* 0x0000000800a47947 */ /* 0x001fea0003800000 */
.L_x_14929:
[----:B------:R-:W2:Y:S02]  /*2af0*/  LDG.E.64 R6, desc[UR36][R26.64] ;  /* 0x000000241a067981 */ /* 0x000ea4000c1e1b00 */
[----:B--2---:R-:W0:Y:S02]  /*2b00*/  F2I.S64.F64.TRUNC R6, R6 ;  /* 0x0000000600067311 */ /* 0x004e24000030d900 */
[----:B0-----:R-:W-:Y:S05]  /*2b10*/  BRA `(.L_x_14924) ;  /* 0x0000000800987947 */ /* 0x001fea0003800000 */
.L_x_14919:
        /* <DEDUP_REMOVED lines=13> */
.L_x_14933:
[----:B------:R-:W2:Y:S02]  /*2bf0*/  LDG.E.64 R6, desc[UR36][R26.64] ;  /* 0x000000241a067981 */ /* 0x000ea4000c1e1b00 */
[----:B--2---:R-:W0:Y:S02]  /*2c00*/  F2I.S64.F64.TRUNC R6, R6 ;  /* 0x0000000600067311 */ /* 0x004e24000030d900 */
[----:B0-----:R-:W-:Y:S05]  /*2c10*/  BRA `(.L_x_14924) ;  /* 0x0000000800587947 */ /* 0x001fea0003800000 */
.L_x_14932:
[----:B------:R-:W-:-:S13]  /*2c20*/  ISETP.NE.AND P0, PT, R0, 0xf, PT ;  /* 0x0000000f0000780c */ /* 0x000fda0003f05270 */
[----:B------:R-:W-:Y:S05]  /*2c30*/  @!P0 BRA `(.L_x_14934) ;  /* 0x0000000000988947 */ /* 0x000fea0003800000 */
[----:B------:R-:W-:-:S13]  /*2c40*/  ISETP.NE.AND P0, PT, R0, 0x17, PT ;  /* 0x000000170000780c */ /* 0x000fda0003f05270 */
[----:B------:R-:W-:Y:S05]  /*2c50*/  @!P0 BRA `(.L_x_14935) ;  /* 0x0000000000588947 */ /* 0x000fea0003800000 */
[----:B------:R-:W-:-:S13]  /*2c60*/  ISETP.NE.AND P0, PT, R0, 0x18, PT ;  /* 0x000000180000780c */ /* 0x000fda0003f05270 */
[----:B------:R-:W-:Y:S05]  /*2c70*/  @P0 BRA `(.L_x_14923) ;  /* 0x0000000400bc0947 */ /* 0x000fea0003800000 */
[----:B------:R-:W2:Y:S02]  /*2c80*/  LDG.E.U8 R0, desc[UR36][R26.64] ;  /* 0x000000241a007981 */ /* 0x000ea4000c1e1100 */
[----:B-1234-:R-:W-:Y:S02]  /*2c90*/  IMAD.MOV.U32 R5, RZ, RZ, 0x1f ;  /* 0x0000001fff057424 */ /* 0x01efe400078e00ff */
[----:B------:R-:W-:-:S05]  /*2ca0*/  IMAD.SHL.U32 R0, R0, 0x1000000, RZ ;  /* 0x0100000000007824 */ /* 0x000fca00078e00ff */
        /* <DEDUP_REMOVED lines=17> */
.L_x_14935:
[----:B-1234-:R-:W2:Y:S02]  /*2dc0*/  LDG.E.U8 R4, desc[UR36][R26.64] ;  /* 0x000000241a047981 */ /* 0x01eea4000c1e1100 */
        /* <DEDUP_REMOVED lines=13> */
.L_x_14934:
[----:B------:R-:W2:Y:S02]  /*2ea0*/  LDG.E.U16 R6, desc[UR36][R26.64] ;  /* 0x000000241a067981 */ /* 0x000ea4000c1e1500 */
[----:B--2---:R-:W-:-:S06]  /*2eb0*/  IMAD.U32 R6, R6, 0x10000, RZ ;  /* 0x0001000006067824 */ /* 0x004fcc00078e00ff */
[----:B------:R-:W0:Y:S02]  /*2ec0*/  F2I.S64.TRUNC R6, R6 ;  /* 0x0000000600067311 */ /* 0x000e24000020d900 */
[----:B0-----:R-:W-:Y:S05]  /*2ed0*/  BRA `(.L_x_14924) ;  /* 0x0000000400a87947 */ /* 0x001fea0003800000 */
.L_x_14931:
        /* <DEDUP_REMOVED lines=11> */
.L_x_14938:
        /* <DEDUP_REMOVED lines=15> */
[----:B-1-34-:R-:W0:Y:S02]  /*3080*/  FLO.U32 R4, R0 ;  /* 0x0000000000047300 */ /* 0x01ae2400000e0000 */
[----:B0-----:R-:W-:-:S04]  /*3090*/  IADD3 R4, PT, PT, -R4, 0x1f, RZ ;  /* 0x0000001f04047810 */ /* 0x001fc80007ffe1ff */
[----:B------:R-:W-:Y:S01]  /*30a0*/  IADD3 R3, PT, PT, R3, 0x1d, -R4 ;  /* 0x0000001d03037810 */ /* 0x000fe20007ffe804 */
[----:B------:R-:W-:-:S05]  /*30b0*/  VIADD R5, R4, 0xffffffe4 ;  /* 0xffffffe404057836 */ /* 0x000fca0000000000 */
[----:B------:R-:W-:-:S04]  /*30c0*/  SHF.L.U32 R5, R0, R5, RZ ;  /* 0x0000000500057219 */ /* 0x000fc800000006ff */
[----:B------:R-:W-:-:S07]  /*30d0*/  LOP3.LUT R0, R5, 0x7, RZ, 0xc0, !PT ;  /* 0x0000000705007812 */ /* 0x000fce00078ec0ff */
.L_x_14942:
[----:B------:R-:W-:Y:S05]  /*30e0*/  BSYNC.RECONVERGENT B1 ;  /* 0x0000000000017941 */ /* 0x000fea0003800200 */
.L_x_14941:
[----:B------:R-:W-:Y:S01]  /*30f0*/  IMAD.SHL.U32 R0, R0, 0x100000, RZ ;  /* 0x0010000000007824 */ /* 0x000fe200078e00ff */
[----:B------:R-:W-:-:S04]  /*3100*/  LEA R3, R3, 0x3b800000, 0x17 ;  /* 0x3b80000003037811 */ /* 0x000fc800078eb8ff */
[----:B------:R-:W-:-:S07]  /*3110*/  LOP3.LUT R6, R3, R0, R7, 0xfe, !PT ;  /* 0x0000000003067212 */ /* 0x000fce00078efe07 */
.L_x_14940:
[----:B------:R-:W-:Y:S05]  /*3120*/  BSYNC.RECONVERGENT B0 ;  /* 0x0000000000007941 */ /* 0x000fea0003800200 */
.L_x_14939:
[----:B------:R-:W0:Y:S02]  /*3130*/  F2I.S64.TRUNC R6, R6 ;  /* 0x0000000600067311 */ /* 0x000e24000020d900 */
[----:B0-----:R-:W-:Y:S05]  /*3140*/  BRA `(.L_x_14924) ;  /* 0x00000004000c7947 */ /* 0x001fea0003800000 */
.L_x_14937:
        /* <DEDUP_REMOVED lines=21> */
.L_x_14946:
[----:B------:R-:W-:Y:S05]  /*32a0*/  BSYNC.RECONVERGENT B1 ;  /* 0x0000000000017941 */ /* 0x000fea0003800200 */
.L_x_14945:
[----:B------:R-:W-:Y:S02]  /*32b0*/  SHF.L.U32 R0, R0, 0x15, RZ ;  /* 0x0000001500007819 */ /* 0x000fe400000006ff */
[----:B------:R-:W-:-:S04]  /*32c0*/  LEA R3, R3, 0x37800000, 0x17 ;  /* 0x3780000003037811 */ /* 0x000fc800078eb8ff */
[----:B------:R-:W-:-:S07]  /*32d0*/  LOP3.LUT R6, R3, R0, R7, 0xfe, !PT ;  /* 0x0000000003067212 */ /* 0x000fce00078efe07 */
.L_x_14944:
[----:B------:R-:W-:Y:S05]  /*32e0*/  BSYNC.RECONVERGENT B0 ;  /* 0x0000000000007941 */ /* 0x000fea0003800200 */
.L_x_14943:
[----:B------:R-:W0:Y:S02]  /*32f0*/  F2I.S64.TRUNC R6, R6 ;  /* 0x0000000600067311 */ /* 0x000e24000020d900 */
[----:B0-----:R-:W-:Y:S05]  /*3300*/  BRA `(.L_x_14924) ;  /* 0x00000000009c7947 */ /* 0x001fea0003800000 */
.L_x_14936:
[----:B------:R-:W-:-:S13]  /*3310*/  ISETP.NE.AND P0, PT, R0, 0x1c, PT ;  /* 0x0000001c0000780c */ /* 0x000fda0003f05270 */
[----:B------:R-:W-:Y:S05]  /*3320*/  @!P0 BRA `(.L_x_14947) ;  /* 0x00000000008c8947 */ /* 0x000fea0003800000 */
[----:B------:R-:W-:-:S13]  /*3330*/  ISETP.NE.AND P0, PT, R0, 0x1d, PT ;  /* 0x0000001d0000780c */ /* 0x000fda0003f05270 */
[----:B------:R-:W-:Y:S05]  /*3340*/  @!P0 BRA `(.L_x_14948) ;  /* 0x00000000007c8947 */ /* 0x000fea0003800000 */
[----:B------:R-:W-:-:S13]  /*3350*/  ISETP.NE.AND P0, PT, R0, 0x2c, PT ;  /* 0x0000002c0000780c */ /* 0x000fda0003f05270 */
[----:B------:R-:W-:Y:S05]  /*3360*/  @!P0 BRA `(.L_x_14949) ;  /* 0x0000000000488947 */ /* 0x000fea0003800000 */
.L_x_14923:
[----:B------:R-:W-:Y:S01]  /*3370*/  MOV R14, 0x228 ;  /* 0x00000228000e7802 */ /* 0x000fe20000000f00 */
[----:B------:R-:W1:Y:S01]  /*3380*/  LDCU.64 UR4, c[0x4][0x218] ;  /* 0x01004300ff0477ac */ /* 0x000e620008000a00 */
[----:B------:R-:W-:Y:S02]  /*3390*/  IMAD.MOV.U32 R8, RZ, RZ, 0x4e ;  /* 0x0000004eff087424 */ /* 0x000fe400078e00ff */
[----:B------:R-:W-:Y:S01]  /*33a0*/  IMAD.MOV.U32 R12, RZ, RZ, 0x1 ;  /* 0x00000001ff0c7424 */ /* 0x000fe200078e00ff */
[----:B------:R-:W0:Y:S01]  /*33b0*/  LDCU.64 UR6, c[0x4][0x220] ;  /* 0x01004400ff0677ac */ /* 0x000e220008000a00 */
[----:B------:R-:W0:Y:S01]  /*33c0*/  LDC.64 R14, c[0x4][R14] ;  /* 0x010000000e0e7b82 */ /* 0x000e220000000a00 */
[----:B------:R-:W-:Y:S01]  /*33d0*/  IMAD.MOV.U32 R13, RZ, RZ, RZ ;  /* 0x000000ffff0d7224 */ /* 0x000fe200078e00ff */
[----:B------:R-:W0:Y:S01]  /*33e0*/  LDCU.64 UR8, c[0x4][0x40] ;  /* 0x01000800ff0877ac */ /* 0x000e220008000a00 */
[----:B-1234-:R-:W-:Y:S02]  /*33f0*/  IMAD.U32 R4, RZ, RZ, UR4 ;  /* 0x00000004ff047e24 */ /* 0x01efe4000f8e00ff */
[----:B------:R-:W-:-:S02]  /*3400*/  IMAD.U32 R5, RZ, RZ, UR5 ;  /* 0x00000005ff057e24 */ /* 0x000fc4000f8e00ff */
[----:B0-----:R-:W-:Y:S02]  /*3410*/  IMAD.U32 R6, RZ, RZ, UR6 ;  /* 0x00000006ff067e24 */ /* 0x001fe4000f8e00ff */
[----:B------:R-:W-:Y:S02]  /*3420*/  IMAD.U32 R7, RZ, RZ, UR7 ;  /* 0x00000007ff077e24 */ /* 0x000fe4000f8e00ff */
[----:B------:R-:W-:Y:S02]  /*3430*/  IMAD.U32 R10, RZ, RZ, UR8 ;  /* 0x00000008ff0a7e24 */ /* 0x000fe4000f8e00ff */
[----:B------:R-:W-:-:S07]  /*3440*/  IMAD.U32 R11, RZ, RZ, UR9 ;  /* 0x00000009ff0b7e24 */ /* 0x000fce000f8e00ff */
[----:B------:R-:W-:-:S07]  /*3450*/  LEPC R20, `(.L_x_14950) ;  /* 0x000000001014794e */ /* 0x000fce0000000000 */
[----:B-----5:R-:W-:Y:S05]  /*3460*/  CALL.ABS.NOINC R14 ;  /* 0x000000000e007343 */ /* 0x020fea0003c00000 */
.L_x_14950:
[----:B------:R-:W-:Y:S01]  /*3470*/  CS2R R6, SRZ ;  /* 0x0000000000067805 */ /* 0x000fe2000001ff00 */
[----:B------:R-:W-:Y:S06]  /*3480*/  BRA `(.L_x_14924) ;  /* 0x00000000003c7947 */ /* 0x000fec0003800000 */
.L_x_14949:
        /* <DEDUP_REMOVED lines=8> */
.L_x_14952:
[----:B------:R-:W-:Y:S05]  /*3510*/  BSYNC.RECONVERGENT B0 ;  /* 0x0000000000007941 */ /* 0x000fea0003800200 */
.L_x_14951:
[----:B------:R-:W0:Y:S02]  /*3520*/  F2I.S64.TRUNC R6, R6 ;  /* 0x0000000600067311 */ /* 0x000e24000020d900 */
[----:B0-----:R-:W-:Y:S05]  /*3530*/  BRA `(.L_x_14924) ;  /* 0x0000000000107947 */ /* 0x001fea0003800000 */
.L_x_14948:
[----:B------:R0:W5:Y:S01]  /*3540*/  LDG.E.64 R6, desc[UR36][R26.64] ;  /* 0x000000241a067981 */ /* 0x000162000c1e1b00 */
[----:B------:R-:W-:Y:S05]  /*3550*/  BRA `(.L_x_14924) ;  /* 0x0000000000087947 */ /* 0x000fea0003800000 */
.L_x_14947:
[----:B------:R0:W5:Y:S01]  /*3560*/  LDG.E R6, desc[UR36][R26.64] ;  /* 0x000000241a067981 */ /* 0x000162000c1e1900 */
[----:B------:R-:W-:-:S07]  /*3570*/  IMAD.MOV.U32 R7, RZ, RZ, RZ ;  /* 0x000000ffff077224 */ /* 0x000fce00078e00ff */
.L_x_14924:
[----:B------:R-:W0:Y:S01]  /*3580*/  LDCU.64 UR6, c[0x0][0x668] ;  /* 0x0000cd00ff0677ac */ /* 0x000e220008000a00 */
[-C--:B-----5:R-:W-:Y:S02]  /*3590*/  IMAD R3, R7, R24.reuse, RZ ;  /* 0x0000001807037224 */ /* 0x0a0fe400078e02ff */
[----:B-1234-:R-:W-:Y:S01]  /*35a0*/  IMAD.WIDE.U32 R4, R6, R24, RZ ;  /* 0x0000001806047225 */ /* 0x01efe200078e00ff */
[----:B------:R-:W1:Y:S03]  /*35b0*/  LDCU.64 UR4, c[0x0][0x648] ;  /* 0x0000c900ff0477ac */ /* 0x000e660008000a00 */
[----:B------:R-:W-:-:S04]  /*35c0*/  IMAD R3, R25, R6, R3 ;  /* 0x0000000619037224 */ /* 0x000fc800078e0203 */
[----:B------:R-:W-:-:S04]  /*35d0*/  IMAD.IADD R0, R5, 0x1, R3 ;  /* 0x0000000105007824 */ /* 0x000fc800078e0203 */
[----:B0-----:R-:W-:Y:S01]  /*35e0*/  IMAD R3, R0, UR6, RZ ;  /* 0x0000000600037c24 */ /* 0x001fe2000f8e02ff */
[----:B------:R-:W-:Y:S02]  /*35f0*/  LOP3.LUT R0, R2, 0xff, RZ, 0xc0, !PT ;  /* 0x000000ff02007812 */ /* 0x000fe400078ec0ff */
[----:B-1----:R-:W-:Y:S01]  /*3600*/  IADD3 R8, P1, PT, R23, UR4, RZ ;  /* 0x0000000417087c10 */ /* 0x002fe2000ff3e0ff */
[----:B------:R-:W-:Y:S01]  /*3610*/  IMAD R3, R4, UR7, R3 ;  /* 0x0000000704037c24 */ /* 0x000fe2000f8e0203 */
[----:B------:R-:W-:Y:S01]  /*3620*/  ISETP.GT.AND P0, PT, R0, 0x9, PT ;  /* 0x000000090000780c */ /* 0x000fe20003f04270 */
[----:B------:R-:W-:-:S04]  /*3630*/  IMAD.WIDE.U32 R4, R4, UR6, RZ ;  /* 0x0000000604047c25 */ /* 0x000fc8000f8e00ff */
[----:B------:R-:W-:Y:S02]  /*3640*/  IMAD.X R9, RZ, RZ, UR5, P1 ;  /* 0x00000005ff097e24 */ /* 0x000fe400088e06ff */
[----:B------:R-:W-:Y:S02]  /*3650*/  IMAD.IADD R11, R5, 0x1, R3 ;  /* 0x00000001050b7824 */ /* 0x000fe400078e0203 */
[----:B------:R-:W-:-:S04]  /*3660*/  IMAD.MOV.U32 R10, RZ, RZ, R4 ;  /* 0x000000ffff0a7224 */ /* 0x000fc800078e0004 */
        /* <DEDUP_REMOVED lines=11> */
.L_x_14956:
[----:B------:R0:W-:Y:S01]  /*3720*/  STG.E.U8 desc[UR36][R8.64], R4 ;  /* 0x0000000408007986 */ /* 0x0001e2000c101124 */
[----:B------:R-:W-:Y:S05]  /*3730*/  BRA `(.L_x_14958) ;  /* 0x0000000c00387947 */ /* 0x000fea0003800000 */
.L_x_14955:
        /* <DEDUP_REMOVED lines=8> */
.L_x_14960:
[----:B------:R0:W-:Y:S01]  /*37c0*/  STG.E desc[UR36][R8.64], R4 ;  /* 0x0000000408007986 */ /* 0x0001e2000c101924 */
[----:B------:R-:W-:Y:S05]  /*37d0*/  BRA `(.L_x_14958) ;  /* 0x0000000c00107947 */ /* 0x000fea0003800000 */
.L_x_14959:
[----:B------:R0:W-:Y:S01]  /*37e0*/  STG.E.U16 desc[UR36][R8.64], R4 ;  /* 0x0000000408007986 */ /* 0x0001e2000c101524 */
[----:B------:R-:W-:Y:S05]  /*37f0*/  BRA `(.L_x_14958) ;  /* 0x0000000c00087947 */ /* 0x000fea0003800000 */
.L_x_14954:
        /* <DEDUP_REMOVED lines=9> */
.L_x_14962:
[----:B------:R-:W0:Y:S02]  /*3890*/  I2F.S64 R0, R10 ;  /* 0x0000000a00007312 */ /* 0x000e240000301400 */
[----:B0-----:R-:W-:-:S05]  /*38a0*/  F2FP.F16.F32.PACK_AB R0, RZ, R0 ;  /* 0x00000000ff00723e */ /* 0x001fca00000000ff */
[----:B------:R0:W-:Y:S01]  /*38b0*/  STG.E.U16 desc[UR36][R8.64], R0 ;  /* 0x0000000008007986 */ /* 0x0001e2000c101524 */
[----:B------:R-:W-:Y:S05]  /*38c0*/  BRA `(.L_x_14958) ;  /* 0x0000000800d47947 */ /* 0x000fea0003800000 */
.L_x_14961:
[----:B------:R-:W-:-:S13]  /*38d0*/  ISETP.NE.AND P0, PT, R0, 0x7, PT ;  /* 0x000000070000780c */ /* 0x000fda0003f05270 */
[----:B------:R-:W-:Y:S05]  /*38e0*/  @!P0 BRA `(.L_x_14963) ;  /* 0x0000000000348947 */ /* 0x000fea0003800000 */
[----:B------:R-:W-:-:S13]  /*38f0*/  ISETP.NE.AND P0, PT, R0, 0x8, PT ;  /* 0x000000080000780c */ /* 0x000fda0003f05270 */
[----:B------:R-:W-:Y:S05]  /*3900*/  @!P0 BRA `(.L_x_14964) ;  /* 0x0000000000188947 */ /* 0x000fea0003800000 */
[----:B------:R-:W-:-:S13]  /*3910*/  ISETP.NE.AND P0, PT, R0, 0x9, PT ;  /* 0x000000090000780c */ /* 0x000fda0003f05270 */
[----:B------:R-:W-:Y:S05]  /*3920*/  @P0 BRA `(.L_x_14957) ;  /* 0x00000008002c0947 */ /* 0x000fea0003800000 */
[----:B------:R-:W-:Y:S01]  /*3930*/  HFMA2 R5, -RZ, RZ, 0, 0 ;  /* 0x00000000ff057431 */ /* 0x000fe200000001ff */
[----:B------:R-:W0:Y:S04]  /*3940*/  I2F.S64 R4, R10 ;  /* 0x0000000a00047312 */ /* 0x000e280000301400 */
[----:B0-----:R0:W-:Y:S01]  /*3950*/  STG.E.64 desc[UR36][R8.64], R4 ;  /* 0x0000000408007986 */ /* 0x0011e2000c101b24 */
[----:B------:R-:W-:Y:S05]  /*3960*/  BRA `(.L_x_14958) ;  /* 0x0000000800ac7947 */ /* 0x000fea0003800000 */
.L_x_14964:
[----:B------:R-:W0:Y:S02]  /*3970*/  I2F.S64 R10, R10 ;  /* 0x0000000a000a7312 */ /* 0x000e240000301400 */
[----:B0-----:R-:W-:-:S04]  /*3980*/  F2FP.F16.F32.PACK_AB R3, RZ, R10 ;  /* 0x0000000aff03723e */ /* 0x001fc800000000ff */
[----:B------:R-:W-:-:S05]  /*3990*/  PRMT R3, R3, 0x5410, RZ ;  /* 0x0000541003037816 */ /* 0x000fca00000000ff */
[----:B------:R0:W-:Y:S01]  /*39a0*/  STG.E desc[UR36][R8.64], R3 ;  /* 0x0000000308007986 */ /* 0x0001e2000c101924 */
[----:B------:R-:W-:Y:S05]  /*39b0*/  BRA `(.L_x_14958) ;  /* 0x0000000800987947 */ /* 0x000fea0003800000 */
.L_x_14963:
[----:B------:R-:W0:Y:S02]  /*39c0*/  I2F.F64.S64 R4, R10 ;  /* 0x0000000a00047312 */ /* 0x000e240000301c00 */
[----:B0-----:R0:W-:Y:S01]  /*39d0*/  STG.E.64 desc[UR36][R8.64], R4 ;  /* 0x0000000408007986 */ /* 0x0011e2000c101b24 */
[----:B------:R-:W-:Y:S05]  /*39e0*/  BRA `(.L_x_14958) ;  /* 0x00000008008c7947 */ /* 0x000fea0003800000 */
.L_x_14953:
        /* <DEDUP_REMOVED lines=13> */
.L_x_14967:
[----:B------:R-:W-:Y:S01]  /*3ac0*/  CS2R R6, SRZ ;  /* 0x0000000000067805 */ /* 0x000fe2000001ff00 */
[----:B------:R-:W0:Y:S04]  /*3ad0*/  I2F.F64.S64 R4, R10 ;  /* 0x0000000a00047312 */ /* 0x000e280000301c00 */
[----:B0-----:R3:W-:Y:S01]  /*3ae0*/  STG.E.128 desc[UR36][R8.64], R4 ;  /* 0x0000000408007986 */ /* 0x0017e2000c101d24 */
[----:B------:R-:W-:Y:S05]  /*3af0*/  BRA `(.L_x_14958) ;  /* 0x0000000800487947 */ /* 0x000fea0003800000 */
.L_x_14966:
[----:B------:R-:W-:-:S13]  /*3b00*/  ISETP.NE.AND P0, PT, R0, 0xf, PT ;  /* 0x0000000f0000780c */ /* 0x000fda0003f05270 */
[----:B------:R-:W-:Y:S05]  /*3b10*/  @!P0 BRA `(.L_x_14968) ;  /* 0x0000000000a08947 */ /* 0x000fea0003800000 */
[----:B------:R-:W-:-:S13]  /*3b20*/  ISETP.NE.AND P0, PT, R0, 0x17, PT ;  /* 0x000000170000780c */ /* 0x000fda0003f05270 */
[----:B------:R-:W-:Y:S05]  /*3b30*/  @!P0 BRA `(.L_x_14969) ;  /* 0x00000000004c8947 */ /* 0x000fea0003800000 */
[----:B------:R-:W-:-:S13]  /*3b40*/  ISETP.NE.AND P0, PT, R0, 0x18, PT ;  /* 0x000000180000780c */ /* 0x000fda0003f05270 */
[----:B------:R-:W-:Y:S05]  /*3b50*/  @P0 BRA `(.L_x_14957) ;  /* 0x0000000400a00947 */ /* 0x000fea0003800000 */
        /* <DEDUP_REMOVED lines=13> */
.L_x_14971:
[----:B------:R-:W-:Y:S05]  /*3c30*/  BSYNC.RECONVERGENT B0 ;  /* 0x0000000000007941 */ /* 0x000fea0003800200 */
.L_x_14970:
[----:B------:R-:W-:-:S05]  /*3c40*/  LOP3.LUT R5, R0, 0x80, R5, 0xf8, !PT ;  /* 0x0000008000057812 */ /* 0x000fca00078ef805 */
[----:B------:R0:W-:Y:S01]  /*3c50*/  STG.E.U8 desc[UR36][R8.64], R5 ;  /* 0x0000000508007986 */ /* 0x0001e2000c101124 */
[----:B------:R-:W-:Y:S05]  /*3c60*/  BRA `(.L_x_14958) ;  /* 0x0000000400ec7947 */ /* 0x000fea0003800000 */
.L_x_14969:
[----:B------:R-:W0:Y:S01]  /*3c70*/  I2F.S64 R10, R10 ;  /* 0x0000000a000a7312 */ /* 0x000e220000301400 */
        /* <DEDUP_REMOVED lines=14> */
.L_x_14973:
[----:B------:R-:W-:Y:S05]  /*3d60*/  BSYNC.RECONVERGENT B0 ;  /* 0x0000000000007941 */ /* 0x000fea0003800200 */
.L_x_14972:
[----:B------:R-:W-:-:S05]  /*3d70*/  LOP3.LUT R5, R0, 0x80, R5, 0xf8, !PT ;  /* 0x0000008000057812 */ /* 0x000fca00078ef805 */
[----:B------:R1:W-:Y:S01]  /*3d80*/  STG.E.U8 desc[UR36][R8.64], R5 ;  /* 0x0000000508007986 */ /* 0x0003e2000c101124 */
[----:B------:R-:W-:Y:S05]  /*3d90*/  BRA `(.L_x_14958) ;  /* 0x0000000400a07947 */ /* 0x000fea0003800000 */
.L_x_14968:
[----:B------:R-:W0:Y:S02]  /*3da0*/  I2F.S64 R0, R10 ;  /* 0x0000000a00007312 */ /* 0x000e240000301400 */
[----:B0-----:R-:W-:-:S05]  /*3db0*/  F2FP.BF16.F32.PACK_AB R0, RZ, R0 ;  /* 0x00000000ff00723e */ /* 0x001fca00000010ff */
[----:B------:R2:W-:Y:S01]  /*3dc0*/  STG.E.U16 desc[UR36][R8.64], R0 ;  /* 0x0000000008007986 */ /* 0x0005e2000c101524 */
[----:B------:R-:W-:Y:S05]  /*3dd0*/  BRA `(.L_x_14958) ;  /* 0x0000000400907947 */ /* 0x000fea0003800000 */
.L_x_14965:
        /* <DEDUP_REMOVED lines=10> */
.L_x_14976:
        /* <DEDUP_REMOVED lines=13> */
.L_x_14979:
[----:B------:R-:W-:-:S04]  /*3f50*/  SHF.R.U32.HI R0, RZ, 0x14, R3 ;  /* 0x00000014ff007819 */ /* 0x000fc80000011603 */
[----:B------:R-:W-:-:S04]  /*3f60*/  LOP3.LUT R0, R0, 0x1, RZ, 0xc0, !PT ;  /* 0x0000000100007812 */ /* 0x000fc800078ec0ff */
[----:B------:R-:W-:-:S04]  /*3f70*/  IADD3 R0, PT, PT, R3, 0x487ffff, R0 ;  /* 0x0487ffff03007810 */ /* 0x000fc80007ffe000 */
[----:B------:R-:W-:-:S04]  /*3f80*/  SHF.R.U32.HI R0, RZ, 0x14, R0 ;  /* 0x00000014ff007819 */ /* 0x000fc80000011600 */
[----:B------:R-:W-:-:S07]  /*3f90*/  LOP3.LUT R0, R0, 0xff, RZ, 0xc0, !PT ;  /* 0x000000ff00007812 */ /* 0x000fce00078ec0ff */
.L_x_14980:
[----:B------:R-:W-:-:S04]  /*3fa0*/  SHF.R.U32.HI R3, RZ, 0x18, R3 ;  /* 0x00000018ff037819 */ /* 0x000fc80000011603 */
[----:B------:R-:W-:-:S04]  /*3fb0*/  LOP3.LUT R0, R0, 0x80, R3, 0xf8, !PT ;  /* 0x0000008000007812 */ /* 0x000fc800078ef803 */
[----:B------:R-:W-:-:S07]  /*3fc0*/  PRMT R4, R0, 0x7610, R4 ;  /* 0x0000761000047816 */ /* 0x000fce0000000004 */
.L_x_14978:
[----:B------:R-:W-:Y:S05]  /*3fd0*/  BSYNC.RECONVERGENT B0 ;  /* 0x0000000000007941 */ /* 0x000fea0003800200 */
.L_x_14977:
[----:B------:R0:W-:Y:S01]  /*3fe0*/  STG.E.U8 desc[UR36][R8.64], R4 ;  /* 0x0000000408007986 */ /* 0x0001e2000c101124 */
[----:B------:R-:W-:Y:S05]  /*3ff0*/  BRA `(.L_x_14958) ;  /* 0x0000000400087947 */ /* 0x000fea0003800000 */
.L_x_14975:
        /* <DEDUP_REMOVED lines=13> */
.L_x_14983:
[----:B------:R-:W-:-:S04]  /*40d0*/  SHF.R.U32.HI R0, RZ, 0x15, R3 ;  /* 0x00000015ff007819 */ /* 0x000fc80000011603 */
[----:B------:R-:W-:-:S04]  /*40e0*/  LOP3.LUT R0, R0, 0x1, RZ, 0xc0, !PT ;  /* 0x0000000100007812 */ /* 0x000fc800078ec0ff */
[----:B------:R-:W-:-:S04]  /*40f0*/  IADD3 R0, PT, PT, R3, 0x88fffff, R0 ;  /* 0x088fffff03007810 */ /* 0x000fc80007ffe000 */
[----:B------:R-:W-:-:S04]  /*4100*/  SHF.R.U32.HI R0, RZ, 0x15, R0 ;  /* 0x00000015ff007819 */ /* 0x000fc80000011600 */
[----:B------:R-:W-:-:S07]  /*4110*/  LOP3.LUT R0, R0, 0xff, RZ, 0xc0, !PT ;  /* 0x000000ff00007812 */ /* 0x000fce00078ec0ff */
.L_x_14984:
[----:B------:R-:W-:-:S04]  /*4120*/  SHF.R.U32.HI R3, RZ, 0x18, R3 ;  /* 0x00000018ff037819 */ /* 0x000fc80000011603 */
[----:B------:R-:W-:-:S04]  /*4130*/  LOP3.LUT R0, R0, 0x80, R3, 0xf8, !PT ;  /* 0x0000008000007812 */ /* 0x000fc800078ef803 */
[----:B------:R-:W-:-:S07]  /*4140*/  PRMT R4, R0, 0x7610, R4 ;  /* 0x0000761000047816 */ /* 0x000fce0000000004 */
.L_x_14982:
[----:B------:R-:W-:Y:S05]  /*4150*/  BSYNC.RECONVERGENT B0 ;  /* 0x0000000000007941 */ /* 0x000fea0003800200 */
.L_x_14981:
[----:B------:R0:W-:Y:S01]  /*4160*/  STG.E.U8 desc[UR36][R8.64], R4 ;  /* 0x0000000408007986 */ /* 0x0001e2000c101124 */
[----:B------:R-:W-:Y:S05]  /*4170*/  BRA `(.L_x_14958) ;  /* 0x0000000000a87947 */ /* 0x000fea0003800000 */
.L_x_14974:
[----:B------:R-:W-:-:S13]  /*4180*/  ISETP.NE.AND P0, PT, R0, 0x1c, PT ;  /* 0x0000001c0000780c */ /* 0x000fda0003f05270 */
[----:B------:R-:W-:Y:S05]  /*4190*/  @!P0 BRA `(.L_x_14985) ;  /* 0x00000000009c8947 */ /* 0x000fea0003800000 */
[----:B------:R-:W-:-:S13]  /*41a0*/  ISETP.NE.AND P0, PT, R0, 0x1d, PT ;  /* 0x0000001d0000780c */ /* 0x000fda0003f05270 */
[----:B------:R-:W-:Y:S05]  /*41b0*/  @!P0 BRA `(.L_x_14986) ;  /* 0x00000000008c8947 */ /* 0x000fea0003800000 */
[----:B------:R-:W-:-:S13]  /*41c0*/  ISETP.NE.AND P0, PT, R0, 0x2c, PT ;  /* 0x0000002c0000780c */ /* 0x000fda0003f05270 */
[----:B------:R-:W-:Y:S05]  /*41d0*/  @!P0 BRA `(.L_x_14987) ;  /* 0x0000000000448947 */ /* 0x000fea0003800000 */
.L_x_14957:
        /* <DEDUP_REMOVED lines=16> */
.L_x_14988:
[----:B------:R-:W-:Y:S05]  /*42e0*/  BRA `(.L_x_14958) ;  /* 0x00000000004c7947 */ /* 0x000fea0003800000 */
.L_x_14987:
        /* <DEDUP_REMOVED lines=16> */
.L_x_14986:
[----:B------:R0:W-:Y:S01]  /*43f0*/  STG.E.64 desc[UR36][R8.64], R10 ;  /* 0x0000000a08007986 */ /* 0x0001e2000c101b24 */
[----:B------:R-:W-:Y:S05]  /*4400*/  BRA `(.L_x_14958) ;  /* 0x0000000000047947 */ /* 0x000fea0003800000 */
.L_x_14985:
[----:B------:R0:W-:Y:S02]  /*4410*/  STG.E desc[UR36][R8.64], R4 ;  /* 0x0000000408007986 */ /* 0x0001e4000c101924 */
.L_x_14958:
[----:B------:R-:W-:-:S07]  /*4420*/  IADD3 R17, PT, PT, R17, 0x80, RZ ;  /* 0x0000008011117810 */ /* 0x000fce0007ffe0ff */
.L_x_14882:
[----:B------:R-:W-:Y:S05]  /*4430*/  BSYNC.RECONVERGENT B6 ;  /* 0x0000000000067941 */ /* 0x000fea0003800200 */
.L_x_14881:
        /* <DEDUP_REMOVED lines=33> */
[----:B----4-:R-:W-:-:S04]  /*4650*/  IMAD.MOV R3, RZ, RZ, -R5 ;  /* 0x000000ffff037224 */ /* 0x010fc800078e0a05 */
        /* <DEDUP_REMOVED lines=325> */
.L_x_14991:
        /* <DEDUP_REMOVED lines=24> */
.L_x_14992:
        /* <DEDUP_REMOVED lines=17> */
.L_x_14996:
[----:B------:R4:W5:Y:S01]  /*5d40*/  LDG.E.U8 R24, desc[UR36][R4.64] ;  /* 0x0000002404187981 */ /* 0x000962000c1e1100 */
[----:B------:R-:W-:Y:S01]  /*5d50*/  IMAD.MOV.U32 R25, RZ, RZ, RZ ;  /* 0x000000ffff197224 */ /* 0x000fe200078e00ff */
[----:B------:R-:W-:Y:S06]  /*5d60*/  BRA `(.L_x_14998) ;  /* 0x0000000c00447947 */ /* 0x000fec0003800000 */
.L_x_14995:
        /* <DEDUP_REMOVED lines=8> */
.L_x_15000:
[----:B------:R-:W2:Y:S02]  /*5df0*/  LDG.E R24, desc[UR36][R4.64] ;  /* 0x0000002404187981 */ /* 0x000ea4000c1e1900 */
[----:B--2---:R-:W-:Y:S01]  /*5e00*/  SHF.R.S32.HI R25, RZ, 0x1f, R24 ;  /* 0x0000001fff197819 */ /* 0x004fe20000011418 */
[----:B------:R-:W-:Y:S06]  /*5e10*/  BRA `(.L_x_14998) ;  /* 0x0000000c00187947 */ /* 0x000fec0003800000 */
.L_x_14999:
[----:B------:R-:W2:Y:S02]  /*5e20*/  LDG.E.S16 R24, desc[UR36][R4.64] ;  /* 0x0000002404187981 */ /* 0x000ea4000c1e1700 */
[----:B--2---:R-:W-:Y:S01]  /*5e30*/  SHF.R.S32.HI R25, RZ, 0x1f, R24 ;  /* 0x0000001fff197819 */ /* 0x004fe20000011418 */
[----:B------:R-:W-:Y:S06]  /*5e40*/  BRA `(.L_x_14998) ;  /* 0x0000000c000c7947 */ /* 0x000fec0003800000 */
.L_x_14994:
[----:B------:R-:W-:-:S13]  /*5e50*/  ISETP.GT.AND P0, PT, R0, 0x6, PT ;  /* 0x000000060000780c */ /* 0x000fda0003f04270 */
[----:B------:R-:W-:Y:S05]  /*5e60*/  @P0 BRA `(.L_x_15001) ;  /* 0x00000000002c0947 */ /* 0x000fea0003800000 */
[----:B------:R-:W-:-:S13]  /*5e70*/  ISETP.NE.AND P0, PT, R0, 0x5, PT ;  /* 0x000000050000780c */ /* 0x000fda0003f05270 */
[----:B------:R-:W-:Y:S05]  /*5e80*/  @!P0 BRA `(.L_x_15002) ;  /* 0x0000000000148947 */ /* 0x000fea0003800000 */
[----:B------:R-:W-:-:S13]  /*5e90*/  ISETP.NE.AND P0, PT, R0, 0x6, PT ;  /* 0x000000060000780c */ /* 0x000fda0003f05270 */
[----:B------:R-:W-:Y:S05]  /*5ea0*/  @P0 BRA `(.L_x_14997) ;  /* 0x00000008009c0947 */ /* 0x000fea0003800000 */
[----:B------:R-:W2:Y:S02]  /*5eb0*/  LDG.E R4, desc[UR36][R4.64] ;  /* 0x0000002404047981 */ /* 0x000ea4000c1e1900 */
[----:B--2---:R0:W1:Y:S02]  /*5ec0*/  F2I.S64.TRUNC R24, R4 ;  /* 0x0000000400187311 */ /* 0x004064000020d900 */
[----:B01----:R-:W-:Y:S05]  /*5ed0*/  BRA `(.L_x_14998) ;  /* 0x0000000800e87947 */ /* 0x003fea0003800000 */
.L_x_15002:
[----:B------:R-:W2:Y:S02]  /*5ee0*/  LDG.E.U16 R4, desc[UR36][R4.64] ;  /* 0x0000002404047981 */ /* 0x000ea4000c1e1500 */
[----:B--2---:R-:W-:-:S06]  /*5ef0*/  HADD2.F32 R24, -RZ, R4.H0_H0 ;  /* 0x20000004ff187230 */ /* 0x004fcc0000004100 */
[----:B------:R-:W0:Y:S02]  /*5f00*/  F2I.S64.TRUNC R24, R24 ;  /* 0x0000001800187311 */ /* 0x000e24000020d900 */
[----:B0-----:R-:W-:Y:S05]  /*5f10*/  BRA `(.L_x_14998) ;  /* 0x0000000800d87947 */ /* 0x001fea0003800000 */
.L_x_15001:
[----:B------:R-:W-:-:S13]  /*5f20*/  ISETP.NE.AND P0, PT, R0, 0x7, PT ;  /* 0x000000070000780c */ /* 0x000fda0003f05270 */
[----:B------:R-:W-:Y:S05]  /*5f30*/  @!P0 BRA `(.L_x_15003) ;  /* 0x00000000002c8947 */ /* 0x000fea0003800000 */
[----:B------:R-:W-:-:S13]  /*5f40*/  ISETP.NE.AND P0, PT, R0, 0x8, PT ;  /* 0x000000080000780c */ /* 0x000fda0003f05270 */
[----:B------:R-:W-:Y:S05]  /*5f50*/  @!P0 BRA `(.L_x_15004) ;  /* 0x0000000000148947 */ /* 0x000fea0003800000 */
[----:B------:R-:W-:-:S13]  /*5f60*/  ISETP.NE.AND P0, PT, R0, 0x9, PT ;  /* 0x000000090000780c */ /* 0x000fda0003f05270 */
[----:B------:R-:W-:Y:S05]  /*5f70*/  @P0 BRA `(.L_x_14997) ;  /* 0x0000000800680947 */ /* 0x000fea0003800000 */
[----:B------:R-:W2:Y:S02]  /*5f80*/  LDG.E R4, desc[UR36][R4.64] ;  /* 0x0000002404047981 */ /* 0x000ea4000c1e1900 */
[----:B--2---:R0:W1:Y:S02]  /*5f90*/  F2I.S64.TRUNC R24, R4 ;  /* 0x0000000400187311 */ /* 0x004064000020d900 */
[----:B01----:R-:W-:Y:S05]  /*5fa0*/  BRA `(.L_x_14998) ;  /* 0x0000000800b47947 */ /* 0x003fea0003800000 */
.L_x_15004:
[----:B------:R-:W2:Y:S02]  /*5fb0*/  LDG.E.U16 R4, desc[UR36][R4.64] ;  /* 0x0000002404047981 */ /* 0x000ea4000c1e1500 */
[----:B--2---:R-:W-:-:S06]  /*5fc0*/  HADD2.F32 R24, -RZ, R4.H0_H0 ;  /* 0x20000004ff187230 */ /* 0x004fcc0000004100 */
[----:B------:R-:W0:Y:S02]  /*5fd0*/  F2I.S64.TRUNC R24, R24 ;  /* 0x0000001800187311 */ /* 0x000e24000020d900 */
[----:B0-----:R-:W-:Y:S05]  /*5fe0*/  BRA `(.L_x_14998) ;  /* 0x0000000800a47947 */ /* 0x001fea0003800000 */
.L_x_15003:
[----:B------:R-:W2:Y:S02]  /*5ff0*/  LDG.E.64 R4, desc[UR36][R4.64] ;  /* 0x0000002404047981 */ /* 0x000ea4000c1e1b00 */
[----:B--2---:R0:W1:Y:S02]  /*6000*/  F2I.S64.F64.TRUNC R24, R4 ;  /* 0x0000000400187311 */ /* 0x004064000030d900 */
[----:B01----:R-:W-:Y:S05]  /*6010*/  BRA `(.L_x_14998) ;  /* 0x0000000800987947 */ /* 0x003fea0003800000 */
.L_x_14993:
        /* <DEDUP_REMOVED lines=13> */
.L_x_15007:
[----:B------:R-:W2:Y:S02]  /*60f0*/  LDG.E.64 R4, desc[UR36][R4.64] ;  /* 0x0000002404047981 */ /* 0x000ea4000c1e1b00 */
[----:B--2---:R3:W4:Y:S02]  /*6100*/  F2I.S64.F64.TRUNC R24, R4 ;  /* 0x0000000400187311 */ /* 0x004724000030d900 */
[----:B---34-:R-:W-:Y:S05]  /*6110*/  BRA `(.L_x_14998) ;  /* 0x0000000800587947 */ /* 0x018fea0003800000 */
.L_x_15006:
        /* <DEDUP_REMOVED lines=26> */
.L_x_15009:
        /* <DEDUP_REMOVED lines=14> */
.L_x_15008:
[----:B------:R-:W2:Y:S02]  /*63a0*/  LDG.E.U16 R24, desc[UR36][R4.64] ;  /* 0x0000002404187981 */ /* 0x000ea4000c1e1500 */
[----:B--2---:R-:W-:-:S06]  /*63b0*/  IMAD.U32 R24, R24, 0x10000, RZ ;  /* 0x0001000018187824 */ /* 0x004fcc00078e00ff */
[----:B------:R-:W3:Y:S02]  /*63c0*/  F2I.S64.TRUNC R24, R24 ;  /* 0x0000001800187311 */ /* 0x000ee4000020d900 */
[----:B---3--:R-:W-:Y:S05]  /*63d0*/  BRA `(.L_x_14998) ;  /* 0x0000000400a87947 */ /* 0x008fea0003800000 */
.L_x_15005:
        /* <DEDUP_REMOVED lines=11> */
.L_x_15012:
        /* <DEDUP_REMOVED lines=21> */
.L_x_15016:
[----:B------:R-:W-:Y:S05]  /*65e0*/  BSYNC.RECONVERGENT B1 ;  /* 0x0000000000017941 */ /* 0x000fea0003800200 */
.L_x_15015:
[----:B------:R-:W-:Y:S01]  /*65f0*/  IMAD.SHL.U32 R0, R0, 0x100000, RZ ;  /* 0x0010000000007824 */ /* 0x000fe200078e00ff */
[----:B------:R-:W-:-:S04]  /*6600*/  LEA R3, R3, 0x3b800000, 0x17 ;  /* 0x3b80000003037811 */ /* 0x000fc800078eb8ff */
[----:B------:R-:W-:-:S07]  /*6610*/  LOP3.LUT R24, R3, R0, R7, 0xfe, !PT ;  /* 0x0000000003187212 */ /* 0x000fce00078efe07 */
.L_x_15014:
[----:B------:R-:W-:Y:S05]  /*6620*/  BSYNC.RECONVERGENT B0 ;  /* 0x0000000000007941 */ /* 0x000fea0003800200 */
.L_x_15013:
[----:B------:R-:W1:Y:S02]  /*6630*/  F2I.S64.TRUNC R24, R24 ;  /* 0x0000001800187311 */ /* 0x000e64000020d900 */
[----:B-1----:R-:W-:Y:S05]  /*6640*/  BRA `(.L_x_14998) ;  /* 0x00000004000c7947 */ /* 0x002fea0003800000 */
.L_x_15011:
        /* <DEDUP_REMOVED lines=21> */
.L_x_15020:
[----:B------:R-:W-:Y:S05]  /*67a0*/  BSYNC.RECONVERGENT B1 ;  /* 0x0000000000017941 */ /* 0x000fea0003800200 */
.L_x_15019:
[----:B------:R-:W-:Y:S01]  /*67b0*/  IMAD.SHL.U32 R0, R0, 0x200000, RZ ;  /* 0x0020000000007824 */ /* 0x000fe200078e00ff */
[----:B------:R-:W-:-:S04]  /*67c0*/  LEA R3, R3, 0x37800000, 0x17 ;  /* 0x3780000003037811 */ /* 0x000fc800078eb8ff */
[----:B------:R-:W-:-:S07]  /*67d0*/  LOP3.LUT R24, R3, R0, R7, 0xfe, !PT ;  /* 0x0000000003187212 */ /* 0x000fce00078efe07 */
.L_x_15018:
[----:B------:R-:W-:Y:S05]  /*67e0*/  BSYNC.RECONVERGENT B0 ;  /* 0x0000000000007941 */ /* 0x000fea0003800200 */
.L_x_15017:
[----:B------:R-:W1:Y:S02]  /*67f0*/  F2I.S64.TRUNC R24, R24 ;  /* 0x0000001800187311 */ /* 0x000e64000020d900 */
[----:B-1----:R-:W-:Y:S05]  /*6800*/  BRA `(.L_x_14998) ;  /* 0x00000000009c7947 */ /* 0x002fea0003800000 */
.L_x_15010:
        /* <DEDUP_REMOVED lines=14> */
.L_x_15024:
[----:B------:R-:W-:Y:S05]  /*68f0*/  BSYNC.RECONVERGENT B0 ;  /* 0x0000000000007941 */ /* 0x000fea0003800200 */
.L_x_15023:
[----:B------:R-:W2:Y:S02]  /*6900*/  F2I.S64.TRUNC R24, R24 ;  /* 0x0000001800187311 */ /* 0x000ea4000020d900 */
[----:B--2---:R-:W-:Y:S05]  /*6910*/  BRA `(.L_x_14998) ;  /* 0x0000000000587947 */ /* 0x004fea0003800000 */
.L_x_14997:
        /* <DEDUP_REMOVED lines=16> */
.L_x_15025:
[----:B------:R-:W-:Y:S01]  /*6a20*/  CS2R R24, SRZ ;  /* 0x0000000000187805 */ /* 0x000fe2000001ff00 */
[----:B------:R-:W-:Y:S06]  /*6a30*/  BRA `(.L_x_14998) ;  /* 0x0000000000107947 */ /* 0x000fec0003800000 */
.L_x_15022:
[----:B------:R1:W5:Y:S01]  /*6a40*/  LDG.E.64 R24, desc[UR36][R4.64] ;  /* 0x0000002404187981 */ /* 0x000362000c1e1b00 */
[----:B------:R-:W-:Y:S05]  /*6a50*/  BRA `(.L_x_14998) ;  /* 0x0000000000087947 */ /* 0x000fea0003800000 */
.L_x_15021:
[----:B------:R2:W5:Y:S01]  /*6a60*/  LDG.E R24, desc[UR36][R4.64] ;  /* 0x0000002404187981 */ /* 0x000562000c1e1900 */
[----:B------:R-:W-:-:S07]  /*6a70*/  IMAD.MOV.U32 R25, RZ, RZ, RZ ;  /* 0x000000ffff197224 */ /* 0x000fce00078e00ff */
.L_x_14998:
        /* <DEDUP_REMOVED lines=17> */
.L_x_15029:
[----:B------:R0:W5:Y:S01]  /*6b90*/  LDG.E.U8 R6, desc[UR36][R26.64] ;  /* 0x000000241a067981 */ /* 0x000162000c1e1100 */
[----:B------:R-:W-:Y:S01]  /*6ba0*/  IMAD.MOV.U32 R7, RZ, RZ, RZ ;  /* 0x000000ffff077224 */ /* 0x000fe200078e00ff */
[----:B------:R-:W-:Y:S06]  /*6bb0*/  BRA `(.L_x_15031) ;  /* 0x0000000c00447947 */ /* 0x000fec0003800000 */
.L_x_15028:
        /* <DEDUP_REMOVED lines=8> */
.L_x_15033:
[----:B------:R-:W2:Y:S02]  /*6c40*/  LDG.E R6, desc[UR36][R26.64] ;  /* 0x000000241a067981 */ /* 0x000ea4000c1e1900 */
[----:B--2---:R-:W-:Y:S01]  /*6c50*/  SHF.R.S32.HI R7, RZ, 0x1f, R6 ;  /* 0x0000001fff077819 */ /* 0x004fe20000011406 */
[----:B------:R-:W-:Y:S06]  /*6c60*/  BRA `(.L_x_15031) ;  /* 0x0000000c00187947 */ /* 0x000fec0003800000 */
.L_x_15032:
[----:B------:R-:W2:Y:S02]  /*6c70*/  LDG.E.S16 R6, desc[UR36][R26.64] ;  /* 0x000000241a067981 */ /* 0x000ea4000c1e1700 */
[----:B--2---:R-:W-:Y:S01]  /*6c80*/  SHF.R.S32.HI R7, RZ, 0x1f, R6 ;  /* 0x0000001fff077819 */ /* 0x004fe20000011406 */
[----:B------:R-:W-:Y:S06]  /*6c90*/  BRA `(.L_x_15031) ;  /* 0x0000000c000c7947 */ /* 0x000fec0003800000 */
.L_x_15027:
        /* <DEDUP_REMOVED lines=9> */
.L_x_15035:
[----:B------:R-:W2:Y:S02]  /*6d30*/  LDG.E.U16 R26, desc[UR36][R26.64] ;  /* 0x000000241a1a7981 */ /* 0x000ea4000c1e1500 */
[----:B--2---:R-:W-:-:S06]  /*6d40*/  HADD2.F32 R6, -RZ, R26.H0_H0 ;  /* 0x2000001aff067230 */ /* 0x004fcc0000004100 */
[----:B------:R-:W0:Y:S02]  /*6d50*/  F2I.S64.TRUNC R6, R6 ;  /* 0x0000000600067311 */ /* 0x000e24000020d900 */
[----:B0-----:R-:W-:Y:S05]  /*6d60*/  BRA `(.L_x_15031) ;  /* 0x0000000800d87947 */ /* 0x001fea0003800000 */
.L_x_15034:
        /* <DEDUP_REMOVED lines=9> */
.L_x_15037:
[----:B------:R-:W2:Y:S02]  /*6e00*/  LDG.E.U16 R26, desc[UR36][R26.64] ;  /* 0x000000241a1a7981 */ /* 0x000ea4000c1e1500 */
[----:B--2---:R-:W-:-:S06]  /*6e10*/  HADD2.F32 R6, -RZ, R26.H0_H0 ;  /* 0x2000001aff067230 */ /* 0x004fcc0000004100 */
[----:B------:R-:W0:Y:S02]  /*6e20*/  F2I.S64.TRUNC R6, R6 ;  /* 0x0000000600067311 */ /* 0x000e24000020d900 */
[----:B0-----:R-:W-:Y:S05]  /*6e30*/  BRA `(.L_x_15031) ;  /* 0x0000000800a47947 */ /* 0x001fea0003800000 */
.L_x_15036:
[----:B------:R-:W2:Y:S02]  /*6e40*/  LDG.E.64 R6, desc[UR36][R26.64] ;  /* 0x000000241a067981 */ /* 0x000ea4000c1e1b00 */
[----:B--2---:R-:W0:Y:S02]  /*6e50*/  F2I.S64.F64.TRUNC R6, R6 ;  /* 0x0000000600067311 */ /* 0x004e24000030d900 */
[----:B0-----:R-:W-:Y:S05]  /*6e60*/  BRA `(.L_x_15031) ;  /* 0x0000000800987947 */ /* 0x001fea0003800000 */
.L_x_15026:
        /* <DEDUP_REMOVED lines=13> */
.L_x_15040:
[----:B------:R-:W2:Y:S02]  /*6f40*/  LDG.E.64 R6, desc[UR36][R26.64] ;  /* 0x000000241a067981 */ /* 0x000ea4000c1e1b00 */
[----:B--2---:R-:W0:Y:S02]  /*6f50*/  F2I.S64.F64.TRUNC R6, R6 ;  /* 0x0000000600067311 */ /* 0x004e24000030d900 */
[----:B0-----:R-:W-:Y:S05]  /*6f60*/  BRA `(.L_x_15031) ;  /* 0x0000000800587947 */ /* 0x001fea0003800000 */
.L_x_15039:
        /* <DEDUP_REMOVED lines=26> */
.L_x_15042:
[----:B-1234-:R-:W2:Y:S02]  /*7110*/  LDG.E.U8 R4, desc[UR36][R26.64] ;  /* 0x000000241a047981 */ /* 0x01eea4000c1e1100 */
        /* <DEDUP_REMOVED lines=13> */
.L_x_15041:
[----:B------:R-:W2:Y:S02]  /*71f0*/  LDG.E.U16 R6, desc[UR36][R26.64] ;  /* 0x000000241a067981 */ /* 0x000ea4000c1e1500 */
[----:B--2---:R-:W-:-:S06]  /*7200*/  IMAD.U32 R6, R6, 0x10000, RZ ;  /* 0x0001000006067824 */ /* 0x004fcc00078e00ff */
[----:B------:R-:W0:Y:S02]  /*7210*/  F2I.S64.TRUNC R6, R6 ;  /* 0x0000000600067311 */ /* 0x000e24000020d900 */
[----:B0-----:R-:W-:Y:S05]  /*7220*/  BRA `(.L_x_15031) ;  /* 0x0000000400a87947 */ /* 0x001fea0003800000 */
.L_x_15038:
        /* <DEDUP_REMOVED lines=11> */
.L_x_15045:
        /* <DEDUP_REMOVED lines=21> */
.L_x_15049:
[----:B------:R-:W-:Y:S05]  /*7430*/  BSYNC.RECONVERGENT B1 ;  /* 0x0000000000017941 */ /* 0x000fea0003800200 */
.L_x_15048:
[----:B------:R-:W-:Y:S01]  /*7440*/  IMAD.SHL.U32 R0, R0, 0x100000, RZ ;  /* 0x0010000000007824 */ /* 0x000fe200078e00ff */
[----:B------:R-:W-:-:S04]  /*7450*/  LEA R3, R3, 0x3b800000, 0x17 ;  /* 0x3b80000003037811 */ /* 0x000fc800078eb8ff */
[----:B------:R-:W-:-:S07]  /*7460*/  LOP3.LUT R6, R3, R0, R7, 0xfe, !PT ;  /* 0x0000000003067212 */ /* 0x000fce00078efe07 */
.L_x_15047:
[----:B------:R-:W-:Y:S05]  /*7470*/  BSYNC.RECONVERGENT B0 ;  /* 0x0000000000007941 */ /* 0x000fea0003800200 */
.L_x_15046:
[----:B------:R-:W0:Y:S02]  /*7480*/  F2I.S64.TRUNC R6, R6 ;  /* 0x0000000600067311 */ /* 0x000e24000020d900 */
[----:B0-----:R-:W-:Y:S05]  /*7490*/  BRA `(.L_x_15031) ;  /* 0x00000004000c7947 */ /* 0x001fea0003800000 */
.L_x_15044:
        /* <DEDUP_REMOVED lines=17> */
[----:B------:R-:W-:Y:S02]  /*75b0*/  IADD3 R5, PT, PT, R4, -0x1d, RZ ;  /* 0xffffffe304057810 */ /* 0x000fe40007ffe0ff */
[----:B------:R-:W-:Y:S02]  /*75c0*/  IADD3 R3, PT, PT, R3, 0x1e, -R4 ;  /* 0x0000001e03037810 */ /* 0x000fe40007ffe804 */
[----:B------:R-:W-:-:S04]  /*75d0*/  SHF.L.U32 R5, R0, R5, RZ ;  /* 0x0000000500057219 */ /* 0x000fc800000006ff */
[----:B------:R-:W-:-:S07]  /*75e0*/  LOP3.LUT R0, R5, 0x3, RZ, 0xc0, !PT ;  /* 0x0000000305007812 */ /* 0x000fce00078ec0ff */
.L_x_15053:
[----:B------:R-:W-:Y:S05]  /*75f0*/  BSYNC.RECONVERGENT B1 ;  /* 0x0000000000017941 */ /* 0x000fea0003800200 */
.L_x_15052:
[----:B------:R-:W-:Y:S01]  /*7600*/  IMAD.SHL.U32 R0, R0, 0x200000, RZ ;  /* 0x0020000000007824 */ /* 0x000fe200078e00ff */
[----:B------:R-:W-:-:S04]  /*7610*/  LEA R3, R3, 0x37800000, 0x17 ;  /* 0x3780000003037811 */ /* 0x000fc800078eb8ff */
[----:B------:R-:W-:-:S07]  /*7620*/  LOP3.LUT R6, R3, R0, R7, 0xfe, !PT ;  /* 0x0000000003067212 */ /* 0x000fce00078efe07 */
.L_x_15051:
[----:B------:R-:W-:Y:S05]  /*7630*/  BSYNC.RECONVERGENT B0 ;  /* 0x0000000000007941 */ /* 0x000fea0003800200 */
.L_x_15050:
[----:B------:R-:W0:Y:S02]  /*7640*/  F2I.S64.TRUNC R6, R6 ;  /* 0x0000000600067311 */ /* 0x000e24000020d900 */
[----:B0-----:R-:W-:Y:S05]  /*7650*/  BRA `(.L_x_15031) ;  /* 0x00000000009c7947 */ /* 0x001fea0003800000 */
.L_x_15043:
        /* <DEDUP_REMOVED lines=14> */
.L_x_15057:
[----:B------:R-:W-:Y:S05]  /*7740*/  BSYNC.RECONVERGENT B0 ;  /* 0x0000000000007941 */ /* 0x000fea0003800200 */
.L_x_15056:
[----:B------:R-:W0:Y:S02]  /*7750*/  F2I.S64.TRUNC R6, R6 ;  /* 0x0000000600067311 */ /* 0x000e24000020d900 */
[----:B0-----:R-:W-:Y:S05]  /*7760*/  BRA `(.L_x_15031) ;  /* 0x0000000000587947 */ /* 0x001fea0003800000 */
.L_x_15030:
        /* <DEDUP_REMOVED lines=16> */
.L_x_15058:
[----:B------:R-:W-:Y:S01]  /*7870*/  CS2R R6, SRZ ;  /* 0x0000000000067805 */ /* 0x000fe2000001ff00 */
[----:B------:R-:W-:Y:S06]  /*7880*/  BRA `(.L_x_15031) ;  /* 0x0000000000107947 */ /* 0x000fec0003800000 */
.L_x_15055:
[----:B------:R0:W5:Y:S01]  /*7890*/  LDG.E.64 R6, desc[UR36][R26.64] ;  /* 0x000000241a067981 */ /* 0x000162000c1e1b00 */
[----:B------:R-:W-:Y:S05]  /*78a0*/  BRA `(.L_x_15031) ;  /* 0x0000000000087947 */ /* 0x000fea0003800000 */
.L_x_15054:
[----:B------:R0:W5:Y:S01]  /*78b0*/  LDG.E R6, desc[UR36][R26.64] ;  /* 0x000000241a067981 */ /* 0x000162000c1e1900 */
[----:B------:R-:W-:-:S07]  /*78c0*/  IMAD.MOV.U32 R7, RZ, RZ, RZ ;  /* 0x000000ffff077224 */ /* 0x000fce00078e00ff */
.L_x_15031:
        /* <DEDUP_REMOVED lines=12> */
[----:B------:R-:W-:Y:S01]  /*7990*/  IMAD.X R9, RZ, RZ, UR5, P0 ;  /* 0x00000005ff097e24 */ /* 0x000fe200080e06ff */
[----:B------:R-:W-:Y:S01]  /*79a0*/  MOV R10, R4 ;  /* 0x00000004000a7202 */ /* 0x000fe20000000f00 */
[----:B------:R-:W-:-:S06]  /*79b0*/  IMAD.IADD R11, R5, 0x1, R3 ;  /* 0x00000001050b7824 */ /* 0x000fcc00078e0203 */
        /* <DEDUP_REMOVED lines=11> */
.L_x_15062:
[----:B------:R0:W-:Y:S01]  /*7a70*/  STG.E.U8 desc[UR36][R8.64], R4 ;  /* 0x0000000408007986 */ /* 0x0001e2000c101124 */
[----:B------:R-:W-:Y:S05]  /*7a80*/  BRA `(.L_x_15064) ;  /* 0x0000000c00347947 */ /* 0x000fea0003800000 */
.L_x_15061:
        /* <DEDUP_REMOVED lines=8> */
.L_x_15066:
[----:B------:R0:W-:Y:S01]  /*7b10*/  STG.E desc[UR36][R8.64], R4 ;  /* 0x0000000408007986 */ /* 0x0001e2000c101924 */
[----:B------:R-:W-:Y:S05]  /*7b20*/  BRA `(.L_x_15064) ;  /* 0x0000000c000c7947 */ /* 0x000fea0003800000 */
.L_x_15065:
[----:B------:R0:W-:Y:S01]  /*7b30*/  STG.E.U16 desc[UR36][R8.64], R4 ;  /* 0x0000000408007986 */ /* 0x0001e2000c101524 */
[----:B------:R-:W-:Y:S05]  /*7b40*/  BRA `(.L_x_15064) ;  /* 0x0000000c00047947 */ /* 0x000fea0003800000 */
.L_x_15060:
        /* <DEDUP_REMOVED lines=9> */
.L_x_15068:
[----:B------:R-:W0:Y:S02]  /*7be0*/  I2F.S64 R0, R10 ;  /* 0x0000000a00007312 */ /* 0x000e240000301400 */
[----:B0-----:R-:W-:-:S05]  /*7bf0*/  F2FP.F16.F32.PACK_AB R0, RZ, R0 ;  /* 0x00000000ff00723e */ /* 0x001fca00000000ff */
[----:B------:R0:W-:Y:S01]  /*7c00*/  STG.E.U16 desc[UR36][R8.64], R0 ;  /* 0x0000000008007986 */ /* 0x0001e2000c101524 */
[----:B------:R-:W-:Y:S05]  /*7c10*/  BRA `(.L_x_15064) ;  /* 0x0000000800d07947 */ /* 0x000fea0003800000 */
.L_x_15067:
        /* <DEDUP_REMOVED lines=10> */
.L_x_15070:
[----:B------:R-:W0:Y:S02]  /*7cc0*/  I2F.S64 R10, R10 ;  /* 0x0000000a000a7312 */ /* 0x000e240000301400 */
[----:B0-----:R-:W-:-:S04]  /*7cd0*/  F2FP.F16.F32.PACK_AB R3, RZ, R10 ;  /* 0x0000000aff03723e */ /* 0x001fc800000000ff */
[----:B------:R-:W-:-:S05]  /*7ce0*/  PRMT R3, R3, 0x5410, RZ ;  /* 0x0000541003037816 */ /* 0x000fca00000000ff */
[----:B------:R0:W-:Y:S01]  /*7cf0*/  STG.E desc[UR36][R8.64], R3 ;  /* 0x0000000308007986 */ /* 0x0001e2000c101924 */
[----:B------:R-:W-:Y:S05]  /*7d00*/  BRA `(.L_x_15064) ;  /* 0x0000000800947947 */ /* 0x000fea0003800000 */
.L_x_15069:
[----:B------:R-:W0:Y:S02]  /*7d10*/  I2F.F64.S64 R4, R10 ;  /* 0x0000000a00047312 */ /* 0x000e240000301c00 */
[----:B0-----:R0:W-:Y:S01]  /*7d20*/  STG.E.64 desc[UR36][R8.64], R4 ;  /* 0x0000000408007986 */ /* 0x0011e2000c101b24 */
[----:B------:R-:W-:Y:S05]  /*7d30*/  BRA `(.L_x_15064) ;  /* 0x0000000800887947 */ /* 0x000fea0003800000 */
.L_x_15059:
        /* <DEDUP_REMOVED lines=12> */
.L_x_15074:
        /* <DEDUP_REMOVED lines=17> */
.L_x_15077:
[----:B------:R-:W-:-:S04]  /*7f10*/  SHF.R.U32.HI R3, RZ, 0x18, R11 ;  /* 0x00000018ff037819 */ /* 0x000fc8000001160b */
[----:B------:R-:W-:-:S04]  /*7f20*/  LOP3.LUT R0, R0, 0x80, R3, 0xf8, !PT ;  /* 0x0000008000007812 */ /* 0x000fc800078ef803 */
[----:B------:R-:W-:-:S07]  /*7f30*/  PRMT R4, R0, 0x7610, R4 ;  /* 0x0000761000047816 */ /* 0x000fce0000000004 */
.L_x_15076:
[----:B------:R-:W-:Y:S05]  /*7f40*/  BSYNC.RECONVERGENT B0 ;  /* 0x0000000000007941 */ /* 0x000fea0003800200 */
.L_x_15075:
[----:B------:R0:W-:Y:S01]  /*7f50*/  STG.E.U8 desc[UR36][R8.64], R4 ;  /* 0x0000000408007986 */ /* 0x0001e2000c101124 */
[----:B------:R-:W-:Y:S05]  /*7f60*/  BRA `(.L_x_15064) ;  /* 0x0000000400fc7947 */ /* 0x000fea0003800000 */
.L_x_15073:
        /* <DEDUP_REMOVED lines=17> */
.L_x_15080:
[----:B------:R-:W-:-:S04]  /*8080*/  SHF.R.U32.HI R3, RZ, 0x18, R11 ;  /* 0x00000018ff037819 */ /* 0x000fc8000001160b */
[----:B------:R-:W-:-:S04]  /*8090*/  LOP3.LUT R0, R0, 0x80, R3, 0xf8, !PT ;  /* 0x0000008000007812 */ /* 0x000fc800078ef803 */
[----:B------:R-:W-:-:S07]  /*80a0*/  PRMT R4, R0, 0x7610, R4 ;  /* 0x0000761000047816 */ /* 0x000fce0000000004 */
.L_x_15079:
[----:B------:R-:W-:Y:S05]  /*80b0*/  BSYNC.RECONVERGENT B0 ;  /* 0x0000000000007941 */ /* 0x000fea0003800200 */
.L_x_15078:
[----:B------:R0:W-:Y:S01]  /*80c0*/  STG.E.U8 desc[UR36][R8.64], R4 ;  /* 0x0000000408007986 */ /* 0x0001e2000c101124 */
[----:B------:R-:W-:Y:S05]  /*80d0*/  BRA `(.L_x_15064) ;  /* 0x0000000400a07947 */ /* 0x000fea0003800000 */
.L_x_15072:
        /* <DEDUP_REMOVED lines=22> */
.L_x_15082:
[----:B------:R0:W-:Y:S01]  /*8240*/  STG.E.64 desc[UR36][R8.64], R10 ;  /* 0x0000000a08007986 */ /* 0x0001e2000c101b24 */
[----:B------:R-:W-:Y:S05]  /*8250*/  BRA `(.L_x_15064) ;  /* 0x0000000400407947 */ /* 0x000fea0003800000 */
.L_x_15081:
[----:B------:R0:W-:Y:S01]  /*8260*/  STG.E desc[UR36][R8.64], R4 ;  /* 0x0000000408007986 */ /* 0x0001e2000c101924 */
[----:B------:R-:W-:Y:S05]  /*8270*/  BRA `(.L_x_15064) ;  /* 0x0000000400387947 */ /* 0x000fea0003800000 */
.L_x_15071:
        /* <DEDUP_REMOVED lines=11> */
.L_x_15084:
[----:B------:R-:W-:Y:S01]  /*8330*/  CS2R R6, SRZ ;  /* 0x0000000000067805 */ /* 0x000fe2000001ff00 */
[----:B------:R-:W0:Y:S04]  /*8340*/  I2F.F64.S64 R4, R10 ;  /* 0x0000000a00047312 */ /* 0x000e280000301c00 */
[----:B0-----:R0:W-:Y:S01]  /*8350*/  STG.E.128 desc[UR36][R8.64], R4 ;  /* 0x0000000408007986 */ /* 0x0011e2000c101d24 */
[----:B------:R-:W-:Y:S05]  /*8360*/  BRA `(.L_x_15064) ;  /* 0x0000000000fc7947 */ /* 0x000fea0003800000 */
.L_x_15083:
[----:B------:R-:W-:-:S13]  /*8370*/  ISETP.NE.AND P0, PT, R0, 0xf, PT ;  /* 0x0000000f0000780c */ /* 0x000fda0003f05270 */
[----:B------:R-:W-:Y:S05]  /*8380*/  @!P0 BRA `(.L_x_15085) ;  /* 0x0000000000e88947 */ /* 0x000fea0003800000 */
[----:B------:R-:W-:-:S13]  /*8390*/  ISETP.NE.AND P0, PT, R0, 0x17, PT ;  /* 0x000000170000780c */ /* 0x000fda0003f05270 */
[----:B------:R-:W-:Y:S05]  /*83a0*/  @!P0 BRA `(.L_x_15086) ;  /* 0x0000000000908947 */ /* 0x000fea0003800000 */
[----:B------:R-:W-:-:S13]  /*83b0*/  ISETP.NE.AND P0, PT, R0, 0x18, PT ;  /* 0x000000180000780c */ /* 0x000fda0003f05270 */
[----:B------:R-:W-:Y:S05]  /*83c0*/  @!P0 BRA `(.L_x_15087) ;  /* 0x0000000000448947 */ /* 0x000fea0003800000 */
.L_x_15063:
        /* <DEDUP_REMOVED lines=16> */
.L_x_15088:
[----:B------:R-:W-:Y:S05]  /*84d0*/  BRA `(.L_x_15064) ;  /* 0x0000000000a07947 */ /* 0x000fea0003800000 */
.L_x_15087:
        /* <DEDUP_REMOVED lines=13> */
.L_x_15090:
[----:B------:R-:W-:Y:S05]  /*85b0*/  BSYNC.RECONVERGENT B0 ;  /* 0x0000000000007941 */ /* 0x000fea0003800200 */
.L_x_15089:
[----:B------:R-:W-:-:S05]  /*85c0*/  LOP3.LUT R3, R0, 0x80, R3, 0xf8, !PT ;  /* 0x0000008000037812 */ /* 0x000fca00078ef803 */
[----:B------:R3:W-:Y:S01]  /*85d0*/  STG.E.U8 desc[UR36][R8.64], R3 ;  /* 0x0000000308007986 */ /* 0x0007e2000c101124 */
[----:B------:R-:W-:Y:S05]  /*85e0*/  BRA `(.L_x_15064) ;  /* 0x00000000005c7947 */ /* 0x000fea0003800000 */
.L_x_15086:
        /* <DEDUP_REMOVED lines=12> */
.L_x_15092:
[----:B------:R-:W-:Y:S01]  /*86b0*/  HFMA2 R0, -RZ, RZ, 0, 7.569789886474609375e-06 ;  /* 0x0000007fff007431 */ /* 0x000fe200000001ff */
[----:B------:R-:W-:-:S04]  /*86c0*/  ISETP.GT.U32.AND P0, PT, R3, 0x7f800000, PT ;  /* 0x7f8000000300780c */ /* 0x000fc80003f04070 */
[----:B------:R-:W-:-:S09]  /*86d0*/  SEL R0, R0, 0x7c, P0 ;  /* 0x0000007c00007807 */ /* 0x000fd20000000000 */
.L_x_15093:
[----:B------:R-:W-:Y:S05]  /*86e0*/  BSYNC.RECONVERGENT B0 ;  /* 0x0000000000007941 */ /* 0x000fea0003800200 */
.L_x_15091:
[----:B------:R-:W-:-:S04]  /*86f0*/  SHF.R.U32.HI R3, RZ, 0x18, R11 ;  /* 0x00000018ff037819 */ /* 0x000fc8000001160b */
[----:B------:R-:W-:-:S05]  /*8700*/  LOP3.LUT R3, R0, 0x80, R3, 0xf8, !PT ;  /* 0x0000008000037812 */ /* 0x000fca00078ef803 */
[----:B------:R2:W-:Y:S01]  /*8710*/  STG.E.U8 desc[UR36][R8.64], R3 ;  /* 0x0000000308007986 */ /* 0x0005e2000c101124 */
[----:B------:R-:W-:Y:S05]  /*8720*/  BRA `(.L_x_15064) ;  /* 0x00000000000c7947 */ /* 0x000fea0003800000 */
.L_x_15085:
[----:B------:R-:W0:Y:S02]  /*8730*/  I2F.S64 R0, R10 ;  /* 0x0000000a00007312 */ /* 0x000e240000301400 */
[----:B0-----:R-:W-:-:S05]  /*8740*/  F2FP.BF16.F32.PACK_AB R0, RZ, R0 ;  /* 0x00000000ff00723e */ /* 0x001fca00000010ff */
[----:B------:R4:W-:Y:S02]  /*8750*/  STG.E.U16 desc[UR36][R8.64], R0 ;  /* 0x0000000008007986 */ /* 0x0009e4000c101524 */
.L_x_15064:
[----:B------:R-:W-:-:S07]  /*8760*/  VIADD R17, R17, 0x80 ;  /* 0x0000008011117836 */ /* 0x000fce0000000000 */
.L_x_14990:
[----:B------:R-:W-:Y:S05]  /*8770*/  BSYNC.RECONVERGENT B6 ;  /* 0x0000000000067941 */ /* 0x000fea0003800200 */
.L_x_14989:
        /* <DEDUP_REMOVED lines=359> */
.L_x_15096:
        /* <DEDUP_REMOVED lines=24> */
.L_x_15097:
        /* <DEDUP_REMOVED lines=17> */
.L_x_15101:
[----:B------:R4:W5:Y:S01]  /*a080*/  LDG.E.U8 R24, desc[UR36][R4.64] ;  /* 0x0000002404187981 */ /* 0x000962000c1e1100 */
[----:B------:R-:W-:Y:S01]  /*a090*/  IMAD.MOV.U32 R25, RZ, RZ, RZ ;  /* 0x000000ffff197224 */ /* 0x000fe200078e00ff */
[----:B------:R-:W-:Y:S06]  /*a0a0*/  BRA `(.L_x_15103) ;  /* 0x0000000c00447947 */ /* 0x000fec0003800000 */
.L_x_15100:
        /* <DEDUP_REMOVED lines=8> */
.L_x_15105:
[----:B------:R-:W2:Y:S02]  /*a130*/  LDG.E R24, desc[UR36][R4.64] ;  /* 0x0000002404187981 */ /* 0x000ea4000c1e1900 */
[----:B--2---:R-:W-:Y:S01]  /*a140*/  SHF.R.S32.HI R25, RZ, 0x1f, R24 ;  /* 0x0000001fff197819 */ /* 0x004fe20000011418 */
[----:B------:R-:W-:Y:S06]  /*a150*/  BRA `(.L_x_15103) ;  /* 0x0000000c00187947 */ /* 0x000fec0003800000 */
.L_x_15104:
[----:B------:R-:W2:Y:S02]  /*a160*/  LDG.E.S16 R24, desc[UR36][R4.64] ;  /* 0x0000002404187981 */ /* 0x000ea4000c1e1700 */
[----:B--2---:R-:W-:Y:S01]  /*a170*/  SHF.R.S32.HI R25, RZ, 0x1f, R24 ;  /* 0x0000001fff197819 */ /* 0x004fe20000011418 */
[----:B------:R-:W-:Y:S06]  /*a180*/  BRA `(.L_x_15103) ;  /* 0x0000000c000c7947 */ /* 0x000fec0003800000 */
.L_x_15099:
[----:B------:R-:W-:-:S13]  /*a190*/  ISETP.GT.AND P0, PT, R0, 0x6, PT ;  /* 0x000000060000780c */ /* 0x000fda0003f04270 */
[----:B------:R-:W-:Y:S05]  /*a1a0*/  @P0 BRA `(.L_x_15106) ;  /* 0x00000000002c0947 */ /* 0x000fea0003800000 */
[----:B------:R-:W-:-:S13]  /*a1b0*/  ISETP.NE.AND P0, PT, R0, 0x5, PT ;  /* 0x000000050000780c */ /* 0x000fda0003f05270 */
[----:B------:R-:W-:Y:S05]  /*a1c0*/  @!P0 BRA `(.L_x_15107) ;  /* 0x0000000000148947 */ /* 0x000fea0003800000 */
[----:B------:R-:W-:-:S13]  /*a1d0*/  ISETP.NE.AND P0, PT, R0, 0x6, PT ;  /* 0x000000060000780c */ /* 0x000fda0003f05270 */
[----:B------:R-:W-:Y:S05]  /*a1e0*/  @P0 BRA `(.L_x_15102) ;  /* 0x00000008009c0947 */ /* 0x000fea0003800000 */
[----:B------:R-:W2:Y:S02]  /*a1f0*/  LDG.E R4, desc[UR36][R4.64] ;  /* 0x0000002404047981 */ /* 0x000ea4000c1e1900 */
[----:B--2---:R3:W4:Y:S02]  /*a200*/  F2I.S64.TRUNC R24, R4 ;  /* 0x0000000400187311 */ /* 0x004724000020d900 */
[----:B---34-:R-:W-:Y:S05]  /*a210*/  BRA `(.L_x_15103) ;  /* 0x0000000800e87947 */ /* 0x018fea0003800000 */
.L_x_15107:
[----:B------:R-:W2:Y:S02]  /*a220*/  LDG.E.U16 R4, desc[UR36][R4.64] ;  /* 0x0000002404047981 */ /* 0x000ea4000c1e1500 */
[----:B--2---:R-:W-:-:S06]  /*a230*/  HADD2.F32 R24, -RZ, R4.H0_H0 ;  /* 0x20000004ff187230 */ /* 0x004fcc0000004100 */
[----:B------:R-:W3:Y:S02]  /*a240*/  F2I.S64.TRUNC R24, R24 ;  /* 0x0000001800187311 */ /* 0x000ee4000020d900 */
[----:B---3--:R-:W-:Y:S05]  /*a250*/  BRA `(.L_x_15103) ;  /* 0x0000000800d87947 */ /* 0x008fea0003800000 */
.L_x_15106:
[----:B------:R-:W-:-:S13]  /*a260*/  ISETP.NE.AND P0, PT, R0, 0x7, PT ;  /* 0x000000070000780c */ /* 0x000fda0003f05270 */
[----:B------:R-:W-:Y:S05]  /*a270*/  @!P0 BRA `(.L_x_15108) ;  /* 0x00000000002c8947 */ /* 0x000fea0003800000 */
[----:B------:R-:W-:-:S13]  /*a280*/  ISETP.NE.AND P0, PT, R0, 0x8, PT ;  /* 0x000000080000780c */ /* 0x000fda0003f05270 */
[----:B------:R-:W-:Y:S05]  /*a290*/  @!P0 BRA `(.L_x_15109) ;  /* 0x0000000000148947 */ /* 0x000fea0003800000 */
[----:B------:R-:W-:-:S13]  /*a2a0*/  ISETP.NE.AND P0, PT, R0, 0x9, PT ;  /* 0x000000090000780c */ /* 0x000fda0003f05270 */
[----:B------:R-:W-:Y:S05]  /*a2b0*/  @P0 BRA `(.L_x_15102) ;  /* 0x0000000800680947 */ /* 0x000fea0003800000 */
[----:B------:R-:W2:Y:S02]  /*a2c0*/  LDG.E R4, desc[UR36][R4.64] ;  /* 0x0000002404047981 */ /* 0x000ea4000c1e1900 */
[----:B--2---:R3:W4:Y:S02]  /*a2d0*/  F2I.S64.TRUNC R24, R4 ;  /* 0x0000000400187311 */ /* 0x004724000020d900 */
[----:B---34-:R-:W-:Y:S05]  /*a2e0*/  BRA `(.L_x_15103) ;  /* 0x0000000800b47947 */ /* 0x018fea0003800000 */
.L_x_15109:
[----:B------:R-:W2:Y:S02]  /*a2f0*/  LDG.E.U16 R4, desc[UR36][R4.64] ;  /* 0x0000002404047981 */ /* 0x000ea4000c1e1500 */
[----:B--2---:R-:W-:-:S06]  /*a300*/  HADD2.F32 R24, -RZ, R4.H0_H0 ;  /* 0x20000004ff187230 */ /* 0x004fcc0000004100 */
[----:B------:R-:W3:Y:S02]  /*a310*/  F2I.S64.TRUNC R24, R24 ;  /* 0x0000001800187311 */ /* 0x000ee4000020d900 */
[----:B---3--:R-:W-:Y:S05]  /*a320*/  BRA `(.L_x_15103) ;  /* 0x0000000800a47947 */ /* 0x008fea0003800000 */
.L_x_15108:
[----:B------:R-:W2:Y:S02]  /*a330*/  LDG.E.64 R4, desc[UR36][R4.64] ;  /* 0x0000002404047981 */ /* 0x000ea4000c1e1b00 */
[----:B--2---:R3:W4:Y:S02]  /*a340*/  F2I.S64.F64.TRUNC R24, R4 ;  /* 0x0000000400187311 */ /* 0x004724000030d900 */
[----:B---34-:R-:W-:Y:S05]  /*a350*/  BRA `(.L_x_15103) ;  /* 0x0000000800987947 */ /* 0x018fea0003800000 */
.L_x_15098:
        /* <DEDUP_REMOVED lines=13> */
.L_x_15112:
[----:B------:R-:W2:Y:S02]  /*a430*/  LDG.E.64 R4, desc[UR36][R4.64] ;  /* 0x0000002404047981 */ /* 0x000ea4000c1e1b00 */
[----:B--2---:R3:W4:Y:S02]  /*a440*/  F2I.S64.F64.TRUNC R24, R4 ;  /* 0x0000000400187311 */ /* 0x004724000030d900 */
[----:B---34-:R-:W-:Y:S05]  /*a450*/  BRA `(.L_x_15103) ;  /* 0x0000000800587947 */ /* 0x018fea0003800000 */
.L_x_15111:
        /* <DEDUP_REMOVED lines=26> */
.L_x_15114:
        /* <DEDUP_REMOVED lines=14> */
.L_x_15113:
[----:B------:R-:W2:Y:S02]  /*a6e0*/  LDG.E.U16 R24, desc[UR36][R4.64] ;  /* 0x0000002404187981 */ /* 0x000ea4000c1e1500 */
[----:B--2---:R-:W-:-:S06]  /*a6f0*/  IMAD.U32 R24, R24, 0x10000, RZ ;  /* 0x0001000018187824 */ /* 0x004fcc00078e00ff */
[----:B------:R-:W3:Y:S02]  /*a700*/  F2I.S64.TRUNC R24, R24 ;  /* 0x0000001800187311 */ /* 0x000ee4000020d900 */
[----:B---3--:R-:W-:Y:S05]  /*a710*/  BRA `(.L_x_15103) ;  /* 0x0000000400a87947 */ /* 0x008fea0003800000 */
.L_x_15110:
        /* <DEDUP_REMOVED lines=11> */
.L_x_15117:
        /* <DEDUP_REMOVED lines=21> */
.L_x_15121:
[----:B------:R-:W-:Y:S05]  /*a920*/  BSYNC.RECONVERGENT B1 ;  /* 0x0000000000017941 */ /* 0x000fea0003800200 */
.L_x_15120:
[----:B------:R-:W-:Y:S01]  /*a930*/  IMAD.SHL.U32 R0, R0, 0x100000, RZ ;  /* 0x0010000000007824 */ /* 0x000fe200078e00ff */
[----:B------:R-:W-:-:S04]  /*a940*/  LEA R3, R3, 0x3b800000, 0x17 ;  /* 0x3b80000003037811 */ /* 0x000fc800078eb8ff */
[----:B------:R-:W-:-:S07]  /*a950*/  LOP3.LUT R24, R3, R0, R7, 0xfe, !PT ;  /* 0x0000000003187212 */ /* 0x000fce00078efe07 */
.L_x_15119:
[----:B------:R-:W-:Y:S05]  /*a960*/  BSYNC.RECONVERGENT B0 ;  /* 0x0000000000007941 */ /* 0x000fea0003800200 */
.L_x_15118:
[----:B------:R-:W1:Y:S02]  /*a970*/  F2I.S64.TRUNC R24, R24 ;  /* 0x0000001800187311 */ /* 0x000e64000020d900 */
[----:B-1----:R-:W-:Y:S05]  /*a980*/  BRA `(.L_x_15103) ;  /* 0x00000004000c7947 */ /* 0x002fea0003800000 */
.L_x_15116:
        /* <DEDUP_REMOVED lines=21> */
.L_x_15125:
[----:B------:R-:W-:Y:S05]  /*aae0*/  BSYNC.RECONVERGENT B1 ;  /* 0x0000000000017941 */ /* 0x000fea0003800200 */
.L_x_15124:
[----:B------:R-:W-:Y:S02]  /*aaf0*/  SHF.L.U32 R0, R0, 0x15, RZ ;  /* 0x0000001500007819 */ /* 0x000fe400000006ff */
[----:B------:R-:W-:-:S04]  /*ab00*/  LEA R3, R3, 0x37800000, 0x17 ;  /* 0x3780000003037811 */ /* 0x000fc800078eb8ff */
[----:B------:R-:W-:-:S07]  /*ab10*/  LOP3.LUT R24, R3, R0, R7, 0xfe, !PT ;  /* 0x0000000003187212 */ /* 0x000fce00078efe07 */
.L_x_15123:
[----:B------:R-:W-:Y:S05]  /*ab20*/  BSYNC.RECONVERGENT B0 ;  /* 0x0000000000007941 */ /* 0x000fea0003800200 */
.L_x_15122:
[----:B------:R-:W0:Y:S02]  /*ab30*/  F2I.S64.TRUNC R24, R24 ;  /* 0x0000001800187311 */ /* 0x000e24000020d900 */
[----:B0-----:R-:W-:Y:S05]  /*ab40*/  BRA `(.L_x_15103) ;  /* 0x00000000009c7947 */ /* 0x001fea0003800000 */
.L_x_15115:
        /* <DEDUP_REMOVED lines=14> */
.L_x_15129:
[----:B------:R-:W-:Y:S05]  /*ac30*/  BSYNC.RECONVERGENT B0 ;  /* 0x0000000000007941 */ /* 0x000fea0003800200 */
.L_x_15128:
[----:B------:R-:W3:Y:S02]  /*ac40*/  F2I.S64.TRUNC R24, R24 ;  /* 0x0000001800187311 */ /* 0x000ee4000020d900 */
[----:B---3--:R-:W-:Y:S05]  /*ac50*/  BRA `(.L_x_15103) ;  /* 0x0000000000587947 */ /* 0x008fea0003800000 */
.L_x_15102:
        /* <DEDUP_REMOVED lines=16> */
.L_x_15130:
[----:B------:R-:W-:Y:S01]  /*ad60*/  CS2R R24, SRZ ;  /* 0x0000000000187805 */ /* 0x000fe2000001ff00 */
[----:B------:R-:W-:Y:S06]  /*ad70*/  BRA `(.L_x_15103) ;  /* 0x0000000000107947 */ /* 0x000fec0003800000 */
.L_x_15127:
[----:B------:R2:W5:Y:S01]  /*ad80*/  LDG.E.64 R24, desc[UR36][R4.64] ;  /* 0x0000002404187981 */ /* 0x000562000c1e1b00 */
[----:B------:R-:W-:Y:S05]  /*ad90*/  BRA `(.L_x_15103) ;  /* 0x0000000000087947 */ /* 0x000fea0003800000 */
.L_x_15126:
[----:B------:R1:W5:Y:S01]  /*ada0*/  LDG.E R24, desc[UR36][R4.64] ;  /* 0x0000002404187981 */ /* 0x000362000c1e1900 */
[----:B------:R-:W-:-:S07]  /*adb0*/  IMAD.MOV.U32 R25, RZ, RZ, RZ ;  /* 0x000000ffff197224 */ /* 0x000fce00078e00ff */
.L_x_15103:
        /* <DEDUP_REMOVED lines=17> */
.L_x_15134:
[----:B------:R0:W5:Y:S01]  /*aed0*/  LDG.E.U8 R6, desc[UR36][R26.64] ;  /* 0x000000241a067981 */ /* 0x000162000c1e1100 */
[----:B------:R-:W-:Y:S01]  /*aee0*/  IMAD.MOV.U32 R7, RZ, RZ, RZ ;  /* 0x000000ffff077224 */ /* 0x000fe200078e00ff */
[----:B------:R-:W-:Y:S06]  /*aef0*/  BRA `(.L_x_15136) ;  /* 0x0000000c00447947 */ /* 0x000fec0003800000 */
.L_x_15133:
        /* <DEDUP_REMOVED lines=8> */
.L_x_15138:
[----:B------:R-:W2:Y:S02]  /*af80*/  LDG.E R6, desc[UR36][R26.64] ;  /* 0x000000241a067981 */ /* 0x000ea4000c1e1900 */
[----:B--2---:R-:W-:Y:S01]  /*af90*/  SHF.R.S32.HI R7, RZ, 0x1f, R6 ;  /* 0x0000001fff077819 */ /* 0x004fe20000011406 */
[----:B------:R-:W-:Y:S06]  /*afa0*/  BRA `(.L_x_15136) ;  /* 0x0000000c00187947 */ /* 0x000fec0003800000 */
.L_x_15137:
[----:B------:R-:W2:Y:S02]  /*afb0*/  LDG.E.S16 R6, desc[UR36][R26.64] ;  /* 0x000000241a067981 */ /* 0x000ea4000c1e1700 */
[----:B--2---:R-:W-:Y:S01]  /*afc0*/  SHF.R.S32.HI R7, RZ, 0x1f, R6 ;  /* 0x0000001fff077819 */ /* 0x004fe20000011406 */
[----:B------:R-:W-:Y:S06]  /*afd0*/  BRA `(.L_x_15136) ;  /* 0x0000000c000c7947 */ /* 0x000fec0003800000 */
.L_x_15132:
        /* <DEDUP_REMOVED lines=9> */
.L_x_15140:
[----:B------:R-:W2:Y:S02]  /*b070*/  LDG.E.U16 R26, desc[UR36][R26.64] ;  /* 0x000000241a1a7981 */ /* 0x000ea4000c1e1500 */
[----:B--2---:R-:W-:-:S06]  /*b080*/  HADD2.F32 R6, -RZ, R26.H0_H0 ;  /* 0x2000001aff067230 */ /* 0x004fcc0000004100 */
[----:B------:R-:W0:Y:S02]  /*b090*/  F2I.S64.TRUNC R6, R6 ;  /* 0x0000000600067311 */ /* 0x000e24000020d900 */
[----:B0-----:R-:W-:Y:S05]  /*b0a0*/  BRA `(.L_x_15136) ;  /* 0x0000000800d87947 */ /* 0x001fea0003800000 */
.L_x_15139:
        /* <DEDUP_REMOVED lines=9> */
.L_x_15142:
[----:B------:R-:W2:Y:S02]  /*b140*/  LDG.E.U16 R26, desc[UR36][R26.64] ;  /* 0x000000241a1a7981 */ /* 0x000ea4000c1e1500 */
[----:B--2---:R-:W-:-:S06]  /*b150*/  HADD2.F32 R6, -RZ, R26.H0_H0 ;  /* 0x2000001aff067230 */ /* 0x004fcc0000004100 */
[----:B------:R-:W0:Y:S02]  /*b160*/  F2I.S64.TRUNC R6, R6 ;  /* 0x0000000600067311 */ /* 0x000e24000020d900 */
[----:B0-----:R-:W-:Y:S05]  /*b170*/  BRA `(.L_x_15136) ;  /* 0x0000000800a47947 */ /* 0x001fea0003800000 */
.L_x_15141:
[----:B------:R-:W2:Y:S02]  /*b180*/  LDG.E.64 R6, desc[UR36][R26.64] ;  /* 0x000000241a067981 */ /* 0x000ea4000c1e1b00 */
[----:B--2---:R-:W0:Y:S02]  /*b190*/  F2I.S64.F64.TRUNC R6, R6 ;  /* 0x0000000600067311 */ /* 0x004e24000030d900 */
[----:B0-----:R-:W-:Y:S05]  /*b1a0*/  BRA `(.L_x_15136) ;  /* 0x0000000800987947 */ /* 0x001fea0003800000 */
.L_x_15131:
        /* <DEDUP_REMOVED lines=13> */
.L_x_15145:
[----:B------:R-:W2:Y:S02]  /*b280*/  LDG.E.64 R6, desc[UR36][R26.64] ;  /* 0x000000241a067981 */ /* 0x000ea4000c1e1b00 */
[----:B--2---:R-:W0:Y:S02]  /*b290*/  F2I.S64.F64.TRUNC R6, R6 ;  /* 0x0000000600067311 */ /* 0x004e24000030d900 */
[----:B0-----:R-:W-:Y:S05]  /*b2a0*/  BRA `(.L_x_15136) ;  /* 0x0000000800587947 */ /* 0x001fea0003800000 */
.L_x_15144:
[----:B------:R-:W-:-:S13]  /*b2b0*/  ISETP.NE.AND P0, PT, R0, 0xf, PT ;  /* 0x0000000f0000780c */ /* 0x000fda0003f05270 */
[----:B------:R-:W-:Y:S05]  /*b2c0*/  @!P0 BRA `(.L_x_15146) ;  /* 0x0000000000988947 */ /* 0x000fea0003800000 */
[----:B------:R-:W-:-:S13]  /*b2d0*/  ISETP.NE.AND P0, PT, R0, 0x17, PT ;  /* 0x000000170000780c */ /* 0x000fda0003f05270 */
[----:B------:R-:W-:Y:S05]  /*b2e0*/  @!P0 BRA `(.L_x_15147) ;  /* 0x0000000000588947 */ /* 0x000fea0003800000 */
[----:B------:R-:W-:-:S13]  /*b2f0*/  ISETP.NE.AND P0, PT, R0, 0x18, PT ;  /* 0x000000180000780c */ /* 0x000fda0003f05270 */
[----:B------:R-:W-:Y:S05]  /*b300*/  @P0 BRA `(.L_x_15135) ;  /* 0x0000000400e80947 */ /* 0x000fea0003800000 */
[----:B------:R-:W2:Y:S02]  /*b310*/  LDG.E.U8 R0, desc[UR36][R26.64] ;  /* 0x000000241a007981 */ /* 0x000ea4000c1e1100 */
[----:B-1234-:R-:W-:Y:S01]  /*b320*/  IMAD.MOV.U32 R5, RZ, RZ, 0x1f ;  /* 0x0000001fff057424 */ /* 0x01efe200078e00ff */
[----:B------:R-:W-:-:S04]  /*b330*/  SHF.L.U32 R0, R0, 0x18, RZ ;  /* 0x0000001800007819 */ /* 0x000fc800000006ff */
        /* <DEDUP_REMOVED lines=17> */
.L_x_15147:
        /* <DEDUP_REMOVED lines=14> */
.L_x_15146:
[----:B------:R-:W2:Y:S02]  /*b530*/  LDG.E.U16 R6, desc[UR36][R26.64] ;  /* 0x000000241a067981 */ /* 0x000ea4000c1e1500 */
[----:B--2---:R-:W-:-:S06]  /*b540*/  IMAD.U32 R6, R6, 0x10000, RZ ;  /* 0x0001000006067824 */ /* 0x004fcc00078e00ff */
[----:B------:R-:W0:Y:S02]  /*b550*/  F2I.S64.TRUNC R6, R6 ;  /* 0x0000000600067311 */ /* 0x000e24000020d900 */
[----:B0-----:R-:W-:Y:S05]  /*b560*/  BRA `(.L_x_15136) ;  /* 0x0000000400a87947 */ /* 0x001fea0003800000 */
.L_x_15143:
        /* <DEDUP_REMOVED lines=11> */
.L_x_15150:
        /* <DEDUP_REMOVED lines=21> */
.L_x_15154:
[----:B------:R-:W-:Y:S05]  /*b770*/  BSYNC.RECONVERGENT B1 ;  /* 0x0000000000017941 */ /* 0x000fea0003800200 */
.L_x_15153:
[----:B------:R-:W-:Y:S01]  /*b780*/  IMAD.SHL.U32 R0, R0, 0x100000, RZ ;  /* 0x0010000000007824 */ /* 0x000fe200078e00ff */
[----:B------:R-:W-:-:S04]  /*b790*/  LEA R3, R3, 0x3b800000, 0x17 ;  /* 0x3b80000003037811 */ /* 0x000fc800078eb8ff */
[----:B------:R-:W-:-:S07]  /*b7a0*/  LOP3.LUT R6, R3, R0, R7, 0xfe, !PT ;  /* 0x0000000003067212 */ /* 0x000fce00078efe07 */
.L_x_15152:
[----:B------:R-:W-:Y:S05]  /*b7b0*/  BSYNC.RECONVERGENT B0 ;  /* 0x0000000000007941 */ /* 0x000fea0003800200 */
.L_x_15151:
[----:B------:R-:W0:Y:S02]  /*b7c0*/  F2I.S64.TRUNC R6, R6 ;  /* 0x0000000600067311 */ /* 0x000e24000020d900 */
[----:B0-----:R-:W-:Y:S05]  /*b7d0*/  BRA `(.L_x_15136) ;  /* 0x00000004000c7947 */ /* 0x001fea0003800000 */
.L_x_15149:
        /* <DEDUP_REMOVED lines=21> */
.L_x_15158:
[----:B------:R-:W-:Y:S05]  /*b930*/  BSYNC.RECONVERGENT B1 ;  /* 0x0000000000017941 */ /* 0x000fea0003800200 */
.L_x_15157:
[----:B------:R-:W-:Y:S01]  /*b940*/  IMAD.SHL.U32 R0, R0, 0x200000, RZ ;  /* 0x0020000000007824 */ /* 0x000fe200078e00ff */
[----:B------:R-:W-:-:S04]  /*b950*/  LEA R3, R3, 0x37800000, 0x17 ;  /* 0x3780000003037811 */ /* 0x000fc800078eb8ff */
[----:B------:R-:W-:-:S07]  /*b960*/  LOP3.LUT R6, R3, R0, R7, 0xfe, !PT ;  /* 0x0000000003067212 */ /* 0x000fce00078efe07 */
.L_x_15156:
[----:B------:R-:W-:Y:S05]  /*b970*/  BSYNC.RECONVERGENT B0 ;  /* 0x0000000000007941 */ /* 0x000fea0003800200 */
.L_x_15155:
[----:B------:R-:W0:Y:S02]  /*b980*/  F2I.S64.TRUNC R6, R6 ;  /* 0x0000000600067311 */ /* 0x000e24000020d900 */
[----:B0-----:R-:W-:Y:S05]  /*b990*/  BRA `(.L_x_15136) ;  /* 0x00000000009c7947 */ /* 0x001fea0003800000 */
.L_x_15148:
        /* <DEDUP_REMOVED lines=14> */
.L_x_15162:
[----:B------:R-:W-:Y:S05]  /*ba80*/  BSYNC.RECONVERGENT B0 ;  /* 0x0000000000007941 */ /* 0x000fea0003800200 */
.L_x_15161:
[----:B------:R-:W0:Y:S02]  /*ba90*/  F2I.S64.TRUNC R6, R6 ;  /* 0x0000000600067311 */ /* 0x000e24000020d900 */
[----:B0-----:R-:W-:Y:S05]  /*baa0*/  BRA `(.L_x_15136) ;  /* 0x0000000000587947 */ /* 0x001fea0003800000 */
.L_x_15135:
        /* <DEDUP_REMOVED lines=16> */
.L_x_15163:
[----:B------:R-:W-:Y:S01]  /*bbb0*/  CS2R R6, SRZ ;  /* 0x0000000000067805 */ /* 0x000fe2000001ff00 */
[----:B------:R-:W-:Y:S06]  /*bbc0*/  BRA `(.L_x_15136) ;  /* 0x0000000000107947 */ /* 0x000fec0003800000 */
.L_x_15160:
[----:B------:R0:W5:Y:S01]  /*bbd0*/  LDG.E.64 R6, desc[UR36][R26.64] ;  /* 0x000000241a067981 */ /* 0x000162000c1e1b00 */
[----:B------:R-:W-:Y:S05]  /*bbe0*/  BRA `(.L_x_15136) ;  /* 0x0000000000087947 */ /* 0x000fea0003800000 */
.L_x_15159:
[----:B------:R0:W5:Y:S01]  /*bbf0*/  LDG.E R6, desc[UR36][R26.64] ;  /* 0x000000241a067981 */ /* 0x000162000c1e1900 */
[----:B------:R-:W-:-:S07]  /*bc00*/  HFMA2 R7, -RZ, RZ, 0, 0 ;  /* 0x00000000ff077431 */ /* 0x000fce00000001ff */
.L_x_15136:
        /* <DEDUP_REMOVED lines=26> */
.L_x_15167:
[----:B------:R0:W-:Y:S01]  /*bdb0*/  STG.E.U8 desc[UR36][R8.64], R4 ;  /* 0x0000000408007986 */ /* 0x0001e2000c101124 */
[----:B------:R-:W-:Y:S05]  /*bdc0*/  BRA `(.L_x_15169) ;  /* 0x0000000c00347947 */ /* 0x000fea0003800000 */
.L_x_15166:
        /* <DEDUP_REMOVED lines=8> */
.L_x_15171:
[----:B------:R0:W-:Y:S01]  /*be50*/  STG.E desc[UR36][R8.64], R4 ;  /* 0x0000000408007986 */ /* 0x0001e2000c101924 */
[----:B------:R-:W-:Y:S05]  /*be60*/  BRA `(.L_x_15169) ;  /* 0x0000000c000c7947 */ /* 0x000fea0003800000 */
.L_x_15170:
[----:B------:R0:W-:Y:S01]  /*be70*/  STG.E.U16 desc[UR36][R8.64], R4 ;  /* 0x0000000408007986 */ /* 0x0001e2000c101524 */
[----:B------:R-:W-:Y:S05]  /*be80*/  BRA `(.L_x_15169) ;  /* 0x0000000c00047947 */ /* 0x000fea0003800000 */
.L_x_15165:
        /* <DEDUP_REMOVED lines=9> */
.L_x_15173:
[----:B------:R-:W0:Y:S02]  /*bf20*/  I2F.S64 R0, R10 ;  /* 0x0000000a00007312 */ /* 0x000e240000301400 */
[----:B0-----:R-:W-:-:S05]  /*bf30*/  F2FP.F16.F32.PACK_AB R0, RZ, R0 ;  /* 0x00000000ff00723e */ /* 0x001fca00000000ff */
[----:B------:R0:W-:Y:S01]  /*bf40*/  STG.E.U16 desc[UR36][R8.64], R0 ;  /* 0x0000000008007986 */ /* 0x0001e2000c101524 */
[----:B------:R-:W-:Y:S05]  /*bf50*/  BRA `(.L_x_15169) ;  /* 0x0000000800d07947 */ /* 0x000fea0003800000 */
.L_x_15172:
        /* <DEDUP_REMOVED lines=10> */
.L_x_15175:
[----:B------:R-:W0:Y:S02]  /*c000*/  I2F.S64 R10, R10 ;  /* 0x0000000a000a7312 */ /* 0x000e240000301400 */
[----:B0-----:R-:W-:-:S04]  /*c010*/  F2FP.F16.F32.PACK_AB R3, RZ, R10 ;  /* 0x0000000aff03723e */ /* 0x001fc800000000ff */
[----:B------:R-:W-:-:S05]  /*c020*/  PRMT R3, R3, 0x5410, RZ ;  /* 0x0000541003037816 */ /* 0x000fca00000000ff */
[----:B------:R3:W-:Y:S01]  /*c030*/  STG.E desc[UR36][R8.64], R3 ;  /* 0x0000000308007986 */ /* 0x0007e2000c101924 */
[----:B------:R-:W-:Y:S05]  /*c040*/  BRA `(.L_x_15169) ;  /* 0x0000000800947947 */ /* 0x000fea0003800000 */
.L_x_15174:
[----:B------:R-:W0:Y:S02]  /*c050*/  I2F.F64.S64 R4, R10 ;  /* 0x0000000a00047312 */ /* 0x000e240000301c00 */
[----:B0-----:R4:W-:Y:S01]  /*c060*/  STG.E.64 desc[UR36][R8.64], R4 ;  /* 0x0000000408007986 */ /* 0x0019e2000c101b24 */
[----:B------:R-:W-:Y:S05]  /*c070*/  BRA `(.L_x_15169) ;  /* 0x0000000800887947 */ /* 0x000fea0003800000 */
.L_x_15164:
        /* <DEDUP_REMOVED lines=12> */
.L_x_15179:
        /* <DEDUP_REMOVED lines=17> */
.L_x_15182:
[----:B------:R-:W-:-:S04]  /*c250*/  SHF.R.U32.HI R3, RZ, 0x18, R11 ;  /* 0x00000018ff037819 */ /* 0x000fc8000001160b */
[----:B------:R-:W-:-:S04]  /*c260*/  LOP3.LUT R0, R0, 0x80, R3, 0xf8, !PT ;  /* 0x0000008000007812 */ /* 0x000fc800078ef803 */
[----:B------:R-:W-:-:S07]  /*c270*/  PRMT R4, R0, 0x7610, R4 ;  /* 0x0000761000047816 */ /* 0x000fce0000000004 */
.L_x_15181:
[----:B------:R-:W-:Y:S05]  /*c280*/  BSYNC.RECONVERGENT B0 ;  /* 0x0000000000007941 */ /* 0x000fea0003800200 */
.L_x_15180:
[----:B------:R0:W-:Y:S01]  /*c290*/  STG.E.U8 desc[UR36][R8.64], R4 ;  /* 0x0000000408007986 */ /* 0x0001e2000c101124 */
[----:B------:R-:W-:Y:S05]  /*c2a0*/  BRA `(.L_x_15169) ;  /* 0x0000000400fc7947 */ /* 0x000fea0003800000 */
.L_x_15178:
        /* <DEDUP_REMOVED lines=17> */
.L_x_15185:
[----:B------:R-:W-:-:S04]  /*c3c0*/  SHF.R.U32.HI R3, RZ, 0x18, R11 ;  /* 0x00000018ff037819 */ /* 0x000fc8000001160b */
[----:B------:R-:W-:-:S04]  /*c3d0*/  LOP3.LUT R0, R0, 0x80, R3, 0xf8, !PT ;  /* 0x0000008000007812 */ /* 0x000fc800078ef803 */
[----:B------:R-:W-:-:S07]  /*c3e0*/  PRMT R4, R0, 0x7610, R4 ;  /* 0x0000761000047816 */ /* 0x000fce0000000004 */
.L_x_15184:
[----:B------:R-:W-:Y:S05]  /*c3f0*/  BSYNC.RECONVERGENT B0 ;  /* 0x0000000000007941 */ /* 0x000fea0003800200 */
.L_x_15183:
[----:B------:R0:W-:Y:S01]  /*c400*/  STG.E.U8 desc[UR36][R8.64], R4 ;  /* 0x0000000408007986 */ /* 0x0001e2000c101124 */
[----:B------:R-:W-:Y:S05]  /*c410*/  BRA `(.L_x_15169) ;  /* 0x0000000400a07947 */ /* 0x000fea0003800000 */
.L_x_15177:
        /* <DEDUP_REMOVED lines=22> */
.L_x_15187:
[----:B------:R0:W-:Y:S01]  /*c580*/  STG.E.64 desc[UR36][R8.64], R10 ;  /* 0x0000000a08007986 */ /* 0x0001e2000c101b24 */
[----:B------:R-:W-:Y:S05]  /*c590*/  BRA `(.L_x_15169) ;  /* 0x0000000400407947 */ /* 0x000fea0003800000 */
.L_x_15186:
[----:B------:R0:W-:Y:S01]  /*c5a0*/  STG.E desc[UR36][R8.64], R4 ;  /* 0x0000000408007986 */ /* 0x0001e2000c101924 */
[----:B------:R-:W-:Y:S05]  /*c5b0*/  BRA `(.L_x_15169) ;  /* 0x0000000400387947 */ /* 0x000fea0003800000 */
.L_x_15176:
        /* <DEDUP_REMOVED lines=11> */
.L_x_15189:
[----:B------:R-:W-:Y:S01]  /*c670*/  CS2R R6, SRZ ;  /* 0x0000000000067805 */ /* 0x000fe2000001ff00 */
[----:B------:R-:W0:Y:S04]  /*c680*/  I2F.F64.S64 R4, R10 ;  /* 0x0000000a00047312 */ /* 0x000e280000301c00 */
[----:B0-----:R0:W-:Y:S01]  /*c690*/  STG.E.128 desc[UR36][R8.64], R4 ;  /* 0x0000000408007986 */ /* 0x0011e2000c101d24 */
[----:B------:R-:W-:Y:S05]  /*c6a0*/  BRA `(.L_x_15169) ;  /* 0x0000000000fc7947 */ /* 0x000fea0003800000 */
.L_x_15188:
[----:B------:R-:W-:-:S13]  /*c6b0*/  ISETP.NE.AND P0, PT, R0, 0xf, PT ;  /* 0x0000000f0000780c */ /* 0x000fda0003f05270 */
[----:B------:R-:W-:Y:S05]  /*c6c0*/  @!P0 BRA `(.L_x_15190) ;  /* 0x0000000000e88947 */ /* 0x000fea0003800000 */
[----:B------:R-:W-:-:S13]  /*c6d0*/  ISETP.NE.AND P0, PT, R0, 0x17, PT ;  /* 0x000000170000780c */ /* 0x000fda0003f05270 */
[----:B------:R-:W-:Y:S05]  /*c6e0*/  @!P0 BRA `(.L_x_15191) ;  /* 0x0000000000908947 */ /* 0x000fea0003800000 */
[----:B------:R-:W-:-:S13]  /*c6f0*/  ISETP.NE.AND P0, PT, R0, 0x18, PT ;  /* 0x000000180000780c */ /* 0x000fda0003f05270 */
[----:B------:R-:W-:Y:S05]  /*c700*/  @!P0 BRA `(.L_x_15192) ;  /* 0x0000000000448947 */ /* 0x000fea0003800000 */
.L_x_15168:
        /* <DEDUP_REMOVED lines=16> */
.L_x_15193:
[----:B------:R-:W-:Y:S05]  /*c810*/  BRA `(.L_x_15169) ;  /* 0x0000000000a07947 */ /* 0x000fea0003800000 */
.L_x_15192:
        /* <DEDUP_REMOVED lines=13> */
.L_x_15195:
[----:B------:R-:W-:Y:S05]  /*c8f0*/  BSYNC.RECONVERGENT B0 ;  /* 0x0000000000007941 */ /* 0x000fea0003800200 */
.L_x_15194:
[----:B------:R-:W-:-:S05]  /*c900*/  LOP3.LUT R3, R0, 0x80, R3, 0xf8, !PT ;  /* 0x0000008000037812 */ /* 0x000fca00078ef803 */
[----:B------:R0:W-:Y:S01]  /*c910*/  STG.E.U8 desc[UR36][R8.64], R3 ;  /* 0x0000000308007986 */ /* 0x0001e2000c101124 */
[----:B------:R-:W-:Y:S05]  /*c920*/  BRA `(.L_x_15169) ;  /* 0x00000000005c7947 */ /* 0x000fea0003800000 */
.L_x_15191:
        /* <DEDUP_REMOVED lines=12> */
.L_x_15197:
[----:B------:R-:W-:Y:S01]  /*c9f0*/  IMAD.MOV.U32 R0, RZ, RZ, 0x7f ;  /* 0x0000007fff007424 */ /* 0x000fe200078e00ff */
[----:B------:R-:W-:-:S04]  /*ca00*/  ISETP.GT.U32.AND P0, PT, R3, 0x7f800000, PT ;  /* 0x7f8000000300780c */ /* 0x000fc80003f04070 */
[----:B------:R-:W-:-:S09]  /*ca10*/  SEL R0, R0, 0x7c, P0 ;  /* 0x0000007c00007807 */ /* 0x000fd20000000000 */
.L_x_15198:
[----:B------:R-:W-:Y:S05]  /*ca20*/  BSYNC.RECONVERGENT B0 ;  /* 0x0000000000007941 */ /* 0x000fea0003800200 */
.L_x_15196:
[----:B------:R-:W-:-:S04]  /*ca30*/  SHF.R.U32.HI R3, RZ, 0x18, R11 ;  /* 0x00000018ff037819 */ /* 0x000fc8000001160b */
[----:B------:R-:W-:-:S05]  /*ca40*/  LOP3.LUT R3, R0, 0x80, R3, 0xf8, !PT ;  /* 0x0000008000037812 */ /* 0x000fca00078ef803 */
[----:B------:R0:W-:Y:S01]  /*ca50*/  STG.E.U8 desc[UR36][R8.64], R3 ;  /* 0x0000000308007986 */ /* 0x0001e2000c101124 */
[----:B------:R-:W-:Y:S05]  /*ca60*/  BRA `(.L_x_15169) ;  /* 0x00000000000c7947 */ /* 0x000fea0003800000 */
.L_x_15190:
[----:B------:R-:W0:Y:S02]  /*ca70*/  I2F.S64 R0, R10 ;  /* 0x0000000a00007312 */ /* 0x000e240000301400 */
[----:B0-----:R-:W-:-:S05]  /*ca80*/  F2FP.BF16.F32.PACK_AB R0, RZ, R0 ;  /* 0x00000000ff00723e */ /* 0x001fca00000010ff */
[----:B------:R0:W-:Y:S02]  /*ca90*/  STG.E.U16 desc[UR36][R8.64], R0 ;  /* 0x0000000008007986 */ /* 0x0001e4000c101524 */
.L_x_15169:
[----:B------:R-:W-:-:S07]  /*caa0*/  VIADD R17, R17, 0x80 ;  /* 0x0000008011117836 */ /* 0x000fce0000000000 */
.L_x_15095:
[----:B------:R-:W-:Y:S05]  /*cab0*/  BSYNC.RECONVERGENT B6 ;  /* 0x0000000000067941 */ /* 0x000fea0003800200 */
.L_x_15094:
        /* <DEDUP_REMOVED lines=358> */
.L_x_15199:
        /* <DEDUP_REMOVED lines=27> */
.L_x_15200:
        /* <DEDUP_REMOVED lines=17> */
.L_x_15204:
[----:B------:R4:W5:Y:S01]  /*e3e0*/  LDG.E.U8 R24, desc[UR36][R4.64] ;  /* 0x0000002404187981 */ /* 0x000962000c1e1100 */
[----:B------:R-:W-:Y:S01]  /*e3f0*/  IMAD.MOV.U32 R25, RZ, RZ, RZ ;  /* 0x000000ffff197224 */ /* 0x000fe200078e00ff */
[----:B------:R-:W-:Y:S06]  /*e400*/  BRA `(.L_x_15206) ;  /* 0x0000000c00447947 */ /* 0x000fec0003800000 */
.L_x_15203:
        /* <DEDUP_REMOVED lines=8> */
.L_x_15208:
[----:B------:R-:W2:Y:S02]  /*e490*/  LDG.E R24, desc[UR36][R4.64] ;  /* 0x0000002404187981 */ /* 0x000ea4000c1e1900 */
[----:B--2---:R-:W-:Y:S01]  /*e4a0*/  SHF.R.S32.HI R25, RZ, 0x1f, R24 ;  /* 0x0000001fff197819 */ /* 0x004fe20000011418 */
[----:B------:R-:W-:Y:S06]  /*e4b0*/  BRA `(.L_x_15206) ;  /* 0x0000000c00187947 */ /* 0x000fec0003800000 */
.L_x_15207:
[----:B------:R-:W2:Y:S02]  /*e4c0*/  LDG.E.S16 R24, desc[UR36][R4.64] ;  /* 0x0000002404187981 */ /* 0x000ea4000c1e1700 */
[----:B--2---:R-:W-:Y:S01]  /*e4d0*/  SHF.R.S32.HI R25, RZ, 0x1f, R24 ;  /* 0x0000001fff197819 */ /* 0x004fe20000011418 */
[----:B------:R-:W-:Y:S06]  /*e4e0*/  BRA `(.L_x_15206) ;  /* 0x0000000c000c7947 */ /* 0x000fec0003800000 */
.L_x_15202:
        /* <DEDUP_REMOVED lines=9> */
.L_x_15210:
[----:B------:R-:W2:Y:S02]  /*e580*/  LDG.E.U16 R4, desc[UR36][R4.64] ;  /* 0x0000002404047981 */ /* 0x000ea4000c1e1500 */
[----:B--2---:R-:W-:-:S06]  /*e590*/  HADD2.F32 R24, -RZ, R4.H0_H0 ;  /* 0x20000004ff187230 */ /* 0x004fcc0000004100 */
[----:B------:R-:W0:Y:S02]  /*e5a0*/  F2I.S64.TRUNC R24, R24 ;  /* 0x0000001800187311 */ /* 0x000e24000020d900 */
[----:B0-----:R-:W-:Y:S05]  /*e5b0*/  BRA `(.L_x_15206) ;  /* 0x0000000800d87947 */ /* 0x001fea0003800000 */
.L_x_15209:
        /* <DEDUP_REMOVED lines=9> */
.L_x_15212:
[----:B------:R-:W2:Y:S02]  /*e650*/  LDG.E.U16 R4, desc[UR36][R4.64] ;  /* 0x0000002404047981 */ /* 0x000ea4000c1e1500 */
[----:B--2---:R-:W-:-:S06]  /*e660*/  HADD2.F32 R24, -RZ, R4.H0_H0 ;  /* 0x20000004ff187230 */ /* 0x004fcc0000004100 */
[----:B------:R-:W0:Y:S02]  /*e670*/  F2I.S64.TRUNC R24, R24 ;  /* 0x0000001800187311 */ /* 0x000e24000020d900 */
[----:B0-----:R-:W-:Y:S05]  /*e680*/  BRA `(.L_x_15206) ;  /* 0x0000000800a47947 */ /* 0x001fea0003800000 */
.L_x_15211:
[----:B------:R-:W2:Y:S02]  /*e690*/  LDG.E.64 R4, desc[UR36][R4.64] ;  /* 0x0000002404047981 */ /* 0x000ea4000c1e1b00 */
[----:B--2---:R0:W1:Y:S02]  /*e6a0*/  F2I.S64.F64.TRUNC R24, R4 ;  /* 0x0000000400187311 */ /* 0x004064000030d900 */
[----:B01----:R-:W-:Y:S05]  /*e6b0*/  BRA `(.L_x_15206) ;  /* 0x0000000800987947 */ /* 0x003fea0003800000 */
.L_x_15201:
        /* <DEDUP_REMOVED lines=13> */
.L_x_15215:
[----:B------:R-:W2:Y:S02]  /*e790*/  LDG.E.64 R4, desc[UR36][R4.64] ;  /* 0x0000002404047981 */ /* 0x000ea4000c1e1b00 */
[----:B--2---:R3:W4:Y:S02]  /*e7a0*/  F2I.S64.F64.TRUNC R24, R4 ;  /* 0x0000000400187311 */ /* 0x004724000030d900 */
[----:B---34-:R-:W-:Y:S05]  /*e7b0*/  BRA `(.L_x_15206) ;  /* 0x0000000800587947 */ /* 0x018fea0003800000 */
.L_x_15214:
        /* <DEDUP_REMOVED lines=26> */
.L_x_15217:
        /* <DEDUP_REMOVED lines=14> */
.L_x_15216:
[----:B------:R-:W2:Y:S02]  /*ea40*/  LDG.E.U16 R24, desc[UR36][R4.64] ;  /* 0x0000002404187981 */ /* 0x000ea4000c1e1500 */
[----:B--2---:R-:W-:-:S06]  /*ea50*/  SHF.L.U32 R24, R24, 0x10, RZ ;  /* 0x0000001018187819 */ /* 0x004fcc00000006ff */
[----:B------:R-:W3:Y:S02]  /*ea60*/  F2I.S64.TRUNC R24, R24 ;  /* 0x0000001800187311 */ /* 0x000ee4000020d900 */
[----:B---3--:R-:W-:Y:S05]  /*ea70*/  BRA `(.L_x_15206) ;  /* 0x0000000400a87947 */ /* 0x008fea0003800000 */
.L_x_15213:
        /* <DEDUP_REMOVED lines=11> */
.L_x_15220:
        /* <DEDUP_REMOVED lines=21> */
.L_x_15224:
[----:B------:R-:W-:Y:S05]  /*ec80*/  BSYNC.RECONVERGENT B1 ;  /* 0x0000000000017941 */ /* 0x000fea0003800200 */
.L_x_15223:
[----:B------:R-:W-:Y:S01]  /*ec90*/  IMAD.SHL.U32 R0, R0, 0x100000, RZ ;  /* 0x0010000000007824 */ /* 0x000fe200078e00ff */
[----:B------:R-:W-:-:S04]  /*eca0*/  LEA R3, R3, 0x3b800000, 0x17 ;  /* 0x3b80000003037811 */ /* 0x000fc800078eb8ff */
[----:B------:R-:W-:-:S07]  /*ecb0*/  LOP3.LUT R24, R3, R0, R7, 0xfe, !PT ;  /* 0x0000000003187212 */ /* 0x000fce00078efe07 */
.L_x_15222:
[----:B------:R-:W-:Y:S05]  /*ecc0*/  BSYNC.RECONVERGENT B0 ;  /* 0x0000000000007941 */ /* 0x000fea0003800200 */
.L_x_15221:
[----:B------:R-:W1:Y:S02]  /*ecd0*/  F2I.S64.TRUNC R24, R24 ;  /* 0x0000001800187311 */ /* 0x000e64000020d900 */
[----:B-1----:R-:W-:Y:S05]  /*ece0*/  BRA `(.L_x_15206) ;  /* 0x00000004000c7947 */ /* 0x002fea0003800000 */
.L_x_15219:
        /* <DEDUP_REMOVED lines=21> */
.L_x_15228:
[----:B------:R-:W-:Y:S05]  /*ee40*/  BSYNC.RECONVERGENT B1 ;  /* 0x0000000000017941 */ /* 0x000fea0003800200 */
.L_x_15227:
[----:B------:R-:W-:Y:S01]  /*ee50*/  IMAD.SHL.U32 R0, R0, 0x200000, RZ ;  /* 0x0020000000007824 */ /* 0x000fe200078e00ff */
[----:B------:R-:W-:-:S04]  /*ee60*/  LEA R3, R3, 0x37800000, 0x17 ;  /* 0x3780000003037811 */ /* 0x000fc800078eb8ff */
[----:B------:R-:W-:-:S07]  /*ee70*/  LOP3.LUT R24, R3, R0, R7, 0xfe, !PT ;  /* 0x0000000003187212 */ /* 0x000fce00078efe07 */
.L_x_15226:
[----:B------:R-:W-:Y:S05]  /*ee80*/  BSYNC.RECONVERGENT B0 ;  /* 0x0000000000007941 */ /* 0x000fea0003800200 */
.L_x_15225:
[----:B------:R-:W1:Y:S02]  /*ee90*/  F2I.S64.TRUNC R24, R24 ;  /* 0x0000001800187311 */ /* 0x000e64000020d900 */
[----:B-1----:R-:W-:Y:S05]  /*eea0*/  BRA `(.L_x_15206) ;  /* 0x00000000009c7947 */ /* 0x002fea0003800000 */
.L_x_15218:
        /* <DEDUP_REMOVED lines=14> */
.L_x_15232:
[----:B------:R-:W-:Y:S05]  /*ef90*/  BSYNC.RECONVERGENT B0 ;  /* 0x0000000000007941 */ /* 0x000fea0003800200 */
.L_x_15231:
[----:B------:R-:W3:Y:S02]  /*efa0*/  F2I.S64.TRUNC R24, R24 ;  /* 0x0000001800187311 */ /* 0x000ee4000020d900 */
[----:B---3--:R-:W-:Y:S05]  /*efb0*/  BRA `(.L_x_15206) ;  /* 0x0000000000587947 */ /* 0x008fea0003800000 */
.L_x_15205:
        /* <DEDUP_REMOVED lines=16> */
.L_x_15233:
[----:B------:R-:W-:Y:S01]  /*f0c0*/  CS2R R24, SRZ ;  /* 0x0000000000187805 */ /* 0x000fe2000001ff00 */
[----:B------:R-:W-:Y:S06]  /*f0d0*/  BRA `(.L_x_15206) ;  /* 0x0000000000107947 */ /* 0x000fec0003800000 */
.L_x_15230:
[----:B------:R2:W5:Y:S01]  /*f0e0*/  LDG.E.64 R24, desc[UR36][R4.64] ;  /* 0x0000002404187981 */ /* 0x000562000c1e1b00 */
[----:B------:R-:W-:Y:S05]  /*f0f0*/  BRA `(.L_x_15206) ;  /* 0x0000000000087947 */ /* 0x000fea0003800000 */
.L_x_15229:
[----:B------:R1:W5:Y:S01]  /*f100*/  LDG.E R24, desc[UR36][R4.64] ;  /* 0x0000002404187981 */ /* 0x000362000c1e1900 */
[----:B------:R-:W-:-:S07]  /*f110*/  IMAD.MOV.U32 R25, RZ, RZ, RZ ;  /* 0x000000ffff197224 */ /* 0x000fce00078e00ff */
.L_x_15206:
        /* <DEDUP_REMOVED lines=14> */
[----:B-1234-:R-:W2:Y:S02]  /*f200*/  LDG.E.S8 R4, desc[UR36][R6.64] ;  /* 0x0000002406047981 */ /* 0x01eea4000c1e1300 */
[----:B--2---:R-:W-:Y:S01]  /*f210*/  SHF.R.S32.HI R5, RZ, 0x1f, R4 ;  /* 0x0000001fff057819 */ /* 0x004fe20000011404 */
[----:B------:R-:W-:Y:S06]  /*f220*/  BRA `(.L_x_15239) ;  /* 0x0000000c00507947 */ /* 0x000fec0003800000 */
.L_x_15237:
[----:B-1234-:R4:W5:Y:S01]  /*f230*/  LDG.E.U8 R4, desc[UR36][R6.64] ;  /* 0x0000002406047981 */ /* 0x01e962000c1e1100 */
[----:B------:R-:W-:Y:S01]  /*f240*/  IMAD.MOV.U32 R5, RZ, RZ, RZ ;  /* 0x000000ffff057224 */ /* 0x000fe200078e00ff */
[----:B------:R-:W-:Y:S06]  /*f250*/  BRA `(.L_x_15239) ;  /* 0x0000000c00447947 */ /* 0x000fec0003800000 */
.L_x_15236:
[----:B------:R-:W-:-:S13]  /*f260*/  ISETP.NE.AND P0, PT, R0, 0x2, PT ;  /* 0x000000020000780c */ /* 0x000fda0003f05270 */
[----:B------:R-:W-:Y:S05]  /*f270*/  @!P0 BRA `(.L_x_15240) ;  /* 0x0000000000248947 */ /* 0x000fea0003800000 */
[----:B------:R-:W-:-:S13]  /*f280*/  ISETP.NE.AND P0, PT, R0, 0x3, PT ;  /* 0x000000030000780c */ /* 0x000fda0003f05270 */
[----:B------:R-:W-:Y:S05]  /*f290*/  @!P0 BRA `(.L_x_15241) ;  /* 0x0000000000108947 */ /* 0x000fea0003800000 */
[----:B------:R-:W-:-:S13]  /*f2a0*/  ISETP.NE.AND P0, PT, R0, 0x4, PT ;  /* 0x000000040000780c */ /* 0x000fda0003f05270 */
[----:B------:R-:W-:Y:S05]  /*f2b0*/  @P0 BRA `(.L_x_15238) ;  /* 0x0000000800d40947 */ /* 0x000fea0003800000 */
[----:B-1234-:R3:W5:Y:S01]  /*f2c0*/  LDG.E.64 R4, desc[UR36][R6.64] ;  /* 0x0000002406047981 */ /* 0x01e762000c1e1b00 */
[----:B------:R-:W-:Y:S05]  /*f2d0*/  BRA `(.L_x_15239) ;  /* 0x0000000c00247947 */ /* 0x000fea0003800000 */
.L_x_15241:
[----:B-1234-:R-:W2:Y:S02]  /*f2e0*/  LDG.E R4, desc[UR36][R6.64] ;  /* 0x0000002406047981 */ /* 0x01eea4000c1e1900 */
[----:B--2---:R-:W-:Y:S01]  /*f2f0*/  SHF.R.S32.HI R5, RZ, 0x1f, R4 ;  /* 0x0000001fff057819 */ /* 0x004fe20000011404 */
[----:B------:R-:W-:Y:S06]  /*f300*/  BRA `(.L_x_15239) ;  /* 0x0000000c00187947 */ /* 0x000fec0003800000 */
.L_x_15240:
[----:B-1234-:R-:W2:Y:S02]  /*f310*/  LDG.E.S16 R4, desc[UR36][R6.64] ;  /* 0x0000002406047981 */ /* 0x01eea4000c1e1700 */
[----:B--2---:R-:W-:Y:S01]  /*f320*/  SHF.R.S32.HI R5, RZ, 0x1f, R4 ;  /* 0x0000001fff057819 */ /* 0x004fe20000011404 */
[----:B------:R-:W-:Y:S06]  /*f330*/  BRA `(.L_x_15239) ;  /* 0x0000000c000c7947 */ /* 0x000fec0003800000 */
.L_x_15235:
[----:B------:R-:W-:-:S13]  /*f340*/  ISETP.GT.AND P0, PT, R0, 0x6, PT ;  /* 0x000000060000780c */ /* 0x000fda0003f04270 */
[----:B------:R-:W-:Y:S05]  /*f350*/  @P0 BRA `(.L_x_15242) ;  /* 0x00000000002c0947 */ /* 0x000fea0003800000 */
[----:B------:R-:W-:-:S13]  /*f360*/  ISETP.NE.AND P0, PT, R0, 0x5, PT ;  /* 0x000000050000780c */ /* 0x000fda0003f05270 */
[----:B------:R-:W-:Y:S05]  /*f370*/  @!P0 BRA `(.L_x_15243) ;  /* 0x0000000000148947 */ /* 0x000fea0003800000 */
[----:B------:R-:W-:-:S13]  /*f380*/  ISETP.NE.AND P0, PT, R0, 0x6, PT ;  /* 0x000000060000780c */ /* 0x000fda0003f05270 */
[----:B------:R-:W-:Y:S05]  /*f390*/  @P0 BRA `(.L_x_15238) ;  /* 0x00000008009c0947 */ /* 0x000fea0003800000 */
[----:B-1234-:R-:W2:Y:S02]  /*f3a0*/  LDG.E R4, desc[UR36][R6.64] ;  /* 0x0000002406047981 */ /* 0x01eea4000c1e1900 */
[----:B--2---:R-:W3:Y:S02]  /*f3b0*/  F2I.S64.TRUNC R4, R4 ;  /* 0x0000000400047311 */ /* 0x004ee4000020d900 */
[----:B---3--:R-:W-:Y:S05]  /*f3c0*/  BRA `(.L_x_15239) ;  /* 0x0000000800e87947 */ /* 0x008fea0003800000 */
.L_x_15243:
[----:B------:R-:W1:Y:S02]  /*f3d0*/  LDG.E.U16 R6, desc[UR36][R6.64] ;  /* 0x0000002406067981 */ /* 0x000e64000c1e1500 */
[----:B-1234-:R-:W-:-:S06]  /*f3e0*/  HADD2.F32 R4, -RZ, R6.H0_H0 ;  /* 0x20000006ff047230 */ /* 0x01efcc0000004100 */
[----:B------:R-:W3:Y:S02]  /*f3f0*/  F2I.S64.TRUNC R4, R4 ;  /* 0x0000000400047311 */ /* 0x000ee4000020d900 */
[----:B---3--:R-:W-:Y:S05]  /*f400*/  BRA `(.L_x_15239) ;  /* 0x0000000800d87947 */ /* 0x008fea0003800000 */
.L_x_15242:
[----:B------:R-:W-:-:S13]  /*f410*/  ISETP.NE.AND P0, PT, R0, 0x7, PT ;  /* 0x000000070000780c */ /* 0x000fda0003f05270 */
[----:B------:R-:W-:Y:S05]  /*f420*/  @!P0 BRA `(.L_x_15244) ;  /* 0x00000000002c8947 */ /* 0x000fea0003800000 */
[----:B------:R-:W-:-:S13]  /*f430*/  ISETP.NE.AND P0, PT, R0, 0x8, PT ;  /* 0x000000080000780c */ /* 0x000fda0003f05270 */
[----:B------:R-:W-:Y:S05]  /*f440*/  @!P0 BRA `(.L_x_15245) ;  /* 0x0000000000148947 */ /* 0x000fea0003800000 */
[----:B------:R-:W-:-:S13]  /*f450*/  ISETP.NE.AND P0, PT, R0, 0x9, PT ;  /* 0x000000090000780c */ /* 0x000fda0003f05270 */
[----:B------:R-:W-:Y:S05]  /*f460*/  @P0 BRA `(.L_x_15238) ;  /* 0x0000000800680947 */ /* 0x000fea0003800000 */
[----:B-1234-:R-:W2:Y:S02]  /*f470*/  LDG.E R4, desc[UR36][R6.64] ;  /* 0x0000002406047981 */ /* 0x01eea4000c1e1900 */
[----:B--2---:R-:W3:Y:S02]  /*f480*/  F2I.S64.TRUNC R4, R4 ;  /* 0x0000000400047311 */ /* 0x004ee4000020d900 */
[----:B---3--:R-:W-:Y:S05]  /*f490*/  BRA `(.L_x_15239) ;  /* 0x0000000800b47947 */ /* 0x008fea0003800000 */
.L_x_15245:
[----:B------:R-:W1:Y:S02]  /*f4a0*/  LDG.E.U16 R6, desc[UR36][R6.64] ;  /* 0x0000002406067981 */ /* 0x000e64000c1e1500 */
[----:B-1234-:R-:W-:-:S06]  /*f4b0*/  HADD2.F32 R4, -RZ, R6.H0_H0 ;  /* 0x20000006ff047230 */ /* 0x01efcc0000004100 */
[----:B------:R-:W3:Y:S02]  /*f4c0*/  F2I.S64.TRUNC R4, R4 ;  /* 0x0000000400047311 */ /* 0x000ee4000020d900 */
[----:B---3--:R-:W-:Y:S05]  /*f4d0*/  BRA `(.L_x_15239) ;  /* 0x0000000800a47947 */ /* 0x008fea0003800000 */
.L_x_15244:
[----:B-1234-:R-:W2:Y:S02]  /*f4e0*/  LDG.E.64 R4, desc[UR36][R6.64] ;  /* 0x0000002406047981 */ /* 0x01eea4000c1e1b00 */
[----:B--2---:R-:W3:Y:S02]  /*f4f0*/  F2I.S64.F64.TRUNC R4, R4 ;  /* 0x0000000400047311 */ /* 0x004ee4000030d900 */
[----:B---3--:R-:W-:Y:S05]  /*f500*/  BRA `(.L_x_15239) ;  /* 0x0000000800987947 */ /* 0x008fea0003800000 */
.L_x_15234:
        /* <DEDUP_REMOVED lines=9> */
[----:B-1234-:R-:W-:Y:S01]  /*f5a0*/  IMAD.MOV.U32 R5, RZ, RZ, RZ ;  /* 0x000000ffff057224 */ /* 0x01efe200078e00ff */
[----:B------:R-:W-:-:S04]  /*f5b0*/  ISETP.NE.AND P0, PT, R6, RZ, PT ;  /* 0x000000ff0600720c */ /* 0x000fc80003f05270 */
[----:B------:R-:W-:Y:S01]  /*f5c0*/  SEL R4, RZ, 0x1, !P0 ;  /* 0x00000001ff047807 */ /* 0x000fe20004000000 */
[----:B------:R-:W-:Y:S08]  /*f5d0*/  BRA `(.L_x_15239) ;  /* 0x0000000800647947 */ /* 0x000ff00003800000 */
.L_x_15248:
[----:B-1234-:R-:W2:Y:S02]  /*f5e0*/  LDG.E.64 R4, desc[UR36][R6.64] ;  /* 0x0000002406047981 */ /* 0x01eea4000c1e1b00 */
[----:B--2---:R-:W0:Y:S02]  /*f5f0*/  F2I.S64.F64.TRUNC R4, R4 ;  /* 0x0000000400047311 */ /* 0x004e24000030d900 */
[----:B0-----:R-:W-:Y:S05]  /*f600*/  BRA `(.L_x_15239) ;  /* 0x0000000800587947 */ /* 0x001fea0003800000 */
.L_x_15247:
        /* <DEDUP_REMOVED lines=26> */
.L_x_15250:
        /* <DEDUP_REMOVED lines=14> */
.L_x_15249:
[----:B-1234-:R-:W2:Y:S02]  /*f890*/  LDG.E.U16 R4, desc[UR36][R6.64] ;  /* 0x0000002406047981 */ /* 0x01eea4000c1e1500 */
[----:B--2---:R-:W-:-:S06]  /*f8a0*/  IMAD.U32 R4, R4, 0x10000, RZ ;  /* 0x0001000004047824 */ /* 0x004fcc00078e00ff */
[----:B------:R-:W0:Y:S02]  /*f8b0*/  F2I.S64.TRUNC R4, R4 ;  /* 0x0000000400047311 */ /* 0x000e24000020d900 */
[----:B0-----:R-:W-:Y:S05]  /*f8c0*/  BRA `(.L_x_15239) ;  /* 0x0000000400a87947 */ /* 0x001fea0003800000 */
.L_x_15246:
        /* <DEDUP_REMOVED lines=8> */
[----:B-1234-:R0:W5:Y:S01]  /*f950*/  LDG.E.U16 R4, desc[UR36][R6.64] ;  /* 0x0000002406047981 */ /* 0x01e162000c1e1500 */
[----:B------:R-:W-:Y:S01]  /*f960*/  IMAD.MOV.U32 R5, RZ, RZ, RZ ;  /* 0x000000ffff057224 */ /* 0x000fe200078e00ff */
[----:B------:R-:W-:Y:S06]  /*f970*/  BRA `(.L_x_15239) ;  /* 0x00000004007c7947 */ /* 0x000fec0003800000 */
.L_x_15253:
        /* <DEDUP_REMOVED lines=21> */
.L_x_15257:
[----:B------:R-:W-:Y:S05]  /*fad0*/  BSYNC.RECONVERGENT B1 ;  /* 0x0000000000017941 */ /* 0x000fea0003800200 */
.L_x_15256:
[----:B------:R-:W-:Y:S01]  /*fae0*/  IMAD.SHL.U32 R0, R0, 0x100000, RZ ;  /* 0x0010000000007824 */ /* 0x000fe200078e00ff */
[----:B------:R-:W-:-:S04]  /*faf0*/  LEA R3, R3, 0x3b800000, 0x17 ;  /* 0x3b80000003037811 */ /* 0x000fc800078eb8ff */
[----:B------:R-:W-:-:S07]  /*fb00*/  LOP3.LUT R4, R3, R0, R7, 0xfe, !PT ;  /* 0x0000000003047212 */ /* 0x000fce00078efe07 */
.L_x_15255:
[----:B------:R-:W-:Y:S05]  /*fb10*/  BSYNC.RECONVERGENT B0 ;  /* 0x0000000000007941 */ /* 0x000fea0003800200 */
.L_x_15254:
[----:B------:R-:W1:Y:S02]  /*fb20*/  F2I.S64.TRUNC R4, R4 ;  /* 0x0000000400047311 */ /* 0x000e64000020d900 */
[----:B-1----:R-:W-:Y:S05]  /*fb30*/  BRA `(.L_x_15239) ;  /* 0x00000004000c7947 */ /* 0x002fea0003800000 */
.L_x_15252:
        /* <DEDUP_REMOVED lines=21> */
.L_x_15261:
[----:B------:R-:W-:Y:S05]  /*fc90*/  BSYNC.RECONVERGENT B1 ;  /* 0x0000000000017941 */ /* 0x000fea0003800200 */
.L_x_15260:
[----:B------:R-:W-:Y:S01]  /*fca0*/  IMAD.SHL.U32 R0, R0, 0x200000, RZ ;  /* 0x0020000000007824 */ /* 0x000fe200078e00ff */
[----:B------:R-:W-:-:S04]  /*fcb0*/  LEA R3, R3, 0x37800000, 0x17 ;  /* 0x3780000003037811 */ /* 0x000fc800078eb8ff */
[----:B------:R-:W-:-:S07]  /*fcc0*/  LOP3.LUT R4, R3, R0, R7, 0xfe, !PT ;  /* 0x0000000003047212 */ /* 0x000fce00078efe07 */
.L_x_15259:
[----:B------:R-:W-:Y:S05]  /*fcd0*/  BSYNC.RECONVERGENT B0 ;  /* 0x0000000000007941 */ /* 0x000fea0003800200 */
.L_x_15258:
[----:B------:R-:W1:Y:S02]  /*fce0*/  F2I.S64.TRUNC R4, R4 ;  /* 0x0000000400047311 */ /* 0x000e64000020d900 */
[----:B-1----:R-:W-:Y:S05]  /*fcf0*/  BRA `(.L_x_15239) ;  /* 0x00000000009c7947 */ /* 0x002fea0003800000 */
.L_x_15251:
        /* <DEDUP_REMOVED lines=8> */
[----:B-1234-:R-:W-:Y:S01]  /*fd80*/  IMAD.MOV.U32 R4, RZ, RZ, 0x400000 ;  /* 0x00400000ff047424 */ /* 0x01efe200078e00ff */
[----:B------:R-:W-:-:S13]  /*fd90*/  ISETP.NE.AND P0, PT, R6, RZ, PT ;  /* 0x000000ff0600720c */ /* 0x000fda0003f05270 */
[----:B------:R-:W-:Y:S05]  /*fda0*/  @!P0 BRA `(.L_x_15265) ;  /* 0x00000000000c8947 */ /* 0x000fea0003800000 */
[----:B------:R-:W-:-:S13]  /*fdb0*/  ISETP.NE.AND P0, PT, R6, 0xff, PT ;  /* 0x000000ff0600780c */ /* 0x000fda0003f05270 */
[----:B------:R-:W-:Y:S01]  /*fdc0*/  @!P0 MOV R4, 0x7f800001 ;  /* 0x7f80000100048802 */ /* 0x000fe20000000f00 */
[----:B------:R-:W-:-:S07]  /*fdd0*/  @P0 IMAD.SHL.U32 R4, R6, 0x800000, RZ ;  /* 0x0080000006040824 */ /* 0x000fce00078e00ff */
.L_x_15265:
[----:B------:R-:W-:Y:S05]  /*fde0*/  BSYNC.RECONVERGENT B0 ;  /* 0x0000000000007941 */ /* 0x000fea0003800200 */
.L_x_15264:
[----:B------:R-:W3:Y:S02]  /*fdf0*/  F2I.S64.TRUNC R4, R4 ;  /* 0x0000000400047311 */ /* 0x000ee4000020d900 */
[----:B---3--:R-:W-:Y:S05]  /*fe00*/  BRA `(.L_x_15239) ;  /* 0x0000000000587947 */ /* 0x008fea0003800000 */
.L_x_15238:
        /* <DEDUP_REMOVED lines=16> */
.L_x_15266:
[----:B------:R-:W-:Y:S01]  /*ff10*/  CS2R R4, SRZ ;  /* 0x0000000000047805 */ /* 0x000fe2000001ff00 */
[----:B------:R-:W-:Y:S06]  /*ff20*/  BRA `(.L_x_15239) ;  /* 0x0000000000107947 */ /* 0x000fec0003800000 */
.L_x_15263:
[----:B-1234-:R2:W5:Y:S01]  /*ff30*/  LDG.E.64 R4, desc[UR36][R6.64] ;  /* 0x0000002406047981 */ /* 0x01e562000c1e1b00 */
[----:B------:R-:W-:Y:S05]  /*ff40*/  BRA `(.L_x_15239) ;  /* 0x0000000000087947 */ /* 0x000fea0003800000 */
.L_x_15262:
[----:B-1234-:R1:W5:Y:S01]  /*ff50*/  LDG.E R4, desc[UR36][R6.64] ;  /* 0x0000002406047981 */ /* 0x01e362000c1e1900 */
[----:B------:R-:W-:-:S07]  /*ff60*/  IMAD.MOV.U32 R5, RZ, RZ, RZ ;  /* 0x000000ffff057224 */ /* 0x000fce00078e00ff */
.L_x_15239:
[----:B------:R-:W0:Y:S01]  /*ff70*/  LDCU.64 UR4, c[0x0][0x668] ;  /* 0x0000cd00ff0477ac */ /* 0x000e220008000a00 */
[-C--:B-----5:R-:W-:Y:S02]  /*ff80*/  IMAD R3, R5, R24.reuse, RZ ;  /* 0x0000001805037224 */ /* 0x0a0fe400078e02ff */
[----:B01234-:R-:W-:-:S04]  /*ff90*/  IMAD.WIDE.U32 R6, R4, R24, RZ ;  /* 0x0000001804067225 */ /* 0x01ffc800078e00ff */
[----:B------:R-:W-:-:S04]  /*ffa0*/  IMAD R3, R25, R4, R3 ;  /* 0x0000000419037224 */ /* 0x000fc800078e0203 */
[----:B------:R-:W-:-:S04]  /*ffb0*/  IMAD.IADD R0, R7, 0x1, R3 ;  /* 0x0000000107007824 */ /* 0x000fc800078e0203 */
[----:B------:R-:W-:Y:S01]  /*ffc0*/  IMAD R5, R0, UR4, RZ ;  /* 0x0000000400057c24 */ /* 0x000fe2000f8e02ff */
[----:B------:R-:W-:Y:S01]  /*ffd0*/  LOP3.LUT R0, R2, 0xff, RZ, 0xc0, !PT ;  /* 0x000000ff02007812 */ /* 0x000fe200078ec0ff */
[----:B------:R-:W-:-:S03]  /*ffe0*/  IMAD.WIDE.U32 R2, R6, UR4, RZ ;  /* 0x0000000406027c25 */ /* 0x000fc6000f8e00ff */
[----:B------:R-:W-:Y:S01]  /*fff0*/  ISETP.GT.AND P0, PT, R0, 0x9, PT ;  /* 0x000000090000780c */ /* 0x000fe20003f04270 */
[----:B------:R-:W-:Y:S02]  /*10000*/  IMAD R5, R6, UR5, R5 ;  /* 0x0000000506057c24 */ /* 0x000fe4000f8e0205 */
[----:B------:R-:W-:Y:S02]  /*10010*/  IMAD.MOV.U32 R4, RZ, RZ, R2 ;  /* 0x000000ffff047224 */ /* 0x000fe400078e0002 */
[----:B------:R-:W-:-:S08]  /*10020*/  IMAD.IADD R5, R3, 0x1, R5 ;  /* 0x0000000103057824 */ /* 0x000fd000078e0205 */
        /* <DEDUP_REMOVED lines=11> */
.L_x_15270:
[----:B------:R-:W-:Y:S01]  /*100e0*/  STG.E.U8 desc[UR36][R16.64], R2 ;  /* 0x0000000210007986 */ /* 0x000fe2000c101124 */
[----:B------:R-:W-:Y:S05]  /*100f0*/  EXIT ;  /* 0x000000000000794d */ /* 0x000fea0003800000 */
.L_x_15269:
        /* <DEDUP_REMOVED lines=8> */
.L_x_15273:
[----:B------:R-:W-:Y:S01]  /*10180*/  STG.E desc[UR36][R16.64], R2 ;  /* 0x0000000210007986 */ /* 0x000fe2000c101924 */
[----:B------:R-:W-:Y:S05]  /*10190*/  EXIT ;  /* 0x000000000000794d */ /* 0x000fea0003800000 */
.L_x_15272:
[----:B------:R-:W-:Y:S01]  /*101a0*/  STG.E.U16 desc[UR36][R16.64], R2 ;  /* 0x0000000210007986 */ /* 0x000fe2000c101524 */
[----:B------:R-:W-:Y:S05]  /*101b0*/  EXIT ;  /* 0x000000000000794d */ /* 0x000fea0003800000 */
.L_x_15268:
        /* <DEDUP_REMOVED lines=9> */
.L_x_15275:
[----:B------:R-:W0:Y:S02]  /*10250*/  I2F.S64 R0, R4 ;  /* 0x0000000400007312 */ /* 0x000e240000301400 */
[----:B0-----:R-:W-:-:S05]  /*10260*/  F2FP.F16.F32.PACK_AB R0, RZ, R0 ;  /* 0x00000000ff00723e */ /* 0x001fca00000000ff */
[----:B------:R-:W-:Y:S01]  /*10270*/  STG.E.U16 desc[UR36][R16.64], R0 ;  /* 0x0000000010007986 */ /* 0x000fe2000c101524 */
[----:B------:R-:W-:Y:S05]  /*10280*/  EXIT ;  /* 0x000000000000794d */ /* 0x000fea0003800000 */
.L_x_15274:
        /* <DEDUP_REMOVED lines=10> */
.L_x_15277:
[----:B------:R-:W0:Y:S02]  /*10330*/  I2F.S64 R4, R4 ;  /* 0x0000000400047312 */ /* 0x000e240000301400 */
[----:B0-----:R-:W-:-:S04]  /*10340*/  F2FP.F16.F32.PACK_AB R3, RZ, R4 ;  /* 0x00000004ff03723e */ /* 0x001fc800000000ff */
[----:B------:R-:W-:-:S05]  /*10350*/  PRMT R3, R3, 0x5410, RZ ;  /* 0x0000541003037816 */ /* 0x000fca00000000ff */
[----:B------:R-:W-:Y:S01]  /*10360*/  STG.E desc[UR36][R16.64], R3 ;  /* 0x0000000310007986 */ /* 0x000fe2000c101924 */
[----:B------:R-:W-:Y:S05]  /*10370*/  EXIT ;  /* 0x000000000000794d */ /* 0x000fea0003800000 */
.L_x_15276:
[----:B------:R-:W0:Y:S02]  /*10380*/  I2F.F64.S64 R2, R4 ;  /* 0x0000000400027312 */ /* 0x000e240000301c00 */
[----:B0-----:R-:W-:Y:S01]  /*10390*/  STG.E.64 desc[UR36][R16.64], R2 ;  /* 0x0000000210007986 */ /* 0x001fe2000c101b24 */
[----:B------:R-:W-:Y:S05]  /*103a0*/  EXIT ;  /* 0x000000000000794d */ /* 0x000fea0003800000 */
.L_x_15267:
        /* <DEDUP_REMOVED lines=12> */
.L_x_15281:
        /* <DEDUP_REMOVED lines=17> */
.L_x_15284:
[----:B------:R-:W-:-:S04]  /*10580*/  SHF.R.U32.HI R3, RZ, 0x18, R3 ;  /* 0x00000018ff037819 */ /* 0x000fc80000011603 */
[----:B------:R-:W-:-:S04]  /*10590*/  LOP3.LUT R0, R0, 0x80, R3, 0xf8, !PT ;  /* 0x0000008000007812 */ /* 0x000fc800078ef803 */
[----:B------:R-:W-:-:S07]  /*105a0*/  PRMT R8, R0, 0x7610, R8 ;  /* 0x0000761000087816 */ /* 0x000fce0000000008 */
.L_x_15283:
[----:B------:R-:W-:Y:S05]  /*105b0*/  BSYNC.RECONVERGENT B0 ;  /* 0x0000000000007941 */ /* 0x000fea0003800200 */
.L_x_15282:
[----:B------:R-:W-:Y:S01]  /*105c0*/  STG.E.U8 desc[UR36][R16.64], R8 ;  /* 0x0000000810007986 */ /* 0x000fe2000c101124 */
[----:B------:R-:W-:Y:S05]  /*105d0*/  EXIT ;  /* 0x000000000000794d */ /* 0x000fea0003800000 */
.L_x_15280:
[----:B------:R-:W0:Y:S01]  /*105e0*/  I2F.S64 R3, R4 ;  /* 0x0000000400037312 */ /* 0x000e220000301400 */
[----:B------:R-:W-:Y:S01]  /*105f0*/  BSSY.RECONVERGENT B0, `(.L_x_15285) ;  /* 0x0000013000007945 */ /* 0x000fe20003800200 */
[----:B0-----:R-:W-:Y:S01]  /*10600*/  LOP3.LUT R2, R3, 0x7fffffff, RZ, 0xc0, !PT ;  /* 0x7fffffff03027812 */ /* 0x001fe200078ec0ff */
        /* <DEDUP_REMOVED lines=14> */
.L_x_15287:
[----:B------:R-:W-:-:S04]  /*106f0*/  SHF.R.U32.HI R3, RZ, 0x18, R3 ;  /* 0x00000018ff037819 */ /* 0x000fc80000011603 */
[----:B------:R-:W-:-:S04]  /*10700*/  LOP3.LUT R0, R0, 0x80, R3, 0xf8, !PT ;  /* 0x0000008000007812 */ /* 0x000fc800078ef803 */
[----:B------:R-:W-:-:S07]  /*10710*/  PRMT R8, R0, 0x7610, R8 ;  /* 0x0000761000087816 */ /* 0x000fce0000000008 */
.L_x_15286:
[----:B------:R-:W-:Y:S05]  /*10720*/  BSYNC.RECONVERGENT B0 ;  /* 0x0000000000007941 */ /* 0x000fea0003800200 */
.L_x_15285:
[----:B------:R-:W-:Y:S01]  /*10730*/  STG.E.U8 desc[UR36][R16.64], R8 ;  /* 0x0000000810007986 */ /* 0x000fe2000c101124 */
[----:B------:R-:W-:Y:S05]  /*10740*/  EXIT ;  /* 0x000000000000794d */ /* 0x000fea0003800000 */
.L_x_15279:
        /* <DEDUP_REMOVED lines=22> */
.L_x_15289:
[----:B------:R-:W-:Y:S01]  /*108b0*/  STG.E.64 desc[UR36][R16.64], R4 ;  /* 0x0000000410007986 */ /* 0x000fe2000c101b24 */
[----:B------:R-:W-:Y:S05]  /*108c0*/  EXIT ;  /* 0x000000000000794d */ /* 0x000fea0003800000 */
.L_x_15288:
[----:B------:R-:W-:Y:S01]  /*108d0*/  STG.E desc[UR36][R16.64], R2 ;  /* 0x0000000210007986 */ /* 0x000fe2000c101924 */
[----:B------:R-:W-:Y:S05]  /*108e0*/  EXIT ;  /* 0x000000000000794d */ /* 0x000fea0003800000 */
.L_x_15278:
        /* <DEDUP_REMOVED lines=11> */
.L_x_15291:
[----:B------:R-:W-:Y:S01]  /*109a0*/  CS2R R6, SRZ ;  /* 0x0000000000067805 */ /* 0x000fe2000001ff00 */
[----:B------:R-:W0:Y:S04]  /*109b0*/  I2F.F64.S64 R4, R4 ;  /* 0x0000000400047312 */ /* 0x000e280000301c00 */
[----:B0-----:R-:W-:Y:S01]  /*109c0*/  STG.E.128 desc[UR36][R16.64], R4 ;  /* 0x0000000410007986 */ /* 0x001fe2000c101d24 */
[----:B------:R-:W-:Y:S05]  /*109d0*/  EXIT ;  /* 0x000000000000794d */ /* 0x000fea0003800000 */
.L_x_15290:
[----:B------:R-:W-:-:S13]  /*109e0*/  ISETP.NE.AND P0, PT, R0, 0xf, PT ;  /* 0x0000000f0000780c */ /* 0x000fda0003f05270 */
[----:B------:R-:W-:Y:S05]  /*109f0*/  @!P0 BRA `(.L_x_15292) ;  /* 0x0000000000e88947 */ /* 0x000fea0003800000 */
[----:B------:R-:W-:-:S13]  /*10a00*/  ISETP.NE.AND P0, PT, R0, 0x17, PT ;  /* 0x000000170000780c */ /* 0x000fda0003f05270 */
[----:B------:R-:W-:Y:S05]  /*10a10*/  @!P0 BRA `(.L_x_15293) ;  /* 0x0000000000908947 */ /* 0x000fea0003800000 */
[----:B------:R-:W-:-:S13]  /*10a20*/  ISETP.NE.AND P0, PT, R0, 0x18, PT ;  /* 0x000000180000780c */ /* 0x000fda0003f05270 */
[----:B------:R-:W-:Y:S05]  /*10a30*/  @!P0 BRA `(.L_x_15294) ;  /* 0x0000000000448947 */ /* 0x000fea0003800000 */
.L_x_15271:
        /* <DEDUP_REMOVED lines=16> */
.L_x_15295:
[----:B------:R-:W-:Y:S05]  /*10b40*/  EXIT ;  /* 0x000000000000794d */ /* 0x000fea0003800000 */
.L_x_15294:
        /* <DEDUP_REMOVED lines=13> */
.L_x_15297:
[----:B------:R-:W-:Y:S05]  /*10c20*/  BSYNC.RECONVERGENT B0 ;  /* 0x0000000000007941 */ /* 0x000fea0003800200 */
.L_x_15296:
[----:B------:R-:W-:-:S05]  /*10c30*/  LOP3.LUT R3, R0, 0x80, R3, 0xf8, !PT ;  /* 0x0000008000037812 */ /* 0x000fca00078ef803 */
[----:B------:R-:W-:Y:S01]  /*10c40*/  STG.E.U8 desc[UR36][R16.64], R3 ;  /* 0x0000000310007986 */ /* 0x000fe2000c101124 */
[----:B------:R-:W-:Y:S05]  /*10c50*/  EXIT ;  /* 0x000000000000794d */ /* 0x000fea0003800000 */
.L_x_15293:
        /* <DEDUP_REMOVED lines=12> */
.L_x_15299:
[----:B------:R-:W-:Y:S01]  /*10d20*/  IMAD.MOV.U32 R0, RZ, RZ, 0x7f ;  /* 0x0000007fff007424 */ /* 0x000fe200078e00ff */
[----:B------:R-:W-:-:S04]  /*10d30*/  ISETP.GT.U32.AND P0, PT, R2, 0x7f800000, PT ;  /* 0x7f8000000200780c */ /* 0x000fc80003f04070 */
[----:B------:R-:W-:-:S09]  /*10d40*/  SEL R0, R0, 0x7c, P0 ;  /* 0x0000007c00007807 */ /* 0x000fd20000000000 */
.L_x_15300:
[----:B------:R-:W-:Y:S05]  /*10d50*/  BSYNC.RECONVERGENT B0 ;  /* 0x0000000000007941 */ /* 0x000fea0003800200 */
.L_x_15298:
[----:B------:R-:W-:-:S04]  /*10d60*/  SHF.R.U32.HI R3, RZ, 0x18, R3 ;  /* 0x00000018ff037819 */ /* 0x000fc80000011603 */
[----:B------:R-:W-:-:S05]  /*10d70*/  LOP3.LUT R3, R0, 0x80, R3, 0xf8, !PT ;  /* 0x0000008000037812 */ /* 0x000fca00078ef803 */
[----:B------:R-:W-:Y:S01]  /*10d80*/  STG.E.U8 desc[UR36][R16.64], R3 ;  /* 0x0000000310007986 */ /* 0x000fe2000c101124 */
[----:B------:R-:W-:Y:S05]  /*10d90*/  EXIT ;  /* 0x000000000000794d */ /* 0x000fea0003800000 */
.L_x_15292:
[----:B------:R-:W0:Y:S02]  /*10da0*/  I2F.S64 R0, R4 ;  /* 0x0000000400007312 */ /* 0x000e240000301400 */
[----:B0-----:R-:W-:-:S05]  /*10db0*/  F2FP.BF16.F32.PACK_AB R0, RZ, R0 ;  /* 0x00000000ff00723e */ /* 0x001fca00000010ff */
[----:B------:R-:W-:Y:S01]  /*10dc0*/  STG.E.U16 desc[UR36][R16.64], R0 ;  /* 0x0000000010007986 */ /* 0x000fe2000c101524 */
[----:B------:R-:W-:Y:S05]  /*10dd0*/  EXIT ;  /* 0x000000000000794d */ /* 0x000fea0003800000 */
.L_x_15301:
        /* <DEDUP_REMOVED lines=10> */
.L_x_23584:


//--------------------- .text._ZN2at6native27unrolled_elementwise_kernelIZZZNS0_54_GLOBAL__N__d8c5977b_16_LinearAlgebra_cu_9e10b42f_324316addr_kernel_cudaERNS_14TensorIteratorERKN3c106ScalarES8_ENKUlvE_clEvENKUlvE2_clEvEUllllE_St5arrayIPcLm4EELi4E23TrivialOffsetCalculatorILi3EjESF_ILi1EjENS0_6memory12LoadWithCastILi3EEENSI_13StoreWithCastILi1EEEEEviT_T0_T2_T3_T4_T5_ --------------------------
	.section	.text._ZN2at6native27unrolled_elementwise_kernelIZZZNS0_54_GLOBAL__N__d8c5977b_16_LinearAlgebra_cu_9e10b42f_324316addr_kernel_cudaERNS_14TensorIteratorERKN3c106ScalarES8_ENKUlvE_clEvENKUlvE2_clEvEUllllE_St5arrayIPcLm4EELi4E23TrivialOffsetCalculatorILi3EjESF_ILi1EjENS0_6memory12LoadWithCastILi3EEENSI_13StoreWithCastILi1EEEEEviT_T0_T2_T3_T4_T5_,"ax",@progbits
	.align	128
        .global         _ZN2at6native27unrolled_elementwise_kernelIZZZNS0_54_GLOBAL__N__d8c5977b_16_LinearAlgebra_cu_9e10b42f_324316addr_kernel_cudaERNS_14TensorIteratorERKN3c106ScalarES8_ENKUlvE_clEvENKUlvE2_clEvEUllllE_St5arrayIPcLm4EELi4E23TrivialOffsetCalculatorILi3EjESF_ILi1EjENS0_6memory12LoadWithCastILi3EEENSI_13StoreWithCastILi1EEEEEviT_T0_T2_T3_T4_T5_
        .type           _ZN2at6native27unrolled_elementwise_kernelIZZZNS0_54_GLOBAL__N__d8c5977b_16_LinearAlgebra_cu_9e10b42f_324316addr_kernel_cudaERNS_14TensorIteratorERKN3c106ScalarES8_ENKUlvE_clEvENKUlvE2_clEvEUllllE_St5arrayIPcLm4EELi4E23TrivialOffsetCalculatorILi3EjESF_ILi1EjENS0_6memory12LoadWithCastILi3EEENSI_13StoreWithCastILi1EEEEEviT_T0_T2_T3_T4_T5_,@function
        .size           _ZN2at6native27unrolled_elementwise_kernelIZZZNS0_54_GLOBAL__N__d8c5977b_16_LinearAlgebra_cu_9e10b42f_324316addr_kernel_cudaERNS_14TensorIteratorERKN3c106ScalarES8_ENKUlvE_clEvENKUlvE2_clEvEUllllE_St5arrayIPcLm4EELi4E23TrivialOffsetCalculatorILi3EjESF_ILi1EjENS0_6memory12LoadWithCastILi3EEENSI_13StoreWithCastILi1EEEEEviT_T0_T2_T3_T4_T5_,(.L_x_23585 - _ZN2at6native27unrolled_elementwise_kernelIZZZNS0_54_GLOBAL__N__d8c5977b_16_LinearAlgebra_cu_9e10b42f_324316addr_kernel_cudaERNS_14TensorIteratorERKN3c106ScalarES8_ENKUlvE_clEvENKUlvE2_clEvEUllllE_St5arrayIPcLm4EELi4E23TrivialOffsetCalculatorILi3EjESF_ILi1EjENS0_6memory12LoadWithCastILi3EEENSI_13StoreWithCastILi1EEEEEviT_T0_T2_T3_T4_T5_)
        .other          _ZN2at6native27unrolled_elementwise_kernelIZZZNS0_54_GLOBAL__N__d8c5977b_16_LinearAlgebra_cu_9e10b42f_324316addr_kernel_cudaERNS_14TensorIteratorERKN3c106ScalarES8_ENKUlvE_clEvENKUlvE2_clEvEUllllE_St5arrayIPcLm4EELi4E23TrivialOffsetCalculatorILi3EjESF_ILi1EjENS0_6memory12LoadWithCastILi3EEENSI_13StoreWithCastILi1EEEEEviT_T0_T2_T3_T4_T5_,@"STO_CUDA_ENTRY STV_DEFAULT"
_ZN2at6native27unrolled_elementwise_kernelIZZZNS0_54_GLOBAL__N__d8c5977b_16_LinearAlgebra_cu_9e10b42f_324316addr_kernel_cudaERNS_14TensorIteratorERKN3c106ScalarES8_ENKUlvE_clEvENKUlvE2_clEvEUllllE_St5arrayIPcLm4EELi4E23TrivialOffsetCalculatorILi3EjESF_ILi1EjENS0_6memory12LoadWithCastILi3EEENSI_13StoreWithCastILi1EEEEEviT_T0_T2_T3_T4_T5_:
.text._ZN2at6native27unrolled_elementwise_kernelIZZZNS0_54_GLOBAL__N__d8c5977b_16_LinearAlgebra_cu_9e10b42f_324316addr_kernel_cudaERNS_14TensorIteratorERKN3c106ScalarES8_ENKUlvE_clEvENKUlvE2_clEvEUllllE_St5arrayIPcLm4EELi4E23TrivialOffsetCalculatorILi3EjESF_ILi1EjENS0_6memory12LoadWithCastILi3EEENSI_13StoreWithCastILi1EEEEEviT_T0_T2_T3_T4_T5_:
        /* <DEDUP_REMOVED lines=40> */
.L_x_15304:
        /* <DEDUP_REMOVED lines=19> */
.L_x_15308:
[----:B------:R0:W5:Y:S01]  /*03b0*/  LDG.E.U8 R34, desc[UR36][R4.64] ;  /* 0x0000002404227981 */ /* 0x000162000c1e1100 */
[----:B------:R-:W-:Y:S01]  /*03c0*/  IMAD.MOV.U32 R35, RZ, RZ, RZ ;  /* 0x000000ffff237224 */ /* 0x000fe200078e00ff */
[----:B------:R-:W-:Y:S06]  /*03d0*/  BRA `(.L_x_15310) ;  /* 0x0000000c00447947 */ /* 0x000fec0003800000 */
.L_x_15307:
        /* <DEDUP_REMOVED lines=8> */
.L_x_15312:
[----:B------:R-:W2:Y:S02]  /*0460*/  LDG.E R34, desc[UR36][R4.64] ;  /* 0x0000002404227981 */ /* 0x000ea4000c1e1900 */
[----:B--2---:R-:W-:Y:S01]  /*0470*/  SHF.R.S32.HI R35, RZ, 0x1f, R34 ;  /* 0x0000001fff237819 */ /* 0x004fe20000011422 */
[----:B------:R-:W-:Y:S06]  /*0480*/  BRA `(.L_x_15310) ;  /* 0x0000000c00187947 */ /* 0x000fec0003800000 */
.L_x_15311:
[----:B------:R-:W2:Y:S02]  /*0490*/  LDG.E.S16 R34, desc[UR36][R4.64] ;  /* 0x0000002404227981 */ /* 0x000ea4000c1e1700 */
[----:B--2---:R-:W-:Y:S01]  /*04a0*/  SHF.R.S32.HI R35, RZ, 0x1f, R34 ;  /* 0x0000001fff237819 */ /* 0x004fe20000011422 */
[----:B------:R-:W-:Y:S06]  /*04b0*/  BRA `(.L_x_15310) ;  /* 0x0000000c000c7947 */ /* 0x000fec0003800000 */
.L_x_15306:
        /* <DEDUP_REMOVED lines=9> */
.L_x_15314:
[----:B------:R-:W2:Y:S02]  /*0550*/  LDG.E.U16 R4, desc[UR36][R4.64] ;  /* 0x0000002404047981 */ /* 0x000ea4000c1e1500 */
[----:B--2---:R-:W-:-:S06]  /*0560*/  HADD2.F32 R34, -RZ, R4.H0_H0 ;  /* 0x20000004ff227230 */ /* 0x004fcc0000004100 */
[----:B------:R-:W0:Y:S02]  /*0570*/  F2I.S64.TRUNC R34, R34 ;  /* 0x0000002200227311 */ /* 0x000e24000020d900 */
[----:B0-----:R-:W-:Y:S05]  /*0580*/  BRA `(.L_x_15310) ;  /* 0x0000000800d87947 */ /* 0x001fea0003800000 */
.L_x_15313:
        /* <DEDUP_REMOVED lines=9> */
.L_x_15316:
[----:B------:R-:W2:Y:S02]  /*0620*/  LDG.E.U16 R4, desc[UR36][R4.64] ;  /* 0x0000002404047981 */ /* 0x000ea4000c1e1500 */
[----:B--2---:R-:W-:-:S06]  /*0630*/  HADD2.F32 R34, -RZ, R4.H0_H0 ;  /* 0x20000004ff227230 */ /* 0x004fcc0000004100 */
[----:B------:R-:W0:Y:S02]  /*0640*/  F2I.S64.TRUNC R34, R34 ;  /* 0x0000002200227311 */ /* 0x000e24000020d900 */
[----:B0-----:R-:W-:Y:S05]  /*0650*/  BRA `(.L_x_15310) ;  /* 0x0000000800a47947 */ /* 0x001fea0003800000 */
.L_x_15315:
[----:B------:R-:W2:Y:S02]  /*0660*/  LDG.E.64 R4, desc[UR36][R4.64] ;  /* 0x0000002404047981 */ /* 0x000ea4000c1e1b00 */
[----:B--2---:R0:W1:Y:S02]  /*0670*/  F2I.S64.F64.TRUNC R34, R4 ;  /* 0x0000000400227311 */ /* 0x004064000030d900 */
[----:B01----:R-:W-:Y:S05]  /*0680*/  BRA `(.L_x_15310) ;  /* 0x0000000800987947 */ /* 0x003fea0003800000 */
.L_x_15305:
        /* <DEDUP_REMOVED lines=13> */
.L_x_15319:
[----:B------:R-:W2:Y:S02]  /*0760*/  LDG.E.64 R4, desc[UR36][R4.64] ;  /* 0x0000002404047981 */ /* 0x000ea4000c1e1b00 */
[----:B--2---:R0:W1:Y:S02]  /*0770*/  F2I.S64.F64.TRUNC R34, R4 ;  /* 0x0000000400227311 */ /* 0x004064000030d900 */
[----:B01----:R-:W-:Y:S05]  /*0780*/  BRA `(.L_x_15310) ;  /* 0x0000000800587947 */ /* 0x003fea0003800000 */
.L_x_15318:
        /* <DEDUP_REMOVED lines=26> */
.L_x_15321:
        /* <DEDUP_REMOVED lines=14> */
.L_x_15320:
[----:B------:R-:W2:Y:S02]  /*0a10*/  LDG.E.U16 R34, desc[UR36][R4.64] ;  /* 0x0000002404227981 */ /* 0x000ea4000c1e1500 */
[----:B--2---:R-:W-:-:S06]  /*0a20*/  IMAD.U32 R34, R34, 0x10000, RZ ;  /* 0x0001000022227824 */ /* 0x004fcc00078e00ff */
[----:B------:R-:W0:Y:S02]  /*0a30*/  F2I.S64.TRUNC R34, R34 ;  /* 0x0000002200227311 */ /* 0x000e24000020d900 */
[----:B0-----:R-:W-:Y:S05]  /*0a40*/  BRA `(.L_x_15310) ;  /* 0x0000000400a87947 */ /* 0x001fea0003800000 */
.L_x_15317:
        /* <DEDUP_REMOVED lines=11> */
.L_x_15324:
        /* <DEDUP_REMOVED lines=21> */
.L_x_15328:
[----:B------:R-:W-:Y:S05]  /*0c50*/  BSYNC.RECONVERGENT B1 ;  /* 0x0000000000017941 */ /* 0x000fea0003800200 */
.L_x_15327:
[----:B------:R-:W-:Y:S01]  /*0c60*/  IMAD.SHL.U32 R0, R0, 0x100000, RZ ;  /* 0x0010000000007824 */ /* 0x000fe200078e00ff */
[----:B------:R-:W-:-:S04]  /*0c70*/  LEA R3, R3, 0x3b800000, 0x17 ;  /* 0x3b80000003037811 */ /* 0x000fc800078eb8ff */
[----:B------:R-:W-:-:S07]  /*0c80*/  LOP3.LUT R34, R3, R0, R7, 0xfe, !PT ;  /* 0x0000000003227212 */ /* 0x000fce00078efe07 */
.L_x_15326:
[----:B------:R-:W-:Y:S05]  /*0c90*/  BSYNC.RECONVERGENT B0 ;  /* 0x0000000000007941 */ /* 0x000fea0003800200 */
.L_x_15325:
[----:B------:R-:W2:Y:S02]  /*0ca0*/  F2I.S64.TRUNC R34, R34 ;  /* 0x0000002200227311 */ /* 0x000ea4000020d900 */
[----:B--2---:R-:W-:Y:S05]  /*0cb0*/  BRA `(.L_x_15310) ;  /* 0x00000004000c7947 */ /* 0x004fea0003800000 */
.L_x_15323:
        /* <DEDUP_REMOVED lines=21> */
.L_x_15332:
[----:B------:R-:W-:Y:S05]  /*0e10*/  BSYNC.RECONVERGENT B1 ;  /* 0x0000000000017941 */ /* 0x000fea0003800200 */
.L_x_15331:
[----:B------:R-:W-:Y:S01]  /*0e20*/  IMAD.SHL.U32 R0, R0, 0x200000, RZ ;  /* 0x0020000000007824 */ /* 0x000fe200078e00ff */
[----:B------:R-:W-:-:S04]  /*0e30*/  LEA R3, R3, 0x37800000, 0x17 ;  /* 0x3780000003037811 */ /* 0x000fc800078eb8ff */
[----:B------:R-:W-:-:S07]  /*0e40*/  LOP3.LUT R34, R3, R0, R7, 0xfe, !PT ;  /* 0x0000000003227212 */ /* 0x000fce00078efe07 */
.L_x_15330:
[----:B------:R-:W-:Y:S05]  /*0e50*/  BSYNC.RECONVERGENT B0 ;  /* 0x0000000000007941 */ /* 0x000fea0003800200 */
.L_x_15329:
[----:B------:R-:W3:Y:S02]  /*0e60*/  F2I.S64.TRUNC R34, R34 ;  /* 0x0000002200227311 */ /* 0x000ee4000020d900 */
[----:B---3--:R-:W-:Y:S05]  /*0e70*/  BRA `(.L_x_15310) ;  /* 0x00000000009c7947 */ /* 0x008fea0003800000 */
.L_x_15322:
[----:B------:R-:W-:-:S09]  /*0e80*/  UISETP.NE.AND UP0, UPT, UR4, 0x1c, UPT ;  /* 0x0000001c0400788c */ /* 0x000fd2000bf05270 */
[----:B------:R-:W-:Y:S05]  /*0e90*/  BRA.U !UP0, `(.L_x_15333) ;  /* 0x00000001088c7547 */ /* 0x000fea000b800000 */
[----:B------:R-:W-:-:S09]  /*0ea0*/  UISETP.NE.AND UP0, UPT, UR4, 0x1d, UPT ;  /* 0x0000001d0400788c */ /* 0x000fd2000bf05270 */
[----:B------:R-:W-:Y:S05]  /*0eb0*/  BRA.U !UP0, `(.L_x_15334) ;  /* 0x00000001087c7547 */ /* 0x000fea000b800000 */
[----:B------:R-:W-:-:S09]  /*0ec0*/  UISETP.NE.AND UP0, UPT, UR4, 0x2c, UPT ;  /* 0x0000002c0400788c */ /* 0x000fd2000bf05270 */
[----:B------:R-:W-:Y:S05]  /*0ed0*/  BRA.U !UP0, `(.L_x_15335) ;  /* 0x0000000108487547 */ /* 0x000fea000b800000 */
.L_x_15309:
        /* <DEDUP_REMOVED lines=16> */
.L_x_15336:
[----:B------:R-:W-:Y:S01]  /*0fe0*/  CS2R R34, SRZ ;  /* 0x0000000000227805 */ /* 0x000fe2000001ff00 */
[----:B------:R-:W-:Y:S06]  /*0ff0*/  BRA `(.L_x_15310) ;  /* 0x00000000003c7947 */ /* 0x000fec0003800000 */
.L_x_15335:
        /* <DEDUP_REMOVED lines=8> */
.L_x_15338:
[----:B------:R-:W-:Y:S05]  /*1080*/  BSYNC.RECONVERGENT B0 ;  /* 0x0000000000007941 */ /* 0x000fea0003800200 */
.L_x_15337:
[----:B------:R-:W4:Y:S02]  /*1090*/  F2I.S64.TRUNC R34, R34 ;  /* 0x0000002200227311 */ /* 0x000f24000020d900 */
[----:B----4-:R-:W-:Y:S05]  /*10a0*/  BRA `(.L_x_15310) ;  /* 0x0000000000107947 */ /* 0x010fea0003800000 */
.L_x_15334:
[----:B------:R4:W5:Y:S01]  /*10b0*/  LDG.E.64 R34, desc[UR36][R4.64] ;  /* 0x0000002404227981 */ /* 0x000962000c1e1b00 */
[----:B------:R-:W-:Y:S05]  /*10c0*/  BRA `(.L_x_15310) ;  /* 0x0000000000087947 */ /* 0x000fea0003800000 */
.L_x_15333:
[----:B------:R3:W5:Y:S01]  /*10d0*/  LDG.E R34, desc[UR36][R4.64] ;  /* 0x0000002404227981 */ /* 0x000762000c1e1900 */
[----:B------:R-:W-:-:S07]  /*10e0*/  IMAD.MOV.U32 R35, RZ, RZ, RZ ;  /* 0x000000ffff237224 */ /* 0x000fce00078e00ff */
.L_x_15310:
        /* <DEDUP_REMOVED lines=19> */
.L_x_15342:
[----:B------:R4:W5:Y:S01]  /*1220*/  LDG.E.U8 R32, desc[UR36][R4.64] ;  /* 0x0000002404207981 */ /* 0x000962000c1e1100 */
[----:B------:R-:W-:Y:S01]  /*1230*/  IMAD.MOV.U32 R33, RZ, RZ, RZ ;  /* 0x000000ffff217224 */ /* 0x000fe200078e00ff */
[----:B------:R-:W-:Y:S06]  /*1240*/  BRA `(.L_x_15344) ;  /* 0x0000000c00447947 */ /* 0x000fec0003800000 */
.L_x_15341:
        /* <DEDUP_REMOVED lines=8> */
.L_x_15346:
[----:B------:R-:W2:Y:S02]  /*12d0*/  LDG.E R32, desc[UR36][R4.64] ;  /* 0x0000002404207981 */ /* 0x000ea4000c1e1900 */
[----:B--2---:R-:W-:Y:S01]  /*12e0*/  SHF.R.S32.HI R33, RZ, 0x1f, R32 ;  /* 0x0000001fff217819 */ /* 0x004fe20000011420 */
[----:B------:R-:W-:Y:S06]  /*12f0*/  BRA `(.L_x_15344) ;  /* 0x0000000c00187947 */ /* 0x000fec0003800000 */
.L_x_15345:
[----:B------:R-:W2:Y:S02]  /*1300*/  LDG.E.S16 R32, desc[UR36][R4.64] ;  /* 0x0000002404207981 */ /* 0x000ea4000c1e1700 */
[----:B--2---:R-:W-:Y:S01]  /*1310*/  SHF.R.S32.HI R33, RZ, 0x1f, R32 ;  /* 0x0000001fff217819 */ /* 0x004fe20000011420 */
[----:B------:R-:W-:Y:S06]  /*1320*/  BRA `(.L_x_15344) ;  /* 0x0000000c000c7947 */ /* 0x000fec0003800000 */
.L_x_15340:
        /* <DEDUP_REMOVED lines=9> */
.L_x_15348:
[----:B------:R-:W2:Y:S02]  /*13c0*/  LDG.E.U16 R4, desc[UR36][R4.64] ;  /* 0x0000002404047981 */ /* 0x000ea4000c1e1500 */
[----:B--2---:R-:W-:-:S06]  /*13d0*/  HADD2.F32 R32, -RZ, R4.H0_H0 ;  /* 0x20000004ff207230 */ /* 0x004fcc0000004100 */
[----:B------:R-:W3:Y:S02]  /*13e0*/  F2I.S64.TRUNC R32, R32 ;  /* 0x0000002000207311 */ /* 0x000ee4000020d900 */
[----:B---3--:R-:W-:Y:S05]  /*13f0*/  BRA `(.L_x_15344) ;  /* 0x0000000800d87947 */ /* 0x008fea0003800000 */
.L_x_15347:
        /* <DEDUP_REMOVED lines=9> */
.L_x_15350:
[----:B------:R-:W2:Y:S02]  /*1490*/  LDG.E.U16 R4, desc[UR36][R4.64] ;  /* 0x0000002404047981 */ /* 0x000ea4000c1e1500 */
[----:B--2---:R-:W-:-:S06]  /*14a0*/  HADD2.F32 R32, -RZ, R4.H0_H0 ;  /* 0x20000004ff207230 */ /* 0x004fcc0000004100 */
[----:B------:R-:W3:Y:S02]  /*14b0*/  F2I.S64.TRUNC R32, R32 ;  /* 0x0000002000207311 */ /* 0x000ee4000020d900 */
[----:B---3--:R-:W-:Y:S05]  /*14c0*/  BRA `(.L_x_15344) ;  /* 0x0000000800a47947 */ /* 0x008fea0003800000 */
.L_x_15349:
[----:B------:R-:W2:Y:S02]  /*14d0*/  LDG.E.64 R4, desc[UR36][R4.64] ;  /* 0x0000002404047981 */ /* 0x000ea4000c1e1b00 */
[----:B--2---:R3:W4:Y:S02]  /*14e0*/  F2I.S64.F64.TRUNC R32, R4 ;  /* 0x0000000400207311 */ /* 0x004724000030d900 */
[----:B---34-:R-:W-:Y:S05]  /*14f0*/  BRA `(.L_x_15344) ;  /* 0x0000000800987947 */ /* 0x018fea0003800000 */
.L_x_15339:
        /* <DEDUP_REMOVED lines=13> */
.L_x_15353:
[----:B------:R-:W2:Y:S02]  /*15d0*/  LDG.E.64 R4, desc[UR36][R4.64] ;  /* 0x0000002404047981 */ /* 0x000ea4000c1e1b00 */
[----:B--2---:R3:W4:Y:S02]  /*15e0*/  F2I.S64.F64.TRUNC R32, R4 ;  /* 0x0000000400207311 */ /* 0x004724000030d900 */
[----:B---34-:R-:W-:Y:S05]  /*15f0*/  BRA `(.L_x_15344) ;  /* 0x0000000800587947 */ /* 0x018fea0003800000 */
.L_x_15352:
        /* <DEDUP_REMOVED lines=26> */
.L_x_15355:
        /* <DEDUP_REMOVED lines=12> */
[----:B------:R3:W4:Y:S02]  /*1860*/  F2I.S64.TRUNC R32, R0 ;  /* 0x0000000000207311 */ /* 0x000724000020d900 */
[----:B---34-:R-:W-:Y:S05]  /*1870*/  BRA `(.L_x_15344) ;  /* 0x0000000400b87947 */ /* 0x018fea0003800000 */
.L_x_15354:
[----:B------:R-:W2:Y:S02]  /*1880*/  LDG.E.U16 R32, desc[UR36][R4.64] ;  /* 0x0000002404207981 */ /* 0x000ea4000c1e1500 */
[----:B--2---:R-:W-:-:S06]  /*1890*/  IMAD.U32 R32, R32, 0x10000, RZ ;  /* 0x0001000020207824 */ /* 0x004fcc00078e00ff */
[----:B------:R-:W3:Y:S02]  /*18a0*/  F2I.S64.TRUNC R32, R32 ;  /* 0x0000002000207311 */ /* 0x000ee4000020d900 */
[----:B---3--:R-:W-:Y:S05]  /*18b0*/  BRA `(.L_x_15344) ;  /* 0x0000000400a87947 */ /* 0x008fea0003800000 */
.L_x_15351:
        /* <DEDUP_REMOVED lines=11> */
.L_x_15358:
        /* <DEDUP_REMOVED lines=21> */
.L_x_15362:
[----:B------:R-:W-:Y:S05]  /*1ac0*/  BSYNC.RECONVERGENT B1 ;  /* 0x0000000000017941 */ /* 0x000fea0003800200 */
.L_x_15361:
[----:B------:R-:W-:Y:S01]  /*1ad0*/  IMAD.SHL.U32 R0, R0, 0x100000, RZ ;  /* 0x0010000000007824 */ /* 0x000fe200078e00ff */
[----:B------:R-:W-:-:S04]  /*1ae0*/  LEA R3, R3, 0x3b800000, 0x17 ;  /* 0x3b80000003037811 */ /* 0x000fc800078eb8ff */
[----:B------:R-:W-:-:S07]  /*1af0*/  LOP3.LUT R32, R3, R0, R7, 0xfe, !PT ;  /* 0x0000000003207212 */ /* 0x000fce00078efe07 */
.L_x_15360:
[----:B------:R-:W-:Y:S05]  /*1b00*/  BSYNC.RECONVERGENT B0 ;  /* 0x0000000000007941 */ /* 0x000fea0003800200 */
.L_x_15359:
[----:B------:R-:W1:Y:S02]  /*1b10*/  F2I.S64.TRUNC R32, R32 ;  /* 0x0000002000207311 */ /* 0x000e64000020d900 */
[----:B-1----:R-:W-:Y:S05]  /*1b20*/  BRA `(.L_x_15344) ;  /* 0x00000004000c7947 */ /* 0x002fea0003800000 */
.L_x_15357:
        /* <DEDUP_REMOVED lines=21> */
.L_x_15366:
[----:B------:R-:W-:Y:S05]  /*1c80*/  BSYNC.RECONVERGENT B1 ;  /* 0x0000000000017941 */ /* 0x000fea0003800200 */
.L_x_15365:
[----:B------:R-:W-:Y:S01]  /*1c90*/  IMAD.SHL.U32 R0, R0, 0x200000, RZ ;  /* 0x0020000000007824 */ /* 0x000fe200078e00ff */
[----:B------:R-:W-:-:S04]  /*1ca0*/  LEA R3, R3, 0x37800000, 0x17 ;  /* 0x3780000003037811 */ /* 0x000fc800078eb8ff */
[----:B------:R-:W-:-:S07]  /*1cb0*/  LOP3.LUT R32, R3, R0, R7, 0xfe, !PT ;  /* 0x0000000003207212 */ /* 0x000fce00078efe07 */
.L_x_15364:
[----:B------:R-:W-:Y:S05]  /*1cc0*/  BSYNC.RECONVERGENT B0 ;  /* 0x0000000000007941 */ /* 0x000fea0003800200 */
.L_x_15363:
[----:B------:R-:W1:Y:S02]  /*1cd0*/  F2I.S64.TRUNC R32, R32 ;  /* 0x0000002000207311 */ /* 0x000e64000020d900 */
[----:B-1----:R-:W-:Y:S05]  /*1ce0*/  BRA `(.L_x_15344) ;  /* 0x00000000009c7947 */ /* 0x002fea0003800000 */
.L_x_15356:
[----:B------:R-:W-:-:S09]  /*1cf0*/  UISETP.NE.AND UP0, UPT, UR4, 0x1c, UPT ;  /* 0x0000001c0400788c */ /* 0x000fd2000bf05270 */
[----:B------:R-:W-:Y:S05]  /*1d00*/  BRA.U !UP0, `(.L_x_15367) ;  /* 0x00000001088c7547 */ /* 0x000fea000b800000 */
[----:B------:R-:W-:-:S09]  /*1d10*/  UISETP.NE.AND UP0, UPT, UR4, 0x1d, UPT ;  /* 0x0000001d0400788c */ /* 0x000fd2000bf05270 */
[----:B------:R-:W-:Y:S05]  /*1d20*/  BRA.U !UP0, `(.L_x_15368) ;  /* 0x00000001087c7547 */ /* 0x000fea000b800000 */
[----:B------:R-:W-:-:S09]  /*1d30*/  UISETP.NE.AND UP0, UPT, UR4, 0x2c, UPT ;  /* 0x0000002c0400788c */ /* 0x000fd2000bf05270 */
[----:B------:R-:W-:Y:S05]  /*1d40*/  BRA.U !UP0, `(.L_x_15369) ;  /* 0x0000000108487547 */ /* 0x000fea000b800000 */
.L_x_15343:
        /* <DEDUP_REMOVED lines=16> */
.L_x_15370:
[----:B------:R-:W-:Y:S01]  /*1e50*/  CS2R R32, SRZ ;  /* 0x0000000000207805 */ /* 0x000fe2000001ff00 */
[----:B------:R-:W-:Y:S06]  /*1e60*/  BRA `(.L_x_15344) ;  /* 0x00000000003c7947 */ /* 0x000fec0003800000 */
.L_x_15369:
        /* <DEDUP_REMOVED lines=8> */
.L_x_15372:
[----:B------:R-:W-:Y:S05]  /*1ef0*/  BSYNC.RECONVERGENT B0 ;  /* 0x0000000000007941 */ /* 0x000fea0003800200 */
.L_x_15371:
[----:B------:R-:W2:Y:S02]  /*1f00*/  F2I.S64.TRUNC R32, R32 ;  /* 0x0000002000207311 */ /* 0x000ea4000020d900 */
[----:B--2---:R-:W-:Y:S05]  /*1f10*/  BRA `(.L_x_15344) ;  /* 0x0000000000107947 */ /* 0x004fea0003800000 */
.L_x_15368:
[----:B------:R2:W5:Y:S01]  /*1f20*/  LDG.E.64 R32, desc[UR36][R4.64] ;  /* 0x0000002404207981 */ /* 0x000562000c1e1b00 */
[----:B------:R-:W-:Y:S05]  /*1f30*/  BRA `(.L_x_15344) ;  /* 0x0000000000087947 */ /* 0x000fea0003800000 */
.L_x_15367:
[----:B------:R1:W5:Y:S01]  /*1f40*/  LDG.E R32, desc[UR36][R4.64] ;  /* 0x0000002404207981 */ /* 0x000362000c1e1900 */
[----:B------:R-:W-:-:S07]  /*1f50*/  IMAD.MOV.U32 R33, RZ, RZ, RZ ;  /* 0x000000ffff217224 */ /* 0x000fce00078e00ff */
.L_x_15344:
[----:B------:R-:W-:-:S07]  /*1f60*/  VIADD R31, R30, 0x80 ;  /* 0x000000801e1f7836 */ /* 0x000fce0000000000 */
.L_x_15303:
[----:B------:R-:W-:Y:S05]  /*1f70*/  BSYNC.RECONVERGENT B6 ;  /* 0x0000000000067941 */ /* 0x000fea0003800200 */
.L_x_15302:
        /* <DEDUP_REMOVED lines=9> */
[CC--:B01234-:R-:W-:Y:S02]  /*2010*/  SHF.L.U32 R4, R3.reuse, R0.reuse, RZ ;  /* 0x0000000003047219 */ /* 0x0dffe400000006ff */
        /* <DEDUP_REMOVED lines=20> */
.L_x_15375:
        /* <DEDUP_REMOVED lines=19> */
.L_x_15379:
[----:B------:R3:W5:Y:S01]  /*2290*/  LDG.E.U8 R24, desc[UR36][R4.64] ;  /* 0x0000002404187981 */ /* 0x000762000c1e1100 */
[----:B------:R-:W-:Y:S01]  /*22a0*/  IMAD.MOV.U32 R25, RZ, RZ, RZ ;  /* 0x000000ffff197224 */ /* 0x000fe200078e00ff */
[----:B------:R-:W-:Y:S06]  /*22b0*/  BRA `(.L_x_15381) ;  /* 0x0000000c00447947 */ /* 0x000fec0003800000 */
.L_x_15378:
        /* <DEDUP_REMOVED lines=8> */
.L_x_15383:
[----:B------:R-:W2:Y:S02]  /*2340*/  LDG.E R24, desc[UR36][R4.64] ;  /* 0x0000002404187981 */ /* 0x000ea4000c1e1900 */
[----:B--2---:R-:W-:Y:S01]  /*2350*/  SHF.R.S32.HI R25, RZ, 0x1f, R24 ;  /* 0x0000001fff197819 */ /* 0x004fe20000011418 */
[----:B------:R-:W-:Y:S06]  /*2360*/  BRA `(.L_x_15381) ;  /* 0x0000000c00187947 */ /* 0x000fec0003800000 */
.L_x_15382:
[----:B------:R-:W2:Y:S02]  /*2370*/  LDG.E.S16 R24, desc[UR36][R4.64] ;  /* 0x0000002404187981 */ /* 0x000ea4000c1e1700 */
[----:B--2---:R-:W-:Y:S01]  /*2380*/  SHF.R.S32.HI R25, RZ, 0x1f, R24 ;  /* 0x0000001fff197819 */ /* 0x004fe20000011418 */
[----:B------:R-:W-:Y:S06]  /*2390*/  BRA `(.L_x_15381) ;  /* 0x0000000c000c7947 */ /* 0x000fec0003800000 */
.L_x_15377:
        /* <DEDUP_REMOVED lines=9> */
.L_x_15385:
[----:B------:R-:W2:Y:S02]  /*2430*/  LDG.E.U16 R4, desc[UR36][R4.64] ;  /* 0x0000002404047981 */ /* 0x000ea4000c1e1500 */
[----:B--2---:R-:W-:-:S06]  /*2440*/  HADD2.F32 R24, -RZ, R4.H0_H0 ;  /* 0x20000004ff187230 */ /* 0x004fcc0000004100 */
[----:B------:R-:W0:Y:S02]  /*2450*/  F2I.S64.TRUNC R24, R24 ;  /* 0x0000001800187311 */ /* 0x000e24000020d900 */
[----:B0-----:R-:W-:Y:S05]  /*2460*/  BRA `(.L_x_15381) ;  /* 0x0000000800d87947 */ /* 0x001fea0003800000 */
.L_x_15384:
        /* <DEDUP_REMOVED lines=9> */
.L_x_15387:
[----:B------:R-:W2:Y:S02]  /*2500*/  LDG.E.U16 R4, desc[UR36][R4.64] ;  /* 0x0000002404047981 */ /* 0x000ea4000c1e1500 */
[----:B--2---:R-:W-:-:S06]  /*2510*/  HADD2.F32 R24, -RZ, R4.H0_H0 ;  /* 0x20000004ff187230 */ /* 0x004fcc0000004100 */
[----:B------:R-:W0:Y:S02]  /*2520*/  F2I.S64.TRUNC R24, R24 ;  /* 0x0000001800187311 */ /* 0x000e24000020d900 */
[----:B0-----:R-:W-:Y:S05]  /*2530*/  BRA `(.L_x_15381) ;  /* 0x0000000800a47947 */ /* 0x001fea0003800000 */
.L_x_15386:
[----:B------:R-:W2:Y:S02]  /*2540*/  LDG.E.64 R4, desc[UR36][R4.64] ;  /* 0x0000002404047981 */ /* 0x000ea4000c1e1b00 */
[----:B--2---:R0:W1:Y:S02]  /*2550*/  F2I.S64.F64.TRUNC R24, R4 ;  /* 0x0000000400187311 */ /* 0x004064000030d900 */
[----:B01----:R-:W-:Y:S05]  /*2560*/  BRA `(.L_x_15381) ;  /* 0x0000000800987947 */ /* 0x003fea0003800000 */
.L_x_15376:
        /* <DEDUP_REMOVED lines=13> */
.L_x_15390:
[----:B------:R-:W2:Y:S02]  /*2640*/  LDG.E.64 R4, desc[UR36][R4.64] ;  /* 0x0000002404047981 */ /* 0x000ea4000c1e1b00 */
[----:B--2---:R0:W1:Y:S02]  /*2650*/  F2I.S64.F64.TRUNC R24, R4 ;  /* 0x0000000400187311 */ /* 0x004064000030d900 */
[----:B01----:R-:W-:Y:S05]  /*2660*/  BRA `(.L_x_15381) ;  /* 0x0000000800587947 */ /* 0x003fea0003800000 */
.L_x_15389:
        /* <DEDUP_REMOVED lines=26> */
.L_x_15392:
        /* <DEDUP_REMOVED lines=14> */
.L_x_15391:
[----:B------:R-:W2:Y:S02]  /*28f0*/  LDG.E.U16 R24, desc[UR36][R4.64] ;  /* 0x0000002404187981 */ /* 0x000ea4000c1e1500 */
[----:B--2---:R-:W-:-:S06]  /*2900*/  IMAD.U32 R24, R24, 0x10000, RZ ;  /* 0x0001000018187824 */ /* 0x004fcc00078e00ff */
[----:B------:R-:W0:Y:S02]  /*2910*/  F2I.S64.TRUNC R24, R24 ;  /* 0x0000001800187311 */ /* 0x000e24000020d900 */
[----:B0-----:R-:W-:Y:S05]  /*2920*/  BRA `(.L_x_15381) ;  /* 0x0000000400a87947 */ /* 0x001fea0003800000 */
.L_x_15388:
        /* <DEDUP_REMOVED lines=11> */
.L_x_15395:
        /* <DEDUP_REMOVED lines=21> */
.L_x_15399:
[----:B------:R-:W-:Y:S05]  /*2b30*/  BSYNC.RECONVERGENT B1 ;  /* 0x0000000000017941 */ /* 0x000fea0003800200 */
.L_x_15398:
[----:B------:R-:W-:Y:S01]  /*2b40*/  IMAD.SHL.U32 R0, R0, 0x100000, RZ ;  /* 0x0010000000007824 */ /* 0x000fe200078e00ff */
[----:B------:R-:W-:-:S04]  /*2b50*/  LEA R3, R3, 0x3b800000, 0x17 ;  /* 0x3b80000003037811 */ /* 0x000fc800078eb8ff */
[----:B------:R-:W-:-:S07]  /*2b60*/  LOP3.LUT R24, R3, R0, R7, 0xfe, !PT ;  /* 0x0000000003187212 */ /* 0x000fce00078efe07 */
.L_x_15397:
[----:B------:R-:W-:Y:S05]  /*2b70*/  BSYNC.RECONVERGENT B0 ;  /* 0x0000000000007941 */ /* 0x000fea0003800200 */
.L_x_15396:
[----:B------:R-:W2:Y:S02]  /*2b80*/  F2I.S64.TRUNC R24, R24 ;  /* 0x0000001800187311 */ /* 0x000ea4000020d900 */
[----:B--2---:R-:W-:Y:S05]  /*2b90*/  BRA `(.L_x_15381) ;  /* 0x00000004000c7947 */ /* 0x004fea0003800000 */
.L_x_15394:
        /* <DEDUP_REMOVED lines=21> */
.L_x_15403:
[----:B------:R-:W-:Y:S05]  /*2cf0*/  BSYNC.RECONVERGENT B1 ;  /* 0x0000000000017941 */ /* 0x000fea0003800200 */
.L_x_15402:
[----:B------:R-:W-:Y:S01]  /*2d00*/  IMAD.SHL.U32 R0, R0, 0x200000, RZ ;  /* 0x0020000000007824 */ /* 0x000fe200078e00ff */
[----:B------:R-:W-:-:S04]  /*2d10*/  LEA R3, R3, 0x37800000, 0x17 ;  /* 0x3780000003037811 */ /* 0x000fc800078eb8ff */
[----:B------:R-:W-:-:S07]  /*2d20*/  LOP3.LUT R24, R3, R0, R7, 0xfe, !PT ;  /* 0x0000000003187212 */ /* 0x000fce00078efe07 */
.L_x_15401:
[----:B------:R-:W-:Y:S05]  /*2d30*/  BSYNC.RECONVERGENT B0 ;  /* 0x0000000000007941 */ /* 0x000fea0003800200 */
.L_x_15400:
[----:B------:R-:W2:Y:S02]  /*2d40*/  F2I.S64.TRUNC R24, R24 ;  /* 0x0000001800187311 */ /* 0x000ea4000020d900 */
[----:B--2---:R-:W-:Y:S05]  /*2d50*/  BRA `(.L_x_15381) ;  /* 0x00000000009c7947 */ /* 0x004fea0003800000 */
.L_x_15393:
        /* <DEDUP_REMOVED lines=14> */
.L_x_15407:
[----:B------:R-:W-:Y:S05]  /*2e40*/  BSYNC.RECONVERGENT B0 ;  /* 0x0000000000007941 */ /* 0x000fea0003800200 */
.L_x_15406:
[----:B------:R-:W0:Y:S02]  /*2e50*/  F2I.S64.TRUNC R24, R24 ;  /* 0x0000001800187311 */ /* 0x000e24000020d900 */
[----:B0-----:R-:W-:Y:S05]  /*2e60*/  BRA `(.L_x_15381) ;  /* 0x0000000000587947 */ /* 0x001fea0003800000 */
.L_x_15380:
        /* <DEDUP_REMOVED lines=16> */
.L_x_15408:
[----:B------:R-:W-:Y:S01]  /*2f70*/  CS2R R24, SRZ ;  /* 0x0000000000187805 */ /* 0x000fe2000001ff00 */
[----:B------:R-:W-:Y:S06]  /*2f80*/  BRA `(.L_x_15381) ;  /* 0x0000000000107947 */ /* 0x000fec0003800000 */
.L_x_15405:
[----:B------:R0:W5:Y:S01]  /*2f90*/  LDG.E.64 R24, desc[UR36][R4.64] ;  /* 0x0000002404187981 */ /* 0x000162000c1e1b00 */
[----:B------:R-:W-:Y:S05]  /*2fa0*/  BRA `(.L_x_15381) ;  /* 0x0000000000087947 */ /* 0x000fea0003800000 */
.L_x_15404:
[----:B------:R1:W5:Y:S01]  /*2fb0*/  LDG.E R24, desc[UR36][R4.64] ;  /* 0x0000002404187981 */ /* 0x000362000c1e1900 */
[----:B------:R-:W-:-:S07]  /*2fc0*/  IMAD.MOV.U32 R25, RZ, RZ, RZ ;  /* 0x000000ffff197224 */ /* 0x000fce00078e00ff */
.L_x_15381:
        /* <DEDUP_REMOVED lines=19> */
.L_x_15412:
[----:B------:R3:W5:Y:S01]  /*3100*/  LDG.E.U8 R28, desc[UR36][R4.64] ;  /* 0x00000024041c7981 */ /* 0x000762000c1e1100 */
[----:B------:R-:W-:Y:S01]  /*3110*/  IMAD.MOV.U32 R29, RZ, RZ, RZ ;  /* 0x000000ffff1d7224 */ /* 0x000fe200078e00ff */
[----:B------:R-:W-:Y:S06]  /*3120*/  BRA `(.L_x_15414) ;  /* 0x0000000c00447947 */ /* 0x000fec0003800000 */
.L_x_15411:
        /* <DEDUP_REMOVED lines=8> */
.L_x_15416:
[----:B------:R-:W2:Y:S02]  /*31b0*/  LDG.E R28, desc[UR36][R4.64] ;  /* 0x00000024041c7981 */ /* 0x000ea4000c1e1900 */
[----:B--2---:R-:W-:Y:S01]  /*31c0*/  SHF.R.S32.HI R29, RZ, 0x1f, R28 ;  /* 0x0000001fff1d7819 */ /* 0x004fe2000001141c */
[----:B------:R-:W-:Y:S06]  /*31d0*/  BRA `(.L_x_15414) ;  /* 0x0000000c00187947 */ /* 0x000fec0003800000 */
.L_x_15415:
[----:B------:R-:W2:Y:S02]  /*31e0*/  LDG.E.S16 R28, desc[UR36][R4.64] ;  /* 0x00000024041c7981 */ /* 0x000ea4000c1e1700 */
[----:B--2---:R-:W-:Y:S01]  /*31f0*/  SHF.R.S32.HI R29, RZ, 0x1f, R28 ;  /* 0x0000001fff1d7819 */ /* 0x004fe2000001141c */
[----:B------:R-:W-:Y:S06]  /*3200*/  BRA `(.L_x_15414) ;  /* 0x0000000c000c7947 */ /* 0x000fec0003800000 */
.L_x_15410:
        /* <DEDUP_REMOVED lines=9> */
.L_x_15418:
[----:B------:R-:W2:Y:S02]  /*32a0*/  LDG.E.U16 R4, desc[UR36][R4.64] ;  /* 0x0000002404047981 */ /* 0x000ea4000c1e1500 */
[----:B--2---:R-:W-:-:S06]  /*32b0*/  HADD2.F32 R28, -RZ, R4.H0_H0 ;  /* 0x20000004ff1c7230 */ /* 0x004fcc0000004100 */
[----:B------:R-:W3:Y:S02]  /*32c0*/  F2I.S64.TRUNC R28, R28 ;  /* 0x0000001c001c7311 */ /* 0x000ee4000020d900 */
[----:B---3--:R-:W-:Y:S05]  /*32d0*/  BRA `(.L_x_15414) ;  /* 0x0000000800d87947 */ /* 0x008fea0003800000 */
.L_x_15417:
        /* <DEDUP_REMOVED lines=9> */
.L_x_15420:
[----:B------:R-:W2:Y:S02]  /*3370*/  LDG.E.U16 R4, desc[UR36][R4.64] ;  /* 0x0000002404047981 */ /* 0x000ea4000c1e1500 */
[----:B--2---:R-:W-:-:S06]  /*3380*/  HADD2.F32 R28, -RZ, R4.H0_H0 ;  /* 0x20000004ff1c7230 */ /* 0x004fcc0000004100 */
[----:B------:R-:W3:Y:S02]  /*3390*/  F2I.S64.TRUNC R28, R28 ;  /* 0x0000001c001c7311 */ /* 0x000ee4000020d900 */
[----:B---3--:R-:W-:Y:S05]  /*33a0*/  BRA `(.L_x_15414) ;  /* 0x0000000800a47947 */ /* 0x008fea0003800000 */
.L_x_15419:
[----:B------:R-:W2:Y:S02]  /*33b0*/  LDG.E.64 R4, desc[UR36][R4.64] ;  /* 0x0000002404047981 */ /* 0x000ea4000c1e1b00 */
[----:B--2---:R3:W4:Y:S02]  /*33c0*/  F2I.S64.F64.TRUNC R28, R4 ;  /* 0x00000004001c7311 */ /* 0x004724000030d900 */
[----:B---34-:R-:W-:Y:S05]  /*33d0*/  BRA `(.L_x_15414) ;  /* 0x0000000800987947 */ /* 0x018fea0003800000 */
.L_x_15409:
        /* <DEDUP_REMOVED lines=13> */
.L_x_15423:
[----:B------:R-:W2:Y:S02]  /*34b0*/  LDG.E.64 R4, desc[UR36][R4.64] ;  /* 0x0000002404047981 */ /* 0x000ea4000c1e1b00 */
[----:B--2---:R3:W4:Y:S02]  /*34c0*/  F2I.S64.F64.TRUNC R28, R4 ;  /* 0x00000004001c7311 */ /* 0x004724000030d900 */
[----:B---34-:R-:W-:Y:S05]  /*34d0*/  BRA `(.L_x_15414) ;  /* 0x0000000800587947 */ /* 0x018fea0003800000 */
.L_x_15422:
        /* <DEDUP_REMOVED lines=26> */
.L_x_15425:
        /* <DEDUP_REMOVED lines=14> */
.L_x_15424:
[----:B------:R-:W2:Y:S02]  /*3760*/  LDG.E.U16 R28, desc[UR36][R4.64] ;  /* 0x00000024041c7981 */ /* 0x000ea4000c1e1500 */
[----:B--2---:R-:W-:-:S06]  /*3770*/  IMAD.U32 R28, R28, 0x10000, RZ ;  /* 0x000100001c1c7824 */ /* 0x004fcc00078e00ff */
[----:B------:R-:W3:Y:S02]  /*3780*/  F2I.S64.TRUNC R28, R28 ;  /* 0x0000001c001c7311 */ /* 0x000ee4000020d900 */
[----:B---3--:R-:W-:Y:S05]  /*3790*/  BRA `(.L_x_15414) ;  /* 0x0000000400a87947 */ /* 0x008fea0003800000 */
.L_x_15421:
        /* <DEDUP_REMOVED lines=11> */
.L_x_15428:
        /* <DEDUP_REMOVED lines=21> */
.L_x_15432:
[----:B------:R-:W-:Y:S05]  /*39a0*/  BSYNC.RECONVERGENT B1 ;  /* 0x0000000000017941 */ /* 0x000fea0003800200 */
.L_x_15431:
[----:B------:R-:W-:Y:S01]  /*39b0*/  IMAD.SHL.U32 R0, R0, 0x100000, RZ ;  /* 0x0010000000007824 */ /* 0x000fe200078e00ff */
[----:B------:R-:W-:-:S04]  /*39c0*/  LEA R3, R3, 0x3b800000, 0x17 ;  /* 0x3b80000003037811 */ /* 0x000fc800078eb8ff */
[----:B------:R-:W-:-:S07]  /*39d0*/  LOP3.LUT R28, R3, R0, R7, 0xfe, !PT ;  /* 0x00000000031c7212 */ /* 0x000fce00078efe07 */
.L_x_15430:
[----:B------:R-:W-:Y:S05]  /*39e0*/  BSYNC.RECONVERGENT B0 ;  /* 0x0000000000007941 */ /* 0x000fea0003800200 */
.L_x_15429:
[----:B------:R-:W2:Y:S02]  /*39f0*/  F2I.S64.TRUNC R28, R28 ;  /* 0x0000001c001c7311 */ /* 0x000ea4000020d900 */
[----:B--2---:R-:W-:Y:S05]  /*3a00*/  BRA `(.L_x_15414) ;  /* 0x00000004000c7947 */ /* 0x004fea0003800000 */
.L_x_15427:
        /* <DEDUP_REMOVED lines=21> */
.L_x_15436:
[----:B------:R-:W-:Y:S05]  /*3b60*/  BSYNC.RECONVERGENT B1 ;  /* 0x0000000000017941 */ /* 0x000fea0003800200 */
.L_x_15435:
[----:B------:R-:W-:Y:S01]  /*3b70*/  IMAD.SHL.U32 R0, R0, 0x200000, RZ ;  /* 0x0020000000007824 */ /* 0x000fe200078e00ff */
[----:B------:R-:W-:-:S04]  /*3b80*/  LEA R3, R3, 0x37800000, 0x17 ;  /* 0x3780000003037811 */ /* 0x000fc800078eb8ff */
[----:B------:R-:W-:-:S07]  /*3b90*/  LOP3.LUT R28, R3, R0, R7, 0xfe, !PT ;  /* 0x00000000031c7212 */ /* 0x000fce00078efe07 */
.L_x_15434:
[----:B------:R-:W-:Y:S05]  /*3ba0*/  BSYNC.RECONVERGENT B0 ;  /* 0x0000000000007941 */ /* 0x000fea0003800200 */
.L_x_15433:
[----:B------:R-:W3:Y:S02]  /*3bb0*/  F2I.S64.TRUNC R28, R28 ;  /* 0x0000001c001c7311 */ /* 0x000ee4000020d900 */
[----:B---3--:R-:W-:Y:S05]  /*3bc0*/  BRA `(.L_x_15414) ;  /* 0x00000000009c7947 */ /* 0x008fea0003800000 */
.L_x_15426:
        /* <DEDUP_REMOVED lines=14> */
.L_x_15440:
[----:B------:R-:W-:Y:S05]  /*3cb0*/  BSYNC.RECONVERGENT B0 ;  /* 0x0000000000007941 */ /* 0x000fea0003800200 */
.L_x_15439:
[----:B------:R-:W0:Y:S02]  /*3cc0*/  F2I.S64.TRUNC R28, R28 ;  /* 0x0000001c001c7311 */ /* 0x000e24000020d900 */
[----:B0-----:R-:W-:Y:S05]  /*3cd0*/  BRA `(.L_x_15414) ;  /* 0x0000000000587947 */ /* 0x001fea0003800000 */
.L_x_15413:
        /* <DEDUP_REMOVED lines=16> */
.L_x_15441:
[----:B------:R-:W-:Y:S01]  /*3de0*/  CS2R R28, SRZ ;  /* 0x00000000001c7805 */ /* 0x000fe2000001ff00 */
[----:B------:R-:W-:Y:S06]  /*3df0*/  BRA `(.L_x_15414) ;  /* 0x0000000000107947 */ /* 0x000fec0003800000 */
.L_x_15438:
[----:B------:R0:W5:Y:S01]  /*3e00*/  LDG.E.64 R28, desc[UR36][R4.64] ;  /* 0x00000024041c7981 */ /* 0x000162000c1e1b00 */
[----:B------:R-:W-:Y:S05]  /*3e10*/  BRA `(.L_x_15414) ;  /* 0x0000000000087947 */ /* 0x000fea0003800000 */
.L_x_15437:
[----:B------:R1:W5:Y:S01]  /*3e20*/  LDG.E R28, desc[UR36][R4.64] ;  /* 0x00000024041c7981 */ /* 0x000362000c1e1900 */
[----:B------:R-:W-:-:S07]  /*3e30*/  IMAD.MOV.U32 R29, RZ, RZ, RZ ;  /* 0x000000ffff1d7224 */ /* 0x000fce00078e00ff */
.L_x_15414:
[----:B------:R-:W-:-:S07]  /*3e40*/  VIADD R31, R31, 0x80 ;  /* 0x000000801f1f7836 */ /* 0x000fce0000000000 */
.L_x_15374:
[----:B------:R-:W-:Y:S05]  /*3e50*/  BSYNC.RECONVERGENT B6 ;  /* 0x0000000000067941 */ /* 0x000fea0003800200 */
.L_x_15373:
        /* <DEDUP_REMOVED lines=30> */
.L_x_15444:
        /* <DEDUP_REMOVED lines=19> */
.L_x_15448:
[----:B------:R1:W5:Y:S01]  /*4170*/  LDG.E.U8 R36, desc[UR36][R4.64] ;  /* 0x0000002404247981 */ /* 0x000362000c1e1100 */
[----:B------:R-:W-:Y:S01]  /*4180*/  IMAD.MOV.U32 R37, RZ, RZ, RZ ;  /* 0x000000ffff257224 */ /* 0x000fe200078e00ff */
[----:B------:R-:W-:Y:S06]  /*4190*/  BRA `(.L_x_15450) ;  /* 0x0000000c00447947 */ /* 0x000fec0003800000 */
.L_x_15447:
        /* <DEDUP_REMOVED lines=8> */
.L_x_15452:
[----:B------:R-:W2:Y:S02]  /*4220*/  LDG.E R36, desc[UR36][R4.64] ;  /* 0x0000002404247981 */ /* 0x000ea4000c1e1900 */
[----:B--2---:R-:W-:Y:S01]  /*4230*/  SHF.R.S32.HI R37, RZ, 0x1f, R36 ;  /* 0x0000001fff257819 */ /* 0x004fe20000011424 */
[----:B------:R-:W-:Y:S06]  /*4240*/  BRA `(.L_x_15450) ;  /* 0x0000000c00187947 */ /* 0x000fec0003800000 */
.L_x_15451:
[----:B------:R-:W2:Y:S02]  /*4250*/  LDG.E.S16 R36, desc[UR36][R4.64] ;  /* 0x0000002404247981 */ /* 0x000ea4000c1e1700 */
[----:B--2---:R-:W-:Y:S01]  /*4260*/  SHF.R.S32.HI R37, RZ, 0x1f, R36 ;  /* 0x0000001fff257819 */ /* 0x004fe20000011424 */
[----:B------:R-:W-:Y:S06]  /*4270*/  BRA `(.L_x_15450) ;  /* 0x0000000c000c7947 */ /* 0x000fec0003800000 */
.L_x_15446:
        /* <DEDUP_REMOVED lines=9> */
.L_x_15454:
[----:B------:R-:W2:Y:S02]  /*4310*/  LDG.E.U16 R4, desc[UR36][R4.64] ;  /* 0x0000002404047981 */ /* 0x000ea4000c1e1500 */
[----:B--2---:R-:W-:-:S06]  /*4320*/  HADD2.F32 R36, -RZ, R4.H0_H0 ;  /* 0x20000004ff247230 */ /* 0x004fcc0000004100 */
[----:B------:R-:W2:Y:S02]  /*4330*/  F2I.S64.TRUNC R36, R36 ;  /* 0x0000002400247311 */ /* 0x000ea4000020d900 */
[----:B--2---:R-:W-:Y:S05]  /*4340*/  BRA `(.L_x_15450) ;  /* 0x0000000800d87947 */ /* 0x004fea0003800000 */
.L_x_15453:
        /* <DEDUP_REMOVED lines=9> */
.L_x_15456:
[----:B------:R-:W2:Y:S02]  /*43e0*/  LDG.E.U16 R4, desc[UR36][R4.64] ;  /* 0x0000002404047981 */ /* 0x000ea4000c1e1500 */
[----:B--2---:R-:W-:-:S06]  /*43f0*/  HADD2.F32 R36, -RZ, R4.H0_H0 ;  /* 0x20000004ff247230 */ /* 0x004fcc0000004100 */
[----:B------:R-:W2:Y:S02]  /*4400*/  F2I.S64.TRUNC R36, R36 ;  /* 0x0000002400247311 */ /* 0x000ea4000020d900 */
[----:B--2---:R-:W-:Y:S05]  /*4410*/  BRA `(.L_x_15450) ;  /* 0x0000000800a47947 */ /* 0x004fea0003800000 */
.L_x_15455:
[----:B------:R-:W2:Y:S02]  /*4420*/  LDG.E.64 R4, desc[UR36][R4.64] ;  /* 0x0000002404047981 */ /* 0x000ea4000c1e1b00 */
[----:B--2---:R2:W3:Y:S02]  /*4430*/  F2I.S64.F64.TRUNC R36, R4 ;  /* 0x0000000400247311 */ /* 0x0044e4000030d900 */
[----:B--23--:R-:W-:Y:S05]  /*4440*/  BRA `(.L_x_15450) ;  /* 0x0000000800987947 */ /* 0x00cfea0003800000 */
.L_x_15445:
        /* <DEDUP_REMOVED lines=13> */
.L_x_15459:
[----:B------:R-:W2:Y:S02]  /*4520*/  LDG.E.64 R4, desc[UR36][R4.64] ;  /* 0x0000002404047981 */ /* 0x000ea4000c1e1b00 */
[----:B--2---:R2:W3:Y:S02]  /*4530*/  F2I.S64.F64.TRUNC R36, R4 ;  /* 0x0000000400247311 */ /* 0x0044e4000030d900 */
[----:B--23--:R-:W-:Y:S05]  /*4540*/  BRA `(.L_x_15450) ;  /* 0x0000000800587947 */ /* 0x00cfea0003800000 */
.L_x_15458:
        /* <DEDUP_REMOVED lines=26> */
.L_x_15461:
        /* <DEDUP_REMOVED lines=14> */
.L_x_15460:
[----:B------:R-:W2:Y:S02]  /*47d0*/  LDG.E.U16 R36, desc[UR36][R4.64] ;  /* 0x0000002404247981 */ /* 0x000ea4000c1e1500 */
[----:B--2---:R-:W-:-:S06]  /*47e0*/  IMAD.U32 R36, R36, 0x10000, RZ ;  /* 0x0001000024247824 */ /* 0x004fcc00078e00ff */
[----:B------:R-:W2:Y:S02]  /*47f0*/  F2I.S64.TRUNC R36, R36 ;  /* 0x0000002400247311 */ /* 0x000ea4000020d900 */
[----:B--2---:R-:W-:Y:S05]  /*4800*/  BRA `(.L_x_15450) ;  /* 0x0000000400a87947 */ /* 0x004fea0003800000 */
.L_x_15457:
        /* <DEDUP_REMOVED lines=11> */
.L_x_15464:
        /* <DEDUP_REMOVED lines=21> */
.L_x_15468:
[----:B------:R-:W-:Y:S05]  /*4a10*/  BSYNC.RECONVERGENT B1 ;  /* 0x0000000000017941 */ /* 0x000fea0003800200 */
.L_x_15467:
[----:B------:R-:W-:Y:S01]  /*4a20*/  IMAD.SHL.U32 R0, R0, 0x100000, RZ ;  /* 0x0010000000007824 */ /* 0x000fe200078e00ff */
[----:B------:R-:W-:-:S04]  /*4a30*/  LEA R3, R3, 0x3b800000, 0x17 ;  /* 0x3b80000003037811 */ /* 0x000fc800078eb8ff */
[----:B------:R-:W-:-:S07]  /*4a40*/  LOP3.LUT R36, R3, R0, R7, 0xfe, !PT ;  /* 0x0000000003247212 */ /* 0x000fce00078efe07 */
.L_x_15466:
[----:B------:R-:W-:Y:S05]  /*4a50*/  BSYNC.RECONVERGENT B0 ;  /* 0x0000000000007941 */ /* 0x000fea0003800200 */
.L_x_15465:
[----:B------:R-:W4:Y:S02]  /*4a60*/  F2I.S64.TRUNC R36, R36 ;  /* 0x0000002400247311 */ /* 0x000f24000020d900 */
[----:B----4-:R-:W-:Y:S05]  /*4a70*/  BRA `(.L_x_15450) ;  /* 0x00000004000c7947 */ /* 0x010fea0003800000 */
.L_x_15463:
        /* <DEDUP_REMOVED lines=21> */
.L_x_15472:
[----:B------:R-:W-:Y:S05]  /*4bd0*/  BSYNC.RECONVERGENT B1 ;  /* 0x0000000000017941 */ /* 0x000fea0003800200 */
.L_x_15471:
[----:B------:R-:W-:Y:S01]  /*4be0*/  IMAD.SHL.U32 R0, R0, 0x200000, RZ ;  /* 0x0020000000007824 */ /* 0x000fe200078e00ff */
[----:B------:R-:W-:-:S04]  /*4bf0*/  LEA R3, R3, 0x37800000, 0x17 ;  /* 0x3780000003037811 */ /* 0x000fc800078eb8ff */
[----:B------:R-:W-:-:S07]  /*4c00*/  LOP3.LUT R36, R3, R0, R7, 0xfe, !PT ;  /* 0x0000000003247212 */ /* 0x000fce00078efe07 */
.L_x_15470:
[----:B------:R-:W-:Y:S05]  /*4c10*/  BSYNC.RECONVERGENT B0 ;  /* 0x0000000000007941 */ /* 0x000fea0003800200 */
.L_x_15469:
[----:B------:R-:W0:Y:S02]  /*4c20*/  F2I.S64.TRUNC R36, R36 ;  /* 0x0000002400247311 */ /* 0x000e24000020d900 */
[----:B0-----:R-:W-:Y:S05]  /*4c30*/  BRA `(.L_x_15450) ;  /* 0x00000000009c7947 */ /* 0x001fea0003800000 */
.L_x_15462:
        /* <DEDUP_REMOVED lines=14> */
.L_x_15476:
[----:B------:R-:W-:Y:S05]  /*4d20*/  BSYNC.RECONVERGENT B0 ;  /* 0x0000000000007941 */ /* 0x000fea0003800200 */
.L_x_15475:
[----:B------:R-:W3:Y:S02]  /*4d30*/  F2I.S64.TRUNC R36, R36 ;  /* 0x0000002400247311 */ /* 0x000ee4000020d900 */
[----:B---3--:R-:W-:Y:S05]  /*4d40*/  BRA `(.L_x_15450) ;  /* 0x0000000000587947 */ /* 0x008fea0003800000 */
.L_x_15449:
        /* <DEDUP_REMOVED lines=16> */
.L_x_15477:
[----:B------:R-:W-:Y:S01]  /*4e50*/  CS2R R36, SRZ ;  /* 0x0000000000247805 */ /* 0x000fe2000001ff00 */
[----:B------:R-:W-:Y:S06]  /*4e60*/  BRA `(.L_x_15450) ;  /* 0x0000000000107947 */ /* 0x000fec0003800000 */
.L_x_15474:
[----:B------:R2:W5:Y:S01]  /*4e70*/  LDG.E.64 R36, desc[UR36][R4.64] ;  /* 0x0000002404247981 */ /* 0x000562000c1e1b00 */
[----:B------:R-:W-:Y:S05]  /*4e80*/  BRA `(.L_x_15450) ;  /* 0x0000000000087947 */ /* 0x000fea0003800000 */
.L_x_15473:
[----:B------:R3:W5:Y:S01]  /*4e90*/  LDG.E R36, desc[UR36][R4.64] ;  /* 0x0000002404247981 */ /* 0x000762000c1e1900 */
[----:B------:R-:W-:-:S07]  /*4ea0*/  IMAD.MOV.U32 R37, RZ, RZ, RZ ;  /* 0x000000ffff257224 */ /* 0x000fce00078e00ff */
.L_x_15450:
        /* <DEDUP_REMOVED lines=19> */
.L_x_15481:
[----:B------:R3:W5:Y:S01]  /*4fe0*/  LDG.E.U8 R18, desc[UR36][R4.64] ;  /* 0x0000002404127981 */ /* 0x000762000c1e1100 */
[----:B------:R-:W-:Y:S01]  /*4ff0*/  IMAD.MOV.U32 R19, RZ, RZ, RZ ;  /* 0x000000ffff137224 */ /* 0x000fe200078e00ff */
[----:B------:R-:W-:Y:S06]  /*5000*/  BRA `(.L_x_15483) ;  /* 0x0000000c00447947 */ /* 0x000fec0003800000 */
.L_x_15480:
        /* <DEDUP_REMOVED lines=8> */
.L_x_15485:
[----:B------:R-:W2:Y:S02]  /*5090*/  LDG.E R18, desc[UR36][R4.64] ;  /* 0x0000002404127981 */ /* 0x000ea4000c1e1900 */
[----:B--2---:R-:W-:Y:S01]  /*50a0*/  SHF.R.S32.HI R19, RZ, 0x1f, R18 ;  /* 0x0000001fff137819 */ /* 0x004fe20000011412 */
[----:B------:R-:W-:Y:S06]  /*50b0*/  BRA `(.L_x_15483) ;  /* 0x0000000c00187947 */ /* 0x000fec0003800000 */
.L_x_15484:
[----:B------:R-:W2:Y:S02]  /*50c0*/  LDG.E.S16 R18, desc[UR36][R4.64] ;  /* 0x0000002404127981 */ /* 0x000ea4000c1e1700 */
[----:B--2---:R-:W-:Y:S01]  /*50d0*/  SHF.R.S32.HI R19, RZ, 0x1f, R18 ;  /* 0x0000001fff137819 */ /* 0x004fe20000011412 */
[----:B------:R-:W-:Y:S06]  /*50e0*/  BRA `(.L_x_15483) ;  /* 0x0000000c000c7947 */ /* 0x000fec0003800000 */
.L_x_15479:
        /* <DEDUP_REMOVED lines=9> */
.L_x_15487:
[----:B------:R-:W2:Y:S02]  /*5180*/  LDG.E.U16 R4, desc[UR36][R4.64] ;  /* 0x0000002404047981 */ /* 0x000ea4000c1e1500 */
[----:B--2---:R-:W-:-:S06]  /*5190*/  HADD2.F32 R18, -RZ, R4.H0_H0 ;  /* 0x20000004ff127230 */ /* 0x004fcc0000004100 */
[----:B------:R-:W0:Y:S02]  /*51a0*/  F2I.S64.TRUNC R18, R18 ;  /* 0x0000001200127311 */ /* 0x000e24000020d900 */
[----:B0-----:R-:W-:Y:S05]  /*51b0*/  BRA `(.L_x_15483) ;  /* 0x0000000800d87947 */ /* 0x001fea0003800000 */
.L_x_15486:
        /* <DEDUP_REMOVED lines=9> */
.L_x_15489:
[----:B------:R-:W2:Y:S02]  /*5250*/  LDG.E.U16 R4, desc[UR36][R4.64] ;  /* 0x0000002404047981 */ /* 0x000ea4000c1e1500 */
[----:B--2---:R-:W-:-:S06]  /*5260*/  HADD2.F32 R18, -RZ, R4.H0_H0 ;  /* 0x20000004ff127230 */ /* 0x004fcc0000004100 */
[----:B------:R-:W0:Y:S02]  /*5270*/  F2I.S64.TRUNC R18, R18 ;  /* 0x0000001200127311 */ /* 0x000e24000020d900 */
[----:B0-----:R-:W-:Y:S05]  /*5280*/  BRA `(.L_x_15483) ;  /* 0x0000000800a47947 */ /* 0x001fea0003800000 */
.L_x_15488:
[----:B------:R-:W2:Y:S02]  /*5290*/  LDG.E.64 R4, desc[UR36][R4.64] ;  /* 0x0000002404047981 */ /* 0x000ea4000c1e1b00 */
[----:B--2---:R0:W1:Y:S02]  /*52a0*/  F2I.S64.F64.TRUNC R18, R4 ;  /* 0x0000000400127311 */ /* 0x004064000030d900 */
[----:B01----:R-:W-:Y:S05]  /*52b0*/  BRA `(.L_x_15483) ;  /* 0x0000000800987947 */ /* 0x003fea0003800000 */
.L_x_15478:
        /* <DEDUP_REMOVED lines=13> */
.L_x_15492:
[----:B------:R-:W2:Y:S02]  /*5390*/  LDG.E.64 R4, desc[UR36][R4.64] ;  /* 0x0000002404047981 */ /* 0x000ea4000c1e1b00 */
[----:B--2---:R0:W1:Y:S02]  /*53a0*/  F2I.S64.F64.TRUNC R18, R4 ;  /* 0x0000000400127311 */ /* 0x004064000030d900 */
[----:B01----:R-:W-:Y:S05]  /*53b0*/  BRA `(.L_x_15483) ;  /* 0x0000000800587947 */ /* 0x003fea0003800000 */
.L_x_15491:
        /* <DEDUP_REMOVED lines=26> */
.L_x_15494:
        /* <DEDUP_REMOVED lines=14> */
.L_x_15493:
[----:B------:R-:W2:Y:S02]  /*5640*/  LDG.E.U16 R18, desc[UR36][R4.64] ;  /* 0x0000002404127981 */ /* 0x000ea4000c1e1500 */
[----:B--2---:R-:W-:-:S06]  /*5650*/  IMAD.U32 R18, R18, 0x10000, RZ ;  /* 0x0001000012127824 */ /* 0x004fcc00078e00ff */
[----:B------:R-:W0:Y:S02]  /*5660*/  F2I.S64.TRUNC R18, R18 ;  /* 0x0000001200127311 */ /* 0x000e24000020d900 */
[----:B0-----:R-:W-:Y:S05]  /*5670*/  BRA `(.L_x_15483) ;  /* 0x0000000400a87947 */ /* 0x001fea0003800000 */
.L_x_15490:
        /* <DEDUP_REMOVED lines=11> */
.L_x_15497:
        /* <DEDUP_REMOVED lines=21> */
.L_x_15501:
[----:B------:R-:W-:Y:S05]  /*5880*/  BSYNC.RECONVERGENT B1 ;  /* 0x0000000000017941 */ /* 0x000fea0003800200 */
.L_x_15500:
[----:B------:R-:W-:Y:S01]  /*5890*/  IMAD.SHL.U32 R0, R0, 0x100000, RZ ;  /* 0x0010000000007824 */ /* 0x000fe200078e00ff */
[----:B------:R-:W-:-:S04]  /*58a0*/  LEA R3, R3, 0x3b800000, 0x17 ;  /* 0x3b80000003037811 */ /* 0x000fc800078eb8ff */
[----:B------:R-:W-:-:S07]  /*58b0*/  LOP3.LUT R18, R3, R0, R7, 0xfe, !PT ;  /* 0x0000000003127212 */ /* 0x000fce00078efe07 */
.L_x_15499:
[----:B------:R-:W-:Y:S05]  /*58c0*/  BSYNC.RECONVERGENT B0 ;  /* 0x0000000000007941 */ /* 0x000fea0003800200 */
.L_x_15498:
[----:B------:R-:W2:Y:S02]  /*58d0*/  F2I.S64.TRUNC R18, R18 ;  /* 0x0000001200127311 */ /* 0x000ea4000020d900 */
[----:B--2---:R-:W-:Y:S05]  /*58e0*/  BRA `(.L_x_15483) ;  /* 0x00000004000c7947 */ /* 0x004fea0003800000 */
.L_x_15496:
        /* <DEDUP_REMOVED lines=21> */
.L_x_15505:
[----:B------:R-:W-:Y:S05]  /*5a40*/  BSYNC.RECONVERGENT B1 ;  /* 0x0000000000017941 */ /* 0x000fea0003800200 */
.L_x_15504:
[----:B------:R-:W-:Y:S01]  /*5a50*/  IMAD.SHL.U32 R0, R0, 0x200000, RZ ;  /* 0x0020000000007824 */ /* 0x000fe200078e00ff */
[----:B------:R-:W-:-:S04]  /*5a60*/  LEA R3, R3, 0x37800000, 0x17 ;  /* 0x3780000003037811 */ /* 0x000fc800078eb8ff */
[----:B------:R-:W-:-:S07]  /*5a70*/  LOP3.LUT R18, R3, R0, R7, 0xfe, !PT ;  /* 0x0000000003127212 */ /* 0x000fce00078efe07 */
.L_x_15503:
[----:B------:R-:W-:Y:S05]  /*5a80*/  BSYNC.RECONVERGENT B0 ;  /* 0x0000000000007941 */ /* 0x000fea0003800200 */
.L_x_15502:
[----:B------:R-:W3:Y:S02]  /*5a90*/  F2I.S64.TRUNC R18, R18 ;  /* 0x0000001200127311 */ /* 0x000ee4000020d900 */
[----:B---3--:R-:W-:Y:S05]  /*5aa0*/  BRA `(.L_x_15483) ;  /* 0x00000000009c7947 */ /* 0x008fea0003800000 */
.L_x_15495:
        /* <DEDUP_REMOVED lines=14> */
.L_x_15509:
[----:B------:R-:W-:Y:S05]  /*5b90*/  BSYNC.RECONVERGENT B0 ;  /* 0x0000000000007941 */ /* 0x000fea0003800200 */
.L_x_15508:
[----:B------:R-:W0:Y:S02]  /*5ba0*/  F2I.S64.TRUNC R18, R18 ;  /* 0x0000001200127311 */ /* 0x000e24000020d900 */
[----:B0-----:R-:W-:Y:S05]  /*5bb0*/  BRA `(.L_x_15483) ;  /* 0x0000000000587947 */ /* 0x001fea0003800000 */
.L_x_15482:
        /* <DEDUP_REMOVED lines=16> */
.L_x_15510:
[----:B------:R-:W-:Y:S01]  /*5cc0*/  CS2R R18, SRZ ;  /* 0x0000000000127805 */ /* 0x000fe2000001ff00 */
[----:B------:R-:W-:Y:S06]  /*5cd0*/  BRA `(.L_x_15483) ;  /* 0x0000000000107947 */ /* 0x000fec0003800000 */
.L_x_15507:
[----:B------:R0:W5:Y:S01]  /*5ce0*/  LDG.E.64 R18, desc[UR36][R4.64] ;  /* 0x0000002404127981 */ /* 0x000162000c1e1b00 */
[----:B------:R-:W-:Y:S05]  /*5cf0*/  BRA `(.L_x_15483) ;  /* 0x0000000000087947 */ /* 0x000fea0003800000 */
.L_x_15506:
[----:B------:R1:W5:Y:S01]  /*5d00*/  LDG.E R18, desc[UR36][R4.64] ;  /* 0x0000002404127981 */ /* 0x000362000c1e1900 */
[----:B------:R-:W-:-:S07]  /*5d10*/  IMAD.MOV.U32 R19, RZ, RZ, RZ ;  /* 0x000000ffff137224 */ /* 0x000fce00078e00ff */
.L_x_15483:
[----:B------:R-:W-:-:S07]  /*5d20*/  VIADD R31, R31, 0x80 ;  /* 0x000000801f1f7836 */ /* 0x000fce0000000000 */
.L_x_15443:
[----:B------:R-:W-:Y:S05]  /*5d30*/  BSYNC.RECONVERGENT B6 ;  /* 0x0000000000067941 */ /* 0x000fea0003800200 */
.L_x_15442:
        /* <DEDUP_REMOVED lines=30> */
.L_x_15513:
        /* <DEDUP_REMOVED lines=20> */
.L_x_15517:
[----:B------:R0:W5:Y:S01]  /*6060*/  LDG.E.U8 R22, desc[UR36][R4.64] ;  /* 0x0000002404167981 */ /* 0x000162000c1e1100 */
[----:B------:R-:W-:Y:S01]  /*6070*/  IMAD.MOV.U32 R23, RZ, RZ, RZ ;  /* 0x000000ffff177224 */ /* 0x000fe200078e00ff */
[----:B------:R-:W-:Y:S06]  /*6080*/  BRA `(.L_x_15519) ;  /* 0x0000000c00447947 */ /* 0x000fec0003800000 */
.L_x_15516:
        /* <DEDUP_REMOVED lines=8> */
.L_x_15521:
[----:B------:R-:W2:Y:S02]  /*6110*/  LDG.E R22, desc[UR36][R4.64] ;  /* 0x0000002404167981 */ /* 0x000ea4000c1e1900 */
[----:B--2---:R-:W-:Y:S01]  /*6120*/  SHF.R.S32.HI R23, RZ, 0x1f, R22 ;  /* 0x0000001fff177819 */ /* 0x004fe20000011416 */
[----:B------:R-:W-:Y:S06]  /*6130*/  BRA `(.L_x_15519) ;  /* 0x0000000c00187947 */ /* 0x000fec0003800000 */
.L_x_15520:
[----:B------:R-:W2:Y:S02]  /*6140*/  LDG.E.S16 R22, desc[UR36][R4.64] ;  /* 0x0000002404167981 */ /* 0x000ea4000c1e1700 */
[----:B--2---:R-:W-:Y:S01]  /*6150*/  SHF.R.S32.HI R23, RZ, 0x1f, R22 ;  /* 0x0000001fff177819 */ /* 0x004fe20000011416 */
[----:B------:R-:W-:Y:S06]  /*6160*/  BRA `(.L_x_15519) ;  /* 0x0000000c000c7947 */ /* 0x000fec0003800000 */
.L_x_15515:
        /* <DEDUP_REMOVED lines=9> */
.L_x_15523:
[----:B------:R-:W2:Y:S02]  /*6200*/  LDG.E.U16 R4, desc[UR36][R4.64] ;  /* 0x0000002404047981 */ /* 0x000ea4000c1e1500 */
[----:B--2---:R-:W-:-:S06]  /*6210*/  HADD2.F32 R22, -RZ, R4.H0_H0 ;  /* 0x20000004ff167230 */ /* 0x004fcc0000004100 */
[----:B------:R-:W2:Y:S02]  /*6220*/  F2I.S64.TRUNC R22, R22 ;  /* 0x0000001600167311 */ /* 0x000ea4000020d900 */
[----:B--2---:R-:W-:Y:S05]  /*6230*/  BRA `(.L_x_15519) ;  /* 0x0000000800d87947 */ /* 0x004fea0003800000 */
.L_x_15522:
        /* <DEDUP_REMOVED lines=9> */
.L_x_15525:
[----:B------:R-:W2:Y:S02]  /*62d0*/  LDG.E.U16 R4, desc[UR36][R4.64] ;  /* 0x0000002404047981 */ /* 0x000ea4000c1e1500 */
[----:B--2---:R-:W-:-:S06]  /*62e0*/  HADD2.F32 R22, -RZ, R4.H0_H0 ;  /* 0x20000004ff167230 */ /* 0x004fcc0000004100 */
[----:B------:R-:W2:Y:S02]  /*62f0*/  F2I.S64.TRUNC R22, R22 ;  /* 0x0000001600167311 */ /* 0x000ea4000020d900 */
[----:B--2---:R-:W-:Y:S05]  /*6300*/  BRA `(.L_x_15519) ;  /* 0x0000000800a47947 */ /* 0x004fea0003800000 */
.L_x_15524:
[----:B------:R-:W2:Y:S02]  /*6310*/  LDG.E.64 R4, desc[UR36][R4.64] ;  /* 0x0000002404047981 */ /* 0x000ea4000c1e1b00 */
[----:B--2---:R2:W3:Y:S02]  /*6320*/  F2I.S64.F64.TRUNC R22, R4 ;  /* 0x0000000400167311 */ /* 0x0044e4000030d900 */
[----:B--23--:R-:W-:Y:S05]  /*6330*/  BRA `(.L_x_15519) ;  /* 0x0000000800987947 */ /* 0x00cfea0003800000 */
.L_x_15514:
        /* <DEDUP_REMOVED lines=13> */
.L_x_15528:
[----:B------:R-:W2:Y:S02]  /*6410*/  LDG.E.64 R4, desc[UR36][R4.64] ;  /* 0x0000002404047981 */ /* 0x000ea4000c1e1b00 */
[----:B--2---:R2:W3:Y:S02]  /*6420*/  F2I.S64.F64.TRUNC R22, R4 ;  /* 0x0000000400167311 */ /* 0x0044e4000030d900 */
[----:B--23--:R-:W-:Y:S05]  /*6430*/  BRA `(.L_x_15519) ;  /* 0x0000000800587947 */ /* 0x00cfea0003800000 */
.L_x_15527:
        /* <DEDUP_REMOVED lines=26> */
.L_x_15530:
        /* <DEDUP_REMOVED lines=14> */
.L_x_15529:
[----:B------:R-:W2:Y:S02]  /*66c0*/  LDG.E.U16 R22, desc[UR36][R4.64] ;  /* 0x0000002404167981 */ /* 0x000ea4000c1e1500 */
[----:B--2---:R-:W-:-:S06]  /*66d0*/  IMAD.U32 R22, R22, 0x10000, RZ ;  /* 0x0001000016167824 */ /* 0x004fcc00078e00ff */
[----:B------:R-:W2:Y:S02]  /*66e0*/  F2I.S64.TRUNC R22, R22 ;  /* 0x0000001600167311 */ /* 0x000ea4000020d900 */
[----:B--2---:R-:W-:Y:S05]  /*66f0*/  BRA `(.L_x_15519) ;  /* 0x0000000400a87947 */ /* 0x004fea0003800000 */
.L_x_15526:
        /* <DEDUP_REMOVED lines=11> */
.L_x_15533:
        /* <DEDUP_REMOVED lines=21> */
.L_x_15537:
[----:B------:R-:W-:Y:S05]  /*6900*/  BSYNC.RECONVERGENT B1 ;  /* 0x0000000000017941 */ /* 0x000fea0003800200 */
.L_x_15536:
[----:B------:R-:W-:Y:S01]  /*6910*/  IMAD.SHL.U32 R0, R0, 0x100000, RZ ;  /* 0x0010000000007824 */ /* 0x000fe200078e00ff */
[----:B------:R-:W-:-:S04]  /*6920*/  LEA R3, R3, 0x3b800000, 0x17 ;  /* 0x3b80000003037811 */ /* 0x000fc800078eb8ff */
[----:B------:R-:W-:-:S07]  /*6930*/  LOP3.LUT R22, R3, R0, R7, 0xfe, !PT ;  /* 0x0000000003167212 */ /* 0x000fce00078efe07 */
.L_x_15535:
[----:B------:R-:W-:Y:S05]  /*6940*/  BSYNC.RECONVERGENT B0 ;  /* 0x0000000000007941 */ /* 0x000fea0003800200 */
.L_x_15534:
[----:B------:R-:W4:Y:S02]  /*6950*/  F2I.S64.TRUNC R22, R22 ;  /* 0x0000001600167311 */ /* 0x000f24000020d900 */
[----:B----4-:R-:W-:Y:S05]  /*6960*/  BRA `(.L_x_15519) ;  /* 0x00000004000c7947 */ /* 0x010fea0003800000 */
.L_x_15532:
        /* <DEDUP_REMOVED lines=21> */
.L_x_15541:
[----:B------:R-:W-:Y:S05]  /*6ac0*/  BSYNC.RECONVERGENT B1 ;  /* 0x0000000000017941 */ /* 0x000fea0003800200 */
.L_x_15540:
[----:B------:R-:W-:Y:S01]  /*6ad0*/  IMAD.SHL.U32 R0, R0, 0x200000, RZ ;  /* 0x0020000000007824 */ /* 0x000fe200078e00ff */
[----:B------:R-:W-:-:S04]  /*6ae0*/  LEA R3, R3, 0x37800000, 0x17 ;  /* 0x3780000003037811 */ /* 0x000fc800078eb8ff */
[----:B------:R-:W-:-:S07]  /*6af0*/  LOP3.LUT R22, R3, R0, R7, 0xfe, !PT ;  /* 0x0000000003167212 */ /* 0x000fce00078efe07 */
.L_x_15539:
[----:B------:R-:W-:Y:S05]  /*6b00*/  BSYNC.RECONVERGENT B0 ;  /* 0x0000000000007941 */ /* 0x000fea0003800200 */
.L_x_15538:
[----:B------:R-:W0:Y:S02]  /*6b10*/  F2I.S64.TRUNC R22, R22 ;  /* 0x0000001600167311 */ /* 0x000e24000020d900 */
[----:B0-----:R-:W-:Y:S05]  /*6b20*/  BRA `(.L_x_15519) ;  /* 0x00000000009c7947 */ /* 0x001fea0003800000 */
.L_x_15531:
        /* <DEDUP_REMOVED lines=14> */
.L_x_15545:
[----:B------:R-:W-:Y:S05]  /*6c10*/  BSYNC.RECONVERGENT B0 ;  /* 0x0000000000007941 */ /* 0x000fea0003800200 */
.L_x_15544:
[----:B------:R-:W2:Y:S02]  /*6c20*/  F2I.S64.TRUNC R22, R22 ;  /* 0x0000001600167311 */ /* 0x000ea4000020d900 */
[----:B--2---:R-:W-:Y:S05]  /*6c30*/  BRA `(.L_x_15519) ;  /* 0x0000000000587947 */ /* 0x004fea0003800000 */
.L_x_15518:
        /* <DEDUP_REMOVED lines=16> */
.L_x_15546:
[----:B------:R-:W-:Y:S01]  /*6d40*/  CS2R R22, SRZ ;  /* 0x0000000000167805 */ /* 0x000fe2000001ff00 */
[----:B------:R-:W-:Y:S06]  /*6d50*/  BRA `(.L_x_15519) ;  /* 0x0000000000107947 */ /* 0x000fec0003800000 */
.L_x_15543:
[----:B------:R2:W5:Y:S01]  /*6d60*/  LDG.E.64 R22, desc[UR36][R4.64] ;  /* 0x0000002404167981 */ /* 0x000562000c1e1b00 */
[----:B------:R-:W-:Y:S05]  /*6d70*/  BRA `(.L_x_15519) ;  /* 0x0000000000087947 */ /* 0x000fea0003800000 */
.L_x_15542:
[----:B------:R3:W5:Y:S01]  /*6d80*/  LDG.E R22, desc[UR36][R4.64] ;  /* 0x0000002404167981 */ /* 0x000762000c1e1900 */
[----:B------:R-:W-:-:S07]  /*6d90*/  IMAD.MOV.U32 R23, RZ, RZ, RZ ;  /* 0x000000ffff177224 */ /* 0x000fce00078e00ff */
.L_x_15519:
        /* <DEDUP_REMOVED lines=19> */
.L_x_15550:
[----:B------:R0:W5:Y:S01]  /*6ed0*/  LDG.E.U8 R16, desc[UR36][R2.64] ;  /* 0x0000002402107981 */ /* 0x000162000c1e1100 */
[----:B------:R-:W-:Y:S01]  /*6ee0*/  IMAD.MOV.U32 R17, RZ, RZ, RZ ;  /* 0x000000ffff117224 */ /* 0x000fe200078e00ff */
[----:B------:R-:W-:Y:S06]  /*6ef0*/  BRA `(.L_x_15512) ;  /* 0x0000000c003c7947 */ /* 0x000fec0003800000 */
.L_x_15549:
        /* <DEDUP_REMOVED lines=8> */
.L_x_15553:
[----:B------:R-:W2:Y:S02]  /*6f80*/  LDG.E R16, desc[UR36][R2.64] ;  /* 0x0000002402107981 */ /* 0x000ea4000c1e1900 */
[----:B--2---:R-:W-:Y:S01]  /*6f90*/  SHF.R.S32.HI R17, RZ, 0x1f, R16 ;  /* 0x0000001fff117819 */ /* 0x004fe20000011410 */
[----:B------:R-:W-:Y:S06]  /*6fa0*/  BRA `(.L_x_15512) ;  /* 0x0000000c00107947 */ /* 0x000fec0003800000 */
.L_x_15552:
[----:B------:R-:W2:Y:S02]  /*6fb0*/  LDG.E.S16 R16, desc[UR36][R2.64] ;  /* 0x0000002402107981 */ /* 0x000ea4000c1e1700 */
[----:B--2---:R-:W-:Y:S01]  /*6fc0*/  SHF.R.S32.HI R17, RZ, 0x1f, R16 ;  /* 0x0000001fff117819 */ /* 0x004fe20000011410 */
[----:B------:R-:W-:Y:S06]  /*6fd0*/  BRA `(.L_x_15512) ;  /* 0x0000000c00047947 */ /* 0x000fec0003800000 */
.L_x_15548:
        /* <DEDUP_REMOVED lines=9> */
.L_x_15555:
[----:B------:R-:W2:Y:S02]  /*7070*/  LDG.E.U16 R2, desc[UR36][R2.64] ;  /* 0x0000002402027981 */ /* 0x000ea4000c1e1500 */
[----:B--2---:R-:W-:-:S06]  /*7080*/  HADD2.F32 R16, -RZ, R2.H0_H0 ;  /* 0x20000002ff107230 */ /* 0x004fcc0000004100 */
[----:B------:R-:W0:Y:S02]  /*7090*/  F2I.S64.TRUNC R16, R16 ;  /* 0x0000001000107311 */ /* 0x000e24000020d900 */
[----:B0-----:R-:W-:Y:S05]  /*70a0*/  BRA `(.L_x_15512) ;  /* 0x0000000800d07947 */ /* 0x001fea0003800000 */
.L_x_15554:
        /* <DEDUP_REMOVED lines=9> */
.L_x_15557:
[----:B------:R-:W2:Y:S02]  /*7140*/  LDG.E.U16 R2, desc[UR36][R2.64] ;  /* 0x0000002402027981 */ /* 0x000ea4000c1e1500 */
[----:B--2---:R-:W-:-:S06]  /*7150*/  HADD2.F32 R16, -RZ, R2.H0_H0 ;  /* 0x20000002ff107230 */ /* 0x004fcc0000004100 */
[----:B------:R-:W0:Y:S02]  /*7160*/  F2I.S64.TRUNC R16, R16 ;  /* 0x0000001000107311 */ /* 0x000e24000020d900 */
[----:B0-----:R-:W-:Y:S05]  /*7170*/  BRA `(.L_x_15512) ;  /* 0x00000008009c7947 */ /* 0x001fea0003800000 */
.L_x_15556:
[----:B------:R-:W2:Y:S02]  /*7180*/  LDG.E.64 R2, desc[UR36][R2.64] ;  /* 0x0000002402027981 */ /* 0x000ea4000c1e1b00 */
[----:B--2---:R0:W1:Y:S02]  /*7190*/  F2I.S64.F64.TRUNC R16, R2 ;  /* 0x0000000200107311 */ /* 0x004064000030d900 */
[----:B01----:R-:W-:Y:S05]  /*71a0*/  BRA `(.L_x_15512) ;  /* 0x0000000800907947 */ /* 0x003fea0003800000 */
.L_x_15547:
        /* <DEDUP_REMOVED lines=13> */
.L_x_15560:
[----:B------:R-:W2:Y:S02]  /*7280*/  LDG.E.64 R2, desc[UR36][R2.64] ;  /* 0x0000002402027981 */ /* 0x000ea4000c1e1b00 */
[----:B--2---:R0:W1:Y:S02]  /*7290*/  F2I.S64.F64.TRUNC R16, R2 ;  /* 0x0000000200107311 */ /* 0x004064000030d900 */
[----:B01----:R-:W-:Y:S05]  /*72a0*/  BRA `(.L_x_15512) ;  /* 0x0000000800507947 */ /* 0x003fea0003800000 */
.L_x_15559:
        /* <DEDUP_REMOVED lines=26> */
.L_x_15562:
        /* <DEDUP_REMOVED lines=13> */
.L_x_15561:
[----:B------:R-:W2:Y:S02]  /*7520*/  LDG.E.U16 R16, desc[UR36][R2.64] ;  /* 0x0000002402107981 */ /* 0x000ea4000c1e1500 */
[----:B--2---:R-:W-:-:S06]  /*7530*/  IMAD.U32 R16, R16, 0x10000, RZ ;  /* 0x0001000010107824 */ /* 0x004fcc00078e00ff */
[----:B------:R-:W0:Y:S02]  /*7540*/  F2I.S64.TRUNC R16, R16 ;  /* 0x0000001000107311 */ /* 0x000e24000020d900 */
[----:B0-----:R-:W-:Y:S05]  /*7550*/  BRA `(.L_x_15512) ;  /* 0x0000000400a47947 */ /* 0x001fea0003800000 */
.L_x_15558:
        /* <DEDUP_REMOVED lines=11> */
.L_x_15565:
        /* <DEDUP_REMOVED lines=21> */
.L_x_15569:
[----:B------:R-:W-:Y:S05]  /*7760*/  BSYNC.RECONVERGENT B1 ;  /* 0x0000000000017941 */ /* 0x000fea0003800200 */
.L_x_15568:
[----:B------:R-:W-:Y:S01]  /*7770*/  IMAD.SHL.U32 R0, R0, 0x100000, RZ ;  /* 0x0010000000007824 */ /* 0x000fe200078e00ff */
[----:B------:R-:W-:-:S04]  /*7780*/  LEA R2, R2, 0x3b800000, 0x17 ;  /* 0x3b80000002027811 */ /* 0x000fc800078eb8ff */
[----:B------:R-:W-:-:S07]  /*7790*/  LOP3.LUT R16, R2, R0, R7, 0xfe, !PT ;  /* 0x0000000002107212 */ /* 0x000fce00078efe07 */
.L_x_15567:
[----:B------:R-:W-:Y:S05]  /*77a0*/  BSYNC.RECONVERGENT B0 ;  /* 0x0000000000007941 */ /* 0x000fea0003800200 */
.L_x_15566:
[----:B------:R-:W0:Y:S02]  /*77b0*/  F2I.S64.TRUNC R16, R16 ;  /* 0x0000001000107311 */ /* 0x000e24000020d900 */
[----:B0-----:R-:W-:Y:S05]  /*77c0*/  BRA `(.L_x_15512) ;  /* 0x0000000400087947 */ /* 0x001fea0003800000 */
.L_x_15564:
        /* <DEDUP_REMOVED lines=21> */
.L_x_15573:
[----:B------:R-:W-:Y:S05]  /*7920*/  BSYNC.RECONVERGENT B1 ;  /* 0x0000000000017941 */ /* 0x000fea0003800200 */
.L_x_15572:
[----:B------:R-:W-:Y:S01]  /*7930*/  IMAD.SHL.U32 R0, R0, 0x200000, RZ ;  /* 0x0020000000007824 */ /* 0x000fe200078e00ff */
[----:B------:R-:W-:-:S04]  /*7940*/  LEA R2, R2, 0x37800000, 0x17 ;  /* 0x3780000002027811 */ /* 0x000fc800078eb8ff */
[----:B------:R-:W-:-:S07]  /*7950*/  LOP3.LUT R16, R2, R0, R7, 0xfe, !PT ;  /* 0x0000000002107212 */ /* 0x000fce00078efe07 */
.L_x_15571:
[----:B------:R-:W-:Y:S05]  /*7960*/  BSYNC.RECONVERGENT B0 ;  /* 0x0000000000007941 */ /* 0x000fea0003800200 */
.L_x_15570:
[----:B------:R-:W0:Y:S02]  /*7970*/  F2I.S64.TRUNC R16, R16 ;  /* 0x0000001000107311 */ /* 0x000e24000020d900 */
[----:B0-----:R-:W-:Y:S05]  /*7980*/  BRA `(.L_x_15512) ;  /* 0x0000000000987947 */ /* 0x001fea0003800000 */
.L_x_15563:
        /* <DEDUP_REMOVED lines=14> */
.L_x_15577:
[----:B------:R-:W-:Y:S05]  /*7a70*/  BSYNC.RECONVERGENT B0 ;  /* 0x0000000000007941 */ /* 0x000fea0003800200 */
.L_x_15576:
[----:B------:R-:W0:Y:S02]  /*7a80*/  F2I.S64.TRUNC R16, R16 ;  /* 0x0000001000107311 */ /* 0x000e24000020d900 */
[----:B0-----:R-:W-:Y:S05]  /*7a90*/  BRA `(.L_x_15512) ;  /* 0x0000000000547947 */ /* 0x001fea0003800000 */
.L_x_15551:
        /* <DEDUP_REMOVED lines=16> */
.L_x_15578:
[----:B------:R-:W-:Y:S05]  /*7ba0*/  BRA `(.L_x_15512) ;  /* 0x0000000000107947 */ /* 0x000fea0003800000 */
.L_x_15575:
[----:B------:R0:W5:Y:S01]  /*7bb0*/  LDG.E.64 R16, desc[UR36][R2.64] ;  /* 0x0000002402107981 */ /* 0x000162000c1e1b00 */
[----:B------:R-:W-:Y:S05]  /*7bc0*/  BRA `(.L_x_15512) ;  /* 0x0000000000087947 */ /* 0x000fea0003800000 */
.L_x_15574:
[----:B------:R0:W5:Y:S01]  /*7bd0*/  LDG.E R16, desc[UR36][R2.64] ;  /* 0x0000002402107981 */ /* 0x000162000c1e1900 */
[----:B------:R-:W-:-:S07]  /*7be0*/  IMAD.MOV.U32 R17, RZ, RZ, RZ ;  /* 0x000000ffff117224 */ /* 0x000fce00078e00ff */
.L_x_15512:
[----:B------:R-:W-:Y:S05]  /*7bf0*/  BSYNC.RECONVERGENT B6 ;  /* 0x0000000000067941 */ /* 0x000fea0003800200 */
.L_x_15511:
[----:B------:R-:W1:Y:S01]  /*7c00*/  LDCU.64 UR4, c[0x0][0x388] ;  /* 0x00007100ff0477ac */ /* 0x000e620008000a00 */
[----:B0-----:R-:W0:Y:S01]  /*7c10*/  LDC.U8 R2, c[0x0][0x3cc] ;  /* 0x0000f300ff027b82 */ /* 0x001e220000000000 */
[----:B------:R-:W-:Y:S01]  /*7c20*/  ISETP.GE.AND P0, PT, R30, R26, PT ;  /* 0x0000001a1e00720c */ /* 0x000fe20003f06270 */
[----:B------:R-:W-:Y:S04]  /*7c30*/  BSSY.RECONVERGENT B7, `(.L_x_15579) ;  /* 0x00002db000077945 */ /* 0x000fe80003800200 */
[----:B------:R-:W-:Y:S01]  /*7c40*/  BSSY.RELIABLE B6, `(.L_x_15580) ;  /* 0x00001f5000067945 */ /* 0x000fe20003800100 */
[----:B-1---5:R-:W-:Y:S02]  /*7c50*/  IMAD R3, R37, UR4, RZ ;  /* 0x0000000425037c24 */ /* 0x022fe4000f8e02ff */
[----:B------:R-:W-:-:S02]  /*7c60*/  IMAD R7, R23, UR4, RZ ;  /* 0x0000000417077c24 */ /* 0x000fc4000f8e02ff */
[----:B--234-:R-:W-:-:S04]  /*7c70*/  IMAD.WIDE.U32 R4, R36, UR4, RZ ;  /* 0x0000000424047c25 */ /* 0x01cfc8000f8e00ff */
[----:B------:R-:W-:Y:S02]  /*7c80*/  IMAD R37, R36, UR5, R3 ;  /* 0x0000000524257c24 */ /* 0x000fe4000f8e0203 */
[----:B------:R-:W-:Y:S02]  /*7c90*/  IMAD R3, R35, UR4, RZ ;  /* 0x0000000423037c24 */ /* 0x000fe4000f8e02ff */
[C---:B------:R-:W-:Y:S02]  /*7ca0*/  IMAD R11, R22.reuse, UR5, R7 ;  /* 0x00000005160b7c24 */ /* 0x040fe4000f8e0207 */
[----:B------:R-:W-:-:S04]  /*7cb0*/  IMAD.WIDE.U32 R22, R22, UR4, RZ ;  /* 0x0000000416167c25 */ /* 0x000fc8000f8e00ff */
[----:B------:R-:W-:Y:S02]  /*7cc0*/  IMAD.IADD R5, R5, 0x1, R37 ;  /* 0x0000000105057824 */ /* 0x000fe400078e0225 */
[----:B------:R-:W-:Y:S02]  /*7cd0*/  IMAD R7, R25, UR4, RZ ;  /* 0x0000000419077c24 */ /* 0x000fe4000f8e02ff */
[C---:B------:R-:W-:Y:S02]  /*7ce0*/  IMAD R9, R34.reuse, UR5, R3 ;  /* 0x0000000522097c24 */ /* 0x040fe4000f8e0203 */
[----:B------:R-:W-:Y:S02]  /*7cf0*/  IMAD.IADD R3, R23, 0x1, R11 ;  /* 0x0000000117037824 */ /* 0x000fe400078e020b */
[----:B------:R-:W-:Y:S02]  /*7d00*/  IMAD R11, R5, R18, RZ ;  /* 0x00000012050b7224 */ /* 0x000fe400078e02ff */
[----:B------:R-:W-:-:S04]  /*7d10*/  IMAD.WIDE.U32 R34, R34, UR4, RZ ;  /* 0x0000000422227c25 */ /* 0x000fc8000f8e00ff */
[C---:B------:R-:W-:Y:S02]  /*7d20*/  IMAD R5, R24.reuse, UR5, R7 ;  /* 0x0000000518057c24 */ /* 0x040fe4000f8e0207 */
[----:B------:R-:W-:-:S04]  /*7d30*/  IMAD.WIDE.U32 R6, R24, UR4, RZ ;  /* 0x0000000418067c25 */ /* 0x000fc8000f8e00ff */
[----:B------:R-:W-:Y:S02]  /*7d40*/  IMAD R13, R3, R16, RZ ;  /* 0x00000010030d7224 */ /* 0x000fe400078e02ff */
[----:B------:R-:W-:Y:S02]  /*7d50*/  IMAD.IADD R9, R35, 0x1, R9 ;  /* 0x0000000123097824 */ /* 0x000fe400078e0209 */
[----:B------:R-:W-:Y:S02]  /*7d60*/  IMAD.IADD R3, R7, 0x1, R5 ;  /* 0x0000000107037824 */ /* 0x000fe400078e0205 */
[----:B------:R-:W-:-:S04]  /*7d70*/  IMAD.WIDE.U32 R24, R4, R18, RZ ;  /* 0x0000001204187225 */ /* 0x000fc800078e00ff */
[----:B------:R-:W-:Y:S02]  /*7d80*/  IMAD R11, R19, R4, R11 ;  /* 0x00000004130b7224 */ /* 0x000fe400078e020b */
[----:B------:R-:W-:Y:S02]  /*7d90*/  IMAD R9, R9, R32, RZ ;  /* 0x0000002009097224 */ /* 0x000fe400078e02ff */
[----:B------:R-:W-:-:S04]  /*7da0*/  IMAD.WIDE.U32 R18, R22, R16, RZ ;  /* 0x0000001016127225 */ /* 0x000fc800078e00ff */
[----:B------:R-:W-:Y:S02]  /*7db0*/  IMAD R13, R17, R22, R13 ;  /* 0x00000016110d7224 */ /* 0x000fe400078e020d */
[----:B------:R-:W-:Y:S02]  /*7dc0*/  IMAD R3, R3, R28, RZ ;  /* 0x0000001c03037224 */ /* 0x000fe400078e02ff */
[----:B------:R-:W-:Y:S02]  /*7dd0*/  IMAD.IADD R23, R25, 0x1, R11 ;  /* 0x0000000119177824 */ /* 0x000fe400078e020b */
[----:B------:R-:W-:-:S04]  /*7de0*/  IMAD.WIDE.U32 R4, R34, R32, RZ ;  /* 0x0000002022047225 */ /* 0x000fc800078e00ff */
[----:B------:R-:W-:Y:S02]  /*7df0*/  IMAD R11, R33, R34, R9 ;  /* 0x00000022210b7224 */ /* 0x000fe400078e0209 */
[----:B------:R-:W-:Y:S02]  /*7e00*/  IMAD.IADD R17, R19, 0x1, R13 ;  /* 0x0000000113117824 */ /* 0x000fe400078e020d */
[----:B------:R-:W-:-:S04]  /*7e10*/  IMAD.WIDE.U32 R32, R6, R28, RZ ;  /* 0x0000001c06207225 */ /* 0x000fc800078e00ff */
[----:B------:R-:W-:Y:S02]  /*7e20*/  IMAD R3, R29, R6, R3 ;  /* 0x000000061d037224 */ /* 0x000fe400078e0203 */
[----:B------:R-:W-:Y:S02]  /*7e30*/  IMAD.MOV.U32 R22, RZ, RZ, R24 ;  /* 0x000000ffff167224 */ /* 0x000fe400078e0018 */
[----:B------:R-:W-:Y:S01]  /*7e40*/  IMAD.MOV.U32 R16, RZ, RZ, R18 ;  /* 0x000000ffff107224 */ /* 0x000fe200078e0012 */
[----:B0-----:R-:W-:Y:S06]  /*7e50*/  @P0 BRA `(.L_x_15581) ;  /* 0x0000001c00400947 */ /* 0x001fec0003800000 */
[----:B------:R-:W0:Y:S01]  /*7e60*/  LDCU UR4, c[0x0][0x3d0] ;  /* 0x00007a00ff0477ac */ /* 0x000e220008000800 */
[----:B------:R-:W1:Y:S01]  /*7e70*/  LDC.64 R8, c[0x0][0x398] ;  /* 0x0000e600ff087b82 */ /* 0x000e620000000a00 */
[----:B------:R-:W-:Y:S01]  /*7e80*/  IMAD R0, R27, 0x200, R30 ;  /* 0x000002001b007824 */ /* 0x000fe200078e021e */
[----:B------:R-:W-:Y:S01]  /*7e90*/  PRMT R6, R2, 0x9910, RZ ;  /* 0x0000991002067816 */ /* 0x000fe200000000ff */
[----:B------:R-:W-:Y:S02]  /*7ea0*/  IMAD.IADD R11, R5, 0x1, R11 ;  /* 0x00000001050b7824 */ /* 0x000fe400078e020b */
[----:B------:R-:W-:Y:S02]  /*7eb0*/  IMAD.IADD R29, R33, 0x1, R3 ;  /* 0x00000001211d7824 */ /* 0x000fe400078e0203 */
[----:B------:R-:W-:Y:S02]  /*7ec0*/  VIADD R30, R30, 0x80 ;  /* 0x000000801e1e7836 */ /* 0x000fe40000000000 */
[----:B------:R-:W-:-:S02]  /*7ed0*/  IMAD.MOV.U32 R10, RZ, RZ, R4 ;  /* 0x000000ffff0a7224 */ /* 0x000fc400078e0004 */
[----:B------:R-:W-:Y:S02]  /*7ee0*/  IMAD.MOV.U32 R28, RZ, RZ, R32 ;  /* 0x000000ffff1c7224 */ /* 0x000fe400078e0020 */
        /* <DEDUP_REMOVED lines=16> */
.L_x_15585:
[----:B------:R0:W-:Y:S01]  /*7ff0*/  STG.E.U8 desc[UR36][R8.64], R4 ;  /* 0x0000000408007986 */ /* 0x0001e2000c101124 */
[----:B------:R-:W-:Y:S05]  /*8000*/  BRA `(.L_x_15587) ;  /* 0x0000000c00387947 */ /* 0x000fea0003800000 */
.L_x_15584:
        /* <DEDUP_REMOVED lines=8> */
.L_x_15589:
[----:B------:R0:W-:Y:S01]  /*8090*/  STG.E desc[UR36][R8.64], R4 ;  /* 0x0000000408007986 */ /* 0x0001e2000c101924 */
[----:B------:R-:W-:Y:S05]  /*80a0*/  BRA `(.L_x_15587) ;  /* 0x0000000c00107947 */ /* 0x000fea0003800000 */
.L_x_15588:
[----:B------:R0:W-:Y:S01]  /*80b0*/  STG.E.U16 desc[UR36][R8.64], R4 ;  /* 0x0000000408007986 */ /* 0x0001e2000c101524 */
[----:B------:R-:W-:Y:S05]  /*80c0*/  BRA `(.L_x_15587) ;  /* 0x0000000c00087947 */ /* 0x000fea0003800000 */
.L_x_15583:
        /* <DEDUP_REMOVED lines=9> */
.L_x_15591:
[----:B------:R-:W0:Y:S02]  /*8160*/  I2F.S64 R0, R10 ;  /* 0x0000000a00007312 */ /* 0x000e240000301400 */
[----:B0-----:R-:W-:-:S05]  /*8170*/  F2FP.F16.F32.PACK_AB R0, RZ, R0 ;  /* 0x00000000ff00723e */ /* 0x001fca00000000ff */
[----:B------:R0:W-:Y:S01]  /*8180*/  STG.E.U16 desc[UR36][R8.64], R0 ;  /* 0x0000000008007986 */ /* 0x0001e2000c101524 */
[----:B------:R-:W-:Y:S05]  /*8190*/  BRA `(.L_x_15587) ;  /* 0x0000000800d47947 */ /* 0x000fea0003800000 */
.L_x_15590:
        /* <DEDUP_REMOVED lines=10> */
.L_x_15593:
[----:B------:R-:W0:Y:S02]  /*8240*/  I2F.S64 R10, R10 ;  /* 0x0000000a000a7312 */ /* 0x000e240000301400 */
[----:B0-----:R-:W-:-:S04]  /*8250*/  F2FP.F16.F32.PACK_AB R3, RZ, R10 ;  /* 0x0000000aff03723e */ /* 0x001fc800000000ff */
[----:B------:R-:W-:-:S05]  /*8260*/  PRMT R3, R3, 0x5410, RZ ;  /* 0x0000541003037816 */ /* 0x000fca00000000ff */
[----:B------:R3:W-:Y:S01]  /*8270*/  STG.E desc[UR36][R8.64], R3 ;  /* 0x0000000308007986 */ /* 0x0007e2000c101924 */
[----:B------:R-:W-:Y:S05]  /*8280*/  BRA `(.L_x_15587) ;  /* 0x0000000800987947 */ /* 0x000fea0003800000 */
.L_x_15592:
[----:B------:R-:W0:Y:S02]  /*8290*/  I2F.F64.S64 R10, R10 ;  /* 0x0000000a000a7312 */ /* 0x000e240000301c00 */
[----:B0-----:R4:W-:Y:S01]  /*82a0*/  STG.E.64 desc[UR36][R8.64], R10 ;  /* 0x0000000a08007986 */ /* 0x0019e2000c101b24 */
[----:B------:R-:W-:Y:S05]  /*82b0*/  BRA `(.L_x_15587) ;  /* 0x00000008008c7947 */ /* 0x000fea0003800000 */
.L_x_15582:
        /* <DEDUP_REMOVED lines=13> */
.L_x_15596:
[----:B------:R-:W-:Y:S01]  /*8390*/  CS2R R6, SRZ ;  /* 0x0000000000067805 */ /* 0x000fe2000001ff00 */
[----:B------:R-:W0:Y:S04]  /*83a0*/  I2F.F64.S64 R4, R10 ;  /* 0x0000000a00047312 */ /* 0x000e280000301c00 */
[----:B0-----:R0:W-:Y:S01]  /*83b0*/  STG.E.128 desc[UR36][R8.64], R4 ;  /* 0x0000000408007986 */ /* 0x0011e2000c101d24 */
[----:B------:R-:W-:Y:S05]  /*83c0*/  BRA `(.L_x_15587) ;  /* 0x0000000800487947 */ /* 0x000fea0003800000 */
.L_x_15595:
        /* <DEDUP_REMOVED lines=19> */
.L_x_15600:
[----:B------:R-:W-:Y:S05]  /*8500*/  BSYNC.RECONVERGENT B0 ;  /* 0x0000000000007941 */ /* 0x000fea0003800200 */
.L_x_15599:
[----:B------:R-:W-:-:S05]  /*8510*/  LOP3.LUT R5, R0, 0x80, R5, 0xf8, !PT ;  /* 0x0000008000057812 */ /* 0x000fca00078ef805 */
[----:B------:R0:W-:Y:S01]  /*8520*/  STG.E.U8 desc[UR36][R8.64], R5 ;  /* 0x0000000508007986 */ /* 0x0001e2000c101124 */
[----:B------:R-:W-:Y:S05]  /*8530*/  BRA `(.L_x_15587) ;  /* 0x0000000400ec7947 */ /* 0x000fea0003800000 */
.L_x_15598:
        /* <DEDUP_REMOVED lines=15> */
.L_x_15602:
[----:B------:R-:W-:Y:S05]  /*8630*/  BSYNC.RECONVERGENT B0 ;  /* 0x0000000000007941 */ /* 0x000fea0003800200 */
.L_x_15601:
[----:B------:R-:W-:-:S05]  /*8640*/  LOP3.LUT R5, R0, 0x80, R5, 0xf8, !PT ;  /* 0x0000008000057812 */ /* 0x000fca00078ef805 */
[----:B------:R0:W-:Y:S01]  /*8650*/  STG.E.U8 desc[UR36][R8.64], R5 ;  /* 0x0000000508007986 */ /* 0x0001e2000c101124 */
[----:B------:R-:W-:Y:S05]  /*8660*/  BRA `(.L_x_15587) ;  /* 0x0000000400a07947 */ /* 0x000fea0003800000 */
.L_x_15597:
[----:B------:R-:W0:Y:S02]  /*8670*/  I2F.S64 R0, R10 ;  /* 0x0000000a00007312 */ /* 0x000e240000301400 */
[----:B0-----:R-:W-:-:S05]  /*8680*/  F2FP.BF16.F32.PACK_AB R0, RZ, R0 ;  /* 0x00000000ff00723e */ /* 0x001fca00000010ff */
[----:B------:R0:W-:Y:S01]  /*8690*/  STG.E.U16 desc[UR36][R8.64], R0 ;  /* 0x0000000008007986 */ /* 0x0001e2000c101524 */
[----:B------:R-:W-:Y:S05]  /*86a0*/  BRA `(.L_x_15587) ;  /* 0x0000000400907947 */ /* 0x000fea0003800000 */
.L_x_15594:
        /* <DEDUP_REMOVED lines=10> */
.L_x_15605:
        /* <DEDUP_REMOVED lines=13> */
.L_x_15608:
[----:B------:R-:W-:-:S04]  /*8820*/  SHF.R.U32.HI R0, RZ, 0x14, R3 ;  /* 0x00000014ff007819 */ /* 0x000fc80000011603 */
[----:B------:R-:W-:-:S04]  /*8830*/  LOP3.LUT R0, R0, 0x1, RZ, 0xc0, !PT ;  /* 0x0000000100007812 */ /* 0x000fc800078ec0ff */
[----:B------:R-:W-:-:S04]  /*8840*/  IADD3 R0, PT, PT, R3, 0x487ffff, R0 ;  /* 0x0487ffff03007810 */ /* 0x000fc80007ffe000 */
[----:B------:R-:W-:-:S04]  /*8850*/  SHF.R.U32.HI R0, RZ, 0x14, R0 ;  /* 0x00000014ff007819 */ /* 0x000fc80000011600 */
[----:B------:R-:W-:-:S07]  /*8860*/  LOP3.LUT R0, R0, 0xff, RZ, 0xc0, !PT ;  /* 0x000000ff00007812 */ /* 0x000fce00078ec0ff */
.L_x_15609:
[----:B------:R-:W-:-:S04]  /*8870*/  SHF.R.U32.HI R3, RZ, 0x18, R3 ;  /* 0x00000018ff037819 */ /* 0x000fc80000011603 */
[----:B------:R-:W-:-:S04]  /*8880*/  LOP3.LUT R0, R0, 0x80, R3, 0xf8, !PT ;  /* 0x0000008000007812 */ /* 0x000fc800078ef803 */
[----:B------:R-:W-:-:S07]  /*8890*/  PRMT R4, R0, 0x7610, R4 ;  /* 0x0000761000047816 */ /* 0x000fce0000000004 */
.L_x_15607:
[----:B------:R-:W-:Y:S05]  /*88a0*/  BSYNC.RECONVERGENT B0 ;  /* 0x0000000000007941 */ /* 0x000fea0003800200 */
.L_x_15606:
[----:B------:R0:W-:Y:S01]  /*88b0*/  STG.E.U8 desc[UR36][R8.64], R4 ;  /* 0x0000000408007986 */ /* 0x0001e2000c101124 */
[----:B------:R-:W-:Y:S05]  /*88c0*/  BRA `(.L_x_15587) ;  /* 0x0000000400087947 */ /* 0x000fea0003800000 */
.L_x_15604:
        /* <DEDUP_REMOVED lines=13> */
.L_x_15612:
[----:B------:R-:W-:-:S04]  /*89a0*/  SHF.R.U32.HI R0, RZ, 0x15, R3 ;  /* 0x00000015ff007819 */ /* 0x000fc80000011603 */
[----:B------:R-:W-:-:S04]  /*89b0*/  LOP3.LUT R0, R0, 0x1, RZ, 0xc0, !PT ;  /* 0x0000000100007812 */ /* 0x000fc800078ec0ff */
[----:B------:R-:W-:-:S04]  /*89c0*/  IADD3 R0, PT, PT, R3, 0x88fffff, R0 ;  /* 0x088fffff03007810 */ /* 0x000fc80007ffe000 */
[----:B------:R-:W-:-:S04]  /*89d0*/  SHF.R.U32.HI R0, RZ, 0x15, R0 ;  /* 0x00000015ff007819 */ /* 0x000fc80000011600 */
[----:B------:R-:W-:-:S07]  /*89e0*/  LOP3.LUT R0, R0, 0xff, RZ, 0xc0, !PT ;  /* 0x000000ff00007812 */ /* 0x000fce00078ec0ff */
.L_x_15613:
[----:B------:R-:W-:-:S04]  /*89f0*/  SHF.R.U32.HI R3, RZ, 0x18, R3 ;  /* 0x00000018ff037819 */ /* 0x000fc80000011603 */
[----:B------:R-:W-:-:S04]  /*8a00*/  LOP3.LUT R0, R0, 0x80, R3, 0xf8, !PT ;  /* 0x0000008000007812 */ /* 0x000fc800078ef803 */
[----:B------:R-:W-:-:S07]  /*8a10*/  PRMT R4, R0, 0x7610, R4 ;  /* 0x0000761000047816 */ /* 0x000fce0000000004 */
.L_x_15611:
[----:B------:R-:W-:Y:S05]  /*8a20*/  BSYNC.RECONVERGENT B0 ;  /* 0x0000000000007941 */ /* 0x000fea0003800200 */
.L_x_15610:
[----:B------:R0:W-:Y:S01]  /*8a30*/  STG.E.U8 desc[UR36][R8.64], R4 ;  /* 0x0000000408007986 */ /* 0x0001e2000c101124 */
[----:B------:R-:W-:Y:S05]  /*8a40*/  BRA `(.L_x_15587) ;  /* 0x0000000000a87947 */ /* 0x000fea0003800000 */
.L_x_15603:
[----:B------:R-:W-:-:S13]  /*8a50*/  ISETP.NE.AND P0, PT, R0, 0x1c, PT ;  /* 0x0000001c0000780c */ /* 0x000fda0003f05270 */
[----:B------:R-:W-:Y:S05]  /*8a60*/  @!P0 BRA `(.L_x_15614) ;  /* 0x00000000009c8947 */ /* 0x000fea0003800000 */
[----:B------:R-:W-:-:S13]  /*8a70*/  ISETP.NE.AND P0, PT, R0, 0x1d, PT ;  /* 0x0000001d0000780c */ /* 0x000fda0003f05270 */
[----:B------:R-:W-:Y:S05]  /*8a80*/  @!P0 BRA `(.L_x_15615) ;  /* 0x00000000008c8947 */ /* 0x000fea0003800000 */
[----:B------:R-:W-:-:S13]  /*8a90*/  ISETP.NE.AND P0, PT, R0, 0x2c, PT ;  /* 0x0000002c0000780c */ /* 0x000fda0003f05270 */
[----:B------:R-:W-:Y:S05]  /*8aa0*/  @!P0 BRA `(.L_x_15616) ;  /* 0x0000000000448947 */ /* 0x000fea0003800000 */
.L_x_15586:
        /* <DEDUP_REMOVED lines=16> */
.L_x_15617:
[----:B------:R-:W-:Y:S05]  /*8bb0*/  BRA `(.L_x_15587) ;  /* 0x00000000004c7947 */ /* 0x000fea0003800000 */
.L_x_15616:
        /* <DEDUP_REMOVED lines=16> */
.L_x_15615:
[----:B------:R0:W-:Y:S01]  /*8cc0*/  STG.E.64 desc[UR36][R8.64], R10 ;  /* 0x0000000a08007986 */ /* 0x0001e2000c101b24 */
[----:B------:R-:W-:Y:S05]  /*8cd0*/  BRA `(.L_x_15587) ;  /* 0x0000000000047947 */ /* 0x000fea0003800000 */
.L_x_15614:
[----:B------:R0:W-:Y:S02]  /*8ce0*/  STG.E desc[UR36][R8.64], R4 ;  /* 0x0000000408007986 */ /* 0x0001e4000c101924 */
.L_x_15587:
        /* <DEDUP_REMOVED lines=23> */
.L_x_15622:
[----:B------:R4:W-:Y:S01]  /*8e60*/  STG.E.U8 desc[UR36][R8.64], R32 ;  /* 0x0000002008007986 */ /* 0x0009e2000c101124 */
[----:B------:R-:W-:Y:S05]  /*8e70*/  BRA `(.L_x_15624) ;  /* 0x0000000c00347947 */ /* 0x000fea0003800000 */
.L_x_15621:
        /* <DEDUP_REMOVED lines=8> */
.L_x_15626:
[----:B------:R2:W-:Y:S01]  /*8f00*/  STG.E desc[UR36][R8.64], R32 ;  /* 0x0000002008007986 */ /* 0x0005e2000c101924 */
[----:B------:R-:W-:Y:S05]  /*8f10*/  BRA `(.L_x_15624) ;  /* 0x0000000c000c7947 */ /* 0x000fea0003800000 */
.L_x_15625:
[----:B------:R0:W-:Y:S01]  /*8f20*/  STG.E.U16 desc[UR36][R8.64], R32 ;  /* 0x0000002008007986 */ /* 0x0001e2000c101524 */
[----:B------:R-:W-:Y:S05]  /*8f30*/  BRA `(.L_x_15624) ;  /* 0x0000000c00047947 */ /* 0x000fea0003800000 */
.L_x_15620:
        /* <DEDUP_REMOVED lines=9> */
.L_x_15628:
[----:B------:R-:W0:Y:S02]  /*8fd0*/  I2F.S64 R0, R28 ;  /* 0x0000001c00007312 */ /* 0x000e240000301400 */
[----:B0-----:R-:W-:-:S05]  /*8fe0*/  F2FP.F16.F32.PACK_AB R0, RZ, R0 ;  /* 0x00000000ff00723e */ /* 0x001fca00000000ff */
[----:B------:R0:W-:Y:S01]  /*8ff0*/  STG.E.U16 desc[UR36][R8.64], R0 ;  /* 0x0000000008007986 */ /* 0x0001e2000c101524 */
[----:B------:R-:W-:Y:S05]  /*9000*/  BRA `(.L_x_15624) ;  /* 0x0000000800d07947 */ /* 0x000fea0003800000 */
.L_x_15627:
        /* <DEDUP_REMOVED lines=10> */
.L_x_15630:
[----:B------:R-:W0:Y:S02]  /*90b0*/  I2F.S64 R28, R28 ;  /* 0x0000001c001c7312 */ /* 0x000e240000301400 */
[----:B0-----:R-:W-:-:S04]  /*90c0*/  F2FP.F16.F32.PACK_AB R3, RZ, R28 ;  /* 0x0000001cff03723e */ /* 0x001fc800000000ff */
[----:B------:R-:W-:-:S05]  /*90d0*/  PRMT R3, R3, 0x5410, RZ ;  /* 0x0000541003037816 */ /* 0x000fca00000000ff */
[----:B------:R0:W-:Y:S01]  /*90e0*/  STG.E desc[UR36][R8.64], R3 ;  /* 0x0000000308007986 */ /* 0x0001e2000c101924 */
[----:B------:R-:W-:Y:S05]  /*90f0*/  BRA `(.L_x_15624) ;  /* 0x0000000800947947 */ /* 0x000fea0003800000 */
.L_x_15629:
[----:B------:R-:W0:Y:S02]  /*9100*/  I2F.F64.S64 R28, R28 ;  /* 0x0000001c001c7312 */ /* 0x000e240000301c00 */
[----:B0-----:R0:W-:Y:S01]  /*9110*/  STG.E.64 desc[UR36][R8.64], R28 ;  /* 0x0000001c08007986 */ /* 0x0011e2000c101b24 */
[----:B------:R-:W-:Y:S05]  /*9120*/  BRA `(.L_x_15624) ;  /* 0x0000000800887947 */ /* 0x000fea0003800000 */
.L_x_15619:
        /* <DEDUP_REMOVED lines=12> */
.L_x_15634:
        /* <DEDUP_REMOVED lines=17> */
.L_x_15637:
[----:B------:R-:W-:-:S04]  /*9300*/  SHF.R.U32.HI R3, RZ, 0x18, R29 ;  /* 0x00000018ff037819 */ /* 0x000fc8000001161d */
[----:B------:R-:W-:-:S04]  /*9310*/  LOP3.LUT R0, R0, 0x80, R3, 0xf8, !PT ;  /* 0x0000008000007812 */ /* 0x000fc800078ef803 */
[----:B------:R-:W-:-:S07]  /*9320*/  PRMT R4, R0, 0x7610, R4 ;  /* 0x0000761000047816 */ /* 0x000fce0000000004 */
.L_x_15636:
[----:B------:R-:W-:Y:S05]  /*9330*/  BSYNC.RECONVERGENT B0 ;  /* 0x0000000000007941 */ /* 0x000fea0003800200 */
.L_x_15635:
[----:B------:R0:W-:Y:S01]  /*9340*/  STG.E.U8 desc[UR36][R8.64], R4 ;  /* 0x0000000408007986 */ /* 0x0001e2000c101124 */
[----:B------:R-:W-:Y:S05]  /*9350*/  BRA `(.L_x_15624) ;  /* 0x0000000400fc7947 */ /* 0x000fea0003800000 */
.L_x_15633:
        /* <DEDUP_REMOVED lines=17> */
.L_x_15640:
[----:B------:R-:W-:-:S04]  /*9470*/  SHF.R.U32.HI R3, RZ, 0x18, R29 ;  /* 0x00000018ff037819 */ /* 0x000fc8000001161d */
[----:B------:R-:W-:-:S04]  /*9480*/  LOP3.LUT R0, R0, 0x80, R3, 0xf8, !PT ;  /* 0x0000008000007812 */ /* 0x000fc800078ef803 */
[----:B------:R-:W-:-:S07]  /*9490*/  PRMT R4, R0, 0x7610, R4 ;  /* 0x0000761000047816 */ /* 0x000fce0000000004 */
.L_x_15639:
[----:B------:R-:W-:Y:S05]  /*94a0*/  BSYNC.RECONVERGENT B0 ;  /* 0x0000000000007941 */ /* 0x000fea0003800200 */
.L_x_15638:
[----:B------:R0:W-:Y:S01]  /*94b0*/  STG.E.U8 desc[UR36][R8.64], R4 ;  /* 0x0000000408007986 */ /* 0x0001e2000c101124 */
[----:B------:R-:W-:Y:S05]  /*94c0*/  BRA `(.L_x_15624) ;  /* 0x0000000400a07947 */ /* 0x000fea0003800000 */
.L_x_15632:
        /* <DEDUP_REMOVED lines=22> */
.L_x_15642:
[----:B------:R0:W-:Y:S01]  /*9630*/  STG.E.64 desc[UR36][R8.64], R28 ;  /* 0x0000001c08007986 */ /* 0x0001e2000c101b24 */
[----:B------:R-:W-:Y:S05]  /*9640*/  BRA `(.L_x_15624) ;  /* 0x0000000400407947 */ /* 0x000fea0003800000 */
.L_x_15641:
[----:B------:R0:W-:Y:S01]  /*9650*/  STG.E desc[UR36][R8.64], R32 ;  /* 0x0000002008007986 */ /* 0x0001e2000c101924 */
[----:B------:R-:W-:Y:S05]  /*9660*/  BRA `(.L_x_15624) ;  /* 0x0000000400387947 */ /* 0x000fea0003800000 */
.L_x_15631:
        /* <DEDUP_REMOVED lines=11> */
.L_x_15644:
[----:B------:R-:W-:Y:S01]  /*9720*/  CS2R R6, SRZ ;  /* 0x0000000000067805 */ /* 0x000fe2000001ff00 */
[----:B------:R-:W0:Y:S04]  /*9730*/  I2F.F64.S64 R4, R28 ;  /* 0x0000001c00047312 */ /* 0x000e280000301c00 */
[----:B0-----:R0:W-:Y:S01]  /*9740*/  STG.E.128 desc[UR36][R8.64], R4 ;  /* 0x0000000408007986 */ /* 0x0011e2000c101d24 */
[----:B------:R-:W-:Y:S05]  /*9750*/  BRA `(.L_x_15624) ;  /* 0x0000000000fc7947 */ /* 0x000fea0003800000 */
.L_x_15643:
[----:B------:R-:W-:-:S13]  /*9760*/  ISETP.NE.AND P0, PT, R0, 0xf, PT ;  /* 0x0000000f0000780c */ /* 0x000fda0003f05270 */
[----:B------:R-:W-:Y:S05]  /*9770*/  @!P0 BRA `(.L_x_15645) ;  /* 0x0000000000e88947 */ /* 0x000fea0003800000 */
[----:B------:R-:W-:-:S13]  /*9780*/  ISETP.NE.AND P0, PT, R0, 0x17, PT ;  /* 0x000000170000780c */ /* 0x000fda0003f05270 */
[----:B------:R-:W-:Y:S05]  /*9790*/  @!P0 BRA `(.L_x_15646) ;  /* 0x0000000000908947 */ /* 0x000fea0003800000 */
[----:B------:R-:W-:-:S13]  /*97a0*/  ISETP.NE.AND P0, PT, R0, 0x18, PT ;  /* 0x000000180000780c */ /* 0x000fda0003f05270 */
[----:B------:R-:W-:Y:S05]  /*97b0*/  @!P0 BRA `(.L_x_15647) ;  /* 0x0000000000448947 */ /* 0x000fea0003800000 */
.L_x_15623:
        /* <DEDUP_REMOVED lines=16> */
.L_x_15648:
[----:B------:R-:W-:Y:S05]  /*98c0*/  BRA `(.L_x_15624) ;  /* 0x0000000000a07947 */ /* 0x000fea0003800000 */
.L_x_15647:
        /* <DEDUP_REMOVED lines=13> */
.L_x_15650:
[----:B------:R-:W-:Y:S05]  /*99a0*/  BSYNC.RECONVERGENT B0 ;  /* 0x0000000000007941 */ /* 0x000fea0003800200 */
.L_x_15649:
[----:B------:R-:W-:-:S05]  /*99b0*/  LOP3.LUT R3, R0, 0x80, R3, 0xf8, !PT ;  /* 0x0000008000037812 */ /* 0x000fca00078ef803 */
[----:B------:R0:W-:Y:S01]  /*99c0*/  STG.E.U8 desc[UR36][R8.64], R3 ;  /* 0x0000000308007986 */ /* 0x0001e2000c101124 */
[----:B------:R-:W-:Y:S05]  /*99d0*/  BRA `(.L_x_15624) ;  /* 0x00000000005c7947 */ /* 0x000fea0003800000 */
.L_x_15646:
        /* <DEDUP_REMOVED lines=12> */
.L_x_15652:
[----:B------:R-:W-:Y:S01]  /*9aa0*/  IMAD.MOV.U32 R0, RZ, RZ, 0x7f ;  /* 0x0000007fff007424 */ /* 0x000fe200078e00ff */
[----:B------:R-:W-:-:S04]  /*9ab0*/  ISETP.GT.U32.AND P0, PT, R3, 0x7f800000, PT ;  /* 0x7f8000000300780c */ /* 0x000fc80003f04070 */
[----:B------:R-:W-:-:S09]  /*9ac0*/  SEL R0, R0, 0x7c, P0 ;  /* 0x0000007c00007807 */ /* 0x000fd20000000000 */
.L_x_15653:
[----:B------:R-:W-:Y:S05]  /*9ad0*/  BSYNC.RECONVERGENT B0 ;  /* 0x0000000000007941 */ /* 0x000fea0003800200 */
.L_x_15651:
[----:B------:R-:W-:-:S04]  /*9ae0*/  SHF.R.U32.HI R3, RZ, 0x18, R29 ;  /* 0x00000018ff037819 */ /* 0x000fc8000001161d */
[----:B------:R-:W-:-:S05]  /*9af0*/  LOP3.LUT R3, R0, 0x80, R3, 0xf8, !PT ;  /* 0x0000008000037812 */ /* 0x000fca00078ef803 */
[----:B------:R0:W-:Y:S01]  /*9b00*/  STG.E.U8 desc[UR36][R8.64], R3 ;  /* 0x0000000308007986 */ /* 0x0001e2000c101124 */
[----:B------:R-:W-:Y:S05]  /*9b10*/  BRA `(.L_x_15624) ;  /* 0x00000000000c7947 */ /* 0x000fea0003800000 */
.L_x_15645:
[----:B------:R-:W0:Y:S02]  /*9b20*/  I2F.S64 R0, R28 ;  /* 0x0000001c00007312 */ /* 0x000e240000301400 */
[----:B0-----:R-:W-:-:S05]  /*9b30*/  F2FP.BF16.F32.PACK_AB R0, RZ, R0 ;  /* 0x00000000ff00723e */ /* 0x001fca00000010ff */
[----:B------:R0:W-:Y:S02]  /*9b40*/  STG.E.U16 desc[UR36][R8.64], R0 ;  /* 0x0000000008007986 */ /* 0x0001e4000c101524 */
.L_x_15624:
[----:B------:R-:W-:-:S07]  /*9b50*/  VIADD R30, R30, 0x80 ;  /* 0x000000801e1e7836 */ /* 0x000fce0000000000 */
.L_x_15581:
[----:B------:R-:W-:-:S13]  /*9b60*/  ISETP.GE.AND P0, PT, R30, R26, PT ;  /* 0x0000001a1e00720c */ /* 0x000fda0003f06270 */
[----:B------:R-:W-:Y:S05]  /*9b70*/  @P0 BREAK.RELIABLE B6 ;  /* 0x0000000000060942 */ /* 0x000fea0003800100 */
[----:B------:R-:W-:Y:S05]  /*9b80*/  @P0 BRA `(.L_x_15618) ;  /* 0x0000000c00940947 */ /* 0x000fea0003800000 */
[----:B------:R-:W-:Y:S05]  /*9b90*/  BSYNC.RELIABLE B6 ;  /* 0x0000000000067941 */ /* 0x000fea0003800100 */
.L_x_15580:
        /* <DEDUP_REMOVED lines=20> */
.L_x_15657:
[----:B------:R0:W-:Y:S01]  /*9ce0*/  STG.E.U8 desc[UR36][R8.64], R24 ;  /* 0x0000001808007986 */ /* 0x0001e2000c101124 */
[----:B------:R-:W-:Y:S05]  /*9cf0*/  BRA `(.L_x_15659) ;  /* 0x0000000c00347947 */ /* 0x000fea0003800000 */
.L_x_15656:
        /* <DEDUP_REMOVED lines=8> */
.L_x_15661:
[----:B------:R0:W-:Y:S01]  /*9d80*/  STG.E desc[UR36][R8.64], R24 ;  /* 0x0000001808007986 */ /* 0x0001e2000c101924 */
[----:B------:R-:W-:Y:S05]  /*9d90*/  BRA `(.L_x_15659) ;  /* 0x0000000c000c7947 */ /* 0x000fea0003800000 */
.L_x_15660:
[----:B------:R0:W-:Y:S01]  /*9da0*/  STG.E.U16 desc[UR36][R8.64], R24 ;  /* 0x0000001808007986 */ /* 0x0001e2000c101524 */
[----:B------:R-:W-:Y:S05]  /*9db0*/  BRA `(.L_x_15659) ;  /* 0x0000000c00047947 */ /* 0x000fea0003800000 */
.L_x_15655:
        /* <DEDUP_REMOVED lines=9> */
.L_x_15663:
[----:B------:R-:W0:Y:S02]  /*9e50*/  I2F.S64 R0, R22 ;  /* 0x0000001600007312 */ /* 0x000e240000301400 */
[----:B0-----:R-:W-:-:S05]  /*9e60*/  F2FP.F16.F32.PACK_AB R0, RZ, R0 ;  /* 0x00000000ff00723e */ /* 0x001fca00000000ff */
[----:B------:R0:W-:Y:S01]  /*9e70*/  STG.E.U16 desc[UR36][R8.64], R0 ;  /* 0x0000000008007986 */ /* 0x0001e2000c101524 */
[----:B------:R-:W-:Y:S05]  /*9e80*/  BRA `(.L_x_15659) ;  /* 0x0000000800d07947 */ /* 0x000fea0003800000 */
.L_x_15662:
        /* <DEDUP_REMOVED lines=10> */
.L_x_15665:
[----:B------:R-:W0:Y:S02]  /*9f30*/  I2F.S64 R22, R22 ;  /* 0x0000001600167312 */ /* 0x000e240000301400 */
[----:B0-----:R-:W-:-:S04]  /*9f40*/  F2FP.F16.F32.PACK_AB R3, RZ, R22 ;  /* 0x00000016ff03723e */ /* 0x001fc800000000ff */
[----:B------:R-:W-:-:S05]  /*9f50*/  PRMT R3, R3, 0x5410, RZ ;  /* 0x0000541003037816 */ /* 0x000fca00000000ff */
[----:B------:R2:W-:Y:S01]  /*9f60*/  STG.E desc[UR36][R8.64], R3 ;  /* 0x0000000308007986 */ /* 0x0005e2000c101924 */
[----:B------:R-:W-:Y:S05]  /*9f70*/  BRA `(.L_x_15659) ;  /* 0x0000000800947947 */ /* 0x000fea0003800000 */
.L_x_15664:
[----:B------:R-:W0:Y:S02]  /*9f80*/  I2F.F64.S64 R22, R22 ;  /* 0x0000001600167312 */ /* 0x000e240000301c00 */
[----:B0-----:R4:W-:Y:S01]  /*9f90*/  STG.E.64 desc[UR36][R8.64], R22 ;  /* 0x0000001608007986 */ /* 0x0019e2000c101b24 */
[----:B------:R-:W-:Y:S05]  /*9fa0*/  BRA `(.L_x_15659) ;  /* 0x0000000800887947 */ /* 0x000fea0003800000 */
.L_x_15654:
        /* <DEDUP_REMOVED lines=12> */
.L_x_15669:
        /* <DEDUP_REMOVED lines=17> */
.L_x_15672:
[----:B------:R-:W-:-:S04]  /*a180*/  SHF.R.U32.HI R3, RZ, 0x18, R23 ;  /* 0x00000018ff037819 */ /* 0x000fc80000011617 */
[----:B------:R-:W-:-:S04]  /*a190*/  LOP3.LUT R0, R0, 0x80, R3, 0xf8, !PT ;  /* 0x0000008000007812 */ /* 0x000fc800078ef803 */
[----:B------:R-:W-:-:S07]  /*a1a0*/  PRMT R4, R0, 0x7610, R4 ;  /* 0x0000761000047816 */ /* 0x000fce0000000004 */
.L_x_15671:
[----:B------:R-:W-:Y:S05]  /*a1b0*/  BSYNC.RECONVERGENT B0 ;  /* 0x0000000000007941 */ /* 0x000fea0003800200 */
.L_x_15670:
[----:B------:R0:W-:Y:S01]  /*a1c0*/  STG.E.U8 desc[UR36][R8.64], R4 ;  /* 0x0000000408007986 */ /* 0x0001e2000c101124 */
[----:B------:R-:W-:Y:S05]  /*a1d0*/  BRA `(.L_x_15659) ;  /* 0x0000000400fc7947 */ /* 0x000fea0003800000 */
.L_x_15668:
        /* <DEDUP_REMOVED lines=17> */
.L_x_15675:
[----:B------:R-:W-:-:S04]  /*a2f0*/  SHF.R.U32.HI R3, RZ, 0x18, R23 ;  /* 0x00000018ff037819 */ /* 0x000fc80000011617 */
[----:B------:R-:W-:-:S04]  /*a300*/  LOP3.LUT R0, R0, 0x80, R3, 0xf8, !PT ;  /* 0x0000008000007812 */ /* 0x000fc800078ef803 */
[----:B------:R-:W-:-:S07]  /*a310*/  PRMT R4, R0, 0x7610, R4 ;  /* 0x0000761000047816 */ /* 0x000fce0000000004 */
.L_x_15674:
[----:B------:R-:W-:Y:S05]  /*a320*/  BSYNC.RECONVERGENT B0 ;  /* 0x0000000000007941 */ /* 0x000fea0003800200 */
.L_x_15673:
[----:B------:R0:W-:Y:S01]  /*a330*/  STG.E.U8 desc[UR36][R8.64], R4 ;  /* 0x0000000408007986 */ /* 0x0001e2000c101124 */
[----:B------:R-:W-:Y:S05]  /*a340*/  BRA `(.L_x_15659) ;  /* 0x0000000400a07947 */ /* 0x000fea0003800000 */
.L_x_15667:
        /* <DEDUP_REMOVED lines=22> */
.L_x_15677:
[----:B------:R0:W-:Y:S01]  /*a4b0*/  STG.E.64 desc[UR36][R8.64], R22 ;  /* 0x0000001608007986 */ /* 0x0001e2000c101b24 */
[----:B------:R-:W-:Y:S05]  /*a4c0*/  BRA `(.L_x_15659) ;  /* 0x0000000400407947 */ /* 0x000fea0003800000 */
.L_x_15676:
[----:B------:R0:W-:Y:S01]  /*a4d0*/  STG.E desc[UR36][R8.64], R24 ;  /* 0x0000001808007986 */ /* 0x0001e2000c101924 */
[----:B------:R-:W-:Y:S05]  /*a4e0*/  BRA `(.L_x_15659) ;  /* 0x0000000400387947 */ /* 0x000fea0003800000 */
.L_x_15666:
        /* <DEDUP_REMOVED lines=11> */
.L_x_15679:
[----:B------:R-:W-:Y:S01]  /*a5a0*/  CS2R R6, SRZ ;  /* 0x0000000000067805 */ /* 0x000fe2000001ff00 */
[----:B------:R-:W0:Y:S04]  /*a5b0*/  I2F.F64.S64 R4, R22 ;  /* 0x0000001600047312 */ /* 0x000e280000301c00 */
[----:B0-----:R0:W-:Y:S01]  /*a5c0*/  STG.E.128 desc[UR36][R8.64], R4 ;  /* 0x0000000408007986 */ /* 0x0011e2000c101d24 */
[----:B------:R-:W-:Y:S05]  /*a5d0*/  BRA `(.L_x_15659) ;  /* 0x0000000000fc7947 */ /* 0x000fea0003800000 */
.L_x_15678:
[----:B------:R-:W-:-:S13]  /*a5e0*/  ISETP.NE.AND P0, PT, R0, 0xf, PT ;  /* 0x0000000f0000780c */ /* 0x000fda0003f05270 */
[----:B------:R-:W-:Y:S05]  /*a5f0*/  @!P0 BRA `(.L_x_15680) ;  /* 0x0000000000e88947 */ /* 0x000fea0003800000 */
[----:B------:R-:W-:-:S13]  /*a600*/  ISETP.NE.AND P0, PT, R0, 0x17, PT ;  /* 0x000000170000780c */ /* 0x000fda0003f05270 */
[----:B------:R-:W-:Y:S05]  /*a610*/  @!P0 BRA `(.L_x_15681) ;  /* 0x0000000000908947 */ /* 0x000fea0003800000 */
[----:B------:R-:W-:-:S13]  /*a620*/  ISETP.NE.AND P0, PT, R0, 0x18, PT ;  /* 0x000000180000780c */ /* 0x000fda0003f05270 */
[----:B------:R-:W-:Y:S05]  /*a630*/  @!P0 BRA `(.L_x_15682) ;  /* 0x0000000000448947 */ /* 0x000fea0003800000 */
.L_x_15658:
        /* <DEDUP_REMOVED lines=16> */
.L_x_15683:
[----:B------:R-:W-:Y:S05]  /*a740*/  BRA `(.L_x_15659) ;  /* 0x0000000000a07947 */ /* 0x000fea0003800000 */
.L_x_15682:
        /* <DEDUP_REMOVED lines=13> */
.L_x_15685:
[----:B------:R-:W-:Y:S05]  /*a820*/  BSYNC.RECONVERGENT B0 ;  /* 0x0000000000007941 */ /* 0x000fea0003800200 */
.L_x_15684:
[----:B------:R-:W-:-:S05]  /*a830*/  LOP3.LUT R3, R0, 0x80, R3, 0xf8, !PT ;  /* 0x0000008000037812 */ /* 0x000fca00078ef803 */
[----:B------:R0:W-:Y:S01]  /*a840*/  STG.E.U8 desc[UR36][R8.64], R3 ;  /* 0x0000000308007986 */ /* 0x0001e2000c101124 */
[----:B------:R-:W-:Y:S05]  /*a850*/  BRA `(.L_x_15659) ;  /* 0x00000000005c7947 */ /* 0x000fea0003800000 */
.L_x_15681:
        /* <DEDUP_REMOVED lines=12> */
.L_x_15687:
[----:B------:R-:W-:Y:S01]  /*a920*/  IMAD.MOV.U32 R0, RZ, RZ, 0x7f ;  /* 0x0000007fff007424 */ /* 0x000fe200078e00ff */
[----:B------:R-:W-:-:S04]  /*a930*/  ISETP.GT.U32.AND P0, PT, R3, 0x7f800000, PT ;  /* 0x7f8000000300780c */ /* 0x000fc80003f04070 */
[----:B------:R-:W-:-:S09]  /*a940*/  SEL R0, R0, 0x7c, P0 ;  /* 0x0000007c00007807 */ /* 0x000fd20000000000 */
.L_x_15688:
[----:B------:R-:W-:Y:S05]  /*a950*/  BSYNC.RECONVERGENT B0 ;  /* 0x0000000000007941 */ /* 0x000fea0003800200 */
.L_x_15686:
[----:B------:R-:W-:-:S04]  /*a960*/  SHF.R.U32.HI R3, RZ, 0x18, R23 ;  /* 0x00000018ff037819 */ /* 0x000fc80000011617 */
[----:B------:R-:W-:-:S05]  /*a970*/  LOP3.LUT R3, R0, 0x80, R3, 0xf8, !PT ;  /* 0x0000008000037812 */ /* 0x000fca00078ef803 */
[----:B------:R0:W-:Y:S01]  /*a980*/  STG.E.U8 desc[UR36][R8.64], R3 ;  /* 0x0000000308007986 */ /* 0x0001e2000c101124 */
[----:B------:R-:W-:Y:S05]  /*a990*/  BRA `(.L_x_15659) ;  /* 0x00000000000c7947 */ /* 0x000fea0003800000 */
.L_x_15680:
[----:B------:R-:W0:Y:S02]  /*a9a0*/  I2F.S64 R0, R22 ;  /* 0x0000001600007312 */ /* 0x000e240000301400 */
[----:B0-----:R-:W-:-:S05]  /*a9b0*/  F2FP.BF16.F32.PACK_AB R0, RZ, R0 ;  /* 0x00000000ff00723e */ /* 0x001fca00000010ff */
[----:B------:R0:W-:Y:S02]  /*a9c0*/  STG.E.U16 desc[UR36][R8.64], R0 ;  /* 0x0000000008007986 */ /* 0x0001e4000c101524 */
.L_x_15659:
[----:B------:R-:W-:-:S07]  /*a9d0*/  VIADD R30, R30, 0x80 ;  /* 0x000000801e1e7836 */ /* 0x000fce0000000000 */
.L_x_15618:
[----:B------:R-:W-:Y:S05]  /*a9e0*/  BSYNC.RECONVERGENT B7 ;  /* 0x0000000000077941 */ /* 0x000fea0003800200 */
.L_x_15579:
[----:B------:R-:W-:-:S13]  /*a9f0*/  ISETP.GE.AND P0, PT, R30, R26, PT ;  /* 0x0000001a1e00720c */ /* 0x000fda0003f06270 */
[----:B------:R-:W-:Y:S05]  /*aa00*/  @P0 EXIT ;  /* 0x000000000000094d */ /* 0x000fea0003800000 */
[----:B0-23--:R-:W0:Y:S01]  /*aa10*/  LDC.64 R4, c[0x0][0x398] ;  /* 0x0000e600ff047b82 */ /* 0x00de220000000a00 */
        /* <DEDUP_REMOVED lines=18> */
.L_x_15692:
[----:B------:R-:W-:Y:S01]  /*ab40*/  STG.E.U8 desc[UR36][R4.64], R18 ;  /* 0x0000001204007986 */ /* 0x000fe2000c101124 */
[----:B------:R-:W-:Y:S05]  /*ab50*/  EXIT ;  /* 0x000000000000794d */ /* 0x000fea0003800000 */
.L_x_15691:
        /* <DEDUP_REMOVED lines=8> */
.L_x_15695:
[----:B------:R-:W-:Y:S01]  /*abe0*/  STG.E desc[UR36][R4.64], R18 ;  /* 0x0000001204007986 */ /* 0x000fe2000c101924 */
[----:B------:R-:W-:Y:S05]  /*abf0*/  EXIT ;  /* 0x000000000000794d */ /* 0x000fea0003800000 */
.L_x_15694:
[----:B------:R-:W-:Y:S01]  /*ac00*/  STG.E.U16 desc[UR36][R4.64], R18 ;  /* 0x0000001204007986 */ /* 0x000fe2000c101524 */
[----:B------:R-:W-:Y:S05]  /*ac10*/  EXIT ;  /* 0x000000000000794d */ /* 0x000fea0003800000 */
.L_x_15690:
        /* <DEDUP_REMOVED lines=9> */
.L_x_15697:
[----:B------:R-:W0:Y:S02]  /*acb0*/  I2F.S64 R0, R16 ;  /* 0x0000001000007312 */ /* 0x000e240000301400 */
[----:B0-----:R-:W-:-:S05]  /*acc0*/  F2FP.F16.F32.PACK_AB R0, RZ, R0 ;  /* 0x00000000ff00723e */ /* 0x001fca00000000ff */
[----:B------:R-:W-:Y:S01]  /*acd0*/  STG.E.U16 desc[UR36][R4.64], R0 ;  /* 0x0000000004007986 */ /* 0x000fe2000c101524 */
[----:B------:R-:W-:Y:S05]  /*ace0*/  EXIT ;  /* 0x000000000000794d */ /* 0x000fea0003800000 */
.L_x_15696:
        /* <DEDUP_REMOVED lines=10> */
.L_x_15699:
[----:B------:R-:W0:Y:S02]  /*ad90*/  I2F.S64 R16, R16 ;  /* 0x0000001000107312 */ /* 0x000e240000301400 */
[----:B0-----:R-:W-:-:S04]  /*ada0*/  F2FP.F16.F32.PACK_AB R3, RZ, R16 ;  /* 0x00000010ff03723e */ /* 0x001fc800000000ff */
[----:B------:R-:W-:-:S05]  /*adb0*/  PRMT R3, R3, 0x5410, RZ ;  /* 0x0000541003037816 */ /* 0x000fca00000000ff */
[----:B------:R-:W-:Y:S01]  /*adc0*/  STG.E desc[UR36][R4.64], R3 ;  /* 0x0000000304007986 */ /* 0x000fe2000c101924 */
[----:B------:R-:W-:Y:S05]  /*add0*/  EXIT ;  /* 0x000000000000794d */ /* 0x000fea0003800000 */
.L_x_15698:
[----:B------:R-:W0:Y:S02]  /*ade0*/  I2F.F64.S64 R16, R16 ;  /* 0x0000001000107312 */ /* 0x000e240000301c00 */
[----:B0-----:R-:W-:Y:S01]  /*adf0*/  STG.E.64 desc[UR36][R4.64], R16 ;  /* 0x0000001004007986 */ /* 0x001fe2000c101b24 */
[----:B------:R-:W-:Y:S05]  /*ae00*/  EXIT ;  /* 0x000000000000794d */ /* 0x000fea0003800000 */
.L_x_15689:
        /* <DEDUP_REMOVED lines=12> */
.L_x_15703:
        /* <DEDUP_REMOVED lines=17> */
.L_x_15706:
[----:B------:R-:W-:-:S04]  /*afe0*/  SHF.R.U32.HI R3, RZ, 0x18, R17 ;  /* 0x00000018ff037819 */ /* 0x000fc80000011611 */
[----:B------:R-:W-:-:S04]  /*aff0*/  LOP3.LUT R0, R0, 0x80, R3, 0xf8, !PT ;  /* 0x0000008000007812 */ /* 0x000fc800078ef803 */
[----:B------:R-:W-:-:S07]  /*b000*/  PRMT R2, R0, 0x7610, R2 ;  /* 0x0000761000027816 */ /* 0x000fce0000000002 */
.L_x_15705:
[----:B------:R-:W-:Y:S05]  /*b010*/  BSYNC.RECONVERGENT B0 ;  /* 0x0000000000007941 */ /* 0x000fea0003800200 */
.L_x_15704:
[----:B------:R-:W-:Y:S01]  /*b020*/  STG.E.U8 desc[UR36][R4.64], R2 ;  /* 0x0000000204007986 */ /* 0x000fe2000c101124 */
[----:B------:R-:W-:Y:S05]  /*b030*/  EXIT ;  /* 0x000000000000794d */ /* 0x000fea0003800000 */
.L_x_15702:
        /* <DEDUP_REMOVED lines=17> */
.L_x_15709:
[----:B------:R-:W-:-:S04]  /*b150*/  SHF.R.U32.HI R3, RZ, 0x18, R17 ;  /* 0x00000018ff037819 */ /* 0x000fc80000011611 */
[----:B------:R-:W-:-:S04]  /*b160*/  LOP3.LUT R0, R0, 0x80, R3, 0xf8, !PT ;  /* 0x0000008000007812 */ /* 0x000fc800078ef803 */
[----:B------:R-:W-:-:S07]  /*b170*/  PRMT R2, R0, 0x7610, R2 ;  /* 0x0000761000027816 */ /* 0x000fce0000000002 */
.L_x_15708:
[----:B------:R-:W-:Y:S05]  /*b180*/  BSYNC.RECONVERGENT B0 ;  /* 0x0000000000007941 */ /* 0x000fea0003800200 */
.L_x_15707:
[----:B------:R-:W-:Y:S01]  /*b190*/  STG.E.U8 desc[UR36][R4.64], R2 ;  /* 0x0000000204007986 */ /* 0x000fe2000c101124 */
[----:B------:R-:W-:Y:S05]  /*b1a0*/  EXIT ;  /* 0x000000000000794d */ /* 0x000fea0003800000 */
.L_x_15701:
        /* <DEDUP_REMOVED lines=22> */
.L_x_15711:
[----:B------:R-:W-:Y:S01]  /*b310*/  STG.E.64 desc[UR36][R4.64], R16 ;  /* 0x0000001004007986 */ /* 0x000fe2000c101b24 */
[----:B------:R-:W-:Y:S05]  /*b320*/  EXIT ;  /* 0x000000000000794d */ /* 0x000fea0003800000 */
.L_x_15710:
[----:B------:R-:W-:Y:S01]  /*b330*/  STG.E desc[UR36][R4.64], R18 ;  /* 0x0000001204007986 */ /* 0x000fe2000c101924 */
[----:B------:R-:W-:Y:S05]  /*b340*/  EXIT ;  /* 0x000000000000794d */ /* 0x000fea0003800000 */
.L_x_15700:
        /* <DEDUP_REMOVED lines=11> */
.L_x_15713:
[----:B------:R-:W-:Y:S01]  /*b400*/  CS2R R18, SRZ ;  /* 0x0000000000127805 */ /* 0x000fe2000001ff00 */
[----:B------:R-:W0:Y:S04]  /*b410*/  I2F.F64.S64 R16, R16 ;  /* 0x0000001000107312 */ /* 0x000e280000301c00 */
[----:B0-----:R-:W-:Y:S01]  /*b420*/  STG.E.128 desc[UR36][R4.64], R16 ;  /* 0x0000001004007986 */ /* 0x001fe2000c101d24 */
[----:B------:R-:W-:Y:S05]  /*b430*/  EXIT ;  /* 0x000000000000794d */ /* 0x000fea0003800000 */
.L_x_15712:
[----:B------:R-:W-:-:S13]  /*b440*/  ISETP.NE.AND P0, PT, R0, 0xf, PT ;  /* 0x0000000f0000780c */ /* 0x000fda0003f05270 */
[----:B------:R-:W-:Y:S05]  /*b450*/  @!P0 BRA `(.L_x_15714) ;  /* 0x0000000000e88947 */ /* 0x000fea0003800000 */
[----:B------:R-:W-:-:S13]  /*b460*/  ISETP.NE.AND P0, PT, R0, 0x17, PT ;  /* 0x000000170000780c */ /* 0x000fda0003f05270 */
[----:B------:R-:W-:Y:S05]  /*b470*/  @!P0 BRA `(.L_x_15715) ;  /* 0x0000000000908947 */ /* 0x000fea0003800000 */
[----:B------:R-:W-:-:S13]  /*b480*/  ISETP.NE.AND P0, PT, R0, 0x18, PT ;  /* 0x000000180000780c */ /* 0x000fda0003f05270 */
[----:B------:R-:W-:Y:S05]  /*b490*/  @!P0 BRA `(.L_x_15716) ;  /* 0x0000000000448947 */ /* 0x000fea0003800000 */
.L_x_15693:
[----:B------:R-:W-:Y:S01]  /*b4a0*/  MOV R0, 0x228 ;  /* 0x0000022800007802 */ /* 0x000fe20000000f00 */
[----:B------:R-:W0:Y:S01]  /*b4b0*/  LDCU.64 UR4, c[0x4][0x218] ;  /* 0x01004300ff0477ac */ /* 0x000e220008000a00 */
[----:B-1--4-:R-:W-:Y:S02]  /*b4c0*/  IMAD.MOV.U32 R8, RZ, RZ, 0x65 ;  /* 0x00000065ff087424 */ /* 0x012fe400078e00ff */
        /* <DEDUP_REMOVED lines=13> */
.L_x_15717:
[----:B------:R-:W-:Y:S05]  /*b5a0*/  EXIT ;  /* 0x000000000000794d */ /* 0x000fea0003800000 */
.L_x_15716:
        /* <DEDUP_REMOVED lines=13> */
.L_x_15719:
[----:B------:R-:W-:Y:S05]  /*b680*/  BSYNC.RECONVERGENT B0 ;  /* 0x0000000000007941 */ /* 0x000fea0003800200 */
.L_x_15718:
[----:B------:R-:W-:-:S05]  /*b690*/  LOP3.LUT R3, R0, 0x80, R3, 0xf8, !PT ;  /* 0x0000008000037812 */ /* 0x000fca00078ef803 */
[----:B------:R-:W-:Y:S01]  /*b6a0*/  STG.E.U8 desc[UR36][R4.64], R3 ;  /* 0x0000000304007986 */ /* 0x000fe2000c101124 */
[----:B------:R-:W-:Y:S05]  /*b6b0*/  EXIT ;  /* 0x000000000000794d */ /* 0x000fea0003800000 */
.L_x_15715:
        /* <DEDUP_REMOVED lines=12> */
.L_x_15721:
[----:B------:R-:W-:Y:S01]  /*b780*/  IMAD.MOV.U32 R0, RZ, RZ, 0x7f ;  /* 0x0000007fff007424 */ /* 0x000fe200078e00ff */
[----:B------:R-:W-:-:S04]  /*b790*/  ISETP.GT.U32.AND P0, PT, R2, 0x7f800000, PT ;  /* 0x7f8000000200780c */ /* 0x000fc80003f04070 */
[----:B------:R-:W-:-:S09]  /*b7a0*/  SEL R0, R0, 0x7c, P0 ;  /* 0x0000007c00007807 */ /* 0x000fd20000000000 */
.L_x_15722:
[----:B------:R-:W-:Y:S05]  /*b7b0*/  BSYNC.RECONVERGENT B0 ;  /* 0x0000000000007941 */ /* 0x000fea0003800200 */
.L_x_15720:
[----:B------:R-:W-:-:S04]  /*b7c0*/  SHF.R.U32.HI R3, RZ, 0x18, R3 ;  /* 0x00000018ff037819 */ /* 0x000fc80000011603 */
[----:B------:R-:W-:-:S05]  /*b7d0*/  LOP3.LUT R3, R0, 0x80, R3, 0xf8, !PT ;  /* 0x0000008000037812 */ /* 0x000fca00078ef803 */
[----:B------:R-:W-:Y:S01]  /*b7e0*/  STG.E.U8 desc[UR36][R4.64], R3 ;  /* 0x0000000304007986 */ /* 0x000fe2000c101124 */
[----:B------:R-:W-:Y:S05]  /*b7f0*/  EXIT ;  /* 0x000000000000794d */ /* 0x000fea0003800000 */
.L_x_15714:
[----:B------:R-:W0:Y:S02]  /*b800*/  I2F.S64 R0, R16 ;  /* 0x0000001000007312 */ /* 0x000e240000301400 */
[----:B0-----:R-:W-:-:S05]  /*b810*/  F2FP.BF16.F32.PACK_AB R0, RZ, R0 ;  /* 0x00000000ff00723e */ /* 0x001fca00000010ff */
[----:B------:R-:W-:Y:S01]  /*b820*/  STG.E.U16 desc[UR36][R4.64], R0 ;  /* 0x0000000004007986 */ /* 0x000fe2000c101524 */
[----:B------:R-:W-:Y:S05]  /*b830*/  EXIT ;  /* 0x000000000000794d */ /* 0x000fea0003800000 */
.L_x_15723:
        /* <DEDUP_REMOVED lines=12> */
.L_x_23585:


//--------------------- .text._ZN2at6native18elementwise_kernelILi128ELi2EZNS0_22gpu_kernel_impl_nocastIZZZNS0_54_GLOBAL__N__d8c5977b_16_LinearAlgebra_cu_9e10b42f_324316addr_kernel_cudaERNS_14TensorIteratorERKN3c106ScalarES9_ENKUlvE_clEvENKUlvE2_clEvEUllllE_EEvRNS_18TensorIteratorBaseERKT_EUliE_EEviT1_ --------------------------
	.section	.text._ZN2at6native18elementwise_kernelILi128ELi2EZNS0_22gpu_kernel_impl_nocastIZZZNS0_54_GLOBAL__N__d8c5977b_16_LinearAlgebra_cu_9e10b42f_324316addr_kernel_cudaERNS_14TensorIteratorERKN3c106ScalarES9_ENKUlvE_clEvENKUlvE2_clEvEUllllE_EEvRNS_18TensorIteratorBaseERKT_EUliE_EEviT1_,"ax",@progbits
	.align	128
        .global         _ZN2at6native18elementwise_kernelILi128ELi2EZNS0_22gpu_kernel_impl_nocastIZZZNS0_54_GLOBAL__N__d8c5977b_16_LinearAlgebra_cu_9e10b42f_324316addr_kernel_cudaERNS_14TensorIteratorERKN3c106ScalarES9_ENKUlvE_clEvENKUlvE2_clEvEUllllE_EEvRNS_18TensorIteratorBaseERKT_EUliE_EEviT1_
        .type           _ZN2at6native18elementwise_kernelILi128ELi2EZNS0_22gpu_kernel_impl_nocastIZZZNS0_54_GLOBAL__N__d8c5977b_16_LinearAlgebra_cu_9e10b42f_324316addr_kernel_cudaERNS_14TensorIteratorERKN3c106ScalarES9_ENKUlvE_clEvENKUlvE2_clEvEUllllE_EEvRNS_18TensorIteratorBaseERKT_EUliE_EEviT1_,@function
        .size           _ZN2at6native18elementwise_kernelILi128ELi2EZNS0_22gpu_kernel_impl_nocastIZZZNS0_54_GLOBAL__N__d8c5977b_16_LinearAlgebra_cu_9e10b42f_324316addr_kernel_cudaERNS_14TensorIteratorERKN3c106ScalarES9_ENKUlvE_clEvENKUlvE2_clEvEUllllE_EEvRNS_18TensorIteratorBaseERKT_EUliE_EEviT1_,(.L_x_23586 - _ZN2at6native18elementwise_kernelILi128ELi2EZNS0_22gpu_kernel_impl_nocastIZZZNS0_54_GLOBAL__N__d8c5977b_16_LinearAlgebra_cu_9e10b42f_324316addr_kernel_cudaERNS_14TensorIteratorERKN3c106ScalarES9_ENKUlvE_clEvENKUlvE2_clEvEUllllE_EEvRNS_18TensorIteratorBaseERKT_EUliE_EEviT1_)
        .other          _ZN2at6native18elementwise_kernelILi128ELi2EZNS0_22gpu_kernel_impl_nocastIZZZNS0_54_GLOBAL__N__d8c5977b_16_LinearAlgebra_cu_9e10b42f_324316addr_kernel_cudaERNS_14TensorIteratorERKN3c106ScalarES9_ENKUlvE_clEvENKUlvE2_clEvEUllllE_EEvRNS_18TensorIteratorBaseERKT_EUliE_EEviT1_,@"STO_CUDA_ENTRY STV_DEFAULT"
_ZN2at6native18elementwise_kernelILi128ELi2EZNS0_22gpu_kernel_impl_nocastIZZZNS0_54_GLOBAL__N__d8c5977b_16_LinearAlgebra_cu_9e10b42f_324316addr_kernel_cudaERNS_14TensorIteratorERKN3c106ScalarES9_ENKUlvE_clEvENKUlvE2_clEvEUllllE_EEvRNS_18TensorIteratorBaseERKT_EUliE_EEviT1_:
.text._ZN2at6native18elementwise_kernelILi128ELi2EZNS0_22gpu_kernel_impl_nocastIZZZNS0_54_GLOBAL__N__d8c5977b_16_LinearAlgebra_cu_9e10b42f_324316addr_kernel_cudaERNS_14TensorIteratorERKN3c106ScalarES9_ENKUlvE_clEvENKUlvE2_clEvEUllllE_EEvRNS_18TensorIteratorBaseERKT_EUliE_EEviT1_:
        /* <DEDUP_REMOVED lines=16> */
[----:B0-----:R-:W3:Y:S04]  /*0100*/  LDG.E.64 R4, desc[UR6][R4.64] ;  /* 0x0000000604047981 */ /* 0x001ee8000c1e1b00 */
[----:B--2---:R-:W3:Y:S01]  /*0110*/  LDG.E.64 R6, desc[UR6][R6.64] ;  /* 0x0000000606067981 */ /* 0x004ee2000c1e1b00 */
[----:B------:R-:W-:Y:S01]  /*0120*/  IADD3 R3, PT, PT, R3, 0x80, RZ ;  /* 0x0000008003037810 */ /* 0x000fe20007ffe0ff */
[----:B---3--:R-:W-:-:S02]  /*0130*/  IMAD R9, R7, R4, RZ ;  /* 0x0000000407097224 */ /* 0x008fc400078e02ff */
[----:B------:R-:W-:-:S04]  /*0140*/  IMAD.WIDE.U32 R10, R6, R4, RZ ;  /* 0x00000004060a7225 */ /* 0x000fc800078e00ff */
[----:B------:R-:W-:Y:S02]  /*0150*/  IMAD R13, R5, R6, R9 ;  /* 0x00000006050d7224 */ /* 0x000fe400078e0209 */
[----:B------:R-:W0:Y:S03]  /*0160*/  LDC.64 R8, c[0x0][0x648] ;  /* 0x00019200ff087b82 */ /* 0x000e260000000a00 */
[----:B------:R-:W-:Y:S01]  /*0170*/  IADD3 R0, PT, PT, R11, R13, RZ ;  /* 0x0000000d0b007210 */ /* 0x000fe20007ffe0ff */
[----:B-1----:R-:W-:-:S04]  /*0180*/  IMAD.WIDE.U32 R12, R10, UR8, RZ ;  /* 0x000000080a0c7c25 */ /* 0x002fc8000f8e00ff */
[----:B------:R-:W-:-:S04]  /*0190*/  IMAD R11, R0, UR8, RZ ;  /* 0x00000008000b7c24 */ /* 0x000fc8000f8e02ff */
[----:B------:R-:W-:-:S05]  /*01a0*/  IMAD R11, R10, UR9, R11 ;  /* 0x000000090a0b7c24 */ /* 0x000fca000f8e020b */
[----:B------:R-:W-:-:S05]  /*01b0*/  IADD3 R13, PT, PT, R13, R11, RZ ;  /* 0x0000000b0d0d7210 */ /* 0x000fca0007ffe0ff */
[----:B0-----:R0:W-:Y:S02]  /*01c0*/  STG.E.64 desc[UR6][R8.64], R12 ;  /* 0x0000000c08007986 */ /* 0x0011e4000c101b06 */
.L_x_15726:
[----:B------:R-:W-:Y:S05]  /*01d0*/  BSYNC.RECONVERGENT B0 ;  /* 0x0000000000007941 */ /* 0x000fea0003800200 */
.L_x_15725:
[----:B------:R-:W-:-:S13]  /*01e0*/  ISETP.GE.AND P0, PT, R3, UR4, PT ;  /* 0x0000000403007c0c */ /* 0x000fda000bf06270 */
[----:B------:R-:W-:Y:S05]  /*01f0*/  @P0 EXIT ;  /* 0x000000000000094d */ /* 0x000fea0003800000 */
[----:B0-----:R-:W0:Y:S01]  /*0200*/  LDC.64 R8, c[0x0][0x658] ;  /* 0x00019600ff087b82 */ /* 0x001e220000000a00 */
[----:B------:R-:W1:Y:S07]  /*0210*/  LDCU.64 UR4, c[0x0][0x668] ;  /* 0x0000cd00ff0477ac */ /* 0x000e6e0008000a00 */
[----:B------:R-:W2:Y:S01]  /*0220*/  LDC.64 R4, c[0x0][0x660] ;  /* 0x00019800ff047b82 */ /* 0x000ea20000000a00 */
[----:B0-----:R-:W3:Y:S04]  /*0230*/  LDG.E.64 R2, desc[UR6][R8.64] ;  /* 0x0000000608027981 */ /* 0x001ee8000c1e1b00 */
[----:B--2---:R-:W3:Y:S02]  /*0240*/  LDG.E.64 R4, desc[UR6][R4.64] ;  /* 0x0000000604047981 */ /* 0x004ee4000c1e1b00 */
        /* <DEDUP_REMOVED lines=9> */
[----:B0-----:R-:W-:Y:S01]  /*02e0*/  STG.E.64 desc[UR6][R10.64], R2 ;  /* 0x000000020a007986 */ /* 0x001fe2000c101b06 */
[----:B------:R-:W-:Y:S05]  /*02f0*/  EXIT ;  /* 0x000000000000794d */ /* 0x000fea0003800000 */
.L_x_15724:
        /* <DEDUP_REMOVED lines=355> */
.L_x_15729:
[----:B------:R-:W0:Y:S01]  /*1930*/  LDCU.128 UR12, c[0x0][0x660] ;  /* 0x0000cc00ff0c77ac */ /* 0x000e220008000c00 */
[----:B------:R-:W1:Y:S01]  /*1940*/  LDCU.64 UR8, c[0x0][0x658] ;  /* 0x0000cb00ff0877ac */ /* 0x000e620008000a00 */
[----:B0-----:R-:W-:Y:S02]  /*1950*/  IADD3 R8, P1, PT, R6, UR12, RZ ;  /* 0x0000000c06087c10 */ /* 0x001fe4000ff3e0ff */
[----:B-1----:R-:W-:Y:S02]  /*1960*/  IADD3 R10, P0, PT, R5, UR8, RZ ;  /* 0x00000008050a7c10 */ /* 0x002fe4000ff1e0ff */
[----:B------:R-:W-:Y:S02]  /*1970*/  IADD3.X R9, PT, PT, RZ, UR13, RZ, P1, !PT ;  /* 0x0000000dff097c10 */ /* 0x000fe40008ffe4ff */
[----:B------:R-:W-:Y:S01]  /*1980*/  IADD3.X R11, PT, PT, RZ, UR9, RZ, P0, !PT ;  /* 0x00000009ff0b7c10 */ /* 0x000fe200087fe4ff */
[----:B------:R-:W0:Y:S03]  /*1990*/  LDCU.64 UR8, c[0x0][0x648] ;  /* 0x0000c900ff0877ac */ /* 0x000e260008000a00 */
[----:B------:R-:W2:Y:S04]  /*19a0*/  LDG.E.64 R8, desc[UR6][R8.64] ;  /* 0x0000000608087981 */ /* 0x000ea8000c1e1b00 */
[----:B------:R-:W2:Y:S01]  /*19b0*/  LDG.E.64 R6, desc[UR6][R10.64] ;  /* 0x000000060a067981 */ /* 0x000ea2000c1e1b00 */
[----:B------:R-:W-:Y:S01]  /*19c0*/  IADD3 R3, PT, PT, R3, 0x80, RZ ;  /* 0x0000008003037810 */ /* 0x000fe20007ffe0ff */
[----:B--2---:R-:W-:-:S02]  /*19d0*/  IMAD R5, R9, R6, RZ ;  /* 0x0000000609057224 */ /* 0x004fc400078e02ff */
[----:B------:R-:W-:-:S04]  /*19e0*/  IMAD.WIDE.U32 R12, R8, R6, RZ ;  /* 0x00000006080c7225 */ /* 0x000fc800078e00ff */
[----:B------:R-:W-:-:S05]  /*19f0*/  IMAD R5, R7, R8, R5 ;  /* 0x0000000807057224 */ /* 0x000fca00078e0205 */
[----:B------:R-:W-:Y:S02]  /*1a00*/  IADD3 R5, PT, PT, R13, R5, RZ ;  /* 0x000000050d057210 */ /* 0x000fe40007ffe0ff */
[----:B0-----:R-:W-:-:S03]  /*1a10*/  IADD3 R6, P0, PT, R4, UR8, RZ ;  /* 0x0000000804067c10 */ /* 0x001fc6000ff1e0ff */
[----:B------:R-:W-:Y:S02]  /*1a20*/  IMAD R7, R5, UR14, RZ ;  /* 0x0000000e05077c24 */ /* 0x000fe4000f8e02ff */
[----:B------:R-:W-:-:S04]  /*1a30*/  IMAD.WIDE.U32 R4, R12, UR14, RZ ;  /* 0x0000000e0c047c25 */ /* 0x000fc8000f8e00ff */
[----:B------:R-:W-:Y:S01]  /*1a40*/  IMAD R13, R12, UR15, R7 ;  /* 0x0000000f0c0d7c24 */ /* 0x000fe2000f8e0207 */
[----:B------:R-:W-:-:S04]  /*1a50*/  IADD3.X R7, PT, PT, RZ, UR9, RZ, P0, !PT ;  /* 0x00000009ff077c10 */ /* 0x000fc800087fe4ff */
[----:B------:R-:W-:-:S05]  /*1a60*/  IADD3 R5, PT, PT, R5, R13, RZ ;  /* 0x0000000d05057210 */ /* 0x000fca0007ffe0ff */
[----:B------:R0:W-:Y:S02]  /*1a70*/  STG.E.64 desc[UR6][R6.64], R4 ;  /* 0x0000000406007986 */ /* 0x0001e4000c101b06 */
.L_x_15728:
[----:B------:R-:W-:Y:S05]  /*1a80*/  BSYNC.RECONVERGENT B0 ;  /* 0x0000000000007941 */ /* 0x000fea0003800200 */
.L_x_15727:
        /* <DEDUP_REMOVED lines=350> */
.L_x_15730:
        /* <DEDUP_REMOVED lines=8> */
[----:B------:R-:W2:Y:S02]  /*30f0*/  LDG.E.64 R4, desc[UR6][R8.64] ;  /* 0x0000000608047981 */ /* 0x000ea4000c1e1b00 */
        /* <DEDUP_REMOVED lines=10> */
[----:B------:R-:W-:Y:S01]  /*31a0*/  STG.E.64 desc[UR6][R4.64], R2 ;  /* 0x0000000204007986 */ /* 0x000fe2000c101b06 */
[----:B------:R-:W-:Y:S05]  /*31b0*/  EXIT ;  /* 0x000000000000794d */ /* 0x000fea0003800000 */
.L_x_15731:
        /* <DEDUP_REMOVED lines=12> */
.L_x_23586:


//--------------------- .text._ZN2at6native27unrolled_elementwise_kernelIZZZNS0_54_GLOBAL__N__d8c5977b_16_LinearAlgebra_cu_9e10b42f_324316addr_kernel_cudaERNS_14TensorIteratorERKN3c106ScalarES8_ENKUlvE_clEvENKUlvE2_clEvEUllllE_St5arrayIPcLm4EELi4E23TrivialOffsetCalculatorILi3EjESF_ILi1EjENS0_6memory15LoadWithoutCastENSI_16StoreWithoutCastEEEviT_T0_T2_T3_T4_T5_ --------------------------
	.section	.text._ZN2at6native27unrolled_elementwise_kernelIZZZNS0_54_GLOBAL__N__d8c5977b_16_LinearAlgebra_cu_9e10b42f_324316addr_kernel_cudaERNS_14TensorIteratorERKN3c106ScalarES8_ENKUlvE_clEvENKUlvE2_clEvEUllllE_St5arrayIPcLm4EELi4E23TrivialOffsetCalculatorILi3EjESF_ILi1EjENS0_6memory15LoadWithoutCastENSI_16StoreWithoutCastEEEviT_T0_T2_T3_T4_T5_,"ax",@progbits
	.align	128
        .global         _ZN2at6native27unrolled_elementwise_kernelIZZZNS0_54_GLOBAL__N__d8c5977b_16_LinearAlgebra_cu_9e10b42f_324316addr_kernel_cudaERNS_14TensorIteratorERKN3c106ScalarES8_ENKUlvE_clEvENKUlvE2_clEvEUllllE_St5arrayIPcLm4EELi4E23TrivialOffsetCalculatorILi3EjESF_ILi1EjENS0_6memory15LoadWithoutCastENSI_16StoreWithoutCastEEEviT_T0_T2_T3_T4_T5_
        .type           _ZN2at6native27unrolled_elementwise_kernelIZZZNS0_54_GLOBAL__N__d8c5977b_16_LinearAlgebra_cu_9e10b42f_324316addr_kernel_cudaERNS_14TensorIteratorERKN3c106ScalarES8_ENKUlvE_clEvENKUlvE2_clEvEUllllE_St5arrayIPcLm4EELi4E23TrivialOffsetCalculatorILi3EjESF_ILi1EjENS0_6memory15LoadWithoutCastENSI_16StoreWithoutCastEEEviT_T0_T2_T3_T4_T5_,@function
        .size           _ZN2at6native27unrolled_elementwise_kernelIZZZNS0_54_GLOBAL__N__d8c5977b_16_LinearAlgebra_cu_9e10b42f_324316addr_kernel_cudaERNS_14TensorIteratorERKN3c106ScalarES8_ENKUlvE_clEvENKUlvE2_clEvEUllllE_St5arrayIPcLm4EELi4E23TrivialOffsetCalculatorILi3EjESF_ILi1EjENS0_6memory15LoadWithoutCastENSI_16StoreWithoutCastEEEviT_T0_T2_T3_T4_T5_,(.L_x_23587 - _ZN2at6native27unrolled_elementwise_kernelIZZZNS0_54_GLOBAL__N__d8c5977b_16_LinearAlgebra_cu_9e10b42f_324316addr_kernel_cudaERNS_14TensorIteratorERKN3c106ScalarES8_ENKUlvE_clEvENKUlvE2_clEvEUllllE_St5arrayIPcLm4EELi4E23TrivialOffsetCalculatorILi3EjESF_ILi1EjENS0_6memory15LoadWithoutCastENSI_16StoreWithoutCastEEEviT_T0_T2_T3_T4_T5_)
        .other          _ZN2at6native27unrolled_elementwise_kernelIZZZNS0_54_GLOBAL__N__d8c5977b_16_LinearAlgebra_cu_9e10b42f_324316addr_kernel_cudaERNS_14TensorIteratorERKN3c106ScalarES8_ENKUlvE_clEvENKUlvE2_clEvEUllllE_St5arrayIPcLm4EELi4E23TrivialOffsetCalculatorILi3EjESF_ILi1EjENS0_6memory15LoadWithoutCastENSI_16StoreWithoutCastEEEviT_T0_T2_T3_T4_T5_,@"STO_CUDA_ENTRY STV_DEFAULT"
_ZN2at6native27unrolled_elementwise_kernelIZZZNS0_54_GLOBAL__N__d8c5977b_16_LinearAlgebra_cu_9e10b42f_324316addr_kernel_cudaERNS_14TensorIteratorERKN3c106ScalarES8_ENKUlvE_clEvENKUlvE2_clEvEUllllE_St5arrayIPcLm4EELi4E23TrivialOffsetCalculatorILi3EjESF_ILi1EjENS0_6memory15LoadWithoutCastENSI_16StoreWithoutCastEEEviT_T0_T2_T3_T4_T5_:
.text._ZN2at6native27unrolled_elementwise_kernelIZZZNS0_54_GLOBAL__N__d8c5977b_16_LinearAlgebra_cu_9e10b42f_324316addr_kernel_cudaERNS_14TensorIteratorERKN3c106ScalarES8_ENKUlvE_clEvENKUlvE2_clEvEUllllE_St5arrayIPcLm4EELi4E23TrivialOffsetCalculatorILi3EjESF_ILi1EjENS0_6memory15LoadWithoutCastENSI_16StoreWithoutCastEEEviT_T0_T2_T3_T4_T5_:
[----:B------:R-:W-:Y:S01]  /*0000*/  LDC R1, c[0x0][0x37c] ;  /* 0x0000df00ff017b82 */ /* 0x000fe20000000800 */
[----:B------:R-:W0:Y:S07]  /*0010*/  S2R R0, SR_CTAID.X ;  /* 0x0000000000007919 */ /* 0x000e2e0000002500 */
[----:B------:R-:W0:Y:S01]  /*0020*/  LDC R3, c[0x0][0x380] ;  /* 0x0000e000ff037b82 */ /* 0x000e220000000800 */
[----:B------:R-:W1:Y:S01]  /*0030*/  LDCU.64 UR4, c[0x0][0x358] ;  /* 0x00006b00ff0477ac */ /* 0x000e620008000a00 */
[----:B------:R-:W-:Y:S01]  /*0040*/  CS2R R10, SRZ ;  /* 0x00000000000a7805 */ /* 0x000fe2000001ff00 */
[----:B------:R-:W2:Y:S01]  /*0050*/  S2R R13, SR_TID.X ;  /* 0x00000000000d7919 */ /* 0x000ea20000002100 */
[----:B------:R-:W-:-:S02]  /*0060*/  CS2R R16, SRZ ;  /* 0x0000000000107805 */ /* 0x000fc4000001ff00 */
[----:B------:R-:W-:Y:S01]  /*0070*/  CS2R R6, SRZ ;  /* 0x0000000000067805 */ /* 0x000fe2000001ff00 */
[----:B------:R-:W3:Y:S01]  /*0080*/  LDCU.64 UR6, c[0x0][0x388] ;  /* 0x00007100ff0677ac */ /* 0x000ee20008000a00 */
[----:B0-----:R-:W-:Y:S01]  /*0090*/  IMAD R2, R0, -0x200, R3 ;  /* 0xfffffe0000027824 */ /* 0x001fe200078e0203 */
[----:B--2---:R-:W-:-:S04]  /*00a0*/  MOV R3, R13 ;  /* 0x0000000d00037202 */ /* 0x004fc80000000f00 */
[----:B------:R-:W-:-:S13]  /*00b0*/  ISETP.GE.AND P0, PT, R13, R2, PT ;  /* 0x000000020d00720c */ /* 0x000fda0003f06270 */
[----:B------:R-:W-:Y:S01]  /*00c0*/  @!P0 IADD3 R13, PT, PT, R3, 0x80, RZ ;  /* 0x00000080030d8810 */ /* 0x000fe20007ffe0ff */
[----:B------:R-:W0:Y:S01]  /*00d0*/  @!P0 LDC.64 R24, c[0x0][0x3a8] ;  /* 0x0000ea00ff188b82 */ /* 0x000e220000000a00 */
[----:B------:R-:W-:Y:S02]  /*00e0*/  @!P0 LEA R4, R0, R3, 0x9 ;  /* 0x0000000300048211 */ /* 0x000fe400078e48ff */
[----:B------:R-:W-:-:S13]  /*00f0*/  ISETP.GE.AND P1, PT, R13, R2, PT ;  /* 0x000000020d00720c */ /* 0x000fda0003f26270 */
[----:B------:R-:W-:Y:S01]  /*0100*/  @!P1 LEA R5, R0, R13, 0x9 ;  /* 0x0000000d00059211 */ /* 0x000fe200078e48ff */
[----:B------:R-:W2:Y:S01]  /*0110*/  @!P1 LDC.64 R22, c[0x0][0x3a8] ;  /* 0x0000ea00ff169b82 */ /* 0x000ea20000000a00 */
[----:B------:R-:W-:-:S04]  /*0120*/  @!P1 IADD3 R13, PT, PT, R13, 0x80, RZ ;  /* 0x000000800d0d9810 */ /* 0x000fc80007ffe0ff */
[----:B------:R-:W-:Y:S01]  /*0130*/  ISETP.GE.AND P3, PT, R13, R2, PT ;  /* 0x000000020d00720c */ /* 0x000fe20003f66270 */
[----:B0-----:R-:W-:-:S05]  /*0140*/  @!P0 IMAD.WIDE.U32 R24, R4, 0x8, R24 ;  /* 0x0000000804188825 */ /* 0x001fca00078e0018 */
[----:B-1----:R-:W3:Y:S07]  /*0150*/  @!P0 LDG.E.64 R6, desc[UR4][R24.64] ;  /* 0x0000000418068981 */ /* 0x002eee000c1e1b00 */
[----:B------:R-:W-:Y:S01]  /*0160*/  @!P3 LEA R21, R0, R13, 0x9 ;  /* 0x0000000d0015b211 */ /* 0x000fe200078e48ff */
[----:B------:R-:W0:Y:S01]  /*0170*/  @!P3 LDC.64 R14, c[0x0][0x3a8] ;  /* 0x0000ea00ff0ebb82 */ /* 0x000e220000000a00 */
[----:B------:R-:W-:-:S04]  /*0180*/  @!P3 IADD3 R13, PT, PT, R13, 0x80, RZ ;  /* 0x000000800d0db810 */ /* 0x000fc80007ffe0ff */
[----:B------:R-:W-:-:S03]  /*0190*/  ISETP.GE.AND P2, PT, R13, R2, PT ;  /* 0x000000020d00720c */ /* 0x000fc60003f46270 */
[----:B------:R-:W1:Y:S10]  /*01a0*/  @!P3 LDC.64 R18, c[0x0][0x3b0] ;  /* 0x0000ec00ff12bb82 */ /* 0x000e740000000a00 */
[----:B------:R-:W4:Y:S01]  /*01b0*/  @!P2 LDC.64 R28, c[0x0][0x3a8] ;  /* 0x0000ea00ff1cab82 */ /* 0x000f220000000a00 */
[----:B------:R-:W-:Y:S01]  /*01c0*/  @!P2 LEA R27, R0, R13, 0x9 ;  /* 0x0000000d001ba211 */ /* 0x000fe200078e48ff */
[----:B0-----:R-:W-:-:S06]  /*01d0*/  @!P3 IMAD.WIDE.U32 R14, R21, 0x8, R14 ;  /* 0x00000008150eb825 */ /* 0x001fcc00078e000e */
[----:B------:R-:W0:Y:S01]  /*01e0*/  @!P2 LDC.64 R8, c[0x0][0x3b0] ;  /* 0x0000ec00ff08ab82 */ /* 0x000e220000000a00 */
[----:B------:R5:W3:Y:S07]  /*01f0*/  @!P3 LDG.E.64 R10, desc[UR4][R14.64] ;  /* 0x000000040e0ab981 */ /* 0x000aee000c1e1b00 */
[----:B------:R-:W0:Y:S08]  /*0200*/  @!P0 LDC.64 R12, c[0x0][0x3b0] ;  /* 0x0000ec00ff0c8b82 */ /* 0x000e300000000a00 */
[----:B-----5:R-:W5:Y:S01]  /*0210*/  @!P1 LDC.64 R14, c[0x0][0x3b0] ;  /* 0x0000ec00ff0e9b82 */ /* 0x020f620000000a00 */
[----:B----4-:R-:W-:-:S04]  /*0220*/  @!P2 IMAD.WIDE.U32 R28, R27, 0x8, R28 ;  /* 0x000000081b1ca825 */ /* 0x010fc800078e001c */
[----:B-1----:R-:W-:Y:S01]  /*0230*/  @!P3 IMAD.WIDE.U32 R18, R21, 0x8, R18 ;  /* 0x000000081512b825 */ /* 0x002fe200078e0012 */
[----:B------:R1:W4:Y:S01]  /*0240*/  @!P2 LDG.E.64 R16, desc[UR4][R28.64] ;  /* 0x000000041c10a981 */ /* 0x000322000c1e1b00 */
[----:B------:R-:W-:Y:S02]  /*0250*/  CS2R R20, SRZ ;  /* 0x0000000000147805 */ /* 0x000fe4000001ff00 */
[----:B--2---:R-:W-:Y:S01]  /*0260*/  @!P1 IMAD.WIDE.U32 R22, R5, 0x8, R22 ;  /* 0x0000000805169825 */ /* 0x004fe200078e0016 */
[----:B------:R-:W-:-:S03]  /*0270*/  CS2R R24, SRZ ;  /* 0x0000000000187805 */ /* 0x000fc6000001ff00 */
[----:B0-----:R-:W-:Y:S01]  /*0280*/  @!P2 IMAD.WIDE.U32 R26, R27, 0x8, R8 ;  /* 0x000000081b1aa825 */ /* 0x001fe200078e0008 */
[----:B------:R-:W2:Y:S01]  /*0290*/  @!P1 LDG.E.64 R20, desc[UR4][R22.64] ;  /* 0x0000000416149981 */ /* 0x000ea2000c1e1b00 */
[----:B------:R-:W-:-:S03]  /*02a0*/  CS2R R8, SRZ ;  /* 0x0000000000087805 */ /* 0x000fc6000001ff00 */
[----:B------:R0:W2:Y:S01]  /*02b0*/  @!P3 LDG.E.64 R24, desc[UR4][R18.64] ;  /* 0x000000041218b981 */ /* 0x0000a2000c1e1b00 */
[----:B------:R-:W-:Y:S01]  /*02c0*/  @!P0 IMAD.WIDE.U32 R12, R4, 0x8, R12 ;  /* 0x00000008040c8825 */ /* 0x000fe200078e000c */
[----:B-1----:R-:W-:Y:S02]  /*02d0*/  CS2R R28, SRZ ;  /* 0x00000000001c7805 */ /* 0x002fe4000001ff00 */
[----:B------:R-:W2:Y:S01]  /*02e0*/  @!P2 LDG.E.64 R8, desc[UR4][R26.64] ;  /* 0x000000041a08a981 */ /* 0x000ea2000c1e1b00 */
[----:B-----5:R-:W-:Y:S01]  /*02f0*/  @!P1 IMAD.WIDE.U32 R14, R5, 0x8, R14 ;  /* 0x00000008050e9825 */ /* 0x020fe200078e000e */
[----:B------:R-:W-:Y:S02]  /*0300*/  CS2R R4, SRZ ;  /* 0x0000000000047805 */ /* 0x000fe4000001ff00 */
[----:B------:R2:W5:Y:S04]  /*0310*/  @!P0 LDG.E.64 R28, desc[UR4][R12.64] ;  /* 0x000000040c1c8981 */ /* 0x000568000c1e1b00 */
[----:B------:R1:W5:Y:S01]  /*0320*/  @!P1 LDG.E.64 R4, desc[UR4][R14.64] ;  /* 0x000000040e049981 */ /* 0x000362000c1e1b00 */
[----:B------:R-:W-:Y:S01]  /*0330*/  ISETP.GE.AND P0, PT, R3, R2, PT ;  /* 0x000000020300720c */ /* 0x000fe20003f06270 */
[----:B------:R-:W-:Y:S04]  /*0340*/  BSSY.RECONVERGENT B0, `(.L_x_15732) ;  /* 0x0000038000007945 */ /* 0x000fe80003800200 */
[----:B------:R-:W-:Y:S01]  /*0350*/  BSSY.RELIABLE B1, `(.L_x_15733) ;  /* 0x000002f000017945 */ /* 0x000fe20003800100 */
[----:B---3--:R-:W-:-:S02]  /*0360*/  IMAD R7, R7, UR6, RZ ;  /* 0x0000000607077c24 */ /* 0x008fc4000f8e02ff */
[----:B------:R-:W-:-:S04]  /*0370*/  IMAD R11, R11, UR6, RZ ;  /* 0x000000060b0b7c24 */ /* 0x000fc8000f8e02ff */
[C---:B0-----:R-:W-:Y:S02]  /*0380*/  IMAD R19, R10.reuse, UR7, R11 ;  /* 0x000000070a137c24 */ /* 0x041fe4000f8e020b */
[----:B------:R-:W-:-:S05]  /*0390*/  IMAD.WIDE.U32 R10, R10, UR6, RZ ;  /* 0x000000060a0a7c25 */ /* 0x000fca000f8e00ff */
[----:B------:R-:W-:Y:S01]  /*03a0*/  IADD3 R19, PT, PT, R11, R19, RZ ;  /* 0x000000130b137210 */ /* 0x000fe20007ffe0ff */
[----:B------:R-:W-:Y:S02]  /*03b0*/  IMAD R11, R6, UR7, R7 ;  /* 0x00000007060b7c24 */ /* 0x000fe4000f8e0207 */
[----:B----4-:R-:W-:-:S04]  /*03c0*/  IMAD R17, R17, UR6, RZ ;  /* 0x0000000611117c24 */ /* 0x010fc8000f8e02ff */
[C---:B------:R-:W-:Y:S02]  /*03d0*/  IMAD R23, R16.reuse, UR7, R17 ;  /* 0x0000000710177c24 */ /* 0x040fe4000f8e0211 */
[----:B------:R-:W-:-:S04]  /*03e0*/  IMAD.WIDE.U32 R16, R16, UR6, RZ ;  /* 0x0000000610107c25 */ /* 0x000fc8000f8e00ff */
[----:B--2---:R-:W-:Y:S02]  /*03f0*/  IMAD R13, R21, UR6, RZ ;  /* 0x00000006150d7c24 */ /* 0x004fe4000f8e02ff */
[----:B------:R-:W-:Y:S01]  /*0400*/  IMAD.WIDE.U32 R6, R6, UR6, RZ ;  /* 0x0000000606067c25 */ /* 0x000fe2000f8e00ff */
[----:B------:R-:W-:-:S03]  /*0410*/  IADD3 R17, PT, PT, R17, R23, RZ ;  /* 0x0000001711117210 */ /* 0x000fc60007ffe0ff */
[----:B------:R-:W-:Y:S02]  /*0420*/  IMAD R19, R19, R24, RZ ;  /* 0x0000001813137224 */ /* 0x000fe400078e02ff */
[C---:B------:R-:W-:Y:S01]  /*0430*/  IMAD R13, R20.reuse, UR7, R13 ;  /* 0x00000007140d7c24 */ /* 0x040fe2000f8e020d */
[----:B-1----:R-:W-:Y:S01]  /*0440*/  IADD3 R15, PT, PT, R7, R11, RZ ;  /* 0x0000000b070f7210 */ /* 0x002fe20007ffe0ff */
[----:B------:R-:W-:-:S04]  /*0450*/  IMAD.WIDE.U32 R20, R20, UR6, RZ ;  /* 0x0000000614147c25 */ /* 0x000fc8000f8e00ff */
[----:B------:R-:W-:Y:S02]  /*0460*/  IMAD R7, R25, R10, R19 ;  /* 0x0000000a19077224 */ /* 0x000fe400078e0213 */
[----:B------:R-:W-:Y:S02]  /*0470*/  IMAD R19, R17, R8, RZ ;  /* 0x0000000811137224 */ /* 0x000fe400078e02ff */
[----:B------:R-:W-:Y:S02]  /*0480*/  IMAD.IADD R17, R21, 0x1, R13 ;  /* 0x0000000115117824 */ /* 0x000fe400078e020d */
[----:B------:R-:W-:-:S04]  /*0490*/  IMAD.WIDE.U32 R10, R10, R24, RZ ;  /* 0x000000180a0a7225 */ /* 0x000fc800078e00ff */
[----:B------:R-:W-:-:S04]  /*04a0*/  IMAD.WIDE.U32 R12, R16, R8, RZ ;  /* 0x00000008100c7225 */ /* 0x000fc800078e00ff */
[----:B------:R-:W-:Y:S02]  /*04b0*/  IMAD R19, R9, R16, R19 ;  /* 0x0000001009137224 */ /* 0x000fe400078e0213 */
[----:B-----5:R-:W-:Y:S02]  /*04c0*/  IMAD R15, R15, R28, RZ ;  /* 0x0000001c0f0f7224 */ /* 0x020fe400078e02ff */
[----:B------:R-:W-:Y:S01]  /*04d0*/  IMAD R17, R17, R4, RZ ;  /* 0x0000000411117224 */ /* 0x000fe200078e02ff */
[----:B------:R-:W-:Y:S01]  /*04e0*/  IADD3 R7, PT, PT, R11, R7, RZ ;  /* 0x000000070b077210 */ /* 0x000fe20007ffe0ff */
[----:B------:R-:W-:Y:S02]  /*04f0*/  IMAD R29, R29, R6, R15 ;  /* 0x000000061d1d7224 */ /* 0x000fe400078e020f */
[----:B------:R-:W-:Y:S01]  /*0500*/  IMAD R21, R5, R20, R17 ;  /* 0x0000001405157224 */ /* 0x000fe200078e0211 */
[----:B------:R-:W-:Y:S01]  /*0510*/  IADD3 R5, PT, PT, R13, R19, RZ ;  /* 0x000000130d057210 */ /* 0x000fe20007ffe0ff */
[----:B------:R-:W-:-:S04]  /*0520*/  IMAD.WIDE.U32 R8, R6, R28, RZ ;  /* 0x0000001c06087225 */ /* 0x000fc800078e00ff */
[----:B------:R-:W-:Y:S01]  /*0530*/  IMAD.WIDE.U32 R14, R20, R4, RZ ;  /* 0x00000004140e7225 */ /* 0x000fe200078e00ff */
[----:B------:R-:W-:Y:S06]  /*0540*/  @P0 BRA `(.L_x_15734) ;  /* 0x00000000003c0947 */ /* 0x000fec0003800000 */
[----:B------:R-:W0:Y:S01]  /*0550*/  LDC.64 R16, c[0x0][0x398] ;  /* 0x0000e600ff107b82 */ /* 0x000e220000000a00 */
[----:B------:R-:W-:Y:S02]  /*0560*/  LEA R19, R0, R3, 0x9 ;  /* 0x0000000300137211 */ /* 0x000fe400078e48ff */
[----:B------:R-:W-:Y:S02]  /*0570*/  IADD3 R9, PT, PT, R9, R29, RZ ;  /* 0x0000001d09097210 */ /* 0x000fe40007ffe0ff */
[----:B------:R-:W-:-:S04]  /*0580*/  IADD3 R3, PT, PT, R3, 0x80, RZ ;  /* 0x0000008003037810 */ /* 0x000fc80007ffe0ff */
[----:B------:R-:W-:-:S13]  /*0590*/  ISETP.GE.AND P0, PT, R3, R2, PT ;  /* 0x000000020300720c */ /* 0x000fda0003f06270 */
[----:B------:R-:W-:Y:S05]  /*05a0*/  @P0 BREAK.RELIABLE B1 ;  /* 0x0000000000010942 */ /* 0x000fea0003800100 */
[----:B0-----:R-:W-:-:S05]  /*05b0*/  IMAD.WIDE.U32 R16, R19, 0x8, R16 ;  /* 0x0000000813107825 */ /* 0x001fca00078e0010 */
[----:B------:R0:W-:Y:S01]  /*05c0*/  STG.E.64 desc[UR4][R16.64], R8 ;  /* 0x0000000810007986 */ /* 0x0001e2000c101b04 */
[----:B------:R-:W-:Y:S05]  /*05d0*/  @P0 BRA `(.L_x_15735) ;  /* 0x0000000000380947 */ /* 0x000fea0003800000 */
[----:B0-----:R-:W0:Y:S01]  /*05e0*/  LDC.64 R8, c[0x0][0x398] ;  /* 0x0000e600ff087b82 */ /* 0x001e220000000a00 */
[----:B------:R-:W-:Y:S01]  /*05f0*/  LEA R17, R0, R3, 0x9 ;  /* 0x0000000300117211 */ /* 0x000fe200078e48ff */
[----:B------:R-:W-:Y:S01]  /*0600*/  IMAD.IADD R15, R15, 0x1, R21 ;  /* 0x000000010f0f7824 */ /* 0x000fe200078e0215 */
[----:B------:R-:W-:-:S03]  /*0610*/  IADD3 R3, PT, PT, R3, 0x80, RZ ;  /* 0x0000008003037810 */ /* 0x000fc60007ffe0ff */
[----:B0-----:R-:W-:-:S05]  /*0620*/  IMAD.WIDE.U32 R8, R17, 0x8, R8 ;  /* 0x0000000811087825 */ /* 0x001fca00078e0008 */
[----:B------:R0:W-:Y:S02]  /*0630*/  STG.E.64 desc[UR4][R8.64], R14 ;  /* 0x0000000e08007986 */ /* 0x0001e4000c101b04 */
.L_x_15734:
[----:B------:R-:W-:Y:S05]  /*0640*/  BSYNC.RELIABLE B1 ;  /* 0x0000000000017941 */ /* 0x000fea0003800100 */
.L_x_15733:
[----:B------:R-:W-:-:S13]  /*0650*/  ISETP.GE.AND P0, PT, R3, R2, PT ;  /* 0x000000020300720c */ /* 0x000fda0003f06270 */
[----:B0-----:R-:W0:Y:S01]  /*0660*/  @!P0 LDC.64 R8, c[0x0][0x398] ;  /* 0x0000e600ff088b82 */ /* 0x001e220000000a00 */
[----:B------:R-:W-:Y:S02]  /*0670*/  @!P0 LEA R11, R0, R3, 0x9 ;  /* 0x00000003000b8211 */ /* 0x000fe400078e48ff */
[----:B------:R-:W-:Y:S02]  /*0680*/  @!P0 MOV R6, R10 ;  /* 0x0000000a00068202 */ /* 0x000fe40000000f00 */
[----:B------:R-:W-:Y:S01]  /*0690*/  @!P0 IADD3 R3, PT, PT, R3, 0x80, RZ ;  /* 0x0000008003038810 */ /* 0x000fe20007ffe0ff */
[----:B0-----:R-:W-:-:S05]  /*06a0*/  @!P0 IMAD.WIDE.U32 R8, R11, 0x8, R8 ;  /* 0x000000080b088825 */ /* 0x001fca00078e0008 */
[----:B------:R1:W-:Y:S02]  /*06b0*/  @!P0 STG.E.64 desc[UR4][R8.64], R6 ;  /* 0x0000000608008986 */ /* 0x0003e4000c101b04 */
.L_x_15735:
[----:B------:R-:W-:Y:S05]  /*06c0*/  BSYNC.RECONVERGENT B0 ;  /* 0x0000000000007941 */ /* 0x000fea0003800200 */
.L_x_15732:
[----:B------:R-:W-:Y:S05]  /*06d0*/  WARPSYNC.ALL ;  /* 0x0000000000007948 */ /* 0x000fea0003800000 */
[----:B------:R-:W-:-:S13]  /*06e0*/  ISETP.GE.AND P0, PT, R3, R2, PT ;  /* 0x000000020300720c */ /* 0x000fda0003f06270 */
[----:B------:R-:W-:Y:S05]  /*06f0*/  @P0 EXIT ;  /* 0x000000000000094d */ /* 0x000fea0003800000 */
[----:B-1----:R-:W1:Y:S01]  /*0700*/  LDC.64 R6, c[0x0][0x398] ;  /* 0x0000e600ff067b82 */ /* 0x002e620000000a00 */
[----:B------:R-:W-:Y:S02]  /*0710*/  LEA R3, R0, R3, 0x9 ;  /* 0x0000000300037211 */ /* 0x000fe400078e48ff */
[----:B------:R-:W-:-:S03]  /*0720*/  MOV R4, R12 ;  /* 0x0000000c00047202 */ /* 0x000fc60000000f00 */
[----:B-1----:R-:W-:-:S05]  /*0730*/  IMAD.WIDE.U32 R2, R3, 0x8, R6 ;  /* 0x0000000803027825 */ /* 0x002fca00078e0006 */
[----:B------:R-:W-:Y:S01]  /*0740*/  STG.E.64 desc[UR4][R2.64], R4 ;  /* 0x0000000402007986 */ /* 0x000fe2000c101b04 */
[----:B------:R-:W-:Y:S05]  /*0750*/  EXIT ;  /* 0x000000000000794d */ /* 0x000fea0003800000 */
.L_x_15736:
        /* <DEDUP_REMOVED lines=10> */
.L_x_23587:


//--------------------- .text._ZN2at6native29vectorized_elementwise_kernelILi2EZZZNS0_54_GLOBAL__N__d8c5977b_16_LinearAlgebra_cu_9e10b42f_324316addr_kernel_cudaERNS_14TensorIteratorERKN3c106ScalarES8_ENKUlvE_clEvENKUlvE2_clEvEUllllE_St5arrayIPcLm4EEEEviT0_T1_ --------------------------
	.section	.text._ZN2at6native29vectorized_elementwise_kernelILi2EZZZNS0_54_GLOBAL__N__d8c5977b_16_LinearAlgebra_cu_9e10b42f_324316addr_kernel_cudaERNS_14TensorIteratorERKN3c106ScalarES8_ENKUlvE_clEvENKUlvE2_clEvEUllllE_St5arrayIPcLm4EEEEviT0_T1_,"ax",@progbits
	.align	128
        .global         _ZN2at6native29vectorized_elementwise_kernelILi2EZZZNS0_54_GLOBAL__N__d8c5977b_16_LinearAlgebra_cu_9e10b42f_324316addr_kernel_cudaERNS_14TensorIteratorERKN3c106ScalarES8_ENKUlvE_clEvENKUlvE2_clEvEUllllE_St5arrayIPcLm4EEEEviT0_T1_
        .type           _ZN2at6native29vectorized_elementwise_kernelILi2EZZZNS0_54_GLOBAL__N__d8c5977b_16_LinearAlgebra_cu_9e10b42f_324316addr_kernel_cudaERNS_14TensorIteratorERKN3c106ScalarES8_ENKUlvE_clEvENKUlvE2_clEvEUllllE_St5arrayIPcLm4EEEEviT0_T1_,@function
        .size           _ZN2at6native29vectorized_elementwise_kernelILi2EZZZNS0_54_GLOBAL__N__d8c5977b_16_LinearAlgebra_cu_9e10b42f_324316addr_kernel_cudaERNS_14TensorIteratorERKN3c106ScalarES8_ENKUlvE_clEvENKUlvE2_clEvEUllllE_St5arrayIPcLm4EEEEviT0_T1_,(.L_x_23588 - _ZN2at6native29vectorized_elementwise_kernelILi2EZZZNS0_54_GLOBAL__N__d8c5977b_16_LinearAlgebra_cu_9e10b42f_324316addr_kernel_cudaERNS_14TensorIteratorERKN3c106ScalarES8_ENKUlvE_clEvENKUlvE2_clEvEUllllE_St5arrayIPcLm4EEEEviT0_T1_)
        .other          _ZN2at6native29vectorized_elementwise_kernelILi2EZZZNS0_54_GLOBAL__N__d8c5977b_16_LinearAlgebra_cu_9e10b42f_324316addr_kernel_cudaERNS_14TensorIteratorERKN3c106ScalarES8_ENKUlvE_clEvENKUlvE2_clEvEUllllE_St5arrayIPcLm4EEEEviT0_T1_,@"STO_CUDA_ENTRY STV_DEFAULT"
_ZN2at6native29vectorized_elementwise_kernelILi2EZZZNS0_54_GLOBAL__N__d8c5977b_16_LinearAlgebra_cu_9e10b42f_324316addr_kernel_cudaERNS_14TensorIteratorERKN3c106ScalarES8_ENKUlvE_clEvENKUlvE2_clEvEUllllE_St5arrayIPcLm4EEEEviT0_T1_:
.text._ZN2at6native29vectorized_elementwise_kernelILi2EZZZNS0_54_GLOBAL__N__d8c5977b_16_LinearAlgebra_cu_9e10b42f_324316addr_kernel_cudaERNS_14TensorIteratorERKN3c106ScalarES8_ENKUlvE_clEvENKUlvE2_clEvEUllllE_St5arrayIPcLm4EEEEviT0_T1_:
        /* <DEDUP_REMOVED lines=11> */
[----:B0-----:R-:W-:-:S13]  /*00b0*/  ISETP.GE.U32.AND P0, PT, R0, R5, PT ;  /* 0x000000050000720c */ /* 0x001fda0003f06070 */
[----:B------:R-:W0:Y:S01]  /*00c0*/  @!P0 LDC.64 R6, c[0x0][0x3a8] ;  /* 0x0000ea00ff068b82 */ /* 0x000e220000000a00 */
[----:B------:R-:W-:-:S07]  /*00d0*/  @!P0 LEA R3, R2, R0, 0xa ;  /* 0x0000000002038211 */ /* 0x000fce00078e50ff */
[----:B------:R-:W2:Y:S01]  /*00e0*/  @!P0 LDC.64 R10, c[0x0][0x3b0] ;  /* 0x0000ec00ff0a8b82 */ /* 0x000ea20000000a00 */
[----:B0-----:R-:W-:-:S05]  /*00f0*/  @!P0 IMAD.WIDE.U32 R6, R3, 0x8, R6 ;  /* 0x0000000803068825 */ /* 0x001fca00078e0006 */
[----:B------:R0:W1:Y:S01]  /*0100*/  @!P0 LDG.E.64 R8, desc[UR4][R6.64] ;  /* 0x0000000406088981 */ /* 0x000062000c1e1b00 */
[----:B--2---:R-:W-:-:S05]  /*0110*/  @!P0 IMAD.WIDE.U32 R10, R3, 0x8, R10 ;  /* 0x00000008030a8825 */ /* 0x004fca00078e000a */
[----:B------:R2:W3:Y:S01]  /*0120*/  @!P0 LDG.E.64 R34, desc[UR4][R10.64] ;  /* 0x000000040a228981 */ /* 0x0004e2000c1e1b00 */
[----:B------:R-:W-:Y:S02]  /*0130*/  @!P0 IADD3 R0, PT, PT, R0, 0x80, RZ ;  /* 0x0000008000008810 */ /* 0x000fe40007ffe0ff */
[----:B------:R-:W-:Y:S02]  /*0140*/  CS2R R36, SRZ ;  /* 0x0000000000247805 */ /* 0x000fe4000001ff00 */
[----:B------:R-:W-:-:S13]  /*0150*/  ISETP.GE.U32.AND P4, PT, R0, R5, PT ;  /* 0x000000050000720c */ /* 0x000fda0003f86070 */
[----:B------:R-:W-:Y:S01]  /*0160*/  @!P4 LEA R15, R2, R0, 0xa ;  /* 0x00000000020fc211 */ /* 0x000fe200078e50ff */
[----:B0-----:R-:W0:Y:S01]  /*0170*/  @!P4 LDC.64 R6, c[0x0][0x3a8] ;  /* 0x0000ea00ff06cb82 */ /* 0x001e220000000a00 */
[----:B------:R-:W-:-:S04]  /*0180*/  @!P4 IADD3 R0, PT, PT, R0, 0x80, RZ ;  /* 0x000000800000c810 */ /* 0x000fc80007ffe0ff */
[----:B------:R-:W-:-:S03]  /*0190*/  ISETP.GE.U32.AND P5, PT, R0, R5, PT ;  /* 0x000000050000720c */ /* 0x000fc60003fa6070 */
[----:B------:R-:W4:Y:S10]  /*01a0*/  @!P4 LDC.64 R28, c[0x0][0x3b0] ;  /* 0x0000ec00ff1ccb82 */ /* 0x000f340000000a00 */
[----:B------:R-:W-:Y:S01]  /*01b0*/  @!P5 LEA R17, R2, R0, 0xa ;  /* 0x000000000211d211 */ /* 0x000fe200078e50ff */
[----:B------:R-:W5:Y:S01]  /*01c0*/  @!P5 LDC.64 R24, c[0x0][0x3a8] ;  /* 0x0000ea00ff18db82 */ /* 0x000f620000000a00 */
[----:B------:R-:W-:-:S04]  /*01d0*/  @!P5 IADD3 R0, PT, PT, R0, 0x80, RZ ;  /* 0x000000800000d810 */ /* 0x000fc80007ffe0ff */
[----:B------:R-:W-:Y:S01]  /*01e0*/  ISETP.GE.U32.AND P3, PT, R0, R5, PT ;  /* 0x000000050000720c */ /* 0x000fe20003f66070 */
[----:B0-----:R-:W-:Y:S02]  /*01f0*/  @!P4 IMAD.WIDE.U32 R18, R15, 0x8, R6 ;  /* 0x000000080f12c825 */ /* 0x001fe400078e0006 */
[----:B------:R-:W0:Y:S03]  /*0200*/  @!P5 LDC.64 R32, c[0x0][0x3b0] ;  /* 0x0000ec00ff20db82 */ /* 0x000e260000000a00 */
[----:B------:R5:W3:Y:S07]  /*0210*/  @!P4 LDG.E.64 R36, desc[UR4][R18.64] ;  /* 0x000000041224c981 */ /* 0x000aee000c1e1b00 */
[----:B--2---:R-:W-:Y:S01]  /*0220*/  @!P3 LEA R11, R2, R0, 0xa ;  /* 0x00000000020bb211 */ /* 0x004fe200078e50ff */
[----:B------:R-:W2:Y:S01]  /*0230*/  @!P3 LDC.64 R20, c[0x0][0x3a8] ;  /* 0x0000ea00ff14bb82 */ /* 0x000ea20000000a00 */
[----:B------:R-:W-:-:S04]  /*0240*/  @!P3 IADD3 R0, PT, PT, R0, 0x80, RZ ;  /* 0x000000800000b810 */ /* 0x000fc80007ffe0ff */
[----:B------:R-:W-:-:S03]  /*0250*/  ISETP.GE.U32.AND P2, PT, R0, R5, PT ;  /* 0x000000050000720c */ /* 0x000fc60003f46070 */
[----:B------:R-:W0:Y:S01]  /*0260*/  @!P3 LDC.64 R12, c[0x0][0x3b0] ;  /* 0x0000ec00ff0cbb82 */ /* 0x000e220000000a00 */
[----:B----4-:R-:W-:-:S09]  /*0270*/  @!P4 IMAD.WIDE.U32 R28, R15, 0x8, R28 ;  /* 0x000000080f1cc825 */ /* 0x010fd200078e001c */
[----:B------:R-:W4:Y:S08]  /*0280*/  @!P2 LDC.64 R14, c[0x0][0x3a8] ;  /* 0x0000ea00ff0eab82 */ /* 0x000f300000000a00 */
[----:B-----5:R-:W5:Y:S01]  /*0290*/  @!P2 LDC.64 R18, c[0x0][0x3b0] ;  /* 0x0000ec00ff12ab82 */ /* 0x020f620000000a00 */
[----:B------:R-:W-:Y:S01]  /*02a0*/  CS2R R30, SRZ ;  /* 0x00000000001e7805 */ /* 0x000fe2000001ff00 */
[----:B------:R-:W-:-:S04]  /*02b0*/  @!P5 IMAD.WIDE.U32 R24, R17, 0x8, R24 ;  /* 0x000000081118d825 */ /* 0x000fc800078e0018 */
[C---:B--2---:R-:W-:Y:S01]  /*02c0*/  @!P3 IMAD.WIDE.U32 R20, R11.reuse, 0x8, R20 ;  /* 0x000000080b14b825 */ /* 0x044fe200078e0014 */
[----:B------:R-:W2:Y:S03]  /*02d0*/  @!P5 LDG.E.64 R30, desc[UR4][R24.64] ;  /* 0x00000004181ed981 */ /* 0x000ea6000c1e1b00 */
[----:B0-----:R-:W-:Y:S01]  /*02e0*/  @!P3 IMAD.WIDE.U32 R12, R11, 0x8, R12 ;  /* 0x000000080b0cb825 */ /* 0x001fe200078e000c */
[----:B------:R-:W-:-:S03]  /*02f0*/  CS2R R10, SRZ ;  /* 0x00000000000a7805 */ /* 0x000fc6000001ff00 */
[----:B------:R-:W-:-:S03]  /*0300*/  @!P5 IMAD.WIDE.U32 R32, R17, 0x8, R32 ;  /* 0x000000081120d825 */ /* 0x000fc600078e0020 */
[----:B------:R-:W2:Y:S01]  /*0310*/  @!P3 LDG.E.64 R10, desc[UR4][R20.64] ;  /* 0x00000004140ab981 */ /* 0x000ea2000c1e1b00 */
[----:B-1----:R-:W-:-:S04]  /*0320*/  IMAD R3, R9, UR6, RZ ;  /* 0x0000000609037c24 */ /* 0x002fc8000f8e02ff */
[C---:B------:R-:W-:Y:S02]  /*0330*/  IMAD R3, R8.reuse, UR7, R3 ;  /* 0x0000000708037c24 */ /* 0x040fe4000f8e0203 */
[----:B------:R-:W-:-:S05]  /*0340*/  IMAD.WIDE.U32 R8, R8, UR6, RZ ;  /* 0x0000000608087c25 */ /* 0x000fca000f8e00ff */
[----:B------:R-:W-:Y:S02]  /*0350*/  IADD3 R7, PT, PT, R9, R3, RZ ;  /* 0x0000000309077210 */ /* 0x000fe40007ffe0ff */
[----:B------:R-:W-:Y:S02]  /*0360*/  @!P2 LEA R3, R2, R0, 0xa ;  /* 0x000000000203a211 */ /* 0x000fe400078e50ff */
[----:B------:R-:W-:-:S04]  /*0370*/  @!P2 IADD3 R0, PT, PT, R0, 0x80, RZ ;  /* 0x000000800000a810 */ /* 0x000fc80007ffe0ff */
[----:B------:R-:W-:Y:S01]  /*0380*/  ISETP.GE.U32.AND P1, PT, R0, R5, PT ;  /* 0x000000050000720c */ /* 0x000fe20003f26070 */
[-C--:B---3--:R-:W-:Y:S01]  /*0390*/  IMAD R9, R7, R34.reuse, RZ ;  /* 0x0000002207097224 */ /* 0x088fe200078e02ff */
[----:B------:R-:W-:Y:S01]  /*03a0*/  CS2R R6, SRZ ;  /* 0x0000000000067805 */ /* 0x000fe2000001ff00 */
[----:B------:R-:W-:-:S05]  /*03b0*/  IMAD.WIDE.U32 R26, R8, R34, RZ ;  /* 0x00000022081a7225 */ /* 0x000fca00078e00ff */
[----:B------:R0:W3:Y:S05]  /*03c0*/  @!P4 LDG.E.64 R6, desc[UR4][R28.64] ;  /* 0x000000041c06c981 */ /* 0x0000ea000c1e1b00 */
[----:B------:R-:W-:Y:S01]  /*03d0*/  @!P1 LEA R4, R2, R0, 0xa ;  /* 0x0000000002049211 */ /* 0x000fe200078e50ff */
[----:B------:R-:W1:Y:S01]  /*03e0*/  @!P1 LDC.64 R22, c[0x0][0x3a8] ;  /* 0x0000ea00ff169b82 */ /* 0x000e620000000a00 */
[----:B------:R-:W-:Y:S01]  /*03f0*/  @!P1 IADD3 R0, PT, PT, R0, 0x80, RZ ;  /* 0x0000008000009810 */ /* 0x000fe20007ffe0ff */
[----:B------:R-:W-:-:S03]  /*0400*/  IMAD R34, R35, R8, R9 ;  /* 0x0000000823227224 */ /* 0x000fc600078e0209 */
[----:B------:R-:W-:Y:S02]  /*0410*/  ISETP.GE.U32.AND P4, PT, R0, R5, PT ;  /* 0x000000050000720c */ /* 0x000fe40003f86070 */
[----:B------:R-:W-:Y:S02]  /*0420*/  CS2R R8, SRZ ;  /* 0x0000000000087805 */ /* 0x000fe4000001ff00 */
[----:B0-----:R-:W-:Y:S01]  /*0430*/  CS2R R28, SRZ ;  /* 0x00000000001c7805 */ /* 0x001fe2000001ff00 */
[C---:B----4-:R-:W-:Y:S01]  /*0440*/  @!P2 IMAD.WIDE.U32 R14, R3.reuse, 0x8, R14 ;  /* 0x00000008030ea825 */ /* 0x050fe200078e000e */
[----:B------:R-:W0:Y:S02]  /*0450*/  @!P1 LDC.64 R16, c[0x0][0x3b0] ;  /* 0x0000ec00ff109b82 */ /* 0x000e240000000a00 */
[----:B------:R4:W3:Y:S01]  /*0460*/  @!P5 LDG.E.64 R8, desc[UR4][R32.64] ;  /* 0x000000042008d981 */ /* 0x0008e2000c1e1b00 */
[----:B-----5:R-:W-:-:S03]  /*0470*/  @!P2 IMAD.WIDE.U32 R18, R3, 0x8, R18 ;  /* 0x000000080312a825 */ /* 0x020fc600078e0012 */
[----:B------:R5:W3:Y:S01]  /*0480*/  @!P3 LDG.E.64 R28, desc[UR4][R12.64] ;  /* 0x000000040c1cb981 */ /* 0x000ae2000c1e1b00 */
[----:B------:R-:W-:Y:S01]  /*0490*/  @!P4 LEA R3, R2, R0, 0xa ;  /* 0x000000000203c211 */ /* 0x000fe200078e50ff */
[----:B------:R-:W0:Y:S01]  /*04a0*/  @!P4 LDC.64 R20, c[0x0][0x3a8] ;  /* 0x0000ea00ff14cb82 */ /* 0x000e220000000a00 */
[----:B----4-:R-:W-:Y:S02]  /*04b0*/  CS2R R32, SRZ ;  /* 0x0000000000207805 */ /* 0x010fe4000001ff00 */
[----:B------:R-:W-:Y:S02]  /*04c0*/  @!P4 IADD3 R0, PT, PT, R0, 0x80, RZ ;  /* 0x000000800000c810 */ /* 0x000fe40007ffe0ff */
[----:B-----5:R-:W-:Y:S01]  /*04d0*/  CS2R R12, SRZ ;  /* 0x00000000000c7805 */ /* 0x020fe2000001ff00 */
[----:B-1----:R-:W-:Y:S01]  /*04e0*/  @!P1 IMAD.WIDE.U32 R22, R4, 0x8, R22 ;  /* 0x0000000804169825 */ /* 0x002fe200078e0016 */
[----:B------:R-:W4:Y:S01]  /*04f0*/  @!P2 LDG.E.64 R32, desc[UR4][R18.64] ;  /* 0x000000041220a981 */ /* 0x000f22000c1e1b00 */
[----:B------:R-:W1:Y:S03]  /*0500*/  @!P4 LDC.64 R24, c[0x0][0x3b0] ;  /* 0x0000ec00ff18cb82 */ /* 0x000e660000000a00 */
[----:B------:R5:W4:Y:S01]  /*0510*/  @!P2 LDG.E.64 R12, desc[UR4][R14.64] ;  /* 0x000000040e0ca981 */ /* 0x000b22000c1e1b00 */
[----:B------:R-:W-:-:S02]  /*0520*/  ISETP.GE.U32.AND P2, PT, R0, R5, PT ;  /* 0x000000050000720c */ /* 0x000fc40003f46070 */
[----:B-----5:R-:W-:Y:S02]  /*0530*/  CS2R R14, SRZ ;  /* 0x00000000000e7805 */ /* 0x020fe4000001ff00 */
[----:B------:R-:W-:Y:S01]  /*0540*/  CS2R R18, SRZ ;  /* 0x0000000000127805 */ /* 0x000fe2000001ff00 */
[----:B0-----:R-:W-:-:S08]  /*0550*/  @!P1 IMAD.WIDE.U32 R16, R4, 0x8, R16 ;  /* 0x0000000804109825 */ /* 0x001fd000078e0010 */
[----:B------:R-:W0:Y:S01]  /*0560*/  @!P2 LDC.64 R38, c[0x0][0x3b0] ;  /* 0x0000ec00ff26ab82 */ /* 0x000e220000000a00 */
[----:B------:R5:W4:Y:S01]  /*0570*/  @!P1 LDG.E.64 R14, desc[UR4][R22.64] ;  /* 0x00000004160e9981 */ /* 0x000b22000c1e1b00 */
[----:B------:R-:W-:Y:S01]  /*0580*/  @!P2 LEA R0, R2, R0, 0xa ;  /* 0x000000000200a211 */ /* 0x000fe200078e50ff */
[C---:B------:R-:W-:Y:S02]  /*0590*/  @!P4 IMAD.WIDE.U32 R20, R3.reuse, 0x8, R20 ;  /* 0x000000080314c825 */ /* 0x040fe400078e0014 */
[----:B------:R5:W4:Y:S03]  /*05a0*/  @!P1 LDG.E.64 R18, desc[UR4][R16.64] ;  /* 0x0000000410129981 */ /* 0x000b26000c1e1b00 */
[----:B-----5:R-:W5:Y:S01]  /*05b0*/  @!P2 LDC.64 R22, c[0x0][0x3a8] ;  /* 0x0000ea00ff16ab82 */ /* 0x020f620000000a00 */
[----:B------:R-:W-:Y:S01]  /*05c0*/  CS2R R16, SRZ ;  /* 0x0000000000107805 */ /* 0x000fe2000001ff00 */
[----:B-1----:R-:W-:-:S05]  /*05d0*/  @!P4 IMAD.WIDE.U32 R24, R3, 0x8, R24 ;  /* 0x000000080318c825 */ /* 0x002fca00078e0018 */
[----:B------:R1:W4:Y:S01]  /*05e0*/  @!P4 LDG.E.64 R16, desc[UR4][R20.64] ;  /* 0x000000041410c981 */ /* 0x000322000c1e1b00 */
[----:B-----5:R-:W-:Y:S01]  /*05f0*/  @!P2 IMAD.WIDE.U32 R40, R0, 0x8, R22 ;  /* 0x000000080028a825 */ /* 0x020fe200078e0016 */
[----:B------:R-:W-:Y:S02]  /*0600*/  CS2R R22, SRZ ;  /* 0x0000000000167805 */ /* 0x000fe4000001ff00 */
[----:B-1----:R-:W-:-:S04]  /*0610*/  CS2R R20, SRZ ;  /* 0x0000000000147805 */ /* 0x002fc8000001ff00 */
[----:B------:R-:W5:Y:S01]  /*0620*/  @!P2 LDG.E.64 R22, desc[UR4][R40.64] ;  /* 0x000000042816a981 */ /* 0x000f62000c1e1b00 */
[----:B0-----:R-:W-:-:S03]  /*0630*/  @!P2 IMAD.WIDE.U32 R38, R0, 0x8, R38 ;  /* 0x000000080026a825 */ /* 0x001fc600078e0026 */
[----:B------:R0:W5:Y:S02]  /*0640*/  @!P4 LDG.E.64 R20, desc[UR4][R24.64] ;  /* 0x000000041814c981 */ /* 0x000164000c1e1b00 */
[----:B0-----:R-:W-:-:S06]  /*0650*/  CS2R R24, SRZ ;  /* 0x0000000000187805 */ /* 0x001fcc000001ff00 */
[----:B------:R-:W5:Y:S01]  /*0660*/  @!P2 LDG.E.64 R24, desc[UR4][R38.64] ;  /* 0x000000042618a981 */ /* 0x000f62000c1e1b00 */
[----:B------:R-:W-:-:S04]  /*0670*/  IMAD R3, R37, UR6, RZ ;  /* 0x0000000625037c24 */ /* 0x000fc8000f8e02ff */
[C---:B------:R-:W-:Y:S02]  /*0680*/  IMAD R3, R36.reuse, UR7, R3 ;  /* 0x0000000724037c24 */ /* 0x040fe4000f8e0203 */
[----:B------:R-:W-:-:S05]  /*0690*/  IMAD.WIDE.U32 R36, R36, UR6, RZ ;  /* 0x0000000624247c25 */ /* 0x000fca000f8e00ff */
[----:B------:R-:W-:Y:S01]  /*06a0*/  IADD3 R3, PT, PT, R37, R3, RZ ;  /* 0x0000000325037210 */ /* 0x000fe20007ffe0ff */
[----:B--2---:R-:W-:Y:S01]  /*06b0*/  IMAD R11, R11, UR6, RZ ;  /* 0x000000060b0b7c24 */ /* 0x004fe2000f8e02ff */
[----:B------:R-:W0:Y:S01]  /*06c0*/  S2R R0, SR_TID.X ;  /* 0x0000000000007919 */ /* 0x000e220000002100 */
[----:B------:R-:W-:Y:S01]  /*06d0*/  IADD3 R27, PT, PT, R27, R34, RZ ;  /* 0x000000221b1b7210 */ /* 0x000fe20007ffe0ff */
[----:B------:R-:W-:Y:S04]  /*06e0*/  BSSY.RECONVERGENT B0, `(.L_x_15738) ;  /* 0x000006a000007945 */ /* 0x000fe80003800200 */
[----:B------:R-:W-:Y:S01]  /*06f0*/  BSSY.RELIABLE B1, `(.L_x_15739) ;  /* 0x0000061000017945 */ /* 0x000fe20003800100 */
[----:B---3--:R-:W-:-:S04]  /*0700*/  IMAD R3, R3, R6, RZ ;  /* 0x0000000603037224 */ /* 0x008fc800078e02ff */
[----:B------:R-:W-:Y:S02]  /*0710*/  IMAD R4, R7, R36, R3 ;  /* 0x0000002407047224 */ /* 0x000fe400078e0203 */
[----:B------:R-:W-:-:S04]  /*0720*/  IMAD R3, R31, UR6, RZ ;  /* 0x000000061f037c24 */ /* 0x000fc8000f8e02ff */
[C---:B------:R-:W-:Y:S02]  /*0730*/  IMAD R3, R30.reuse, UR7, R3 ;  /* 0x000000071e037c24 */ /* 0x040fe4000f8e0203 */
[----:B------:R-:W-:-:S05]  /*0740*/  IMAD.WIDE.U32 R30, R30, UR6, RZ ;  /* 0x000000061e1e7c25 */ /* 0x000fca000f8e00ff */
[----:B------:R-:W-:Y:S01]  /*0750*/  IADD3 R3, PT, PT, R31, R3, RZ ;  /* 0x000000031f037210 */ /* 0x000fe20007ffe0ff */
[C---:B------:R-:W-:Y:S02]  /*0760*/  IMAD R31, R10.reuse, UR7, R11 ;  /* 0x000000070a1f7c24 */ /* 0x040fe4000f8e020b */
[----:B------:R-:W-:-:S05]  /*0770*/  IMAD.WIDE.U32 R10, R10, UR6, RZ ;  /* 0x000000060a0a7c25 */ /* 0x000fca000f8e00ff */
[----:B------:R-:W-:Y:S01]  /*0780*/  IADD3 R11, PT, PT, R11, R31, RZ ;  /* 0x0000001f0b0b7210 */ /* 0x000fe20007ffe0ff */
[----:B------:R-:W-:-:S04]  /*0790*/  IMAD R3, R3, R8, RZ ;  /* 0x0000000803037224 */ /* 0x000fc800078e02ff */
[----:B------:R-:W-:Y:S02]  /*07a0*/  IMAD R11, R11, R28, RZ ;  /* 0x0000001c0b0b7224 */ /* 0x000fe400078e02ff */
[----:B------:R-:W-:Y:S02]  /*07b0*/  IMAD R3, R9, R30, R3 ;  /* 0x0000001e09037224 */ /* 0x000fe400078e0203 */
[----:B------:R-:W-:-:S04]  /*07c0*/  IMAD.WIDE.U32 R8, R30, R8, RZ ;  /* 0x000000081e087225 */ /* 0x000fc800078e00ff */
[----:B------:R-:W-:Y:S02]  /*07d0*/  IMAD R30, R29, R10, R11 ;  /* 0x0000000a1d1e7224 */ /* 0x000fe400078e020b */
[----:B------:R-:W-:Y:S02]  /*07e0*/  IMAD.WIDE.U32 R10, R10, R28, RZ ;  /* 0x0000001c0a0a7225 */ /* 0x000fe400078e00ff */
[----:B------:R-:W1:Y:S02]  /*07f0*/  @!P0 LDC.64 R28, c[0x0][0x398] ;  /* 0x0000e600ff1c8b82 */ /* 0x000e640000000a00 */
[----:B----4-:R-:W-:-:S04]  /*0800*/  IMAD R13, R13, UR6, RZ ;  /* 0x000000060d0d7c24 */ /* 0x010fc8000f8e02ff */
[C---:B------:R-:W-:Y:S02]  /*0810*/  IMAD R31, R12.reuse, UR7, R13 ;  /* 0x000000070c1f7c24 */ /* 0x040fe4000f8e020d */
[----:B------:R-:W-:-:S05]  /*0820*/  IMAD.WIDE.U32 R12, R12, UR6, RZ ;  /* 0x000000060c0c7c25 */ /* 0x000fca000f8e00ff */
[----:B------:R-:W-:-:S05]  /*0830*/  IADD3 R13, PT, PT, R13, R31, RZ ;  /* 0x0000001f0d0d7210 */ /* 0x000fca0007ffe0ff */
[----:B------:R-:W-:-:S04]  /*0840*/  IMAD R13, R13, R32, RZ ;  /* 0x000000200d0d7224 */ /* 0x000fc800078e02ff */
[----:B------:R-:W-:Y:S01]  /*0850*/  IMAD R31, R33, R12, R13 ;  /* 0x0000000c211f7224 */ /* 0x000fe200078e020d */
[----:B0-----:R-:W-:Y:S01]  /*0860*/  @!P0 LEA R33, R2, R0, 0xa ;  /* 0x0000000002218211 */ /* 0x001fe200078e50ff */
[----:B------:R-:W-:-:S04]  /*0870*/  IMAD R15, R15, UR6, RZ ;  /* 0x000000060f0f7c24 */ /* 0x000fc8000f8e02ff */
[----:B-1----:R-:W-:-:S04]  /*0880*/  @!P0 IMAD.WIDE.U32 R28, R33, 0x8, R28 ;  /* 0x00000008211c8825 */ /* 0x002fc800078e001c */
[C---:B------:R-:W-:Y:S02]  /*0890*/  IMAD R33, R14.reuse, UR7, R15 ;  /* 0x000000070e217c24 */ /* 0x040fe4000f8e020f */
[----:B------:R-:W-:-:S04]  /*08a0*/  IMAD.WIDE.U32 R14, R14, UR6, RZ ;  /* 0x000000060e0e7c25 */ /* 0x000fc8000f8e00ff */
[----:B------:R-:W-:Y:S01]  /*08b0*/  IMAD R17, R17, UR6, RZ ;  /* 0x0000000611117c24 */ /* 0x000fe2000f8e02ff */
[----:B------:R-:W-:Y:S02]  /*08c0*/  IADD3 R33, PT, PT, R15, R33, RZ ;  /* 0x000000210f217210 */ /* 0x000fe40007ffe0ff */
[----:B------:R-:W-:Y:S01]  /*08d0*/  IADD3 R15, PT, PT, R0, 0x80, RZ ;  /* 0x00000080000f7810 */ /* 0x000fe20007ffe0ff */
[C---:B------:R-:W-:Y:S02]  /*08e0*/  IMAD R35, R16.reuse, UR7, R17 ;  /* 0x0000000710237c24 */ /* 0x040fe4000f8e0211 */
[----:B------:R-:W-:Y:S01]  /*08f0*/  IMAD.WIDE.U32 R16, R16, UR6, RZ ;  /* 0x0000000610107c25 */ /* 0x000fe2000f8e00ff */
[----:B------:R-:W-:-:S03]  /*0900*/  @!P0 MOV R0, R15 ;  /* 0x0000000f00008202 */ /* 0x000fc60000000f00 */
[----:B-----5:R-:W-:-:S04]  /*0910*/  IMAD R23, R23, UR6, RZ ;  /* 0x0000000617177c24 */ /* 0x020fc8000f8e02ff */
[C---:B------:R-:W-:Y:S02]  /*0920*/  IMAD R37, R22.reuse, UR7, R23 ;  /* 0x0000000716257c24 */ /* 0x040fe4000f8e0217 */
[----:B------:R-:W-:Y:S01]  /*0930*/  IMAD.WIDE.U32 R22, R22, UR6, RZ ;  /* 0x0000000616167c25 */ /* 0x000fe2000f8e00ff */
[----:B------:R0:W-:Y:S01]  /*0940*/  @!P0 STG.E.64 desc[UR4][R28.64], R26 ;  /* 0x0000001a1c008986 */ /* 0x0001e2000c101b04 */
[----:B------:R-:W-:Y:S02]  /*0950*/  ISETP.GE.U32.AND P0, PT, R0, R5, PT ;  /* 0x000000050000720c */ /* 0x000fe40003f06070 */
[----:B------:R-:W-:Y:S01]  /*0960*/  IMAD R33, R33, R18, RZ ;  /* 0x0000001221217224 */ /* 0x000fe200078e02ff */
[----:B0-----:R-:W-:Y:S02]  /*0970*/  IADD3 R27, PT, PT, R17, R35, RZ ;  /* 0x00000023111b7210 */ /* 0x001fe40007ffe0ff */
[----:B------:R-:W-:Y:S01]  /*0980*/  IADD3 R17, PT, PT, R23, R37, RZ ;  /* 0x0000002517117210 */ /* 0x000fe20007ffe0ff */
[----:B------:R-:W-:-:S02]  /*0990*/  IMAD R23, R19, R14, R33 ;  /* 0x0000000e13177224 */ /* 0x000fc400078e0221 */
[----:B------:R-:W-:Y:S02]  /*09a0*/  IMAD R27, R27, R20, RZ ;  /* 0x000000141b1b7224 */ /* 0x000fe400078e02ff */
[----:B------:R-:W-:Y:S02]  /*09b0*/  IMAD R33, R17, R24, RZ ;  /* 0x0000001811217224 */ /* 0x000fe400078e02ff */
[----:B------:R-:W-:-:S04]  /*09c0*/  IMAD.WIDE.U32 R18, R14, R18, RZ ;  /* 0x000000120e127225 */ /* 0x000fc800078e00ff */
[----:B------:R-:W-:-:S04]  /*09d0*/  IMAD.WIDE.U32 R14, R16, R20, RZ ;  /* 0x00000014100e7225 */ /* 0x000fc800078e00ff */
[----:B------:R-:W-:Y:S02]  /*09e0*/  IMAD R29, R21, R16, R27 ;  /* 0x00000010151d7224 */ /* 0x000fe400078e021b */
[----:B------:R-:W-:-:S04]  /*09f0*/  IMAD.WIDE.U32 R12, R12, R32, RZ ;  /* 0x000000200c0c7225 */ /* 0x000fc800078e00ff */
[----:B------:R-:W-:-:S04]  /*0a00*/  IMAD.WIDE.U32 R16, R22, R24, RZ ;  /* 0x0000001816107225 */ /* 0x000fc800078e00ff */
[----:B------:R-:W-:Y:S01]  /*0a10*/  IMAD R33, R25, R22, R33 ;  /* 0x0000001619217224 */ /* 0x000fe200078e0221 */
[----:B------:R-:W-:Y:S01]  /*0a20*/  IADD3 R27, PT, PT, R19, R23, RZ ;  /* 0x00000017131b7210 */ /* 0x000fe20007ffe0ff */
[----:B------:R-:W-:Y:S01]  /*0a30*/  IMAD.WIDE.U32 R6, R36, R6, RZ ;  /* 0x0000000624067225 */ /* 0x000fe200078e00ff */
[----:B------:R-:W-:Y:S02]  /*0a40*/  IADD3 R21, PT, PT, R11, R30, RZ ;  /* 0x0000001e0b157210 */ /* 0x000fe40007ffe0ff */
[----:B------:R-:W-:Y:S02]  /*0a50*/  IADD3 R25, PT, PT, R13, R31, RZ ;  /* 0x0000001f0d197210 */ /* 0x000fe40007ffe0ff */
[----:B------:R-:W-:Y:S02]  /*0a60*/  IADD3 R29, PT, PT, R15, R29, RZ ;  /* 0x0000001d0f1d7210 */ /* 0x000fe40007ffe0ff */
[----:B------:R-:W-:Y:S01]  /*0a70*/  IADD3 R23, PT, PT, R17, R33, RZ ;  /* 0x0000002111177210 */ /* 0x000fe20007ffe0ff */
[----:B------:R-:W-:Y:S06]  /*0a80*/  @P0 BRA `(.L_x_15740) ;  /* 0x0000000000380947 */ /* 0x000fec0003800000 */
[----:B------:R-:W0:Y:S01]  /*0a90*/  LDC.64 R30, c[0x0][0x398] ;  /* 0x0000e600ff1e7b82 */ /* 0x000e220000000a00 */
[----:B------:R-:W-:Y:S02]  /*0aa0*/  LEA R33, R2, R0, 0xa ;  /* 0x0000000002217211 */ /* 0x000fe400078e50ff */
[----:B------:R-:W-:Y:S02]  /*0ab0*/  IADD3 R7, PT, PT, R7, R4, RZ ;  /* 0x0000000407077210 */ /* 0x000fe40007ffe0ff */
[----:B------:R-:W-:-:S04]  /*0ac0*/  IADD3 R0, PT, PT, R0, 0x80, RZ ;  /* 0x0000008000007810 */ /* 0x000fc80007ffe0ff */
[----:B------:R-:W-:Y:S01]  /*0ad0*/  ISETP.GE.U32.AND P0, PT, R0, R5, PT ;  /* 0x000000050000720c */ /* 0x000fe20003f06070 */
[----:B0-----:R-:W-:-:S05]  /*0ae0*/  IMAD.WIDE.U32 R30, R33, 0x8, R30 ;  /* 0x00000008211e7825 */ /* 0x001fca00078e001e */
[----:B------:R0:W-:Y:S07]  /*0af0*/  STG.E.64 desc[UR4][R30.64], R6 ;  /* 0x000000061e007986 */ /* 0x0001ee000c101b04 */
[----:B------:R-:W-:Y:S05]  /*0b00*/  @P0 BRA `(.L_x_15741) ;  /* 0x0000000000380947 */ /* 0x000fea0003800000 */
[----:B0-----:R-:W0:Y:S01]  /*0b10*/  LDC.64 R6, c[0x0][0x398] ;  /* 0x0000e600ff067b82 */ /* 0x001e220000000a00 */
[----:B------:R-:W-:Y:S02]  /*0b20*/  LEA R31, R2, R0, 0xa ;  /* 0x00000000021f7211 */ /* 0x000fe400078e50ff */
[----:B------:R-:W-:Y:S02]  /*0b30*/  IADD3 R9, PT, PT, R9, R3, RZ ;  /* 0x0000000309097210 */ /* 0x000fe40007ffe0ff */
[----:B------:R-:W-:Y:S01]  /*0b40*/  IADD3 R0, PT, PT, R0, 0x80, RZ ;  /* 0x0000008000007810 */ /* 0x000fe20007ffe0ff */
[----:B0-----:R-:W-:-:S05]  /*0b50*/  IMAD.WIDE.U32 R6, R31, 0x8, R6 ;  /* 0x000000081f067825 */ /* 0x001fca00078e0006 */
[----:B------:R0:W-:Y:S02]  /*0b60*/  STG.E.64 desc[UR4][R6.64], R8 ;  /* 0x0000000806007986 */ /* 0x0001e4000c101b04 */
.L_x_15740:
[----:B------:R-:W-:-:S13]  /*0b70*/  ISETP.GE.U32.AND P0, PT, R0, R5, PT ;  /* 0x000000050000720c */ /* 0x000fda0003f06070 */
[----:B------:R-:W-:Y:S05]  /*0b80*/  @P0 BRA `(.L_x_15742) ;  /* 0x0000000000380947 */ /* 0x000fea0003800000 */
[----:B0-----:R-:W0:Y:S01]  /*0b90*/  LDC.64 R6, c[0x0][0x398] ;  /* 0x0000e600ff067b82 */ /* 0x001e220000000a00 */
[----:B------:R-:W-:Y:S02]  /*0ba0*/  LEA R3, R2, R0, 0xa ;  /* 0x0000000002037211 */ /* 0x000fe400078e50ff */
[----:B------:R-:W-:Y:S02]  /*0bb0*/  MOV R20, R10 ;  /* 0x0000000a00147202 */ /* 0x000fe40000000f00 */
[----:B------:R-:W-:Y:S01]  /*0bc0*/  IADD3 R0, PT, PT, R0, 0x80, RZ ;  /* 0x0000008000007810 */ /* 0x000fe20007ffe0ff */
[----:B0-----:R-:W-:-:S05]  /*0bd0*/  IMAD.WIDE.U32 R6, R3, 0x8, R6 ;  /* 0x0000000803067825 */ /* 0x001fca00078e0006 */
[----:B------:R1:W-:Y:S02]  /*0be0*/  STG.E.64 desc[UR4][R6.64], R20 ;  /* 0x0000001406007986 */ /* 0x0003e4000c101b04 */
.L_x_15741:
[----:B------:R-:W-:-:S13]  /*0bf0*/  ISETP.GE.U32.AND P0, PT, R0, R5, PT ;  /* 0x000000050000720c */ /* 0x000fda0003f06070 */
[----:B------:R-:W-:Y:S05]  /*0c00*/  @P0 BRA `(.L_x_15743) ;  /* 0x00000000003c0947 */ /* 0x000fea0003800000 */
[----:B01----:R-:W0:Y:S01]  /*0c10*/  LDC.64 R6, c[0x0][0x398] ;  /* 0x0000e600ff067b82 */ /* 0x003e220000000a00 */
[----:B------:R-:W-:Y:S02]  /*0c20*/  LEA R3, R2, R0, 0xa ;  /* 0x0000000002037211 */ /* 0x000fe400078e50ff */
[----:B------:R-:W-:Y:S02]  /*0c30*/  MOV R24, R12 ;  /* 0x0000000c00187202 */ /* 0x000fe40000000f00 */
[----:B------:R-:W-:Y:S01]  /*0c40*/  IADD3 R0, PT, PT, R0, 0x80, RZ ;  /* 0x0000008000007810 */ /* 0x000fe20007ffe0ff */
[----:B0-----:R-:W-:-:S05]  /*0c50*/  IMAD.WIDE.U32 R6, R3, 0x8, R6 ;  /* 0x0000000803067825 */ /* 0x001fca00078e0006 */
[----:B------:R1:W-:Y:S02]  /*0c60*/  STG.E.64 desc[UR4][R6.64], R24 ;  /* 0x0000001806007986 */ /* 0x0003e4000c101b04 */
.L_x_15742:
[----:B------:R-:W-:-:S13]  /*0c70*/  ISETP.GE.U32.AND P0, PT, R0, R5, PT ;  /* 0x000000050000720c */ /* 0x000fda0003f06070 */
[----:B------:R-:W-:Y:S05]  /*0c80*/  @P0 BREAK.RELIABLE B1 ;  /* 0x0000000000010942 */ /* 0x000fea0003800100 */
[----:B------:R-:W-:Y:S05]  /*0c90*/  @P0 BRA `(.L_x_15744) ;  /* 0x0000000000380947 */ /* 0x000fea0003800000 */
[----:B01----:R-:W0:Y:S01]  /*0ca0*/  LDC.64 R6, c[0x0][0x398] ;  /* 0x0000e600ff067b82 */ /* 0x003e220000000a00 */
[----:B------:R-:W-:Y:S02]  /*0cb0*/  LEA R3, R2, R0, 0xa ;  /* 0x0000000002037211 */ /* 0x000fe400078e50ff */
[----:B------:R-:W-:Y:S02]  /*0cc0*/  MOV R26, R18 ;  /* 0x00000012001a7202 */ /* 0x000fe40000000f00 */
[----:B------:R-:W-:Y:S01]  /*0cd0*/  IADD3 R0, PT, PT, R0, 0x80, RZ ;  /* 0x0000008000007810 */ /* 0x000fe20007ffe0ff */
[----:B0-----:R-:W-:-:S05]  /*0ce0*/  IMAD.WIDE.U32 R6, R3, 0x8, R6 ;  /* 0x0000000803067825 */ /* 0x001fca00078e0006 */
[----:B------:R2:W-:Y:S02]  /*0cf0*/  STG.E.64 desc[UR4][R6.64], R26 ;  /* 0x0000001a06007986 */ /* 0x0005e4000c101b04 */
.L_x_15743:
[----:B------:R-:W-:Y:S05]  /*0d00*/  BSYNC.RELIABLE B1 ;  /* 0x0000000000017941 */ /* 0x000fea0003800100 */
.L_x_15739:
[----:B------:R-:W-:-:S13]  /*0d10*/  ISETP.GE.U32.AND P0, PT, R0, R5, PT ;  /* 0x000000050000720c */ /* 0x000fda0003f06070 */
[----:B012---:R-:W0:Y:S01]  /*0d20*/  @!P0 LDC.64 R6, c[0x0][0x398] ;  /* 0x0000e600ff068b82 */ /* 0x007e220000000a00 */
[----:B------:R-:W-:Y:S02]  /*0d30*/  @!P0 LEA R3, R2, R0, 0xa ;  /* 0x0000000002038211 */ /* 0x000fe400078e50ff */
[----:B------:R-:W-:Y:S02]  /*0d40*/  @!P0 MOV R28, R14 ;  /* 0x0000000e001c8202 */ /* 0x000fe40000000f00 */
[----:B------:R-:W-:Y:S01]  /*0d50*/  @!P0 IADD3 R0, PT, PT, R0, 0x80, RZ ;  /* 0x0000008000008810 */ /* 0x000fe20007ffe0ff */
[----:B0-----:R-:W-:-:S05]  /*0d60*/  @!P0 IMAD.WIDE.U32 R6, R3, 0x8, R6 ;  /* 0x0000000803068825 */ /* 0x001fca00078e0006 */
[----:B------:R2:W-:Y:S02]  /*0d70*/  @!P0 STG.E.64 desc[UR4][R6.64], R28 ;  /* 0x0000001c06008986 */ /* 0x0005e4000c101b04 */
.L_x_15744:
[----:B------:R-:W-:Y:S05]  /*0d80*/  BSYNC.RECONVERGENT B0 ;  /* 0x0000000000007941 */ /* 0x000fea0003800200 */
.L_x_15738:
[----:B------:R-:W-:Y:S05]  /*0d90*/  WARPSYNC.ALL ;  /* 0x0000000000007948 */ /* 0x000fea0003800000 */
[----:B------:R-:W-:-:S13]  /*0da0*/  ISETP.GE.U32.AND P0, PT, R0, R5, PT ;  /* 0x000000050000720c */ /* 0x000fda0003f06070 */
[----:B------:R-:W-:Y:S05]  /*0db0*/  @P0 EXIT ;  /* 0x000000000000094d */ /* 0x000fea0003800000 */
[----:B------:R-:W3:Y:S01]  /*0dc0*/  LDC.64 R4, c[0x0][0x398] ;  /* 0x0000e600ff047b82 */ /* 0x000ee20000000a00 */
[----:B------:R-:W-:Y:S02]  /*0dd0*/  LEA R3, R2, R0, 0xa ;  /* 0x0000000002037211 */ /* 0x000fe400078e50ff */
[----:B------:R-:W-:-:S03]  /*0de0*/  MOV R22, R16 ;  /* 0x0000001000167202 */ /* 0x000fc60000000f00 */
[----:B---3--:R-:W-:-:S05]  /*0df0*/  IMAD.WIDE.U32 R2, R3, 0x8, R4 ;  /* 0x0000000803027825 */ /* 0x008fca00078e0004 */
[----:B------:R-:W-:Y:S01]  /*0e00*/  STG.E.64 desc[UR4][R2.64], R22 ;  /* 0x0000001602007986 */ /* 0x000fe2000c101b04 */
[----:B------:R-:W-:Y:S05]  /*0e10*/  EXIT ;  /* 0x000000000000794d */ /* 0x000fea0003800000 */
.L_x_15737:
[----:B------:R-:W0:Y:S01]  /*0e20*/  S2R R0, SR_TID.X ;  /* 0x0000000000007919 */ /* 0x000e220000002100 */
[----:B------:R-:W1:Y:S01]  /*0e30*/  LDC.64 R36, c[0x0][0x3a8] ;  /* 0x0000ea00ff247b82 */ /* 0x000e620000000a00 */
[----:B------:R-:W-:Y:S01]  /*0e40*/  SHF.L.U32 R2, R2, 0xa, RZ ;  /* 0x0000000a02027819 */ /* 0x000fe200000006ff */
[----:B------:R-:W2:Y:S06]  /*0e50*/  LDCU.64 UR6, c[0x0][0x388] ;  /* 0x00007100ff0677ac */ /* 0x000eac0008000a00 */
[----:B------:R-:W3:Y:S01]  /*0e60*/  LDC.64 R32, c[0x0][0x3b0] ;  /* 0x0000ec00ff207b82 */ /* 0x000ee20000000a00 */
[----:B-1----:R-:W-:-:S04]  /*0e70*/  IMAD.WIDE.U32 R36, R2, 0x8, R36 ;  /* 0x0000000802247825 */ /* 0x002fc800078e0024 */
[----:B0-----:R-:W-:-:S05]  /*0e80*/  IMAD.WIDE.U32 R36, R0, 0x10, R36 ;  /* 0x0000001000247825 */ /* 0x001fca00078e0024 */
[----:B------:R-:W2:Y:S01]  /*0e90*/  LDG.E.128 R4, desc[UR4][R36.64] ;  /* 0x0000000424047981 */ /* 0x000ea2000c1e1d00 */
[----:B---3--:R-:W-:-:S03]  /*0ea0*/  IMAD.WIDE.U32 R32, R2, 0x8, R32 ;  /* 0x0000000802207825 */ /* 0x008fc600078e0020 */
        /* <DEDUP_REMOVED lines=8> */
[----:B--2---:R-:W-:-:S04]  /*0f30*/  IMAD R3, R5, UR6, RZ ;  /* 0x0000000605037c24 */ /* 0x004fc8000f8e02ff */
[C---:B------:R-:W-:Y:S02]  /*0f40*/  IMAD R3, R4.reuse, UR7, R3 ;  /* 0x0000000704037c24 */ /* 0x040fe4000f8e0203 */
[----:B------:R-:W-:-:S05]  /*0f50*/  IMAD.WIDE.U32 R4, R4, UR6, RZ ;  /* 0x0000000604047c25 */ /* 0x000fca000f8e00ff */
[----:B------:R-:W-:Y:S01]  /*0f60*/  IADD3 R3, PT, PT, R5, R3, RZ ;  /* 0x0000000305037210 */ /* 0x000fe20007ffe0ff */
[----:B------:R-:W-:-:S04]  /*0f70*/  IMAD R5, R7, UR6, RZ ;  /* 0x0000000607057c24 */ /* 0x000fc8000f8e02ff */
[C---:B------:R-:W-:Y:S02]  /*0f80*/  IMAD R5, R6.reuse, UR7, R5 ;  /* 0x0000000706057c24 */ /* 0x040fe4000f8e0205 */
[----:B------:R-:W-:-:S05]  /*0f90*/  IMAD.WIDE.U32 R6, R6, UR6, RZ ;  /* 0x0000000606067c25 */ /* 0x000fca000f8e00ff */
[----:B------:R-:W-:Y:S01]  /*0fa0*/  IADD3 R5, PT, PT, R7, R5, RZ ;  /* 0x0000000507057210 */ /* 0x000fe20007ffe0ff */
[----:B-----5:R-:W-:-:S04]  /*0fb0*/  IMAD R3, R3, R8, RZ ;  /* 0x0000000803037224 */ /* 0x020fc800078e02ff */
[----:B------:R-:W-:Y:S02]  /*0fc0*/  IMAD R5, R5, R10, RZ ;  /* 0x0000000a05057224 */ /* 0x000fe400078e02ff */
[----:B------:R-:W-:Y:S02]  /*0fd0*/  IMAD R3, R9, R4, R3 ;  /* 0x0000000409037224 */ /* 0x000fe400078e0203 */
[----:B------:R-:W-:-:S04]  /*0fe0*/  IMAD.WIDE.U32 R8, R4, R8, RZ ;  /* 0x0000000804087225 */ /* 0x000fc800078e00ff */
[----:B------:R-:W-:Y:S02]  /*0ff0*/  IMAD R4, R11, R6, R5 ;  /* 0x000000060b047224 */ /* 0x000fe400078e0205 */
[----:B---3--:R-:W-:-:S04]  /*1000*/  IMAD R5, R13, UR6, RZ ;  /* 0x000000060d057c24 */ /* 0x008fc8000f8e02ff */
[C---:B------:R-:W-:Y:S02]  /*1010*/  IMAD R5, R12.reuse, UR7, R5 ;  /* 0x000000070c057c24 */ /* 0x040fe4000f8e0205 */
[----:B------:R-:W-:-:S05]  /*1020*/  IMAD.WIDE.U32 R12, R12, UR6, RZ ;  /* 0x000000060c0c7c25 */ /* 0x000fca000f8e00ff */
[----:B------:R-:W-:Y:S01]  /*1030*/  IADD3 R5, PT, PT, R13, R5, RZ ;  /* 0x000000050d057210 */ /* 0x000fe20007ffe0ff */
[----:B------:R-:W-:-:S04]  /*1040*/  IMAD R13, R15, UR6, RZ ;  /* 0x000000060f0d7c24 */ /* 0x000fc8000f8e02ff */
[C---:B------:R-:W-:Y:S02]  /*1050*/  IMAD R13, R14.reuse, UR7, R13 ;  /* 0x000000070e0d7c24 */ /* 0x040fe4000f8e020d */
[----:B------:R-:W-:-:S05]  /*1060*/  IMAD.WIDE.U32 R14, R14, UR6, RZ ;  /* 0x000000060e0e7c25 */ /* 0x000fca000f8e00ff */
[----:B------:R-:W-:Y:S01]  /*1070*/  IADD3 R13, PT, PT, R15, R13, RZ ;  /* 0x0000000d0f0d7210 */ /* 0x000fe20007ffe0ff */
[----:B------:R-:W-:Y:S02]  /*1080*/  IMAD.WIDE.U32 R10, R6, R10, RZ ;  /* 0x0000000a060a7225 */ /* 0x000fe400078e00ff */
[----:B------:R-:W0:Y:S02]  /*1090*/  LDC.64 R6, c[0x0][0x398] ;  /* 0x0000e600ff067b82 */ /* 0x000e240000000a00 */
[----:B----4-:R-:W-:Y:S02]  /*10a0*/  IMAD R5, R5, R16, RZ ;  /* 0x0000001005057224 */ /* 0x010fe400078e02ff */
[----:B------:R-:W-:Y:S02]  /*10b0*/  IMAD R13, R13, R18, RZ ;  /* 0x000000120d0d7224 */ /* 0x000fe400078e02ff */
[----:B------:R-:W-:Y:S02]  /*10c0*/  IMAD R5, R17, R12, R5 ;  /* 0x0000000c11057224 */ /* 0x000fe400078e0205 */
[----:B------:R-:W-:-:S04]  /*10d0*/  IMAD.WIDE.U32 R16, R12, R16, RZ ;  /* 0x000000100c107225 */ /* 0x000fc800078e00ff */
[----:B------:R-:W-:Y:S02]  /*10e0*/  IMAD R12, R19, R14, R13 ;  /* 0x0000000e130c7224 */ /* 0x000fe400078e020d */
[----:B------:R-:W-:-:S04]  /*10f0*/  IMAD R13, R21, UR6, RZ ;  /* 0x00000006150d7c24 */ /* 0x000fc8000f8e02ff */
[C---:B------:R-:W-:Y:S02]  /*1100*/  IMAD R13, R20.reuse, UR7, R13 ;  /* 0x00000007140d7c24 */ /* 0x040fe4000f8e020d */
[----:B------:R-:W-:-:S05]  /*1110*/  IMAD.WIDE.U32 R20, R20, UR6, RZ ;  /* 0x0000000614147c25 */ /* 0x000fca000f8e00ff */
[----:B------:R-:W-:Y:S01]  /*1120*/  IADD3 R13, PT, PT, R21, R13, RZ ;  /* 0x0000000d150d7210 */ /* 0x000fe20007ffe0ff */
[----:B0-----:R-:W-:-:S04]  /*1130*/  IMAD.WIDE.U32 R6, R2, 0x8, R6 ;  /* 0x0000000802067825 */ /* 0x001fc800078e0006 */
[----:B------:R-:W-:Y:S02]  /*1140*/  IMAD R13, R13, R24, RZ ;  /* 0x000000180d0d7224 */ /* 0x000fe400078e02ff */
[----:B------:R-:W-:Y:S02]  /*1150*/  IMAD R15, R29, UR6, RZ ;  /* 0x000000061d0f7c24 */ /* 0x000fe4000f8e02ff */
[----:B------:R-:W-:Y:S02]  /*1160*/  IMAD R2, R25, R20, R13 ;  /* 0x0000001419027224 */ /* 0x000fe400078e020d */
[----:B------:R-:W-:Y:S02]  /*1170*/  IMAD R13, R23, UR6, RZ ;  /* 0x00000006170d7c24 */ /* 0x000fe4000f8e02ff */
[----:B------:R-:W-:Y:S02]  /*1180*/  IMAD R15, R28, UR7, R15 ;  /* 0x000000071c0f7c24 */ /* 0x000fe4000f8e020f */
[----:B------:R-:W-:-:S02]  /*1190*/  IMAD R13, R22, UR7, R13 ;  /* 0x00000007160d7c24 */ /* 0x000fc4000f8e020d */
[----:B------:R-:W-:-:S04]  /*11a0*/  IMAD.WIDE.U32 R22, R22, UR6, RZ ;  /* 0x0000000616167c25 */ /* 0x000fc8000f8e00ff */
[----:B------:R-:W-:Y:S01]  /*11b0*/  IMAD.WIDE.U32 R28, R28, UR6, RZ ;  /* 0x000000061c1c7c25 */ /* 0x000fe2000f8e00ff */
[----:B------:R-:W-:-:S03]  /*11c0*/  IADD3 R13, PT, PT, R23, R13, RZ ;  /* 0x0000000d170d7210 */ /* 0x000fc60007ffe0ff */
[----:B------:R-:W-:Y:S01]  /*11d0*/  IMAD R21, R31, UR6, RZ ;  /* 0x000000061f157c24 */ /* 0x000fe2000f8e02ff */
[----:B------:R-:W-:-:S03]  /*11e0*/  IADD3 R15, PT, PT, R29, R15, RZ ;  /* 0x0000000f1d0f7210 */ /* 0x000fc60007ffe0ff */
[C---:B------:R-:W-:Y:S02]  /*11f0*/  IMAD R23, R30.reuse, UR7, R21 ;  /* 0x000000071e177c24 */ /* 0x040fe4000f8e0215 */
[----:B------:R-:W-:-:S04]  /*1200*/  IMAD.WIDE.U32 R30, R30, UR6, RZ ;  /* 0x000000061e1e7c25 */ /* 0x000fc8000f8e00ff */
[----:B------:R-:W-:Y:S01]  /*1210*/  IMAD R21, R15, R32, RZ ;  /* 0x000000200f157224 */ /* 0x000fe200078e02ff */
[----:B------:R-:W-:Y:S01]  /*1220*/  IADD3 R15, PT, PT, R31, R23, RZ ;  /* 0x000000171f0f7210 */ /* 0x000fe20007ffe0ff */
[----:B------:R-:W-:Y:S02]  /*1230*/  IMAD R13, R13, R26, RZ ;  /* 0x0000001a0d0d7224 */ /* 0x000fe400078e02ff */
[----:B------:R-:W-:-:S04]  /*1240*/  IMAD.WIDE.U32 R6, R0, 0x10, R6 ;  /* 0x0000001000067825 */ /* 0x000fc800078e0006 */
[----:B------:R-:W-:Y:S02]  /*1250*/  IMAD R31, R15, R34, RZ ;  /* 0x000000220f1f7224 */ /* 0x000fe400078e02ff */
[----:B------:R-:W-:Y:S02]  /*1260*/  IMAD R13, R27, R22, R13 ;  /* 0x000000161b0d7224 */ /* 0x000fe400078e020d */
[----:B------:R-:W-:-:S04]  /*1270*/  IMAD.WIDE.U32 R18, R14, R18, RZ ;  /* 0x000000120e127225 */ /* 0x000fc800078e00ff */
[----:B------:R-:W-:-:S04]  /*1280*/  IMAD.WIDE.U32 R26, R22, R26, RZ ;  /* 0x0000001a161a7225 */ /* 0x000fc800078e00ff */
[----:B------:R-:W-:Y:S02]  /*1290*/  IMAD R0, R33, R28, R21 ;  /* 0x0000001c21007224 */ /* 0x000fe400078e0215 */
[----:B------:R-:W-:-:S04]  /*12a0*/  IMAD.WIDE.U32 R24, R20, R24, RZ ;  /* 0x0000001814187225 */ /* 0x000fc800078e00ff */
[----:B------:R-:W-:-:S04]  /*12b0*/  IMAD.WIDE.U32 R32, R28, R32, RZ ;  /* 0x000000201c207225 */ /* 0x000fc800078e00ff */
[----:B------:R-:W-:-:S04]  /*12c0*/  IMAD.WIDE.U32 R14, R30, R34, RZ ;  /* 0x000000221e0e7225 */ /* 0x000fc800078e00ff */
[----:B------:R-:W-:Y:S01]  /*12d0*/  IMAD R31, R35, R30, R31 ;  /* 0x0000001e231f7224 */ /* 0x000fe200078e021f */
[----:B------:R-:W-:Y:S02]  /*12e0*/  IADD3 R19, PT, PT, R19, R12, RZ ;  /* 0x0000000c13137210 */ /* 0x000fe40007ffe0ff */
[----:B------:R-:W-:Y:S02]  /*12f0*/  IADD3 R27, PT, PT, R27, R13, RZ ;  /* 0x0000000d1b1b7210 */ /* 0x000fe40007ffe0ff */
[----:B------:R-:W-:Y:S02]  /*1300*/  IADD3 R9, PT, PT, R9, R3, RZ ;  /* 0x0000000309097210 */ /* 0x000fe40007ffe0ff */
[----:B------:R-:W-:Y:S02]  /*1310*/  IADD3 R11, PT, PT, R11, R4, RZ ;  /* 0x000000040b0b7210 */ /* 0x000fe40007ffe0ff */
[----:B------:R-:W-:Y:S02]  /*1320*/  IADD3 R17, PT, PT, R17, R5, RZ ;  /* 0x0000000511117210 */ /* 0x000fe40007ffe0ff */
[----:B------:R-:W-:-:S02]  /*1330*/  IADD3 R25, PT, PT, R25, R2, RZ ;  /* 0x0000000219197210 */ /* 0x000fc40007ffe0ff */
[----:B------:R-:W-:Y:S02]  /*1340*/  IADD3 R13, PT, PT, R33, R0, RZ ;  /* 0x00000000210d7210 */ /* 0x000fe40007ffe0ff */
[----:B------:R-:W-:Y:S02]  /*1350*/  IADD3 R15, PT, PT, R15, R31, RZ ;  /* 0x0000001f0f0f7210 */ /* 0x000fe40007ffe0ff */
[----:B------:R-:W-:Y:S01]  /*1360*/  MOV R12, R32 ;  /* 0x00000020000c7202 */ /* 0x000fe20000000f00 */
[----:B------:R-:W-:Y:S04]  /*1370*/  STG.E.128 desc[UR4][R6.64], R8 ;  /* 0x0000000806007986 */ /* 0x000fe8000c101d04 */
[----:B------:R-:W-:Y:S04]  /*1380*/  STG.E.128 desc[UR4][R6.64+0x800], R16 ;  /* 0x0008001006007986 */ /* 0x000fe8000c101d04 */
[----:B------:R-:W-:Y:S04]  /*1390*/  STG.E.128 desc[UR4][R6.64+0x1000], R24 ;  /* 0x0010001806007986 */ /* 0x000fe8000c101d04 */
[----:B------:R-:W-:Y:S01]  /*13a0*/  STG.E.128 desc[UR4][R6.64+0x1800], R12 ;  /* 0x0018000c06007986 */ /* 0x000fe2000c101d04 */
[----:B------:R-:W-:Y:S05]  /*13b0*/  EXIT ;  /* 0x000000000000794d */ /* 0x000fea0003800000 */
.L_x_15745:
        /* <DEDUP_REMOVED lines=12> */
.L_x_23588:


//--------------------- .text._ZN2at6native29vectorized_elementwise_kernelILi4EZZZNS0_54_GLOBAL__N__d8c5977b_16_LinearAlgebra_cu_9e10b42f_324316addr_kernel_cudaERNS_14TensorIteratorERKN3c106ScalarES8_ENKUlvE_clEvENKUlvE2_clEvEUllllE_St5arrayIPcLm4EEEEviT0_T1_ --------------------------
	.section	.text._ZN2at6native29vectorized_elementwise_kernelILi4EZZZNS0_54_GLOBAL__N__d8c5977b_16_LinearAlgebra_cu_9e10b42f_324316addr_kernel_cudaERNS_14TensorIteratorERKN3c106ScalarES8_ENKUlvE_clEvENKUlvE2_clEvEUllllE_St5arrayIPcLm4EEEEviT0_T1_,"ax",@progbits
	.align	128
        .global         _ZN2at6native29vectorized_elementwise_kernelILi4EZZZNS0_54_GLOBAL__N__d8c5977b_16_LinearAlgebra_cu_9e10b42f_324316addr_kernel_cudaERNS_14TensorIteratorERKN3c106ScalarES8_ENKUlvE_clEvENKUlvE2_clEvEUllllE_St5arrayIPcLm4EEEEviT0_T1_
        .type           _ZN2at6native29vectorized_elementwise_kernelILi4EZZZNS0_54_GLOBAL__N__d8c5977b_16_LinearAlgebra_cu_9e10b42f_324316addr_kernel_cudaERNS_14TensorIteratorERKN3c106ScalarES8_ENKUlvE_clEvENKUlvE2_clEvEUllllE_St5arrayIPcLm4EEEEviT0_T1_,@function
        .size           _ZN2at6native29vectorized_elementwise_kernelILi4EZZZNS0_54_GLOBAL__N__d8c5977b_16_LinearAlgebra_cu_9e10b42f_324316addr_kernel_cudaERNS_14TensorIteratorERKN3c106ScalarES8_ENKUlvE_clEvENKUlvE2_clEvEUllllE_St5arrayIPcLm4EEEEviT0_T1_,(.L_x_23589 - _ZN2at6native29vectorized_elementwise_kernelILi4EZZZNS0_54_GLOBAL__N__d8c5977b_16_LinearAlgebra_cu_9e10b42f_324316addr_kernel_cudaERNS_14TensorIteratorERKN3c106ScalarES8_ENKUlvE_clEvENKUlvE2_clEvEUllllE_St5arrayIPcLm4EEEEviT0_T1_)
        .other          _ZN2at6native29vectorized_elementwise_kernelILi4EZZZNS0_54_GLOBAL__N__d8c5977b_16_LinearAlgebra_cu_9e10b42f_324316addr_kernel_cudaERNS_14TensorIteratorERKN3c106ScalarES8_ENKUlvE_clEvENKUlvE2_clEvEUllllE_St5arrayIPcLm4EEEEviT0_T1_,@"STO_CUDA_ENTRY STV_DEFAULT"
_ZN2at6native29vectorized_elementwise_kernelILi4EZZZNS0_54_GLOBAL__N__d8c5977b_16_LinearAlgebra_cu_9e10b42f_324316addr_kernel_cudaERNS_14TensorIteratorERKN3c106ScalarES8_ENKUlvE_clEvENKUlvE2_clEvEUllllE_St5arrayIPcLm4EEEEviT0_T1_:
.text._ZN2at6native29vectorized_elementwise_kernelILi4EZZZNS0_54_GLOBAL__N__d8c5977b_16_LinearAlgebra_cu_9e10b42f_324316addr_kernel_cudaERNS_14TensorIteratorERKN3c106ScalarES8_ENKUlvE_clEvENKUlvE2_clEvEUllllE_St5arrayIPcLm4EEEEviT0_T1_:
        /* <DEDUP_REMOVED lines=183> */
.L_x_15749:
        /* <DEDUP_REMOVED lines=8> */
.L_x_15750:
        /* <DEDUP_REMOVED lines=8> */
.L_x_15751:
        /* <DEDUP_REMOVED lines=9> */
.L_x_15752:
[----:B------:R-:W-:Y:S05]  /*0d00*/  BSYNC.RELIABLE B1 ;  /* 0x0000000000017941 */ /* 0x000fea0003800100 */
.L_x_15748:
[----:B------:R-:W-:-:S13]  /*0d10*/  ISETP.GE.U32.AND P0, PT, R0, R5, PT ;  /* 0x000000050000720c */ /* 0x000fda0003f06070 */
[----:B012---:R-:W0:Y:S01]  /*0d20*/  @!P0 LDC.64 R6, c[0x0][0x398] ;  /* 0x0000e600ff068b82 */ /* 0x007e220000000a00 */
[----:B------:R-:W-:Y:S02]  /*0d30*/  @!P0 LEA R3, R2, R0, 0xa ;  /* 0x0000000002038211 */ /* 0x000fe400078e50ff */
[----:B------:R-:W-:Y:S02]  /*0d40*/  @!P0 MOV R28, R14 ;  /* 0x0000000e001c8202 */ /* 0x000fe40000000f00 */
[----:B------:R-:W-:Y:S01]  /*0d50*/  @!P0 IADD3 R0, PT, PT, R0, 0x80, RZ ;  /* 0x0000008000008810 */ /* 0x000fe20007ffe0ff */
[----:B0-----:R-:W-:-:S05]  /*0d60*/  @!P0 IMAD.WIDE.U32 R6, R3, 0x8, R6 ;  /* 0x0000000803068825 */ /* 0x001fca00078e0006 */
[----:B------:R2:W-:Y:S02]  /*0d70*/  @!P0 STG.E.64 desc[UR4][R6.64], R28 ;  /* 0x0000001c06008986 */ /* 0x0005e4000c101b04 */
.L_x_15753:
[----:B------:R-:W-:Y:S05]  /*0d80*/  BSYNC.RECONVERGENT B0 ;  /* 0x0000000000007941 */ /* 0x000fea0003800200 */
.L_x_15747:
        /* <DEDUP_REMOVED lines=9> */
.L_x_15746:
[----:B------:R-:W0:Y:S01]  /*0e20*/  S2R R0, SR_TID.X ;  /* 0x0000000000007919 */ /* 0x000e220000002100 */
[----:B------:R-:W1:Y:S01]  /*0e30*/  LDC.64 R4, c[0x0][0x3a8] ;  /* 0x0000ea00ff047b82 */ /* 0x000e620000000a00 */
[----:B------:R-:W-:Y:S01]  /*0e40*/  SHF.L.U32 R2, R2, 0xa, RZ ;  /* 0x0000000a02027819 */ /* 0x000fe200000006ff */
[----:B------:R-:W2:Y:S06]  /*0e50*/  LDCU.64 UR6, c[0x0][0x388] ;  /* 0x00007100ff0677ac */ /* 0x000eac0008000a00 */
[----:B------:R-:W3:Y:S01]  /*0e60*/  LDC.64 R12, c[0x0][0x3b0] ;  /* 0x0000ec00ff0c7b82 */ /* 0x000ee20000000a00 */
[----:B-1----:R-:W-:-:S04]  /*0e70*/  IMAD.WIDE.U32 R4, R2, 0x8, R4 ;  /* 0x0000000802047825 */ /* 0x002fc800078e0004 */
[----:B0-----:R-:W-:-:S05]  /*0e80*/  IMAD.WIDE.U32 R36, R0, 0x20, R4 ;  /* 0x0000002000247825 */ /* 0x001fca00078e0004 */
[----:B------:R-:W2:Y:S01]  /*0e90*/  LDG.E.ENL2.256 R8, R4, desc[UR4][R36.64] ;  /* 0xfe0000042404797e */ /* 0x000ea20008121908 */
[----:B---3--:R-:W-:-:S03]  /*0ea0*/  IMAD.WIDE.U32 R12, R2, 0x8, R12 ;  /* 0x00000008020c7825 */ /* 0x008fc600078e000c */
[----:B------:R-:W3:Y:S01]  /*0eb0*/  LDG.E.ENL2.256 R24, R20, desc[UR4][R36.64+0x1000] ;  /* 0xfe0080042414797e */ /* 0x000ee20008121918 */
[----:B------:R-:W-:-:S05]  /*0ec0*/  IMAD.WIDE.U32 R38, R0, 0x20, R12 ;  /* 0x0000002000267825 */ /* 0x000fca00078e000c */
[----:B------:R-:W4:Y:S04]  /*0ed0*/  LDG.E.ENL2.256 R16, R12, desc[UR4][R38.64] ;  /* 0xfe000004260c797e */ /* 0x000f280008121910 */
[----:B------:R-:W5:Y:S01]  /*0ee0*/  LDG.E.ENL2.256 R32, R28, desc[UR4][R38.64+0x1000] ;  /* 0xfe008004261c797e */ /* 0x000f620008121920 */
        /* <DEDUP_REMOVED lines=8> */
[----:B----4-:R-:W-:-:S04]  /*0f70*/  IMAD R3, R3, R12, RZ ;  /* 0x0000000c03037224 */ /* 0x010fc800078e02ff */
        /* <DEDUP_REMOVED lines=14> */
[----:B------:R-:W-:Y:S02]  /*1060*/  IMAD R5, R5, R16, RZ ;  /* 0x0000001005057224 */ /* 0x000fe400078e02ff */
        /* <DEDUP_REMOVED lines=8> */
[----:B0-----:R-:W-:-:S04]  /*10f0*/  IMAD.WIDE.U32 R6, R2, 0x8, R6 ;  /* 0x0000000802067825 */ /* 0x001fc800078e0006 */
[----:B-----5:R-:W-:Y:S02]  /*1100*/  IMAD R9, R9, R28, RZ ;  /* 0x0000001c09097224 */ /* 0x020fe400078e02ff */
[----:B------:R-:W-:Y:S02]  /*1110*/  IMAD R11, R25, UR6, RZ ;  /* 0x00000006190b7c24 */ /* 0x000fe4000f8e02ff */
[----:B------:R-:W-:Y:S02]  /*1120*/  IMAD R2, R29, R20, R9 ;  /* 0x000000141d027224 */ /* 0x000fe400078e0209 */
[----:B------:R-:W-:Y:S02]  /*1130*/  IMAD R9, R23, UR6, RZ ;  /* 0x0000000617097c24 */ /* 0x000fe4000f8e02ff */
[----:B------:R-:W-:Y:S02]  /*1140*/  IMAD R21, R27, UR6, RZ ;  /* 0x000000061b157c24 */ /* 0x000fe4000f8e02ff */
[----:B------:R-:W-:-:S02]  /*1150*/  IMAD R9, R22, UR7, R9 ;  /* 0x0000000716097c24 */ /* 0x000fc4000f8e0209 */
[----:B------:R-:W-:-:S04]  /*1160*/  IMAD.WIDE.U32 R22, R22, UR6, RZ ;  /* 0x0000000616167c25 */ /* 0x000fc8000f8e00ff */
[C---:B------:R-:W-:Y:S02]  /*1170*/  IMAD R11, R24.reuse, UR7, R11 ;  /* 0x00000007180b7c24 */ /* 0x040fe4000f8e020b */
[----:B------:R-:W-:-:S04]  /*1180*/  IMAD.WIDE.U32 R24, R24, UR6, RZ ;  /* 0x0000000618187c25 */ /* 0x000fc8000f8e00ff */
[C---:B------:R-:W-:Y:S02]  /*1190*/  IMAD R21, R26.reuse, UR7, R21 ;  /* 0x000000071a157c24 */ /* 0x040fe4000f8e0215 */
[----:B------:R-:W-:Y:S01]  /*11a0*/  IMAD.WIDE.U32 R26, R26, UR6, RZ ;  /* 0x000000061a1a7c25 */ /* 0x000fe2000f8e00ff */
[----:B------:R-:W-:Y:S02]  /*11b0*/  IADD3 R9, PT, PT, R23, R9, RZ ;  /* 0x0000000917097210 */ /* 0x000fe40007ffe0ff */
[----:B------:R-:W-:Y:S02]  /*11c0*/  IADD3 R11, PT, PT, R25, R11, RZ ;  /* 0x0000000b190b7210 */ /* 0x000fe40007ffe0ff */
[----:B------:R-:W-:Y:S01]  /*11d0*/  IADD3 R21, PT, PT, R27, R21, RZ ;  /* 0x000000151b157210 */ /* 0x000fe20007ffe0ff */
[----:B------:R-:W-:Y:S02]  /*11e0*/  IMAD R9, R9, R30, RZ ;  /* 0x0000001e09097224 */ /* 0x000fe400078e02ff */
[----:B------:R-:W-:-:S02]  /*11f0*/  IMAD R11, R11, R32, RZ ;  /* 0x000000200b0b7224 */ /* 0x000fc400078e02ff */
[----:B------:R-:W-:Y:S02]  /*1200*/  IMAD R21, R21, R34, RZ ;  /* 0x0000002215157224 */ /* 0x000fe400078e02ff */
[----:B------:R-:W-:Y:S02]  /*1210*/  IMAD R9, R31, R22, R9 ;  /* 0x000000161f097224 */ /* 0x000fe400078e0209 */
[----:B------:R-:W-:-:S04]  /*1220*/  IMAD.WIDE.U32 R6, R0, 0x20, R6 ;  /* 0x0000002000067825 */ /* 0x000fc800078e0006 */
        /* <DEDUP_REMOVED lines=16> */
[----:B------:R-:W-:Y:S04]  /*1330*/  STG.E.ENL2.256 desc[UR4][R6.64], R12, R16 ;  /* 0xf800000c0610797f */ /* 0x000fe8000f121804 */
[----:B------:R-:W-:Y:S01]  /*1340*/  STG.E.ENL2.256 desc[UR4][R6.64+0x1000], R28, R8 ;  /* 0xf800801c0608797f */ /* 0x000fe2000f121804 */
[----:B------:R-:W-:Y:S05]  /*1350*/  EXIT ;  /* 0x000000000000794d */ /* 0x000fea0003800000 */
.L_x_15754:
        /* <DEDUP_REMOVED lines=10> */
.L_x_23589:


//--------------------- .text._ZN2at6native29vectorized_elementwise_kernelILi8EZZZNS0_54_GLOBAL__N__d8c5977b_16_LinearAlgebra_cu_9e10b42f_324316addr_kernel_cudaERNS_14TensorIteratorERKN3c106ScalarES8_ENKUlvE_clEvENKUlvE2_clEvEUllllE_St5arrayIPcLm4EEEEviT0_T1_ --------------------------
	.section	.text._ZN2at6native29vectorized_elementwise_kernelILi8EZZZNS0_54_GLOBAL__N__d8c5977b_16_LinearAlgebra_cu_9e10b42f_324316addr_kernel_cudaERNS_14TensorIteratorERKN3c106ScalarES8_ENKUlvE_clEvENKUlvE2_clEvEUllllE_St5arrayIPcLm4EEEEviT0_T1_,"ax",@progbits
	.align	128
        .global         _ZN2at6native29vectorized_elementwise_kernelILi8EZZZNS0_54_GLOBAL__N__d8c5977b_16_LinearAlgebra_cu_9e10b42f_324316addr_kernel_cudaERNS_14TensorIteratorERKN3c106ScalarES8_ENKUlvE_clEvENKUlvE2_clEvEUllllE_St5arrayIPcLm4EEEEviT0_T1_
        .type           _ZN2at6native29vectorized_elementwise_kernelILi8EZZZNS0_54_GLOBAL__N__d8c5977b_16_LinearAlgebra_cu_9e10b42f_324316addr_kernel_cudaERNS_14TensorIteratorERKN3c106ScalarES8_ENKUlvE_clEvENKUlvE2_clEvEUllllE_St5arrayIPcLm4EEEEviT0_T1_,@function
        .size           _ZN2at6native29vectorized_elementwise_kernelILi8EZZZNS0_54_GLOBAL__N__d8c5977b_16_LinearAlgebra_cu_9e10b42f_324316addr_kernel_cudaERNS_14TensorIteratorERKN3c106ScalarES8_ENKUlvE_clEvENKUlvE2_clEvEUllllE_St5arrayIPcLm4EEEEviT0_T1_,(.L_x_23590 - _ZN2at6native29vectorized_elementwise_kernelILi8EZZZNS0_54_GLOBAL__N__d8c5977b_16_LinearAlgebra_cu_9e10b42f_324316addr_kernel_cudaERNS_14TensorIteratorERKN3c106ScalarES8_ENKUlvE_clEvENKUlvE2_clEvEUllllE_St5arrayIPcLm4EEEEviT0_T1_)
        .other          _ZN2at6native29vectorized_elementwise_kernelILi8EZZZNS0_54_GLOBAL__N__d8c5977b_16_LinearAlgebra_cu_9e10b42f_324316addr_kernel_cudaERNS_14TensorIteratorERKN3c106ScalarES8_ENKUlvE_clEvENKUlvE2_clEvEUllllE_St5arrayIPcLm4EEEEviT0_T1_,@"STO_CUDA_ENTRY STV_DEFAULT"
_ZN2at6native29vectorized_elementwise_kernelILi8EZZZNS0_54_GLOBAL__N__d8c5977b_16_LinearAlgebra_cu_9e10b42f_324316addr_kernel_cudaERNS_14TensorIteratorERKN3c106ScalarES8_ENKUlvE_clEvENKUlvE2_clEvEUllllE_St5arrayIPcLm4EEEEviT0_T1_:
.text._ZN2at6native29vectorized_elementwise_kernelILi8EZZZNS0_54_GLOBAL__N__d8c5977b_16_LinearAlgebra_cu_9e10b42f_324316addr_kernel_cudaERNS_14TensorIteratorERKN3c106ScalarES8_ENKUlvE_clEvENKUlvE2_clEvEUllllE_St5arrayIPcLm4EEEEviT0_T1_:
[----:B------:R-:W-:Y:S01]  /*0000*/  LDC R1, c[0x0][0x37c] ;  /* 0x0000df00ff017b82 */ /* 0x000fe20000000800 */
[----:B------:R-:W-:Y:S05]  /*0010*/  EXIT ;  /* 0x000000000000794d */ /* 0x000fea0003800000 */
.L_x_15755:
        /* <DEDUP_REMOVED lines=14> */
.L_x_23590:


//--------------------- .text._ZN2at6native18elementwise_kernelILi128ELi4EZNS0_15gpu_kernel_implIZZZNS0_54_GLOBAL__N__d8c5977b_16_LinearAlgebra_cu_9e10b42f_324316addr_kernel_cudaERNS_14TensorIteratorERKN3c106ScalarES9_ENKUlvE_clEvENKUlvE1_clEvEUliiiE0_EEvRNS_18TensorIteratorBaseERKT_EUliE_EEviT1_ --------------------------
	.section	.text._ZN2at6native18elementwise_kernelILi128ELi4EZNS0_15gpu_kernel_implIZZZNS0_54_GLOBAL__N__d8c5977b_16_LinearAlgebra_cu_9e10b42f_324316addr_kernel_cudaERNS_14TensorIteratorERKN3c106ScalarES9_ENKUlvE_clEvENKUlvE1_clEvEUliiiE0_EEvRNS_18TensorIteratorBaseERKT_EUliE_EEviT1_,"ax",@progbits
	.align	128
        .global         _ZN2at6native18elementwise_kernelILi128ELi4EZNS0_15gpu_kernel_implIZZZNS0_54_GLOBAL__N__d8c5977b_16_LinearAlgebra_cu_9e10b42f_324316addr_kernel_cudaERNS_14TensorIteratorERKN3c106ScalarES9_ENKUlvE_clEvENKUlvE1_clEvEUliiiE0_EEvRNS_18TensorIteratorBaseERKT_EUliE_EEviT1_
        .type           _ZN2at6native18elementwise_kernelILi128ELi4EZNS0_15gpu_kernel_implIZZZNS0_54_GLOBAL__N__d8c5977b_16_LinearAlgebra_cu_9e10b42f_324316addr_kernel_cudaERNS_14TensorIteratorERKN3c106ScalarES9_ENKUlvE_clEvENKUlvE1_clEvEUliiiE0_EEvRNS_18TensorIteratorBaseERKT_EUliE_EEviT1_,@function
        .size           _ZN2at6native18elementwise_kernelILi128ELi4EZNS0_15gpu_kernel_implIZZZNS0_54_GLOBAL__N__d8c5977b_16_LinearAlgebra_cu_9e10b42f_324316addr_kernel_cudaERNS_14TensorIteratorERKN3c106ScalarES9_ENKUlvE_clEvENKUlvE1_clEvEUliiiE0_EEvRNS_18TensorIteratorBaseERKT_EUliE_EEviT1_,(.L_x_23591 - _ZN2at6native18elementwise_kernelILi128ELi4EZNS0_15gpu_kernel_implIZZZNS0_54_GLOBAL__N__d8c5977b_16_LinearAlgebra_cu_9e10b42f_324316addr_kernel_cudaERNS_14TensorIteratorERKN3c106ScalarES9_ENKUlvE_clEvENKUlvE1_clEvEUliiiE0_EEvRNS_18TensorIteratorBaseERKT_EUliE_EEviT1_)
        .other          _ZN2at6native18elementwise_kernelILi128ELi4EZNS0_15gpu_kernel_implIZZZNS0_54_GLOBAL__N__d8c5977b_16_LinearAlgebra_cu_9e10b42f_324316addr_kernel_cudaERNS_14TensorIteratorERKN3c106ScalarES9_ENKUlvE_clEvENKUlvE1_clEvEUliiiE0_EEvRNS_18TensorIteratorBaseERKT_EUliE_EEviT1_,@"STO_CUDA_ENTRY STV_DEFAULT"
_ZN2at6native18elementwise_kernelILi128ELi4EZNS0_15gpu_kernel_implIZZZNS0_54_GLOBAL__N__d8c5977b_16_LinearAlgebra_cu_9e10b42f_324316addr_kernel_cudaERNS_14TensorIteratorERKN3c106ScalarES9_ENKUlvE_clEvENKUlvE1_clEvEUliiiE0_EEvRNS_18TensorIteratorBaseERKT_EUliE_EEviT1_:
.text._ZN2at6native18elementwise_kernelILi128ELi4EZNS0_15gpu_kernel_implIZZZNS0_54_GLOBAL__N__d8c5977b_16_LinearAlgebra_cu_9e10b42f_324316addr_kernel_cudaERNS_14TensorIteratorERKN3c106ScalarES9_ENKUlvE_clEvENKUlvE1_clEvEUliiiE0_EEvRNS_18TensorIteratorBaseERKT_EUliE_EEviT1_:
        /* <DEDUP_REMOVED lines=399> */
.L_x_15758:
        /* <DEDUP_REMOVED lines=16> */
.L_x_15762:
[----:B------:R0:W5:Y:S01]  /*19f0*/  LDG.E.U8 R19, desc[UR36][R2.64] ;  /* 0x0000002402137981 */ /* 0x000162000c1e1100 */
[----:B------:R-:W-:Y:S05]  /*1a00*/  BRA `(.L_x_15764) ;  /* 0x0000000c002c7947 */ /* 0x000fea0003800000 */
.L_x_15761:
        /* <DEDUP_REMOVED lines=8> */
.L_x_15766:
[----:B------:R0:W5:Y:S01]  /*1a90*/  LDG.E R19, desc[UR36][R2.64] ;  /* 0x0000002402137981 */ /* 0x000162000c1e1900 */
[----:B------:R-:W-:Y:S05]  /*1aa0*/  BRA `(.L_x_15764) ;  /* 0x0000000c00047947 */ /* 0x000fea0003800000 */
.L_x_15765:
[----:B------:R0:W5:Y:S01]  /*1ab0*/  LDG.E.S16 R19, desc[UR36][R2.64] ;  /* 0x0000002402137981 */ /* 0x000162000c1e1700 */
[----:B------:R-:W-:Y:S05]  /*1ac0*/  BRA `(.L_x_15764) ;  /* 0x0000000800fc7947 */ /* 0x000fea0003800000 */
.L_x_15760:
        /* <DEDUP_REMOVED lines=9> */
.L_x_15768:
[----:B------:R-:W2:Y:S02]  /*1b60*/  LDG.E.U16 R2, desc[UR36][R2.64] ;  /* 0x0000002402027981 */ /* 0x000ea4000c1e1500 */
[----:B--2---:R-:W-:-:S06]  /*1b70*/  HADD2.F32 R19, -RZ, R2.H0_H0 ;  /* 0x20000002ff137230 */ /* 0x004fcc0000004100 */
[----:B------:R-:W0:Y:S01]  /*1b80*/  F2I.FTZ.TRUNC.NTZ R19, R19 ;  /* 0x0000001300137305 */ /* 0x000e22000021f100 */
[----:B------:R-:W-:Y:S05]  /*1b90*/  BRA `(.L_x_15764) ;  /* 0x0000000800c87947 */ /* 0x000fea0003800000 */
.L_x_15767:
        /* <DEDUP_REMOVED lines=9> */
.L_x_15770:
[----:B------:R-:W2:Y:S02]  /*1c30*/  LDG.E.U16 R2, desc[UR36][R2.64] ;  /* 0x0000002402027981 */ /* 0x000ea4000c1e1500 */
[----:B--2---:R-:W-:-:S06]  /*1c40*/  HADD2.F32 R19, -RZ, R2.H0_H0 ;  /* 0x20000002ff137230 */ /* 0x004fcc0000004100 */
[----:B------:R-:W0:Y:S01]  /*1c50*/  F2I.FTZ.TRUNC.NTZ R19, R19 ;  /* 0x0000001300137305 */ /* 0x000e22000021f100 */
[----:B------:R-:W-:Y:S05]  /*1c60*/  BRA `(.L_x_15764) ;  /* 0x0000000800947947 */ /* 0x000fea0003800000 */
.L_x_15769:
[----:B------:R-:W2:Y:S02]  /*1c70*/  LDG.E.64 R2, desc[UR36][R2.64] ;  /* 0x0000002402027981 */ /* 0x000ea4000c1e1b00 */
[----:B--2---:R0:W1:Y:S02]  /*1c80*/  F2I.F64.TRUNC R19, R2 ;  /* 0x0000000200137311 */ /* 0x004064000030d100 */
[----:B01----:R-:W-:Y:S05]  /*1c90*/  BRA `(.L_x_15764) ;  /* 0x0000000800887947 */ /* 0x003fea0003800000 */
.L_x_15759:
        /* <DEDUP_REMOVED lines=12> */
.L_x_15773:
[----:B------:R-:W2:Y:S02]  /*1d60*/  LDG.E.64 R2, desc[UR36][R2.64] ;  /* 0x0000002402027981 */ /* 0x000ea4000c1e1b00 */
[----:B--2---:R0:W1:Y:S02]  /*1d70*/  F2I.F64.TRUNC R19, R2 ;  /* 0x0000000200137311 */ /* 0x004064000030d100 */
[----:B01----:R-:W-:Y:S05]  /*1d80*/  BRA `(.L_x_15764) ;  /* 0x00000008004c7947 */ /* 0x003fea0003800000 */
.L_x_15772:
        /* <DEDUP_REMOVED lines=24> */
[----:B------:R0:W1:Y:S01]  /*1f10*/  F2I.FTZ.TRUNC.NTZ R19, R5 ;  /* 0x0000000500137305 */ /* 0x000062000021f100 */
[----:B------:R-:W-:Y:S05]  /*1f20*/  BRA `(.L_x_15764) ;  /* 0x0000000400e47947 */ /* 0x000fea0003800000 */
.L_x_15775:
        /* <DEDUP_REMOVED lines=11> */
[----:B------:R0:W1:Y:S01]  /*1fe0*/  F2I.FTZ.TRUNC.NTZ R19, R0 ;  /* 0x0000000000137305 */ /* 0x000062000021f100 */
[----:B------:R-:W-:Y:S05]  /*1ff0*/  BRA `(.L_x_15764) ;  /* 0x0000000400b07947 */ /* 0x000fea0003800000 */
.L_x_15774:
[----:B------:R-:W2:Y:S02]  /*2000*/  LDG.E.U16 R19, desc[UR36][R2.64] ;  /* 0x0000002402137981 */ /* 0x000ea4000c1e1500 */
[----:B--2---:R-:W-:-:S06]  /*2010*/  IMAD.U32 R19, R19, 0x10000, RZ ;  /* 0x0001000013137824 */ /* 0x004fcc00078e00ff */
[----:B------:R-:W0:Y:S01]  /*2020*/  F2I.FTZ.TRUNC.NTZ R19, R19 ;  /* 0x0000001300137305 */ /* 0x000e22000021f100 */
[----:B------:R-:W-:Y:S05]  /*2030*/  BRA `(.L_x_15764) ;  /* 0x0000000400a07947 */ /* 0x000fea0003800000 */
.L_x_15771:
        /* <DEDUP_REMOVED lines=10> */
.L_x_15778:
        /* <DEDUP_REMOVED lines=21> */
.L_x_15782:
[----:B------:R-:W-:Y:S05]  /*2230*/  BSYNC.RECONVERGENT B1 ;  /* 0x0000000000017941 */ /* 0x000fea0003800200 */
.L_x_15781:
[----:B------:R-:W-:Y:S01]  /*2240*/  IMAD.SHL.U32 R0, R0, 0x100000, RZ ;  /* 0x0010000000007824 */ /* 0x000fe200078e00ff */
[----:B------:R-:W-:-:S04]  /*2250*/  LEA R2, R2, 0x3b800000, 0x17 ;  /* 0x3b80000002027811 */ /* 0x000fc800078eb8ff */
[----:B------:R-:W-:-:S07]  /*2260*/  LOP3.LUT R19, R2, R0, R19, 0xfe, !PT ;  /* 0x0000000002137212 */ /* 0x000fce00078efe13 */
.L_x_15780:
[----:B------:R-:W-:Y:S05]  /*2270*/  BSYNC.RECONVERGENT B0 ;  /* 0x0000000000007941 */ /* 0x000fea0003800200 */
.L_x_15779:
[----:B------:R-:W1:Y:S01]  /*2280*/  F2I.FTZ.TRUNC.NTZ R19, R19 ;  /* 0x0000001300137305 */ /* 0x000e62000021f100 */
[----:B------:R-:W-:Y:S05]  /*2290*/  BRA `(.L_x_15764) ;  /* 0x0000000400087947 */ /* 0x000fea0003800000 */
.L_x_15777:
        /* <DEDUP_REMOVED lines=21> */
.L_x_15786:
[----:B------:R-:W-:Y:S05]  /*23f0*/  BSYNC.RECONVERGENT B1 ;  /* 0x0000000000017941 */ /* 0x000fea0003800200 */
.L_x_15785:
[----:B------:R-:W-:Y:S01]  /*2400*/  IMAD.SHL.U32 R0, R0, 0x200000, RZ ;  /* 0x0020000000007824 */ /* 0x000fe200078e00ff */
[----:B------:R-:W-:-:S04]  /*2410*/  LEA R2, R2, 0x37800000, 0x17 ;  /* 0x3780000002027811 */ /* 0x000fc800078eb8ff */
[----:B------:R-:W-:-:S07]  /*2420*/  LOP3.LUT R19, R2, R0, R19, 0xfe, !PT ;  /* 0x0000000002137212 */ /* 0x000fce00078efe13 */
.L_x_15784:
[----:B------:R-:W-:Y:S05]  /*2430*/  BSYNC.RECONVERGENT B0 ;  /* 0x0000000000007941 */ /* 0x000fea0003800200 */
.L_x_15783:
[----:B------:R-:W2:Y:S01]  /*2440*/  F2I.FTZ.TRUNC.NTZ R19, R19 ;  /* 0x0000001300137305 */ /* 0x000ea2000021f100 */
[----:B------:R-:W-:Y:S05]  /*2450*/  BRA `(.L_x_15764) ;  /* 0x0000000000987947 */ /* 0x000fea0003800000 */
.L_x_15776:
[----:B------:R-:W-:-:S09]  /*2460*/  UISETP.NE.AND UP0, UPT, UR4, 0x1c, UPT ;  /* 0x0000001c0400788c */ /* 0x000fd2000bf05270 */
[----:B------:R-:W-:Y:S05]  /*2470*/  BRA.U !UP0, `(.L_x_15787) ;  /* 0x00000001088c7547 */ /* 0x000fea000b800000 */
[----:B------:R-:W-:-:S09]  /*2480*/  UISETP.NE.AND UP0, UPT, UR4, 0x1d, UPT ;  /* 0x0000001d0400788c */ /* 0x000fd2000bf05270 */
[----:B------:R-:W-:Y:S05]  /*2490*/  BRA.U !UP0, `(.L_x_15788) ;  /* 0x00000001087c7547 */ /* 0x000fea000b800000 */
[----:B------:R-:W-:-:S09]  /*24a0*/  UISETP.NE.AND UP0, UPT, UR4, 0x2c, UPT ;  /* 0x0000002c0400788c */ /* 0x000fd2000bf05270 */
[----:B------:R-:W-:Y:S05]  /*24b0*/  BRA.U !UP0, `(.L_x_15789) ;  /* 0x0000000108487547 */ /* 0x000fea000b800000 */
.L_x_15763:
        /* <DEDUP_REMOVED lines=16> */
.L_x_15790:
[----:B------:R-:W-:Y:S01]  /*25c0*/  IMAD.MOV.U32 R19, RZ, RZ, RZ ;  /* 0x000000ffff137224 */ /* 0x000fe200078e00ff */
[----:B------:R-:W-:Y:S06]  /*25d0*/  BRA `(.L_x_15764) ;  /* 0x0000000000387947 */ /* 0x000fec0003800000 */
.L_x_15789:
        /* <DEDUP_REMOVED lines=8> */
.L_x_15792:
[----:B------:R-:W-:Y:S05]  /*2660*/  BSYNC.RECONVERGENT B0 ;  /* 0x0000000000007941 */ /* 0x000fea0003800200 */
.L_x_15791:
[----:B------:R-:W4:Y:S01]  /*2670*/  F2I.FTZ.TRUNC.NTZ R19, R19 ;  /* 0x0000001300137305 */ /* 0x000f22000021f100 */
[----:B------:R-:W-:Y:S05]  /*2680*/  BRA `(.L_x_15764) ;  /* 0x00000000000c7947 */ /* 0x000fea0003800000 */
.L_x_15788:
[----:B------:R0:W5:Y:S01]  /*2690*/  LDG.E R19, desc[UR36][R2.64] ;  /* 0x0000002402137981 */ /* 0x000162000c1e1900 */
[----:B------:R-:W-:Y:S05]  /*26a0*/  BRA `(.L_x_15764) ;  /* 0x0000000000047947 */ /* 0x000fea0003800000 */
.L_x_15787:
[----:B------:R3:W5:Y:S02]  /*26b0*/  LDG.E R19, desc[UR36][R2.64] ;  /* 0x0000002402137981 */ /* 0x000764000c1e1900 */
.L_x_15764:
[----:B------:R-:W0:Y:S01]  /*26c0*/  LDCU.64 UR6, c[0x0][0x658] ;  /* 0x0000cb00ff0677ac */ /* 0x000e220008000a00 */
[----:B------:R-:W-:-:S04]  /*26d0*/  UPRMT UR4, UR39, 0x7772, URZ ;  /* 0x0000777227047896 */ /* 0x000fc800080000ff */
[----:B------:R-:W-:Y:S01]  /*26e0*/  UISETP.GT.AND UP0, UPT, UR4, 0x9, UPT ;  /* 0x000000090400788c */ /* 0x000fe2000bf04270 */
[----:B0--3--:R-:W-:-:S05]  /*26f0*/  IADD3 R2, P0, PT, R22, UR6, RZ ;  /* 0x0000000616027c10 */ /* 0x009fca000ff1e0ff */
        /* <DEDUP_REMOVED lines=12> */
.L_x_15796:
[----:B------:R0:W5:Y:S01]  /*27c0*/  LDG.E.U8 R22, desc[UR36][R2.64] ;  /* 0x0000002402167981 */ /* 0x000162000c1e1100 */
[----:B------:R-:W-:Y:S05]  /*27d0*/  BRA `(.L_x_15798) ;  /* 0x0000000c002c7947 */ /* 0x000fea0003800000 */
.L_x_15795:
        /* <DEDUP_REMOVED lines=8> */
.L_x_15800:
[----:B------:R3:W5:Y:S01]  /*2860*/  LDG.E R22, desc[UR36][R2.64] ;  /* 0x0000002402167981 */ /* 0x000762000c1e1900 */
[----:B------:R-:W-:Y:S05]  /*2870*/  BRA `(.L_x_15798) ;  /* 0x0000000c00047947 */ /* 0x000fea0003800000 */
.L_x_15799:
[----:B------:R0:W5:Y:S01]  /*2880*/  LDG.E.S16 R22, desc[UR36][R2.64] ;  /* 0x0000002402167981 */ /* 0x000162000c1e1700 */
[----:B------:R-:W-:Y:S05]  /*2890*/  BRA `(.L_x_15798) ;  /* 0x0000000800fc7947 */ /* 0x000fea0003800000 */
.L_x_15794:
[----:B------:R-:W-:-:S09]  /*28a0*/  UISETP.GT.AND UP0, UPT, UR4, 0x6, UPT ;  /* 0x000000060400788c */ /* 0x000fd2000bf04270 */
[----:B------:R-:W-:Y:S05]  /*28b0*/  BRA.U UP0, `(.L_x_15801) ;  /* 0x00000001002c7547 */ /* 0x000fea000b800000 */
[----:B------:R-:W-:-:S09]  /*28c0*/  UISETP.NE.AND UP0, UPT, UR4, 0x5, UPT ;  /* 0x000000050400788c */ /* 0x000fd2000bf05270 */
[----:B------:R-:W-:Y:S05]  /*28d0*/  BRA.U !UP0, `(.L_x_15802) ;  /* 0x0000000108147547 */ /* 0x000fea000b800000 */
[----:B------:R-:W-:-:S09]  /*28e0*/  UISETP.NE.AND UP0, UPT, UR4, 0x6, UPT ;  /* 0x000000060400788c */ /* 0x000fd2000bf05270 */
[----:B------:R-:W-:Y:S05]  /*28f0*/  BRA.U UP0, `(.L_x_15797) ;  /* 0x0000000900647547 */ /* 0x000fea000b800000 */
[----:B------:R-:W3:Y:S02]  /*2900*/  LDG.E R2, desc[UR36][R2.64] ;  /* 0x0000002402027981 */ /* 0x000ee4000c1e1900 */
[----:B---3--:R0:W3:Y:S01]  /*2910*/  F2I.FTZ.TRUNC.NTZ R22, R2 ;  /* 0x0000000200167305 */ /* 0x0080e2000021f100 */
[----:B------:R-:W-:Y:S05]  /*2920*/  BRA `(.L_x_15798) ;  /* 0x0000000800d87947 */ /* 0x000fea0003800000 */
.L_x_15802:
[----:B------:R-:W3:Y:S02]  /*2930*/  LDG.E.U16 R2, desc[UR36][R2.64] ;  /* 0x0000002402027981 */ /* 0x000ee4000c1e1500 */
[----:B---3--:R-:W-:-:S06]  /*2940*/  HADD2.F32 R22, -RZ, R2.H0_H0 ;  /* 0x20000002ff167230 */ /* 0x008fcc0000004100 */
[----:B------:R-:W0:Y:S01]  /*2950*/  F2I.FTZ.TRUNC.NTZ R22, R22 ;  /* 0x0000001600167305 */ /* 0x000e22000021f100 */
[----:B------:R-:W-:Y:S05]  /*2960*/  BRA `(.L_x_15798) ;  /* 0x0000000800c87947 */ /* 0x000fea0003800000 */
.L_x_15801:
[----:B------:R-:W-:-:S09]  /*2970*/  UISETP.NE.AND UP0, UPT, UR4, 0x7, UPT ;  /* 0x000000070400788c */ /* 0x000fd2000bf05270 */
[----:B------:R-:W-:Y:S05]  /*2980*/  BRA.U !UP0, `(.L_x_15803) ;  /* 0x00000001082c7547 */ /* 0x000fea000b800000 */
[----:B------:R-:W-:-:S09]  /*2990*/  UISETP.NE.AND UP0, UPT, UR4, 0x8, UPT ;  /* 0x000000080400788c */ /* 0x000fd2000bf05270 */
[----:B------:R-:W-:Y:S05]  /*29a0*/  BRA.U !UP0, `(.L_x_15804) ;  /* 0x0000000108147547 */ /* 0x000fea000b800000 */
[----:B------:R-:W-:-:S09]  /*29b0*/  UISETP.NE.AND UP0, UPT, UR4, 0x9, UPT ;  /* 0x000000090400788c */ /* 0x000fd2000bf05270 */
[----:B------:R-:W-:Y:S05]  /*29c0*/  BRA.U UP0, `(.L_x_15797) ;  /* 0x0000000900307547 */ /* 0x000fea000b800000 */
[----:B------:R-:W3:Y:S02]  /*29d0*/  LDG.E R2, desc[UR36][R2.64] ;  /* 0x0000002402027981 */ /* 0x000ee4000c1e1900 */
[----:B---3--:R0:W3:Y:S01]  /*29e0*/  F2I.FTZ.TRUNC.NTZ R22, R2 ;  /* 0x0000000200167305 */ /* 0x0080e2000021f100 */
[----:B------:R-:W-:Y:S05]  /*29f0*/  BRA `(.L_x_15798) ;  /* 0x0000000800a47947 */ /* 0x000fea0003800000 */
.L_x_15804:
[----:B------:R-:W3:Y:S02]  /*2a00*/  LDG.E.U16 R2, desc[UR36][R2.64] ;  /* 0x0000002402027981 */ /* 0x000ee4000c1e1500 */
[----:B---3--:R-:W-:-:S06]  /*2a10*/  HADD2.F32 R22, -RZ, R2.H0_H0 ;  /* 0x20000002ff167230 */ /* 0x008fcc0000004100 */
[----:B------:R-:W0:Y:S01]  /*2a20*/  F2I.FTZ.TRUNC.NTZ R22, R22 ;  /* 0x0000001600167305 */ /* 0x000e22000021f100 */
[----:B------:R-:W-:Y:S05]  /*2a30*/  BRA `(.L_x_15798) ;  /* 0x0000000800947947 */ /* 0x000fea0003800000 */
.L_x_15803:
[----:B------:R-:W3:Y:S02]  /*2a40*/  LDG.E.64 R22, desc[UR36][R2.64] ;  /* 0x0000002402167981 */ /* 0x000ee4000c1e1b00 */
[----:B---3--:R0:W3:Y:S02]  /*2a50*/  F2I.F64.TRUNC R22, R22 ;  /* 0x0000001600167311 */ /* 0x0080e4000030d100 */
[----:B0--3--:R-:W-:Y:S05]  /*2a60*/  BRA `(.L_x_15798) ;  /* 0x0000000800887947 */ /* 0x009fea0003800000 */
.L_x_15793:
        /* <DEDUP_REMOVED lines=8> */
[----:B------:R-:W3:Y:S02]  /*2af0*/  LDG.E.U8 R2, desc[UR36][R2.64] ;  /* 0x0000002402027981 */ /* 0x000ee4000c1e1100 */
[----:B---3--:R-:W-:-:S04]  /*2b00*/  ISETP.NE.AND P0, PT, R2, RZ, PT ;  /* 0x000000ff0200720c */ /* 0x008fc80003f05270 */
[----:B------:R-:W-:Y:S01]  /*2b10*/  SEL R22, RZ, 0x1, !P0 ;  /* 0x00000001ff167807 */ /* 0x000fe20004000000 */
[----:B------:R-:W-:Y:S08]  /*2b20*/  BRA `(.L_x_15798) ;  /* 0x0000000800587947 */ /* 0x000ff00003800000 */
.L_x_15807:
[----:B------:R-:W3:Y:S02]  /*2b30*/  LDG.E.64 R2, desc[UR36][R2.64] ;  /* 0x0000002402027981 */ /* 0x000ee4000c1e1b00 */
[----:B---3--:R0:W3:Y:S02]  /*2b40*/  F2I.F64.TRUNC R22, R2 ;  /* 0x0000000200167311 */ /* 0x0080e4000030d100 */
[----:B0--3--:R-:W-:Y:S05]  /*2b50*/  BRA `(.L_x_15798) ;  /* 0x00000008004c7947 */ /* 0x009fea0003800000 */
.L_x_15806:
        /* <DEDUP_REMOVED lines=24> */
[----:B------:R0:W3:Y:S01]  /*2ce0*/  F2I.FTZ.TRUNC.NTZ R22, R5 ;  /* 0x0000000500167305 */ /* 0x0000e2000021f100 */
[----:B------:R-:W-:Y:S05]  /*2cf0*/  BRA `(.L_x_15798) ;  /* 0x0000000400e47947 */ /* 0x000fea0003800000 */
.L_x_15809:
[----:B------:R-:W3:Y:S02]  /*2d00*/  LDG.E.U8 R2, desc[UR36][R2.64] ;  /* 0x0000002402027981 */ /* 0x000ee4000c1e1100 */
        /* <DEDUP_REMOVED lines=10> */
[----:B------:R0:W3:Y:S01]  /*2db0*/  F2I.FTZ.TRUNC.NTZ R22, R0 ;  /* 0x0000000000167305 */ /* 0x0000e2000021f100 */
[----:B------:R-:W-:Y:S05]  /*2dc0*/  BRA `(.L_x_15798) ;  /* 0x0000000400b07947 */ /* 0x000fea0003800000 */
.L_x_15808:
[----:B------:R-:W3:Y:S02]  /*2dd0*/  LDG.E.U16 R22, desc[UR36][R2.64] ;  /* 0x0000002402167981 */ /* 0x000ee4000c1e1500 */
[----:B---3--:R-:W-:-:S06]  /*2de0*/  IMAD.U32 R22, R22, 0x10000, RZ ;  /* 0x0001000016167824 */ /* 0x008fcc00078e00ff */
[----:B------:R-:W0:Y:S01]  /*2df0*/  F2I.FTZ.TRUNC.NTZ R22, R22 ;  /* 0x0000001600167305 */ /* 0x000e22000021f100 */
[----:B------:R-:W-:Y:S05]  /*2e00*/  BRA `(.L_x_15798) ;  /* 0x0000000400a07947 */ /* 0x000fea0003800000 */
.L_x_15805:
        /* <DEDUP_REMOVED lines=10> */
.L_x_15812:
[----:B------:R-:W3:Y:S01]  /*2eb0*/  LDG.E.U8 R3, desc[UR36][R2.64] ;  /* 0x0000002402037981 */ /* 0x000ee2000c1e1100 */
[----:B------:R-:W-:Y:S01]  /*2ec0*/  BSSY.RECONVERGENT B0, `(.L_x_15813) ;  /* 0x0000018000007945 */ /* 0x000fe20003800200 */
[----:B------:R-:W-:Y:S02]  /*2ed0*/  MOV R22, RZ ;  /* 0x000000ff00167202 */ /* 0x000fe40000000f00 */
        /* <DEDUP_REMOVED lines=18> */
.L_x_15816:
[----:B------:R-:W-:Y:S05]  /*3000*/  BSYNC.RECONVERGENT B1 ;  /* 0x0000000000017941 */ /* 0x000fea0003800200 */
.L_x_15815:
[----:B------:R-:W-:Y:S02]  /*3010*/  SHF.L.U32 R0, R0, 0x14, RZ ;  /* 0x0000001400007819 */ /* 0x000fe400000006ff */
[----:B------:R-:W-:-:S04]  /*3020*/  LEA R2, R2, 0x3b800000, 0x17 ;  /* 0x3b80000002027811 */ /* 0x000fc800078eb8ff */
[----:B------:R-:W-:-:S07]  /*3030*/  LOP3.LUT R22, R2, R0, R7, 0xfe, !PT ;  /* 0x0000000002167212 */ /* 0x000fce00078efe07 */
.L_x_15814:
[----:B------:R-:W-:Y:S05]  /*3040*/  BSYNC.RECONVERGENT B0 ;  /* 0x0000000000007941 */ /* 0x000fea0003800200 */
.L_x_15813:
[----:B------:R-:W0:Y:S01]  /*3050*/  F2I.FTZ.TRUNC.NTZ R22, R22 ;  /* 0x0000001600167305 */ /* 0x000e22000021f100 */
[----:B------:R-:W-:Y:S05]  /*3060*/  BRA `(.L_x_15798) ;  /* 0x0000000400087947 */ /* 0x000fea0003800000 */
.L_x_15811:
[----:B------:R-:W3:Y:S01]  /*3070*/  LDG.E.U8 R3, desc[UR36][R2.64] ;  /* 0x0000002402037981 */ /* 0x000ee2000c1e1100 */
[----:B------:R-:W-:Y:S01]  /*3080*/  BSSY.RECONVERGENT B0, `(.L_x_15817) ;  /* 0x0000018000007945 */ /* 0x000fe20003800200 */
[----:B------:R-:W-:Y:S01]  /*3090*/  IMAD.MOV.U32 R22, RZ, RZ, RZ ;  /* 0x000000ffff167224 */ /* 0x000fe200078e00ff */
        /* <DEDUP_REMOVED lines=18> */
.L_x_15820:
[----:B------:R-:W-:Y:S05]  /*31c0*/  BSYNC.RECONVERGENT B1 ;  /* 0x0000000000017941 */ /* 0x000fea0003800200 */
.L_x_15819:
[----:B------:R-:W-:Y:S01]  /*31d0*/  IMAD.SHL.U32 R0, R0, 0x200000, RZ ;  /* 0x0020000000007824 */ /* 0x000fe200078e00ff */
[----:B------:R-:W-:-:S04]  /*31e0*/  LEA R2, R2, 0x37800000, 0x17 ;  /* 0x3780000002027811 */ /* 0x000fc800078eb8ff */
[----:B------:R-:W-:-:S07]  /*31f0*/  LOP3.LUT R22, R2, R0, R7, 0xfe, !PT ;  /* 0x0000000002167212 */ /* 0x000fce00078efe07 */
.L_x_15818:
[----:B------:R-:W-:Y:S05]  /*3200*/  BSYNC.RECONVERGENT B0 ;  /* 0x0000000000007941 */ /* 0x000fea0003800200 */
.L_x_15817:
[----:B------:R-:W0:Y:S01]  /*3210*/  F2I.FTZ.TRUNC.NTZ R22, R22 ;  /* 0x0000001600167305 */ /* 0x000e22000021f100 */
[----:B------:R-:W-:Y:S05]  /*3220*/  BRA `(.L_x_15798) ;  /* 0x0000000000987947 */ /* 0x000fea0003800000 */
.L_x_15810:
[----:B------:R-:W-:-:S09]  /*3230*/  UISETP.NE.AND UP0, UPT, UR4, 0x1c, UPT ;  /* 0x0000001c0400788c */ /* 0x000fd2000bf05270 */
[----:B------:R-:W-:Y:S05]  /*3240*/  BRA.U !UP0, `(.L_x_15821) ;  /* 0x00000001088c7547 */ /* 0x000fea000b800000 */
[----:B------:R-:W-:-:S09]  /*3250*/  UISETP.NE.AND UP0, UPT, UR4, 0x1d, UPT ;  /* 0x0000001d0400788c */ /* 0x000fd2000bf05270 */
[----:B------:R-:W-:Y:S05]  /*3260*/  BRA.U !UP0, `(.L_x_15822) ;  /* 0x00000001087c7547 */ /* 0x000fea000b800000 */
[----:B------:R-:W-:-:S09]  /*3270*/  UISETP.NE.AND UP0, UPT, UR4, 0x2c, UPT ;  /* 0x0000002c0400788c */ /* 0x000fd2000bf05270 */
[----:B------:R-:W-:Y:S05]  /*3280*/  BRA.U !UP0, `(.L_x_15823) ;  /* 0x0000000108487547 */ /* 0x000fea000b800000 */
.L_x_15797:
[----:B------:R-:W-:Y:S01]  /*3290*/  MOV R2, 0x228 ;  /* 0x0000022800027802 */ /* 0x000fe20000000f00 */
[----:B------:R-:W0:Y:S01]  /*32a0*/  LDCU.64 UR4, c[0x4][0x218] ;  /* 0x01004300ff0477ac */ /* 0x000e220008000a00 */
[----:B------:R-:W-:Y:S02]  /*32b0*/  HFMA2 R8, -RZ, RZ, 0, 4.64916229248046875e-06 ;  /* 0x0000004eff087431 */ /* 0x000fe400000001ff */
[----:B------:R-:W-:Y:S01]  /*32c0*/  IMAD.MOV.U32 R12, RZ, RZ, 0x1 ;  /* 0x00000001ff0c7424 */ /* 0x000fe200078e00ff */
[----:B------:R-:W3:Y:S01]  /*32d0*/  LDCU.64 UR6, c[0x4][0x220] ;  /* 0x01004400ff0677ac */ /* 0x000ee20008000a00 */
[----:B------:R-:W1:Y:S01]  /*32e0*/  LDC.64 R2, c[0x4][R2] ;  /* 0x0100000002027b82 */ /* 0x000e620000000a00 */
[----:B------:R-:W-:Y:S01]  /*32f0*/  IMAD.MOV.U32 R13, RZ, RZ, RZ ;  /* 0x000000ffff0d7224 */ /* 0x000fe200078e00ff */
[----:B------:R-:W2:Y:S01]  /*3300*/  LDCU.64 UR8, c[0x4][0x30] ;  /* 0x01000600ff0877ac */ /* 0x000ea20008000a00 */
[----:B0-----:R-:W-:Y:S02]  /*3310*/  IMAD.U32 R4, RZ, RZ, UR4 ;  /* 0x00000004ff047e24 */ /* 0x001fe4000f8e00ff */
[----:B------:R-:W-:Y:S01]  /*3320*/  IMAD.U32 R5, RZ, RZ, UR5 ;  /* 0x00000005ff057e24 */ /* 0x000fe2000f8e00ff */
[----:B---3--:R-:W-:Y:S01]  /*3330*/  MOV R6, UR6 ;  /* 0x0000000600067c02 */ /* 0x008fe20008000f00 */
[----:B------:R-:W-:-:S02]  /*3340*/  IMAD.U32 R7, RZ, RZ, UR7 ;  /* 0x00000007ff077e24 */ /* 0x000fc4000f8e00ff */
[----:B--2---:R-:W-:Y:S02]  /*3350*/  IMAD.U32 R10, RZ, RZ, UR8 ;  /* 0x00000008ff0a7e24 */ /* 0x004fe4000f8e00ff */
[----:B------:R-:W-:-:S07]  /*3360*/  IMAD.U32 R11, RZ, RZ, UR9 ;  /* 0x00000009ff0b7e24 */ /* 0x000fce000f8e00ff */
[----:B------:R-:W-:-:S07]  /*3370*/  LEPC R20, `(.L_x_15824) ;  /* 0x000000001014794e */ /* 0x000fce0000000000 */
[----:B-1--45:R-:W-:Y:S05]  /*3380*/  CALL.ABS.NOINC R2 ;  /* 0x0000000002007343 */ /* 0x032fea0003c00000 */
.L_x_15824:
[----:B------:R-:W-:Y:S01]  /*3390*/  IMAD.MOV.U32 R22, RZ, RZ, RZ ;  /* 0x000000ffff167224 */ /* 0x000fe200078e00ff */
[----:B------:R-:W-:Y:S06]  /*33a0*/  BRA `(.L_x_15798) ;  /* 0x0000000000387947 */ /* 0x000fec0003800000 */
.L_x_15823:
[----:B------:R-:W3:Y:S01]  /*33b0*/  LDG.E.U8 R2, desc[UR36][R2.64] ;  /* 0x0000002402027981 */ /* 0x000ee2000c1e1100 */
[----:B------:R-:W-:Y:S01]  /*33c0*/  BSSY.RECONVERGENT B0, `(.L_x_15825) ;  /* 0x0000007000007945 */ /* 0x000fe20003800200 */
[----:B------:R-:W-:Y:S02]  /*33d0*/  MOV R22, 0x400000 ;  /* 0x0040000000167802 */ /* 0x000fe40000000f00 */
[----:B---3--:R-:W-:-:S13]  /*33e0*/  ISETP.NE.AND P0, PT, R2, RZ, PT ;  /* 0x000000ff0200720c */ /* 0x008fda0003f05270 */
[----:B------:R-:W-:Y:S05]  /*33f0*/  @!P0 BRA `(.L_x_15826) ;  /* 0x00000000000c8947 */ /* 0x000fea0003800000 */
[----:B------:R-:W-:-:S13]  /*3400*/  ISETP.NE.AND P0, PT, R2, 0xff, PT ;  /* 0x000000ff0200780c */ /* 0x000fda0003f05270 */
[----:B------:R-:W-:Y:S02]  /*3410*/  @!P0 IMAD.MOV.U32 R22, RZ, RZ, 0x7f800001 ;  /* 0x7f800001ff168424 */ /* 0x000fe400078e00ff */
[----:B------:R-:W-:-:S07]  /*3420*/  @P0 IMAD.SHL.U32 R22, R2, 0x800000, RZ ;  /* 0x0080000002160824 */ /* 0x000fce00078e00ff */
.L_x_15826:
[----:B------:R-:W-:Y:S05]  /*3430*/  BSYNC.RECONVERGENT B0 ;  /* 0x0000000000007941 */ /* 0x000fea0003800200 */
.L_x_15825:
[----:B------:R-:W0:Y:S01]  /*3440*/  F2I.FTZ.TRUNC.NTZ R22, R22 ;  /* 0x0000001600167305 */ /* 0x000e22000021f100 */
[----:B------:R-:W-:Y:S05]  /*3450*/  BRA `(.L_x_15798) ;  /* 0x00000000000c7947 */ /* 0x000fea0003800000 */
.L_x_15822:
[----:B------:R0:W5:Y:S01]  /*3460*/  LDG.E R22, desc[UR36][R2.64] ;  /* 0x0000002402167981 */ /* 0x000162000c1e1900 */
[----:B------:R-:W-:Y:S05]  /*3470*/  BRA `(.L_x_15798) ;  /* 0x0000000000047947 */ /* 0x000fea0003800000 */
.L_x_15821:
[----:B------:R0:W5:Y:S02]  /*3480*/  LDG.E R22, desc[UR36][R2.64] ;  /* 0x0000002402167981 */ /* 0x000164000c1e1900 */
.L_x_15798:
        /* <DEDUP_REMOVED lines=16> */
.L_x_15830:
[----:B------:R3:W5:Y:S01]  /*3590*/  LDG.E.U8 R5, desc[UR36][R2.64] ;  /* 0x0000002402057981 */ /* 0x000762000c1e1100 */
[----:B------:R-:W-:Y:S05]  /*35a0*/  BRA `(.L_x_15832) ;  /* 0x0000000c002c7947 */ /* 0x000fea0003800000 */
.L_x_15829:
        /* <DEDUP_REMOVED lines=8> */
.L_x_15834:
[----:B------:R0:W5:Y:S01]  /*3630*/  LDG.E R5, desc[UR36][R2.64] ;  /* 0x0000002402057981 */ /* 0x000162000c1e1900 */
[----:B------:R-:W-:Y:S05]  /*3640*/  BRA `(.L_x_15832) ;  /* 0x0000000c00047947 */ /* 0x000fea0003800000 */
.L_x_15833:
[----:B------:R0:W5:Y:S01]  /*3650*/  LDG.E.S16 R5, desc[UR36][R2.64] ;  /* 0x0000002402057981 */ /* 0x000162000c1e1700 */
[----:B------:R-:W-:Y:S05]  /*3660*/  BRA `(.L_x_15832) ;  /* 0x0000000800fc7947 */ /* 0x000fea0003800000 */
.L_x_15828:
        /* <DEDUP_REMOVED lines=9> */
.L_x_15836:
[----:B------:R-:W3:Y:S02]  /*3700*/  LDG.E.U16 R2, desc[UR36][R2.64] ;  /* 0x0000002402027981 */ /* 0x000ee4000c1e1500 */
[----:B---3--:R-:W-:-:S06]  /*3710*/  HADD2.F32 R5, -RZ, R2.H0_H0 ;  /* 0x20000002ff057230 */ /* 0x008fcc0000004100 */
[----:B------:R-:W0:Y:S01]  /*3720*/  F2I.FTZ.TRUNC.NTZ R5, R5 ;  /* 0x0000000500057305 */ /* 0x000e22000021f100 */
[----:B------:R-:W-:Y:S05]  /*3730*/  BRA `(.L_x_15832) ;  /* 0x0000000800c87947 */ /* 0x000fea0003800000 */
.L_x_15835:
        /* <DEDUP_REMOVED lines=9> */
.L_x_15838:
[----:B------:R-:W3:Y:S02]  /*37d0*/  LDG.E.U16 R2, desc[UR36][R2.64] ;  /* 0x0000002402027981 */ /* 0x000ee4000c1e1500 */
[----:B---3--:R-:W-:-:S06]  /*37e0*/  HADD2.F32 R5, -RZ, R2.H0_H0 ;  /* 0x20000002ff057230 */ /* 0x008fcc0000004100 */
[----:B------:R-:W0:Y:S01]  /*37f0*/  F2I.FTZ.TRUNC.NTZ R5, R5 ;  /* 0x0000000500057305 */ /* 0x000e22000021f100 */
[----:B------:R-:W-:Y:S05]  /*3800*/  BRA `(.L_x_15832) ;  /* 0x0000000800947947 */ /* 0x000fea0003800000 */
.L_x_15837:
[----:B------:R-:W3:Y:S02]  /*3810*/  LDG.E.64 R2, desc[UR36][R2.64] ;  /* 0x0000002402027981 */ /* 0x000ee4000c1e1b00 */
[----:B---3--:R0:W3:Y:S02]  /*3820*/  F2I.F64.TRUNC R5, R2 ;  /* 0x0000000200057311 */ /* 0x0080e4000030d100 */
[----:B0--3--:R-:W-:Y:S05]  /*3830*/  BRA `(.L_x_15832) ;  /* 0x0000000800887947 */ /* 0x009fea0003800000 */
.L_x_15827:
        /* <DEDUP_REMOVED lines=12> */
.L_x_15841:
[----:B------:R-:W3:Y:S02]  /*3900*/  LDG.E.64 R2, desc[UR36][R2.64] ;  /* 0x0000002402027981 */ /* 0x000ee4000c1e1b00 */
[----:B---3--:R0:W3:Y:S02]  /*3910*/  F2I.F64.TRUNC R5, R2 ;  /* 0x0000000200057311 */ /* 0x0080e4000030d100 */
[----:B0--3--:R-:W-:Y:S05]  /*3920*/  BRA `(.L_x_15832) ;  /* 0x00000008004c7947 */ /* 0x009fea0003800000 */
.L_x_15840:
        /* <DEDUP_REMOVED lines=24> */
[----:B------:R-:W0:Y:S01]  /*3ab0*/  F2I.FTZ.TRUNC.NTZ R5, R5 ;  /* 0x0000000500057305 */ /* 0x000e22000021f100 */
[----:B------:R-:W-:Y:S05]  /*3ac0*/  BRA `(.L_x_15832) ;  /* 0x0000000400e47947 */ /* 0x000fea0003800000 */
.L_x_15843:
[----:B------:R-:W3:Y:S02]  /*3ad0*/  LDG.E.U8 R2, desc[UR36][R2.64] ;  /* 0x0000002402027981 */ /* 0x000ee4000c1e1100 */
[C---:B---3--:R-:W-:Y:S01]  /*3ae0*/  IMAD.SHL.U32 R4, R2.reuse, 0x2000000, RZ ;  /* 0x0200000002047824 */ /* 0x048fe200078e00ff */
        /* <DEDUP_REMOVED lines=9> */
[----:B------:R-:W0:Y:S01]  /*3b80*/  F2I.FTZ.TRUNC.NTZ R5, R5 ;  /* 0x0000000500057305 */ /* 0x000e22000021f100 */
[----:B------:R-:W-:Y:S05]  /*3b90*/  BRA `(.L_x_15832) ;  /* 0x0000000400b07947 */ /* 0x000fea0003800000 */
.L_x_15842:
[----:B------:R-:W3:Y:S02]  /*3ba0*/  LDG.E.U16 R5, desc[UR36][R2.64] ;  /* 0x0000002402057981 */ /* 0x000ee4000c1e1500 */
[----:B---3--:R-:W-:-:S06]  /*3bb0*/  IMAD.U32 R5, R5, 0x10000, RZ ;  /* 0x0001000005057824 */ /* 0x008fcc00078e00ff */
[----:B------:R-:W0:Y:S01]  /*3bc0*/  F2I.FTZ.TRUNC.NTZ R5, R5 ;  /* 0x0000000500057305 */ /* 0x000e22000021f100 */
[----:B------:R-:W-:Y:S05]  /*3bd0*/  BRA `(.L_x_15832) ;  /* 0x0000000400a07947 */ /* 0x000fea0003800000 */
.L_x_15839:
        /* <DEDUP_REMOVED lines=10> */
.L_x_15846:
        /* <DEDUP_REMOVED lines=21> */
.L_x_15850:
[----:B------:R-:W-:Y:S05]  /*3dd0*/  BSYNC.RECONVERGENT B1 ;  /* 0x0000000000017941 */ /* 0x000fea0003800200 */
.L_x_15849:
[----:B------:R-:W-:Y:S01]  /*3de0*/  IMAD.SHL.U32 R0, R0, 0x100000, RZ ;  /* 0x0010000000007824 */ /* 0x000fe200078e00ff */
[----:B------:R-:W-:-:S04]  /*3df0*/  LEA R2, R2, 0x3b800000, 0x17 ;  /* 0x3b80000002027811 */ /* 0x000fc800078eb8ff */
[----:B------:R-:W-:-:S07]  /*3e00*/  LOP3.LUT R5, R2, R0, R7, 0xfe, !PT ;  /* 0x0000000002057212 */ /* 0x000fce00078efe07 */
.L_x_15848:
[----:B------:R-:W-:Y:S05]  /*3e10*/  BSYNC.RECONVERGENT B0 ;  /* 0x0000000000007941 */ /* 0x000fea0003800200 */
.L_x_15847:
[----:B------:R-:W0:Y:S01]  /*3e20*/  F2I.FTZ.TRUNC.NTZ R5, R5 ;  /* 0x0000000500057305 */ /* 0x000e22000021f100 */
[----:B------:R-:W-:Y:S05]  /*3e30*/  BRA `(.L_x_15832) ;  /* 0x0000000400087947 */ /* 0x000fea0003800000 */
.L_x_15845:
[----:B------:R-:W3:Y:S01]  /*3e40*/  LDG.E.U8 R3, desc[UR36][R2.64] ;  /* 0x0000002402037981 */ /* 0x000ee2000c1e1100 */
[----:B------:R-:W-:Y:S01]  /*3e50*/  BSSY.RECONVERGENT B0, `(.L_x_15851) ;  /* 0x0000018000007945 */ /* 0x000fe20003800200 */
[----:B------:R-:W-:Y:S01]  /*3e60*/  IMAD.MOV.U32 R5, RZ, RZ, RZ ;  /* 0x000000ffff057224 */ /* 0x000fe200078e00ff */
        /* <DEDUP_REMOVED lines=18> */
.L_x_15854:
[----:B------:R-:W-:Y:S05]  /*3f90*/  BSYNC.RECONVERGENT B1 ;  /* 0x0000000000017941 */ /* 0x000fea0003800200 */
.L_x_15853:
[----:B------:R-:W-:Y:S01]  /*3fa0*/  IMAD.SHL.U32 R0, R0, 0x200000, RZ ;  /* 0x0020000000007824 */ /* 0x000fe200078e00ff */
[----:B------:R-:W-:-:S04]  /*3fb0*/  LEA R2, R2, 0x37800000, 0x17 ;  /* 0x3780000002027811 */ /* 0x000fc800078eb8ff */
[----:B------:R-:W-:-:S07]  /*3fc0*/  LOP3.LUT R5, R2, R0, R7, 0xfe, !PT ;  /* 0x0000000002057212 */ /* 0x000fce00078efe07 */
.L_x_15852:
[----:B------:R-:W-:Y:S05]  /*3fd0*/  BSYNC.RECONVERGENT B0 ;  /* 0x0000000000007941 */ /* 0x000fea0003800200 */
.L_x_15851:
[----:B------:R-:W0:Y:S01]  /*3fe0*/  F2I.FTZ.TRUNC.NTZ R5, R5 ;  /* 0x0000000500057305 */ /* 0x000e22000021f100 */
[----:B------:R-:W-:Y:S05]  /*3ff0*/  BRA `(.L_x_15832) ;  /* 0x0000000000987947 */ /* 0x000fea0003800000 */
.L_x_15844:
[----:B------:R-:W-:-:S09]  /*4000*/  UISETP.NE.AND UP0, UPT, UR4, 0x1c, UPT ;  /* 0x0000001c0400788c */ /* 0x000fd2000bf05270 */
[----:B------:R-:W-:Y:S05]  /*4010*/  BRA.U !UP0, `(.L_x_15855) ;  /* 0x00000001088c7547 */ /* 0x000fea000b800000 */
[----:B------:R-:W-:-:S09]  /*4020*/  UISETP.NE.AND UP0, UPT, UR4, 0x1d, UPT ;  /* 0x0000001d0400788c */ /* 0x000fd2000bf05270 */
[----:B------:R-:W-:Y:S05]  /*4030*/  BRA.U !UP0, `(.L_x_15856) ;  /* 0x00000001087c7547 */ /* 0x000fea000b800000 */
[----:B------:R-:W-:-:S09]  /*4040*/  UISETP.NE.AND UP0, UPT, UR4, 0x2c, UPT ;  /* 0x0000002c0400788c */ /* 0x000fd2000bf05270 */
[----:B------:R-:W-:Y:S05]  /*4050*/  BRA.U !UP0, `(.L_x_15857) ;  /* 0x0000000108487547 */ /* 0x000fea000b800000 */
.L_x_15831:
[----:B------:R-:W-:Y:S01]  /*4060*/  MOV R2, 0x228 ;  /* 0x0000022800027802 */ /* 0x000fe20000000f00 */
[----:B------:R-:W0:Y:S01]  /*4070*/  LDCU.64 UR4, c[0x4][0x218] ;  /* 0x01004300ff0477ac */ /* 0x000e220008000a00 */
[----:B------:R-:W-:Y:S02]  /*4080*/  HFMA2 R13, -RZ, RZ, 0, 0 ;  /* 0x00000000ff0d7431 */ /* 0x000fe400000001ff */
[----:B------:R-:W-:Y:S01]  /*4090*/  IMAD.MOV.U32 R8, RZ, RZ, 0x4e ;  /* 0x0000004eff087424 */ /* 0x000fe200078e00ff */
[----:B------:R-:W3:Y:S01]  /*40a0*/  LDCU.64 UR6, c[0x4][0x220] ;  /* 0x01004400ff0677ac */ /* 0x000ee20008000a00 */
[----:B------:R-:W1:Y:S01]  /*40b0*/  LDC.64 R2, c[0x4][R2] ;  /* 0x0100000002027b82 */ /* 0x000e620000000a00 */
[----:B------:R-:W-:Y:S01]  /*40c0*/  IMAD.MOV.U32 R12, RZ, RZ, 0x1 ;  /* 0x00000001ff0c7424 */ /* 0x000fe200078e00ff */
[----:B------:R-:W2:Y:S01]  /*40d0*/  LDCU.64 UR8, c[0x4][0x30] ;  /* 0x01000600ff0877ac */ /* 0x000ea20008000a00 */
[----:B0-----:R-:W-:Y:S01]  /*40e0*/  MOV R4, UR4 ;  /* 0x0000000400047c02 */ /* 0x001fe20008000f00 */
[----:B------:R-:W-:-:S02]  /*40f0*/  IMAD.U32 R5, RZ, RZ, UR5 ;  /* 0x00000005ff057e24 */ /* 0x000fc4000f8e00ff */
[----:B---3--:R-:W-:Y:S02]  /*4100*/  IMAD.U32 R6, RZ, RZ, UR6 ;  /* 0x00000006ff067e24 */ /* 0x008fe4000f8e00ff */
[----:B------:R-:W-:Y:S01]  /*4110*/  IMAD.U32 R7, RZ, RZ, UR7 ;  /* 0x00000007ff077e24 */ /* 0x000fe2000f8e00ff */
[----:B--2---:R-:W-:Y:S01]  /*4120*/  MOV R10, UR8 ;  /* 0x00000008000a7c02 */ /* 0x004fe20008000f00 */
[----:B------:R-:W-:-:S07]  /*4130*/  IMAD.U32 R11, RZ, RZ, UR9 ;  /* 0x00000009ff0b7e24 */ /* 0x000fce000f8e00ff */
[----:B------:R-:W-:-:S07]  /*4140*/  LEPC R20, `(.L_x_15858) ;  /* 0x000000001014794e */ /* 0x000fce0000000000 */
[----:B-1--45:R-:W-:Y:S05]  /*4150*/  CALL.ABS.NOINC R2 ;  /* 0x0000000002007343 */ /* 0x032fea0003c00000 */
.L_x_15858:
[----:B------:R-:W-:Y:S01]  /*4160*/  IMAD.MOV.U32 R5, RZ, RZ, RZ ;  /* 0x000000ffff057224 */ /* 0x000fe200078e00ff */
[----:B------:R-:W-:Y:S06]  /*4170*/  BRA `(.L_x_15832) ;  /* 0x0000000000387947 */ /* 0x000fec0003800000 */
.L_x_15857:
[----:B------:R-:W3:Y:S01]  /*4180*/  LDG.E.U8 R2, desc[UR36][R2.64] ;  /* 0x0000002402027981 */ /* 0x000ee2000c1e1100 */
[----:B------:R-:W-:Y:S01]  /*4190*/  BSSY.RECONVERGENT B0, `(.L_x_15859) ;  /* 0x0000007000007945 */ /* 0x000fe20003800200 */
[----:B------:R-:W-:Y:S01]  /*41a0*/  IMAD.MOV.U32 R5, RZ, RZ, 0x400000 ;  /* 0x00400000ff057424 */ /* 0x000fe200078e00ff */
[----:B---3--:R-:W-:-:S13]  /*41b0*/  ISETP.NE.AND P0, PT, R2, RZ, PT ;  /* 0x000000ff0200720c */ /* 0x008fda0003f05270 */
[----:B------:R-:W-:Y:S05]  /*41c0*/  @!P0 BRA `(.L_x_15860) ;  /* 0x00000000000c8947 */ /* 0x000fea0003800000 */
[----:B------:R-:W-:-:S13]  /*41d0*/  ISETP.NE.AND P0, PT, R2, 0xff, PT ;  /* 0x000000ff0200780c */ /* 0x000fda0003f05270 */
[----:B------:R-:W-:Y:S01]  /*41e0*/  @!P0 IMAD.MOV.U32 R5, RZ, RZ, 0x7f800001 ;  /* 0x7f800001ff058424 */ /* 0x000fe200078e00ff */
[----:B------:R-:W-:-:S07]  /*41f0*/  @P0 SHF.L.U32 R5, R2, 0x17, RZ ;  /* 0x0000001702050819 */ /* 0x000fce00000006ff */
.L_x_15860:
[----:B------:R-:W-:Y:S05]  /*4200*/  BSYNC.RECONVERGENT B0 ;  /* 0x0000000000007941 */ /* 0x000fea0003800200 */
.L_x_15859:
[----:B------:R-:W0:Y:S01]  /*4210*/  F2I.FTZ.TRUNC.NTZ R5, R5 ;  /* 0x0000000500057305 */ /* 0x000e22000021f100 */
[----:B------:R-:W-:Y:S05]  /*4220*/  BRA `(.L_x_15832) ;  /* 0x00000000000c7947 */ /* 0x000fea0003800000 */
.L_x_15856:
[----:B------:R0:W5:Y:S01]  /*4230*/  LDG.E R5, desc[UR36][R2.64] ;  /* 0x0000002402057981 */ /* 0x000162000c1e1900 */
[----:B------:R-:W-:Y:S05]  /*4240*/  BRA `(.L_x_15832) ;  /* 0x0000000000047947 */ /* 0x000fea0003800000 */
.L_x_15855:
[----:B------:R0:W5:Y:S02]  /*4250*/  LDG.E R5, desc[UR36][R2.64] ;  /* 0x0000002402057981 */ /* 0x000164000c1e1900 */
.L_x_15832:
[----:B------:R-:W1:Y:S01]  /*4260*/  LDCU.64 UR6, c[0x0][0x648] ;  /* 0x0000c900ff0677ac */ /* 0x000e620008000a00 */
[----:B0--3-5:R-:W-:Y:S01]  /*4270*/  IMAD R22, R5, R22, RZ ;  /* 0x0000001605167224 */ /* 0x029fe200078e02ff */
[----:B------:R-:W2:Y:S01]  /*4280*/  LDCU.64 UR8, c[0x0][0x668] ;  /* 0x0000cd00ff0877ac */ /* 0x000ea20008000a00 */
[----:B------:R-:W-:-:S04]  /*4290*/  ULOP3.LUT UR4, UR39, 0xff, URZ, 0xc0, !UPT ;  /* 0x000000ff27047892 */ /* 0x000fc8000f8ec0ff */
[----:B------:R-:W-:Y:S01]  /*42a0*/  UISETP.GT.AND UP0, UPT, UR4, 0x9, UPT ;  /* 0x000000090400788c */ /* 0x000fe2000bf04270 */
[----:B-1----:R-:W-:Y:S01]  /*42b0*/  IADD3 R2, P0, PT, R16, UR6, RZ ;  /* 0x0000000610027c10 */ /* 0x002fe2000ff1e0ff */
[----:B--2-4-:R-:W-:-:S04]  /*42c0*/  IMAD R19, R19, UR8, RZ ;  /* 0x0000000813137c24 */ /* 0x014fc8000f8e02ff */
        /* <DEDUP_REMOVED lines=13> */
.L_x_15864:
[----:B------:R0:W-:Y:S01]  /*43a0*/  STG.E.U8 desc[UR36][R2.64], R4 ;  /* 0x0000000402007986 */ /* 0x0001e2000c101124 */
[----:B------:R-:W-:Y:S05]  /*43b0*/  BRA `(.L_x_15866) ;  /* 0x0000000c003c7947 */ /* 0x000fea0003800000 */
.L_x_15863:
[----:B------:R-:W-:-:S09]  /*43c0*/  UISETP.NE.AND UP0, UPT, UR4, 0x2, UPT ;  /* 0x000000020400788c */ /* 0x000fd2000bf05270 */
[----:B------:R-:W-:Y:S05]  /*43d0*/  BRA.U !UP0, `(.L_x_15867) ;  /* 0x0000000108247547 */ /* 0x000fea000b800000 */
[----:B------:R-:W-:-:S09]  /*43e0*/  UISETP.NE.AND UP0, UPT, UR4, 0x3, UPT ;  /* 0x000000030400788c */ /* 0x000fd2000bf05270 */
[----:B------:R-:W-:Y:S05]  /*43f0*/  BRA.U !UP0, `(.L_x_15868) ;  /* 0x0000000108147547 */ /* 0x000fea000b800000 */
[----:B------:R-:W-:-:S09]  /*4400*/  UISETP.NE.AND UP0, UPT, UR4, 0x4, UPT ;  /* 0x000000040400788c */ /* 0x000fd2000bf05270 */
[----:B------:R-:W-:Y:S05]  /*4410*/  BRA.U UP0, `(.L_x_15865) ;  /* 0x0000000900907547 */ /* 0x000fea000b800000 */
[----:B------:R-:W-:-:S05]  /*4420*/  SHF.R.S32.HI R5, RZ, 0x1f, R4 ;  /* 0x0000001fff057819 */ /* 0x000fca0000011404 */
[----:B------:R0:W-:Y:S01]  /*4430*/  STG.E.64 desc[UR36][R2.64], R4 ;  /* 0x0000000402007986 */ /* 0x0001e2000c101b24 */
[----:B------:R-:W-:Y:S05]  /*4440*/  BRA `(.L_x_15866) ;  /* 0x0000000c00187947 */ /* 0x000fea0003800000 */
.L_x_15868:
[----:B------:R0:W-:Y:S01]  /*4450*/  STG.E desc[UR36][R2.64], R4 ;  /* 0x0000000402007986 */ /* 0x0001e2000c101924 */
[----:B------:R-:W-:Y:S05]  /*4460*/  BRA `(.L_x_15866) ;  /* 0x0000000c00107947 */ /* 0x000fea0003800000 */
.L_x_15867:
[----:B------:R0:W-:Y:S01]  /*4470*/  STG.E.U16 desc[UR36][R2.64], R4 ;  /* 0x0000000402007986 */ /* 0x0001e2000c101524 */
[----:B------:R-:W-:Y:S05]  /*4480*/  BRA `(.L_x_15866) ;  /* 0x0000000c00087947 */ /* 0x000fea0003800000 */
.L_x_15862:
[----:B------:R-:W-:-:S09]  /*4490*/  UISETP.GT.AND UP0, UPT, UR4, 0x6, UPT ;  /* 0x000000060400788c */ /* 0x000fd2000bf04270 */
[----:B------:R-:W-:Y:S05]  /*44a0*/  BRA.U UP0, `(.L_x_15869) ;  /* 0x00000001002c7547 */ /* 0x000fea000b800000 */
[----:B------:R-:W-:-:S09]  /*44b0*/  UISETP.NE.AND UP0, UPT, UR4, 0x5, UPT ;  /* 0x000000050400788c */ /* 0x000fd2000bf05270 */
[----:B------:R-:W-:Y:S05]  /*44c0*/  BRA.U !UP0, `(.L_x_15870) ;  /* 0x0000000108147547 */ /* 0x000fea000b800000 */
[----:B------:R-:W-:-:S09]  /*44d0*/  UISETP.NE.AND UP0, UPT, UR4, 0x6, UPT ;  /* 0x000000060400788c */ /* 0x000fd2000bf05270 */
[----:B------:R-:W-:Y:S05]  /*44e0*/  BRA.U UP0, `(.L_x_15865) ;  /* 0x00000009005c7547 */ /* 0x000fea000b800000 */
[----:B------:R-:W-:-:S05]  /*44f0*/  I2FP.F32.S32 R5, R4 ;  /* 0x0000000400057245 */ /* 0x000fca0000201400 */
[----:B------:R0:W-:Y:S01]  /*4500*/  STG.E desc[UR36][R2.64], R5 ;  /* 0x0000000502007986 */ /* 0x0001e2000c101924 */
[----:B------:R-:W-:Y:S05]  /*4510*/  BRA `(.L_x_15866) ;  /* 0x0000000800e47947 */ /* 0x000fea0003800000 */
.L_x_15870:
[----:B------:R-:W-:-:S04]  /*4520*/  I2FP.F32.S32 R0, R4 ;  /* 0x0000000400007245 */ /* 0x000fc80000201400 */
[----:B------:R-:W-:-:S05]  /*4530*/  F2FP.F16.F32.PACK_AB R0, RZ, R0 ;  /* 0x00000000ff00723e */ /* 0x000fca00000000ff */
[----:B------:R0:W-:Y:S01]  /*4540*/  STG.E.U16 desc[UR36][R2.64], R0 ;  /* 0x0000000002007986 */ /* 0x0001e2000c101524 */
[----:B------:R-:W-:Y:S05]  /*4550*/  BRA `(.L_x_15866) ;  /* 0x0000000800d47947 */ /* 0x000fea0003800000 */
.L_x_15869:
[----:B------:R-:W-:-:S09]  /*4560*/  UISETP.NE.AND UP0, UPT, UR4, 0x7, UPT ;  /* 0x000000070400788c */ /* 0x000fd2000bf05270 */
[----:B------:R-:W-:Y:S05]  /*4570*/  BRA.U !UP0, `(.L_x_15871) ;  /* 0x0000000108347547 */ /* 0x000fea000b800000 */
[----:B------:R-:W-:-:S09]  /*4580*/  UISETP.NE.AND UP0, UPT, UR4, 0x8, UPT ;  /* 0x000000080400788c */ /* 0x000fd2000bf05270 */
[----:B------:R-:W-:Y:S05]  /*4590*/  BRA.U !UP0, `(.L_x_15872) ;  /* 0x0000000108187547 */ /* 0x000fea000b800000 */
[----:B------:R-:W-:-:S09]  /*45a0*/  UISETP.NE.AND UP0, UPT, UR4, 0x9, UPT ;  /* 0x000000090400788c */ /* 0x000fd2000bf05270 */
[----:B------:R-:W-:Y:S05]  /*45b0*/  BRA.U UP0, `(.L_x_15865) ;  /* 0x0000000900287547 */ /* 0x000fea000b800000 */
[----:B------:R-:W-:Y:S01]  /*45c0*/  I2FP.F32.S32 R4, R4 ;  /* 0x0000000400047245 */ /* 0x000fe20000201400 */
[----:B------:R-:W-:-:S05]  /*45d0*/  IMAD.MOV.U32 R5, RZ, RZ, RZ ;  /* 0x000000ffff057224 */ /* 0x000fca00078e00ff */
[----:B------:R0:W-:Y:S01]  /*45e0*/  STG.E.64 desc[UR36][R2.64], R4 ;  /* 0x0000000402007986 */ /* 0x0001e2000c101b24 */
[----:B------:R-:W-:Y:S05]  /*45f0*/  BRA `(.L_x_15866) ;  /* 0x0000000800ac7947 */ /* 0x000fea0003800000 */
.L_x_15872:
[----:B------:R-:W-:-:S04]  /*4600*/  I2FP.F32.S32 R4, R4 ;  /* 0x0000000400047245 */ /* 0x000fc80000201400 */
[----:B------:R-:W-:-:S04]  /*4610*/  F2FP.F16.F32.PACK_AB R5, RZ, R4 ;  /* 0x00000004ff05723e */ /* 0x000fc800000000ff */
[----:B------:R-:W-:-:S05]  /*4620*/  PRMT R5, R5, 0x5410, RZ ;  /* 0x0000541005057816 */ /* 0x000fca00000000ff */
[----:B------:R0:W-:Y:S01]  /*4630*/  STG.E desc[UR36][R2.64], R5 ;  /* 0x0000000502007986 */ /* 0x0001e2000c101924 */
[----:B------:R-:W-:Y:S05]  /*4640*/  BRA `(.L_x_15866) ;  /* 0x0000000800987947 */ /* 0x000fea0003800000 */
.L_x_15871:
[----:B------:R-:W0:Y:S02]  /*4650*/  I2F.F64 R4, R4 ;  /* 0x0000000400047312 */ /* 0x000e240000201c00 */
[----:B0-----:R0:W-:Y:S01]  /*4660*/  STG.E.64 desc[UR36][R2.64], R4 ;  /* 0x0000000402007986 */ /* 0x0011e2000c101b24 */
[----:B------:R-:W-:Y:S05]  /*4670*/  BRA `(.L_x_15866) ;  /* 0x00000008008c7947 */ /* 0x000fea0003800000 */
.L_x_15861:
        /* <DEDUP_REMOVED lines=8> */
[----:B------:R-:W-:-:S04]  /*4700*/  ISETP.NE.AND P0, PT, R4, RZ, PT ;  /* 0x000000ff0400720c */ /* 0x000fc80003f05270 */
[----:B------:R-:W-:-:S05]  /*4710*/  SEL R5, RZ, 0x1, !P0 ;  /* 0x00000001ff057807 */ /* 0x000fca0004000000 */
[----:B------:R0:W-:Y:S01]  /*4720*/  STG.E.U8 desc[UR36][R2.64], R5 ;  /* 0x0000000502007986 */ /* 0x0001e2000c101124 */
[----:B------:R-:W-:Y:S05]  /*4730*/  BRA `(.L_x_15866) ;  /* 0x00000008005c7947 */ /* 0x000fea0003800000 */
.L_x_15875:
[----:B------:R-:W-:Y:S01]  /*4740*/  CS2R R6, SRZ ;  /* 0x0000000000067805 */ /* 0x000fe2000001ff00 */
[----:B------:R-:W0:Y:S04]  /*4750*/  I2F.F64 R4, R4 ;  /* 0x0000000400047312 */ /* 0x000e280000201c00 */
[----:B0-----:R0:W-:Y:S01]  /*4760*/  STG.E.128 desc[UR36][R2.64], R4 ;  /* 0x0000000402007986 */ /* 0x0011e2000c101d24 */
[----:B------:R-:W-:Y:S05]  /*4770*/  BRA `(.L_x_15866) ;  /* 0x00000008004c7947 */ /* 0x000fea0003800000 */
.L_x_15874:
[----:B------:R-:W-:-:S09]  /*4780*/  UISETP.NE.AND UP0, UPT, UR4, 0xf, UPT ;  /* 0x0000000f0400788c */ /* 0x000fd2000bf05270 */
[----:B------:R-:W-:Y:S05]  /*4790*/  BRA.U !UP0, `(.L_x_15876) ;  /* 0x0000000108a07547 */ /* 0x000fea000b800000 */
[----:B------:R-:W-:-:S09]  /*47a0*/  UISETP.NE.AND UP0, UPT, UR4, 0x17, UPT ;  /* 0x000000170400788c */ /* 0x000fd2000bf05270 */
[----:B------:R-:W-:Y:S05]  /*47b0*/  BRA.U !UP0, `(.L_x_15877) ;  /* 0x00000001084c7547 */ /* 0x000fea000b800000 */
[----:B------:R-:W-:-:S09]  /*47c0*/  UISETP.NE.AND UP0, UPT, UR4, 0x18, UPT ;  /* 0x000000180400788c */ /* 0x000fd2000bf05270 */
[----:B------:R-:W-:Y:S05]  /*47d0*/  BRA.U UP0, `(.L_x_15865) ;  /* 0x0000000500a07547 */ /* 0x000fea000b800000 */
[----:B------:R-:W-:Y:S01]  /*47e0*/  I2FP.F32.S32 R7, R4 ;  /* 0x0000000400077245 */ /* 0x000fe20000201400 */
[----:B------:R-:W-:Y:S01]  /*47f0*/  BSSY.RECONVERGENT B0, `(.L_x_15878) ;  /* 0x000000c000007945 */ /* 0x000fe20003800200 */
[----:B------:R-:W-:Y:S02]  /*4800*/  IMAD.MOV.U32 R0, RZ, RZ, 0x7f ;  /* 0x0000007fff007424 */ /* 0x000fe400078e00ff */
        /* <DEDUP_REMOVED lines=10> */
.L_x_15879:
[----:B------:R-:W-:Y:S05]  /*48b0*/  BSYNC.RECONVERGENT B0 ;  /* 0x0000000000007941 */ /* 0x000fea0003800200 */
.L_x_15878:
[----:B------:R-:W-:-:S05]  /*48c0*/  LOP3.LUT R5, R0, 0x80, R5, 0xf8, !PT ;  /* 0x0000008000057812 */ /* 0x000fca00078ef805 */
[----:B------:R0:W-:Y:S01]  /*48d0*/  STG.E.U8 desc[UR36][R2.64], R5 ;  /* 0x0000000502007986 */ /* 0x0001e2000c101124 */
[----:B------:R-:W-:Y:S05]  /*48e0*/  BRA `(.L_x_15866) ;  /* 0x0000000400f07947 */ /* 0x000fea0003800000 */
.L_x_15877:
[----:B------:R-:W-:Y:S01]  /*48f0*/  I2FP.F32.S32 R7, R4 ;  /* 0x0000000400077245 */ /* 0x000fe20000201400 */
[----:B------:R-:W-:Y:S03]  /*4900*/  BSSY.RECONVERGENT B0, `(.L_x_15880) ;  /* 0x000000e000007945 */ /* 0x000fe60003800200 */
        /* <DEDUP_REMOVED lines=13> */
.L_x_15881:
[----:B------:R-:W-:Y:S05]  /*49e0*/  BSYNC.RECONVERGENT B0 ;  /* 0x0000000000007941 */ /* 0x000fea0003800200 */
.L_x_15880:
[----:B------:R-:W-:-:S05]  /*49f0*/  LOP3.LUT R5, R0, 0x80, R5, 0xf8, !PT ;  /* 0x0000008000057812 */ /* 0x000fca00078ef805 */
[----:B------:R0:W-:Y:S01]  /*4a00*/  STG.E.U8 desc[UR36][R2.64], R5 ;  /* 0x0000000502007986 */ /* 0x0001e2000c101124 */
[----:B------:R-:W-:Y:S05]  /*4a10*/  BRA `(.L_x_15866) ;  /* 0x0000000400a47947 */ /* 0x000fea0003800000 */
.L_x_15876:
[----:B------:R-:W-:-:S04]  /*4a20*/  I2FP.F32.S32 R0, R4 ;  /* 0x0000000400007245 */ /* 0x000fc80000201400 */
[----:B------:R-:W-:-:S05]  /*4a30*/  F2FP.BF16.F32.PACK_AB R0, RZ, R0 ;  /* 0x00000000ff00723e */ /* 0x000fca00000010ff */
[----:B------:R0:W-:Y:S01]  /*4a40*/  STG.E.U16 desc[UR36][R2.64], R0 ;  /* 0x0000000002007986 */ /* 0x0001e2000c101524 */
[----:B------:R-:W-:Y:S05]  /*4a50*/  BRA `(.L_x_15866) ;  /* 0x0000000400947947 */ /* 0x000fea0003800000 */
.L_x_15873:
        /* <DEDUP_REMOVED lines=10> */
.L_x_15884:
[----:B------:R-:W-:Y:S01]  /*4b00*/  I2FP.F32.S32 R5, R4 ;  /* 0x0000000400057245 */ /* 0x000fe20000201400 */
[----:B------:R-:W-:Y:S01]  /*4b10*/  BSSY.RECONVERGENT B0, `(.L_x_15885) ;  /* 0x0000014000007945 */ /* 0x000fe20003800200 */
[----:B------:R-:W-:Y:S02]  /*4b20*/  IMAD.MOV.U32 R0, RZ, RZ, 0x80 ;  /* 0x00000080ff007424 */ /* 0x000fe400078e00ff */
        /* <DEDUP_REMOVED lines=10> */
.L_x_15887:
[----:B------:R-:W-:-:S04]  /*4bd0*/  SHF.R.U32.HI R0, RZ, 0x14, R5 ;  /* 0x00000014ff007819 */ /* 0x000fc80000011605 */
[----:B------:R-:W-:-:S04]  /*4be0*/  LOP3.LUT R0, R0, 0x1, RZ, 0xc0, !PT ;  /* 0x0000000100007812 */ /* 0x000fc800078ec0ff */
[----:B------:R-:W-:-:S04]  /*4bf0*/  IADD3 R0, PT, PT, R5, 0x487ffff, R0 ;  /* 0x0487ffff05007810 */ /* 0x000fc80007ffe000 */
[----:B------:R-:W-:-:S04]  /*4c00*/  SHF.R.U32.HI R0, RZ, 0x14, R0 ;  /* 0x00000014ff007819 */ /* 0x000fc80000011600 */
[----:B------:R-:W-:-:S07]  /*4c10*/  LOP3.LUT R4, R0, 0xff, RZ, 0xc0, !PT ;  /* 0x000000ff00047812 */ /* 0x000fce00078ec0ff */
.L_x_15888:
[----:B------:R-:W-:-:S04]  /*4c20*/  SHF.R.U32.HI R5, RZ, 0x18, R5 ;  /* 0x00000018ff057819 */ /* 0x000fc80000011605 */
[----:B------:R-:W-:-:S04]  /*4c30*/  LOP3.LUT R4, R4, 0x80, R5, 0xf8, !PT ;  /* 0x0000008004047812 */ /* 0x000fc800078ef805 */
[----:B------:R-:W-:-:S07]  /*4c40*/  PRMT R0, R4, 0x7610, R0 ;  /* 0x0000761004007816 */ /* 0x000fce0000000000 */
.L_x_15886:
[----:B------:R-:W-:Y:S05]  /*4c50*/  BSYNC.RECONVERGENT B0 ;  /* 0x0000000000007941 */ /* 0x000fea0003800200 */
.L_x_15885:
[----:B------:R3:W-:Y:S01]  /*4c60*/  STG.E.U8 desc[UR36][R2.64], R0 ;  /* 0x0000000002007986 */ /* 0x0007e2000c101124 */
[----:B------:R-:W-:Y:S05]  /*4c70*/  BRA `(.L_x_15866) ;  /* 0x00000004000c7947 */ /* 0x000fea0003800000 */
.L_x_15883:
        /* <DEDUP_REMOVED lines=13> */
.L_x_15891:
[----:B------:R-:W-:-:S04]  /*4d50*/  SHF.R.U32.HI R0, RZ, 0x15, R5 ;  /* 0x00000015ff007819 */ /* 0x000fc80000011605 */
[----:B------:R-:W-:-:S04]  /*4d60*/  LOP3.LUT R0, R0, 0x1, RZ, 0xc0, !PT ;  /* 0x0000000100007812 */ /* 0x000fc800078ec0ff */
[----:B------:R-:W-:-:S04]  /*4d70*/  IADD3 R0, PT, PT, R5, 0x88fffff, R0 ;  /* 0x088fffff05007810 */ /* 0x000fc80007ffe000 */
[----:B------:R-:W-:-:S04]  /*4d80*/  SHF.R.U32.HI R0, RZ, 0x15, R0 ;  /* 0x00000015ff007819 */ /* 0x000fc80000011600 */
[----:B------:R-:W-:-:S07]  /*4d90*/  LOP3.LUT R4, R0, 0xff, RZ, 0xc0, !PT ;  /* 0x000000ff00047812 */ /* 0x000fce00078ec0ff */
.L_x_15892:
[----:B------:R-:W-:-:S04]  /*4da0*/  SHF.R.U32.HI R5, RZ, 0x18, R5 ;  /* 0x00000018ff057819 */ /* 0x000fc80000011605 */
[----:B------:R-:W-:-:S04]  /*4db0*/  LOP3.LUT R4, R4, 0x80, R5, 0xf8, !PT ;  /* 0x0000008004047812 */ /* 0x000fc800078ef805 */
[----:B------:R-:W-:-:S07]  /*4dc0*/  PRMT R0, R4, 0x7610, R0 ;  /* 0x0000761004007816 */ /* 0x000fce0000000000 */
.L_x_15890:
[----:B------:R-:W-:Y:S05]  /*4dd0*/  BSYNC.RECONVERGENT B0 ;  /* 0x0000000000007941 */ /* 0x000fea0003800200 */
.L_x_15889:
[----:B------:R0:W-:Y:S01]  /*4de0*/  STG.E.U8 desc[UR36][R2.64], R0 ;  /* 0x0000000002007986 */ /* 0x0001e2000c101124 */
[----:B------:R-:W-:Y:S05]  /*4df0*/  BRA `(.L_x_15866) ;  /* 0x0000000000ac7947 */ /* 0x000fea0003800000 */
.L_x_15882:
[----:B------:R-:W-:-:S09]  /*4e00*/  UISETP.NE.AND UP0, UPT, UR4, 0x1c, UPT ;  /* 0x0000001c0400788c */ /* 0x000fd2000bf05270 */
[----:B------:R-:W-:Y:S05]  /*4e10*/  BRA.U !UP0, `(.L_x_15893) ;  /* 0x0000000108a07547 */ /* 0x000fea000b800000 */
[----:B------:R-:W-:-:S09]  /*4e20*/  UISETP.NE.AND UP0, UPT, UR4, 0x1d, UPT ;  /* 0x0000001d0400788c */ /* 0x000fd2000bf05270 */
[----:B------:R-:W-:Y:S05]  /*4e30*/  BRA.U !UP0, `(.L_x_15894) ;  /* 0x00000001088c7547 */ /* 0x000fea000b800000 */
[----:B------:R-:W-:-:S09]  /*4e40*/  UISETP.NE.AND UP0, UPT, UR4, 0x2c, UPT ;  /* 0x0000002c0400788c */ /* 0x000fd2000bf05270 */
[----:B------:R-:W-:Y:S05]  /*4e50*/  BRA.U !UP0, `(.L_x_15895) ;  /* 0x0000000108447547 */ /* 0x000fea000b800000 */
.L_x_15865:
        /* <DEDUP_REMOVED lines=16> */
.L_x_15896:
[----:B------:R-:W-:Y:S05]  /*4f60*/  BRA `(.L_x_15866) ;  /* 0x0000000000507947 */ /* 0x000fea0003800000 */
.L_x_15895:
[----:B------:R-:W-:-:S04]  /*4f70*/  I2FP.F32.S32 R5, R4 ;  /* 0x0000000400057245 */ /* 0x000fc80000201400 */
        /* <DEDUP_REMOVED lines=15> */
.L_x_15894:
[----:B------:R-:W-:-:S05]  /*5070*/  SHF.R.S32.HI R5, RZ, 0x1f, R4 ;  /* 0x0000001fff057819 */ /* 0x000fca0000011404 */
[----:B------:R1:W-:Y:S01]  /*5080*/  STG.E.64 desc[UR36][R2.64], R4 ;  /* 0x0000000402007986 */ /* 0x0003e2000c101b24 */
[----:B------:R-:W-:Y:S05]  /*5090*/  BRA `(.L_x_15866) ;  /* 0x0000000000047947 */ /* 0x000fea0003800000 */
.L_x_15893:
[----:B------:R0:W-:Y:S02]  /*50a0*/  STG.E desc[UR36][R2.64], R4 ;  /* 0x0000000402007986 */ /* 0x0001e4000c101924 */
.L_x_15866:
[----:B------:R-:W-:-:S07]  /*50b0*/  IADD3 R17, PT, PT, R17, 0x80, RZ ;  /* 0x0000008011117810 */ /* 0x000fce0007ffe0ff */
.L_x_15757:
[----:B------:R-:W-:Y:S05]  /*50c0*/  BSYNC.RECONVERGENT B6 ;  /* 0x0000000000067941 */ /* 0x000fea0003800200 */
.L_x_15756:
[----:B------:R-:W5:Y:S01]  /*50d0*/  LDCU UR4, c[0x0][0x380] ;  /* 0x00007000ff0477ac */ /* 0x000f620008000800 */
[----:B------:R-:W-:Y:S01]  /*50e0*/  BSSY.RECONVERGENT B6, `(.L_x_15897) ;  /* 0x00004fb000067945 */ /* 0x000fe20003800200 */
[----:B-----5:R-:W-:-:S13]  /*50f0*/  ISETP.GE.AND P0, PT, R17, UR4, PT ;  /* 0x0000000411007c0c */ /* 0x020fda000bf06270 */
[----:B------:R-:W-:Y:S05]  /*5100*/  @P0 BRA `(.L_x_15898) ;  /* 0x0000004c00e00947 */ /* 0x000fea0003800000 */
[----:B------:R-:W5:Y:S01]  /*5110*/  LDCU UR4, c[0x0][0x388] ;  /* 0x00007100ff0477ac */ /* 0x000f620008000800 */
[----:B------:R-:W-:Y:S01]  /*5120*/  IMAD.MOV.U32 R18, RZ, RZ, RZ ;  /* 0x000000ffff127224 */ /* 0x000fe200078e00ff */
[----:B------:R-:W-:Y:S01]  /*5130*/  MOV R16, RZ ;  /* 0x000000ff00107202 */ /* 0x000fe20000000f00 */
[----:B------:R-:W-:Y:S02]  /*5140*/  IMAD.MOV.U32 R22, RZ, RZ, RZ ;  /* 0x000000ffff167224 */ /* 0x000fe400078e00ff */
[----:B0--3--:R-:W-:Y:S01]  /*5150*/  IMAD.MOV.U32 R0, RZ, RZ, RZ ;  /* 0x000000ffff007224 */ /* 0x009fe200078e00ff */
        /* <DEDUP_REMOVED lines=375> */
.L_x_15899:
        /* <DEDUP_REMOVED lines=16> */
.L_x_15903:
[----:B------:R3:W5:Y:S01]  /*69d0*/  LDG.E.U8 R19, desc[UR36][R2.64] ;  /* 0x0000002402137981 */ /* 0x000762000c1e1100 */
[----:B------:R-:W-:Y:S05]  /*69e0*/  BRA `(.L_x_15905) ;  /* 0x0000000c002c7947 */ /* 0x000fea0003800000 */
.L_x_15902:
        /* <DEDUP_REMOVED lines=8> */
.L_x_15907:
[----:B------:R2:W5:Y:S01]  /*6a70*/  LDG.E R19, desc[UR36][R2.64] ;  /* 0x0000002402137981 */ /* 0x000562000c1e1900 */
[----:B------:R-:W-:Y:S05]  /*6a80*/  BRA `(.L_x_15905) ;  /* 0x0000000c00047947 */ /* 0x000fea0003800000 */
.L_x_15906:
[----:B------:R0:W5:Y:S01]  /*6a90*/  LDG.E.S16 R19, desc[UR36][R2.64] ;  /* 0x0000002402137981 */ /* 0x000162000c1e1700 */
[----:B------:R-:W-:Y:S05]  /*6aa0*/  BRA `(.L_x_15905) ;  /* 0x0000000800fc7947 */ /* 0x000fea0003800000 */
.L_x_15901:
        /* <DEDUP_REMOVED lines=9> */
.L_x_15909:
[----:B------:R-:W2:Y:S02]  /*6b40*/  LDG.E.U16 R2, desc[UR36][R2.64] ;  /* 0x0000002402027981 */ /* 0x000ea4000c1e1500 */
[----:B--2---:R-:W-:-:S06]  /*6b50*/  HADD2.F32 R19, -RZ, R2.H0_H0 ;  /* 0x20000002ff137230 */ /* 0x004fcc0000004100 */
[----:B------:R-:W0:Y:S01]  /*6b60*/  F2I.FTZ.TRUNC.NTZ R19, R19 ;  /* 0x0000001300137305 */ /* 0x000e22000021f100 */
[----:B------:R-:W-:Y:S05]  /*6b70*/  BRA `(.L_x_15905) ;  /* 0x0000000800c87947 */ /* 0x000fea0003800000 */
.L_x_15908:
        /* <DEDUP_REMOVED lines=9> */
.L_x_15911:
[----:B------:R-:W2:Y:S02]  /*6c10*/  LDG.E.U16 R2, desc[UR36][R2.64] ;  /* 0x0000002402027981 */ /* 0x000ea4000c1e1500 */
[----:B--2---:R-:W-:-:S06]  /*6c20*/  HADD2.F32 R19, -RZ, R2.H0_H0 ;  /* 0x20000002ff137230 */ /* 0x004fcc0000004100 */
[----:B------:R-:W0:Y:S01]  /*6c30*/  F2I.FTZ.TRUNC.NTZ R19, R19 ;  /* 0x0000001300137305 */ /* 0x000e22000021f100 */
[----:B------:R-:W-:Y:S05]  /*6c40*/  BRA `(.L_x_15905) ;  /* 0x0000000800947947 */ /* 0x000fea0003800000 */
.L_x_15910:
[----:B------:R-:W2:Y:S02]  /*6c50*/  LDG.E.64 R2, desc[UR36][R2.64] ;  /* 0x0000002402027981 */ /* 0x000ea4000c1e1b00 */
[----:B--2---:R0:W1:Y:S02]  /*6c60*/  F2I.F64.TRUNC R19, R2 ;  /* 0x0000000200137311 */ /* 0x004064000030d100 */
[----:B01----:R-:W-:Y:S05]  /*6c70*/  BRA `(.L_x_15905) ;  /* 0x0000000800887947 */ /* 0x003fea0003800000 */
.L_x_15900:
        /* <DEDUP_REMOVED lines=12> */
.L_x_15914:
[----:B------:R-:W2:Y:S02]  /*6d40*/  LDG.E.64 R2, desc[UR36][R2.64] ;  /* 0x0000002402027981 */ /* 0x000ea4000c1e1b00 */
[----:B--2---:R0:W1:Y:S02]  /*6d50*/  F2I.F64.TRUNC R19, R2 ;  /* 0x0000000200137311 */ /* 0x004064000030d100 */
[----:B01----:R-:W-:Y:S05]  /*6d60*/  BRA `(.L_x_15905) ;  /* 0x00000008004c7947 */ /* 0x003fea0003800000 */
.L_x_15913:
        /* <DEDUP_REMOVED lines=26> */
.L_x_15916:
        /* <DEDUP_REMOVED lines=11> */
[----:B------:R0:W1:Y:S01]  /*6fc0*/  F2I.FTZ.TRUNC.NTZ R19, R0 ;  /* 0x0000000000137305 */ /* 0x000062000021f100 */
[----:B------:R-:W-:Y:S05]  /*6fd0*/  BRA `(.L_x_15905) ;  /* 0x0000000400b07947 */ /* 0x000fea0003800000 */
.L_x_15915:
[----:B------:R-:W2:Y:S02]  /*6fe0*/  LDG.E.U16 R19, desc[UR36][R2.64] ;  /* 0x0000002402137981 */ /* 0x000ea4000c1e1500 */
[----:B--2---:R-:W-:-:S06]  /*6ff0*/  IMAD.U32 R19, R19, 0x10000, RZ ;  /* 0x0001000013137824 */ /* 0x004fcc00078e00ff */
[----:B------:R-:W0:Y:S01]  /*7000*/  F2I.FTZ.TRUNC.NTZ R19, R19 ;  /* 0x0000001300137305 */ /* 0x000e22000021f100 */
[----:B------:R-:W-:Y:S05]  /*7010*/  BRA `(.L_x_15905) ;  /* 0x0000000400a07947 */ /* 0x000fea0003800000 */
.L_x_15912:
        /* <DEDUP_REMOVED lines=10> */
.L_x_15919:
        /* <DEDUP_REMOVED lines=21> */
.L_x_15923:
[----:B------:R-:W-:Y:S05]  /*7210*/  BSYNC.RECONVERGENT B1 ;  /* 0x0000000000017941 */ /* 0x000fea0003800200 */
.L_x_15922:
[----:B------:R-:W-:Y:S01]  /*7220*/  IMAD.SHL.U32 R0, R0, 0x100000, RZ ;  /* 0x0010000000007824 */ /* 0x000fe200078e00ff */
[----:B------:R-:W-:-:S04]  /*7230*/  LEA R2, R2, 0x3b800000, 0x17 ;  /* 0x3b80000002027811 */ /* 0x000fc800078eb8ff */
[----:B------:R-:W-:-:S07]  /*7240*/  LOP3.LUT R19, R2, R0, R19, 0xfe, !PT ;  /* 0x0000000002137212 */ /* 0x000fce00078efe13 */
.L_x_15921:
[----:B------:R-:W-:Y:S05]  /*7250*/  BSYNC.RECONVERGENT B0 ;  /* 0x0000000000007941 */ /* 0x000fea0003800200 */
.L_x_15920:
[----:B------:R-:W0:Y:S01]  /*7260*/  F2I.FTZ.TRUNC.NTZ R19, R19 ;  /* 0x0000001300137305 */ /* 0x000e22000021f100 */
[----:B------:R-:W-:Y:S05]  /*7270*/  BRA `(.L_x_15905) ;  /* 0x0000000400087947 */ /* 0x000fea0003800000 */
.L_x_15918:
        /* <DEDUP_REMOVED lines=21> */
.L_x_15927:
[----:B------:R-:W-:Y:S05]  /*73d0*/  BSYNC.RECONVERGENT B1 ;  /* 0x0000000000017941 */ /* 0x000fea0003800200 */
.L_x_15926:
[----:B------:R-:W-:Y:S01]  /*73e0*/  IMAD.SHL.U32 R0, R0, 0x200000, RZ ;  /* 0x0020000000007824 */ /* 0x000fe200078e00ff */
[----:B------:R-:W-:-:S04]  /*73f0*/  LEA R2, R2, 0x37800000, 0x17 ;  /* 0x3780000002027811 */ /* 0x000fc800078eb8ff */
[----:B------:R-:W-:-:S07]  /*7400*/  LOP3.LUT R19, R2, R0, R19, 0xfe, !PT ;  /* 0x0000000002137212 */ /* 0x000fce00078efe13 */
.L_x_15925:
[----:B------:R-:W-:Y:S05]  /*7410*/  BSYNC.RECONVERGENT B0 ;  /* 0x0000000000007941 */ /* 0x000fea0003800200 */
.L_x_15924:
[----:B------:R-:W0:Y:S01]  /*7420*/  F2I.FTZ.TRUNC.NTZ R19, R19 ;  /* 0x0000001300137305 */ /* 0x000e22000021f100 */
[----:B------:R-:W-:Y:S05]  /*7430*/  BRA `(.L_x_15905) ;  /* 0x0000000000987947 */ /* 0x000fea0003800000 */
.L_x_15917:
        /* <DEDUP_REMOVED lines=14> */
.L_x_15931:
[----:B------:R-:W-:Y:S05]  /*7520*/  BSYNC.RECONVERGENT B0 ;  /* 0x0000000000007941 */ /* 0x000fea0003800200 */
.L_x_15930:
[----:B------:R-:W0:Y:S01]  /*7530*/  F2I.FTZ.TRUNC.NTZ R19, R19 ;  /* 0x0000001300137305 */ /* 0x000e22000021f100 */
[----:B------:R-:W-:Y:S05]  /*7540*/  BRA `(.L_x_15905) ;  /* 0x0000000000547947 */ /* 0x000fea0003800000 */
.L_x_15904:
        /* <DEDUP_REMOVED lines=15> */
[----:B--2---:R-:W-:Y:S05]  /*7640*/  CALL.ABS.NOINC R2 ;  /* 0x0000000002007343 */ /* 0x004fea0003c00000 */
.L_x_15932:
[----:B------:R-:W-:Y:S01]  /*7650*/  HFMA2 R19, -RZ, RZ, 0, 0 ;  /* 0x00000000ff137431 */ /* 0x000fe200000001ff */
[----:B------:R-:W-:Y:S06]  /*7660*/  BRA `(.L_x_15905) ;  /* 0x00000000000c7947 */ /* 0x000fec0003800000 */
.L_x_15929:
[----:B------:R0:W5:Y:S01]  /*7670*/  LDG.E R19, desc[UR36][R2.64] ;  /* 0x0000002402137981 */ /* 0x000162000c1e1900 */
[----:B------:R-:W-:Y:S05]  /*7680*/  BRA `(.L_x_15905) ;  /* 0x0000000000047947 */ /* 0x000fea0003800000 */
.L_x_15928:
[----:B------:R0:W5:Y:S02]  /*7690*/  LDG.E R19, desc[UR36][R2.64] ;  /* 0x0000002402137981 */ /* 0x000164000c1e1900 */
.L_x_15905:
        /* <DEDUP_REMOVED lines=16> */
.L_x_15936:
[----:B------:R0:W5:Y:S01]  /*77a0*/  LDG.E.U8 R22, desc[UR36][R2.64] ;  /* 0x0000002402167981 */ /* 0x000162000c1e1100 */
[----:B------:R-:W-:Y:S05]  /*77b0*/  BRA `(.L_x_15938) ;  /* 0x0000000c002c7947 */ /* 0x000fea0003800000 */
.L_x_15935:
        /* <DEDUP_REMOVED lines=8> */
.L_x_15940:
[----:B------:R0:W5:Y:S01]  /*7840*/  LDG.E R22, desc[UR36][R2.64] ;  /* 0x0000002402167981 */ /* 0x000162000c1e1900 */
[----:B------:R-:W-:Y:S05]  /*7850*/  BRA `(.L_x_15938) ;  /* 0x0000000c00047947 */ /* 0x000fea0003800000 */
.L_x_15939:
[----:B------:R0:W5:Y:S01]  /*7860*/  LDG.E.S16 R22, desc[UR36][R2.64] ;  /* 0x0000002402167981 */ /* 0x000162000c1e1700 */
[----:B------:R-:W-:Y:S05]  /*7870*/  BRA `(.L_x_15938) ;  /* 0x0000000800fc7947 */ /* 0x000fea0003800000 */
.L_x_15934:
        /* <DEDUP_REMOVED lines=9> */
.L_x_15942:
[----:B------:R-:W2:Y:S02]  /*7910*/  LDG.E.U16 R2, desc[UR36][R2.64] ;  /* 0x0000002402027981 */ /* 0x000ea4000c1e1500 */
[----:B--2---:R-:W-:-:S06]  /*7920*/  HADD2.F32 R22, -RZ, R2.H0_H0 ;  /* 0x20000002ff167230 */ /* 0x004fcc0000004100 */
[----:B------:R-:W0:Y:S01]  /*7930*/  F2I.FTZ.TRUNC.NTZ R22, R22 ;  /* 0x0000001600167305 */ /* 0x000e22000021f100 */
[----:B------:R-:W-:Y:S05]  /*7940*/  BRA `(.L_x_15938) ;  /* 0x0000000800c87947 */ /* 0x000fea0003800000 */
.L_x_15941:
        /* <DEDUP_REMOVED lines=9> */
.L_x_15944:
[----:B------:R-:W2:Y:S02]  /*79e0*/  LDG.E.U16 R2, desc[UR36][R2.64] ;  /* 0x0000002402027981 */ /* 0x000ea4000c1e1500 */
[----:B--2---:R-:W-:-:S06]  /*79f0*/  HADD2.F32 R22, -RZ, R2.H0_H0 ;  /* 0x20000002ff167230 */ /* 0x004fcc0000004100 */
[----:B------:R-:W0:Y:S01]  /*7a00*/  F2I.FTZ.TRUNC.NTZ R22, R22 ;  /* 0x0000001600167305 */ /* 0x000e22000021f100 */
[----:B------:R-:W-:Y:S05]  /*7a10*/  BRA `(.L_x_15938) ;  /* 0x0000000800947947 */ /* 0x000fea0003800000 */
.L_x_15943:
[----:B------:R-:W2:Y:S02]  /*7a20*/  LDG.E.64 R22, desc[UR36][R2.64] ;  /* 0x0000002402167981 */ /* 0x000ea4000c1e1b00 */
[----:B--2---:R0:W1:Y:S02]  /*7a30*/  F2I.F64.TRUNC R22, R22 ;  /* 0x0000001600167311 */ /* 0x004064000030d100 */
[----:B01----:R-:W-:Y:S05]  /*7a40*/  BRA `(.L_x_15938) ;  /* 0x0000000800887947 */ /* 0x003fea0003800000 */
.L_x_15933:
        /* <DEDUP_REMOVED lines=12> */
.L_x_15947:
[----:B------:R-:W2:Y:S02]  /*7b10*/  LDG.E.64 R2, desc[UR36][R2.64] ;  /* 0x0000002402027981 */ /* 0x000ea4000c1e1b00 */
[----:B--2---:R0:W1:Y:S02]  /*7b20*/  F2I.F64.TRUNC R22, R2 ;  /* 0x0000000200167311 */ /* 0x004064000030d100 */
[----:B01----:R-:W-:Y:S05]  /*7b30*/  BRA `(.L_x_15938) ;  /* 0x00000008004c7947 */ /* 0x003fea0003800000 */
.L_x_15946:
        /* <DEDUP_REMOVED lines=24> */
[----:B------:R1:W2:Y:S01]  /*7cc0*/  F2I.FTZ.TRUNC.NTZ R22, R5 ;  /* 0x0000000500167305 */ /* 0x0002a2000021f100 */
[----:B------:R-:W-:Y:S05]  /*7cd0*/  BRA `(.L_x_15938) ;  /* 0x0000000400e47947 */ /* 0x000fea0003800000 */
.L_x_15949:
        /* <DEDUP_REMOVED lines=11> */
[----:B------:R3:W4:Y:S01]  /*7d90*/  F2I.FTZ.TRUNC.NTZ R22, R0 ;  /* 0x0000000000167305 */ /* 0x000722000021f100 */
[----:B------:R-:W-:Y:S05]  /*7da0*/  BRA `(.L_x_15938) ;  /* 0x0000000400b07947 */ /* 0x000fea0003800000 */
.L_x_15948:
[----:B------:R-:W2:Y:S02]  /*7db0*/  LDG.E.U16 R22, desc[UR36][R2.64] ;  /* 0x0000002402167981 */ /* 0x000ea4000c1e1500 */
[----:B--2---:R-:W-:-:S06]  /*7dc0*/  IMAD.U32 R22, R22, 0x10000, RZ ;  /* 0x0001000016167824 */ /* 0x004fcc00078e00ff */
[----:B------:R-:W0:Y:S01]  /*7dd0*/  F2I.FTZ.TRUNC.NTZ R22, R22 ;  /* 0x0000001600167305 */ /* 0x000e22000021f100 */
[----:B------:R-:W-:Y:S05]  /*7de0*/  BRA `(.L_x_15938) ;  /* 0x0000000400a07947 */ /* 0x000fea0003800000 */
.L_x_15945:
        /* <DEDUP_REMOVED lines=10> */
.L_x_15952:
        /* <DEDUP_REMOVED lines=21> */
.L_x_15956:
[----:B------:R-:W-:Y:S05]  /*7fe0*/  BSYNC.RECONVERGENT B1 ;  /* 0x0000000000017941 */ /* 0x000fea0003800200 */
.L_x_15955:
[----:B------:R-:W-:Y:S02]  /*7ff0*/  SHF.L.U32 R0, R0, 0x14, RZ ;  /* 0x0000001400007819 */ /* 0x000fe400000006ff */
[----:B------:R-:W-:-:S04]  /*8000*/  LEA R2, R2, 0x3b800000, 0x17 ;  /* 0x3b80000002027811 */ /* 0x000fc800078eb8ff */
[----:B------:R-:W-:-:S07]  /*8010*/  LOP3.LUT R22, R2, R0, R7, 0xfe, !PT ;  /* 0x0000000002167212 */ /* 0x000fce00078efe07 */
.L_x_15954:
[----:B------:R-:W-:Y:S05]  /*8020*/  BSYNC.RECONVERGENT B0 ;  /* 0x0000000000007941 */ /* 0x000fea0003800200 */
.L_x_15953:
[----:B------:R-:W0:Y:S01]  /*8030*/  F2I.FTZ.TRUNC.NTZ R22, R22 ;  /* 0x0000001600167305 */ /* 0x000e22000021f100 */
[----:B------:R-:W-:Y:S05]  /*8040*/  BRA `(.L_x_15938) ;  /* 0x0000000400087947 */ /* 0x000fea0003800000 */
.L_x_15951:
        /* <DEDUP_REMOVED lines=21> */
.L_x_15960:
[----:B------:R-:W-:Y:S05]  /*81a0*/  BSYNC.RECONVERGENT B1 ;  /* 0x0000000000017941 */ /* 0x000fea0003800200 */
.L_x_15959:
[----:B------:R-:W-:Y:S01]  /*81b0*/  IMAD.SHL.U32 R0, R0, 0x200000, RZ ;  /* 0x0020000000007824 */ /* 0x000fe200078e00ff */
[----:B------:R-:W-:-:S04]  /*81c0*/  LEA R2, R2, 0x37800000, 0x17 ;  /* 0x3780000002027811 */ /* 0x000fc800078eb8ff */
[----:B------:R-:W-:-:S07]  /*81d0*/  LOP3.LUT R22, R2, R0, R7, 0xfe, !PT ;  /* 0x0000000002167212 */ /* 0x000fce00078efe07 */
.L_x_15958:
[----:B------:R-:W-:Y:S05]  /*81e0*/  BSYNC.RECONVERGENT B0 ;  /* 0x0000000000007941 */ /* 0x000fea0003800200 */
.L_x_15957:
[----:B------:R-:W0:Y:S01]  /*81f0*/  F2I.FTZ.TRUNC.NTZ R22, R22 ;  /* 0x0000001600167305 */ /* 0x000e22000021f100 */
[----:B------:R-:W-:Y:S05]  /*8200*/  BRA `(.L_x_15938) ;  /* 0x0000000000987947 */ /* 0x000fea0003800000 */
.L_x_15950:
        /* <DEDUP_REMOVED lines=14> */
.L_x_15964:
[----:B------:R-:W-:Y:S05]  /*82f0*/  BSYNC.RECONVERGENT B0 ;  /* 0x0000000000007941 */ /* 0x000fea0003800200 */
.L_x_15963:
[----:B------:R-:W0:Y:S01]  /*8300*/  F2I.FTZ.TRUNC.NTZ R22, R22 ;  /* 0x0000001600167305 */ /* 0x000e22000021f100 */
[----:B------:R-:W-:Y:S05]  /*8310*/  BRA `(.L_x_15938) ;  /* 0x0000000000547947 */ /* 0x000fea0003800000 */
.L_x_15937:
        /* <DEDUP_REMOVED lines=16> */
.L_x_15965:
[----:B------:R-:W-:Y:S01]  /*8420*/  MOV R22, RZ ;  /* 0x000000ff00167202 */ /* 0x000fe20000000f00 */
[----:B------:R-:W-:Y:S06]  /*8430*/  BRA `(.L_x_15938) ;  /* 0x00000000000c7947 */ /* 0x000fec0003800000 */
.L_x_15962:
[----:B------:R0:W5:Y:S01]  /*8440*/  LDG.E R22, desc[UR36][R2.64] ;  /* 0x0000002402167981 */ /* 0x000162000c1e1900 */
[----:B------:R-:W-:Y:S05]  /*8450*/  BRA `(.L_x_15938) ;  /* 0x0000000000047947 */ /* 0x000fea0003800000 */
.L_x_15961:
[----:B------:R0:W5:Y:S02]  /*8460*/  LDG.E R22, desc[UR36][R2.64] ;  /* 0x0000002402167981 */ /* 0x000164000c1e1900 */
.L_x_15938:
        /* <DEDUP_REMOVED lines=14> */
[----:B-1----:R0:W5:Y:S01]  /*8550*/  LDG.E.S8 R5, desc[UR36][R2.64] ;  /* 0x0000002402057981 */ /* 0x002162000c1e1300 */
[----:B------:R-:W-:Y:S05]  /*8560*/  BRA `(.L_x_15971) ;  /* 0x0000000c00347947 */ /* 0x000fea0003800000 */
.L_x_15969:
[----:B-1----:R0:W5:Y:S01]  /*8570*/  LDG.E.U8 R5, desc[UR36][R2.64] ;  /* 0x0000002402057981 */ /* 0x002162000c1e1100 */
[----:B------:R-:W-:Y:S05]  /*8580*/  BRA `(.L_x_15971) ;  /* 0x0000000c002c7947 */ /* 0x000fea0003800000 */
.L_x_15968:
[----:B------:R-:W-:-:S09]  /*8590*/  UISETP.NE.AND UP0, UPT, UR4, 0x2, UPT ;  /* 0x000000020400788c */ /* 0x000fd2000bf05270 */
[----:B------:R-:W-:Y:S05]  /*85a0*/  BRA.U !UP0, `(.L_x_15972) ;  /* 0x0000000108207547 */ /* 0x000fea000b800000 */
[----:B------:R-:W-:-:S09]  /*85b0*/  UISETP.NE.AND UP0, UPT, UR4, 0x3, UPT ;  /* 0x000000030400788c */ /* 0x000fd2000bf05270 */
[----:B------:R-:W-:Y:S05]  /*85c0*/  BRA.U !UP0, `(.L_x_15973) ;  /* 0x0000000108107547 */ /* 0x000fea000b800000 */
[----:B------:R-:W-:-:S09]  /*85d0*/  UISETP.NE.AND UP0, UPT, UR4, 0x4, UPT ;  /* 0x000000040400788c */ /* 0x000fd2000bf05270 */
[----:B------:R-:W-:Y:S05]  /*85e0*/  BRA.U UP0, `(.L_x_15970) ;  /* 0x0000000900c07547 */ /* 0x000fea000b800000 */
[----:B-1----:R0:W5:Y:S01]  /*85f0*/  LDG.E R5, desc[UR36][R2.64] ;  /* 0x0000002402057981 */ /* 0x002162000c1e1900 */
[----:B------:R-:W-:Y:S05]  /*8600*/  BRA `(.L_x_15971) ;  /* 0x0000000c000c7947 */ /* 0x000fea0003800000 */
.L_x_15973:
[----:B-1----:R0:W5:Y:S01]  /*8610*/  LDG.E R5, desc[UR36][R2.64] ;  /* 0x0000002402057981 */ /* 0x002162000c1e1900 */
[----:B------:R-:W-:Y:S05]  /*8620*/  BRA `(.L_x_15971) ;  /* 0x0000000c00047947 */ /* 0x000fea0003800000 */
.L_x_15972:
[----:B-1----:R0:W5:Y:S01]  /*8630*/  LDG.E.S16 R5, desc[UR36][R2.64] ;  /* 0x0000002402057981 */ /* 0x002162000c1e1700 */
[----:B------:R-:W-:Y:S05]  /*8640*/  BRA `(.L_x_15971) ;  /* 0x0000000800fc7947 */ /* 0x000fea0003800000 */
.L_x_15967:
[----:B------:R-:W-:-:S09]  /*8650*/  UISETP.GT.AND UP0, UPT, UR4, 0x6, UPT ;  /* 0x000000060400788c */ /* 0x000fd2000bf04270 */
[----:B------:R-:W-:Y:S05]  /*8660*/  BRA.U UP0, `(.L_x_15974) ;  /* 0x00000001002c7547 */ /* 0x000fea000b800000 */
[----:B------:R-:W-:-:S09]  /*8670*/  UISETP.NE.AND UP0, UPT, UR4, 0x5, UPT ;  /* 0x000000050400788c */ /* 0x000fd2000bf05270 */
[----:B------:R-:W-:Y:S05]  /*8680*/  BRA.U !UP0, `(.L_x_15975) ;  /* 0x0000000108147547 */ /* 0x000fea000b800000 */
[----:B------:R-:W-:-:S09]  /*8690*/  UISETP.NE.AND UP0, UPT, UR4, 0x6, UPT ;  /* 0x000000060400788c */ /* 0x000fd2000bf05270 */
[----:B------:R-:W-:Y:S05]  /*86a0*/  BRA.U UP0, `(.L_x_15970) ;  /* 0x0000000900907547 */ /* 0x000fea000b800000 */
[----:B------:R-:W1:Y:S02]  /*86b0*/  LDG.E R2, desc[UR36][R2.64] ;  /* 0x0000002402027981 */ /* 0x000e64000c1e1900 */
[----:B-1----:R0:W1:Y:S01]  /*86c0*/  F2I.FTZ.TRUNC.NTZ R5, R2 ;  /* 0x0000000200057305 */ /* 0x002062000021f100 */
[----:B------:R-:W-:Y:S05]  /*86d0*/  BRA `(.L_x_15971) ;  /* 0x0000000800d87947 */ /* 0x000fea0003800000 */
.L_x_15975:
[----:B------:R-:W1:Y:S02]  /*86e0*/  LDG.E.U16 R2, desc[UR36][R2.64] ;  /* 0x0000002402027981 */ /* 0x000e64000c1e1500 */
[----:B-1----:R-:W-:-:S06]  /*86f0*/  HADD2.F32 R5, -RZ, R2.H0_H0 ;  /* 0x20000002ff057230 */ /* 0x002fcc0000004100 */
[----:B------:R-:W0:Y:S01]  /*8700*/  F2I.FTZ.TRUNC.NTZ R5, R5 ;  /* 0x0000000500057305 */ /* 0x000e22000021f100 */
[----:B------:R-:W-:Y:S05]  /*8710*/  BRA `(.L_x_15971) ;  /* 0x0000000800c87947 */ /* 0x000fea0003800000 */
.L_x_15974:
[----:B------:R-:W-:-:S09]  /*8720*/  UISETP.NE.AND UP0, UPT, UR4, 0x7, UPT ;  /* 0x000000070400788c */ /* 0x000fd2000bf05270 */
[----:B------:R-:W-:Y:S05]  /*8730*/  BRA.U !UP0, `(.L_x_15976) ;  /* 0x00000001082c7547 */ /* 0x000fea000b800000 */
[----:B------:R-:W-:-:S09]  /*8740*/  UISETP.NE.AND UP0, UPT, UR4, 0x8, UPT ;  /* 0x000000080400788c */ /* 0x000fd2000bf05270 */
[----:B------:R-:W-:Y:S05]  /*8750*/  BRA.U !UP0, `(.L_x_15977) ;  /* 0x0000000108147547 */ /* 0x000fea000b800000 */
[----:B------:R-:W-:-:S09]  /*8760*/  UISETP.NE.AND UP0, UPT, UR4, 0x9, UPT ;  /* 0x000000090400788c */ /* 0x000fd2000bf05270 */
[----:B------:R-:W-:Y:S05]  /*8770*/  BRA.U UP0, `(.L_x_15970) ;  /* 0x00000009005c7547 */ /* 0x000fea000b800000 */
[----:B------:R-:W1:Y:S02]  /*8780*/  LDG.E R2, desc[UR36][R2.64] ;  /* 0x0000002402027981 */ /* 0x000e64000c1e1900 */
[----:B-1----:R0:W1:Y:S01]  /*8790*/  F2I.FTZ.TRUNC.NTZ R5, R2 ;  /* 0x0000000200057305 */ /* 0x002062000021f100 */
[----:B------:R-:W-:Y:S05]  /*87a0*/  BRA `(.L_x_15971) ;  /* 0x0000000800a47947 */ /* 0x000fea0003800000 */
.L_x_15977:
[----:B------:R-:W1:Y:S02]  /*87b0*/  LDG.E.U16 R2, desc[UR36][R2.64] ;  /* 0x0000002402027981 */ /* 0x000e64000c1e1500 */
[----:B-1----:R-:W-:-:S06]  /*87c0*/  HADD2.F32 R5, -RZ, R2.H0_H0 ;  /* 0x20000002ff057230 */ /* 0x002fcc0000004100 */
[----:B------:R-:W0:Y:S01]  /*87d0*/  F2I.FTZ.TRUNC.NTZ R5, R5 ;  /* 0x0000000500057305 */ /* 0x000e22000021f100 */
[----:B------:R-:W-:Y:S05]  /*87e0*/  BRA `(.L_x_15971) ;  /* 0x0000000800947947 */ /* 0x000fea0003800000 */
.L_x_15976:
[----:B------:R-:W1:Y:S02]  /*87f0*/  LDG.E.64 R2, desc[UR36][R2.64] ;  /* 0x0000002402027981 */ /* 0x000e64000c1e1b00 */
[----:B-1----:R0:W1:Y:S02]  /*8800*/  F2I.F64.TRUNC R5, R2 ;  /* 0x0000000200057311 */ /* 0x002064000030d100 */
[----:B01----:R-:W-:Y:S05]  /*8810*/  BRA `(.L_x_15971) ;  /* 0x0000000800887947 */ /* 0x003fea0003800000 */
.L_x_15966:
        /* <DEDUP_REMOVED lines=10> */
[----:B-1----:R-:W-:Y:S01]  /*88c0*/  SEL R5, RZ, 0x1, !P0 ;  /* 0x00000001ff057807 */ /* 0x002fe20004000000 */
[----:B------:R-:W-:Y:S08]  /*88d0*/  BRA `(.L_x_15971) ;  /* 0x0000000800587947 */ /* 0x000ff00003800000 */
.L_x_15980:
[----:B------:R-:W1:Y:S02]  /*88e0*/  LDG.E.64 R2, desc[UR36][R2.64] ;  /* 0x0000002402027981 */ /* 0x000e64000c1e1b00 */
[----:B-1----:R0:W1:Y:S02]  /*88f0*/  F2I.F64.TRUNC R5, R2 ;  /* 0x0000000200057311 */ /* 0x002064000030d100 */
[----:B01----:R-:W-:Y:S05]  /*8900*/  BRA `(.L_x_15971) ;  /* 0x00000008004c7947 */ /* 0x003fea0003800000 */
.L_x_15979:
[----:B------:R-:W-:-:S09]  /*8910*/  UISETP.NE.AND UP0, UPT, UR4, 0xf, UPT ;  /* 0x0000000f0400788c */ /* 0x000fd2000bf05270 */
[----:B------:R-:W-:Y:S05]  /*8920*/  BRA.U !UP0, `(.L_x_15981) ;  /* 0x0000000108947547 */ /* 0x000fea000b800000 */
[----:B------:R-:W-:-:S09]  /*8930*/  UISETP.NE.AND UP0, UPT, UR4, 0x17, UPT ;  /* 0x000000170400788c */ /* 0x000fd2000bf05270 */
[----:B------:R-:W-:Y:S05]  /*8940*/  BRA.U !UP0, `(.L_x_15982) ;  /* 0x0000000108587547 */ /* 0x000fea000b800000 */
[----:B------:R-:W-:-:S09]  /*8950*/  UISETP.NE.AND UP0, UPT, UR4, 0x18, UPT ;  /* 0x000000180400788c */ /* 0x000fd2000bf05270 */
[----:B------:R-:W-:Y:S05]  /*8960*/  BRA.U UP0, `(.L_x_15970) ;  /* 0x0000000500e07547 */ /* 0x000fea000b800000 */
[----:B---3--:R-:W3:Y:S01]  /*8970*/  LDG.E.U8 R0, desc[UR36][R2.64] ;  /* 0x0000002402007981 */ /* 0x008ee2000c1e1100 */
[----:B------:R-:W-:Y:S02]  /*8980*/  HFMA2 R6, -RZ, RZ, 0, 1.847743988037109375e-06 ;  /* 0x0000001fff067431 */ /* 0x000fe400000001ff */
[----:B---3--:R-:W-:-:S05]  /*8990*/  IMAD.SHL.U32 R0, R0, 0x1000000, RZ ;  /* 0x0100000000007824 */ /* 0x008fca00078e00ff */
        /* <DEDUP_REMOVED lines=15> */
[----:B------:R-:W1:Y:S01]  /*8a90*/  F2I.FTZ.TRUNC.NTZ R5, R5 ;  /* 0x0000000500057305 */ /* 0x000e62000021f100 */
[----:B------:R-:W-:Y:S05]  /*8aa0*/  BRA `(.L_x_15971) ;  /* 0x0000000400e47947 */ /* 0x000fea0003800000 */
.L_x_15982:
[----:B------:R-:W3:Y:S02]  /*8ab0*/  LDG.E.U8 R2, desc[UR36][R2.64] ;  /* 0x0000002402027981 */ /* 0x000ee4000c1e1100 */
[C---:B---3--:R-:W-:Y:S01]  /*8ac0*/  SHF.L.U32 R0, R2.reuse, 0x19, RZ ;  /* 0x0000001902007819 */ /* 0x048fe200000006ff */
[----:B-1----:R-:W-:-:S03]  /*8ad0*/  IMAD.SHL.U32 R5, R2, 0x100, RZ ;  /* 0x0000010002057824 */ /* 0x002fc600078e00ff */
        /* <DEDUP_REMOVED lines=8> */
[----:B------:R-:W0:Y:S01]  /*8b60*/  F2I.FTZ.TRUNC.NTZ R5, R5 ;  /* 0x0000000500057305 */ /* 0x000e22000021f100 */
[----:B------:R-:W-:Y:S05]  /*8b70*/  BRA `(.L_x_15971) ;  /* 0x0000000400b07947 */ /* 0x000fea0003800000 */
.L_x_15981:
[----:B-1----:R-:W2:Y:S02]  /*8b80*/  LDG.E.U16 R5, desc[UR36][R2.64] ;  /* 0x0000002402057981 */ /* 0x002ea4000c1e1500 */
[----:B--2---:R-:W-:-:S06]  /*8b90*/  IMAD.U32 R5, R5, 0x10000, RZ ;  /* 0x0001000005057824 */ /* 0x004fcc00078e00ff */
[----:B------:R-:W0:Y:S01]  /*8ba0*/  F2I.FTZ.TRUNC.NTZ R5, R5 ;  /* 0x0000000500057305 */ /* 0x000e22000021f100 */
[----:B------:R-:W-:Y:S05]  /*8bb0*/  BRA `(.L_x_15971) ;  /* 0x0000000400a07947 */ /* 0x000fea0003800000 */
.L_x_15978:
        /* <DEDUP_REMOVED lines=8> */
[----:B-1----:R0:W5:Y:S01]  /*8c40*/  LDG.E.U16 R5, desc[UR36][R2.64] ;  /* 0x0000002402057981 */ /* 0x002162000c1e1500 */
[----:B------:R-:W-:Y:S05]  /*8c50*/  BRA `(.L_x_15971) ;  /* 0x0000000400787947 */ /* 0x000fea0003800000 */
.L_x_15985:
[----:B------:R-:W2:Y:S01]  /*8c60*/  LDG.E.U8 R3, desc[UR36][R2.64] ;  /* 0x0000002402037981 */ /* 0x000ea2000c1e1100 */
[----:B------:R-:W-:Y:S01]  /*8c70*/  BSSY.RECONVERGENT B0, `(.L_x_15986) ;  /* 0x0000018000007945 */ /* 0x000fe20003800200 */
[----:B-1----:R-:W-:Y:S02]  /*8c80*/  MOV R5, RZ ;  /* 0x000000ff00057202 */ /* 0x002fe40000000f00 */
[----:B--2---:R-:W-:-:S13]  /*8c90*/  ISETP.NE.AND P0, PT, R3, RZ, PT ;  /* 0x000000ff0300720c */ /* 0x004fda0003f05270 */
[----:B------:R-:W-:Y:S05]  /*8ca0*/  @!P0 BRA `(.L_x_15987) ;  /* 0x0000000000508947 */ /* 0x000fea0003800000 */
[----:B------:R-:W-:-:S13]  /*8cb0*/  ISETP.NE.AND P0, PT, R3, 0x80, PT ;  /* 0x000000800300780c */ /* 0x000fda0003f05270 */
[----:B------:R-:W-:Y:S01]  /*8cc0*/  @!P0 IMAD.MOV.U32 R5, RZ, RZ, 0x7f800001 ;  /* 0x7f800001ff058424 */ /* 0x000fe200078e00ff */
[----:B------:R-:W-:Y:S06]  /*8cd0*/  @!P0 BRA `(.L_x_15987) ;  /* 0x0000000000448947 */ /* 0x000fec0003800000 */
[--C-:B---3--:R-:W-:Y:S01]  /*8ce0*/  SHF.R.U32.HI R0, RZ, 0x3, R3.reuse ;  /* 0x00000003ff007819 */ /* 0x108fe20000011603 */
        /* <DEDUP_REMOVED lines=12> */
.L_x_15989:
[----:B------:R-:W-:Y:S05]  /*8db0*/  BSYNC.RECONVERGENT B1 ;  /* 0x0000000000017941 */ /* 0x000fea0003800200 */
.L_x_15988:
[----:B------:R-:W-:Y:S01]  /*8dc0*/  IMAD.SHL.U32 R0, R0, 0x100000, RZ ;  /* 0x0010000000007824 */ /* 0x000fe200078e00ff */
[----:B------:R-:W-:-:S04]  /*8dd0*/  LEA R2, R2, 0x3b800000, 0x17 ;  /* 0x3b80000002027811 */ /* 0x000fc800078eb8ff */
[----:B------:R-:W-:-:S07]  /*8de0*/  LOP3.LUT R5, R2, R0, R7, 0xfe, !PT ;  /* 0x0000000002057212 */ /* 0x000fce00078efe07 */
.L_x_15987:
[----:B------:R-:W-:Y:S05]  /*8df0*/  BSYNC.RECONVERGENT B0 ;  /* 0x0000000000007941 */ /* 0x000fea0003800200 */
.L_x_15986:
[----:B------:R-:W0:Y:S01]  /*8e00*/  F2I.FTZ.TRUNC.NTZ R5, R5 ;  /* 0x0000000500057305 */ /* 0x000e22000021f100 */
[----:B------:R-:W-:Y:S05]  /*8e10*/  BRA `(.L_x_15971) ;  /* 0x0000000400087947 */ /* 0x000fea0003800000 */
.L_x_15984:
[----:B------:R-:W2:Y:S01]  /*8e20*/  LDG.E.U8 R3, desc[UR36][R2.64] ;  /* 0x0000002402037981 */ /* 0x000ea2000c1e1100 */
[----:B------:R-:W-:Y:S01]  /*8e30*/  BSSY.RECONVERGENT B0, `(.L_x_15990) ;  /* 0x0000018000007945 */ /* 0x000fe20003800200 */
[----:B-1----:R-:W-:Y:S01]  /*8e40*/  IMAD.MOV.U32 R5, RZ, RZ, RZ ;  /* 0x000000ffff057224 */ /* 0x002fe200078e00ff */
[----:B--2---:R-:W-:-:S13]  /*8e50*/  ISETP.NE.AND P0, PT, R3, RZ, PT ;  /* 0x000000ff0300720c */ /* 0x004fda0003f05270 */
[----:B------:R-:W-:Y:S05]  /*8e60*/  @!P0 BRA `(.L_x_15991) ;  /* 0x0000000000508947 */ /* 0x000fea0003800000 */
[----:B------:R-:W-:-:S13]  /*8e70*/  ISETP.NE.AND P0, PT, R3, 0x80, PT ;  /* 0x000000800300780c */ /* 0x000fda0003f05270 */
[----:B------:R-:W-:Y:S01]  /*8e80*/  @!P0 MOV R5, 0x7f800001 ;  /* 0x7f80000100058802 */ /* 0x000fe20000000f00 */
        /* <DEDUP_REMOVED lines=14> */
.L_x_15993:
[----:B------:R-:W-:Y:S05]  /*8f70*/  BSYNC.RECONVERGENT B1 ;  /* 0x0000000000017941 */ /* 0x000fea0003800200 */
.L_x_15992:
[----:B------:R-:W-:Y:S02]  /*8f80*/  SHF.L.U32 R0, R0, 0x15, RZ ;  /* 0x0000001500007819 */ /* 0x000fe400000006ff */
[----:B------:R-:W-:-:S04]  /*8f90*/  LEA R2, R2, 0x37800000, 0x17 ;  /* 0x3780000002027811 */ /* 0x000fc800078eb8ff */
[----:B------:R-:W-:-:S07]  /*8fa0*/  LOP3.LUT R5, R2, R0, R7, 0xfe, !PT ;  /* 0x0000000002057212 */ /* 0x000fce00078efe07 */
.L_x_15991:
[----:B------:R-:W-:Y:S05]  /*8fb0*/  BSYNC.RECONVERGENT B0 ;  /* 0x0000000000007941 */ /* 0x000fea0003800200 */
.L_x_15990:
[----:B------:R-:W0:Y:S01]  /*8fc0*/  F2I.FTZ.TRUNC.NTZ R5, R5 ;  /* 0x0000000500057305 */ /* 0x000e22000021f100 */
[----:B------:R-:W-:Y:S05]  /*8fd0*/  BRA `(.L_x_15971) ;  /* 0x0000000000987947 */ /* 0x000fea0003800000 */
.L_x_15983:
        /* <DEDUP_REMOVED lines=8> */
[----:B-1----:R-:W-:Y:S01]  /*9060*/  IMAD.MOV.U32 R5, RZ, RZ, 0x400000 ;  /* 0x00400000ff057424 */ /* 0x002fe200078e00ff */
[----:B--2---:R-:W-:-:S13]  /*9070*/  ISETP.NE.AND P0, PT, R2, RZ, PT ;  /* 0x000000ff0200720c */ /* 0x004fda0003f05270 */
[----:B------:R-:W-:Y:S05]  /*9080*/  @!P0 BRA `(.L_x_15997) ;  /* 0x00000000000c8947 */ /* 0x000fea0003800000 */
[----:B------:R-:W-:-:S13]  /*9090*/  ISETP.NE.AND P0, PT, R2, 0xff, PT ;  /* 0x000000ff0200780c */ /* 0x000fda0003f05270 */
[----:B------:R-:W-:Y:S01]  /*90a0*/  @!P0 IMAD.MOV.U32 R5, RZ, RZ, 0x7f800001 ;  /* 0x7f800001ff058424 */ /* 0x000fe200078e00ff */
[----:B------:R-:W-:-:S07]  /*90b0*/  @P0 SHF.L.U32 R5, R2, 0x17, RZ ;  /* 0x0000001702050819 */ /* 0x000fce00000006ff */
.L_x_15997:
[----:B------:R-:W-:Y:S05]  /*90c0*/  BSYNC.RECONVERGENT B0 ;  /* 0x0000000000007941 */ /* 0x000fea0003800200 */
.L_x_15996:
[----:B------:R-:W0:Y:S01]  /*90d0*/  F2I.FTZ.TRUNC.NTZ R5, R5 ;  /* 0x0000000500057305 */ /* 0x000e22000021f100 */
[----:B------:R-:W-:Y:S05]  /*90e0*/  BRA `(.L_x_15971) ;  /* 0x0000000000547947 */ /* 0x000fea0003800000 */
.L_x_15970:
[----:B------:R-:W-:Y:S01]  /*90f0*/  MOV R2, 0x228 ;  /* 0x0000022800027802 */ /* 0x000fe20000000f00 */
[----:B------:R-:W0:Y:S01]  /*9100*/  LDCU.64 UR4, c[0x4][0x218] ;  /* 0x01004300ff0477ac */ /* 0x000e220008000a00 */
[----:B------:R-:W-:Y:S02]  /*9110*/  HFMA2 R13, -RZ, RZ, 0, 0 ;  /* 0x00000000ff0d7431 */ /* 0x000fe400000001ff */
[----:B------:R-:W-:Y:S01]  /*9120*/  IMAD.MOV.U32 R8, RZ, RZ, 0x4e ;  /* 0x0000004eff087424 */ /* 0x000fe200078e00ff */
[----:B------:R-:W2:Y:S01]  /*9130*/  LDCU.64 UR6, c[0x4][0x220] ;  /* 0x01004400ff0677ac */ /* 0x000ea20008000a00 */
[----:B------:R-:W3:Y:S01]  /*9140*/  LDC.64 R2, c[0x4][R2] ;  /* 0x0100000002027b82 */ /* 0x000ee20000000a00 */
[----:B------:R-:W-:Y:S01]  /*9150*/  IMAD.MOV.U32 R12, RZ, RZ, 0x1 ;  /* 0x00000001ff0c7424 */ /* 0x000fe200078e00ff */
[----:B------:R-:W4:Y:S01]  /*9160*/  LDCU.64 UR8, c[0x4][0x30] ;  /* 0x01000600ff0877ac */ /* 0x000f220008000a00 */
[----:B0-----:R-:W-:Y:S02]  /*9170*/  IMAD.U32 R4, RZ, RZ, UR4 ;  /* 0x00000004ff047e24 */ /* 0x001fe4000f8e00ff */
[----:B-1----:R-:W-:Y:S01]  /*9180*/  IMAD.U32 R5, RZ, RZ, UR5 ;  /* 0x00000005ff057e24 */ /* 0x002fe2000f8e00ff */
[----:B--2---:R-:W-:Y:S01]  /*9190*/  MOV R6, UR6 ;  /* 0x0000000600067c02 */ /* 0x004fe20008000f00 */
[----:B------:R-:W-:-:S02]  /*91a0*/  IMAD.U32 R7, RZ, RZ, UR7 ;  /* 0x00000007ff077e24 */ /* 0x000fc4000f8e00ff */
[----:B----4-:R-:W-:Y:S01]  /*91b0*/  IMAD.U32 R10, RZ, RZ, UR8 ;  /* 0x00000008ff0a7e24 */ /* 0x010fe2000f8e00ff */
[----:B------:R-:W-:-:S07]  /*91c0*/  MOV R11, UR9 ;  /* 0x00000009000b7c02 */ /* 0x000fce0008000f00 */
[----:B------:R-:W-:-:S07]  /*91d0*/  LEPC R20, `(.L_x_15998) ;  /* 0x000000001014794e */ /* 0x000fce0000000000 */
[----:B---3-5:R-:W-:Y:S05]  /*91e0*/  CALL.ABS.NOINC R2 ;  /* 0x0000000002007343 */ /* 0x028fea0003c00000 */
.L_x_15998:
[----:B------:R-:W-:Y:S01]  /*91f0*/  IMAD.MOV.U32 R5, RZ, RZ, RZ ;  /* 0x000000ffff057224 */ /* 0x000fe200078e00ff */
[----:B------:R-:W-:Y:S06]  /*9200*/  BRA `(.L_x_15971) ;  /* 0x00000000000c7947 */ /* 0x000fec0003800000 */
.L_x_15995:
[----:B-1----:R0:W5:Y:S01]  /*9210*/  LDG.E R5, desc[UR36][R2.64] ;  /* 0x0000002402057981 */ /* 0x002162000c1e1900 */
[----:B------:R-:W-:Y:S05]  /*9220*/  BRA `(.L_x_15971) ;  /* 0x0000000000047947 */ /* 0x000fea0003800000 */
.L_x_15994:
[----:B-1----:R0:W5:Y:S02]  /*9230*/  LDG.E R5, desc[UR36][R2.64] ;  /* 0x0000002402057981 */ /* 0x002164000c1e1900 */
.L_x_15971:
[----:B------:R-:W3:Y:S01]  /*9240*/  LDCU.64 UR4, c[0x0][0x648] ;  /* 0x0000c900ff0477ac */ /* 0x000ee20008000a00 */
[----:B012-45:R-:W-:Y:S01]  /*9250*/  IMAD R22, R5, R22, RZ ;  /* 0x0000001605167224 */ /* 0x037fe200078e02ff */
[----:B------:R-:W0:Y:S01]  /*9260*/  LDCU.64 UR6, c[0x0][0x668] ;  /* 0x0000cd00ff0677ac */ /* 0x000e220008000a00 */
[----:B------:R-:W-:-:S04]  /*9270*/  ULOP3.LUT UR8, UR39, 0xff, URZ, 0xc0, !UPT ;  /* 0x000000ff27087892 */ /* 0x000fc8000f8ec0ff */
[----:B------:R-:W-:Y:S01]  /*9280*/  UISETP.GT.AND UP0, UPT, UR8, 0x9, UPT ;  /* 0x000000090800788c */ /* 0x000fe2000bf04270 */
[----:B---3--:R-:W-:Y:S01]  /*9290*/  IADD3 R2, P0, PT, R16, UR4, RZ ;  /* 0x0000000410027c10 */ /* 0x008fe2000ff1e0ff */
[----:B0-----:R-:W-:-:S04]  /*92a0*/  IMAD R19, R19, UR6, RZ ;  /* 0x0000000613137c24 */ /* 0x001fc8000f8e02ff */
        /* <DEDUP_REMOVED lines=13> */
.L_x_16002:
[----:B------:R0:W-:Y:S01]  /*9380*/  STG.E.U8 desc[UR36][R2.64], R4 ;  /* 0x0000000402007986 */ /* 0x0001e2000c101124 */
[----:B------:R-:W-:Y:S05]  /*9390*/  BRA `(.L_x_16004) ;  /* 0x0000000c00387947 */ /* 0x000fea0003800000 */
.L_x_16001:
        /* <DEDUP_REMOVED lines=9> */
.L_x_16006:
[----:B------:R0:W-:Y:S01]  /*9430*/  STG.E desc[UR36][R2.64], R4 ;  /* 0x0000000402007986 */ /* 0x0001e2000c101924 */
[----:B------:R-:W-:Y:S05]  /*9440*/  BRA `(.L_x_16004) ;  /* 0x0000000c000c7947 */ /* 0x000fea0003800000 */
.L_x_16005:
[----:B------:R0:W-:Y:S01]  /*9450*/  STG.E.U16 desc[UR36][R2.64], R4 ;  /* 0x0000000402007986 */ /* 0x0001e2000c101524 */
[----:B------:R-:W-:Y:S05]  /*9460*/  BRA `(.L_x_16004) ;  /* 0x0000000c00047947 */ /* 0x000fea0003800000 */
.L_x_16000:
        /* <DEDUP_REMOVED lines=9> */
.L_x_16008:
[----:B------:R-:W-:-:S04]  /*9500*/  I2FP.F32.S32 R0, R4 ;  /* 0x0000000400007245 */ /* 0x000fc80000201400 */
[----:B------:R-:W-:-:S05]  /*9510*/  F2FP.F16.F32.PACK_AB R0, RZ, R0 ;  /* 0x00000000ff00723e */ /* 0x000fca00000000ff */
[----:B------:R0:W-:Y:S01]  /*9520*/  STG.E.U16 desc[UR36][R2.64], R0 ;  /* 0x0000000002007986 */ /* 0x0001e2000c101524 */
[----:B------:R-:W-:Y:S05]  /*9530*/  BRA `(.L_x_16004) ;  /* 0x0000000800d07947 */ /* 0x000fea0003800000 */
.L_x_16007:
[----:B------:R-:W-:-:S09]  /*9540*/  UISETP.NE.AND UP0, UPT, UR8, 0x7, UPT ;  /* 0x000000070800788c */ /* 0x000fd2000bf05270 */
[----:B------:R-:W-:Y:S05]  /*9550*/  BRA.U !UP0, `(.L_x_16009) ;  /* 0x0000000108347547 */ /* 0x000fea000b800000 */
[----:B------:R-:W-:-:S09]  /*9560*/  UISETP.NE.AND UP0, UPT, UR8, 0x8, UPT ;  /* 0x000000080800788c */ /* 0x000fd2000bf05270 */
[----:B------:R-:W-:Y:S05]  /*9570*/  BRA.U !UP0, `(.L_x_16010) ;  /* 0x0000000108187547 */ /* 0x000fea000b800000 */
[----:B------:R-:W-:-:S09]  /*9580*/  UISETP.NE.AND UP0, UPT, UR8, 0x9, UPT ;  /* 0x000000090800788c */ /* 0x000fd2000bf05270 */
[----:B------:R-:W-:Y:S05]  /*9590*/  BRA.U UP0, `(.L_x_16003) ;  /* 0x0000000500d47547 */ /* 0x000fea000b800000 */
[----:B------:R-:W-:Y:S02]  /*95a0*/  I2FP.F32.S32 R4, R4 ;  /* 0x0000000400047245 */ /* 0x000fe40000201400 */
[----:B------:R-:W-:-:S05]  /*95b0*/  MOV R5, RZ ;  /* 0x000000ff00057202 */ /* 0x000fca0000000f00 */
[----:B------:R0:W-:Y:S01]  /*95c0*/  STG.E.64 desc[UR36][R2.64], R4 ;  /* 0x0000000402007986 */ /* 0x0001e2000c101b24 */
[----:B------:R-:W-:Y:S05]  /*95d0*/  BRA `(.L_x_16004) ;  /* 0x0000000800a87947 */ /* 0x000fea0003800000 */
.L_x_16010:
[----:B------:R-:W-:-:S04]  /*95e0*/  I2FP.F32.S32 R4, R4 ;  /* 0x0000000400047245 */ /* 0x000fc80000201400 */
[----:B------:R-:W-:-:S04]  /*95f0*/  F2FP.F16.F32.PACK_AB R5, RZ, R4 ;  /* 0x00000004ff05723e */ /* 0x000fc800000000ff */
[----:B------:R-:W-:-:S05]  /*9600*/  PRMT R5, R5, 0x5410, RZ ;  /* 0x0000541005057816 */ /* 0x000fca00000000ff */
[----:B------:R0:W-:Y:S01]  /*9610*/  STG.E desc[UR36][R2.64], R5 ;  /* 0x0000000502007986 */ /* 0x0001e2000c101924 */
[----:B------:R-:W-:Y:S05]  /*9620*/  BRA `(.L_x_16004) ;  /* 0x0000000800947947 */ /* 0x000fea0003800000 */
.L_x_16009:
[----:B------:R-:W0:Y:S02]  /*9630*/  I2F.F64 R4, R4 ;  /* 0x0000000400047312 */ /* 0x000e240000201c00 */
[----:B0-----:R0:W-:Y:S01]  /*9640*/  STG.E.64 desc[UR36][R2.64], R4 ;  /* 0x0000000402007986 */ /* 0x0011e2000c101b24 */
[----:B------:R-:W-:Y:S05]  /*9650*/  BRA `(.L_x_16004) ;  /* 0x0000000800887947 */ /* 0x000fea0003800000 */
.L_x_15999:
        /* <DEDUP_REMOVED lines=12> */
.L_x_16014:
[----:B------:R-:W-:Y:S01]  /*9720*/  I2FP.F32.S32 R5, R4 ;  /* 0x0000000400057245 */ /* 0x000fe20000201400 */
[----:B------:R-:W-:Y:S01]  /*9730*/  BSSY.RECONVERGENT B0, `(.L_x_16015) ;  /* 0x0000013000007945 */ /* 0x000fe20003800200 */
[----:B------:R-:W-:Y:S02]  /*9740*/  IMAD.MOV.U32 R0, RZ, RZ, 0x80 ;  /* 0x00000080ff007424 */ /* 0x000fe400078e00ff */
        /* <DEDUP_REMOVED lines=15> */
.L_x_16017:
[----:B------:R-:W-:-:S04]  /*9840*/  SHF.R.U32.HI R5, RZ, 0x18, R5 ;  /* 0x00000018ff057819 */ /* 0x000fc80000011605 */
[----:B------:R-:W-:-:S07]  /*9850*/  LOP3.LUT R0, R0, 0x80, R5, 0xf8, !PT ;  /* 0x0000008000007812 */ /* 0x000fce00078ef805 */
.L_x_16016:
[----:B------:R-:W-:Y:S05]  /*9860*/  BSYNC.RECONVERGENT B0 ;  /* 0x0000000000007941 */ /* 0x000fea0003800200 */
.L_x_16015:
[----:B------:R0:W-:Y:S01]  /*9870*/  STG.E.U8 desc[UR36][R2.64], R0 ;  /* 0x0000000002007986 */ /* 0x0001e2000c101124 */
[----:B------:R-:W-:Y:S05]  /*9880*/  BRA `(.L_x_16004) ;  /* 0x0000000400fc7947 */ /* 0x000fea0003800000 */
.L_x_16013:
[----:B------:R-:W-:Y:S01]  /*9890*/  I2FP.F32.S32 R5, R4 ;  /* 0x0000000400057245 */ /* 0x000fe20000201400 */
[----:B------:R-:W-:Y:S01]  /*98a0*/  BSSY.RECONVERGENT B0, `(.L_x_16018) ;  /* 0x0000013000007945 */ /* 0x000fe20003800200 */
[----:B------:R-:W-:Y:S02]  /*98b0*/  HFMA2 R0, -RZ, RZ, 0, 7.62939453125e-06 ;  /* 0x00000080ff007431 */ /* 0x000fe400000001ff */
        /* <DEDUP_REMOVED lines=15> */
.L_x_16020:
[----:B------:R-:W-:-:S04]  /*99b0*/  SHF.R.U32.HI R5, RZ, 0x18, R5 ;  /* 0x00000018ff057819 */ /* 0x000fc80000011605 */
[----:B------:R-:W-:-:S07]  /*99c0*/  LOP3.LUT R0, R0, 0x80, R5, 0xf8, !PT ;  /* 0x0000008000007812 */ /* 0x000fce00078ef805 */
.L_x_16019:
[----:B------:R-:W-:Y:S05]  /*99d0*/  BSYNC.RECONVERGENT B0 ;  /* 0x0000000000007941 */ /* 0x000fea0003800200 */
.L_x_16018:
[----:B------:R0:W-:Y:S01]  /*99e0*/  STG.E.U8 desc[UR36][R2.64], R0 ;  /* 0x0000000002007986 */ /* 0x0001e2000c101124 */
[----:B------:R-:W-:Y:S05]  /*99f0*/  BRA `(.L_x_16004) ;  /* 0x0000000400a07947 */ /* 0x000fea0003800000 */
.L_x_16012:
[----:B------:R-:W-:-:S09]  /*9a00*/  UISETP.NE.AND UP0, UPT, UR8, 0x1c, UPT ;  /* 0x0000001c0800788c */ /* 0x000fd2000bf05270 */
[----:B------:R-:W-:Y:S05]  /*9a10*/  BRA.U !UP0, `(.L_x_16021) ;  /* 0x00000001085c7547 */ /* 0x000fea000b800000 */
[----:B------:R-:W-:-:S09]  /*9a20*/  UISETP.NE.AND UP0, UPT, UR8, 0x1d, UPT ;  /* 0x0000001d0800788c */ /* 0x000fd2000bf05270 */
[----:B------:R-:W-:Y:S05]  /*9a30*/  BRA.U !UP0, `(.L_x_16022) ;  /* 0x0000000108487547 */ /* 0x000fea000b800000 */
[----:B------:R-:W-:-:S09]  /*9a40*/  UISETP.NE.AND UP0, UPT, UR8, 0x2c, UPT ;  /* 0x0000002c0800788c */ /* 0x000fd2000bf05270 */
[----:B------:R-:W-:Y:S05]  /*9a50*/  BRA.U UP0, `(.L_x_16003) ;  /* 0x0000000100a47547 */ /* 0x000fea000b800000 */
[----:B------:R-:W-:-:S04]  /*9a60*/  I2FP.F32.S32 R5, R4 ;  /* 0x0000000400057245 */ /* 0x000fc80000201400 */
        /* <DEDUP_REMOVED lines=15> */
.L_x_16022:
[----:B------:R-:W-:-:S05]  /*9b60*/  SHF.R.S32.HI R5, RZ, 0x1f, R4 ;  /* 0x0000001fff057819 */ /* 0x000fca0000011404 */
[----:B------:R0:W-:Y:S01]  /*9b70*/  STG.E.64 desc[UR36][R2.64], R4 ;  /* 0x0000000402007986 */ /* 0x0001e2000c101b24 */
[----:B------:R-:W-:Y:S05]  /*9b80*/  BRA `(.L_x_16004) ;  /* 0x00000004003c7947 */ /* 0x000fea0003800000 */
.L_x_16021:
[----:B------:R0:W-:Y:S01]  /*9b90*/  STG.E desc[UR36][R2.64], R4 ;  /* 0x0000000402007986 */ /* 0x0001e2000c101924 */
[----:B------:R-:W-:Y:S05]  /*9ba0*/  BRA `(.L_x_16004) ;  /* 0x0000000400347947 */ /* 0x000fea0003800000 */
.L_x_16011:
        /* <DEDUP_REMOVED lines=10> */
.L_x_16024:
[----:B------:R-:W-:Y:S01]  /*9c50*/  CS2R R6, SRZ ;  /* 0x0000000000067805 */ /* 0x000fe2000001ff00 */
[----:B------:R-:W0:Y:S04]  /*9c60*/  I2F.F64 R4, R4 ;  /* 0x0000000400047312 */ /* 0x000e280000201c00 */
[----:B0-----:R1:W-:Y:S01]  /*9c70*/  STG.E.128 desc[UR36][R2.64], R4 ;  /* 0x0000000402007986 */ /* 0x0013e2000c101d24 */
[----:B------:R-:W-:Y:S05]  /*9c80*/  BRA `(.L_x_16004) ;  /* 0x0000000000fc7947 */ /* 0x000fea0003800000 */
.L_x_16023:
[----:B------:R-:W-:-:S09]  /*9c90*/  UISETP.NE.AND UP0, UPT, UR8, 0xf, UPT ;  /* 0x0000000f0800788c */ /* 0x000fd2000bf05270 */
[----:B------:R-:W-:Y:S05]  /*9ca0*/  BRA.U !UP0, `(.L_x_16025) ;  /* 0x0000000108e87547 */ /* 0x000fea000b800000 */
[----:B------:R-:W-:-:S09]  /*9cb0*/  UISETP.NE.AND UP0, UPT, UR8, 0x17, UPT ;  /* 0x000000170800788c */ /* 0x000fd2000bf05270 */
[----:B------:R-:W-:Y:S05]  /*9cc0*/  BRA.U !UP0, `(.L_x_16026) ;  /* 0x0000000108907547 */ /* 0x000fea000b800000 */
[----:B------:R-:W-:-:S09]  /*9cd0*/  UISETP.NE.AND UP0, UPT, UR8, 0x18, UPT ;  /* 0x000000180800788c */ /* 0x000fd2000bf05270 */
[----:B------:R-:W-:Y:S05]  /*9ce0*/  BRA.U !UP0, `(.L_x_16027) ;  /* 0x0000000108447547 */ /* 0x000fea000b800000 */
.L_x_16003:
        /* <DEDUP_REMOVED lines=16> */
.L_x_16028:
[----:B------:R-:W-:Y:S05]  /*9df0*/  BRA `(.L_x_16004) ;  /* 0x0000000000a07947 */ /* 0x000fea0003800000 */
.L_x_16027:
[----:B------:R-:W-:Y:S01]  /*9e00*/  I2FP.F32.S32 R7, R4 ;  /* 0x0000000400077245 */ /* 0x000fe20000201400 */
[----:B------:R-:W-:Y:S01]  /*9e10*/  BSSY.RECONVERGENT B0, `(.L_x_16029) ;  /* 0x000000c000007945 */ /* 0x000fe20003800200 */
[----:B------:R-:W-:Y:S02]  /*9e20*/  MOV R0, 0x7f ;  /* 0x0000007f00007802 */ /* 0x000fe40000000f00 */
        /* <DEDUP_REMOVED lines=10> */
.L_x_16030:
[----:B------:R-:W-:Y:S05]  /*9ed0*/  BSYNC.RECONVERGENT B0 ;  /* 0x0000000000007941 */ /* 0x000fea0003800200 */
.L_x_16029:
[----:B------:R-:W-:-:S05]  /*9ee0*/  LOP3.LUT R5, R0, 0x80, R5, 0xf8, !PT ;  /* 0x0000008000057812 */ /* 0x000fca00078ef805 */
[----:B------:R3:W-:Y:S01]  /*9ef0*/  STG.E.U8 desc[UR36][R2.64], R5 ;  /* 0x0000000502007986 */ /* 0x0007e2000c101124 */
[----:B------:R-:W-:Y:S05]  /*9f00*/  BRA `(.L_x_16004) ;  /* 0x00000000005c7947 */ /* 0x000fea0003800000 */
.L_x_16026:
[----:B------:R-:W-:Y:S01]  /*9f10*/  I2FP.F32.S32 R5, R4 ;  /* 0x0000000400057245 */ /* 0x000fe20000201400 */
[----:B------:R-:W-:Y:S03]  /*9f20*/  BSSY.RECONVERGENT B0, `(.L_x_16031) ;  /* 0x000000e000007945 */ /* 0x000fe60003800200 */
        /* <DEDUP_REMOVED lines=10> */
.L_x_16032:
[----:B------:R-:W-:Y:S01]  /*9fd0*/  IMAD.MOV.U32 R0, RZ, RZ, 0x7f ;  /* 0x0000007fff007424 */ /* 0x000fe200078e00ff */
[----:B------:R-:W-:-:S04]  /*9fe0*/  ISETP.GT.U32.AND P0, PT, R4, 0x7f800000, PT ;  /* 0x7f8000000400780c */ /* 0x000fc80003f04070 */
[----:B------:R-:W-:-:S09]  /*9ff0*/  SEL R0, R0, 0x7c, P0 ;  /* 0x0000007c00007807 */ /* 0x000fd20000000000 */
.L_x_16033:
[----:B------:R-:W-:Y:S05]  /*a000*/  BSYNC.RECONVERGENT B0 ;  /* 0x0000000000007941 */ /* 0x000fea0003800200 */
.L_x_16031:
[----:B------:R-:W-:-:S04]  /*a010*/  SHF.R.U32.HI R5, RZ, 0x18, R5 ;  /* 0x00000018ff057819 */ /* 0x000fc80000011605 */
[----:B------:R-:W-:-:S05]  /*a020*/  LOP3.LUT R5, R0, 0x80, R5, 0xf8, !PT ;  /* 0x0000008000057812 */ /* 0x000fca00078ef805 */
[----:B------:R2:W-:Y:S01]  /*a030*/  STG.E.U8 desc[UR36][R2.64], R5 ;  /* 0x0000000502007986 */ /* 0x0005e2000c101124 */
[----:B------:R-:W-:Y:S05]  /*a040*/  BRA `(.L_x_16004) ;  /* 0x00000000000c7947 */ /* 0x000fea0003800000 */
.L_x_16025:
[----:B------:R-:W-:-:S04]  /*a050*/  I2FP.F32.S32 R0, R4 ;  /* 0x0000000400007245 */ /* 0x000fc80000201400 */
[----:B------:R-:W-:-:S05]  /*a060*/  F2FP.BF16.F32.PACK_AB R0, RZ, R0 ;  /* 0x00000000ff00723e */ /* 0x000fca00000010ff */
[----:B------:R4:W-:Y:S02]  /*a070*/  STG.E.U16 desc[UR36][R2.64], R0 ;  /* 0x0000000002007986 */ /* 0x0009e4000c101524 */
.L_x_16004:
[----:B------:R-:W-:-:S07]  /*a080*/  VIADD R17, R17, 0x80 ;  /* 0x0000008011117836 */ /* 0x000fce0000000000 */
.L_x_15898:
[----:B------:R-:W-:Y:S05]  /*a090*/  BSYNC.RECONVERGENT B6 ;  /* 0x0000000000067941 */ /* 0x000fea0003800200 */
.L_x_15897:
        /* <DEDUP_REMOVED lines=8> */
[----:B0--34-:R-:W-:Y:S01]  /*a120*/  IMAD.MOV.U32 R0, RZ, RZ, RZ ;  /* 0x000000ffff007224 */ /* 0x019fe200078e00ff */
        /* <DEDUP_REMOVED lines=375> */
.L_x_16036:
[----:B------:R-:W1:Y:S01]  /*b8a0*/  LDCU.64 UR6, c[0x0][0x650] ;  /* 0x0000ca00ff0677ac */ /* 0x000e620008000a00 */
[----:B------:R-:W-:-:S04]  /*b8b0*/  UPRMT UR4, UR39, 0x7771, URZ ;  /* 0x0000777127047896 */ /* 0x000fc800080000ff */
[----:B------:R-:W-:Y:S01]  /*b8c0*/  UISETP.GT.AND UP0, UPT, UR4, 0x9, UPT ;  /* 0x000000090400788c */ /* 0x000fe2000bf04270 */
[----:B-12---:R-:W-:-:S04]  /*b8d0*/  IADD3 R2, P0, PT, R0, UR6, RZ ;  /* 0x0000000600027c10 */ /* 0x006fc8000ff1e0ff */
        /* <DEDUP_REMOVED lines=12> */
.L_x_16040:
[----:B------:R0:W5:Y:S01]  /*b9a0*/  LDG.E.U8 R19, desc[UR36][R2.64] ;  /* 0x0000002402137981 */ /* 0x000162000c1e1100 */
[----:B------:R-:W-:Y:S05]  /*b9b0*/  BRA `(.L_x_16042) ;  /* 0x0000000c002c7947 */ /* 0x000fea0003800000 */
.L_x_16039:
        /* <DEDUP_REMOVED lines=8> */
.L_x_16044:
[----:B------:R0:W5:Y:S01]  /*ba40*/  LDG.E R19, desc[UR36][R2.64] ;  /* 0x0000002402137981 */ /* 0x000162000c1e1900 */
[----:B------:R-:W-:Y:S05]  /*ba50*/  BRA `(.L_x_16042) ;  /* 0x0000000c00047947 */ /* 0x000fea0003800000 */
.L_x_16043:
[----:B------:R0:W5:Y:S01]  /*ba60*/  LDG.E.S16 R19, desc[UR36][R2.64] ;  /* 0x0000002402137981 */ /* 0x000162000c1e1700 */
[----:B------:R-:W-:Y:S05]  /*ba70*/  BRA `(.L_x_16042) ;  /* 0x0000000800fc7947 */ /* 0x000fea0003800000 */
.L_x_16038:
        /* <DEDUP_REMOVED lines=9> */
.L_x_16046:
[----:B------:R-:W2:Y:S02]  /*bb10*/  LDG.E.U16 R2, desc[UR36][R2.64] ;  /* 0x0000002402027981 */ /* 0x000ea4000c1e1500 */
[----:B--2---:R-:W-:-:S06]  /*bb20*/  HADD2.F32 R19, -RZ, R2.H0_H0 ;  /* 0x20000002ff137230 */ /* 0x004fcc0000004100 */
[----:B------:R-:W0:Y:S01]  /*bb30*/  F2I.FTZ.TRUNC.NTZ R19, R19 ;  /* 0x0000001300137305 */ /* 0x000e22000021f100 */
[----:B------:R-:W-:Y:S05]  /*bb40*/  BRA `(.L_x_16042) ;  /* 0x0000000800c87947 */ /* 0x000fea0003800000 */
.L_x_16045:
        /* <DEDUP_REMOVED lines=9> */
.L_x_16048:
[----:B------:R-:W2:Y:S02]  /*bbe0*/  LDG.E.U16 R2, desc[UR36][R2.64] ;  /* 0x0000002402027981 */ /* 0x000ea4000c1e1500 */
[----:B--2---:R-:W-:-:S06]  /*bbf0*/  HADD2.F32 R19, -RZ, R2.H0_H0 ;  /* 0x20000002ff137230 */ /* 0x004fcc0000004100 */
[----:B------:R-:W0:Y:S01]  /*bc00*/  F2I.FTZ.TRUNC.NTZ R19, R19 ;  /* 0x0000001300137305 */ /* 0x000e22000021f100 */
[----:B------:R-:W-:Y:S05]  /*bc10*/  BRA `(.L_x_16042) ;  /* 0x0000000800947947 */ /* 0x000fea0003800000 */
.L_x_16047:
[----:B------:R-:W2:Y:S02]  /*bc20*/  LDG.E.64 R2, desc[UR36][R2.64] ;  /* 0x0000002402027981 */ /* 0x000ea4000c1e1b00 */
[----:B--2---:R0:W1:Y:S02]  /*bc30*/  F2I.F64.TRUNC R19, R2 ;  /* 0x0000000200137311 */ /* 0x004064000030d100 */
[----:B01----:R-:W-:Y:S05]  /*bc40*/  BRA `(.L_x_16042) ;  /* 0x0000000800887947 */ /* 0x003fea0003800000 */
.L_x_16037:
        /* <DEDUP_REMOVED lines=12> */
.L_x_16051:
[----:B------:R-:W2:Y:S02]  /*bd10*/  LDG.E.64 R2, desc[UR36][R2.64] ;  /* 0x0000002402027981 */ /* 0x000ea4000c1e1b00 */
[----:B--2---:R0:W1:Y:S02]  /*bd20*/  F2I.F64.TRUNC R19, R2 ;  /* 0x0000000200137311 */ /* 0x004064000030d100 */
[----:B01----:R-:W-:Y:S05]  /*bd30*/  BRA `(.L_x_16042) ;  /* 0x00000008004c7947 */ /* 0x003fea0003800000 */
.L_x_16050:
        /* <DEDUP_REMOVED lines=26> */
.L_x_16053:
        /* <DEDUP_REMOVED lines=13> */
.L_x_16052:
[----:B------:R-:W2:Y:S02]  /*bfb0*/  LDG.E.U16 R19, desc[UR36][R2.64] ;  /* 0x0000002402137981 */ /* 0x000ea4000c1e1500 */
[----:B--2---:R-:W-:-:S06]  /*bfc0*/  IMAD.U32 R19, R19, 0x10000, RZ ;  /* 0x0001000013137824 */ /* 0x004fcc00078e00ff */
[----:B------:R-:W0:Y:S01]  /*bfd0*/  F2I.FTZ.TRUNC.NTZ R19, R19 ;  /* 0x0000001300137305 */ /* 0x000e22000021f100 */
[----:B------:R-:W-:Y:S05]  /*bfe0*/  BRA `(.L_x_16042) ;  /* 0x0000000400a07947 */ /* 0x000fea0003800000 */
.L_x_16049:
        /* <DEDUP_REMOVED lines=10> */
.L_x_16056:
        /* <DEDUP_REMOVED lines=21> */
.L_x_16060:
[----:B------:R-:W-:Y:S05]  /*c1e0*/  BSYNC.RECONVERGENT B1 ;  /* 0x0000000000017941 */ /* 0x000fea0003800200 */
.L_x_16059:
[----:B------:R-:W-:Y:S02]  /*c1f0*/  SHF.L.U32 R0, R0, 0x14, RZ ;  /* 0x0000001400007819 */ /* 0x000fe400000006ff */
[----:B------:R-:W-:-:S04]  /*c200*/  LEA R2, R2, 0x3b800000, 0x17 ;  /* 0x3b80000002027811 */ /* 0x000fc800078eb8ff */
[----:B------:R-:W-:-:S07]  /*c210*/  LOP3.LUT R19, R2, R0, R19, 0xfe, !PT ;  /* 0x0000000002137212 */ /* 0x000fce00078efe13 */
.L_x_16058:
[----:B------:R-:W-:Y:S05]  /*c220*/  BSYNC.RECONVERGENT B0 ;  /* 0x0000000000007941 */ /* 0x000fea0003800200 */
.L_x_16057:
[----:B------:R-:W1:Y:S01]  /*c230*/  F2I.FTZ.TRUNC.NTZ R19, R19 ;  /* 0x0000001300137305 */ /* 0x000e62000021f100 */
[----:B------:R-:W-:Y:S05]  /*c240*/  BRA `(.L_x_16042) ;  /* 0x0000000400087947 */ /* 0x000fea0003800000 */
.L_x_16055:
        /* <DEDUP_REMOVED lines=21> */
.L_x_16064:
[----:B------:R-:W-:Y:S05]  /*c3a0*/  BSYNC.RECONVERGENT B1 ;  /* 0x0000000000017941 */ /* 0x000fea0003800200 */
.L_x_16063:
[----:B------:R-:W-:Y:S01]  /*c3b0*/  IMAD.SHL.U32 R0, R0, 0x200000, RZ ;  /* 0x0020000000007824 */ /* 0x000fe200078e00ff */
[----:B------:R-:W-:-:S04]  /*c3c0*/  LEA R2, R2, 0x37800000, 0x17 ;  /* 0x3780000002027811 */ /* 0x000fc800078eb8ff */
[----:B------:R-:W-:-:S07]  /*c3d0*/  LOP3.LUT R19, R2, R0, R19, 0xfe, !PT ;  /* 0x0000000002137212 */ /* 0x000fce00078efe13 */
.L_x_16062:
[----:B------:R-:W-:Y:S05]  /*c3e0*/  BSYNC.RECONVERGENT B0 ;  /* 0x0000000000007941 */ /* 0x000fea0003800200 */
.L_x_16061:
[----:B------:R-:W2:Y:S01]  /*c3f0*/  F2I.FTZ.TRUNC.NTZ R19, R19 ;  /* 0x0000001300137305 */ /* 0x000ea2000021f100 */
[----:B------:R-:W-:Y:S05]  /*c400*/  BRA `(.L_x_16042) ;  /* 0x0000000000987947 */ /* 0x000fea0003800000 */
.L_x_16054:
        /* <DEDUP_REMOVED lines=14> */
.L_x_16068:
[----:B------:R-:W-:Y:S05]  /*c4f0*/  BSYNC.RECONVERGENT B0 ;  /* 0x0000000000007941 */ /* 0x000fea0003800200 */
.L_x_16067:
[----:B------:R-:W4:Y:S01]  /*c500*/  F2I.FTZ.TRUNC.NTZ R19, R19 ;  /* 0x0000001300137305 */ /* 0x000f22000021f100 */
[----:B------:R-:W-:Y:S05]  /*c510*/  BRA `(.L_x_16042) ;  /* 0x0000000000547947 */ /* 0x000fea0003800000 */
.L_x_16041:
        /* <DEDUP_REMOVED lines=16> */
.L_x_16069:
[----:B------:R-:W-:Y:S01]  /*c620*/  MOV R19, RZ ;  /* 0x000000ff00137202 */ /* 0x000fe20000000f00 */
[----:B------:R-:W-:Y:S06]  /*c630*/  BRA `(.L_x_16042) ;  /* 0x00000000000c7947 */ /* 0x000fec0003800000 */
.L_x_16066:
[----:B------:R0:W5:Y:S01]  /*c640*/  LDG.E R19, desc[UR36][R2.64] ;  /* 0x0000002402137981 */ /* 0x000162000c1e1900 */
[----:B------:R-:W-:Y:S05]  /*c650*/  BRA `(.L_x_16042) ;  /* 0x0000000000047947 */ /* 0x000fea0003800000 */
.L_x_16065:
[----:B------:R3:W5:Y:S02]  /*c660*/  LDG.E R19, desc[UR36][R2.64] ;  /* 0x0000002402137981 */ /* 0x000764000c1e1900 */
.L_x_16042:
        /* <DEDUP_REMOVED lines=16> */
.L_x_16073:
[----:B------:R0:W5:Y:S01]  /*c770*/  LDG.E.U8 R22, desc[UR36][R2.64] ;  /* 0x0000002402167981 */ /* 0x000162000c1e1100 */
[----:B------:R-:W-:Y:S05]  /*c780*/  BRA `(.L_x_16075) ;  /* 0x0000000c002c7947 */ /* 0x000fea0003800000 */
.L_x_16072:
        /* <DEDUP_REMOVED lines=8> */
.L_x_16077:
[----:B------:R0:W5:Y:S01]  /*c810*/  LDG.E R22, desc[UR36][R2.64] ;  /* 0x0000002402167981 */ /* 0x000162000c1e1900 */
[----:B------:R-:W-:Y:S05]  /*c820*/  BRA `(.L_x_16075) ;  /* 0x0000000c00047947 */ /* 0x000fea0003800000 */
.L_x_16076:
[----:B------:R0:W5:Y:S01]  /*c830*/  LDG.E.S16 R22, desc[UR36][R2.64] ;  /* 0x0000002402167981 */ /* 0x000162000c1e1700 */
[----:B------:R-:W-:Y:S05]  /*c840*/  BRA `(.L_x_16075) ;  /* 0x0000000800fc7947 */ /* 0x000fea0003800000 */
.L_x_16071:
        /* <DEDUP_REMOVED lines=9> */
.L_x_16079:
[----:B------:R-:W3:Y:S02]  /*c8e0*/  LDG.E.U16 R2, desc[UR36][R2.64] ;  /* 0x0000002402027981 */ /* 0x000ee4000c1e1500 */
[----:B---3--:R-:W-:-:S06]  /*c8f0*/  HADD2.F32 R22, -RZ, R2.H0_H0 ;  /* 0x20000002ff167230 */ /* 0x008fcc0000004100 */
[----:B------:R-:W0:Y:S01]  /*c900*/  F2I.FTZ.TRUNC.NTZ R22, R22 ;  /* 0x0000001600167305 */ /* 0x000e22000021f100 */
[----:B------:R-:W-:Y:S05]  /*c910*/  BRA `(.L_x_16075) ;  /* 0x0000000800c87947 */ /* 0x000fea0003800000 */
.L_x_16078:
        /* <DEDUP_REMOVED lines=9> */
.L_x_16081:
[----:B------:R-:W3:Y:S02]  /*c9b0*/  LDG.E.U16 R2, desc[UR36][R2.64] ;  /* 0x0000002402027981 */ /* 0x000ee4000c1e1500 */
[----:B---3--:R-:W-:-:S06]  /*c9c0*/  HADD2.F32 R22, -RZ, R2.H0_H0 ;  /* 0x20000002ff167230 */ /* 0x008fcc0000004100 */
[----:B------:R-:W0:Y:S01]  /*c9d0*/  F2I.FTZ.TRUNC.NTZ R22, R22 ;  /* 0x0000001600167305 */ /* 0x000e22000021f100 */
[----:B------:R-:W-:Y:S05]  /*c9e0*/  BRA `(.L_x_16075) ;  /* 0x0000000800947947 */ /* 0x000fea0003800000 */
.L_x_16080:
[----:B------:R-:W3:Y:S02]  /*c9f0*/  LDG.E.64 R22, desc[UR36][R2.64] ;  /* 0x0000002402167981 */ /* 0x000ee4000c1e1b00 */
[----:B---3--:R0:W3:Y:S02]  /*ca00*/  F2I.F64.TRUNC R22, R22 ;  /* 0x0000001600167311 */ /* 0x0080e4000030d100 */
[----:B0--3--:R-:W-:Y:S05]  /*ca10*/  BRA `(.L_x_16075) ;  /* 0x0000000800887947 */ /* 0x009fea0003800000 */
.L_x_16070:
        /* <DEDUP_REMOVED lines=12> */
.L_x_16084:
[----:B------:R-:W3:Y:S02]  /*cae0*/  LDG.E.64 R2, desc[UR36][R2.64] ;  /* 0x0000002402027981 */ /* 0x000ee4000c1e1b00 */
[----:B---3--:R0:W3:Y:S02]  /*caf0*/  F2I.F64.TRUNC R22, R2 ;  /* 0x0000000200167311 */ /* 0x0080e4000030d100 */
[----:B0--3--:R-:W-:Y:S05]  /*cb00*/  BRA `(.L_x_16075) ;  /* 0x00000008004c7947 */ /* 0x009fea0003800000 */
.L_x_16083:
[----:B------:R-:W-:-:S09]  /*cb10*/  UISETP.NE.AND UP0, UPT, UR4, 0xf, UPT ;  /* 0x0000000f0400788c */ /* 0x000fd2000bf05270 */
[----:B------:R-:W-:Y:S05]  /*cb20*/  BRA.U !UP0, `(.L_x_16085) ;  /* 0x0000000108947547 */ /* 0x000fea000b800000 */
[----:B------:R-:W-:-:S09]  /*cb30*/  UISETP.NE.AND UP0, UPT, UR4, 0x17, UPT ;  /* 0x000000170400788c */ /* 0x000fd2000bf05270 */
[----:B------:R-:W-:Y:S05]  /*cb40*/  BRA.U !UP0, `(.L_x_16086) ;  /* 0x0000000108587547 */ /* 0x000fea000b800000 */
[----:B------:R-:W-:-:S09]  /*cb50*/  UISETP.NE.AND UP0, UPT, UR4, 0x18, UPT ;  /* 0x000000180400788c */ /* 0x000fd2000bf05270 */
[----:B------:R-:W-:Y:S05]  /*cb60*/  BRA.U UP0, `(.L_x_16074) ;  /* 0x0000000500e07547 */ /* 0x000fea000b800000 */
[----:B------:R-:W3:Y:S01]  /*cb70*/  LDG.E.U8 R0, desc[UR36][R2.64] ;  /* 0x0000002402007981 */ /* 0x000ee2000c1e1100 */
[----:B------:R-:W-:Y:S02]  /*cb80*/  HFMA2 R6, -RZ, RZ, 0, 1.847743988037109375e-06 ;  /* 0x0000001fff067431 */ /* 0x000fe400000001ff */
[----:B---3--:R-:W-:-:S05]  /*cb90*/  IMAD.SHL.U32 R0, R0, 0x1000000, RZ ;  /* 0x0100000000007824 */ /* 0x008fca00078e00ff */
        /* <DEDUP_REMOVED lines=15> */
[----:B------:R0:W3:Y:S01]  /*cc90*/  F2I.FTZ.TRUNC.NTZ R22, R5 ;  /* 0x0000000500167305 */ /* 0x0000e2000021f100 */
[----:B------:R-:W-:Y:S05]  /*cca0*/  BRA `(.L_x_16075) ;  /* 0x0000000400e47947 */ /* 0x000fea0003800000 */
.L_x_16086:
[----:B------:R-:W3:Y:S02]  /*ccb0*/  LDG.E.U8 R2, desc[UR36][R2.64] ;  /* 0x0000002402027981 */ /* 0x000ee4000c1e1100 */
[C---:B---3--:R-:W-:Y:S01]  /*ccc0*/  SHF.L.U32 R0, R2.reuse, 0x19, RZ ;  /* 0x0000001902007819 */ /* 0x048fe200000006ff */
        /* <DEDUP_REMOVED lines=9> */
[----:B------:R0:W3:Y:S01]  /*cd60*/  F2I.FTZ.TRUNC.NTZ R22, R0 ;  /* 0x0000000000167305 */ /* 0x0000e2000021f100 */
[----:B------:R-:W-:Y:S05]  /*cd70*/  BRA `(.L_x_16075) ;  /* 0x0000000400b07947 */ /* 0x000fea0003800000 */
.L_x_16085:
[----:B------:R-:W3:Y:S02]  /*cd80*/  LDG.E.U16 R22, desc[UR36][R2.64] ;  /* 0x0000002402167981 */ /* 0x000ee4000c1e1500 */
[----:B---3--:R-:W-:-:S06]  /*cd90*/  IMAD.U32 R22, R22, 0x10000, RZ ;  /* 0x0001000016167824 */ /* 0x008fcc00078e00ff */
[----:B------:R-:W0:Y:S01]  /*cda0*/  F2I.FTZ.TRUNC.NTZ R22, R22 ;  /* 0x0000001600167305 */ /* 0x000e22000021f100 */
[----:B------:R-:W-:Y:S05]  /*cdb0*/  BRA `(.L_x_16075) ;  /* 0x0000000400a07947 */ /* 0x000fea0003800000 */
.L_x_16082:
        /* <DEDUP_REMOVED lines=10> */
.L_x_16089:
        /* <DEDUP_REMOVED lines=21> */
.L_x_16093:
[----:B------:R-:W-:Y:S05]  /*cfb0*/  BSYNC.RECONVERGENT B1 ;  /* 0x0000000000017941 */ /* 0x000fea0003800200 */
.L_x_16092:
[----:B------:R-:W-:Y:S01]  /*cfc0*/  IMAD.SHL.U32 R0, R0, 0x100000, RZ ;  /* 0x0010000000007824 */ /* 0x000fe200078e00ff */
[----:B------:R-:W-:-:S04]  /*cfd0*/  LEA R2, R2, 0x3b800000, 0x17 ;  /* 0x3b80000002027811 */ /* 0x000fc800078eb8ff */
[----:B------:R-:W-:-:S07]  /*cfe0*/  LOP3.LUT R22, R2, R0, R7, 0xfe, !PT ;  /* 0x0000000002167212 */ /* 0x000fce00078efe07 */
.L_x_16091:
[----:B------:R-:W-:Y:S05]  /*cff0*/  BSYNC.RECONVERGENT B0 ;  /* 0x0000000000007941 */ /* 0x000fea0003800200 */
.L_x_16090:
[----:B------:R-:W0:Y:S01]  /*d000*/  F2I.FTZ.TRUNC.NTZ R22, R22 ;  /* 0x0000001600167305 */ /* 0x000e22000021f100 */
[----:B------:R-:W-:Y:S05]  /*d010*/  BRA `(.L_x_16075) ;  /* 0x0000000400087947 */ /* 0x000fea0003800000 */
.L_x_16088:
        /* <DEDUP_REMOVED lines=21> */
.L_x_16097:
[----:B------:R-:W-:Y:S05]  /*d170*/  BSYNC.RECONVERGENT B1 ;  /* 0x0000000000017941 */ /* 0x000fea0003800200 */
.L_x_16096:
[----:B------:R-:W-:Y:S02]  /*d180*/  SHF.L.U32 R0, R0, 0x15, RZ ;  /* 0x0000001500007819 */ /* 0x000fe400000006ff */
[----:B------:R-:W-:-:S04]  /*d190*/  LEA R2, R2, 0x37800000, 0x17 ;  /* 0x3780000002027811 */ /* 0x000fc800078eb8ff */
[----:B------:R-:W-:-:S07]  /*d1a0*/  LOP3.LUT R22, R2, R0, R7, 0xfe, !PT ;  /* 0x0000000002167212 */ /* 0x000fce00078efe07 */
.L_x_16095:
[----:B------:R-:W-:Y:S05]  /*d1b0*/  BSYNC.RECONVERGENT B0 ;  /* 0x0000000000007941 */ /* 0x000fea0003800200 */
.L_x_16094:
[----:B------:R-:W0:Y:S01]  /*d1c0*/  F2I.FTZ.TRUNC.NTZ R22, R22 ;  /* 0x0000001600167305 */ /* 0x000e22000021f100 */
[----:B------:R-:W-:Y:S05]  /*d1d0*/  BRA `(.L_x_16075) ;  /* 0x0000000000987947 */ /* 0x000fea0003800000 */
.L_x_16087:
[----:B------:R-:W-:-:S09]  /*d1e0*/  UISETP.NE.AND UP0, UPT, UR4, 0x1c, UPT ;  /* 0x0000001c0400788c */ /* 0x000fd2000bf05270 */
[----:B------:R-:W-:Y:S05]  /*d1f0*/  BRA.U !UP0, `(.L_x_16098) ;  /* 0x00000001088c7547 */ /* 0x000fea000b800000 */
[----:B------:R-:W-:-:S09]  /*d200*/  UISETP.NE.AND UP0, UPT, UR4, 0x1d, UPT ;  /* 0x0000001d0400788c */ /* 0x000fd2000bf05270 */
[----:B------:R-:W-:Y:S05]  /*d210*/  BRA.U !UP0, `(.L_x_16099) ;  /* 0x00000001087c7547 */ /* 0x000fea000b800000 */
[----:B------:R-:W-:-:S09]  /*d220*/  UISETP.NE.AND UP0, UPT, UR4, 0x2c, UPT ;  /* 0x0000002c0400788c */ /* 0x000fd2000bf05270 */
[----:B------:R-:W-:Y:S05]  /*d230*/  BRA.U UP0, `(.L_x_16074) ;  /* 0x00000001002c7547 */ /* 0x000fea000b800000 */
        /* <DEDUP_REMOVED lines=8> */
.L_x_16101:
[----:B------:R-:W-:Y:S05]  /*d2c0*/  BSYNC.RECONVERGENT B0 ;  /* 0x0000000000007941 */ /* 0x000fea0003800200 */
.L_x_16100:
[----:B------:R-:W0:Y:S01]  /*d2d0*/  F2I.FTZ.TRUNC.NTZ R22, R22 ;  /* 0x0000001600167305 */ /* 0x000e22000021f100 */
[----:B------:R-:W-:Y:S05]  /*d2e0*/  BRA `(.L_x_16075) ;  /* 0x0000000000547947 */ /* 0x000fea0003800000 */
.L_x_16074:
        /* <DEDUP_REMOVED lines=8> */
[----:B0-----:R-:W-:Y:S02]  /*d370*/  IMAD.U32 R4, RZ, RZ, UR4 ;  /* 0x00000004ff047e24 */ /* 0x001fe4000f8e00ff */
[----:B------:R-:W-:Y:S01]  /*d380*/  IMAD.U32 R5, RZ, RZ, UR5 ;  /* 0x00000005ff057e24 */ /* 0x000fe2000f8e00ff */
[----:B---3--:R-:W-:Y:S01]  /*d390*/  MOV R6, UR6 ;  /* 0x0000000600067c02 */ /* 0x008fe20008000f00 */
[----:B------:R-:W-:-:S02]  /*d3a0*/  IMAD.U32 R7, RZ, RZ, UR7 ;  /* 0x00000007ff077e24 */ /* 0x000fc4000f8e00ff */
[----:B--2---:R-:W-:Y:S01]  /*d3b0*/  IMAD.U32 R10, RZ, RZ, UR8 ;  /* 0x00000008ff0a7e24 */ /* 0x004fe2000f8e00ff */
[----:B------:R-:W-:-:S07]  /*d3c0*/  MOV R11, UR9 ;  /* 0x00000009000b7c02 */ /* 0x000fce0008000f00 */
[----:B------:R-:W-:-:S07]  /*d3d0*/  LEPC R20, `(.L_x_16102) ;  /* 0x000000001014794e */ /* 0x000fce0000000000 */
[----:B-1--45:R-:W-:Y:S05]  /*d3e0*/  CALL.ABS.NOINC R2 ;  /* 0x0000000002007343 */ /* 0x032fea0003c00000 */
.L_x_16102:
[----:B------:R-:W-:Y:S01]  /*d3f0*/  IMAD.MOV.U32 R22, RZ, RZ, RZ ;  /* 0x000000ffff167224 */ /* 0x000fe200078e00ff */
[----:B------:R-:W-:Y:S06]  /*d400*/  BRA `(.L_x_16075) ;  /* 0x00000000000c7947 */ /* 0x000fec0003800000 */
.L_x_16099:
[----:B------:R0:W5:Y:S01]  /*d410*/  LDG.E R22, desc[UR36][R2.64] ;  /* 0x0000002402167981 */ /* 0x000162000c1e1900 */
[----:B------:R-:W-:Y:S05]  /*d420*/  BRA `(.L_x_16075) ;  /* 0x0000000000047947 */ /* 0x000fea0003800000 */
.L_x_16098:
[----:B------:R0:W5:Y:S02]  /*d430*/  LDG.E R22, desc[UR36][R2.64] ;  /* 0x0000002402167981 */ /* 0x000164000c1e1900 */
.L_x_16075:
        /* <DEDUP_REMOVED lines=16> */
.L_x_16106:
[----:B------:R3:W5:Y:S01]  /*d540*/  LDG.E.U8 R5, desc[UR36][R2.64] ;  /* 0x0000002402057981 */ /* 0x000762000c1e1100 */
[----:B------:R-:W-:Y:S05]  /*d550*/  BRA `(.L_x_16108) ;  /* 0x0000000c002c7947 */ /* 0x000fea0003800000 */
.L_x_16105:
        /* <DEDUP_REMOVED lines=8> */
.L_x_16110:
[----:B------:R0:W5:Y:S01]  /*d5e0*/  LDG.E R5, desc[UR36][R2.64] ;  /* 0x0000002402057981 */ /* 0x000162000c1e1900 */
[----:B------:R-:W-:Y:S05]  /*d5f0*/  BRA `(.L_x_16108) ;  /* 0x0000000c00047947 */ /* 0x000fea0003800000 */
.L_x_16109:
[----:B------:R0:W5:Y:S01]  /*d600*/  LDG.E.S16 R5, desc[UR36][R2.64] ;  /* 0x0000002402057981 */ /* 0x000162000c1e1700 */
[----:B------:R-:W-:Y:S05]  /*d610*/  BRA `(.L_x_16108) ;  /* 0x0000000800fc7947 */ /* 0x000fea0003800000 */
.L_x_16104:
        /* <DEDUP_REMOVED lines=9> */
.L_x_16112:
[----:B------:R-:W3:Y:S02]  /*d6b0*/  LDG.E.U16 R2, desc[UR36][R2.64] ;  /* 0x0000002402027981 */ /* 0x000ee4000c1e1500 */
[----:B---3--:R-:W-:-:S06]  /*d6c0*/  HADD2.F32 R5, -RZ, R2.H0_H0 ;  /* 0x20000002ff057230 */ /* 0x008fcc0000004100 */
[----:B------:R-:W0:Y:S01]  /*d6d0*/  F2I.FTZ.TRUNC.NTZ R5, R5 ;  /* 0x0000000500057305 */ /* 0x000e22000021f100 */
[----:B------:R-:W-:Y:S05]  /*d6e0*/  BRA `(.L_x_16108) ;  /* 0x0000000800c87947 */ /* 0x000fea0003800000 */
.L_x_16111:
        /* <DEDUP_REMOVED lines=9> */
.L_x_16114:
[----:B------:R-:W3:Y:S02]  /*d780*/  LDG.E.U16 R2, desc[UR36][R2.64] ;  /* 0x0000002402027981 */ /* 0x000ee4000c1e1500 */
[----:B---3--:R-:W-:-:S06]  /*d790*/  HADD2.F32 R5, -RZ, R2.H0_H0 ;  /* 0x20000002ff057230 */ /* 0x008fcc0000004100 */
[----:B------:R-:W0:Y:S01]  /*d7a0*/  F2I.FTZ.TRUNC.NTZ R5, R5 ;  /* 0x0000000500057305 */ /* 0x000e22000021f100 */
[----:B------:R-:W-:Y:S05]  /*d7b0*/  BRA `(.L_x_16108) ;  /* 0x0000000800947947 */ /* 0x000fea0003800000 */
.L_x_16113:
[----:B------:R-:W3:Y:S02]  /*d7c0*/  LDG.E.64 R2, desc[UR36][R2.64] ;  /* 0x0000002402027981 */ /* 0x000ee4000c1e1b00 */
[----:B---3--:R0:W3:Y:S02]  /*d7d0*/  F2I.F64.TRUNC R5, R2 ;  /* 0x0000000200057311 */ /* 0x0080e4000030d100 */
[----:B0--3--:R-:W-:Y:S05]  /*d7e0*/  BRA `(.L_x_16108) ;  /* 0x0000000800887947 */ /* 0x009fea0003800000 */
.L_x_16103:
        /* <DEDUP_REMOVED lines=12> */
.L_x_16117:
[----:B------:R-:W3:Y:S02]  /*d8b0*/  LDG.E.64 R2, desc[UR36][R2.64] ;  /* 0x0000002402027981 */ /* 0x000ee4000c1e1b00 */
[----:B---3--:R0:W3:Y:S02]  /*d8c0*/  F2I.F64.TRUNC R5, R2 ;  /* 0x0000000200057311 */ /* 0x0080e4000030d100 */
[----:B0--3--:R-:W-:Y:S05]  /*d8d0*/  BRA `(.L_x_16108) ;  /* 0x00000008004c7947 */ /* 0x009fea0003800000 */
.L_x_16116:
        /* <DEDUP_REMOVED lines=24> */
[----:B------:R-:W0:Y:S01]  /*da60*/  F2I.FTZ.TRUNC.NTZ R5, R5 ;  /* 0x0000000500057305 */ /* 0x000e22000021f100 */
[----:B------:R-:W-:Y:S05]  /*da70*/  BRA `(.L_x_16108) ;  /* 0x0000000400e47947 */ /* 0x000fea0003800000 */
.L_x_16119:
        /* <DEDUP_REMOVED lines=13> */
.L_x_16118:
[----:B------:R-:W3:Y:S02]  /*db50*/  LDG.E.U16 R5, desc[UR36][R2.64] ;  /* 0x0000002402057981 */ /* 0x000ee4000c1e1500 */
[----:B---3--:R-:W-:-:S06]  /*db60*/  SHF.L.U32 R5, R5, 0x10, RZ ;  /* 0x0000001005057819 */ /* 0x008fcc00000006ff */
[----:B------:R-:W0:Y:S01]  /*db70*/  F2I.FTZ.TRUNC.NTZ R5, R5 ;  /* 0x0000000500057305 */ /* 0x000e22000021f100 */
[----:B------:R-:W-:Y:S05]  /*db80*/  BRA `(.L_x_16108) ;  /* 0x0000000400a07947 */ /* 0x000fea0003800000 */
.L_x_16115:
        /* <DEDUP_REMOVED lines=10> */
.L_x_16122:
        /* <DEDUP_REMOVED lines=21> */
.L_x_16126:
[----:B------:R-:W-:Y:S05]  /*dd80*/  BSYNC.RECONVERGENT B1 ;  /* 0x0000000000017941 */ /* 0x000fea0003800200 */
.L_x_16125:
[----:B------:R-:W-:Y:S01]  /*dd90*/  IMAD.SHL.U32 R0, R0, 0x100000, RZ ;  /* 0x0010000000007824 */ /* 0x000fe200078e00ff */
[----:B------:R-:W-:-:S04]  /*dda0*/  LEA R2, R2, 0x3b800000, 0x17 ;  /* 0x3b80000002027811 */ /* 0x000fc800078eb8ff */
[----:B------:R-:W-:-:S07]  /*ddb0*/  LOP3.LUT R5, R2, R0, R7, 0xfe, !PT ;  /* 0x0000000002057212 */ /* 0x000fce00078efe07 */
.L_x_16124:
[----:B------:R-:W-:Y:S05]  /*ddc0*/  BSYNC.RECONVERGENT B0 ;  /* 0x0000000000007941 */ /* 0x000fea0003800200 */
.L_x_16123:
[----:B------:R-:W0:Y:S01]  /*ddd0*/  F2I.FTZ.TRUNC.NTZ R5, R5 ;  /* 0x0000000500057305 */ /* 0x000e22000021f100 */
[----:B------:R-:W-:Y:S05]  /*dde0*/  BRA `(.L_x_16108) ;  /* 0x0000000400087947 */ /* 0x000fea0003800000 */
.L_x_16121:
        /* <DEDUP_REMOVED lines=21> */
.L_x_16130:
[----:B------:R-:W-:Y:S05]  /*df40*/  BSYNC.RECONVERGENT B1 ;  /* 0x0000000000017941 */ /* 0x000fea0003800200 */
.L_x_16129:
[----:B------:R-:W-:Y:S01]  /*df50*/  IMAD.SHL.U32 R0, R0, 0x200000, RZ ;  /* 0x0020000000007824 */ /* 0x000fe200078e00ff */
[----:B------:R-:W-:-:S04]  /*df60*/  LEA R2, R2, 0x37800000, 0x17 ;  /* 0x3780000002027811 */ /* 0x000fc800078eb8ff */
[----:B------:R-:W-:-:S07]  /*df70*/  LOP3.LUT R5, R2, R0, R7, 0xfe, !PT ;  /* 0x0000000002057212 */ /* 0x000fce00078efe07 */
.L_x_16128:
[----:B------:R-:W-:Y:S05]  /*df80*/  BSYNC.RECONVERGENT B0 ;  /* 0x0000000000007941 */ /* 0x000fea0003800200 */
.L_x_16127:
[----:B------:R-:W0:Y:S01]  /*df90*/  F2I.FTZ.TRUNC.NTZ R5, R5 ;  /* 0x0000000500057305 */ /* 0x000e22000021f100 */
[----:B------:R-:W-:Y:S05]  /*dfa0*/  BRA `(.L_x_16108) ;  /* 0x0000000000987947 */ /* 0x000fea0003800000 */
.L_x_16120:
        /* <DEDUP_REMOVED lines=12> */
[----:B------:R-:W-:Y:S01]  /*e070*/  @!P0 MOV R5, 0x7f800001 ;  /* 0x7f80000100058802 */ /* 0x000fe20000000f00 */
[----:B------:R-:W-:-:S07]  /*e080*/  @P0 IMAD.SHL.U32 R5, R2, 0x800000, RZ ;  /* 0x0080000002050824 */ /* 0x000fce00078e00ff */
.L_x_16134:
[----:B------:R-:W-:Y:S05]  /*e090*/  BSYNC.RECONVERGENT B0 ;  /* 0x0000000000007941 */ /* 0x000fea0003800200 */
.L_x_16133:
[----:B------:R-:W0:Y:S01]  /*e0a0*/  F2I.FTZ.TRUNC.NTZ R5, R5 ;  /* 0x0000000500057305 */ /* 0x000e22000021f100 */
[----:B------:R-:W-:Y:S05]  /*e0b0*/  BRA `(.L_x_16108) ;  /* 0x0000000000547947 */ /* 0x000fea0003800000 */
.L_x_16107:
[----:B------:R-:W-:Y:S01]  /*e0c0*/  MOV R2, 0x228 ;  /* 0x0000022800027802 */ /* 0x000fe20000000f00 */
[----:B------:R-:W0:Y:S01]  /*e0d0*/  LDCU.64 UR4, c[0x4][0x218] ;  /* 0x01004300ff0477ac */ /* 0x000e220008000a00 */
[----:B------:R-:W-:Y:S02]  /*e0e0*/  HFMA2 R12, -RZ, RZ, 0, 5.9604644775390625e-08 ;  /* 0x00000001ff0c7431 */ /* 0x000fe400000001ff */
[----:B------:R-:W-:Y:S01]  /*e0f0*/  IMAD.MOV.U32 R8, RZ, RZ, 0x4e ;  /* 0x0000004eff087424 */ /* 0x000fe200078e00ff */
[----:B------:R-:W3:Y:S01]  /*e100*/  LDCU.64 UR6, c[0x4][0x220] ;  /* 0x01004400ff0677ac */ /* 0x000ee20008000a00 */
[----:B------:R-:W1:Y:S01]  /*e110*/  LDC.64 R2, c[0x4][R2] ;  /* 0x0100000002027b82 */ /* 0x000e620000000a00 */
[----:B------:R-:W-:Y:S01]  /*e120*/  IMAD.MOV.U32 R13, RZ, RZ, RZ ;  /* 0x000000ffff0d7224 */ /* 0x000fe200078e00ff */
[----:B------:R-:W2:Y:S01]  /*e130*/  LDCU.64 UR8, c[0x4][0x30] ;  /* 0x01000600ff0877ac */ /* 0x000ea20008000a00 */
[----:B0-----:R-:W-:Y:S01]  /*e140*/  IMAD.U32 R4, RZ, RZ, UR4 ;  /* 0x00000004ff047e24 */ /* 0x001fe2000f8e00ff */
[----:B------:R-:W-:Y:S01]  /*e150*/  MOV R5, UR5 ;  /* 0x0000000500057c02 */ /* 0x000fe20008000f00 */
[----:B---3--:R-:W-:-:S02]  /*e160*/  IMAD.U32 R6, RZ, RZ, UR6 ;  /* 0x00000006ff067e24 */ /* 0x008fc4000f8e00ff */
[----:B------:R-:W-:Y:S01]  /*e170*/  IMAD.U32 R7, RZ, RZ, UR7 ;  /* 0x00000007ff077e24 */ /* 0x000fe2000f8e00ff */
[----:B--2---:R-:W-:Y:S01]  /*e180*/  MOV R10, UR8 ;  /* 0x00000008000a7c02 */ /* 0x004fe20008000f00 */
[----:B------:R-:W-:-:S07]  /*e190*/  IMAD.U32 R11, RZ, RZ, UR9 ;  /* 0x00000009ff0b7e24 */ /* 0x000fce000f8e00ff */
[----:B------:R-:W-:-:S07]  /*e1a0*/  LEPC R20, `(.L_x_16135) ;  /* 0x000000001014794e */ /* 0x000fce0000000000 */
[----:B-1--45:R-:W-:Y:S05]  /*e1b0*/  CALL.ABS.NOINC R2 ;  /* 0x0000000002007343 */ /* 0x032fea0003c00000 */
.L_x_16135:
[----:B------:R-:W-:Y:S01]  /*e1c0*/  IMAD.MOV.U32 R5, RZ, RZ, RZ ;  /* 0x000000ffff057224 */ /* 0x000fe200078e00ff */
[----:B------:R-:W-:Y:S06]  /*e1d0*/  BRA `(.L_x_16108) ;  /* 0x00000000000c7947 */ /* 0x000fec0003800000 */
.L_x_16132:
[----:B------:R0:W5:Y:S01]  /*e1e0*/  LDG.E R5, desc[UR36][R2.64] ;  /* 0x0000002402057981 */ /* 0x000162000c1e1900 */
[----:B------:R-:W-:Y:S05]  /*e1f0*/  BRA `(.L_x_16108) ;  /* 0x0000000000047947 */ /* 0x000fea0003800000 */
.L_x_16131:
[----:B------:R0:W5:Y:S02]  /*e200*/  LDG.E R5, desc[UR36][R2.64] ;  /* 0x0000002402057981 */ /* 0x000164000c1e1900 */
.L_x_16108:
[----:B------:R-:W1:Y:S01]  /*e210*/  LDCU.64 UR4, c[0x0][0x648] ;  /* 0x0000c900ff0477ac */ /* 0x000e620008000a00 */
[----:B0--3-5:R-:W-:Y:S01]  /*e220*/  IMAD R22, R5, R22, RZ ;  /* 0x0000001605167224 */ /* 0x029fe200078e02ff */
[----:B------:R-:W2:Y:S01]  /*e230*/  LDCU.64 UR6, c[0x0][0x668] ;  /* 0x0000cd00ff0677ac */ /* 0x000ea20008000a00 */
[----:B------:R-:W-:-:S04]  /*e240*/  ULOP3.LUT UR8, UR39, 0xff, URZ, 0xc0, !UPT ;  /* 0x000000ff27087892 */ /* 0x000fc8000f8ec0ff */
[----:B------:R-:W-:Y:S01]  /*e250*/  UISETP.GT.AND UP0, UPT, UR8, 0x9, UPT ;  /* 0x000000090800788c */ /* 0x000fe2000bf04270 */
[----:B-1----:R-:W-:Y:S01]  /*e260*/  IADD3 R2, P0, PT, R16, UR4, RZ ;  /* 0x0000000410027c10 */ /* 0x002fe2000ff1e0ff */
[----:B--2-4-:R-:W-:-:S03]  /*e270*/  IMAD R19, R19, UR6, RZ ;  /* 0x0000000613137c24 */ /* 0x014fc6000f8e02ff */
[----:B------:R-:W-:Y:S01]  /*e280*/  IADD3.X R3, PT, PT, RZ, UR5, RZ, P0, !PT ;  /* 0x00000005ff037c10 */ /* 0x000fe200087fe4ff */
[----:B------:R-:W-:-:S03]  /*e290*/  IMAD R4, R22, UR7, R19 ;  /* 0x0000000716047c24 */ /* 0x000fc6000f8e0213 */
        /* <DEDUP_REMOVED lines=11> */
.L_x_16139:
[----:B------:R1:W-:Y:S01]  /*e350*/  STG.E.U8 desc[UR36][R2.64], R4 ;  /* 0x0000000402007986 */ /* 0x0003e2000c101124 */
[----:B------:R-:W-:Y:S05]  /*e360*/  BRA `(.L_x_16141) ;  /* 0x0000000c00387947 */ /* 0x000fea0003800000 */
.L_x_16138:
        /* <DEDUP_REMOVED lines=9> */
.L_x_16143:
[----:B------:R3:W-:Y:S01]  /*e400*/  STG.E desc[UR36][R2.64], R4 ;  /* 0x0000000402007986 */ /* 0x0007e2000c101924 */
[----:B------:R-:W-:Y:S05]  /*e410*/  BRA `(.L_x_16141) ;  /* 0x0000000c000c7947 */ /* 0x000fea0003800000 */
.L_x_16142:
[----:B------:R2:W-:Y:S01]  /*e420*/  STG.E.U16 desc[UR36][R2.64], R4 ;  /* 0x0000000402007986 */ /* 0x0005e2000c101524 */
[----:B------:R-:W-:Y:S05]  /*e430*/  BRA `(.L_x_16141) ;  /* 0x0000000c00047947 */ /* 0x000fea0003800000 */
.L_x_16137:
        /* <DEDUP_REMOVED lines=9> */
.L_x_16145:
[----:B------:R-:W-:-:S04]  /*e4d0*/  I2FP.F32.S32 R0, R4 ;  /* 0x0000000400007245 */ /* 0x000fc80000201400 */
[----:B------:R-:W-:-:S05]  /*e4e0*/  F2FP.F16.F32.PACK_AB R0, RZ, R0 ;  /* 0x00000000ff00723e */ /* 0x000fca00000000ff */
[----:B------:R0:W-:Y:S01]  /*e4f0*/  STG.E.U16 desc[UR36][R2.64], R0 ;  /* 0x0000000002007986 */ /* 0x0001e2000c101524 */
[----:B------:R-:W-:Y:S05]  /*e500*/  BRA `(.L_x_16141) ;  /* 0x0000000800d07947 */ /* 0x000fea0003800000 */
.L_x_16144:
        /* <DEDUP_REMOVED lines=10> */
.L_x_16147:
[----:B------:R-:W-:-:S04]  /*e5b0*/  I2FP.F32.S32 R4, R4 ;  /* 0x0000000400047245 */ /* 0x000fc80000201400 */
[----:B------:R-:W-:-:S04]  /*e5c0*/  F2FP.F16.F32.PACK_AB R5, RZ, R4 ;  /* 0x00000004ff05723e */ /* 0x000fc800000000ff */
[----:B------:R-:W-:-:S05]  /*e5d0*/  PRMT R5, R5, 0x5410, RZ ;  /* 0x0000541005057816 */ /* 0x000fca00000000ff */
[----:B------:R0:W-:Y:S01]  /*e5e0*/  STG.E desc[UR36][R2.64], R5 ;  /* 0x0000000502007986 */ /* 0x0001e2000c101924 */
[----:B------:R-:W-:Y:S05]  /*e5f0*/  BRA `(.L_x_16141) ;  /* 0x0000000800947947 */ /* 0x000fea0003800000 */
.L_x_16146:
[----:B------:R-:W0:Y:S02]  /*e600*/  I2F.F64 R4, R4 ;  /* 0x0000000400047312 */ /* 0x000e240000201c00 */
[----:B0-----:R0:W-:Y:S01]  /*e610*/  STG.E.64 desc[UR36][R2.64], R4 ;  /* 0x0000000402007986 */ /* 0x0011e2000c101b24 */
[----:B------:R-:W-:Y:S05]  /*e620*/  BRA `(.L_x_16141) ;  /* 0x0000000800887947 */ /* 0x000fea0003800000 */
.L_x_16136:
        /* <DEDUP_REMOVED lines=12> */
.L_x_16151:
        /* <DEDUP_REMOVED lines=18> */
.L_x_16154:
[----:B------:R-:W-:-:S04]  /*e810*/  SHF.R.U32.HI R5, RZ, 0x18, R5 ;  /* 0x00000018ff057819 */ /* 0x000fc80000011605 */
[----:B------:R-:W-:-:S07]  /*e820*/  LOP3.LUT R0, R0, 0x80, R5, 0xf8, !PT ;  /* 0x0000008000007812 */ /* 0x000fce00078ef805 */
.L_x_16153:
[----:B------:R-:W-:Y:S05]  /*e830*/  BSYNC.RECONVERGENT B0 ;  /* 0x0000000000007941 */ /* 0x000fea0003800200 */
.L_x_16152:
[----:B------:R0:W-:Y:S01]  /*e840*/  STG.E.U8 desc[UR36][R2.64], R0 ;  /* 0x0000000002007986 */ /* 0x0001e2000c101124 */
[----:B------:R-:W-:Y:S05]  /*e850*/  BRA `(.L_x_16141) ;  /* 0x0000000400fc7947 */ /* 0x000fea0003800000 */
.L_x_16150:
        /* <DEDUP_REMOVED lines=18> */
.L_x_16157:
[----:B------:R-:W-:-:S04]  /*e980*/  SHF.R.U32.HI R5, RZ, 0x18, R5 ;  /* 0x00000018ff057819 */ /* 0x000fc80000011605 */
[----:B------:R-:W-:-:S07]  /*e990*/  LOP3.LUT R0, R0, 0x80, R5, 0xf8, !PT ;  /* 0x0000008000007812 */ /* 0x000fce00078ef805 */
.L_x_16156:
[----:B------:R-:W-:Y:S05]  /*e9a0*/  BSYNC.RECONVERGENT B0 ;  /* 0x0000000000007941 */ /* 0x000fea0003800200 */
.L_x_16155:
[----:B------:R0:W-:Y:S01]  /*e9b0*/  STG.E.U8 desc[UR36][R2.64], R0 ;  /* 0x0000000002007986 */ /* 0x0001e2000c101124 */
[----:B------:R-:W-:Y:S05]  /*e9c0*/  BRA `(.L_x_16141) ;  /* 0x0000000400a07947 */ /* 0x000fea0003800000 */
.L_x_16149:
        /* <DEDUP_REMOVED lines=22> */
.L_x_16159:
[----:B------:R-:W-:-:S05]  /*eb30*/  SHF.R.S32.HI R5, RZ, 0x1f, R4 ;  /* 0x0000001fff057819 */ /* 0x000fca0000011404 */
[----:B------:R0:W-:Y:S01]  /*eb40*/  STG.E.64 desc[UR36][R2.64], R4 ;  /* 0x0000000402007986 */ /* 0x0001e2000c101b24 */
[----:B------:R-:W-:Y:S05]  /*eb50*/  BRA `(.L_x_16141) ;  /* 0x00000004003c7947 */ /* 0x000fea0003800000 */
.L_x_16158:
[----:B------:R0:W-:Y:S01]  /*eb60*/  STG.E desc[UR36][R2.64], R4 ;  /* 0x0000000402007986 */ /* 0x0001e2000c101924 */
[----:B------:R-:W-:Y:S05]  /*eb70*/  BRA `(.L_x_16141) ;  /* 0x0000000400347947 */ /* 0x000fea0003800000 */
.L_x_16148:
        /* <DEDUP_REMOVED lines=10> */
.L_x_16161:
[----:B------:R-:W-:Y:S01]  /*ec20*/  CS2R R6, SRZ ;  /* 0x0000000000067805 */ /* 0x000fe2000001ff00 */
[----:B------:R-:W0:Y:S04]  /*ec30*/  I2F.F64 R4, R4 ;  /* 0x0000000400047312 */ /* 0x000e280000201c00 */
[----:B0-----:R0:W-:Y:S01]  /*ec40*/  STG.E.128 desc[UR36][R2.64], R4 ;  /* 0x0000000402007986 */ /* 0x0011e2000c101d24 */
[----:B------:R-:W-:Y:S05]  /*ec50*/  BRA `(.L_x_16141) ;  /* 0x0000000000fc7947 */ /* 0x000fea0003800000 */
.L_x_16160:
[----:B------:R-:W-:-:S09]  /*ec60*/  UISETP.NE.AND UP0, UPT, UR8, 0xf, UPT ;  /* 0x0000000f0800788c */ /* 0x000fd2000bf05270 */
[----:B------:R-:W-:Y:S05]  /*ec70*/  BRA.U !UP0, `(.L_x_16162) ;  /* 0x0000000108e87547 */ /* 0x000fea000b800000 */
[----:B------:R-:W-:-:S09]  /*ec80*/  UISETP.NE.AND UP0, UPT, UR8, 0x17, UPT ;  /* 0x000000170800788c */ /* 0x000fd2000bf05270 */
[----:B------:R-:W-:Y:S05]  /*ec90*/  BRA.U !UP0, `(.L_x_16163) ;  /* 0x0000000108907547 */ /* 0x000fea000b800000 */
[----:B------:R-:W-:-:S09]  /*eca0*/  UISETP.NE.AND UP0, UPT, UR8, 0x18, UPT ;  /* 0x000000180800788c */ /* 0x000fd2000bf05270 */
[----:B------:R-:W-:Y:S05]  /*ecb0*/  BRA.U !UP0, `(.L_x_16164) ;  /* 0x0000000108447547 */ /* 0x000fea000b800000 */
.L_x_16140:
        /* <DEDUP_REMOVED lines=16> */
.L_x_16165:
[----:B------:R-:W-:Y:S05]  /*edc0*/  BRA `(.L_x_16141) ;  /* 0x0000000000a07947 */ /* 0x000fea0003800000 */
.L_x_16164:
[----:B------:R-:W-:Y:S01]  /*edd0*/  I2FP.F32.S32 R7, R4 ;  /* 0x0000000400077245 */ /* 0x000fe20000201400 */
[----:B------:R-:W-:Y:S01]  /*ede0*/  BSSY.RECONVERGENT B0, `(.L_x_16166) ;  /* 0x000000c000007945 */ /* 0x000fe20003800200 */
[----:B------:R-:W-:Y:S02]  /*edf0*/  IMAD.MOV.U32 R0, RZ, RZ, 0x7f ;  /* 0x0000007fff007424 */ /* 0x000fe400078e00ff */
        /* <DEDUP_REMOVED lines=10> */
.L_x_16167:
[----:B------:R-:W-:Y:S05]  /*eea0*/  BSYNC.RECONVERGENT B0 ;  /* 0x0000000000007941 */ /* 0x000fea0003800200 */
.L_x_16166:
[----:B------:R-:W-:-:S05]  /*eeb0*/  LOP3.LUT R5, R0, 0x80, R5, 0xf8, !PT ;  /* 0x0000008000057812 */ /* 0x000fca00078ef805 */
[----:B------:R0:W-:Y:S01]  /*eec0*/  STG.E.U8 desc[UR36][R2.64], R5 ;  /* 0x0000000502007986 */ /* 0x0001e2000c101124 */
[----:B------:R-:W-:Y:S05]  /*eed0*/  BRA `(.L_x_16141) ;  /* 0x00000000005c7947 */ /* 0x000fea0003800000 */
.L_x_16163:
        /* <DEDUP_REMOVED lines=12> */
.L_x_16169:
[----:B------:R-:W-:Y:S01]  /*efa0*/  IMAD.MOV.U32 R0, RZ, RZ, 0x7f ;  /* 0x0000007fff007424 */ /* 0x000fe200078e00ff */
[----:B------:R-:W-:-:S04]  /*efb0*/  ISETP.GT.U32.AND P0, PT, R4, 0x7f800000, PT ;  /* 0x7f8000000400780c */ /* 0x000fc80003f04070 */
[----:B------:R-:W-:-:S09]  /*efc0*/  SEL R0, R0, 0x7c, P0 ;  /* 0x0000007c00007807 */ /* 0x000fd20000000000 */
.L_x_16170:
[----:B------:R-:W-:Y:S05]  /*efd0*/  BSYNC.RECONVERGENT B0 ;  /* 0x0000000000007941 */ /* 0x000fea0003800200 */
.L_x_16168:
[----:B------:R-:W-:-:S04]  /*efe0*/  SHF.R.U32.HI R5, RZ, 0x18, R5 ;  /* 0x00000018ff057819 */ /* 0x000fc80000011605 */
[----:B------:R-:W-:-:S05]  /*eff0*/  LOP3.LUT R5, R0, 0x80, R5, 0xf8, !PT ;  /* 0x0000008000057812 */ /* 0x000fca00078ef805 */
[----:B------:R0:W-:Y:S01]  /*f000*/  STG.E.U8 desc[UR36][R2.64], R5 ;  /* 0x0000000502007986 */ /* 0x0001e2000c101124 */
[----:B------:R-:W-:Y:S05]  /*f010*/  BRA `(.L_x_16141) ;  /* 0x00000000000c7947 */ /* 0x000fea0003800000 */
.L_x_16162:
[----:B------:R-:W-:-:S04]  /*f020*/  I2FP.F32.S32 R0, R4 ;  /* 0x0000000400007245 */ /* 0x000fc80000201400 */
[----:B------:R-:W-:-:S05]  /*f030*/  F2FP.BF16.F32.PACK_AB R0, RZ, R0 ;  /* 0x00000000ff00723e */ /* 0x000fca00000010ff */
[----:B------:R0:W-:Y:S02]  /*f040*/  STG.E.U16 desc[UR36][R2.64], R0 ;  /* 0x0000000002007986 */ /* 0x0001e4000c101524 */
.L_x_16141:
[----:B------:R-:W-:-:S07]  /*f050*/  IADD3 R17, PT, PT, R17, 0x80, RZ ;  /* 0x0000008011117810 */ /* 0x000fce0007ffe0ff */
.L_x_16035:
[----:B------:R-:W-:Y:S05]  /*f060*/  BSYNC.RECONVERGENT B6 ;  /* 0x0000000000067941 */ /* 0x000fea0003800200 */
.L_x_16034:
[----:B------:R-:W5:Y:S02]  /*f070*/  LDCU UR4, c[0x0][0x380] ;  /* 0x00007000ff0477ac */ /* 0x000f640008000800 */
[----:B-----5:R-:W-:-:S13]  /*f080*/  ISETP.GE.AND P0, PT, R17, UR4, PT ;  /* 0x0000000411007c0c */ /* 0x020fda000bf06270 */
[----:B------:R-:W-:Y:S05]  /*f090*/  @P0 EXIT ;  /* 0x000000000000094d */ /* 0x000fea0003800000 */
[----:B------:R-:W5:Y:S01]  /*f0a0*/  LDCU UR4, c[0x0][0x388] ;  /* 0x00007100ff0477ac */ /* 0x000f620008000800 */
[----:B------:R-:W-:Y:S01]  /*f0b0*/  IMAD.MOV.U32 R18, RZ, RZ, RZ ;  /* 0x000000ffff127224 */ /* 0x000fe200078e00ff */
[----:B0--34-:R-:W-:Y:S01]  /*f0c0*/  MOV R0, RZ ;  /* 0x000000ff00007202 */ /* 0x019fe20000000f00 */
        /* <DEDUP_REMOVED lines=377> */
.L_x_16171:
        /* <DEDUP_REMOVED lines=19> */
.L_x_16175:
[----:B------:R0:W5:Y:S01]  /*10990*/  LDG.E.U8 R19, desc[UR36][R2.64] ;  /* 0x0000002402137981 */ /* 0x000162000c1e1100 */
[----:B------:R-:W-:Y:S05]  /*109a0*/  BRA `(.L_x_16177) ;  /* 0x0000000c002c7947 */ /* 0x000fea0003800000 */
.L_x_16174:
        /* <DEDUP_REMOVED lines=8> */
.L_x_16179:
[----:B------:R0:W5:Y:S01]  /*10a30*/  LDG.E R19, desc[UR36][R2.64] ;  /* 0x0000002402137981 */ /* 0x000162000c1e1900 */
[----:B------:R-:W-:Y:S05]  /*10a40*/  BRA `(.L_x_16177) ;  /* 0x0000000c00047947 */ /* 0x000fea0003800000 */
.L_x_16178:
[----:B------:R0:W5:Y:S01]  /*10a50*/  LDG.E.S16 R19, desc[UR36][R2.64] ;  /* 0x0000002402137981 */ /* 0x000162000c1e1700 */
[----:B------:R-:W-:Y:S05]  /*10a60*/  BRA `(.L_x_16177) ;  /* 0x0000000800fc7947 */ /* 0x000fea0003800000 */
.L_x_16173:
        /* <DEDUP_REMOVED lines=9> */
.L_x_16181:
[----:B------:R-:W2:Y:S02]  /*10b00*/  LDG.E.U16 R2, desc[UR36][R2.64] ;  /* 0x0000002402027981 */ /* 0x000ea4000c1e1500 */
[----:B--2---:R-:W-:-:S06]  /*10b10*/  HADD2.F32 R19, -RZ, R2.H0_H0 ;  /* 0x20000002ff137230 */ /* 0x004fcc0000004100 */
[----:B------:R-:W0:Y:S01]  /*10b20*/  F2I.FTZ.TRUNC.NTZ R19, R19 ;  /* 0x0000001300137305 */ /* 0x000e22000021f100 */
[----:B------:R-:W-:Y:S05]  /*10b30*/  BRA `(.L_x_16177) ;  /* 0x0000000800c87947 */ /* 0x000fea0003800000 */
.L_x_16180:
        /* <DEDUP_REMOVED lines=9> */
.L_x_16183:
[----:B------:R-:W2:Y:S02]  /*10bd0*/  LDG.E.U16 R2, desc[UR36][R2.64] ;  /* 0x0000002402027981 */ /* 0x000ea4000c1e1500 */
[----:B--2---:R-:W-:-:S06]  /*10be0*/  HADD2.F32 R19, -RZ, R2.H0_H0 ;  /* 0x20000002ff137230 */ /* 0x004fcc0000004100 */
[----:B------:R-:W0:Y:S01]  /*10bf0*/  F2I.FTZ.TRUNC.NTZ R19, R19 ;  /* 0x0000001300137305 */ /* 0x000e22000021f100 */
[----:B------:R-:W-:Y:S05]  /*10c00*/  BRA `(.L_x_16177) ;  /* 0x0000000800947947 */ /* 0x000fea0003800000 */
.L_x_16182:
[----:B------:R-:W2:Y:S02]  /*10c10*/  LDG.E.64 R2, desc[UR36][R2.64] ;  /* 0x0000002402027981 */ /* 0x000ea4000c1e1b00 */
[----:B--2---:R0:W1:Y:S02]  /*10c20*/  F2I.F64.TRUNC R19, R2 ;  /* 0x0000000200137311 */ /* 0x004064000030d100 */
[----:B01----:R-:W-:Y:S05]  /*10c30*/  BRA `(.L_x_16177) ;  /* 0x0000000800887947 */ /* 0x003fea0003800000 */
.L_x_16172:
        /* <DEDUP_REMOVED lines=12> */
.L_x_16186:
[----:B------:R-:W2:Y:S02]  /*10d00*/  LDG.E.64 R2, desc[UR36][R2.64] ;  /* 0x0000002402027981 */ /* 0x000ea4000c1e1b00 */
[----:B--2---:R0:W1:Y:S02]  /*10d10*/  F2I.F64.TRUNC R19, R2 ;  /* 0x0000000200137311 */ /* 0x004064000030d100 */
[----:B01----:R-:W-:Y:S05]  /*10d20*/  BRA `(.L_x_16177) ;  /* 0x00000008004c7947 */ /* 0x003fea0003800000 */
.L_x_16185:
        /* <DEDUP_REMOVED lines=24> */
[----:B------:R0:W1:Y:S01]  /*10eb0*/  F2I.FTZ.TRUNC.NTZ R19, R5 ;  /* 0x0000000500137305 */ /* 0x000062000021f100 */
[----:B------:R-:W-:Y:S05]  /*10ec0*/  BRA `(.L_x_16177) ;  /* 0x0000000400e47947 */ /* 0x000fea0003800000 */
.L_x_16188:
        /* <DEDUP_REMOVED lines=13> */
.L_x_16187:
[----:B------:R-:W2:Y:S02]  /*10fa0*/  LDG.E.U16 R19, desc[UR36][R2.64] ;  /* 0x0000002402137981 */ /* 0x000ea4000c1e1500 */
[----:B--2---:R-:W-:-:S06]  /*10fb0*/  SHF.L.U32 R19, R19, 0x10, RZ ;  /* 0x0000001013137819 */ /* 0x004fcc00000006ff */
[----:B------:R-:W4:Y:S01]  /*10fc0*/  F2I.FTZ.TRUNC.NTZ R19, R19 ;  /* 0x0000001300137305 */ /* 0x000f22000021f100 */
[----:B------:R-:W-:Y:S05]  /*10fd0*/  BRA `(.L_x_16177) ;  /* 0x0000000400a07947 */ /* 0x000fea0003800000 */
.L_x_16184:
        /* <DEDUP_REMOVED lines=10> */
.L_x_16191:
        /* <DEDUP_REMOVED lines=21> */
.L_x_16195:
[----:B------:R-:W-:Y:S05]  /*111d0*/  BSYNC.RECONVERGENT B1 ;  /* 0x0000000000017941 */ /* 0x000fea0003800200 */
.L_x_16194:
[----:B------:R-:W-:Y:S01]  /*111e0*/  IMAD.SHL.U32 R0, R0, 0x100000, RZ ;  /* 0x0010000000007824 */ /* 0x000fe200078e00ff */
[----:B------:R-:W-:-:S04]  /*111f0*/  LEA R2, R2, 0x3b800000, 0x17 ;  /* 0x3b80000002027811 */ /* 0x000fc800078eb8ff */
[----:B------:R-:W-:-:S07]  /*11200*/  LOP3.LUT R19, R2, R0, R19, 0xfe, !PT ;  /* 0x0000000002137212 */ /* 0x000fce00078efe13 */
.L_x_16193:
[----:B------:R-:W-:Y:S05]  /*11210*/  BSYNC.RECONVERGENT B0 ;  /* 0x0000000000007941 */ /* 0x000fea0003800200 */
.L_x_16192:
[----:B------:R-:W0:Y:S01]  /*11220*/  F2I.FTZ.TRUNC.NTZ R19, R19 ;  /* 0x0000001300137305 */ /* 0x000e22000021f100 */
[----:B------:R-:W-:Y:S05]  /*11230*/  BRA `(.L_x_16177) ;  /* 0x0000000400087947 */ /* 0x000fea0003800000 */
.L_x_16190:
        /* <DEDUP_REMOVED lines=21> */
.L_x_16199:
[----:B------:R-:W-:Y:S05]  /*11390*/  BSYNC.RECONVERGENT B1 ;  /* 0x0000000000017941 */ /* 0x000fea0003800200 */
.L_x_16198:
[----:B------:R-:W-:Y:S01]  /*113a0*/  IMAD.SHL.U32 R0, R0, 0x200000, RZ ;  /* 0x0020000000007824 */ /* 0x000fe200078e00ff */
[----:B------:R-:W-:-:S04]  /*113b0*/  LEA R2, R2, 0x37800000, 0x17 ;  /* 0x3780000002027811 */ /* 0x000fc800078eb8ff */
[----:B------:R-:W-:-:S07]  /*113c0*/  LOP3.LUT R19, R2, R0, R19, 0xfe, !PT ;  /* 0x0000000002137212 */ /* 0x000fce00078efe13 */
.L_x_16197:
[----:B------:R-:W-:Y:S05]  /*113d0*/  BSYNC.RECONVERGENT B0 ;  /* 0x0000000000007941 */ /* 0x000fea0003800200 */
.L_x_16196:
[----:B------:R-:W0:Y:S01]  /*113e0*/  F2I.FTZ.TRUNC.NTZ R19, R19 ;  /* 0x0000001300137305 */ /* 0x000e22000021f100 */
[----:B------:R-:W-:Y:S05]  /*113f0*/  BRA `(.L_x_16177) ;  /* 0x0000000000987947 */ /* 0x000fea0003800000 */
.L_x_16189:
        /* <DEDUP_REMOVED lines=14> */
.L_x_16203:
[----:B------:R-:W-:Y:S05]  /*114e0*/  BSYNC.RECONVERGENT B0 ;  /* 0x0000000000007941 */ /* 0x000fea0003800200 */
.L_x_16202:
[----:B------:R-:W0:Y:S01]  /*114f0*/  F2I.FTZ.TRUNC.NTZ R19, R19 ;  /* 0x0000001300137305 */ /* 0x000e22000021f100 */
[----:B------:R-:W-:Y:S05]  /*11500*/  BRA `(.L_x_16177) ;  /* 0x0000000000547947 */ /* 0x000fea0003800000 */
.L_x_16176:
        /* <DEDUP_REMOVED lines=16> */
.L_x_16204:
[----:B------:R-:W-:Y:S01]  /*11610*/  IMAD.MOV.U32 R19, RZ, RZ, RZ ;  /* 0x000000ffff137224 */ /* 0x000fe200078e00ff */
[----:B------:R-:W-:Y:S06]  /*11620*/  BRA `(.L_x_16177) ;  /* 0x00000000000c7947 */ /* 0x000fec0003800000 */
.L_x_16201:
[----:B------:R0:W5:Y:S01]  /*11630*/  LDG.E R19, desc[UR36][R2.64] ;  /* 0x0000002402137981 */ /* 0x000162000c1e1900 */
[----:B------:R-:W-:Y:S05]  /*11640*/  BRA `(.L_x_16177) ;  /* 0x0000000000047947 */ /* 0x000fea0003800000 */
.L_x_16200:
[----:B------:R0:W5:Y:S02]  /*11650*/  LDG.E R19, desc[UR36][R2.64] ;  /* 0x0000002402137981 */ /* 0x000164000c1e1900 */
.L_x_16177:
        /* <DEDUP_REMOVED lines=16> */
.L_x_16208:
[----:B------:R0:W5:Y:S01]  /*11760*/  LDG.E.U8 R22, desc[UR36][R2.64] ;  /* 0x0000002402167981 */ /* 0x000162000c1e1100 */
[----:B------:R-:W-:Y:S05]  /*11770*/  BRA `(.L_x_16210) ;  /* 0x0000000c002c7947 */ /* 0x000fea0003800000 */
.L_x_16207:
        /* <DEDUP_REMOVED lines=8> */
.L_x_16212:
[----:B------:R0:W5:Y:S01]  /*11800*/  LDG.E R22, desc[UR36][R2.64] ;  /* 0x0000002402167981 */ /* 0x000162000c1e1900 */
[----:B------:R-:W-:Y:S05]  /*11810*/  BRA `(.L_x_16210) ;  /* 0x0000000c00047947 */ /* 0x000fea0003800000 */
.L_x_16211:
[----:B------:R0:W5:Y:S01]  /*11820*/  LDG.E.S16 R22, desc[UR36][R2.64] ;  /* 0x0000002402167981 */ /* 0x000162000c1e1700 */
[----:B------:R-:W-:Y:S05]  /*11830*/  BRA `(.L_x_16210) ;  /* 0x0000000800fc7947 */ /* 0x000fea0003800000 */
.L_x_16206:
        /* <DEDUP_REMOVED lines=9> */
.L_x_16214:
[----:B------:R-:W2:Y:S02]  /*118d0*/  LDG.E.U16 R2, desc[UR36][R2.64] ;  /* 0x0000002402027981 */ /* 0x000ea4000c1e1500 */
[----:B--2---:R-:W-:-:S06]  /*118e0*/  HADD2.F32 R22, -RZ, R2.H0_H0 ;  /* 0x20000002ff167230 */ /* 0x004fcc0000004100 */
[----:B------:R-:W0:Y:S01]  /*118f0*/  F2I.FTZ.TRUNC.NTZ R22, R22 ;  /* 0x0000001600167305 */ /* 0x000e22000021f100 */
[----:B------:R-:W-:Y:S05]  /*11900*/  BRA `(.L_x_16210) ;  /* 0x0000000800c87947 */ /* 0x000fea0003800000 */
.L_x_16213:
        /* <DEDUP_REMOVED lines=9> */
.L_x_16216:
[----:B------:R-:W2:Y:S02]  /*119a0*/  LDG.E.U16 R2, desc[UR36][R2.64] ;  /* 0x0000002402027981 */ /* 0x000ea4000c1e1500 */
[----:B--2---:R-:W-:-:S06]  /*119b0*/  HADD2.F32 R22, -RZ, R2.H0_H0 ;  /* 0x20000002ff167230 */ /* 0x004fcc0000004100 */
[----:B------:R-:W0:Y:S01]  /*119c0*/  F2I.FTZ.TRUNC.NTZ R22, R22 ;  /* 0x0000001600167305 */ /* 0x000e22000021f100 */
[----:B------:R-:W-:Y:S05]  /*119d0*/  BRA `(.L_x_16210) ;  /* 0x0000000800947947 */ /* 0x000fea0003800000 */
.L_x_16215:
[----:B------:R-:W2:Y:S02]  /*119e0*/  LDG.E.64 R22, desc[UR36][R2.64] ;  /* 0x0000002402167981 */ /* 0x000ea4000c1e1b00 */
[----:B--2---:R0:W2:Y:S02]  /*119f0*/  F2I.F64.TRUNC R22, R22 ;  /* 0x0000001600167311 */ /* 0x0040a4000030d100 */
[----:B0-2---:R-:W-:Y:S05]  /*11a00*/  BRA `(.L_x_16210) ;  /* 0x0000000800887947 */ /* 0x005fea0003800000 */
.L_x_16205:
        /* <DEDUP_REMOVED lines=12> */
.L_x_16219:
[----:B------:R-:W2:Y:S02]  /*11ad0*/  LDG.E.64 R2, desc[UR36][R2.64] ;  /* 0x0000002402027981 */ /* 0x000ea4000c1e1b00 */
[----:B--2---:R0:W2:Y:S02]  /*11ae0*/  F2I.F64.TRUNC R22, R2 ;  /* 0x0000000200167311 */ /* 0x0040a4000030d100 */
[----:B0-2---:R-:W-:Y:S05]  /*11af0*/  BRA `(.L_x_16210) ;  /* 0x00000008004c7947 */ /* 0x005fea0003800000 */
.L_x_16218:
[----:B------:R-:W-:-:S09]  /*11b00*/  UISETP.NE.AND UP0, UPT, UR4, 0xf, UPT ;  /* 0x0000000f0400788c */ /* 0x000fd2000bf05270 */
[----:B------:R-:W-:Y:S05]  /*11b10*/  BRA.U !UP0, `(.L_x_16220) ;  /* 0x0000000108947547 */ /* 0x000fea000b800000 */
[----:B------:R-:W-:-:S09]  /*11b20*/  UISETP.NE.AND UP0, UPT, UR4, 0x17, UPT ;  /* 0x000000170400788c */ /* 0x000fd2000bf05270 */
[----:B------:R-:W-:Y:S05]  /*11b30*/  BRA.U !UP0, `(.L_x_16221) ;  /* 0x0000000108587547 */ /* 0x000fea000b800000 */
[----:B------:R-:W-:-:S09]  /*11b40*/  UISETP.NE.AND UP0, UPT, UR4, 0x18, UPT ;  /* 0x000000180400788c */ /* 0x000fd2000bf05270 */
[----:B------:R-:W-:Y:S05]  /*11b50*/  BRA.U UP0, `(.L_x_16209) ;  /* 0x0000000500e07547 */ /* 0x000fea000b800000 */
[----:B--2---:R-:W2:Y:S01]  /*11b60*/  LDG.E.U8 R0, desc[UR36][R2.64] ;  /* 0x0000002402007981 */ /* 0x004ea2000c1e1100 */
        /* <DEDUP_REMOVED lines=17> */
[----:B------:R0:W2:Y:S01]  /*11c80*/  F2I.FTZ.TRUNC.NTZ R22, R5 ;  /* 0x0000000500167305 */ /* 0x0000a2000021f100 */
[----:B------:R-:W-:Y:S05]  /*11c90*/  BRA `(.L_x_16210) ;  /* 0x0000000400e47947 */ /* 0x000fea0003800000 */
.L_x_16221:
        /* <DEDUP_REMOVED lines=11> */
[----:B------:R0:W2:Y:S01]  /*11d50*/  F2I.FTZ.TRUNC.NTZ R22, R0 ;  /* 0x0000000000167305 */ /* 0x0000a2000021f100 */
[----:B------:R-:W-:Y:S05]  /*11d60*/  BRA `(.L_x_16210) ;  /* 0x0000000400b07947 */ /* 0x000fea0003800000 */
.L_x_16220:
[----:B------:R-:W2:Y:S02]  /*11d70*/  LDG.E.U16 R22, desc[UR36][R2.64] ;  /* 0x0000002402167981 */ /* 0x000ea4000c1e1500 */
[----:B--2---:R-:W-:-:S06]  /*11d80*/  IMAD.U32 R22, R22, 0x10000, RZ ;  /* 0x0001000016167824 */ /* 0x004fcc00078e00ff */
[----:B------:R-:W0:Y:S01]  /*11d90*/  F2I.FTZ.TRUNC.NTZ R22, R22 ;  /* 0x0000001600167305 */ /* 0x000e22000021f100 */
[----:B------:R-:W-:Y:S05]  /*11da0*/  BRA `(.L_x_16210) ;  /* 0x0000000400a07947 */ /* 0x000fea0003800000 */
.L_x_16217:
        /* <DEDUP_REMOVED lines=10> */
.L_x_16224:
        /* <DEDUP_REMOVED lines=21> */
.L_x_16228:
[----:B------:R-:W-:Y:S05]  /*11fa0*/  BSYNC.RECONVERGENT B1 ;  /* 0x0000000000017941 */ /* 0x000fea0003800200 */
.L_x_16227:
[----:B------:R-:W-:Y:S02]  /*11fb0*/  SHF.L.U32 R0, R0, 0x14, RZ ;  /* 0x0000001400007819 */ /* 0x000fe400000006ff */
[----:B------:R-:W-:-:S04]  /*11fc0*/  LEA R2, R2, 0x3b800000, 0x17 ;  /* 0x3b80000002027811 */ /* 0x000fc800078eb8ff */
[----:B------:R-:W-:-:S07]  /*11fd0*/  LOP3.LUT R22, R2, R0, R7, 0xfe, !PT ;  /* 0x0000000002167212 */ /* 0x000fce00078efe07 */
.L_x_16226:
[----:B------:R-:W-:Y:S05]  /*11fe0*/  BSYNC.RECONVERGENT B0 ;  /* 0x0000000000007941 */ /* 0x000fea0003800200 */
.L_x_16225:
[----:B------:R-:W0:Y:S01]  /*11ff0*/  F2I.FTZ.TRUNC.NTZ R22, R22 ;  /* 0x0000001600167305 */ /* 0x000e22000021f100 */
[----:B------:R-:W-:Y:S05]  /*12000*/  BRA `(.L_x_16210) ;  /* 0x0000000400087947 */ /* 0x000fea0003800000 */
.L_x_16223:
        /* <DEDUP_REMOVED lines=21> */
.L_x_16232:
[----:B------:R-:W-:Y:S05]  /*12160*/  BSYNC.RECONVERGENT B1 ;  /* 0x0000000000017941 */ /* 0x000fea0003800200 */
.L_x_16231:
[----:B------:R-:W-:Y:S01]  /*12170*/  IMAD.SHL.U32 R0, R0, 0x200000, RZ ;  /* 0x0020000000007824 */ /* 0x000fe200078e00ff */
[----:B------:R-:W-:-:S04]  /*12180*/  LEA R2, R2, 0x37800000, 0x17 ;  /* 0x3780000002027811 */ /* 0x000fc800078eb8ff */
[----:B------:R-:W-:-:S07]  /*12190*/  LOP3.LUT R22, R2, R0, R7, 0xfe, !PT ;  /* 0x0000000002167212 */ /* 0x000fce00078efe07 */
.L_x_16230:
[----:B------:R-:W-:Y:S05]  /*121a0*/  BSYNC.RECONVERGENT B0 ;  /* 0x0000000000007941 */ /* 0x000fea0003800200 */
.L_x_16229:
[----:B------:R-:W0:Y:S01]  /*121b0*/  F2I.FTZ.TRUNC.NTZ R22, R22 ;  /* 0x0000001600167305 */ /* 0x000e22000021f100 */
[----:B------:R-:W-:Y:S05]  /*121c0*/  BRA `(.L_x_16210) ;  /* 0x0000000000987947 */ /* 0x000fea0003800000 */
.L_x_16222:
        /* <DEDUP_REMOVED lines=14> */
.L_x_16236:
[----:B------:R-:W-:Y:S05]  /*122b0*/  BSYNC.RECONVERGENT B0 ;  /* 0x0000000000007941 */ /* 0x000fea0003800200 */
.L_x_16235:
[----:B------:R-:W0:Y:S01]  /*122c0*/  F2I.FTZ.TRUNC.NTZ R22, R22 ;  /* 0x0000001600167305 */ /* 0x000e22000021f100 */
[----:B------:R-:W-:Y:S05]  /*122d0*/  BRA `(.L_x_16210) ;  /* 0x0000000000547947 */ /* 0x000fea0003800000 */
.L_x_16209:
        /* <DEDUP_REMOVED lines=16> */
.L_x_16237:
[----:B------:R-:W-:Y:S01]  /*123e0*/  MOV R22, RZ ;  /* 0x000000ff00167202 */ /* 0x000fe20000000f00 */
[----:B------:R-:W-:Y:S06]  /*123f0*/  BRA `(.L_x_16210) ;  /* 0x00000000000c7947 */ /* 0x000fec0003800000 */
.L_x_16234:
[----:B------:R0:W5:Y:S01]  /*12400*/  LDG.E R22, desc[UR36][R2.64] ;  /* 0x0000002402167981 */ /* 0x000162000c1e1900 */
[----:B------:R-:W-:Y:S05]  /*12410*/  BRA `(.L_x_16210) ;  /* 0x0000000000047947 */ /* 0x000fea0003800000 */
.L_x_16233:
[----:B------:R0:W5:Y:S02]  /*12420*/  LDG.E R22, desc[UR36][R2.64] ;  /* 0x0000002402167981 */ /* 0x000164000c1e1900 */
.L_x_16210:
        /* <DEDUP_REMOVED lines=16> */
.L_x_16241:
[----:B------:R0:W5:Y:S01]  /*12530*/  LDG.E.U8 R5, desc[UR36][R2.64] ;  /* 0x0000002402057981 */ /* 0x000162000c1e1100 */
[----:B------:R-:W-:Y:S05]  /*12540*/  BRA `(.L_x_16243) ;  /* 0x0000000c002c7947 */ /* 0x000fea0003800000 */
.L_x_16240:
        /* <DEDUP_REMOVED lines=8> */
.L_x_16245:
[----:B------:R0:W5:Y:S01]  /*125d0*/  LDG.E R5, desc[UR36][R2.64] ;  /* 0x0000002402057981 */ /* 0x000162000c1e1900 */
[----:B------:R-:W-:Y:S05]  /*125e0*/  BRA `(.L_x_16243) ;  /* 0x0000000c00047947 */ /* 0x000fea0003800000 */
.L_x_16244:
[----:B------:R0:W5:Y:S01]  /*125f0*/  LDG.E.S16 R5, desc[UR36][R2.64] ;  /* 0x0000002402057981 */ /* 0x000162000c1e1700 */
[----:B------:R-:W-:Y:S05]  /*12600*/  BRA `(.L_x_16243) ;  /* 0x0000000800fc7947 */ /* 0x000fea0003800000 */
.L_x_16239:
        /* <DEDUP_REMOVED lines=9> */
.L_x_16247:
[----:B------:R-:W2:Y:S02]  /*126a0*/  LDG.E.U16 R2, desc[UR36][R2.64] ;  /* 0x0000002402027981 */ /* 0x000ea4000c1e1500 */
[----:B--2---:R-:W-:-:S06]  /*126b0*/  HADD2.F32 R5, -RZ, R2.H0_H0 ;  /* 0x20000002ff057230 */ /* 0x004fcc0000004100 */
[----:B------:R-:W0:Y:S01]  /*126c0*/  F2I.FTZ.TRUNC.NTZ R5, R5 ;  /* 0x0000000500057305 */ /* 0x000e22000021f100 */
[----:B------:R-:W-:Y:S05]  /*126d0*/  BRA `(.L_x_16243) ;  /* 0x0000000800c87947 */ /* 0x000fea0003800000 */
.L_x_16246:
        /* <DEDUP_REMOVED lines=9> */
.L_x_16249:
[----:B------:R-:W2:Y:S02]  /*12770*/  LDG.E.U16 R2, desc[UR36][R2.64] ;  /* 0x0000002402027981 */ /* 0x000ea4000c1e1500 */
[----:B--2---:R-:W-:-:S06]  /*12780*/  HADD2.F32 R5, -RZ, R2.H0_H0 ;  /* 0x20000002ff057230 */ /* 0x004fcc0000004100 */
[----:B------:R-:W0:Y:S01]  /*12790*/  F2I.FTZ.TRUNC.NTZ R5, R5 ;  /* 0x0000000500057305 */ /* 0x000e22000021f100 */
[----:B------:R-:W-:Y:S05]  /*127a0*/  BRA `(.L_x_16243) ;  /* 0x0000000800947947 */ /* 0x000fea0003800000 */
.L_x_16248:
[----:B------:R-:W2:Y:S02]  /*127b0*/  LDG.E.64 R2, desc[UR36][R2.64] ;  /* 0x0000002402027981 */ /* 0x000ea4000c1e1b00 */
[----:B--2---:R0:W2:Y:S02]  /*127c0*/  F2I.F64.TRUNC R5, R2 ;  /* 0x0000000200057311 */ /* 0x0040a4000030d100 */
[----:B0-2---:R-:W-:Y:S05]  /*127d0*/  BRA `(.L_x_16243) ;  /* 0x0000000800887947 */ /* 0x005fea0003800000 */
.L_x_16238:
        /* <DEDUP_REMOVED lines=12> */
.L_x_16252:
[----:B------:R-:W2:Y:S02]  /*128a0*/  LDG.E.64 R2, desc[UR36][R2.64] ;  /* 0x0000002402027981 */ /* 0x000ea4000c1e1b00 */
[----:B--2---:R0:W2:Y:S02]  /*128b0*/  F2I.F64.TRUNC R5, R2 ;  /* 0x0000000200057311 */ /* 0x0040a4000030d100 */
[----:B0-2---:R-:W-:Y:S05]  /*128c0*/  BRA `(.L_x_16243) ;  /* 0x00000008004c7947 */ /* 0x005fea0003800000 */
.L_x_16251:
[----:B------:R-:W-:-:S09]  /*128d0*/  UISETP.NE.AND UP0, UPT, UR4, 0xf, UPT ;  /* 0x0000000f0400788c */ /* 0x000fd2000bf05270 */
[----:B------:R-:W-:Y:S05]  /*128e0*/  BRA.U !UP0, `(.L_x_16253) ;  /* 0x0000000108947547 */ /* 0x000fea000b800000 */
[----:B------:R-:W-:-:S09]  /*128f0*/  UISETP.NE.AND UP0, UPT, UR4, 0x17, UPT ;  /* 0x000000170400788c */ /* 0x000fd2000bf05270 */
[----:B------:R-:W-:Y:S05]  /*12900*/  BRA.U !UP0, `(.L_x_16254) ;  /* 0x0000000108587547 */ /* 0x000fea000b800000 */
[----:B------:R-:W-:-:S09]  /*12910*/  UISETP.NE.AND UP0, UPT, UR4, 0x18, UPT ;  /* 0x000000180400788c */ /* 0x000fd2000bf05270 */
[----:B------:R-:W-:Y:S05]  /*12920*/  BRA.U UP0, `(.L_x_16242) ;  /* 0x0000000500e07547 */ /* 0x000fea000b800000 */
[----:B--2---:R-:W2:Y:S01]  /*12930*/  LDG.E.U8 R0, desc[UR36][R2.64] ;  /* 0x0000002402007981 */ /* 0x004ea2000c1e1100 */
        /* <DEDUP_REMOVED lines=19> */
.L_x_16254:
        /* <DEDUP_REMOVED lines=13> */
.L_x_16253:
[----:B------:R-:W2:Y:S02]  /*12b40*/  LDG.E.U16 R5, desc[UR36][R2.64] ;  /* 0x0000002402057981 */ /* 0x000ea4000c1e1500 */
[----:B--2---:R-:W-:-:S06]  /*12b50*/  IMAD.U32 R5, R5, 0x10000, RZ ;  /* 0x0001000005057824 */ /* 0x004fcc00078e00ff */
[----:B------:R-:W0:Y:S01]  /*12b60*/  F2I.FTZ.TRUNC.NTZ R5, R5 ;  /* 0x0000000500057305 */ /* 0x000e22000021f100 */
[----:B------:R-:W-:Y:S05]  /*12b70*/  BRA `(.L_x_16243) ;  /* 0x0000000400a07947 */ /* 0x000fea0003800000 */
.L_x_16250:
        /* <DEDUP_REMOVED lines=10> */
.L_x_16257:
        /* <DEDUP_REMOVED lines=21> */
.L_x_16261:
[----:B------:R-:W-:Y:S05]  /*12d70*/  BSYNC.RECONVERGENT B1 ;  /* 0x0000000000017941 */ /* 0x000fea0003800200 */
.L_x_16260:
[----:B------:R-:W-:Y:S01]  /*12d80*/  IMAD.SHL.U32 R0, R0, 0x100000, RZ ;  /* 0x0010000000007824 */ /* 0x000fe200078e00ff */
[----:B------:R-:W-:-:S04]  /*12d90*/  LEA R2, R2, 0x3b800000, 0x17 ;  /* 0x3b80000002027811 */ /* 0x000fc800078eb8ff */
[----:B------:R-:W-:-:S07]  /*12da0*/  LOP3.LUT R5, R2, R0, R7, 0xfe, !PT ;  /* 0x0000000002057212 */ /* 0x000fce00078efe07 */
.L_x_16259:
[----:B------:R-:W-:Y:S05]  /*12db0*/  BSYNC.RECONVERGENT B0 ;  /* 0x0000000000007941 */ /* 0x000fea0003800200 */
.L_x_16258:
[----:B------:R-:W0:Y:S01]  /*12dc0*/  F2I.FTZ.TRUNC.NTZ R5, R5 ;  /* 0x0000000500057305 */ /* 0x000e22000021f100 */
[----:B------:R-:W-:Y:S05]  /*12dd0*/  BRA `(.L_x_16243) ;  /* 0x0000000400087947 */ /* 0x000fea0003800000 */
.L_x_16256:
        /* <DEDUP_REMOVED lines=21> */
.L_x_16265:
[----:B------:R-:W-:Y:S05]  /*12f30*/  BSYNC.RECONVERGENT B1 ;  /* 0x0000000000017941 */ /* 0x000fea0003800200 */
.L_x_16264:
[----:B------:R-:W-:Y:S02]  /*12f40*/  SHF.L.U32 R0, R0, 0x15, RZ ;  /* 0x0000001500007819 */ /* 0x000fe400000006ff */
[----:B------:R-:W-:-:S04]  /*12f50*/  LEA R2, R2, 0x37800000, 0x17 ;  /* 0x3780000002027811 */ /* 0x000fc800078eb8ff */
[----:B------:R-:W-:-:S07]  /*12f60*/  LOP3.LUT R5, R2, R0, R7, 0xfe, !PT ;  /* 0x0000000002057212 */ /* 0x000fce00078efe07 */
.L_x_16263:
[----:B------:R-:W-:Y:S05]  /*12f70*/  BSYNC.RECONVERGENT B0 ;  /* 0x0000000000007941 */ /* 0x000fea0003800200 */
.L_x_16262:
[----:B------:R-:W0:Y:S01]  /*12f80*/  F2I.FTZ.TRUNC.NTZ R5, R5 ;  /* 0x0000000500057305 */ /* 0x000e22000021f100 */
[----:B------:R-:W-:Y:S05]  /*12f90*/  BRA `(.L_x_16243) ;  /* 0x0000000000987947 */ /* 0x000fea0003800000 */
.L_x_16255:
        /* <DEDUP_REMOVED lines=14> */
.L_x_16269:
[----:B------:R-:W-:Y:S05]  /*13080*/  BSYNC.RECONVERGENT B0 ;  /* 0x0000000000007941 */ /* 0x000fea0003800200 */
.L_x_16268:
[----:B------:R-:W0:Y:S01]  /*13090*/  F2I.FTZ.TRUNC.NTZ R5, R5 ;  /* 0x0000000500057305 */ /* 0x000e22000021f100 */
[----:B------:R-:W-:Y:S05]  /*130a0*/  BRA `(.L_x_16243) ;  /* 0x0000000000547947 */ /* 0x000fea0003800000 */
.L_x_16242:
        /* <DEDUP_REMOVED lines=16> */
.L_x_16270:
[----:B------:R-:W-:Y:S01]  /*131b0*/  IMAD.MOV.U32 R5, RZ, RZ, RZ ;  /* 0x000000ffff057224 */ /* 0x000fe200078e00ff */
[----:B------:R-:W-:Y:S06]  /*131c0*/  BRA `(.L_x_16243) ;  /* 0x00000000000c7947 */ /* 0x000fec0003800000 */
.L_x_16267:
[----:B------:R0:W5:Y:S01]  /*131d0*/  LDG.E R5, desc[UR36][R2.64] ;  /* 0x0000002402057981 */ /* 0x000162000c1e1900 */
[----:B------:R-:W-:Y:S05]  /*131e0*/  BRA `(.L_x_16243) ;  /* 0x0000000000047947 */ /* 0x000fea0003800000 */
.L_x_16266:
[----:B------:R0:W5:Y:S02]  /*131f0*/  LDG.E R5, desc[UR36][R2.64] ;  /* 0x0000002402057981 */ /* 0x000164000c1e1900 */
.L_x_16243:
[----:B------:R-:W1:Y:S01]  /*13200*/  LDCU.64 UR4, c[0x0][0x668] ;  /* 0x0000cd00ff0477ac */ /* 0x000e620008000a00 */
[----:B0-2--5:R-:W-:Y:S01]  /*13210*/  IMAD R22, R5, R22, RZ ;  /* 0x0000001605167224 */ /* 0x025fe200078e02ff */
[----:B------:R-:W-:-:S04]  /*13220*/  ULOP3.LUT UR6, UR39, 0xff, URZ, 0xc0, !UPT ;  /* 0x000000ff27067892 */ /* 0x000fc8000f8ec0ff */
[----:B------:R-:W-:Y:S01]  /*13230*/  UISETP.GT.AND UP0, UPT, UR6, 0x9, UPT ;  /* 0x000000090600788c */ /* 0x000fe2000bf04270 */
[----:B-1-34-:R-:W-:-:S04]  /*13240*/  IMAD R19, R19, UR4, RZ ;  /* 0x0000000413137c24 */ /* 0x01afc8000f8e02ff */
[----:B------:R-:W-:-:S04]  /*13250*/  IMAD R2, R22, UR5, R19 ;  /* 0x0000000516027c24 */ /* 0x000fc8000f8e0213 */
        /* <DEDUP_REMOVED lines=11> */
.L_x_16274:
[----:B------:R-:W-:Y:S01]  /*13310*/  STG.E.U8 desc[UR36][R16.64], R2 ;  /* 0x0000000210007986 */ /* 0x000fe2000c101124 */
[----:B------:R-:W-:Y:S05]  /*13320*/  EXIT ;  /* 0x000000000000794d */ /* 0x000fea0003800000 */
.L_x_16273:
[----:B------:R-:W-:-:S09]  /*13330*/  UISETP.NE.AND UP0, UPT, UR6, 0x2, UPT ;  /* 0x000000020600788c */ /* 0x000fd2000bf05270 */
[----:B------:R-:W-:Y:S05]  /*13340*/  BRA.U !UP0, `(.L_x_16276) ;  /* 0x0000000108247547 */ /* 0x000fea000b800000 */
[----:B------:R-:W-:-:S09]  /*13350*/  UISETP.NE.AND UP0, UPT, UR6, 0x3, UPT ;  /* 0x000000030600788c */ /* 0x000fd2000bf05270 */
[----:B------:R-:W-:Y:S05]  /*13360*/  BRA.U !UP0, `(.L_x_16277) ;  /* 0x0000000108147547 */ /* 0x000fea000b800000 */
[----:B------:R-:W-:-:S09]  /*13370*/  UISETP.NE.AND UP0, UPT, UR6, 0x4, UPT ;  /* 0x000000040600788c */ /* 0x000fd2000bf05270 */
[----:B------:R-:W-:Y:S05]  /*13380*/  BRA.U UP0, `(.L_x_16275) ;  /* 0x00000009003c7547 */ /* 0x000fea000b800000 */
[----:B------:R-:W-:-:S05]  /*13390*/  SHF.R.S32.HI R3, RZ, 0x1f, R2 ;  /* 0x0000001fff037819 */ /* 0x000fca0000011402 */
[----:B------:R-:W-:Y:S01]  /*133a0*/  STG.E.64 desc[UR36][R16.64], R2 ;  /* 0x0000000210007986 */ /* 0x000fe2000c101b24 */
[----:B------:R-:W-:Y:S05]  /*133b0*/  EXIT ;  /* 0x000000000000794d */ /* 0x000fea0003800000 */
.L_x_16277:
[----:B------:R-:W-:Y:S01]  /*133c0*/  STG.E desc[UR36][R16.64], R2 ;  /* 0x0000000210007986 */ /* 0x000fe2000c101924 */
[----:B------:R-:W-:Y:S05]  /*133d0*/  EXIT ;  /* 0x000000000000794d */ /* 0x000fea0003800000 */
.L_x_16276:
[----:B------:R-:W-:Y:S01]  /*133e0*/  STG.E.U16 desc[UR36][R16.64], R2 ;  /* 0x0000000210007986 */ /* 0x000fe2000c101524 */
[----:B------:R-:W-:Y:S05]  /*133f0*/  EXIT ;  /* 0x000000000000794d */ /* 0x000fea0003800000 */
.L_x_16272:
[----:B------:R-:W-:-:S09]  /*13400*/  UISETP.GT.AND UP0, UPT, UR6, 0x6, UPT ;  /* 0x000000060600788c */ /* 0x000fd2000bf04270 */
[----:B------:R-:W-:Y:S05]  /*13410*/  BRA.U UP0, `(.L_x_16278) ;  /* 0x00000001002c7547 */ /* 0x000fea000b800000 */
[----:B------:R-:W-:-:S09]  /*13420*/  UISETP.NE.AND UP0, UPT, UR6, 0x5, UPT ;  /* 0x000000050600788c */ /* 0x000fd2000bf05270 */
[----:B------:R-:W-:Y:S05]  /*13430*/  BRA.U !UP0, `(.L_x_16279) ;  /* 0x0000000108147547 */ /* 0x000fea000b800000 */
[----:B------:R-:W-:-:S09]  /*13440*/  UISETP.NE.AND UP0, UPT, UR6, 0x6, UPT ;  /* 0x000000060600788c */ /* 0x000fd2000bf05270 */
[----:B------:R-:W-:Y:S05]  /*13450*/  BRA.U UP0, `(.L_x_16275) ;  /* 0x0000000900087547 */ /* 0x000fea000b800000 */
[----:B------:R-:W-:-:S05]  /*13460*/  I2FP.F32.S32 R3, R2 ;  /* 0x0000000200037245 */ /* 0x000fca0000201400 */
[----:B------:R-:W-:Y:S01]  /*13470*/  STG.E desc[UR36][R16.64], R3 ;  /* 0x0000000310007986 */ /* 0x000fe2000c101924 */
[----:B------:R-:W-:Y:S05]  /*13480*/  EXIT ;  /* 0x000000000000794d */ /* 0x000fea0003800000 */
.L_x_16279:
[----:B------:R-:W-:-:S04]  /*13490*/  I2FP.F32.S32 R0, R2 ;  /* 0x0000000200007245 */ /* 0x000fc80000201400 */
[----:B------:R-:W-:-:S05]  /*134a0*/  F2FP.F16.F32.PACK_AB R0, RZ, R0 ;  /* 0x00000000ff00723e */ /* 0x000fca00000000ff */
[----:B------:R-:W-:Y:S01]  /*134b0*/  STG.E.U16 desc[UR36][R16.64], R0 ;  /* 0x0000000010007986 */ /* 0x000fe2000c101524 */
[----:B------:R-:W-:Y:S05]  /*134c0*/  EXIT ;  /* 0x000000000000794d */ /* 0x000fea0003800000 */
.L_x_16278:
        /* <DEDUP_REMOVED lines=8> */
[----:B------:R-:W-:Y:S01]  /*13550*/  STG.E.64 desc[UR36][R16.64], R2 ;  /* 0x0000000210007986 */ /* 0x000fe2000c101b24 */
[----:B------:R-:W-:Y:S05]  /*13560*/  EXIT ;  /* 0x000000000000794d */ /* 0x000fea0003800000 */
.L_x_16281:
[----:B------:R-:W-:-:S04]  /*13570*/  I2FP.F32.S32 R2, R2 ;  /* 0x0000000200027245 */ /* 0x000fc80000201400 */
[----:B------:R-:W-:-:S04]  /*13580*/  F2FP.F16.F32.PACK_AB R3, RZ, R2 ;  /* 0x00000002ff03723e */ /* 0x000fc800000000ff */
[----:B------:R-:W-:-:S05]  /*13590*/  PRMT R3, R3, 0x5410, RZ ;  /* 0x0000541003037816 */ /* 0x000fca00000000ff */
[----:B------:R-:W-:Y:S01]  /*135a0*/  STG.E desc[UR36][R16.64], R3 ;  /* 0x0000000310007986 */ /* 0x000fe2000c101924 */
[----:B------:R-:W-:Y:S05]  /*135b0*/  EXIT ;  /* 0x000000000000794d */ /* 0x000fea0003800000 */
.L_x_16280:
[----:B------:R-:W0:Y:S02]  /*135c0*/  I2F.F64 R2, R2 ;  /* 0x0000000200027312 */ /* 0x000e240000201c00 */
[----:B0-----:R-:W-:Y:S01]  /*135d0*/  STG.E.64 desc[UR36][R16.64], R2 ;  /* 0x0000000210007986 */ /* 0x001fe2000c101b24 */
[----:B------:R-:W-:Y:S05]  /*135e0*/  EXIT ;  /* 0x000000000000794d */ /* 0x000fea0003800000 */
.L_x_16271:
        /* <DEDUP_REMOVED lines=12> */
.L_x_16285:
[----:B------:R-:W-:Y:S01]  /*136b0*/  I2FP.F32.S32 R3, R2 ;  /* 0x0000000200037245 */ /* 0x000fe20000201400 */
[----:B------:R-:W-:Y:S01]  /*136c0*/  BSSY.RECONVERGENT B0, `(.L_x_16286) ;  /* 0x0000013000007945 */ /* 0x000fe20003800200 */
[----:B------:R-:W-:Y:S02]  /*136d0*/  MOV R8, 0x80 ;  /* 0x0000008000087802 */ /* 0x000fe40000000f00 */
        /* <DEDUP_REMOVED lines=14> */
.L_x_16288:
[----:B------:R-:W-:-:S04]  /*137c0*/  SHF.R.U32.HI R3, RZ, 0x18, R3 ;  /* 0x00000018ff037819 */ /* 0x000fc80000011603 */
[----:B------:R-:W-:-:S04]  /*137d0*/  LOP3.LUT R0, R0, 0x80, R3, 0xf8, !PT ;  /* 0x0000008000007812 */ /* 0x000fc800078ef803 */
[----:B------:R-:W-:-:S07]  /*137e0*/  PRMT R8, R0, 0x7610, R8 ;  /* 0x0000761000087816 */ /* 0x000fce0000000008 */
.L_x_16287:
[----:B------:R-:W-:Y:S05]  /*137f0*/  BSYNC.RECONVERGENT B0 ;  /* 0x0000000000007941 */ /* 0x000fea0003800200 */
.L_x_16286:
[----:B------:R-:W-:Y:S01]  /*13800*/  STG.E.U8 desc[UR36][R16.64], R8 ;  /* 0x0000000810007986 */ /* 0x000fe2000c101124 */
[----:B------:R-:W-:Y:S05]  /*13810*/  EXIT ;  /* 0x000000000000794d */ /* 0x000fea0003800000 */
.L_x_16284:
        /* <DEDUP_REMOVED lines=17> */
.L_x_16291:
[----:B------:R-:W-:-:S04]  /*13930*/  SHF.R.U32.HI R3, RZ, 0x18, R3 ;  /* 0x00000018ff037819 */ /* 0x000fc80000011603 */
[----:B------:R-:W-:-:S04]  /*13940*/  LOP3.LUT R0, R0, 0x80, R3, 0xf8, !PT ;  /* 0x0000008000007812 */ /* 0x000fc800078ef803 */
[----:B------:R-:W-:-:S07]  /*13950*/  PRMT R8, R0, 0x7610, R8 ;  /* 0x0000761000087816 */ /* 0x000fce0000000008 */
.L_x_16290:
[----:B------:R-:W-:Y:S05]  /*13960*/  BSYNC.RECONVERGENT B0 ;  /* 0x0000000000007941 */ /* 0x000fea0003800200 */
.L_x_16289:
[----:B------:R-:W-:Y:S01]  /*13970*/  STG.E.U8 desc[UR36][R16.64], R8 ;  /* 0x0000000810007986 */ /* 0x000fe2000c101124 */
[----:B------:R-:W-:Y:S05]  /*13980*/  EXIT ;  /* 0x000000000000794d */ /* 0x000fea0003800000 */
.L_x_16283:
        /* <DEDUP_REMOVED lines=22> */
.L_x_16293:
[----:B------:R-:W-:-:S05]  /*13af0*/  SHF.R.S32.HI R3, RZ, 0x1f, R2 ;  /* 0x0000001fff037819 */ /* 0x000fca0000011402 */
[----:B------:R-:W-:Y:S01]  /*13b00*/  STG.E.64 desc[UR36][R16.64], R2 ;  /* 0x0000000210007986 */ /* 0x000fe2000c101b24 */
[----:B------:R-:W-:Y:S05]  /*13b10*/  EXIT ;  /* 0x000000000000794d */ /* 0x000fea0003800000 */
.L_x_16292:
[----:B------:R-:W-:Y:S01]  /*13b20*/  STG.E desc[UR36][R16.64], R2 ;  /* 0x0000000210007986 */ /* 0x000fe2000c101924 */
[----:B------:R-:W-:Y:S05]  /*13b30*/  EXIT ;  /* 0x000000000000794d */ /* 0x000fea0003800000 */
.L_x_16282:
        /* <DEDUP_REMOVED lines=8> */
[----:B------:R-:W-:Y:S01]  /*13bc0*/  STG.E.U8 desc[UR36][R16.64], R3 ;  /* 0x0000000310007986 */ /* 0x000fe2000c101124 */
[----:B------:R-:W-:Y:S05]  /*13bd0*/  EXIT ;  /* 0x000000000000794d */ /* 0x000fea0003800000 */
.L_x_16295:
[----:B------:R-:W-:Y:S01]  /*13be0*/  CS2R R6, SRZ ;  /* 0x0000000000067805 */ /* 0x000fe2000001ff00 */
[----:B------:R-:W0:Y:S04]  /*13bf0*/  I2F.F64 R4, R2 ;  /* 0x0000000200047312 */ /* 0x000e280000201c00 */
[----:B0-----:R-:W-:Y:S01]  /*13c00*/  STG.E.128 desc[UR36][R16.64], R4 ;  /* 0x0000000410007986 */ /* 0x001fe2000c101d24 */
[----:B------:R-:W-:Y:S05]  /*13c10*/  EXIT ;  /* 0x000000000000794d */ /* 0x000fea0003800000 */
.L_x_16294:
[----:B------:R-:W-:-:S09]  /*13c20*/  UISETP.NE.AND UP0, UPT, UR6, 0xf, UPT ;  /* 0x0000000f0600788c */ /* 0x000fd2000bf05270 */
[----:B------:R-:W-:Y:S05]  /*13c30*/  BRA.U !UP0, `(.L_x_16296) ;  /* 0x0000000108e87547 */ /* 0x000fea000b800000 */
[----:B------:R-:W-:-:S09]  /*13c40*/  UISETP.NE.AND UP0, UPT, UR6, 0x17, UPT ;  /* 0x000000170600788c */ /* 0x000fd2000bf05270 */
[----:B------:R-:W-:Y:S05]  /*13c50*/  BRA.U !UP0, `(.L_x_16297) ;  /* 0x0000000108907547 */ /* 0x000fea000b800000 */
[----:B------:R-:W-:-:S09]  /*13c60*/  UISETP.NE.AND UP0, UPT, UR6, 0x18, UPT ;  /* 0x000000180600788c */ /* 0x000fd2000bf05270 */
[----:B------:R-:W-:Y:S05]  /*13c70*/  BRA.U !UP0, `(.L_x_16298) ;  /* 0x0000000108447547 */ /* 0x000fea000b800000 */
.L_x_16275:
        /* <DEDUP_REMOVED lines=16> */
.L_x_16299:
[----:B------:R-:W-:Y:S05]  /*13d80*/  EXIT ;  /* 0x000000000000794d */ /* 0x000fea0003800000 */
.L_x_16298:
        /* <DEDUP_REMOVED lines=13> */
.L_x_16301:
[----:B------:R-:W-:Y:S05]  /*13e60*/  BSYNC.RECONVERGENT B0 ;  /* 0x0000000000007941 */ /* 0x000fea0003800200 */
.L_x_16300:
[----:B------:R-:W-:-:S05]  /*13e70*/  LOP3.LUT R3, R0, 0x80, R3, 0xf8, !PT ;  /* 0x0000008000037812 */ /* 0x000fca00078ef803 */
[----:B------:R-:W-:Y:S01]  /*13e80*/  STG.E.U8 desc[UR36][R16.64], R3 ;  /* 0x0000000310007986 */ /* 0x000fe2000c101124 */
[----:B------:R-:W-:Y:S05]  /*13e90*/  EXIT ;  /* 0x000000000000794d */ /* 0x000fea0003800000 */
.L_x_16297:
        /* <DEDUP_REMOVED lines=12> */
.L_x_16303:
[----:B------:R-:W-:Y:S01]  /*13f60*/  IMAD.MOV.U32 R0, RZ, RZ, 0x7f ;  /* 0x0000007fff007424 */ /* 0x000fe200078e00ff */
[----:B------:R-:W-:-:S04]  /*13f70*/  ISETP.GT.U32.AND P0, PT, R2, 0x7f800000, PT ;  /* 0x7f8000000200780c */ /* 0x000fc80003f04070 */
[----:B------:R-:W-:-:S09]  /*13f80*/  SEL R0, R0, 0x7c, P0 ;  /* 0x0000007c00007807 */ /* 0x000fd20000000000 */
.L_x_16304:
[----:B------:R-:W-:Y:S05]  /*13f90*/  BSYNC.RECONVERGENT B0 ;  /* 0x0000000000007941 */ /* 0x000fea0003800200 */
.L_x_16302:
[----:B------:R-:W-:-:S04]  /*13fa0*/  SHF.R.U32.HI R3, RZ, 0x18, R3 ;  /* 0x00000018ff037819 */ /* 0x000fc80000011603 */
[----:B------:R-:W-:-:S05]  /*13fb0*/  LOP3.LUT R3, R0, 0x80, R3, 0xf8, !PT ;  /* 0x0000008000037812 */ /* 0x000fca00078ef803 */
[----:B------:R-:W-:Y:S01]  /*13fc0*/  STG.E.U8 desc[UR36][R16.64], R3 ;  /* 0x0000000310007986 */ /* 0x000fe2000c101124 */
[----:B------:R-:W-:Y:S05]  /*13fd0*/  EXIT ;  /* 0x000000000000794d */ /* 0x000fea0003800000 */
.L_x_16296:
[----:B------:R-:W-:-:S04]  /*13fe0*/  I2FP.F32.S32 R0, R2 ;  /* 0x0000000200007245 */ /* 0x000fc80000201400 */
[----:B------:R-:W-:-:S05]  /*13ff0*/  F2FP.BF16.F32.PACK_AB R0, RZ, R0 ;  /* 0x00000000ff00723e */ /* 0x000fca00000010ff */
[----:B------:R-:W-:Y:S01]  /*14000*/  STG.E.U16 desc[UR36][R16.64], R0 ;  /* 0x0000000010007986 */ /* 0x000fe2000c101524 */
[----:B------:R-:W-:Y:S05]  /*14010*/  EXIT ;  /* 0x000000000000794d */ /* 0x000fea0003800000 */
.L_x_16305:
        /* <DEDUP_REMOVED lines=14> */
.L_x_23591:


//--------------------- .text._ZN2at6native27unrolled_elementwise_kernelIZZZNS0_54_GLOBAL__N__d8c5977b_16_LinearAlgebra_cu_9e10b42f_324316addr_kernel_cudaERNS_14TensorIteratorERKN3c106ScalarES8_ENKUlvE_clEvENKUlvE1_clEvEUliiiE0_St5arrayIPcLm4EELi4E23TrivialOffsetCalculatorILi3EjESF_ILi1EjENS0_6memory12LoadWithCastILi3EEENSI_13StoreWithCastILi1EEEEEviT_T0_T2_T3_T4_T5_ --------------------------
	.section	.text._ZN2at6native27unrolled_elementwise_kernelIZZZNS0_54_GLOBAL__N__d8c5977b_16_LinearAlgebra_cu_9e10b42f_324316addr_kernel_cudaERNS_14TensorIteratorERKN3c106ScalarES8_ENKUlvE_clEvENKUlvE1_clEvEUliiiE0_St5arrayIPcLm4EELi4E23TrivialOffsetCalculatorILi3EjESF_ILi1EjENS0_6memory12LoadWithCastILi3EEENSI_13StoreWithCastILi1EEEEEviT_T0_T2_T3_T4_T5_,"ax",@progbits
	.align	128
        .global         _ZN2at6native27unrolled_elementwise_kernelIZZZNS0_54_GLOBAL__N__d8c5977b_16_LinearAlgebra_cu_9e10b42f_324316addr_kernel_cudaERNS_14TensorIteratorERKN3c106ScalarES8_ENKUlvE_clEvENKUlvE1_clEvEUliiiE0_St5arrayIPcLm4EELi4E23TrivialOffsetCalculatorILi3EjESF_ILi1EjENS0_6memory12LoadWithCastILi3EEENSI_13StoreWithCastILi1EEEEEviT_T0_T2_T3_T4_T5_
        .type           _ZN2at6native27unrolled_elementwise_kernelIZZZNS0_54_GLOBAL__N__d8c5977b_16_LinearAlgebra_cu_9e10b42f_324316addr_kernel_cudaERNS_14TensorIteratorERKN3c106ScalarES8_ENKUlvE_clEvENKUlvE1_clEvEUliiiE0_St5arrayIPcLm4EELi4E23TrivialOffsetCalculatorILi3EjESF_ILi1EjENS0_6memory12LoadWithCastILi3EEENSI_13StoreWithCastILi1EEEEEviT_T0_T2_T3_T4_T5_,@function
        .size           _ZN2at6native27unrolled_elementwise_kernelIZZZNS0_54_GLOBAL__N__d8c5977b_16_LinearAlgebra_cu_9e10b42f_324316addr_kernel_cudaERNS_14TensorIteratorERKN3c106ScalarES8_ENKUlvE_clEvENKUlvE1_clEvEUliiiE0_St5arrayIPcLm4EELi4E23TrivialOffsetCalculatorILi3EjESF_ILi1EjENS0_6memory12LoadWithCastILi3EEENSI_13StoreWithCastILi1EEEEEviT_T0_T2_T3_T4_T5_,(.L_x_23592 - _ZN2at6native27unrolled_elementwise_kernelIZZZNS0_54_GLOBAL__N__d8c5977b_16_LinearAlgebra_cu_9e10b42f_324316addr_kernel_cudaERNS_14TensorIteratorERKN3c106ScalarES8_ENKUlvE_clEvENKUlvE1_clEvEUliiiE0_St5arrayIPcLm4EELi4E23TrivialOffsetCalculatorILi3EjESF_ILi1EjENS0_6memory12LoadWithCastILi3EEENSI_13StoreWithCastILi1EEEEEviT_T0_T2_T3_T4_T5_)
        .other          _ZN2at6native27unrolled_elementwise_kernelIZZZNS0_54_GLOBAL__N__d8c5977b_16_LinearAlgebra_cu_9e10b42f_324316addr_kernel_cudaERNS_14TensorIteratorERKN3c106ScalarES8_ENKUlvE_clEvENKUlvE1_clEvEUliiiE0_St5arrayIPcLm4EELi4E23TrivialOffsetCalculatorILi3EjESF_ILi1EjENS0_6memory12LoadWithCastILi3EEENSI_13StoreWithCastILi1EEEEEviT_T0_T2_T3_T4_T5_,@"STO_CUDA_ENTRY STV_DEFAULT"
_ZN2at6native27unrolled_elementwise_kernelIZZZNS0_54_GLOBAL__N__d8c5977b_16_LinearAlgebra_cu_9e10b42f_324316addr_kernel_cudaERNS_14TensorIteratorERKN3c106ScalarES8_ENKUlvE_clEvENKUlvE1_clEvEUliiiE0_St5arrayIPcLm4EELi4E23TrivialOffsetCalculatorILi3EjESF_ILi1EjENS0_6memory12LoadWithCastILi3EEENSI_13StoreWithCastILi1EEEEEviT_T0_T2_T3_T4_T5_:
.text._ZN2at6native27unrolled_elementwise_kernelIZZZNS0_54_GLOBAL__N__d8c5977b_16_LinearAlgebra_cu_9e10b42f_324316addr_kernel_cudaERNS_14TensorIteratorERKN3c106ScalarES8_ENKUlvE_clEvENKUlvE1_clEvEUliiiE0_St5arrayIPcLm4EELi4E23TrivialOffsetCalculatorILi3EjESF_ILi1EjENS0_6memory12LoadWithCastILi3EEENSI_13StoreWithCastILi1EEEEEviT_T0_T2_T3_T4_T5_:
        /* <DEDUP_REMOVED lines=34> */
.L_x_16311:
[----:B------:R3:W5:Y:S01]  /*0220*/  LDG.E.U8 R29, desc[UR36][R4.64] ;  /* 0x00000024041d7981 */ /* 0x000762000c1e1100 */
[----:B------:R-:W-:Y:S05]  /*0230*/  BRA `(.L_x_16313) ;  /* 0x0000000c00307947 */ /* 0x000fea0003800000 */
.L_x_16310:
        /* <DEDUP_REMOVED lines=8> */
.L_x_16315:
[----:B------:R1:W5:Y:S01]  /*02c0*/  LDG.E R29, desc[UR36][R4.64] ;  /* 0x00000024041d7981 */ /* 0x000362000c1e1900 */
[----:B------:R-:W-:Y:S05]  /*02d0*/  BRA `(.L_x_16313) ;  /* 0x0000000c00087947 */ /* 0x000fea0003800000 */
.L_x_16314:
[----:B------:R2:W5:Y:S01]  /*02e0*/  LDG.E.S16 R29, desc[UR36][R4.64] ;  /* 0x00000024041d7981 */ /* 0x000562000c1e1700 */
[----:B------:R-:W-:Y:S05]  /*02f0*/  BRA `(.L_x_16313) ;  /* 0x0000000c00007947 */ /* 0x000fea0003800000 */
.L_x_16309:
        /* <DEDUP_REMOVED lines=9> */
.L_x_16317:
[----:B------:R-:W2:Y:S02]  /*0390*/  LDG.E.U16 R4, desc[UR36][R4.64] ;  /* 0x0000002404047981 */ /* 0x000ea4000c1e1500 */
[----:B--2---:R-:W-:-:S06]  /*03a0*/  HADD2.F32 R29, -RZ, R4.H0_H0 ;  /* 0x20000004ff1d7230 */ /* 0x004fcc0000004100 */
[----:B------:R-:W0:Y:S01]  /*03b0*/  F2I.FTZ.TRUNC.NTZ R29, R29 ;  /* 0x0000001d001d7305 */ /* 0x000e22000021f100 */
[----:B------:R-:W-:Y:S05]  /*03c0*/  BRA `(.L_x_16313) ;  /* 0x0000000800cc7947 */ /* 0x000fea0003800000 */
.L_x_16316:
        /* <DEDUP_REMOVED lines=9> */
.L_x_16319:
[----:B------:R-:W2:Y:S02]  /*0460*/  LDG.E.U16 R4, desc[UR36][R4.64] ;  /* 0x0000002404047981 */ /* 0x000ea4000c1e1500 */
[----:B--2---:R-:W-:-:S06]  /*0470*/  HADD2.F32 R29, -RZ, R4.H0_H0 ;  /* 0x20000004ff1d7230 */ /* 0x004fcc0000004100 */
[----:B------:R-:W0:Y:S01]  /*0480*/  F2I.FTZ.TRUNC.NTZ R29, R29 ;  /* 0x0000001d001d7305 */ /* 0x000e22000021f100 */
[----:B------:R-:W-:Y:S05]  /*0490*/  BRA `(.L_x_16313) ;  /* 0x0000000800987947 */ /* 0x000fea0003800000 */
.L_x_16318:
[----:B------:R-:W2:Y:S02]  /*04a0*/  LDG.E.64 R4, desc[UR36][R4.64] ;  /* 0x0000002404047981 */ /* 0x000ea4000c1e1b00 */
[----:B--2---:R0:W1:Y:S02]  /*04b0*/  F2I.F64.TRUNC R29, R4 ;  /* 0x00000004001d7311 */ /* 0x004064000030d100 */
[----:B01----:R-:W-:Y:S05]  /*04c0*/  BRA `(.L_x_16313) ;  /* 0x00000008008c7947 */ /* 0x003fea0003800000 */
.L_x_16308:
        /* <DEDUP_REMOVED lines=12> */
.L_x_16322:
[----:B------:R-:W2:Y:S02]  /*0590*/  LDG.E.64 R4, desc[UR36][R4.64] ;  /* 0x0000002404047981 */ /* 0x000ea4000c1e1b00 */
[----:B--2---:R0:W1:Y:S02]  /*05a0*/  F2I.F64.TRUNC R29, R4 ;  /* 0x00000004001d7311 */ /* 0x004064000030d100 */
[----:B01----:R-:W-:Y:S05]  /*05b0*/  BRA `(.L_x_16313) ;  /* 0x0000000800507947 */ /* 0x003fea0003800000 */
.L_x_16321:
        /* <DEDUP_REMOVED lines=26> */
.L_x_16324:
        /* <DEDUP_REMOVED lines=12> */
[----:B------:R0:W1:Y:S01]  /*0820*/  F2I.FTZ.TRUNC.NTZ R29, R0 ;  /* 0x00000000001d7305 */ /* 0x000062000021f100 */
[----:B------:R-:W-:Y:S05]  /*0830*/  BRA `(.L_x_16313) ;  /* 0x0000000400b07947 */ /* 0x000fea0003800000 */
.L_x_16323:
[----:B------:R-:W2:Y:S02]  /*0840*/  LDG.E.U16 R29, desc[UR36][R4.64] ;  /* 0x00000024041d7981 */ /* 0x000ea4000c1e1500 */
[----:B--2---:R-:W-:-:S06]  /*0850*/  IMAD.U32 R29, R29, 0x10000, RZ ;  /* 0x000100001d1d7824 */ /* 0x004fcc00078e00ff */
[----:B------:R-:W0:Y:S01]  /*0860*/  F2I.FTZ.TRUNC.NTZ R29, R29 ;  /* 0x0000001d001d7305 */ /* 0x000e22000021f100 */
[----:B------:R-:W-:Y:S05]  /*0870*/  BRA `(.L_x_16313) ;  /* 0x0000000400a07947 */ /* 0x000fea0003800000 */
.L_x_16320:
        /* <DEDUP_REMOVED lines=10> */
.L_x_16327:
        /* <DEDUP_REMOVED lines=21> */
.L_x_16331:
[----:B------:R-:W-:Y:S05]  /*0a70*/  BSYNC.RECONVERGENT B1 ;  /* 0x0000000000017941 */ /* 0x000fea0003800200 */
.L_x_16330:
[----:B------:R-:W-:Y:S01]  /*0a80*/  IMAD.SHL.U32 R0, R0, 0x100000, RZ ;  /* 0x0010000000007824 */ /* 0x000fe200078e00ff */
[----:B------:R-:W-:-:S04]  /*0a90*/  LEA R3, R3, 0x3b800000, 0x17 ;  /* 0x3b80000003037811 */ /* 0x000fc800078eb8ff */
[----:B------:R-:W-:-:S07]  /*0aa0*/  LOP3.LUT R29, R3, R0, R29, 0xfe, !PT ;  /* 0x00000000031d7212 */ /* 0x000fce00078efe1d */
.L_x_16329:
[----:B------:R-:W-:Y:S05]  /*0ab0*/  BSYNC.RECONVERGENT B0 ;  /* 0x0000000000007941 */ /* 0x000fea0003800200 */
.L_x_16328:
[----:B------:R-:W0:Y:S01]  /*0ac0*/  F2I.FTZ.TRUNC.NTZ R29, R29 ;  /* 0x0000001d001d7305 */ /* 0x000e22000021f100 */
[----:B------:R-:W-:Y:S05]  /*0ad0*/  BRA `(.L_x_16313) ;  /* 0x0000000400087947 */ /* 0x000fea0003800000 */
.L_x_16326:
        /* <DEDUP_REMOVED lines=21> */
.L_x_16335:
[----:B------:R-:W-:Y:S05]  /*0c30*/  BSYNC.RECONVERGENT B1 ;  /* 0x0000000000017941 */ /* 0x000fea0003800200 */
.L_x_16334:
[----:B------:R-:W-:Y:S01]  /*0c40*/  IMAD.SHL.U32 R0, R0, 0x200000, RZ ;  /* 0x0020000000007824 */ /* 0x000fe200078e00ff */
[----:B------:R-:W-:-:S04]  /*0c50*/  LEA R3, R3, 0x37800000, 0x17 ;  /* 0x3780000003037811 */ /* 0x000fc800078eb8ff */
[----:B------:R-:W-:-:S07]  /*0c60*/  LOP3.LUT R29, R3, R0, R29, 0xfe, !PT ;  /* 0x00000000031d7212 */ /* 0x000fce00078efe1d */
.L_x_16333:
[----:B------:R-:W-:Y:S05]  /*0c70*/  BSYNC.RECONVERGENT B0 ;  /* 0x0000000000007941 */ /* 0x000fea0003800200 */
.L_x_16332:
[----:B------:R-:W0:Y:S01]  /*0c80*/  F2I.FTZ.TRUNC.NTZ R29, R29 ;  /* 0x0000001d001d7305 */ /* 0x000e22000021f100 */
[----:B------:R-:W-:Y:S05]  /*0c90*/  BRA `(.L_x_16313) ;  /* 0x0000000000987947 */ /* 0x000fea0003800000 */
.L_x_16325:
[----:B------:R-:W-:-:S09]  /*0ca0*/  UISETP.NE.AND UP0, UPT, UR4, 0x1c, UPT ;  /* 0x0000001c0400788c */ /* 0x000fd2000bf05270 */
[----:B------:R-:W-:Y:S05]  /*0cb0*/  BRA.U !UP0, `(.L_x_16336) ;  /* 0x00000001088c7547 */ /* 0x000fea000b800000 */
[----:B------:R-:W-:-:S09]  /*0cc0*/  UISETP.NE.AND UP0, UPT, UR4, 0x1d, UPT ;  /* 0x0000001d0400788c */ /* 0x000fd2000bf05270 */
[----:B------:R-:W-:Y:S05]  /*0cd0*/  BRA.U !UP0, `(.L_x_16337) ;  /* 0x00000001087c7547 */ /* 0x000fea000b800000 */
[----:B------:R-:W-:-:S09]  /*0ce0*/  UISETP.NE.AND UP0, UPT, UR4, 0x2c, UPT ;  /* 0x0000002c0400788c */ /* 0x000fd2000bf05270 */
[----:B------:R-:W-:Y:S05]  /*0cf0*/  BRA.U !UP0, `(.L_x_16338) ;  /* 0x0000000108487547 */ /* 0x000fea000b800000 */
.L_x_16312:
        /* <DEDUP_REMOVED lines=16> */
.L_x_16339:
[----:B------:R-:W-:Y:S01]  /*0e00*/  IMAD.MOV.U32 R29, RZ, RZ, RZ ;  /* 0x000000ffff1d7224 */ /* 0x000fe200078e00ff */
[----:B------:R-:W-:Y:S06]  /*0e10*/  BRA `(.L_x_16313) ;  /* 0x0000000000387947 */ /* 0x000fec0003800000 */
.L_x_16338:
        /* <DEDUP_REMOVED lines=8> */
.L_x_16341:
[----:B------:R-:W-:Y:S05]  /*0ea0*/  BSYNC.RECONVERGENT B0 ;  /* 0x0000000000007941 */ /* 0x000fea0003800200 */
.L_x_16340:
[----:B------:R-:W0:Y:S01]  /*0eb0*/  F2I.FTZ.TRUNC.NTZ R29, R29 ;  /* 0x0000001d001d7305 */ /* 0x000e22000021f100 */
[----:B------:R-:W-:Y:S05]  /*0ec0*/  BRA `(.L_x_16313) ;  /* 0x00000000000c7947 */ /* 0x000fea0003800000 */
.L_x_16337:
[----:B------:R0:W5:Y:S01]  /*0ed0*/  LDG.E R29, desc[UR36][R4.64] ;  /* 0x00000024041d7981 */ /* 0x000162000c1e1900 */
[----:B------:R-:W-:Y:S05]  /*0ee0*/  BRA `(.L_x_16313) ;  /* 0x0000000000047947 */ /* 0x000fea0003800000 */
.L_x_16336:
[----:B------:R0:W5:Y:S02]  /*0ef0*/  LDG.E R29, desc[UR36][R4.64] ;  /* 0x00000024041d7981 */ /* 0x000164000c1e1900 */
.L_x_16313:
        /* <DEDUP_REMOVED lines=18> */
.L_x_16345:
[----:B------:R1:W5:Y:S01]  /*1020*/  LDG.E.U8 R28, desc[UR36][R4.64] ;  /* 0x00000024041c7981 */ /* 0x000362000c1e1100 */
[----:B------:R-:W-:Y:S05]  /*1030*/  BRA `(.L_x_16347) ;  /* 0x0000000c00307947 */ /* 0x000fea0003800000 */
.L_x_16344:
        /* <DEDUP_REMOVED lines=8> */
.L_x_16349:
[----:B------:R3:W5:Y:S01]  /*10c0*/  LDG.E R28, desc[UR36][R4.64] ;  /* 0x00000024041c7981 */ /* 0x000762000c1e1900 */
[----:B------:R-:W-:Y:S05]  /*10d0*/  BRA `(.L_x_16347) ;  /* 0x0000000c00087947 */ /* 0x000fea0003800000 */
.L_x_16348:
[----:B------:R2:W5:Y:S01]  /*10e0*/  LDG.E.S16 R28, desc[UR36][R4.64] ;  /* 0x00000024041c7981 */ /* 0x000562000c1e1700 */
[----:B------:R-:W-:Y:S05]  /*10f0*/  BRA `(.L_x_16347) ;  /* 0x0000000c00007947 */ /* 0x000fea0003800000 */
.L_x_16343:
        /* <DEDUP_REMOVED lines=9> */
.L_x_16351:
[----:B------:R-:W2:Y:S02]  /*1190*/  LDG.E.U16 R4, desc[UR36][R4.64] ;  /* 0x0000002404047981 */ /* 0x000ea4000c1e1500 */
[----:B--2---:R-:W-:-:S06]  /*11a0*/  HADD2.F32 R28, -RZ, R4.H0_H0 ;  /* 0x20000004ff1c7230 */ /* 0x004fcc0000004100 */
[----:B------:R-:W0:Y:S01]  /*11b0*/  F2I.FTZ.TRUNC.NTZ R28, R28 ;  /* 0x0000001c001c7305 */ /* 0x000e22000021f100 */
[----:B------:R-:W-:Y:S05]  /*11c0*/  BRA `(.L_x_16347) ;  /* 0x0000000800cc7947 */ /* 0x000fea0003800000 */
.L_x_16350:
        /* <DEDUP_REMOVED lines=9> */
.L_x_16353:
[----:B------:R-:W2:Y:S02]  /*1260*/  LDG.E.U16 R4, desc[UR36][R4.64] ;  /* 0x0000002404047981 */ /* 0x000ea4000c1e1500 */
[----:B--2---:R-:W-:-:S06]  /*1270*/  HADD2.F32 R28, -RZ, R4.H0_H0 ;  /* 0x20000004ff1c7230 */ /* 0x004fcc0000004100 */
[----:B------:R-:W0:Y:S01]  /*1280*/  F2I.FTZ.TRUNC.NTZ R28, R28 ;  /* 0x0000001c001c7305 */ /* 0x000e22000021f100 */
[----:B------:R-:W-:Y:S05]  /*1290*/  BRA `(.L_x_16347) ;  /* 0x0000000800987947 */ /* 0x000fea0003800000 */
.L_x_16352:
[----:B------:R-:W2:Y:S02]  /*12a0*/  LDG.E.64 R4, desc[UR36][R4.64] ;  /* 0x0000002404047981 */ /* 0x000ea4000c1e1b00 */
[----:B--2---:R0:W1:Y:S02]  /*12b0*/  F2I.F64.TRUNC R28, R4 ;  /* 0x00000004001c7311 */ /* 0x004064000030d100 */
[----:B01----:R-:W-:Y:S05]  /*12c0*/  BRA `(.L_x_16347) ;  /* 0x00000008008c7947 */ /* 0x003fea0003800000 */
.L_x_16342:
        /* <DEDUP_REMOVED lines=12> */
.L_x_16356:
[----:B------:R-:W2:Y:S02]  /*1390*/  LDG.E.64 R4, desc[UR36][R4.64] ;  /* 0x0000002404047981 */ /* 0x000ea4000c1e1b00 */
[----:B--2---:R0:W1:Y:S02]  /*13a0*/  F2I.F64.TRUNC R28, R4 ;  /* 0x00000004001c7311 */ /* 0x004064000030d100 */
[----:B01----:R-:W-:Y:S05]  /*13b0*/  BRA `(.L_x_16347) ;  /* 0x0000000800507947 */ /* 0x003fea0003800000 */
.L_x_16355:
        /* <DEDUP_REMOVED lines=26> */
.L_x_16358:
        /* <DEDUP_REMOVED lines=14> */
.L_x_16357:
[----:B------:R-:W2:Y:S02]  /*1640*/  LDG.E.U16 R28, desc[UR36][R4.64] ;  /* 0x00000024041c7981 */ /* 0x000ea4000c1e1500 */
[----:B--2---:R-:W-:-:S06]  /*1650*/  IMAD.U32 R28, R28, 0x10000, RZ ;  /* 0x000100001c1c7824 */ /* 0x004fcc00078e00ff */
[----:B------:R-:W0:Y:S01]  /*1660*/  F2I.FTZ.TRUNC.NTZ R28, R28 ;  /* 0x0000001c001c7305 */ /* 0x000e22000021f100 */
[----:B------:R-:W-:Y:S05]  /*1670*/  BRA `(.L_x_16347) ;  /* 0x0000000400a07947 */ /* 0x000fea0003800000 */
.L_x_16354:
        /* <DEDUP_REMOVED lines=10> */
.L_x_16361:
        /* <DEDUP_REMOVED lines=21> */
.L_x_16365:
[----:B------:R-:W-:Y:S05]  /*1870*/  BSYNC.RECONVERGENT B1 ;  /* 0x0000000000017941 */ /* 0x000fea0003800200 */
.L_x_16364:
[----:B------:R-:W-:Y:S01]  /*1880*/  IMAD.SHL.U32 R0, R0, 0x100000, RZ ;  /* 0x0010000000007824 */ /* 0x000fe200078e00ff */
[----:B------:R-:W-:-:S04]  /*1890*/  LEA R3, R3, 0x3b800000, 0x17 ;  /* 0x3b80000003037811 */ /* 0x000fc800078eb8ff */
[----:B------:R-:W-:-:S07]  /*18a0*/  LOP3.LUT R28, R3, R0, R7, 0xfe, !PT ;  /* 0x00000000031c7212 */ /* 0x000fce00078efe07 */
.L_x_16363:
[----:B------:R-:W-:Y:S05]  /*18b0*/  BSYNC.RECONVERGENT B0 ;  /* 0x0000000000007941 */ /* 0x000fea0003800200 */
.L_x_16362:
[----:B------:R-:W0:Y:S01]  /*18c0*/  F2I.FTZ.TRUNC.NTZ R28, R28 ;  /* 0x0000001c001c7305 */ /* 0x000e22000021f100 */
[----:B------:R-:W-:Y:S05]  /*18d0*/  BRA `(.L_x_16347) ;  /* 0x0000000400087947 */ /* 0x000fea0003800000 */
.L_x_16360:
        /* <DEDUP_REMOVED lines=21> */
.L_x_16369:
[----:B------:R-:W-:Y:S05]  /*1a30*/  BSYNC.RECONVERGENT B1 ;  /* 0x0000000000017941 */ /* 0x000fea0003800200 */
.L_x_16368:
[----:B------:R-:W-:Y:S01]  /*1a40*/  IMAD.SHL.U32 R0, R0, 0x200000, RZ ;  /* 0x0020000000007824 */ /* 0x000fe200078e00ff */
[----:B------:R-:W-:-:S04]  /*1a50*/  LEA R3, R3, 0x37800000, 0x17 ;  /* 0x3780000003037811 */ /* 0x000fc800078eb8ff */
[----:B------:R-:W-:-:S07]  /*1a60*/  LOP3.LUT R28, R3, R0, R7, 0xfe, !PT ;  /* 0x00000000031c7212 */ /* 0x000fce00078efe07 */
.L_x_16367:
[----:B------:R-:W-:Y:S05]  /*1a70*/  BSYNC.RECONVERGENT B0 ;  /* 0x0000000000007941 */ /* 0x000fea0003800200 */
.L_x_16366:
[----:B------:R-:W0:Y:S01]  /*1a80*/  F2I.FTZ.TRUNC.NTZ R28, R28 ;  /* 0x0000001c001c7305 */ /* 0x000e22000021f100 */
[----:B------:R-:W-:Y:S05]  /*1a90*/  BRA `(.L_x_16347) ;  /* 0x0000000000987947 */ /* 0x000fea0003800000 */
.L_x_16359:
[----:B------:R-:W-:-:S09]  /*1aa0*/  UISETP.NE.AND UP0, UPT, UR4, 0x1c, UPT ;  /* 0x0000001c0400788c */ /* 0x000fd2000bf05270 */
[----:B------:R-:W-:Y:S05]  /*1ab0*/  BRA.U !UP0, `(.L_x_16370) ;  /* 0x00000001088c7547 */ /* 0x000fea000b800000 */
[----:B------:R-:W-:-:S09]  /*1ac0*/  UISETP.NE.AND UP0, UPT, UR4, 0x1d, UPT ;  /* 0x0000001d0400788c */ /* 0x000fd2000bf05270 */
[----:B------:R-:W-:Y:S05]  /*1ad0*/  BRA.U !UP0, `(.L_x_16371) ;  /* 0x00000001087c7547 */ /* 0x000fea000b800000 */
[----:B------:R-:W-:-:S09]  /*1ae0*/  UISETP.NE.AND UP0, UPT, UR4, 0x2c, UPT ;  /* 0x0000002c0400788c */ /* 0x000fd2000bf05270 */
[----:B------:R-:W-:Y:S05]  /*1af0*/  BRA.U !UP0, `(.L_x_16372) ;  /* 0x0000000108487547 */ /* 0x000fea000b800000 */
.L_x_16346:
        /* <DEDUP_REMOVED lines=16> */
.L_x_16373:
[----:B------:R-:W-:Y:S01]  /*1c00*/  IMAD.MOV.U32 R28, RZ, RZ, RZ ;  /* 0x000000ffff1c7224 */ /* 0x000fe200078e00ff */
[----:B------:R-:W-:Y:S06]  /*1c10*/  BRA `(.L_x_16347) ;  /* 0x0000000000387947 */ /* 0x000fec0003800000 */
.L_x_16372:
        /* <DEDUP_REMOVED lines=8> */
.L_x_16375:
[----:B------:R-:W-:Y:S05]  /*1ca0*/  BSYNC.RECONVERGENT B0 ;  /* 0x0000000000007941 */ /* 0x000fea0003800200 */
.L_x_16374:
[----:B------:R-:W0:Y:S01]  /*1cb0*/  F2I.FTZ.TRUNC.NTZ R28, R28 ;  /* 0x0000001c001c7305 */ /* 0x000e22000021f100 */
[----:B------:R-:W-:Y:S05]  /*1cc0*/  BRA `(.L_x_16347) ;  /* 0x00000000000c7947 */ /* 0x000fea0003800000 */
.L_x_16371:
[----:B------:R0:W5:Y:S01]  /*1cd0*/  LDG.E R28, desc[UR36][R4.64] ;  /* 0x00000024041c7981 */ /* 0x000162000c1e1900 */
[----:B------:R-:W-:Y:S05]  /*1ce0*/  BRA `(.L_x_16347) ;  /* 0x0000000000047947 */ /* 0x000fea0003800000 */
.L_x_16370:
[----:B------:R0:W5:Y:S02]  /*1cf0*/  LDG.E R28, desc[UR36][R4.64] ;  /* 0x00000024041c7981 */ /* 0x000164000c1e1900 */
.L_x_16347:
        /* <DEDUP_REMOVED lines=18> */
.L_x_16379:
[----:B------:R0:W5:Y:S01]  /*1e20*/  LDG.E.U8 R16, desc[UR36][R4.64] ;  /* 0x0000002404107981 */ /* 0x000162000c1e1100 */
[----:B------:R-:W-:Y:S05]  /*1e30*/  BRA `(.L_x_16381) ;  /* 0x0000000c00307947 */ /* 0x000fea0003800000 */
.L_x_16378:
        /* <DEDUP_REMOVED lines=8> */
.L_x_16383:
[----:B------:R0:W5:Y:S01]  /*1ec0*/  LDG.E R16, desc[UR36][R4.64] ;  /* 0x0000002404107981 */ /* 0x000162000c1e1900 */
[----:B------:R-:W-:Y:S05]  /*1ed0*/  BRA `(.L_x_16381) ;  /* 0x0000000c00087947 */ /* 0x000fea0003800000 */
.L_x_16382:
[----:B------:R0:W5:Y:S01]  /*1ee0*/  LDG.E.S16 R16, desc[UR36][R4.64] ;  /* 0x0000002404107981 */ /* 0x000162000c1e1700 */
[----:B------:R-:W-:Y:S05]  /*1ef0*/  BRA `(.L_x_16381) ;  /* 0x0000000c00007947 */ /* 0x000fea0003800000 */
.L_x_16377:
        /* <DEDUP_REMOVED lines=9> */
.L_x_16385:
[----:B------:R-:W2:Y:S02]  /*1f90*/  LDG.E.U16 R4, desc[UR36][R4.64] ;  /* 0x0000002404047981 */ /* 0x000ea4000c1e1500 */
[----:B--2---:R-:W-:-:S06]  /*1fa0*/  HADD2.F32 R16, -RZ, R4.H0_H0 ;  /* 0x20000004ff107230 */ /* 0x004fcc0000004100 */
[----:B------:R-:W0:Y:S01]  /*1fb0*/  F2I.FTZ.TRUNC.NTZ R16, R16 ;  /* 0x0000001000107305 */ /* 0x000e22000021f100 */
[----:B------:R-:W-:Y:S05]  /*1fc0*/  BRA `(.L_x_16381) ;  /* 0x0000000800cc7947 */ /* 0x000fea0003800000 */
.L_x_16384:
        /* <DEDUP_REMOVED lines=9> */
.L_x_16387:
[----:B------:R-:W2:Y:S02]  /*2060*/  LDG.E.U16 R4, desc[UR36][R4.64] ;  /* 0x0000002404047981 */ /* 0x000ea4000c1e1500 */
[----:B--2---:R-:W-:-:S06]  /*2070*/  HADD2.F32 R16, -RZ, R4.H0_H0 ;  /* 0x20000004ff107230 */ /* 0x004fcc0000004100 */
[----:B------:R-:W3:Y:S01]  /*2080*/  F2I.FTZ.TRUNC.NTZ R16, R16 ;  /* 0x0000001000107305 */ /* 0x000ee2000021f100 */
[----:B------:R-:W-:Y:S05]  /*2090*/  BRA `(.L_x_16381) ;  /* 0x0000000800987947 */ /* 0x000fea0003800000 */
.L_x_16386:
[----:B------:R-:W2:Y:S02]  /*20a0*/  LDG.E.64 R16, desc[UR36][R4.64] ;  /* 0x0000002404107981 */ /* 0x000ea4000c1e1b00 */
[----:B--2---:R0:W1:Y:S02]  /*20b0*/  F2I.F64.TRUNC R16, R16 ;  /* 0x0000001000107311 */ /* 0x004064000030d100 */
[----:B01----:R-:W-:Y:S05]  /*20c0*/  BRA `(.L_x_16381) ;  /* 0x00000008008c7947 */ /* 0x003fea0003800000 */
.L_x_16376:
        /* <DEDUP_REMOVED lines=12> */
.L_x_16390:
[----:B------:R-:W2:Y:S02]  /*2190*/  LDG.E.64 R4, desc[UR36][R4.64] ;  /* 0x0000002404047981 */ /* 0x000ea4000c1e1b00 */
[----:B--2---:R0:W1:Y:S02]  /*21a0*/  F2I.F64.TRUNC R16, R4 ;  /* 0x0000000400107311 */ /* 0x004064000030d100 */
[----:B01----:R-:W-:Y:S05]  /*21b0*/  BRA `(.L_x_16381) ;  /* 0x0000000800507947 */ /* 0x003fea0003800000 */
.L_x_16389:
        /* <DEDUP_REMOVED lines=26> */
.L_x_16392:
        /* <DEDUP_REMOVED lines=14> */
.L_x_16391:
[----:B------:R-:W2:Y:S02]  /*2440*/  LDG.E.U16 R16, desc[UR36][R4.64] ;  /* 0x0000002404107981 */ /* 0x000ea4000c1e1500 */
[----:B--2---:R-:W-:-:S06]  /*2450*/  IMAD.U32 R16, R16, 0x10000, RZ ;  /* 0x0001000010107824 */ /* 0x004fcc00078e00ff */
[----:B------:R-:W0:Y:S01]  /*2460*/  F2I.FTZ.TRUNC.NTZ R16, R16 ;  /* 0x0000001000107305 */ /* 0x000e22000021f100 */
[----:B------:R-:W-:Y:S05]  /*2470*/  BRA `(.L_x_16381) ;  /* 0x0000000400a07947 */ /* 0x000fea0003800000 */
.L_x_16388:
        /* <DEDUP_REMOVED lines=10> */
.L_x_16395:
        /* <DEDUP_REMOVED lines=21> */
.L_x_16399:
[----:B------:R-:W-:Y:S05]  /*2670*/  BSYNC.RECONVERGENT B1 ;  /* 0x0000000000017941 */ /* 0x000fea0003800200 */
.L_x_16398:
[----:B------:R-:W-:Y:S01]  /*2680*/  IMAD.SHL.U32 R0, R0, 0x100000, RZ ;  /* 0x0010000000007824 */ /* 0x000fe200078e00ff */
[----:B------:R-:W-:-:S04]  /*2690*/  LEA R3, R3, 0x3b800000, 0x17 ;  /* 0x3b80000003037811 */ /* 0x000fc800078eb8ff */
[----:B------:R-:W-:-:S07]  /*26a0*/  LOP3.LUT R16, R3, R0, R7, 0xfe, !PT ;  /* 0x0000000003107212 */ /* 0x000fce00078efe07 */
.L_x_16397:
[----:B------:R-:W-:Y:S05]  /*26b0*/  BSYNC.RECONVERGENT B0 ;  /* 0x0000000000007941 */ /* 0x000fea0003800200 */
.L_x_16396:
[----:B------:R-:W0:Y:S01]  /*26c0*/  F2I.FTZ.TRUNC.NTZ R16, R16 ;  /* 0x0000001000107305 */ /* 0x000e22000021f100 */
[----:B------:R-:W-:Y:S05]  /*26d0*/  BRA `(.L_x_16381) ;  /* 0x0000000400087947 */ /* 0x000fea0003800000 */
.L_x_16394:
        /* <DEDUP_REMOVED lines=21> */
.L_x_16403:
[----:B------:R-:W-:Y:S05]  /*2830*/  BSYNC.RECONVERGENT B1 ;  /* 0x0000000000017941 */ /* 0x000fea0003800200 */
.L_x_16402:
[----:B------:R-:W-:Y:S01]  /*2840*/  IMAD.SHL.U32 R0, R0, 0x200000, RZ ;  /* 0x0020000000007824 */ /* 0x000fe200078e00ff */
[----:B------:R-:W-:-:S04]  /*2850*/  LEA R3, R3, 0x37800000, 0x17 ;  /* 0x3780000003037811 */ /* 0x000fc800078eb8ff */
[----:B------:R-:W-:-:S07]  /*2860*/  LOP3.LUT R16, R3, R0, R7, 0xfe, !PT ;  /* 0x0000000003107212 */ /* 0x000fce00078efe07 */
.L_x_16401:
[----:B------:R-:W-:Y:S05]  /*2870*/  BSYNC.RECONVERGENT B0 ;  /* 0x0000000000007941 */ /* 0x000fea0003800200 */
.L_x_16400:
[----:B------:R-:W0:Y:S01]  /*2880*/  F2I.FTZ.TRUNC.NTZ R16, R16 ;  /* 0x0000001000107305 */ /* 0x000e22000021f100 */
[----:B------:R-:W-:Y:S05]  /*2890*/  BRA `(.L_x_16381) ;  /* 0x0000000000987947 */ /* 0x000fea0003800000 */
.L_x_16393:
[----:B------:R-:W-:-:S09]  /*28a0*/  UISETP.NE.AND UP0, UPT, UR4, 0x1c, UPT ;  /* 0x0000001c0400788c */ /* 0x000fd2000bf05270 */
[----:B------:R-:W-:Y:S05]  /*28b0*/  BRA.U !UP0, `(.L_x_16404) ;  /* 0x00000001088c7547 */ /* 0x000fea000b800000 */
[----:B------:R-:W-:-:S09]  /*28c0*/  UISETP.NE.AND UP0, UPT, UR4, 0x1d, UPT ;  /* 0x0000001d0400788c */ /* 0x000fd2000bf05270 */
[----:B------:R-:W-:Y:S05]  /*28d0*/  BRA.U !UP0, `(.L_x_16405) ;  /* 0x00000001087c7547 */ /* 0x000fea000b800000 */
[----:B------:R-:W-:-:S09]  /*28e0*/  UISETP.NE.AND UP0, UPT, UR4, 0x2c, UPT ;  /* 0x0000002c0400788c */ /* 0x000fd2000bf05270 */
[----:B------:R-:W-:Y:S05]  /*28f0*/  BRA.U !UP0, `(.L_x_16406) ;  /* 0x0000000108487547 */ /* 0x000fea000b800000 */
.L_x_16380:
        /* <DEDUP_REMOVED lines=16> */
.L_x_16407:
[----:B------:R-:W-:Y:S01]  /*2a00*/  IMAD.MOV.U32 R16, RZ, RZ, RZ ;  /* 0x000000ffff107224 */ /* 0x000fe200078e00ff */
[----:B------:R-:W-:Y:S06]  /*2a10*/  BRA `(.L_x_16381) ;  /* 0x0000000000387947 */ /* 0x000fec0003800000 */
.L_x_16406:
        /* <DEDUP_REMOVED lines=8> */
.L_x_16409:
[----:B------:R-:W-:Y:S05]  /*2aa0*/  BSYNC.RECONVERGENT B0 ;  /* 0x0000000000007941 */ /* 0x000fea0003800200 */
.L_x_16408:
[----:B------:R-:W0:Y:S01]  /*2ab0*/  F2I.FTZ.TRUNC.NTZ R16, R16 ;  /* 0x0000001000107305 */ /* 0x000e22000021f100 */
[----:B------:R-:W-:Y:S05]  /*2ac0*/  BRA `(.L_x_16381) ;  /* 0x00000000000c7947 */ /* 0x000fea0003800000 */
.L_x_16405:
[----:B------:R0:W5:Y:S01]  /*2ad0*/  LDG.E R16, desc[UR36][R4.64] ;  /* 0x0000002404107981 */ /* 0x000162000c1e1900 */
[----:B------:R-:W-:Y:S05]  /*2ae0*/  BRA `(.L_x_16381) ;  /* 0x0000000000047947 */ /* 0x000fea0003800000 */
.L_x_16404:
[----:B------:R0:W5:Y:S02]  /*2af0*/  LDG.E R16, desc[UR36][R4.64] ;  /* 0x0000002404107981 */ /* 0x000164000c1e1900 */
.L_x_16381:
[----:B------:R-:W-:-:S07]  /*2b00*/  VIADD R27, R30, 0x80 ;  /* 0x000000801e1b7836 */ /* 0x000fce0000000000 */
.L_x_16307:
[----:B------:R-:W-:Y:S05]  /*2b10*/  BSYNC.RECONVERGENT B6 ;  /* 0x0000000000067941 */ /* 0x000fea0003800200 */
.L_x_16306:
[----:B------:R-:W-:Y:S01]  /*2b20*/  ISETP.GE.AND P0, PT, R27, R26, PT ;  /* 0x0000001a1b00720c */ /* 0x000fe20003f06270 */
[----:B------:R-:W-:Y:S01]  /*2b30*/  BSSY.RECONVERGENT B6, `(.L_x_16410) ;  /* 0x00002a6000067945 */ /* 0x000fe20003800200 */
[----:B------:R-:W-:Y:S01]  /*2b40*/  IMAD.MOV.U32 R17, RZ, RZ, RZ ;  /* 0x000000ffff117224 */ /* 0x000fe200078e00ff */
[----:B------:R-:W-:-:S10]  /*2b50*/  CS2R R18, SRZ ;  /* 0x0000000000127805 */ /* 0x000fd4000001ff00 */
[----:B------:R-:W-:Y:S05]  /*2b60*/  @P0 BRA `(.L_x_16411) ;  /* 0x0000002800880947 */ /* 0x000fea0003800000 */
[----:B01--4-:R-:W0:Y:S01]  /*2b70*/  LDC.64 R4, c[0x0][0x3a0] ;  /* 0x0000e800ff047b82 */ /* 0x013e220000000a00 */
        /* <DEDUP_REMOVED lines=18> */
.L_x_16415:
[----:B------:R0:W5:Y:S01]  /*2ca0*/  LDG.E.U8 R17, desc[UR36][R4.64] ;  /* 0x0000002404117981 */ /* 0x000162000c1e1100 */
[----:B------:R-:W-:Y:S05]  /*2cb0*/  BRA `(.L_x_16417) ;  /* 0x0000000c00307947 */ /* 0x000fea0003800000 */
.L_x_16414:
        /* <DEDUP_REMOVED lines=8> */
.L_x_16419:
[----:B------:R0:W5:Y:S01]  /*2d40*/  LDG.E R17, desc[UR36][R4.64] ;  /* 0x0000002404117981 */ /* 0x000162000c1e1900 */
[----:B------:R-:W-:Y:S05]  /*2d50*/  BRA `(.L_x_16417) ;  /* 0x0000000c00087947 */ /* 0x000fea0003800000 */
.L_x_16418:
[----:B------:R0:W5:Y:S01]  /*2d60*/  LDG.E.S16 R17, desc[UR36][R4.64] ;  /* 0x0000002404117981 */ /* 0x000162000c1e1700 */
[----:B------:R-:W-:Y:S05]  /*2d70*/  BRA `(.L_x_16417) ;  /* 0x0000000c00007947 */ /* 0x000fea0003800000 */
.L_x_16413:
[----:B------:R-:W-:-:S09]  /*2d80*/  UISETP.GT.AND UP0, UPT, UR4, 0x6, UPT ;  /* 0x000000060400788c */ /* 0x000fd2000bf04270 */
[----:B------:R-:W-:Y:S05]  /*2d90*/  BRA.U UP0, `(.L_x_16420) ;  /* 0x00000001002c7547 */ /* 0x000fea000b800000 */
[----:B------:R-:W-:-:S09]  /*2da0*/  UISETP.NE.AND UP0, UPT, UR4, 0x5, UPT ;  /* 0x000000050400788c */ /* 0x000fd2000bf05270 */
[----:B------:R-:W-:Y:S05]  /*2db0*/  BRA.U !UP0, `(.L_x_16421) ;  /* 0x0000000108147547 */ /* 0x000fea000b800000 */
[----:B------:R-:W-:-:S09]  /*2dc0*/  UISETP.NE.AND UP0, UPT, UR4, 0x6, UPT ;  /* 0x000000060400788c */ /* 0x000fd2000bf05270 */
[----:B------:R-:W-:Y:S05]  /*2dd0*/  BRA.U UP0, `(.L_x_16416) ;  /* 0x0000000900947547 */ /* 0x000fea000b800000 */
[----:B------:R-:W4:Y:S02]  /*2de0*/  LDG.E R4, desc[UR36][R4.64] ;  /* 0x0000002404047981 */ /* 0x000f24000c1e1900 */
[----:B----4-:R0:W1:Y:S01]  /*2df0*/  F2I.FTZ.TRUNC.NTZ R17, R4 ;  /* 0x0000000400117305 */ /* 0x010062000021f100 */
[----:B------:R-:W-:Y:S05]  /*2e00*/  BRA `(.L_x_16417) ;  /* 0x0000000800dc7947 */ /* 0x000fea0003800000 */
.L_x_16421:
[----:B------:R-:W4:Y:S02]  /*2e10*/  LDG.E.U16 R4, desc[UR36][R4.64] ;  /* 0x0000002404047981 */ /* 0x000f24000c1e1500 */
[----:B----4-:R-:W-:-:S06]  /*2e20*/  HADD2.F32 R17, -RZ, R4.H0_H0 ;  /* 0x20000004ff117230 */ /* 0x010fcc0000004100 */
[----:B------:R-:W0:Y:S01]  /*2e30*/  F2I.FTZ.TRUNC.NTZ R17, R17 ;  /* 0x0000001100117305 */ /* 0x000e22000021f100 */
[----:B------:R-:W-:Y:S05]  /*2e40*/  BRA `(.L_x_16417) ;  /* 0x0000000800cc7947 */ /* 0x000fea0003800000 */
.L_x_16420:
[----:B------:R-:W-:-:S09]  /*2e50*/  UISETP.NE.AND UP0, UPT, UR4, 0x7, UPT ;  /* 0x000000070400788c */ /* 0x000fd2000bf05270 */
[----:B------:R-:W-:Y:S05]  /*2e60*/  BRA.U !UP0, `(.L_x_16422) ;  /* 0x00000001082c7547 */ /* 0x000fea000b800000 */
[----:B------:R-:W-:-:S09]  /*2e70*/  UISETP.NE.AND UP0, UPT, UR4, 0x8, UPT ;  /* 0x000000080400788c */ /* 0x000fd2000bf05270 */
[----:B------:R-:W-:Y:S05]  /*2e80*/  BRA.U !UP0, `(.L_x_16423) ;  /* 0x0000000108147547 */ /* 0x000fea000b800000 */
[----:B------:R-:W-:-:S09]  /*2e90*/  UISETP.NE.AND UP0, UPT, UR4, 0x9, UPT ;  /* 0x000000090400788c */ /* 0x000fd2000bf05270 */
[----:B------:R-:W-:Y:S05]  /*2ea0*/  BRA.U UP0, `(.L_x_16416) ;  /* 0x0000000900607547 */ /* 0x000fea000b800000 */
[----:B------:R-:W4:Y:S02]  /*2eb0*/  LDG.E R4, desc[UR36][R4.64] ;  /* 0x0000002404047981 */ /* 0x000f24000c1e1900 */
[----:B----4-:R0:W1:Y:S01]  /*2ec0*/  F2I.FTZ.TRUNC.NTZ R17, R4 ;  /* 0x0000000400117305 */ /* 0x010062000021f100 */
[----:B------:R-:W-:Y:S05]  /*2ed0*/  BRA `(.L_x_16417) ;  /* 0x0000000800a87947 */ /* 0x000fea0003800000 */
.L_x_16423:
[----:B------:R-:W4:Y:S02]  /*2ee0*/  LDG.E.U16 R4, desc[UR36][R4.64] ;  /* 0x0000002404047981 */ /* 0x000f24000c1e1500 */
[----:B----4-:R-:W-:-:S06]  /*2ef0*/  HADD2.F32 R17, -RZ, R4.H0_H0 ;  /* 0x20000004ff117230 */ /* 0x010fcc0000004100 */
[----:B------:R-:W0:Y:S01]  /*2f00*/  F2I.FTZ.TRUNC.NTZ R17, R17 ;  /* 0x0000001100117305 */ /* 0x000e22000021f100 */
[----:B------:R-:W-:Y:S05]  /*2f10*/  BRA `(.L_x_16417) ;  /* 0x0000000800987947 */ /* 0x000fea0003800000 */
.L_x_16422:
[----:B------:R-:W4:Y:S02]  /*2f20*/  LDG.E.64 R4, desc[UR36][R4.64] ;  /* 0x0000002404047981 */ /* 0x000f24000c1e1b00 */
[----:B----4-:R0:W1:Y:S02]  /*2f30*/  F2I.F64.TRUNC R17, R4 ;  /* 0x0000000400117311 */ /* 0x010064000030d100 */
[----:B01----:R-:W-:Y:S05]  /*2f40*/  BRA `(.L_x_16417) ;  /* 0x00000008008c7947 */ /* 0x003fea0003800000 */
.L_x_16412:
        /* <DEDUP_REMOVED lines=10> */
[----:B------:R-:W-:Y:S01]  /*2ff0*/  SEL R17, RZ, 0x1, !P0 ;  /* 0x00000001ff117807 */ /* 0x000fe20004000000 */
[----:B------:R-:W-:Y:S08]  /*3000*/  BRA `(.L_x_16417) ;  /* 0x00000008005c7947 */ /* 0x000ff00003800000 */
.L_x_16426:
[----:B------:R-:W4:Y:S02]  /*3010*/  LDG.E.64 R4, desc[UR36][R4.64] ;  /* 0x0000002404047981 */ /* 0x000f24000c1e1b00 */
[----:B----4-:R0:W1:Y:S02]  /*3020*/  F2I.F64.TRUNC R17, R4 ;  /* 0x0000000400117311 */ /* 0x010064000030d100 */
[----:B01----:R-:W-:Y:S05]  /*3030*/  BRA `(.L_x_16417) ;  /* 0x0000000800507947 */ /* 0x003fea0003800000 */
.L_x_16425:
        /* <DEDUP_REMOVED lines=26> */
.L_x_16428:
        /* <DEDUP_REMOVED lines=12> */
[----:B------:R0:W1:Y:S01]  /*32a0*/  F2I.FTZ.TRUNC.NTZ R17, R0 ;  /* 0x0000000000117305 */ /* 0x000062000021f100 */
[----:B------:R-:W-:Y:S05]  /*32b0*/  BRA `(.L_x_16417) ;  /* 0x0000000400b07947 */ /* 0x000fea0003800000 */
.L_x_16427:
[----:B------:R-:W4:Y:S02]  /*32c0*/  LDG.E.U16 R17, desc[UR36][R4.64] ;  /* 0x0000002404117981 */ /* 0x000f24000c1e1500 */
[----:B----4-:R-:W-:-:S06]  /*32d0*/  IMAD.U32 R17, R17, 0x10000, RZ ;  /* 0x0001000011117824 */ /* 0x010fcc00078e00ff */
[----:B------:R-:W0:Y:S01]  /*32e0*/  F2I.FTZ.TRUNC.NTZ R17, R17 ;  /* 0x0000001100117305 */ /* 0x000e22000021f100 */
[----:B------:R-:W-:Y:S05]  /*32f0*/  BRA `(.L_x_16417) ;  /* 0x0000000400a07947 */ /* 0x000fea0003800000 */
.L_x_16424:
        /* <DEDUP_REMOVED lines=10> */
.L_x_16431:
[----:B------:R-:W4:Y:S01]  /*33a0*/  LDG.E.U8 R4, desc[UR36][R4.64] ;  /* 0x0000002404047981 */ /* 0x000f22000c1e1100 */
[----:B------:R-:W-:Y:S01]  /*33b0*/  BSSY.RECONVERGENT B0, `(.L_x_16432) ;  /* 0x0000018000007945 */ /* 0x000fe20003800200 */
        /* <DEDUP_REMOVED lines=19> */
.L_x_16435:
[----:B------:R-:W-:Y:S05]  /*34f0*/  BSYNC.RECONVERGENT B1 ;  /* 0x0000000000017941 */ /* 0x000fea0003800200 */
.L_x_16434:
[----:B------:R-:W-:Y:S01]  /*3500*/  IMAD.SHL.U32 R0, R0, 0x100000, RZ ;  /* 0x0010000000007824 */ /* 0x000fe200078e00ff */
[----:B------:R-:W-:-:S04]  /*3510*/  LEA R3, R3, 0x3b800000, 0x17 ;  /* 0x3b80000003037811 */ /* 0x000fc800078eb8ff */
[----:B------:R-:W-:-:S07]  /*3520*/  LOP3.LUT R17, R3, R0, R17, 0xfe, !PT ;  /* 0x0000000003117212 */ /* 0x000fce00078efe11 */
.L_x_16433:
[----:B------:R-:W-:Y:S05]  /*3530*/  BSYNC.RECONVERGENT B0 ;  /* 0x0000000000007941 */ /* 0x000fea0003800200 */
.L_x_16432:
[----:B------:R-:W1:Y:S01]  /*3540*/  F2I.FTZ.TRUNC.NTZ R17, R17 ;  /* 0x0000001100117305 */ /* 0x000e62000021f100 */
[----:B------:R-:W-:Y:S05]  /*3550*/  BRA `(.L_x_16417) ;  /* 0x0000000400087947 */ /* 0x000fea0003800000 */
.L_x_16430:
        /* <DEDUP_REMOVED lines=21> */
.L_x_16439:
[----:B------:R-:W-:Y:S05]  /*36b0*/  BSYNC.RECONVERGENT B1 ;  /* 0x0000000000017941 */ /* 0x000fea0003800200 */
.L_x_16438:
[----:B------:R-:W-:Y:S01]  /*36c0*/  IMAD.SHL.U32 R0, R0, 0x200000, RZ ;  /* 0x0020000000007824 */ /* 0x000fe200078e00ff */
[----:B------:R-:W-:-:S04]  /*36d0*/  LEA R3, R3, 0x37800000, 0x17 ;  /* 0x3780000003037811 */ /* 0x000fc800078eb8ff */
[----:B------:R-:W-:-:S07]  /*36e0*/  LOP3.LUT R17, R3, R0, R17, 0xfe, !PT ;  /* 0x0000000003117212 */ /* 0x000fce00078efe11 */
.L_x_16437:
[----:B------:R-:W-:Y:S05]  /*36f0*/  BSYNC.RECONVERGENT B0 ;  /* 0x0000000000007941 */ /* 0x000fea0003800200 */
.L_x_16436:
[----:B------:R-:W0:Y:S01]  /*3700*/  F2I.FTZ.TRUNC.NTZ R17, R17 ;  /* 0x0000001100117305 */ /* 0x000e22000021f100 */
[----:B------:R-:W-:Y:S05]  /*3710*/  BRA `(.L_x_16417) ;  /* 0x0000000000987947 */ /* 0x000fea0003800000 */
.L_x_16429:
[----:B------:R-:W-:-:S09]  /*3720*/  UISETP.NE.AND UP0, UPT, UR4, 0x1c, UPT ;  /* 0x0000001c0400788c */ /* 0x000fd2000bf05270 */
[----:B------:R-:W-:Y:S05]  /*3730*/  BRA.U !UP0, `(.L_x_16440) ;  /* 0x00000001088c7547 */ /* 0x000fea000b800000 */
[----:B------:R-:W-:-:S09]  /*3740*/  UISETP.NE.AND UP0, UPT, UR4, 0x1d, UPT ;  /* 0x0000001d0400788c */ /* 0x000fd2000bf05270 */
[----:B------:R-:W-:Y:S05]  /*3750*/  BRA.U !UP0, `(.L_x_16441) ;  /* 0x00000001087c7547 */ /* 0x000fea000b800000 */
[----:B------:R-:W-:-:S09]  /*3760*/  UISETP.NE.AND UP0, UPT, UR4, 0x2c, UPT ;  /* 0x0000002c0400788c */ /* 0x000fd2000bf05270 */
[----:B------:R-:W-:Y:S05]  /*3770*/  BRA.U UP0, `(.L_x_16416) ;  /* 0x00000001002c7547 */ /* 0x000fea000b800000 */
[----:B------:R-:W4:Y:S01]  /*3780*/  LDG.E.U8 R4, desc[UR36][R4.64] ;  /* 0x0000002404047981 */ /* 0x000f22000c1e1100 */
[----:B------:R-:W-:Y:S01]  /*3790*/  BSSY.RECONVERGENT B0, `(.L_x_16442) ;  /* 0x0000007000007945 */ /* 0x000fe20003800200 */
[----:B------:R-:W-:Y:S01]  /*37a0*/  IMAD.MOV.U32 R17, RZ, RZ, 0x400000 ;  /* 0x00400000ff117424 */ /* 0x000fe200078e00ff */
[----:B----4-:R-:W-:-:S13]  /*37b0*/  ISETP.NE.AND P0, PT, R4, RZ, PT ;  /* 0x000000ff0400720c */ /* 0x010fda0003f05270 */
[----:B------:R-:W-:Y:S05]  /*37c0*/  @!P0 BRA `(.L_x_16443) ;  /* 0x00000000000c8947 */ /* 0x000fea0003800000 */
[----:B------:R-:W-:-:S13]  /*37d0*/  ISETP.NE.AND P0, PT, R4, 0xff, PT ;  /* 0x000000ff0400780c */ /* 0x000fda0003f05270 */
[----:B------:R-:W-:Y:S02]  /*37e0*/  @!P0 IMAD.MOV.U32 R17, RZ, RZ, 0x7f800001 ;  /* 0x7f800001ff118424 */ /* 0x000fe400078e00ff */
[----:B------:R-:W-:-:S07]  /*37f0*/  @P0 IMAD.SHL.U32 R17, R4, 0x800000, RZ ;  /* 0x0080000004110824 */ /* 0x000fce00078e00ff */
.L_x_16443:
[----:B------:R-:W-:Y:S05]  /*3800*/  BSYNC.RECONVERGENT B0 ;  /* 0x0000000000007941 */ /* 0x000fea0003800200 */
.L_x_16442:
[----:B------:R-:W0:Y:S01]  /*3810*/  F2I.FTZ.TRUNC.NTZ R17, R17 ;  /* 0x0000001100117305 */ /* 0x000e22000021f100 */
[----:B------:R-:W-:Y:S05]  /*3820*/  BRA `(.L_x_16417) ;  /* 0x0000000000547947 */ /* 0x000fea0003800000 */
.L_x_16416:
        /* <DEDUP_REMOVED lines=16> */
.L_x_16444:
[----:B------:R-:W-:Y:S01]  /*3930*/  IMAD.MOV.U32 R17, RZ, RZ, RZ ;  /* 0x000000ffff117224 */ /* 0x000fe200078e00ff */
[----:B------:R-:W-:Y:S06]  /*3940*/  BRA `(.L_x_16417) ;  /* 0x00000000000c7947 */ /* 0x000fec0003800000 */
.L_x_16441:
[----:B------:R0:W5:Y:S01]  /*3950*/  LDG.E R17, desc[UR36][R4.64] ;  /* 0x0000002404117981 */ /* 0x000162000c1e1900 */
[----:B------:R-:W-:Y:S05]  /*3960*/  BRA `(.L_x_16417) ;  /* 0x0000000000047947 */ /* 0x000fea0003800000 */
.L_x_16440:
[----:B------:R0:W5:Y:S02]  /*3970*/  LDG.E R17, desc[UR36][R4.64] ;  /* 0x0000002404117981 */ /* 0x000164000c1e1900 */
.L_x_16417:
[----:B0---4-:R-:W0:Y:S01]  /*3980*/  LDC.64 R4, c[0x0][0x3a8] ;  /* 0x0000ea00ff047b82 */ /* 0x011e220000000a00 */
[----:B------:R-:W4:Y:S01]  /*3990*/  LDCU UR5, c[0x0][0x3c4] ;  /* 0x00007880ff0577ac */ /* 0x000f220008000800 */
        /* <DEDUP_REMOVED lines=16> */
.L_x_16448:
[----:B------:R0:W5:Y:S01]  /*3aa0*/  LDG.E.U8 R18, desc[UR36][R4.64] ;  /* 0x0000002404127981 */ /* 0x000162000c1e1100 */
[----:B------:R-:W-:Y:S05]  /*3ab0*/  BRA `(.L_x_16450) ;  /* 0x0000000c00307947 */ /* 0x000fea0003800000 */
.L_x_16447:
        /* <DEDUP_REMOVED lines=8> */
.L_x_16452:
[----:B------:R0:W5:Y:S01]  /*3b40*/  LDG.E R18, desc[UR36][R4.64] ;  /* 0x0000002404127981 */ /* 0x000162000c1e1900 */
[----:B------:R-:W-:Y:S05]  /*3b50*/  BRA `(.L_x_16450) ;  /* 0x0000000c00087947 */ /* 0x000fea0003800000 */
.L_x_16451:
[----:B------:R0:W5:Y:S01]  /*3b60*/  LDG.E.S16 R18, desc[UR36][R4.64] ;  /* 0x0000002404127981 */ /* 0x000162000c1e1700 */
[----:B------:R-:W-:Y:S05]  /*3b70*/  BRA `(.L_x_16450) ;  /* 0x0000000c00007947 */ /* 0x000fea0003800000 */
.L_x_16446:
[----:B------:R-:W-:-:S09]  /*3b80*/  UISETP.GT.AND UP0, UPT, UR4, 0x6, UPT ;  /* 0x000000060400788c */ /* 0x000fd2000bf04270 */
[----:B------:R-:W-:Y:S05]  /*3b90*/  BRA.U UP0, `(.L_x_16453) ;  /* 0x00000001002c7547 */ /* 0x000fea000b800000 */
[----:B------:R-:W-:-:S09]  /*3ba0*/  UISETP.NE.AND UP0, UPT, UR4, 0x5, UPT ;  /* 0x000000050400788c */ /* 0x000fd2000bf05270 */
[----:B------:R-:W-:Y:S05]  /*3bb0*/  BRA.U !UP0, `(.L_x_16454) ;  /* 0x0000000108147547 */ /* 0x000fea000b800000 */
[----:B------:R-:W-:-:S09]  /*3bc0*/  UISETP.NE.AND UP0, UPT, UR4, 0x6, UPT ;  /* 0x000000060400788c */ /* 0x000fd2000bf05270 */
[----:B------:R-:W-:Y:S05]  /*3bd0*/  BRA.U UP0, `(.L_x_16449) ;  /* 0x0000000900947547 */ /* 0x000fea000b800000 */
[----:B------:R-:W4:Y:S02]  /*3be0*/  LDG.E R4, desc[UR36][R4.64] ;  /* 0x0000002404047981 */ /* 0x000f24000c1e1900 */
[----:B----4-:R0:W4:Y:S01]  /*3bf0*/  F2I.FTZ.TRUNC.NTZ R18, R4 ;  /* 0x0000000400127305 */ /* 0x010122000021f100 */
[----:B------:R-:W-:Y:S05]  /*3c00*/  BRA `(.L_x_16450) ;  /* 0x0000000800dc7947 */ /* 0x000fea0003800000 */
.L_x_16454:
[----:B------:R-:W4:Y:S02]  /*3c10*/  LDG.E.U16 R4, desc[UR36][R4.64] ;  /* 0x0000002404047981 */ /* 0x000f24000c1e1500 */
[----:B----4-:R-:W-:-:S06]  /*3c20*/  HADD2.F32 R18, -RZ, R4.H0_H0 ;  /* 0x20000004ff127230 */ /* 0x010fcc0000004100 */
[----:B------:R-:W0:Y:S01]  /*3c30*/  F2I.FTZ.TRUNC.NTZ R18, R18 ;  /* 0x0000001200127305 */ /* 0x000e22000021f100 */
[----:B------:R-:W-:Y:S05]  /*3c40*/  BRA `(.L_x_16450) ;  /* 0x0000000800cc7947 */ /* 0x000fea0003800000 */
.L_x_16453:
[----:B------:R-:W-:-:S09]  /*3c50*/  UISETP.NE.AND UP0, UPT, UR4, 0x7, UPT ;  /* 0x000000070400788c */ /* 0x000fd2000bf05270 */
[----:B------:R-:W-:Y:S05]  /*3c60*/  BRA.U !UP0, `(.L_x_16455) ;  /* 0x00000001082c7547 */ /* 0x000fea000b800000 */
[----:B------:R-:W-:-:S09]  /*3c70*/  UISETP.NE.AND UP0, UPT, UR4, 0x8, UPT ;  /* 0x000000080400788c */ /* 0x000fd2000bf05270 */
[----:B------:R-:W-:Y:S05]  /*3c80*/  BRA.U !UP0, `(.L_x_16456) ;  /* 0x0000000108147547 */ /* 0x000fea000b800000 */
[----:B------:R-:W-:-:S09]  /*3c90*/  UISETP.NE.AND UP0, UPT, UR4, 0x9, UPT ;  /* 0x000000090400788c */ /* 0x000fd2000bf05270 */
[----:B------:R-:W-:Y:S05]  /*3ca0*/  BRA.U UP0, `(.L_x_16449) ;  /* 0x0000000900607547 */ /* 0x000fea000b800000 */
[----:B------:R-:W4:Y:S02]  /*3cb0*/  LDG.E R4, desc[UR36][R4.64] ;  /* 0x0000002404047981 */ /* 0x000f24000c1e1900 */
[----:B----4-:R0:W4:Y:S01]  /*3cc0*/  F2I.FTZ.TRUNC.NTZ R18, R4 ;  /* 0x0000000400127305 */ /* 0x010122000021f100 */
[----:B------:R-:W-:Y:S05]  /*3cd0*/  BRA `(.L_x_16450) ;  /* 0x0000000800a87947 */ /* 0x000fea0003800000 */
.L_x_16456:
[----:B------:R-:W4:Y:S02]  /*3ce0*/  LDG.E.U16 R4, desc[UR36][R4.64] ;  /* 0x0000002404047981 */ /* 0x000f24000c1e1500 */
[----:B----4-:R-:W-:-:S06]  /*3cf0*/  HADD2.F32 R18, -RZ, R4.H0_H0 ;  /* 0x20000004ff127230 */ /* 0x010fcc0000004100 */
[----:B------:R-:W0:Y:S01]  /*3d00*/  F2I.FTZ.TRUNC.NTZ R18, R18 ;  /* 0x0000001200127305 */ /* 0x000e22000021f100 */
[----:B------:R-:W-:Y:S05]  /*3d10*/  BRA `(.L_x_16450) ;  /* 0x0000000800987947 */ /* 0x000fea0003800000 */
.L_x_16455:
[----:B------:R-:W4:Y:S02]  /*3d20*/  LDG.E.64 R4, desc[UR36][R4.64] ;  /* 0x0000002404047981 */ /* 0x000f24000c1e1b00 */
[----:B----4-:R0:W4:Y:S02]  /*3d30*/  F2I.F64.TRUNC R18, R4 ;  /* 0x0000000400127311 */ /* 0x010124000030d100 */
[----:B0---4-:R-:W-:Y:S05]  /*3d40*/  BRA `(.L_x_16450) ;  /* 0x00000008008c7947 */ /* 0x011fea0003800000 */
.L_x_16445:
        /* <DEDUP_REMOVED lines=12> */
.L_x_16459:
[----:B------:R-:W4:Y:S02]  /*3e10*/  LDG.E.64 R4, desc[UR36][R4.64] ;  /* 0x0000002404047981 */ /* 0x000f24000c1e1b00 */
[----:B----4-:R0:W4:Y:S02]  /*3e20*/  F2I.F64.TRUNC R18, R4 ;  /* 0x0000000400127311 */ /* 0x010124000030d100 */
[----:B0---4-:R-:W-:Y:S05]  /*3e30*/  BRA `(.L_x_16450) ;  /* 0x0000000800507947 */ /* 0x011fea0003800000 */
.L_x_16458:
        /* <DEDUP_REMOVED lines=24> */
[----:B------:R4:W0:Y:S01]  /*3fc0*/  F2I.FTZ.TRUNC.NTZ R18, R3 ;  /* 0x0000000300127305 */ /* 0x000822000021f100 */
[----:B------:R-:W-:Y:S05]  /*3fd0*/  BRA `(.L_x_16450) ;  /* 0x0000000400e87947 */ /* 0x000fea0003800000 */
.L_x_16461:
        /* <DEDUP_REMOVED lines=12> */
[----:B------:R0:W4:Y:S01]  /*40a0*/  F2I.FTZ.TRUNC.NTZ R18, R0 ;  /* 0x0000000000127305 */ /* 0x000122000021f100 */
[----:B------:R-:W-:Y:S05]  /*40b0*/  BRA `(.L_x_16450) ;  /* 0x0000000400b07947 */ /* 0x000fea0003800000 */
.L_x_16460:
[----:B------:R-:W4:Y:S02]  /*40c0*/  LDG.E.U16 R18, desc[UR36][R4.64] ;  /* 0x0000002404127981 */ /* 0x000f24000c1e1500 */
[----:B----4-:R-:W-:-:S06]  /*40d0*/  IMAD.U32 R18, R18, 0x10000, RZ ;  /* 0x0001000012127824 */ /* 0x010fcc00078e00ff */
[----:B------:R-:W0:Y:S01]  /*40e0*/  F2I.FTZ.TRUNC.NTZ R18, R18 ;  /* 0x0000001200127305 */ /* 0x000e22000021f100 */
[----:B------:R-:W-:Y:S05]  /*40f0*/  BRA `(.L_x_16450) ;  /* 0x0000000400a07947 */ /* 0x000fea0003800000 */
.L_x_16457:
        /* <DEDUP_REMOVED lines=10> */
.L_x_16464:
        /* <DEDUP_REMOVED lines=21> */
.L_x_16468:
[----:B------:R-:W-:Y:S05]  /*42f0*/  BSYNC.RECONVERGENT B1 ;  /* 0x0000000000017941 */ /* 0x000fea0003800200 */
.L_x_16467:
[----:B------:R-:W-:Y:S01]  /*4300*/  IMAD.SHL.U32 R0, R0, 0x100000, RZ ;  /* 0x0010000000007824 */ /* 0x000fe200078e00ff */
[----:B------:R-:W-:-:S04]  /*4310*/  LEA R3, R3, 0x3b800000, 0x17 ;  /* 0x3b80000003037811 */ /* 0x000fc800078eb8ff */
[----:B------:R-:W-:-:S07]  /*4320*/  LOP3.LUT R18, R3, R0, R7, 0xfe, !PT ;  /* 0x0000000003127212 */ /* 0x000fce00078efe07 */
.L_x_16466:
[----:B------:R-:W-:Y:S05]  /*4330*/  BSYNC.RECONVERGENT B0 ;  /* 0x0000000000007941 */ /* 0x000fea0003800200 */
.L_x_16465:
[----:B------:R-:W0:Y:S01]  /*4340*/  F2I.FTZ.TRUNC.NTZ R18, R18 ;  /* 0x0000001200127305 */ /* 0x000e22000021f100 */
[----:B------:R-:W-:Y:S05]  /*4350*/  BRA `(.L_x_16450) ;  /* 0x0000000400087947 */ /* 0x000fea0003800000 */
.L_x_16463:
        /* <DEDUP_REMOVED lines=21> */
.L_x_16472:
[----:B------:R-:W-:Y:S05]  /*44b0*/  BSYNC.RECONVERGENT B1 ;  /* 0x0000000000017941 */ /* 0x000fea0003800200 */
.L_x_16471:
[----:B------:R-:W-:Y:S01]  /*44c0*/  IMAD.SHL.U32 R0, R0, 0x200000, RZ ;  /* 0x0020000000007824 */ /* 0x000fe200078e00ff */
[----:B------:R-:W-:-:S04]  /*44d0*/  LEA R3, R3, 0x37800000, 0x17 ;  /* 0x3780000003037811 */ /* 0x000fc800078eb8ff */
[----:B------:R-:W-:-:S07]  /*44e0*/  LOP3.LUT R18, R3, R0, R7, 0xfe, !PT ;  /* 0x0000000003127212 */ /* 0x000fce00078efe07 */
.L_x_16470:
[----:B------:R-:W-:Y:S05]  /*44f0*/  BSYNC.RECONVERGENT B0 ;  /* 0x0000000000007941 */ /* 0x000fea0003800200 */
.L_x_16469:
[----:B------:R-:W0:Y:S01]  /*4500*/  F2I.FTZ.TRUNC.NTZ R18, R18 ;  /* 0x0000001200127305 */ /* 0x000e22000021f100 */
[----:B------:R-:W-:Y:S05]  /*4510*/  BRA `(.L_x_16450) ;  /* 0x0000000000987947 */ /* 0x000fea0003800000 */
.L_x_16462:
        /* <DEDUP_REMOVED lines=14> */
.L_x_16476:
[----:B------:R-:W-:Y:S05]  /*4600*/  BSYNC.RECONVERGENT B0 ;  /* 0x0000000000007941 */ /* 0x000fea0003800200 */
.L_x_16475:
[----:B------:R-:W0:Y:S01]  /*4610*/  F2I.FTZ.TRUNC.NTZ R18, R18 ;  /* 0x0000001200127305 */ /* 0x000e22000021f100 */
[----:B------:R-:W-:Y:S05]  /*4620*/  BRA `(.L_x_16450) ;  /* 0x0000000000547947 */ /* 0x000fea0003800000 */
.L_x_16449:
        /* <DEDUP_REMOVED lines=16> */
.L_x_16477:
[----:B------:R-:W-:Y:S01]  /*4730*/  IMAD.MOV.U32 R18, RZ, RZ, RZ ;  /* 0x000000ffff127224 */ /* 0x000fe200078e00ff */
[----:B------:R-:W-:Y:S06]  /*4740*/  BRA `(.L_x_16450) ;  /* 0x00000000000c7947 */ /* 0x000fec0003800000 */
.L_x_16474:
[----:B------:R0:W5:Y:S01]  /*4750*/  LDG.E R18, desc[UR36][R4.64] ;  /* 0x0000002404127981 */ /* 0x000162000c1e1900 */
[----:B------:R-:W-:Y:S05]  /*4760*/  BRA `(.L_x_16450) ;  /* 0x0000000000047947 */ /* 0x000fea0003800000 */
.L_x_16473:
[----:B------:R0:W5:Y:S02]  /*4770*/  LDG.E R18, desc[UR36][R4.64] ;  /* 0x0000002404127981 */ /* 0x000164000c1e1900 */
.L_x_16450:
        /* <DEDUP_REMOVED lines=18> */
.L_x_16481:
[----:B------:R0:W5:Y:S01]  /*48a0*/  LDG.E.U8 R19, desc[UR36][R4.64] ;  /* 0x0000002404137981 */ /* 0x000162000c1e1100 */
[----:B------:R-:W-:Y:S05]  /*48b0*/  BRA `(.L_x_16483) ;  /* 0x0000000c00307947 */ /* 0x000fea0003800000 */
.L_x_16480:
        /* <DEDUP_REMOVED lines=8> */
.L_x_16485:
[----:B------:R0:W5:Y:S01]  /*4940*/  LDG.E R19, desc[UR36][R4.64] ;  /* 0x0000002404137981 */ /* 0x000162000c1e1900 */
[----:B------:R-:W-:Y:S05]  /*4950*/  BRA `(.L_x_16483) ;  /* 0x0000000c00087947 */ /* 0x000fea0003800000 */
.L_x_16484:
[----:B------:R0:W5:Y:S01]  /*4960*/  LDG.E.S16 R19, desc[UR36][R4.64] ;  /* 0x0000002404137981 */ /* 0x000162000c1e1700 */
[----:B------:R-:W-:Y:S05]  /*4970*/  BRA `(.L_x_16483) ;  /* 0x0000000c00007947 */ /* 0x000fea0003800000 */
.L_x_16479:
        /* <DEDUP_REMOVED lines=9> */
.L_x_16487:
[----:B------:R-:W2:Y:S02]  /*4a10*/  LDG.E.U16 R4, desc[UR36][R4.64] ;  /* 0x0000002404047981 */ /* 0x000ea4000c1e1500 */
[----:B--2---:R-:W-:-:S06]  /*4a20*/  HADD2.F32 R19, -RZ, R4.H0_H0 ;  /* 0x20000004ff137230 */ /* 0x004fcc0000004100 */
[----:B------:R-:W0:Y:S01]  /*4a30*/  F2I.FTZ.TRUNC.NTZ R19, R19 ;  /* 0x0000001300137305 */ /* 0x000e22000021f100 */
[----:B------:R-:W-:Y:S05]  /*4a40*/  BRA `(.L_x_16483) ;  /* 0x0000000800cc7947 */ /* 0x000fea0003800000 */
.L_x_16486:
        /* <DEDUP_REMOVED lines=9> */
.L_x_16489:
[----:B------:R-:W2:Y:S02]  /*4ae0*/  LDG.E.U16 R4, desc[UR36][R4.64] ;  /* 0x0000002404047981 */ /* 0x000ea4000c1e1500 */
[----:B--2---:R-:W-:-:S06]  /*4af0*/  HADD2.F32 R19, -RZ, R4.H0_H0 ;  /* 0x20000004ff137230 */ /* 0x004fcc0000004100 */
[----:B------:R-:W0:Y:S01]  /*4b00*/  F2I.FTZ.TRUNC.NTZ R19, R19 ;  /* 0x0000001300137305 */ /* 0x000e22000021f100 */
[----:B------:R-:W-:Y:S05]  /*4b10*/  BRA `(.L_x_16483) ;  /* 0x0000000800987947 */ /* 0x000fea0003800000 */
.L_x_16488:
[----:B------:R-:W2:Y:S02]  /*4b20*/  LDG.E.64 R4, desc[UR36][R4.64] ;  /* 0x0000002404047981 */ /* 0x000ea4000c1e1b00 */
[----:B--2---:R0:W1:Y:S02]  /*4b30*/  F2I.F64.TRUNC R19, R4 ;  /* 0x0000000400137311 */ /* 0x004064000030d100 */
[----:B01----:R-:W-:Y:S05]  /*4b40*/  BRA `(.L_x_16483) ;  /* 0x00000008008c7947 */ /* 0x003fea0003800000 */
.L_x_16478:
        /* <DEDUP_REMOVED lines=12> */
.L_x_16492:
[----:B------:R-:W2:Y:S02]  /*4c10*/  LDG.E.64 R4, desc[UR36][R4.64] ;  /* 0x0000002404047981 */ /* 0x000ea4000c1e1b00 */
[----:B--2---:R0:W1:Y:S02]  /*4c20*/  F2I.F64.TRUNC R19, R4 ;  /* 0x0000000400137311 */ /* 0x004064000030d100 */
[----:B01----:R-:W-:Y:S05]  /*4c30*/  BRA `(.L_x_16483) ;  /* 0x0000000800507947 */ /* 0x003fea0003800000 */
.L_x_16491:
        /* <DEDUP_REMOVED lines=9> */
[C---:B----4-:R-:W-:Y:S02]  /*4cd0*/  LOP3.LUT R3, R0.reuse, 0x7f000000, RZ, 0xc0, !PT ;  /* 0x7f00000000037812 */ /* 0x050fe400078ec0ff */
        /* <DEDUP_REMOVED lines=16> */
.L_x_16494:
[----:B------:R-:W2:Y:S02]  /*4de0*/  LDG.E.U8 R4, desc[UR36][R4.64] ;  /* 0x0000002404047981 */ /* 0x000ea4000c1e1100 */
[C---:B--2---:R-:W-:Y:S02]  /*4df0*/  IMAD.SHL.U32 R0, R4.reuse, 0x2000000, RZ ;  /* 0x0200000004007824 */ /* 0x044fe400078e00ff */
[----:B------:R-:W-:-:S03]  /*4e00*/  IMAD.SHL.U32 R6, R4, 0x100, RZ ;  /* 0x0000010004067824 */ /* 0x000fc600078e00ff */
[----:B------:R-:W-:-:S13]  /*4e10*/  ISETP.GE.U32.AND P0, PT, R0, 0x8000000, PT ;  /* 0x080000000000780c */ /* 0x000fda0003f06070 */
[----:B----4-:R-:W-:Y:S02]  /*4e20*/  @!P0 LOP3.LUT R3, R6, 0x7f00, RZ, 0xc0, !PT ;  /* 0x00007f0006038812 */ /* 0x010fe400078ec0ff */
        /* <DEDUP_REMOVED lines=9> */
.L_x_16493:
[----:B------:R-:W2:Y:S02]  /*4ec0*/  LDG.E.U16 R19, desc[UR36][R4.64] ;  /* 0x0000002404137981 */ /* 0x000ea4000c1e1500 */
[----:B--2---:R-:W-:-:S06]  /*4ed0*/  IMAD.U32 R19, R19, 0x10000, RZ ;  /* 0x0001000013137824 */ /* 0x004fcc00078e00ff */
[----:B------:R-:W0:Y:S01]  /*4ee0*/  F2I.FTZ.TRUNC.NTZ R19, R19 ;  /* 0x0000001300137305 */ /* 0x000e22000021f100 */
[----:B------:R-:W-:Y:S05]  /*4ef0*/  BRA `(.L_x_16483) ;  /* 0x0000000400a07947 */ /* 0x000fea0003800000 */
.L_x_16490:
        /* <DEDUP_REMOVED lines=10> */
.L_x_16497:
        /* <DEDUP_REMOVED lines=10> */
[----:B----4-:R-:W-:Y:S02]  /*5040*/  LOP3.LUT P0, R3, R0, 0xf, RZ, 0xc0, !PT ;  /* 0x0000000f00037812 */ /* 0x010fe4000780c0ff */
        /* <DEDUP_REMOVED lines=10> */
.L_x_16501:
[----:B------:R-:W-:Y:S05]  /*50f0*/  BSYNC.RECONVERGENT B1 ;  /* 0x0000000000017941 */ /* 0x000fea0003800200 */
.L_x_16500:
[----:B------:R-:W-:Y:S01]  /*5100*/  IMAD.SHL.U32 R0, R0, 0x100000, RZ ;  /* 0x0010000000007824 */ /* 0x000fe200078e00ff */
[----:B------:R-:W-:-:S04]  /*5110*/  LEA R3, R3, 0x3b800000, 0x17 ;  /* 0x3b80000003037811 */ /* 0x000fc800078eb8ff */
[----:B------:R-:W-:-:S07]  /*5120*/  LOP3.LUT R19, R3, R0, R19, 0xfe, !PT ;  /* 0x0000000003137212 */ /* 0x000fce00078efe13 */
.L_x_16499:
[----:B------:R-:W-:Y:S05]  /*5130*/  BSYNC.RECONVERGENT B0 ;  /* 0x0000000000007941 */ /* 0x000fea0003800200 */
.L_x_16498:
[----:B------:R-:W0:Y:S01]  /*5140*/  F2I.FTZ.TRUNC.NTZ R19, R19 ;  /* 0x0000001300137305 */ /* 0x000e22000021f100 */
[----:B------:R-:W-:Y:S05]  /*5150*/  BRA `(.L_x_16483) ;  /* 0x0000000400087947 */ /* 0x000fea0003800000 */
.L_x_16496:
        /* <DEDUP_REMOVED lines=21> */
.L_x_16505:
[----:B------:R-:W-:Y:S05]  /*52b0*/  BSYNC.RECONVERGENT B1 ;  /* 0x0000000000017941 */ /* 0x000fea0003800200 */
.L_x_16504:
[----:B------:R-:W-:Y:S01]  /*52c0*/  IMAD.SHL.U32 R0, R0, 0x200000, RZ ;  /* 0x0020000000007824 */ /* 0x000fe200078e00ff */
[----:B------:R-:W-:-:S04]  /*52d0*/  LEA R3, R3, 0x37800000, 0x17 ;  /* 0x3780000003037811 */ /* 0x000fc800078eb8ff */
[----:B------:R-:W-:-:S07]  /*52e0*/  LOP3.LUT R19, R3, R0, R19, 0xfe, !PT ;  /* 0x0000000003137212 */ /* 0x000fce00078efe13 */
.L_x_16503:
[----:B------:R-:W-:Y:S05]  /*52f0*/  BSYNC.RECONVERGENT B0 ;  /* 0x0000000000007941 */ /* 0x000fea0003800200 */
.L_x_16502:
[----:B------:R-:W0:Y:S01]  /*5300*/  F2I.FTZ.TRUNC.NTZ R19, R19 ;  /* 0x0000001300137305 */ /* 0x000e22000021f100 */
[----:B------:R-:W-:Y:S05]  /*5310*/  BRA `(.L_x_16483) ;  /* 0x0000000000987947 */ /* 0x000fea0003800000 */
.L_x_16495:
        /* <DEDUP_REMOVED lines=14> */
.L_x_16509:
[----:B------:R-:W-:Y:S05]  /*5400*/  BSYNC.RECONVERGENT B0 ;  /* 0x0000000000007941 */ /* 0x000fea0003800200 */
.L_x_16508:
[----:B------:R-:W0:Y:S01]  /*5410*/  F2I.FTZ.TRUNC.NTZ R19, R19 ;  /* 0x0000001300137305 */ /* 0x000e22000021f100 */
[----:B------:R-:W-:Y:S05]  /*5420*/  BRA `(.L_x_16483) ;  /* 0x0000000000547947 */ /* 0x000fea0003800000 */
.L_x_16482:
        /* <DEDUP_REMOVED lines=16> */
.L_x_16510:
[----:B------:R-:W-:Y:S01]  /*5530*/  IMAD.MOV.U32 R19, RZ, RZ, RZ ;  /* 0x000000ffff137224 */ /* 0x000fe200078e00ff */
[----:B------:R-:W-:Y:S06]  /*5540*/  BRA `(.L_x_16483) ;  /* 0x00000000000c7947 */ /* 0x000fec0003800000 */
.L_x_16507:
[----:B------:R0:W5:Y:S01]  /*5550*/  LDG.E R19, desc[UR36][R4.64] ;  /* 0x0000002404137981 */ /* 0x000162000c1e1900 */
[----:B------:R-:W-:Y:S05]  /*5560*/  BRA `(.L_x_16483) ;  /* 0x0000000000047947 */ /* 0x000fea0003800000 */
.L_x_16506:
[----:B------:R0:W5:Y:S02]  /*5570*/  LDG.E R19, desc[UR36][R4.64] ;  /* 0x0000002404137981 */ /* 0x000164000c1e1900 */
.L_x_16483:
[----:B------:R-:W-:-:S07]  /*5580*/  VIADD R27, R27, 0x80 ;  /* 0x000000801b1b7836 */ /* 0x000fce0000000000 */
.L_x_16411:
[----:B------:R-:W-:Y:S05]  /*5590*/  BSYNC.RECONVERGENT B6 ;  /* 0x0000000000067941 */ /* 0x000fea0003800200 */
.L_x_16410:
[----:B------:R-:W-:Y:S01]  /*55a0*/  ISETP.GE.AND P0, PT, R27, R26, PT ;  /* 0x0000001a1b00720c */ /* 0x000fe20003f06270 */
[----:B------:R-:W-:Y:S01]  /*55b0*/  BSSY.RECONVERGENT B6, `(.L_x_16511) ;  /* 0x00002a6000067945 */ /* 0x000fe20003800200 */
[----:B------:R-:W-:Y:S01]  /*55c0*/  CS2R R22, SRZ ;  /* 0x0000000000167805 */ /* 0x000fe2000001ff00 */
[----:B------:R-:W-:-:S10]  /*55d0*/  IMAD.MOV.U32 R24, RZ, RZ, RZ ;  /* 0x000000ffff187224 */ /* 0x000fd400078e00ff */
[----:B------:R-:W-:Y:S05]  /*55e0*/  @P0 BRA `(.L_x_16512) ;  /* 0x0000002800880947 */ /* 0x000fea0003800000 */
[----:B01--4-:R-:W0:Y:S01]  /*55f0*/  LDC.64 R4, c[0x0][0x3a0] ;  /* 0x0000e800ff047b82 */ /* 0x013e220000000a00 */
[----:B------:R-:W2:Y:S01]  /*5600*/  LDCU UR5, c[0x0][0x3c0] ;  /* 0x00007800ff0577ac */ /* 0x000ea20008000800 */
[----:B------:R-:W-:Y:S01]  /*5610*/  IMAD R24, R2, 0x200, R27 ;  /* 0x0000020002187824 */ /* 0x000fe200078e021b */
        /* <DEDUP_REMOVED lines=16> */
.L_x_16516:
[----:B------:R4:W5:Y:S01]  /*5720*/  LDG.E.U8 R22, desc[UR36][R4.64] ;  /* 0x0000002404167981 */ /* 0x000962000c1e1100 */
[----:B------:R-:W-:Y:S05]  /*5730*/  BRA `(.L_x_16518) ;  /* 0x0000000c00307947 */ /* 0x000fea0003800000 */
.L_x_16515:
        /* <DEDUP_REMOVED lines=8> */
.L_x_16520:
[----:B------:R2:W5:Y:S01]  /*57c0*/  LDG.E R22, desc[UR36][R4.64] ;  /* 0x0000002404167981 */ /* 0x000562000c1e1900 */
[----:B------:R-:W-:Y:S05]  /*57d0*/  BRA `(.L_x_16518) ;  /* 0x0000000c00087947 */ /* 0x000fea0003800000 */
.L_x_16519:
[----:B------:R0:W5:Y:S01]  /*57e0*/  LDG.E.S16 R22, desc[UR36][R4.64] ;  /* 0x0000002404167981 */ /* 0x000162000c1e1700 */
[----:B------:R-:W-:Y:S05]  /*57f0*/  BRA `(.L_x_16518) ;  /* 0x0000000c00007947 */ /* 0x000fea0003800000 */
.L_x_16514:
        /* <DEDUP_REMOVED lines=9> */
.L_x_16522:
[----:B------:R-:W2:Y:S02]  /*5890*/  LDG.E.U16 R4, desc[UR36][R4.64] ;  /* 0x0000002404047981 */ /* 0x000ea4000c1e1500 */
[----:B--2---:R-:W-:-:S06]  /*58a0*/  HADD2.F32 R22, -RZ, R4.H0_H0 ;  /* 0x20000004ff167230 */ /* 0x004fcc0000004100 */
[----:B------:R-:W0:Y:S01]  /*58b0*/  F2I.FTZ.TRUNC.NTZ R22, R22 ;  /* 0x0000001600167305 */ /* 0x000e22000021f100 */
[----:B------:R-:W-:Y:S05]  /*58c0*/  BRA `(.L_x_16518) ;  /* 0x0000000800cc7947 */ /* 0x000fea0003800000 */
.L_x_16521:
        /* <DEDUP_REMOVED lines=9> */
.L_x_16524:
[----:B------:R-:W2:Y:S02]  /*5960*/  LDG.E.U16 R4, desc[UR36][R4.64] ;  /* 0x0000002404047981 */ /* 0x000ea4000c1e1500 */
[----:B--2---:R-:W-:-:S06]  /*5970*/  HADD2.F32 R22, -RZ, R4.H0_H0 ;  /* 0x20000004ff167230 */ /* 0x004fcc0000004100 */
[----:B------:R-:W0:Y:S01]  /*5980*/  F2I.FTZ.TRUNC.NTZ R22, R22 ;  /* 0x0000001600167305 */ /* 0x000e22000021f100 */
[----:B------:R-:W-:Y:S05]  /*5990*/  BRA `(.L_x_16518) ;  /* 0x0000000800987947 */ /* 0x000fea0003800000 */
.L_x_16523:
[----:B------:R-:W2:Y:S02]  /*59a0*/  LDG.E.64 R22, desc[UR36][R4.64] ;  /* 0x0000002404167981 */ /* 0x000ea4000c1e1b00 */
[----:B--2---:R0:W1:Y:S02]  /*59b0*/  F2I.F64.TRUNC R22, R22 ;  /* 0x0000001600167311 */ /* 0x004064000030d100 */
[----:B01----:R-:W-:Y:S05]  /*59c0*/  BRA `(.L_x_16518) ;  /* 0x00000008008c7947 */ /* 0x003fea0003800000 */
.L_x_16513:
        /* <DEDUP_REMOVED lines=12> */
.L_x_16527:
[----:B------:R-:W2:Y:S02]  /*5a90*/  LDG.E.64 R4, desc[UR36][R4.64] ;  /* 0x0000002404047981 */ /* 0x000ea4000c1e1b00 */
[----:B--2---:R0:W1:Y:S02]  /*5aa0*/  F2I.F64.TRUNC R22, R4 ;  /* 0x0000000400167311 */ /* 0x004064000030d100 */
[----:B01----:R-:W-:Y:S05]  /*5ab0*/  BRA `(.L_x_16518) ;  /* 0x0000000800507947 */ /* 0x003fea0003800000 */
.L_x_16526:
        /* <DEDUP_REMOVED lines=26> */
.L_x_16529:
        /* <DEDUP_REMOVED lines=14> */
.L_x_16528:
[----:B------:R-:W2:Y:S02]  /*5d40*/  LDG.E.U16 R22, desc[UR36][R4.64] ;  /* 0x0000002404167981 */ /* 0x000ea4000c1e1500 */
[----:B--2---:R-:W-:-:S06]  /*5d50*/  IMAD.U32 R22, R22, 0x10000, RZ ;  /* 0x0001000016167824 */ /* 0x004fcc00078e00ff */
[----:B------:R-:W0:Y:S01]  /*5d60*/  F2I.FTZ.TRUNC.NTZ R22, R22 ;  /* 0x0000001600167305 */ /* 0x000e22000021f100 */
[----:B------:R-:W-:Y:S05]  /*5d70*/  BRA `(.L_x_16518) ;  /* 0x0000000400a07947 */ /* 0x000fea0003800000 */
.L_x_16525:
        /* <DEDUP_REMOVED lines=10> */
.L_x_16532:
        /* <DEDUP_REMOVED lines=21> */
.L_x_16536:
[----:B------:R-:W-:Y:S05]  /*5f70*/  BSYNC.RECONVERGENT B1 ;  /* 0x0000000000017941 */ /* 0x000fea0003800200 */
.L_x_16535:
[----:B------:R-:W-:Y:S01]  /*5f80*/  IMAD.SHL.U32 R0, R0, 0x100000, RZ ;  /* 0x0010000000007824 */ /* 0x000fe200078e00ff */
[----:B------:R-:W-:-:S04]  /*5f90*/  LEA R3, R3, 0x3b800000, 0x17 ;  /* 0x3b80000003037811 */ /* 0x000fc800078eb8ff */
[----:B------:R-:W-:-:S07]  /*5fa0*/  LOP3.LUT R22, R3, R0, R7, 0xfe, !PT ;  /* 0x0000000003167212 */ /* 0x000fce00078efe07 */
.L_x_16534:
[----:B------:R-:W-:Y:S05]  /*5fb0*/  BSYNC.RECONVERGENT B0 ;  /* 0x0000000000007941 */ /* 0x000fea0003800200 */
.L_x_16533:
[----:B------:R-:W0:Y:S01]  /*5fc0*/  F2I.FTZ.TRUNC.NTZ R22, R22 ;  /* 0x0000001600167305 */ /* 0x000e22000021f100 */
[----:B------:R-:W-:Y:S05]  /*5fd0*/  BRA `(.L_x_16518) ;  /* 0x0000000400087947 */ /* 0x000fea0003800000 */
.L_x_16531:
        /* <DEDUP_REMOVED lines=21> */
.L_x_16540:
[----:B------:R-:W-:Y:S05]  /*6130*/  BSYNC.RECONVERGENT B1 ;  /* 0x0000000000017941 */ /* 0x000fea0003800200 */
.L_x_16539:
[----:B------:R-:W-:Y:S01]  /*6140*/  IMAD.SHL.U32 R0, R0, 0x200000, RZ ;  /* 0x0020000000007824 */ /* 0x000fe200078e00ff */
[----:B------:R-:W-:-:S04]  /*6150*/  LEA R3, R3, 0x37800000, 0x17 ;  /* 0x3780000003037811 */ /* 0x000fc800078eb8ff */
[----:B------:R-:W-:-:S07]  /*6160*/  LOP3.LUT R22, R3, R0, R7, 0xfe, !PT ;  /* 0x0000000003167212 */ /* 0x000fce00078efe07 */
.L_x_16538:
[----:B------:R-:W-:Y:S05]  /*6170*/  BSYNC.RECONVERGENT B0 ;  /* 0x0000000000007941 */ /* 0x000fea0003800200 */
.L_x_16537:
[----:B------:R-:W0:Y:S01]  /*6180*/  F2I.FTZ.TRUNC.NTZ R22, R22 ;  /* 0x0000001600167305 */ /* 0x000e22000021f100 */
[----:B------:R-:W-:Y:S05]  /*6190*/  BRA `(.L_x_16518) ;  /* 0x0000000000987947 */ /* 0x000fea0003800000 */
.L_x_16530:
        /* <DEDUP_REMOVED lines=14> */
.L_x_16544:
[----:B------:R-:W-:Y:S05]  /*6280*/  BSYNC.RECONVERGENT B0 ;  /* 0x0000000000007941 */ /* 0x000fea0003800200 */
.L_x_16543:
[----:B------:R-:W0:Y:S01]  /*6290*/  F2I.FTZ.TRUNC.NTZ R22, R22 ;  /* 0x0000001600167305 */ /* 0x000e22000021f100 */
[----:B------:R-:W-:Y:S05]  /*62a0*/  BRA `(.L_x_16518) ;  /* 0x0000000000547947 */ /* 0x000fea0003800000 */
.L_x_16517:
        /* <DEDUP_REMOVED lines=16> */
.L_x_16545:
[----:B------:R-:W-:Y:S01]  /*63b0*/  IMAD.MOV.U32 R22, RZ, RZ, RZ ;  /* 0x000000ffff167224 */ /* 0x000fe200078e00ff */
[----:B------:R-:W-:Y:S06]  /*63c0*/  BRA `(.L_x_16518) ;  /* 0x00000000000c7947 */ /* 0x000fec0003800000 */
.L_x_16542:
[----:B------:R0:W5:Y:S01]  /*63d0*/  LDG.E R22, desc[UR36][R4.64] ;  /* 0x0000002404167981 */ /* 0x000162000c1e1900 */
[----:B------:R-:W-:Y:S05]  /*63e0*/  BRA `(.L_x_16518) ;  /* 0x0000000000047947 */ /* 0x000fea0003800000 */
.L_x_16541:
[----:B------:R0:W5:Y:S02]  /*63f0*/  LDG.E R22, desc[UR36][R4.64] ;  /* 0x0000002404167981 */ /* 0x000164000c1e1900 */
.L_x_16518:
[----:B012-4-:R-:W0:Y:S01]  /*6400*/  LDC.64 R4, c[0x0][0x3a8] ;  /* 0x0000ea00ff047b82 */ /* 0x017e220000000a00 */
        /* <DEDUP_REMOVED lines=17> */
.L_x_16549:
[----:B------:R0:W5:Y:S01]  /*6520*/  LDG.E.U8 R23, desc[UR36][R4.64] ;  /* 0x0000002404177981 */ /* 0x000162000c1e1100 */
[----:B------:R-:W-:Y:S05]  /*6530*/  BRA `(.L_x_16551) ;  /* 0x0000000c00307947 */ /* 0x000fea0003800000 */
.L_x_16548:
        /* <DEDUP_REMOVED lines=8> */
.L_x_16553:
[----:B------:R2:W5:Y:S01]  /*65c0*/  LDG.E R23, desc[UR36][R4.64] ;  /* 0x0000002404177981 */ /* 0x000562000c1e1900 */
[----:B------:R-:W-:Y:S05]  /*65d0*/  BRA `(.L_x_16551) ;  /* 0x0000000c00087947 */ /* 0x000fea0003800000 */
.L_x_16552:
[----:B------:R0:W5:Y:S01]  /*65e0*/  LDG.E.S16 R23, desc[UR36][R4.64] ;  /* 0x0000002404177981 */ /* 0x000162000c1e1700 */
[----:B------:R-:W-:Y:S05]  /*65f0*/  BRA `(.L_x_16551) ;  /* 0x0000000c00007947 */ /* 0x000fea0003800000 */
.L_x_16547:
        /* <DEDUP_REMOVED lines=9> */
.L_x_16555:
[----:B------:R-:W2:Y:S02]  /*6690*/  LDG.E.U16 R4, desc[UR36][R4.64] ;  /* 0x0000002404047981 */ /* 0x000ea4000c1e1500 */
[----:B--2---:R-:W-:-:S06]  /*66a0*/  HADD2.F32 R23, -RZ, R4.H0_H0 ;  /* 0x20000004ff177230 */ /* 0x004fcc0000004100 */
[----:B------:R-:W0:Y:S01]  /*66b0*/  F2I.FTZ.TRUNC.NTZ R23, R23 ;  /* 0x0000001700177305 */ /* 0x000e22000021f100 */
[----:B------:R-:W-:Y:S05]  /*66c0*/  BRA `(.L_x_16551) ;  /* 0x0000000800cc7947 */ /* 0x000fea0003800000 */
.L_x_16554:
        /* <DEDUP_REMOVED lines=9> */
.L_x_16557:
[----:B------:R-:W2:Y:S02]  /*6760*/  LDG.E.U16 R4, desc[UR36][R4.64] ;  /* 0x0000002404047981 */ /* 0x000ea4000c1e1500 */
[----:B--2---:R-:W-:-:S06]  /*6770*/  HADD2.F32 R23, -RZ, R4.H0_H0 ;  /* 0x20000004ff177230 */ /* 0x004fcc0000004100 */
[----:B------:R-:W0:Y:S01]  /*6780*/  F2I.FTZ.TRUNC.NTZ R23, R23 ;  /* 0x0000001700177305 */ /* 0x000e22000021f100 */
[----:B------:R-:W-:Y:S05]  /*6790*/  BRA `(.L_x_16551) ;  /* 0x0000000800987947 */ /* 0x000fea0003800000 */
.L_x_16556:
[----:B------:R-:W2:Y:S02]  /*67a0*/  LDG.E.64 R4, desc[UR36][R4.64] ;  /* 0x0000002404047981 */ /* 0x000ea4000c1e1b00 */
[----:B--2---:R0:W1:Y:S02]  /*67b0*/  F2I.F64.TRUNC R23, R4 ;  /* 0x0000000400177311 */ /* 0x004064000030d100 */
[----:B01----:R-:W-:Y:S05]  /*67c0*/  BRA `(.L_x_16551) ;  /* 0x00000008008c7947 */ /* 0x003fea0003800000 */
.L_x_16546:
        /* <DEDUP_REMOVED lines=12> */
.L_x_16560:
[----:B------:R-:W2:Y:S02]  /*6890*/  LDG.E.64 R4, desc[UR36][R4.64] ;  /* 0x0000002404047981 */ /* 0x000ea4000c1e1b00 */
[----:B--2---:R0:W1:Y:S02]  /*68a0*/  F2I.F64.TRUNC R23, R4 ;  /* 0x0000000400177311 */ /* 0x004064000030d100 */
[----:B01----:R-:W-:Y:S05]  /*68b0*/  BRA `(.L_x_16551) ;  /* 0x0000000800507947 */ /* 0x003fea0003800000 */
.L_x_16559:
        /* <DEDUP_REMOVED lines=26> */
.L_x_16562:
        /* <DEDUP_REMOVED lines=14> */
.L_x_16561:
[----:B------:R-:W2:Y:S02]  /*6b40*/  LDG.E.U16 R23, desc[UR36][R4.64] ;  /* 0x0000002404177981 */ /* 0x000ea4000c1e1500 */
[----:B--2---:R-:W-:-:S06]  /*6b50*/  IMAD.U32 R23, R23, 0x10000, RZ ;  /* 0x0001000017177824 */ /* 0x004fcc00078e00ff */
[----:B------:R-:W0:Y:S01]  /*6b60*/  F2I.FTZ.TRUNC.NTZ R23, R23 ;  /* 0x0000001700177305 */ /* 0x000e22000021f100 */
[----:B------:R-:W-:Y:S05]  /*6b70*/  BRA `(.L_x_16551) ;  /* 0x0000000400a07947 */ /* 0x000fea0003800000 */
.L_x_16558:
        /* <DEDUP_REMOVED lines=10> */
.L_x_16565:
        /* <DEDUP_REMOVED lines=21> */
.L_x_16569:
[----:B------:R-:W-:Y:S05]  /*6d70*/  BSYNC.RECONVERGENT B1 ;  /* 0x0000000000017941 */ /* 0x000fea0003800200 */
.L_x_16568:
[----:B------:R-:W-:Y:S01]  /*6d80*/  IMAD.SHL.U32 R0, R0, 0x100000, RZ ;  /* 0x0010000000007824 */ /* 0x000fe200078e00ff */
[----:B------:R-:W-:-:S04]  /*6d90*/  LEA R3, R3, 0x3b800000, 0x17 ;  /* 0x3b80000003037811 */ /* 0x000fc800078eb8ff */
[----:B------:R-:W-:-:S07]  /*6da0*/  LOP3.LUT R23, R3, R0, R23, 0xfe, !PT ;  /* 0x0000000003177212 */ /* 0x000fce00078efe17 */
.L_x_16567:
[----:B------:R-:W-:Y:S05]  /*6db0*/  BSYNC.RECONVERGENT B0 ;  /* 0x0000000000007941 */ /* 0x000fea0003800200 */
.L_x_16566:
[----:B------:R-:W0:Y:S01]  /*6dc0*/  F2I.FTZ.TRUNC.NTZ R23, R23 ;  /* 0x0000001700177305 */ /* 0x000e22000021f100 */
[----:B------:R-:W-:Y:S05]  /*6dd0*/  BRA `(.L_x_16551) ;  /* 0x0000000400087947 */ /* 0x000fea0003800000 */
.L_x_16564:
        /* <DEDUP_REMOVED lines=21> */
.L_x_16573:
[----:B------:R-:W-:Y:S05]  /*6f30*/  BSYNC.RECONVERGENT B1 ;  /* 0x0000000000017941 */ /* 0x000fea0003800200 */
.L_x_16572:
[----:B------:R-:W-:Y:S01]  /*6f40*/  IMAD.SHL.U32 R0, R0, 0x200000, RZ ;  /* 0x0020000000007824 */ /* 0x000fe200078e00ff */
[----:B------:R-:W-:-:S04]  /*6f50*/  LEA R3, R3, 0x37800000, 0x17 ;  /* 0x3780000003037811 */ /* 0x000fc800078eb8ff */
[----:B------:R-:W-:-:S07]  /*6f60*/  LOP3.LUT R23, R3, R0, R23, 0xfe, !PT ;  /* 0x0000000003177212 */ /* 0x000fce00078efe17 */
.L_x_16571:
[----:B------:R-:W-:Y:S05]  /*6f70*/  BSYNC.RECONVERGENT B0 ;  /* 0x0000000000007941 */ /* 0x000fea0003800200 */
.L_x_16570:
[----:B------:R-:W0:Y:S01]  /*6f80*/  F2I.FTZ.TRUNC.NTZ R23, R23 ;  /* 0x0000001700177305 */ /* 0x000e22000021f100 */
[----:B------:R-:W-:Y:S05]  /*6f90*/  BRA `(.L_x_16551) ;  /* 0x0000000000987947 */ /* 0x000fea0003800000 */
.L_x_16563:
        /* <DEDUP_REMOVED lines=14> */
.L_x_16577:
[----:B------:R-:W-:Y:S05]  /*7080*/  BSYNC.RECONVERGENT B0 ;  /* 0x0000000000007941 */ /* 0x000fea0003800200 */
.L_x_16576:
[----:B------:R-:W0:Y:S01]  /*7090*/  F2I.FTZ.TRUNC.NTZ R23, R23 ;  /* 0x0000001700177305 */ /* 0x000e22000021f100 */
[----:B------:R-:W-:Y:S05]  /*70a0*/  BRA `(.L_x_16551) ;  /* 0x0000000000547947 */ /* 0x000fea0003800000 */
.L_x_16550:
        /* <DEDUP_REMOVED lines=16> */
.L_x_16578:
[----:B------:R-:W-:Y:S01]  /*71b0*/  IMAD.MOV.U32 R23, RZ, RZ, RZ ;  /* 0x000000ffff177224 */ /* 0x000fe200078e00ff */
[----:B------:R-:W-:Y:S06]  /*71c0*/  BRA `(.L_x_16551) ;  /* 0x00000000000c7947 */ /* 0x000fec0003800000 */
.L_x_16575:
[----:B------:R0:W5:Y:S01]  /*71d0*/  LDG.E R23, desc[UR36][R4.64] ;  /* 0x0000002404177981 */ /* 0x000162000c1e1900 */
[----:B------:R-:W-:Y:S05]  /*71e0*/  BRA `(.L_x_16551) ;  /* 0x0000000000047947 */ /* 0x000fea0003800000 */
.L_x_16574:
[----:B------:R0:W5:Y:S02]  /*71f0*/  LDG.E R23, desc[UR36][R4.64] ;  /* 0x0000002404177981 */ /* 0x000164000c1e1900 */
.L_x_16551:
        /* <DEDUP_REMOVED lines=18> */
.L_x_16582:
[----:B------:R0:W5:Y:S01]  /*7320*/  LDG.E.U8 R24, desc[UR36][R4.64] ;  /* 0x0000002404187981 */ /* 0x000162000c1e1100 */
[----:B------:R-:W-:Y:S05]  /*7330*/  BRA `(.L_x_16584) ;  /* 0x0000000c00307947 */ /* 0x000fea0003800000 */
.L_x_16581:
        /* <DEDUP_REMOVED lines=8> */
.L_x_16586:
[----:B------:R0:W5:Y:S01]  /*73c0*/  LDG.E R24, desc[UR36][R4.64] ;  /* 0x0000002404187981 */ /* 0x000162000c1e1900 */
[----:B------:R-:W-:Y:S05]  /*73d0*/  BRA `(.L_x_16584) ;  /* 0x0000000c00087947 */ /* 0x000fea0003800000 */
.L_x_16585:
[----:B------:R0:W5:Y:S01]  /*73e0*/  LDG.E.S16 R24, desc[UR36][R4.64] ;  /* 0x0000002404187981 */ /* 0x000162000c1e1700 */
[----:B------:R-:W-:Y:S05]  /*73f0*/  BRA `(.L_x_16584) ;  /* 0x0000000c00007947 */ /* 0x000fea0003800000 */
.L_x_16580:
        /* <DEDUP_REMOVED lines=9> */
.L_x_16588:
[----:B------:R-:W2:Y:S02]  /*7490*/  LDG.E.U16 R4, desc[UR36][R4.64] ;  /* 0x0000002404047981 */ /* 0x000ea4000c1e1500 */
[----:B--2---:R-:W-:-:S06]  /*74a0*/  HADD2.F32 R24, -RZ, R4.H0_H0 ;  /* 0x20000004ff187230 */ /* 0x004fcc0000004100 */
[----:B------:R-:W0:Y:S01]  /*74b0*/  F2I.FTZ.TRUNC.NTZ R24, R24 ;  /* 0x0000001800187305 */ /* 0x000e22000021f100 */
[----:B------:R-:W-:Y:S05]  /*74c0*/  BRA `(.L_x_16584) ;  /* 0x0000000800cc7947 */ /* 0x000fea0003800000 */
.L_x_16587:
        /* <DEDUP_REMOVED lines=9> */
.L_x_16590:
[----:B------:R-:W2:Y:S02]  /*7560*/  LDG.E.U16 R4, desc[UR36][R4.64] ;  /* 0x0000002404047981 */ /* 0x000ea4000c1e1500 */
[----:B--2---:R-:W-:-:S06]  /*7570*/  HADD2.F32 R24, -RZ, R4.H0_H0 ;  /* 0x20000004ff187230 */ /* 0x004fcc0000004100 */
[----:B------:R-:W4:Y:S01]  /*7580*/  F2I.FTZ.TRUNC.NTZ R24, R24 ;  /* 0x0000001800187305 */ /* 0x000f22000021f100 */
[----:B------:R-:W-:Y:S05]  /*7590*/  BRA `(.L_x_16584) ;  /* 0x0000000800987947 */ /* 0x000fea0003800000 */
.L_x_16589:
[----:B------:R-:W2:Y:S02]  /*75a0*/  LDG.E.64 R24, desc[UR36][R4.64] ;  /* 0x0000002404187981 */ /* 0x000ea4000c1e1b00 */
[----:B--2---:R0:W1:Y:S02]  /*75b0*/  F2I.F64.TRUNC R24, R24 ;  /* 0x0000001800187311 */ /* 0x004064000030d100 */
[----:B01----:R-:W-:Y:S05]  /*75c0*/  BRA `(.L_x_16584) ;  /* 0x00000008008c7947 */ /* 0x003fea0003800000 */
.L_x_16579:
        /* <DEDUP_REMOVED lines=12> */
.L_x_16593:
[----:B------:R-:W2:Y:S02]  /*7690*/  LDG.E.64 R4, desc[UR36][R4.64] ;  /* 0x0000002404047981 */ /* 0x000ea4000c1e1b00 */
[----:B--2---:R0:W1:Y:S02]  /*76a0*/  F2I.F64.TRUNC R24, R4 ;  /* 0x0000000400187311 */ /* 0x004064000030d100 */
[----:B01----:R-:W-:Y:S05]  /*76b0*/  BRA `(.L_x_16584) ;  /* 0x0000000800507947 */ /* 0x003fea0003800000 */
.L_x_16592:
        /* <DEDUP_REMOVED lines=26> */
.L_x_16595:
        /* <DEDUP_REMOVED lines=14> */
.L_x_16594:
[----:B------:R-:W2:Y:S02]  /*7940*/  LDG.E.U16 R24, desc[UR36][R4.64] ;  /* 0x0000002404187981 */ /* 0x000ea4000c1e1500 */
[----:B--2---:R-:W-:-:S06]  /*7950*/  IMAD.U32 R24, R24, 0x10000, RZ ;  /* 0x0001000018187824 */ /* 0x004fcc00078e00ff */
[----:B------:R-:W0:Y:S01]  /*7960*/  F2I.FTZ.TRUNC.NTZ R24, R24 ;  /* 0x0000001800187305 */ /* 0x000e22000021f100 */
[----:B------:R-:W-:Y:S05]  /*7970*/  BRA `(.L_x_16584) ;  /* 0x0000000400a07947 */ /* 0x000fea0003800000 */
.L_x_16591:
        /* <DEDUP_REMOVED lines=10> */
.L_x_16598:
        /* <DEDUP_REMOVED lines=21> */
.L_x_16602:
[----:B------:R-:W-:Y:S05]  /*7b70*/  BSYNC.RECONVERGENT B1 ;  /* 0x0000000000017941 */ /* 0x000fea0003800200 */
.L_x_16601:
[----:B------:R-:W-:Y:S01]  /*7b80*/  IMAD.SHL.U32 R0, R0, 0x100000, RZ ;  /* 0x0010000000007824 */ /* 0x000fe200078e00ff */
[----:B------:R-:W-:-:S04]  /*7b90*/  LEA R3, R3, 0x3b800000, 0x17 ;  /* 0x3b80000003037811 */ /* 0x000fc800078eb8ff */
[----:B------:R-:W-:-:S07]  /*7ba0*/  LOP3.LUT R24, R3, R0, R7, 0xfe, !PT ;  /* 0x0000000003187212 */ /* 0x000fce00078efe07 */
.L_x_16600:
[----:B------:R-:W-:Y:S05]  /*7bb0*/  BSYNC.RECONVERGENT B0 ;  /* 0x0000000000007941 */ /* 0x000fea0003800200 */
.L_x_16599:
[----:B------:R-:W0:Y:S01]  /*7bc0*/  F2I.FTZ.TRUNC.NTZ R24, R24 ;  /* 0x0000001800187305 */ /* 0x000e22000021f100 */
[----:B------:R-:W-:Y:S05]  /*7bd0*/  BRA `(.L_x_16584) ;  /* 0x0000000400087947 */ /* 0x000fea0003800000 */
.L_x_16597:
        /* <DEDUP_REMOVED lines=21> */
.L_x_16606:
[----:B------:R-:W-:Y:S05]  /*7d30*/  BSYNC.RECONVERGENT B1 ;  /* 0x0000000000017941 */ /* 0x000fea0003800200 */
.L_x_16605:
[----:B------:R-:W-:Y:S01]  /*7d40*/  IMAD.SHL.U32 R0, R0, 0x200000, RZ ;  /* 0x0020000000007824 */ /* 0x000fe200078e00ff */
[----:B------:R-:W-:-:S04]  /*7d50*/  LEA R3, R3, 0x37800000, 0x17 ;  /* 0x3780000003037811 */ /* 0x000fc800078eb8ff */
[----:B------:R-:W-:-:S07]  /*7d60*/  LOP3.LUT R24, R3, R0, R7, 0xfe, !PT ;  /* 0x0000000003187212 */ /* 0x000fce00078efe07 */
.L_x_16604:
[----:B------:R-:W-:Y:S05]  /*7d70*/  BSYNC.RECONVERGENT B0 ;  /* 0x0000000000007941 */ /* 0x000fea0003800200 */
.L_x_16603:
[----:B------:R-:W0:Y:S01]  /*7d80*/  F2I.FTZ.TRUNC.NTZ R24, R24 ;  /* 0x0000001800187305 */ /* 0x000e22000021f100 */
[----:B------:R-:W-:Y:S05]  /*7d90*/  BRA `(.L_x_16584) ;  /* 0x0000000000987947 */ /* 0x000fea0003800000 */
.L_x_16596:
        /* <DEDUP_REMOVED lines=14> */
.L_x_16610:
[----:B------:R-:W-:Y:S05]  /*7e80*/  BSYNC.RECONVERGENT B0 ;  /* 0x0000000000007941 */ /* 0x000fea0003800200 */
.L_x_16609:
[----:B------:R-:W0:Y:S01]  /*7e90*/  F2I.FTZ.TRUNC.NTZ R24, R24 ;  /* 0x0000001800187305 */ /* 0x000e22000021f100 */
[----:B------:R-:W-:Y:S05]  /*7ea0*/  BRA `(.L_x_16584) ;  /* 0x0000000000547947 */ /* 0x000fea0003800000 */
.L_x_16583:
        /* <DEDUP_REMOVED lines=16> */
.L_x_16611:
[----:B------:R-:W-:Y:S01]  /*7fb0*/  IMAD.MOV.U32 R24, RZ, RZ, RZ ;  /* 0x000000ffff187224 */ /* 0x000fe200078e00ff */
[----:B------:R-:W-:Y:S06]  /*7fc0*/  BRA `(.L_x_16584) ;  /* 0x00000000000c7947 */ /* 0x000fec0003800000 */
.L_x_16608:
[----:B------:R0:W5:Y:S01]  /*7fd0*/  LDG.E R24, desc[UR36][R4.64] ;  /* 0x0000002404187981 */ /* 0x000162000c1e1900 */
[----:B------:R-:W-:Y:S05]  /*7fe0*/  BRA `(.L_x_16584) ;  /* 0x0000000000047947 */ /* 0x000fea0003800000 */
.L_x_16607:
[----:B------:R0:W5:Y:S02]  /*7ff0*/  LDG.E R24, desc[UR36][R4.64] ;  /* 0x0000002404187981 */ /* 0x000164000c1e1900 */
.L_x_16584:
[----:B------:R-:W-:-:S07]  /*8000*/  VIADD R27, R27, 0x80 ;  /* 0x000000801b1b7836 */ /* 0x000fce0000000000 */
.L_x_16512:
[----:B------:R-:W-:Y:S05]  /*8010*/  BSYNC.RECONVERGENT B6 ;  /* 0x0000000000067941 */ /* 0x000fea0003800200 */
.L_x_16511:
[----:B------:R-:W-:Y:S01]  /*8020*/  ISETP.GE.AND P0, PT, R27, R26, PT ;  /* 0x0000001a1b00720c */ /* 0x000fe20003f06270 */
[----:B------:R-:W-:Y:S01]  /*8030*/  BSSY.RECONVERGENT B6, `(.L_x_16612) ;  /* 0x00002a7000067945 */ /* 0x000fe20003800200 */
[----:B------:R-:W-:Y:S02]  /*8040*/  IMAD.MOV.U32 R25, RZ, RZ, RZ ;  /* 0x000000ffff197224 */ /* 0x000fe400078e00ff */
[----:B------:R-:W-:Y:S02]  /*8050*/  IMAD.MOV.U32 R26, RZ, RZ, RZ ;  /* 0x000000ffff1a7224 */ /* 0x000fe400078e00ff */
[----:B------:R-:W-:-:S07]  /*8060*/  IMAD.MOV.U32 R31, RZ, RZ, RZ ;  /* 0x000000ffff1f7224 */ /* 0x000fce00078e00ff */
        /* <DEDUP_REMOVED lines=20> */
.L_x_16617:
[----:B------:R0:W5:Y:S01]  /*81b0*/  LDG.E.U8 R26, desc[UR36][R4.64] ;  /* 0x00000024041a7981 */ /* 0x000162000c1e1100 */
[----:B------:R-:W-:Y:S05]  /*81c0*/  BRA `(.L_x_16619) ;  /* 0x0000000c00307947 */ /* 0x000fea0003800000 */
.L_x_16616:
        /* <DEDUP_REMOVED lines=8> */
.L_x_16621:
[----:B------:R0:W5:Y:S01]  /*8250*/  LDG.E R26, desc[UR36][R4.64] ;  /* 0x00000024041a7981 */ /* 0x000162000c1e1900 */
[----:B------:R-:W-:Y:S05]  /*8260*/  BRA `(.L_x_16619) ;  /* 0x0000000c00087947 */ /* 0x000fea0003800000 */
.L_x_16620:
[----:B------:R0:W5:Y:S01]  /*8270*/  LDG.E.S16 R26, desc[UR36][R4.64] ;  /* 0x00000024041a7981 */ /* 0x000162000c1e1700 */
[----:B------:R-:W-:Y:S05]  /*8280*/  BRA `(.L_x_16619) ;  /* 0x0000000c00007947 */ /* 0x000fea0003800000 */
.L_x_16615:
        /* <DEDUP_REMOVED lines=9> */
.L_x_16623:
[----:B------:R-:W2:Y:S02]  /*8320*/  LDG.E.U16 R4, desc[UR36][R4.64] ;  /* 0x0000002404047981 */ /* 0x000ea4000c1e1500 */
[----:B--2---:R-:W-:-:S06]  /*8330*/  HADD2.F32 R26, -RZ, R4.H0_H0 ;  /* 0x20000004ff1a7230 */ /* 0x004fcc0000004100 */
[----:B------:R-:W0:Y:S01]  /*8340*/  F2I.FTZ.TRUNC.NTZ R26, R26 ;  /* 0x0000001a001a7305 */ /* 0x000e22000021f100 */
[----:B------:R-:W-:Y:S05]  /*8350*/  BRA `(.L_x_16619) ;  /* 0x0000000800cc7947 */ /* 0x000fea0003800000 */
.L_x_16622:
        /* <DEDUP_REMOVED lines=9> */
.L_x_16625:
[----:B------:R-:W2:Y:S02]  /*83f0*/  LDG.E.U16 R4, desc[UR36][R4.64] ;  /* 0x0000002404047981 */ /* 0x000ea4000c1e1500 */
[----:B--2---:R-:W-:-:S06]  /*8400*/  HADD2.F32 R26, -RZ, R4.H0_H0 ;  /* 0x20000004ff1a7230 */ /* 0x004fcc0000004100 */
[----:B------:R-:W0:Y:S01]  /*8410*/  F2I.FTZ.TRUNC.NTZ R26, R26 ;  /* 0x0000001a001a7305 */ /* 0x000e22000021f100 */
[----:B------:R-:W-:Y:S05]  /*8420*/  BRA `(.L_x_16619) ;  /* 0x0000000800987947 */ /* 0x000fea0003800000 */
.L_x_16624:
[----:B------:R-:W2:Y:S02]  /*8430*/  LDG.E.64 R4, desc[UR36][R4.64] ;  /* 0x0000002404047981 */ /* 0x000ea4000c1e1b00 */
[----:B--2---:R0:W1:Y:S02]  /*8440*/  F2I.F64.TRUNC R26, R4 ;  /* 0x00000004001a7311 */ /* 0x004064000030d100 */
[----:B01----:R-:W-:Y:S05]  /*8450*/  BRA `(.L_x_16619) ;  /* 0x00000008008c7947 */ /* 0x003fea0003800000 */
.L_x_16614:
        /* <DEDUP_REMOVED lines=12> */
.L_x_16628:
[----:B------:R-:W2:Y:S02]  /*8520*/  LDG.E.64 R4, desc[UR36][R4.64] ;  /* 0x0000002404047981 */ /* 0x000ea4000c1e1b00 */
[----:B--2---:R0:W1:Y:S02]  /*8530*/  F2I.F64.TRUNC R26, R4 ;  /* 0x00000004001a7311 */ /* 0x004064000030d100 */
[----:B01----:R-:W-:Y:S05]  /*8540*/  BRA `(.L_x_16619) ;  /* 0x0000000800507947 */ /* 0x003fea0003800000 */
.L_x_16627:
        /* <DEDUP_REMOVED lines=26> */
.L_x_16630:
        /* <DEDUP_REMOVED lines=14> */
.L_x_16629:
[----:B------:R-:W2:Y:S02]  /*87d0*/  LDG.E.U16 R26, desc[UR36][R4.64] ;  /* 0x00000024041a7981 */ /* 0x000ea4000c1e1500 */
[----:B--2---:R-:W-:-:S06]  /*87e0*/  IMAD.U32 R26, R26, 0x10000, RZ ;  /* 0x000100001a1a7824 */ /* 0x004fcc00078e00ff */
[----:B------:R-:W0:Y:S01]  /*87f0*/  F2I.FTZ.TRUNC.NTZ R26, R26 ;  /* 0x0000001a001a7305 */ /* 0x000e22000021f100 */
[----:B------:R-:W-:Y:S05]  /*8800*/  BRA `(.L_x_16619) ;  /* 0x0000000400a07947 */ /* 0x000fea0003800000 */
.L_x_16626:
        /* <DEDUP_REMOVED lines=10> */
.L_x_16633:
        /* <DEDUP_REMOVED lines=21> */
.L_x_16637:
[----:B------:R-:W-:Y:S05]  /*8a00*/  BSYNC.RECONVERGENT B1 ;  /* 0x0000000000017941 */ /* 0x000fea0003800200 */
.L_x_16636:
[----:B------:R-:W-:Y:S01]  /*8a10*/  IMAD.SHL.U32 R0, R0, 0x100000, RZ ;  /* 0x0010000000007824 */ /* 0x000fe200078e00ff */
[----:B------:R-:W-:-:S04]  /*8a20*/  LEA R3, R3, 0x3b800000, 0x17 ;  /* 0x3b80000003037811 */ /* 0x000fc800078eb8ff */
[----:B------:R-:W-:-:S07]  /*8a30*/  LOP3.LUT R26, R3, R0, R7, 0xfe, !PT ;  /* 0x00000000031a7212 */ /* 0x000fce00078efe07 */
.L_x_16635:
[----:B------:R-:W-:Y:S05]  /*8a40*/  BSYNC.RECONVERGENT B0 ;  /* 0x0000000000007941 */ /* 0x000fea0003800200 */
.L_x_16634:
[----:B------:R-:W2:Y:S01]  /*8a50*/  F2I.FTZ.TRUNC.NTZ R26, R26 ;  /* 0x0000001a001a7305 */ /* 0x000ea2000021f100 */
[----:B------:R-:W-:Y:S05]  /*8a60*/  BRA `(.L_x_16619) ;  /* 0x0000000400087947 */ /* 0x000fea0003800000 */
.L_x_16632:
        /* <DEDUP_REMOVED lines=21> */
.L_x_16641:
[----:B------:R-:W-:Y:S05]  /*8bc0*/  BSYNC.RECONVERGENT B1 ;  /* 0x0000000000017941 */ /* 0x000fea0003800200 */
.L_x_16640:
[----:B------:R-:W-:Y:S01]  /*8bd0*/  IMAD.SHL.U32 R0, R0, 0x200000, RZ ;  /* 0x0020000000007824 */ /* 0x000fe200078e00ff */
[----:B------:R-:W-:-:S04]  /*8be0*/  LEA R3, R3, 0x37800000, 0x17 ;  /* 0x3780000003037811 */ /* 0x000fc800078eb8ff */
[----:B------:R-:W-:-:S07]  /*8bf0*/  LOP3.LUT R26, R3, R0, R7, 0xfe, !PT ;  /* 0x00000000031a7212 */ /* 0x000fce00078efe07 */
.L_x_16639:
[----:B------:R-:W-:Y:S05]  /*8c00*/  BSYNC.RECONVERGENT B0 ;  /* 0x0000000000007941 */ /* 0x000fea0003800200 */
.L_x_16638:
[----:B------:R-:W0:Y:S01]  /*8c10*/  F2I.FTZ.TRUNC.NTZ R26, R26 ;  /* 0x0000001a001a7305 */ /* 0x000e22000021f100 */
[----:B------:R-:W-:Y:S05]  /*8c20*/  BRA `(.L_x_16619) ;  /* 0x0000000000987947 */ /* 0x000fea0003800000 */
.L_x_16631:
        /* <DEDUP_REMOVED lines=14> */
.L_x_16645:
[----:B------:R-:W-:Y:S05]  /*8d10*/  BSYNC.RECONVERGENT B0 ;  /* 0x0000000000007941 */ /* 0x000fea0003800200 */
.L_x_16644:
[----:B------:R-:W0:Y:S01]  /*8d20*/  F2I.FTZ.TRUNC.NTZ R26, R26 ;  /* 0x0000001a001a7305 */ /* 0x000e22000021f100 */
[----:B------:R-:W-:Y:S05]  /*8d30*/  BRA `(.L_x_16619) ;  /* 0x0000000000547947 */ /* 0x000fea0003800000 */
.L_x_16618:
        /* <DEDUP_REMOVED lines=16> */
.L_x_16646:
[----:B------:R-:W-:Y:S01]  /*8e40*/  IMAD.MOV.U32 R26, RZ, RZ, RZ ;  /* 0x000000ffff1a7224 */ /* 0x000fe200078e00ff */
[----:B------:R-:W-:Y:S06]  /*8e50*/  BRA `(.L_x_16619) ;  /* 0x00000000000c7947 */ /* 0x000fec0003800000 */
.L_x_16643:
[----:B------:R0:W5:Y:S01]  /*8e60*/  LDG.E R26, desc[UR36][R4.64] ;  /* 0x00000024041a7981 */ /* 0x000162000c1e1900 */
[----:B------:R-:W-:Y:S05]  /*8e70*/  BRA `(.L_x_16619) ;  /* 0x0000000000047947 */ /* 0x000fea0003800000 */
.L_x_16642:
[----:B------:R4:W5:Y:S02]  /*8e80*/  LDG.E R26, desc[UR36][R4.64] ;  /* 0x00000024041a7981 */ /* 0x000964000c1e1900 */
.L_x_16619:
[----:B------:R-:W3:Y:S01]  /*8e90*/  LDCU.U8 UR6, c[0x0][0x3bd] ;  /* 0x000077a0ff0677ac */ /* 0x000ee20008000000 */
[----:B01--4-:R-:W0:Y:S01]  /*8ea0*/  LDC.64 R4, c[0x0][0x3a8] ;  /* 0x0000ea00ff047b82 */ /* 0x013e220000000a00 */
        /* <DEDUP_REMOVED lines=17> */
.L_x_16650:
[----:B------:R0:W5:Y:S01]  /*8fc0*/  LDG.E.U8 R31, desc[UR36][R4.64] ;  /* 0x00000024041f7981 */ /* 0x000162000c1e1100 */
[----:B------:R-:W-:Y:S05]  /*8fd0*/  BRA `(.L_x_16652) ;  /* 0x0000000c00307947 */ /* 0x000fea0003800000 */
.L_x_16649:
        /* <DEDUP_REMOVED lines=8> */
.L_x_16654:
[----:B------:R3:W5:Y:S01]  /*9060*/  LDG.E R31, desc[UR36][R4.64] ;  /* 0x00000024041f7981 */ /* 0x000762000c1e1900 */
[----:B------:R-:W-:Y:S05]  /*9070*/  BRA `(.L_x_16652) ;  /* 0x0000000c00087947 */ /* 0x000fea0003800000 */
.L_x_16653:
[----:B------:R0:W5:Y:S01]  /*9080*/  LDG.E.S16 R31, desc[UR36][R4.64] ;  /* 0x00000024041f7981 */ /* 0x000162000c1e1700 */
[----:B------:R-:W-:Y:S05]  /*9090*/  BRA `(.L_x_16652) ;  /* 0x0000000c00007947 */ /* 0x000fea0003800000 */
.L_x_16648:
[----:B------:R-:W-:-:S09]  /*90a0*/  UISETP.GT.AND UP0, UPT, UR4, 0x6, UPT ;  /* 0x000000060400788c */ /* 0x000fd2000bf04270 */
[----:B------:R-:W-:Y:S05]  /*90b0*/  BRA.U UP0, `(.L_x_16655) ;  /* 0x00000001002c7547 */ /* 0x000fea000b800000 */
[----:B------:R-:W-:-:S09]  /*90c0*/  UISETP.NE.AND UP0, UPT, UR4, 0x5, UPT ;  /* 0x000000050400788c */ /* 0x000fd2000bf05270 */
[----:B------:R-:W-:Y:S05]  /*90d0*/  BRA.U !UP0, `(.L_x_16656) ;  /* 0x0000000108147547 */ /* 0x000fea000b800000 */
[----:B------:R-:W-:-:S09]  /*90e0*/  UISETP.NE.AND UP0, UPT, UR4, 0x6, UPT ;  /* 0x000000060400788c */ /* 0x000fd2000bf05270 */
[----:B------:R-:W-:Y:S05]  /*90f0*/  BRA.U UP0, `(.L_x_16651) ;  /* 0x0000000900947547 */ /* 0x000fea000b800000 */
[----:B------:R-:W3:Y:S02]  /*9100*/  LDG.E R4, desc[UR36][R4.64] ;  /* 0x0000002404047981 */ /* 0x000ee4000c1e1900 */
[----:B---3--:R0:W1:Y:S01]  /*9110*/  F2I.FTZ.TRUNC.NTZ R31, R4 ;  /* 0x00000004001f7305 */ /* 0x008062000021f100 */
[----:B------:R-:W-:Y:S05]  /*9120*/  BRA `(.L_x_16652) ;  /* 0x0000000800dc7947 */ /* 0x000fea0003800000 */
.L_x_16656:
[----:B------:R-:W3:Y:S02]  /*9130*/  LDG.E.U16 R4, desc[UR36][R4.64] ;  /* 0x0000002404047981 */ /* 0x000ee4000c1e1500 */
[----:B---3--:R-:W-:-:S06]  /*9140*/  HADD2.F32 R31, -RZ, R4.H0_H0 ;  /* 0x20000004ff1f7230 */ /* 0x008fcc0000004100 */
[----:B------:R-:W0:Y:S01]  /*9150*/  F2I.FTZ.TRUNC.NTZ R31, R31 ;  /* 0x0000001f001f7305 */ /* 0x000e22000021f100 */
[----:B------:R-:W-:Y:S05]  /*9160*/  BRA `(.L_x_16652) ;  /* 0x0000000800cc7947 */ /* 0x000fea0003800000 */
.L_x_16655:
[----:B------:R-:W-:-:S09]  /*9170*/  UISETP.NE.AND UP0, UPT, UR4, 0x7, UPT ;  /* 0x000000070400788c */ /* 0x000fd2000bf05270 */
[----:B------:R-:W-:Y:S05]  /*9180*/  BRA.U !UP0, `(.L_x_16657) ;  /* 0x00000001082c7547 */ /* 0x000fea000b800000 */
[----:B------:R-:W-:-:S09]  /*9190*/  UISETP.NE.AND UP0, UPT, UR4, 0x8, UPT ;  /* 0x000000080400788c */ /* 0x000fd2000bf05270 */
[----:B------:R-:W-:Y:S05]  /*91a0*/  BRA.U !UP0, `(.L_x_16658) ;  /* 0x0000000108147547 */ /* 0x000fea000b800000 */
[----:B------:R-:W-:-:S09]  /*91b0*/  UISETP.NE.AND UP0, UPT, UR4, 0x9, UPT ;  /* 0x000000090400788c */ /* 0x000fd2000bf05270 */
[----:B------:R-:W-:Y:S05]  /*91c0*/  BRA.U UP0, `(.L_x_16651) ;  /* 0x0000000900607547 */ /* 0x000fea000b800000 */
[----:B------:R-:W3:Y:S02]  /*91d0*/  LDG.E R4, desc[UR36][R4.64] ;  /* 0x0000002404047981 */ /* 0x000ee4000c1e1900 */
[----:B---3--:R0:W1:Y:S01]  /*91e0*/  F2I.FTZ.TRUNC.NTZ R31, R4 ;  /* 0x00000004001f7305 */ /* 0x008062000021f100 */
[----:B------:R-:W-:Y:S05]  /*91f0*/  BRA `(.L_x_16652) ;  /* 0x0000000800a87947 */ /* 0x000fea0003800000 */
.L_x_16658:
[----:B------:R-:W3:Y:S02]  /*9200*/  LDG.E.U16 R4, desc[UR36][R4.64] ;  /* 0x0000002404047981 */ /* 0x000ee4000c1e1500 */
[----:B---3--:R-:W-:-:S06]  /*9210*/  HADD2.F32 R31, -RZ, R4.H0_H0 ;  /* 0x20000004ff1f7230 */ /* 0x008fcc0000004100 */
[----:B------:R-:W0:Y:S01]  /*9220*/  F2I.FTZ.TRUNC.NTZ R31, R31 ;  /* 0x0000001f001f7305 */ /* 0x000e22000021f100 */
[----:B------:R-:W-:Y:S05]  /*9230*/  BRA `(.L_x_16652) ;  /* 0x0000000800987947 */ /* 0x000fea0003800000 */
.L_x_16657:
[----:B------:R-:W3:Y:S02]  /*9240*/  LDG.E.64 R4, desc[UR36][R4.64] ;  /* 0x0000002404047981 */ /* 0x000ee4000c1e1b00 */
[----:B---3--:R0:W1:Y:S02]  /*9250*/  F2I.F64.TRUNC R31, R4 ;  /* 0x00000004001f7311 */ /* 0x008064000030d100 */
[----:B01----:R-:W-:Y:S05]  /*9260*/  BRA `(.L_x_16652) ;  /* 0x00000008008c7947 */ /* 0x003fea0003800000 */
.L_x_16647:
        /* <DEDUP_REMOVED lines=12> */
.L_x_16661:
[----:B------:R-:W3:Y:S02]  /*9330*/  LDG.E.64 R4, desc[UR36][R4.64] ;  /* 0x0000002404047981 */ /* 0x000ee4000c1e1b00 */
[----:B---3--:R0:W1:Y:S02]  /*9340*/  F2I.F64.TRUNC R31, R4 ;  /* 0x00000004001f7311 */ /* 0x008064000030d100 */
[----:B01----:R-:W-:Y:S05]  /*9350*/  BRA `(.L_x_16652) ;  /* 0x0000000800507947 */ /* 0x003fea0003800000 */
.L_x_16660:
        /* <DEDUP_REMOVED lines=26> */
.L_x_16663:
        /* <DEDUP_REMOVED lines=14> */
.L_x_16662:
[----:B------:R-:W3:Y:S02]  /*95e0*/  LDG.E.U16 R31, desc[UR36][R4.64] ;  /* 0x00000024041f7981 */ /* 0x000ee4000c1e1500 */
[----:B---3--:R-:W-:-:S06]  /*95f0*/  IMAD.U32 R31, R31, 0x10000, RZ ;  /* 0x000100001f1f7824 */ /* 0x008fcc00078e00ff */
[----:B------:R-:W0:Y:S01]  /*9600*/  F2I.FTZ.TRUNC.NTZ R31, R31 ;  /* 0x0000001f001f7305 */ /* 0x000e22000021f100 */
[----:B------:R-:W-:Y:S05]  /*9610*/  BRA `(.L_x_16652) ;  /* 0x0000000400a07947 */ /* 0x000fea0003800000 */
.L_x_16659:
        /* <DEDUP_REMOVED lines=10> */
.L_x_16666:
        /* <DEDUP_REMOVED lines=21> */
.L_x_16670:
[----:B------:R-:W-:Y:S05]  /*9810*/  BSYNC.RECONVERGENT B1 ;  /* 0x0000000000017941 */ /* 0x000fea0003800200 */
.L_x_16669:
[----:B------:R-:W-:Y:S01]  /*9820*/  IMAD.SHL.U32 R0, R0, 0x100000, RZ ;  /* 0x0010000000007824 */ /* 0x000fe200078e00ff */
[----:B------:R-:W-:-:S04]  /*9830*/  LEA R3, R3, 0x3b800000, 0x17 ;  /* 0x3b80000003037811 */ /* 0x000fc800078eb8ff */
[----:B------:R-:W-:-:S07]  /*9840*/  LOP3.LUT R31, R3, R0, R31, 0xfe, !PT ;  /* 0x00000000031f7212 */ /* 0x000fce00078efe1f */
.L_x_16668:
[----:B------:R-:W-:Y:S05]  /*9850*/  BSYNC.RECONVERGENT B0 ;  /* 0x0000000000007941 */ /* 0x000fea0003800200 */
.L_x_16667:
[----:B------:R-:W0:Y:S01]  /*9860*/  F2I.FTZ.TRUNC.NTZ R31, R31 ;  /* 0x0000001f001f7305 */ /* 0x000e22000021f100 */
[----:B------:R-:W-:Y:S05]  /*9870*/  BRA `(.L_x_16652) ;  /* 0x0000000400087947 */ /* 0x000fea0003800000 */
.L_x_16665:
        /* <DEDUP_REMOVED lines=21> */
.L_x_16674:
[----:B------:R-:W-:Y:S05]  /*99d0*/  BSYNC.RECONVERGENT B1 ;  /* 0x0000000000017941 */ /* 0x000fea0003800200 */
.L_x_16673:
[----:B------:R-:W-:Y:S01]  /*99e0*/  IMAD.SHL.U32 R0, R0, 0x200000, RZ ;  /* 0x0020000000007824 */ /* 0x000fe200078e00ff */
[----:B------:R-:W-:-:S04]  /*99f0*/  LEA R3, R3, 0x37800000, 0x17 ;  /* 0x3780000003037811 */ /* 0x000fc800078eb8ff */
[----:B------:R-:W-:-:S07]  /*9a00*/  LOP3.LUT R31, R3, R0, R31, 0xfe, !PT ;  /* 0x00000000031f7212 */ /* 0x000fce00078efe1f */
.L_x_16672:
[----:B------:R-:W-:Y:S05]  /*9a10*/  BSYNC.RECONVERGENT B0 ;  /* 0x0000000000007941 */ /* 0x000fea0003800200 */
.L_x_16671:
[----:B------:R-:W0:Y:S01]  /*9a20*/  F2I.FTZ.TRUNC.NTZ R31, R31 ;  /* 0x0000001f001f7305 */ /* 0x000e22000021f100 */
[----:B------:R-:W-:Y:S05]  /*9a30*/  BRA `(.L_x_16652) ;  /* 0x0000000000987947 */ /* 0x000fea0003800000 */
.L_x_16664:
        /* <DEDUP_REMOVED lines=12> */
[----:B------:R-:W-:Y:S02]  /*9b00*/  @!P0 IMAD.MOV.U32 R31, RZ, RZ, 0x7f800001 ;  /* 0x7f800001ff1f8424 */ /* 0x000fe400078e00ff */
[----:B------:R-:W-:-:S07]  /*9b10*/  @P0 IMAD.SHL.U32 R31, R4, 0x800000, RZ ;  /* 0x00800000041f0824 */ /* 0x000fce00078e00ff */
.L_x_16678:
[----:B------:R-:W-:Y:S05]  /*9b20*/  BSYNC.RECONVERGENT B0 ;  /* 0x0000000000007941 */ /* 0x000fea0003800200 */
.L_x_16677:
[----:B------:R-:W0:Y:S01]  /*9b30*/  F2I.FTZ.TRUNC.NTZ R31, R31 ;  /* 0x0000001f001f7305 */ /* 0x000e22000021f100 */
[----:B------:R-:W-:Y:S05]  /*9b40*/  BRA `(.L_x_16652) ;  /* 0x0000000000547947 */ /* 0x000fea0003800000 */
.L_x_16651:
[----:B------:R-:W-:Y:S01]  /*9b50*/  MOV R14, 0x228 ;  /* 0x00000228000e7802 */ /* 0x000fe20000000f00 */
[----:B------:R-:W0:Y:S01]  /*9b60*/  LDCU.64 UR4, c[0x4][0x218] ;  /* 0x01004300ff0477ac */ /* 0x000e220008000a00 */
[----:B------:R-:W-:Y:S02]  /*9b70*/  IMAD.MOV.U32 R8, RZ, RZ, 0x4e ;  /* 0x0000004eff087424 */ /* 0x000fe400078e00ff */
[----:B------:R-:W-:Y:S01]  /*9b80*/  IMAD.MOV.U32 R12, RZ, RZ, 0x1 ;  /* 0x00000001ff0c7424 */ /* 0x000fe200078e00ff */
[----:B------:R-:W1:Y:S01]  /*9b90*/  LDCU.64 UR6, c[0x4][0x220] ;  /* 0x01004400ff0677ac */ /* 0x000e620008000a00 */
[----:B------:R-:W3:Y:S01]  /*9ba0*/  LDC.64 R14, c[0x4][R14] ;  /* 0x010000000e0e7b82 */ /* 0x000ee20000000a00 */
        /* <DEDUP_REMOVED lines=10> */
.L_x_16679:
[----:B------:R-:W-:Y:S01]  /*9c50*/  IMAD.MOV.U32 R31, RZ, RZ, RZ ;  /* 0x000000ffff1f7224 */ /* 0x000fe200078e00ff */
[----:B------:R-:W-:Y:S06]  /*9c60*/  BRA `(.L_x_16652) ;  /* 0x00000000000c7947 */ /* 0x000fec0003800000 */
.L_x_16676:
[----:B------:R0:W5:Y:S01]  /*9c70*/  LDG.E R31, desc[UR36][R4.64] ;  /* 0x00000024041f7981 */ /* 0x000162000c1e1900 */
[----:B------:R-:W-:Y:S05]  /*9c80*/  BRA `(.L_x_16652) ;  /* 0x0000000000047947 */ /* 0x000fea0003800000 */
.L_x_16675:
[----:B------:R0:W5:Y:S02]  /*9c90*/  LDG.E R31, desc[UR36][R4.64] ;  /* 0x00000024041f7981 */ /* 0x000164000c1e1900 */
.L_x_16652:
[----:B------:R-:W2:Y:S01]  /*9ca0*/  LDCU.U8 UR6, c[0x0][0x3be] ;  /* 0x000077c0ff0677ac */ /* 0x000ea20008000000 */
[----:B01-34-:R-:W0:Y:S01]  /*9cb0*/  LDC.64 R4, c[0x0][0x3b0] ;  /* 0x0000ec00ff047b82 */ /* 0x01be220000000a00 */
        /* <DEDUP_REMOVED lines=17> */
.L_x_16683:
[----:B------:R0:W5:Y:S01]  /*9dd0*/  LDG.E.U8 R25, desc[UR36][R4.64] ;  /* 0x0000002404197981 */ /* 0x000162000c1e1100 */
[----:B------:R-:W-:Y:S05]  /*9de0*/  BRA `(.L_x_16613) ;  /* 0x0000000c002c7947 */ /* 0x000fea0003800000 */
.L_x_16682:
        /* <DEDUP_REMOVED lines=8> */
.L_x_16686:
[----:B------:R0:W5:Y:S01]  /*9e70*/  LDG.E R25, desc[UR36][R4.64] ;  /* 0x0000002404197981 */ /* 0x000162000c1e1900 */
[----:B------:R-:W-:Y:S05]  /*9e80*/  BRA `(.L_x_16613) ;  /* 0x0000000c00047947 */ /* 0x000fea0003800000 */
.L_x_16685:
[----:B------:R0:W5:Y:S01]  /*9e90*/  LDG.E.S16 R25, desc[UR36][R4.64] ;  /* 0x0000002404197981 */ /* 0x000162000c1e1700 */
[----:B------:R-:W-:Y:S05]  /*9ea0*/  BRA `(.L_x_16613) ;  /* 0x0000000800fc7947 */ /* 0x000fea0003800000 */
.L_x_16681:
        /* <DEDUP_REMOVED lines=9> */
.L_x_16688:
[----:B------:R-:W2:Y:S02]  /*9f40*/  LDG.E.U16 R4, desc[UR36][R4.64] ;  /* 0x0000002404047981 */ /* 0x000ea4000c1e1500 */
[----:B--2---:R-:W-:-:S06]  /*9f50*/  HADD2.F32 R25, -RZ, R4.H0_H0 ;  /* 0x20000004ff197230 */ /* 0x004fcc0000004100 */
[----:B------:R-:W0:Y:S01]  /*9f60*/  F2I.FTZ.TRUNC.NTZ R25, R25 ;  /* 0x0000001900197305 */ /* 0x000e22000021f100 */
[----:B------:R-:W-:Y:S05]  /*9f70*/  BRA `(.L_x_16613) ;  /* 0x0000000800c87947 */ /* 0x000fea0003800000 */
.L_x_16687:
        /* <DEDUP_REMOVED lines=9> */
.L_x_16690:
[----:B------:R-:W2:Y:S02]  /*a010*/  LDG.E.U16 R4, desc[UR36][R4.64] ;  /* 0x0000002404047981 */ /* 0x000ea4000c1e1500 */
[----:B--2---:R-:W-:-:S06]  /*a020*/  HADD2.F32 R25, -RZ, R4.H0_H0 ;  /* 0x20000004ff197230 */ /* 0x004fcc0000004100 */
[----:B------:R-:W0:Y:S01]  /*a030*/  F2I.FTZ.TRUNC.NTZ R25, R25 ;  /* 0x0000001900197305 */ /* 0x000e22000021f100 */
[----:B------:R-:W-:Y:S05]  /*a040*/  BRA `(.L_x_16613) ;  /* 0x0000000800947947 */ /* 0x000fea0003800000 */
.L_x_16689:
[----:B------:R-:W2:Y:S02]  /*a050*/  LDG.E.64 R4, desc[UR36][R4.64] ;  /* 0x0000002404047981 */ /* 0x000ea4000c1e1b00 */
[----:B--2---:R0:W1:Y:S02]  /*a060*/  F2I.F64.TRUNC R25, R4 ;  /* 0x0000000400197311 */ /* 0x004064000030d100 */
[----:B01----:R-:W-:Y:S05]  /*a070*/  BRA `(.L_x_16613) ;  /* 0x0000000800887947 */ /* 0x003fea0003800000 */
.L_x_16680:
        /* <DEDUP_REMOVED lines=12> */
.L_x_16693:
[----:B------:R-:W2:Y:S02]  /*a140*/  LDG.E.64 R4, desc[UR36][R4.64] ;  /* 0x0000002404047981 */ /* 0x000ea4000c1e1b00 */
[----:B--2---:R0:W1:Y:S02]  /*a150*/  F2I.F64.TRUNC R25, R4 ;  /* 0x0000000400197311 */ /* 0x004064000030d100 */
[----:B01----:R-:W-:Y:S05]  /*a160*/  BRA `(.L_x_16613) ;  /* 0x00000008004c7947 */ /* 0x003fea0003800000 */
.L_x_16692:
        /* <DEDUP_REMOVED lines=26> */
.L_x_16695:
        /* <DEDUP_REMOVED lines=14> */
.L_x_16694:
[----:B------:R-:W2:Y:S02]  /*a3f0*/  LDG.E.U16 R25, desc[UR36][R4.64] ;  /* 0x0000002404197981 */ /* 0x000ea4000c1e1500 */
[----:B--2---:R-:W-:-:S06]  /*a400*/  IMAD.U32 R25, R25, 0x10000, RZ ;  /* 0x0001000019197824 */ /* 0x004fcc00078e00ff */
[----:B------:R-:W0:Y:S01]  /*a410*/  F2I.FTZ.TRUNC.NTZ R25, R25 ;  /* 0x0000001900197305 */ /* 0x000e22000021f100 */
[----:B------:R-:W-:Y:S05]  /*a420*/  BRA `(.L_x_16613) ;  /* 0x00000004009c7947 */ /* 0x000fea0003800000 */
.L_x_16691:
        /* <DEDUP_REMOVED lines=10> */
.L_x_16698:
        /* <DEDUP_REMOVED lines=21> */
.L_x_16702:
[----:B------:R-:W-:Y:S05]  /*a620*/  BSYNC.RECONVERGENT B1 ;  /* 0x0000000000017941 */ /* 0x000fea0003800200 */
.L_x_16701:
[----:B------:R-:W-:Y:S01]  /*a630*/  IMAD.SHL.U32 R0, R0, 0x100000, RZ ;  /* 0x0010000000007824 */ /* 0x000fe200078e00ff */
[----:B------:R-:W-:-:S04]  /*a640*/  LEA R3, R3, 0x3b800000, 0x17 ;  /* 0x3b80000003037811 */ /* 0x000fc800078eb8ff */
[----:B------:R-:W-:-:S07]  /*a650*/  LOP3.LUT R25, R3, R0, R25, 0xfe, !PT ;  /* 0x0000000003197212 */ /* 0x000fce00078efe19 */
.L_x_16700:
[----:B------:R-:W-:Y:S05]  /*a660*/  BSYNC.RECONVERGENT B0 ;  /* 0x0000000000007941 */ /* 0x000fea0003800200 */
.L_x_16699:
[----:B------:R-:W0:Y:S01]  /*a670*/  F2I.FTZ.TRUNC.NTZ R25, R25 ;  /* 0x0000001900197305 */ /* 0x000e22000021f100 */
[----:B------:R-:W-:Y:S05]  /*a680*/  BRA `(.L_x_16613) ;  /* 0x0000000400047947 */ /* 0x000fea0003800000 */
.L_x_16697:
        /* <DEDUP_REMOVED lines=21> */
.L_x_16706:
[----:B------:R-:W-:Y:S05]  /*a7e0*/  BSYNC.RECONVERGENT B1 ;  /* 0x0000000000017941 */ /* 0x000fea0003800200 */
.L_x_16705:
[----:B------:R-:W-:Y:S01]  /*a7f0*/  IMAD.SHL.U32 R0, R0, 0x200000, RZ ;  /* 0x0020000000007824 */ /* 0x000fe200078e00ff */
[----:B------:R-:W-:-:S04]  /*a800*/  LEA R3, R3, 0x37800000, 0x17 ;  /* 0x3780000003037811 */ /* 0x000fc800078eb8ff */
[----:B------:R-:W-:-:S07]  /*a810*/  LOP3.LUT R25, R3, R0, R25, 0xfe, !PT ;  /* 0x0000000003197212 */ /* 0x000fce00078efe19 */
.L_x_16704:
[----:B------:R-:W-:Y:S05]  /*a820*/  BSYNC.RECONVERGENT B0 ;  /* 0x0000000000007941 */ /* 0x000fea0003800200 */
.L_x_16703:
[----:B------:R-:W0:Y:S01]  /*a830*/  F2I.FTZ.TRUNC.NTZ R25, R25 ;  /* 0x0000001900197305 */ /* 0x000e22000021f100 */
[----:B------:R-:W-:Y:S05]  /*a840*/  BRA `(.L_x_16613) ;  /* 0x0000000000947947 */ /* 0x000fea0003800000 */
.L_x_16696:
        /* <DEDUP_REMOVED lines=14> */
.L_x_16710:
[----:B------:R-:W-:Y:S05]  /*a930*/  BSYNC.RECONVERGENT B0 ;  /* 0x0000000000007941 */ /* 0x000fea0003800200 */
.L_x_16709:
[----:B------:R-:W0:Y:S01]  /*a940*/  F2I.FTZ.TRUNC.NTZ R25, R25 ;  /* 0x0000001900197305 */ /* 0x000e22000021f100 */
[----:B------:R-:W-:Y:S05]  /*a950*/  BRA `(.L_x_16613) ;  /* 0x0000000000507947 */ /* 0x000fea0003800000 */
.L_x_16684:
        /* <DEDUP_REMOVED lines=16> */
.L_x_16711:
[----:B------:R-:W-:Y:S05]  /*aa60*/  BRA `(.L_x_16613) ;  /* 0x00000000000c7947 */ /* 0x000fea0003800000 */
.L_x_16708:
[----:B------:R0:W5:Y:S01]  /*aa70*/  LDG.E R25, desc[UR36][R4.64] ;  /* 0x0000002404197981 */ /* 0x000162000c1e1900 */
[----:B------:R-:W-:Y:S05]  /*aa80*/  BRA `(.L_x_16613) ;  /* 0x0000000000047947 */ /* 0x000fea0003800000 */
.L_x_16707:
[----:B------:R0:W5:Y:S02]  /*aa90*/  LDG.E R25, desc[UR36][R4.64] ;  /* 0x0000002404197981 */ /* 0x000164000c1e1900 */
.L_x_16613:
[----:B------:R-:W-:Y:S05]  /*aaa0*/  BSYNC.RECONVERGENT B6 ;  /* 0x0000000000067941 */ /* 0x000fea0003800200 */
.L_x_16612:
[----:B0-2-4-:R-:W0:Y:S01]  /*aab0*/  LDC R3, c[0x0][0x380] ;  /* 0x0000e000ff037b82 */ /* 0x015e220000000800 */
[----:B------:R-:W2:Y:S01]  /*aac0*/  LDCU.64 UR4, c[0x0][0x388] ;  /* 0x00007100ff0477ac */ /* 0x000ea20008000a00 */
[----:B------:R-:W-:Y:S04]  /*aad0*/  BSSY.RECONVERGENT B7, `(.L_x_16712) ;  /* 0x00002cb000077945 */ /* 0x000fe80003800200 */
[----:B------:R-:W-:Y:S02]  /*aae0*/  BSSY.RELIABLE B6, `(.L_x_16713) ;  /* 0x00001e4000067945 */ /* 0x000fe40003800100 */
[----:B------:R-:W4:Y:S01]  /*aaf0*/  LDC.U8 R27, c[0x0][0x3cc] ;  /* 0x0000f300ff1b7b82 */ /* 0x000f220000000000 */
[----:B--2--5:R-:W-:Y:S02]  /*ab00*/  IMAD R5, R29, UR4, RZ ;  /* 0x000000041d057c24 */ /* 0x024fe4000f8e02ff */
[----:B------:R-:W-:-:S02]  /*ab10*/  IMAD R28, R28, UR5, RZ ;  /* 0x000000051c1c7c24 */ /* 0x000fc4000f8e02ff */
[----:B------:R-:W-:Y:S02]  /*ab20*/  IMAD R0, R17, UR4, RZ ;  /* 0x0000000411007c24 */ /* 0x000fe4000f8e02ff */
[----:B0-----:R-:W-:Y:S02]  /*ab30*/  IMAD R29, R2, -0x200, R3 ;  /* 0xfffffe00021d7824 */ /* 0x001fe400078e0203 */
[----:B------:R-:W-:Y:S02]  /*ab40*/  IMAD R18, R18, UR5, RZ ;  /* 0x0000000512127c24 */ /* 0x000fe4000f8e02ff */
[----:B------:R-:W-:Y:S01]  /*ab50*/  IMAD R3, R22, UR4, RZ ;  /* 0x0000000416037c24 */ /* 0x000fe2000f8e02ff */
[----:B------:R-:W-:Y:S01]  /*ab60*/  ISETP.GE.AND P0, PT, R30, R29, PT ;  /* 0x0000001d1e00720c */ /* 0x000fe20003f06270 */
[----:B------:R-:W-:Y:S02]  /*ab70*/  IMAD R23, R23, UR5, RZ ;  /* 0x0000000517177c24 */ /* 0x000fe4000f8e02ff */
[----:B------:R-:W-:-:S02]  /*ab80*/  IMAD R26, R26, UR4, RZ ;  /* 0x000000041a1a7c24 */ /* 0x000fc4000f8e02ff */
[----:B------:R-:W-:Y:S02]  /*ab90*/  IMAD R31, R31, UR5, RZ ;  /* 0x000000051f1f7c24 */ /* 0x000fe4000f8e02ff */
[----:B-1-3--:R-:W-:Y:S02]  /*aba0*/  IMAD R5, R28, R16, R5 ;  /* 0x000000101c057224 */ /* 0x00afe400078e0205 */
[----:B------:R-:W-:Y:S02]  /*abb0*/  IMAD R18, R18, R19, R0 ;  /* 0x0000001312127224 */ /* 0x000fe400078e0200 */
[----:B------:R-:W-:Y:S02]  /*abc0*/  IMAD R24, R23, R24, R3 ;  /* 0x0000001817187224 */ /* 0x000fe400078e0203 */
[----:B------:R-:W-:Y:S01]  /*abd0*/  IMAD R16, R31, R25, R26 ;  /* 0x000000191f107224 */ /* 0x000fe200078e021a */
[----:B----4-:R-:W-:Y:S06]  /*abe0*/  @P0 BRA `(.L_x_16714) ;  /* 0x0000001c00400947 */ /* 0x010fec0003800000 */
        /* <DEDUP_REMOVED lines=21> */
.L_x_16718:
[----:B------:R1:W-:Y:S01]  /*ad40*/  STG.E.U8 desc[UR36][R8.64], R5 ;  /* 0x0000000508007986 */ /* 0x0003e2000c101124 */
[----:B------:R-:W-:Y:S05]  /*ad50*/  BRA `(.L_x_16720) ;  /* 0x0000000c00447947 */ /* 0x000fea0003800000 */
.L_x_16717:
[----:B------:R-:W-:-:S13]  /*ad60*/  ISETP.NE.AND P0, PT, R0, 0x2, PT ;  /* 0x000000020000780c */ /* 0x000fda0003f05270 */
[----:B------:R-:W-:Y:S05]  /*ad70*/  @!P0 BRA `(.L_x_16721) ;  /* 0x0000000000288947 */ /* 0x000fea0003800000 */
[----:B------:R-:W-:-:S13]  /*ad80*/  ISETP.NE.AND P0, PT, R0, 0x3, PT ;  /* 0x000000030000780c */ /* 0x000fda0003f05270 */
[----:B------:R-:W-:Y:S05]  /*ad90*/  @!P0 BRA `(.L_x_16722) ;  /* 0x0000000000188947 */ /* 0x000fea0003800000 */
[----:B------:R-:W-:-:S13]  /*ada0*/  ISETP.NE.AND P0, PT, R0, 0x4, PT ;  /* 0x000000040000780c */ /* 0x000fda0003f05270 */
[----:B------:R-:W-:Y:S05]  /*adb0*/  @P0 BRA `(.L_x_16719) ;  /* 0x0000000800940947 */ /* 0x000fea0003800000 */
[--C-:B------:R-:W-:Y:S01]  /*adc0*/  SHF.R.S32.HI R7, RZ, 0x1f, R5.reuse ;  /* 0x0000001fff077819 */ /* 0x100fe20000011405 */
[----:B------:R-:W-:-:S05]  /*add0*/  IMAD.MOV.U32 R6, RZ, RZ, R5 ;  /* 0x000000ffff067224 */ /* 0x000fca00078e0005 */
[----:B------:R4:W-:Y:S01]  /*ade0*/  STG.E.64 desc[UR36][R8.64], R6 ;  /* 0x0000000608007986 */ /* 0x0009e2000c101b24 */
[----:B------:R-:W-:Y:S05]  /*adf0*/  BRA `(.L_x_16720) ;  /* 0x0000000c001c7947 */ /* 0x000fea0003800000 */
.L_x_16722:
[----:B------:R3:W-:Y:S01]  /*ae00*/  STG.E desc[UR36][R8.64], R5 ;  /* 0x0000000508007986 */ /* 0x0007e2000c101924 */
[----:B------:R-:W-:Y:S05]  /*ae10*/  BRA `(.L_x_16720) ;  /* 0x0000000c00147947 */ /* 0x000fea0003800000 */
.L_x_16721:
[----:B------:R2:W-:Y:S01]  /*ae20*/  STG.E.U16 desc[UR36][R8.64], R5 ;  /* 0x0000000508007986 */ /* 0x0005e2000c101524 */
[----:B------:R-:W-:Y:S05]  /*ae30*/  BRA `(.L_x_16720) ;  /* 0x0000000c000c7947 */ /* 0x000fea0003800000 */
.L_x_16716:
[----:B------:R-:W-:-:S13]  /*ae40*/  ISETP.GT.AND P0, PT, R0, 0x6, PT ;  /* 0x000000060000780c */ /* 0x000fda0003f04270 */
[----:B------:R-:W-:Y:S05]  /*ae50*/  @P0 BRA `(.L_x_16723) ;  /* 0x00000000002c0947 */ /* 0x000fea0003800000 */
[----:B------:R-:W-:-:S13]  /*ae60*/  ISETP.NE.AND P0, PT, R0, 0x5, PT ;  /* 0x000000050000780c */ /* 0x000fda0003f05270 */
[----:B------:R-:W-:Y:S05]  /*ae70*/  @!P0 BRA `(.L_x_16724) ;  /* 0x0000000000148947 */ /* 0x000fea0003800000 */
[----:B------:R-:W-:-:S13]  /*ae80*/  ISETP.NE.AND P0, PT, R0, 0x6, PT ;  /* 0x000000060000780c */ /* 0x000fda0003f05270 */
[----:B------:R-:W-:Y:S05]  /*ae90*/  @P0 BRA `(.L_x_16719) ;  /* 0x00000008005c0947 */ /* 0x000fea0003800000 */
[----:B------:R-:W-:-:S05]  /*aea0*/  I2FP.F32.S32 R5, R5 ;  /* 0x0000000500057245 */ /* 0x000fca0000201400 */
[----:B------:R0:W-:Y:S01]  /*aeb0*/  STG.E desc[UR36][R8.64], R5 ;  /* 0x0000000508007986 */ /* 0x0001e2000c101924 */
[----:B------:R-:W-:Y:S05]  /*aec0*/  BRA `(.L_x_16720) ;  /* 0x0000000800e87947 */ /* 0x000fea0003800000 */
.L_x_16724:
[----:B------:R-:W-:-:S04]  /*aed0*/  I2FP.F32.S32 R0, R5 ;  /* 0x0000000500007245 */ /* 0x000fc80000201400 */
[----:B------:R-:W-:-:S05]  /*aee0*/  F2FP.F16.F32.PACK_AB R0, RZ, R0 ;  /* 0x00000000ff00723e */ /* 0x000fca00000000ff */
[----:B------:R0:W-:Y:S01]  /*aef0*/  STG.E.U16 desc[UR36][R8.64], R0 ;  /* 0x0000000008007986 */ /* 0x0001e2000c101524 */
[----:B------:R-:W-:Y:S05]  /*af00*/  BRA `(.L_x_16720) ;  /* 0x0000000800d87947 */ /* 0x000fea0003800000 */
.L_x_16723:
[----:B------:R-:W-:-:S13]  /*af10*/  ISETP.NE.AND P0, PT, R0, 0x7, PT ;  /* 0x000000070000780c */ /* 0x000fda0003f05270 */
[----:B------:R-:W-:Y:S05]  /*af20*/  @!P0 BRA `(.L_x_16725) ;  /* 0x0000000000348947 */ /* 0x000fea0003800000 */
[----:B------:R-:W-:-:S13]  /*af30*/  ISETP.NE.AND P0, PT, R0, 0x8, PT ;  /* 0x000000080000780c */ /* 0x000fda0003f05270 */
[----:B------:R-:W-:Y:S05]  /*af40*/  @!P0 BRA `(.L_x_16726) ;  /* 0x0000000000188947 */ /* 0x000fea0003800000 */
[----:B------:R-:W-:-:S13]  /*af50*/  ISETP.NE.AND P0, PT, R0, 0x9, PT ;  /* 0x000000090000780c */ /* 0x000fda0003f05270 */
[----:B------:R-:W-:Y:S05]  /*af60*/  @P0 BRA `(.L_x_16719) ;  /* 0x0000000800280947 */ /* 0x000fea0003800000 */
[----:B------:R-:W-:Y:S01]  /*af70*/  I2FP.F32.S32 R4, R5 ;  /* 0x0000000500047245 */ /* 0x000fe20000201400 */
[----:B------:R-:W-:-:S05]  /*af80*/  IMAD.MOV.U32 R5, RZ, RZ, RZ ;  /* 0x000000ffff057224 */ /* 0x000fca00078e00ff */
[----:B------:R0:W-:Y:S01]  /*af90*/  STG.E.64 desc[UR36][R8.64], R4 ;  /* 0x0000000408007986 */ /* 0x0001e2000c101b24 */
[----:B------:R-:W-:Y:S05]  /*afa0*/  BRA `(.L_x_16720) ;  /* 0x0000000800b07947 */ /* 0x000fea0003800000 */
.L_x_16726:
[----:B------:R-:W-:-:S04]  /*afb0*/  I2FP.F32.S32 R5, R5 ;  /* 0x0000000500057245 */ /* 0x000fc80000201400 */
[----:B------:R-:W-:-:S04]  /*afc0*/  F2FP.F16.F32.PACK_AB R3, RZ, R5 ;  /* 0x00000005ff03723e */ /* 0x000fc800000000ff */
[----:B------:R-:W-:-:S05]  /*afd0*/  PRMT R3, R3, 0x5410, RZ ;  /* 0x0000541003037816 */ /* 0x000fca00000000ff */
[----:B------:R0:W-:Y:S01]  /*afe0*/  STG.E desc[UR36][R8.64], R3 ;  /* 0x0000000308007986 */ /* 0x0001e2000c101924 */
[----:B------:R-:W-:Y:S05]  /*aff0*/  BRA `(.L_x_16720) ;  /* 0x00000008009c7947 */ /* 0x000fea0003800000 */
.L_x_16725:
[----:B------:R-:W0:Y:S02]  /*b000*/  I2F.F64 R4, R5 ;  /* 0x0000000500047312 */ /* 0x000e240000201c00 */
[----:B0-----:R0:W-:Y:S01]  /*b010*/  STG.E.64 desc[UR36][R8.64], R4 ;  /* 0x0000000408007986 */ /* 0x0011e2000c101b24 */
[----:B------:R-:W-:Y:S05]  /*b020*/  BRA `(.L_x_16720) ;  /* 0x0000000800907947 */ /* 0x000fea0003800000 */
.L_x_16715:
        /* <DEDUP_REMOVED lines=8> */
[----:B------:R-:W-:-:S04]  /*b0b0*/  ISETP.NE.AND P0, PT, R5, RZ, PT ;  /* 0x000000ff0500720c */ /* 0x000fc80003f05270 */
[----:B------:R-:W-:-:S05]  /*b0c0*/  SEL R3, RZ, 0x1, !P0 ;  /* 0x00000001ff037807 */ /* 0x000fca0004000000 */
[----:B------:R0:W-:Y:S01]  /*b0d0*/  STG.E.U8 desc[UR36][R8.64], R3 ;  /* 0x0000000308007986 */ /* 0x0001e2000c101124 */
[----:B------:R-:W-:Y:S05]  /*b0e0*/  BRA `(.L_x_16720) ;  /* 0x0000000800607947 */ /* 0x000fea0003800000 */
.L_x_16729:
[----:B------:R-:W-:Y:S01]  /*b0f0*/  CS2R R6, SRZ ;  /* 0x0000000000067805 */ /* 0x000fe2000001ff00 */
[----:B------:R-:W0:Y:S04]  /*b100*/  I2F.F64 R4, R5 ;  /* 0x0000000500047312 */ /* 0x000e280000201c00 */
[----:B0-----:R0:W-:Y:S01]  /*b110*/  STG.E.128 desc[UR36][R8.64], R4 ;  /* 0x0000000408007986 */ /* 0x0011e2000c101d24 */
[----:B------:R-:W-:Y:S05]  /*b120*/  BRA `(.L_x_16720) ;  /* 0x0000000800507947 */ /* 0x000fea0003800000 */
.L_x_16728:
[----:B------:R-:W-:-:S13]  /*b130*/  ISETP.NE.AND P0, PT, R0, 0xf, PT ;  /* 0x0000000f0000780c */ /* 0x000fda0003f05270 */
[----:B------:R-:W-:Y:S05]  /*b140*/  @!P0 BRA `(.L_x_16730) ;  /* 0x0000000000a08947 */ /* 0x000fea0003800000 */
[----:B------:R-:W-:-:S13]  /*b150*/  ISETP.NE.AND P0, PT, R0, 0x17, PT ;  /* 0x000000170000780c */ /* 0x000fda0003f05270 */
[----:B------:R-:W-:Y:S05]  /*b160*/  @!P0 BRA `(.L_x_16731) ;  /* 0x00000000004c8947 */ /* 0x000fea0003800000 */
[----:B------:R-:W-:-:S13]  /*b170*/  ISETP.NE.AND P0, PT, R0, 0x18, PT ;  /* 0x000000180000780c */ /* 0x000fda0003f05270 */
[----:B------:R-:W-:Y:S05]  /*b180*/  @P0 BRA `(.L_x_16719) ;  /* 0x0000000400a00947 */ /* 0x000fea0003800000 */
        /* <DEDUP_REMOVED lines=13> */
.L_x_16733:
[----:B------:R-:W-:Y:S05]  /*b260*/  BSYNC.RECONVERGENT B0 ;  /* 0x0000000000007941 */ /* 0x000fea0003800200 */
.L_x_16732:
[----:B------:R-:W-:-:S05]  /*b270*/  LOP3.LUT R5, R0, 0x80, R5, 0xf8, !PT ;  /* 0x0000008000057812 */ /* 0x000fca00078ef805 */
[----:B------:R0:W-:Y:S01]  /*b280*/  STG.E.U8 desc[UR36][R8.64], R5 ;  /* 0x0000000508007986 */ /* 0x0001e2000c101124 */
[----:B------:R-:W-:Y:S05]  /*b290*/  BRA `(.L_x_16720) ;  /* 0x0000000400f47947 */ /* 0x000fea0003800000 */
.L_x_16731:
[----:B------:R-:W-:Y:S01]  /*b2a0*/  I2FP.F32.S32 R6, R5 ;  /* 0x0000000500067245 */ /* 0x000fe20000201400 */
[----:B------:R-:W-:Y:S03]  /*b2b0*/  BSSY.RECONVERGENT B0, `(.L_x_16734) ;  /* 0x000000e000007945 */ /* 0x000fe60003800200 */
        /* <DEDUP_REMOVED lines=13> */
.L_x_16735:
[----:B------:R-:W-:Y:S05]  /*b390*/  BSYNC.RECONVERGENT B0 ;  /* 0x0000000000007941 */ /* 0x000fea0003800200 */
.L_x_16734:
[----:B------:R-:W-:-:S05]  /*b3a0*/  LOP3.LUT R5, R0, 0x80, R5, 0xf8, !PT ;  /* 0x0000008000057812 */ /* 0x000fca00078ef805 */
[----:B------:R0:W-:Y:S01]  /*b3b0*/  STG.E.U8 desc[UR36][R8.64], R5 ;  /* 0x0000000508007986 */ /* 0x0001e2000c101124 */
[----:B------:R-:W-:Y:S05]  /*b3c0*/  BRA `(.L_x_16720) ;  /* 0x0000000400a87947 */ /* 0x000fea0003800000 */
.L_x_16730:
[----:B------:R-:W-:-:S04]  /*b3d0*/  I2FP.F32.S32 R0, R5 ;  /* 0x0000000500007245 */ /* 0x000fc80000201400 */
[----:B------:R-:W-:-:S05]  /*b3e0*/  F2FP.BF16.F32.PACK_AB R0, RZ, R0 ;  /* 0x00000000ff00723e */ /* 0x000fca00000010ff */
[----:B------:R0:W-:Y:S01]  /*b3f0*/  STG.E.U16 desc[UR36][R8.64], R0 ;  /* 0x0000000008007986 */ /* 0x0001e2000c101524 */
[----:B------:R-:W-:Y:S05]  /*b400*/  BRA `(.L_x_16720) ;  /* 0x0000000400987947 */ /* 0x000fea0003800000 */
.L_x_16727:
        /* <DEDUP_REMOVED lines=10> */
.L_x_16738:
        /* <DEDUP_REMOVED lines=13> */
.L_x_16741:
[----:B------:R-:W-:-:S04]  /*b580*/  SHF.R.U32.HI R0, RZ, 0x14, R3 ;  /* 0x00000014ff007819 */ /* 0x000fc80000011603 */
[----:B------:R-:W-:-:S04]  /*b590*/  LOP3.LUT R0, R0, 0x1, RZ, 0xc0, !PT ;  /* 0x0000000100007812 */ /* 0x000fc800078ec0ff */
[----:B------:R-:W-:-:S04]  /*b5a0*/  IADD3 R0, PT, PT, R3, 0x487ffff, R0 ;  /* 0x0487ffff03007810 */ /* 0x000fc80007ffe000 */
[----:B------:R-:W-:-:S04]  /*b5b0*/  SHF.R.U32.HI R0, RZ, 0x14, R0 ;  /* 0x00000014ff007819 */ /* 0x000fc80000011600 */
[----:B------:R-:W-:-:S07]  /*b5c0*/  LOP3.LUT R0, R0, 0xff, RZ, 0xc0, !PT ;  /* 0x000000ff00007812 */ /* 0x000fce00078ec0ff */
.L_x_16742:
[----:B------:R-:W-:-:S04]  /*b5d0*/  SHF.R.U32.HI R3, RZ, 0x18, R3 ;  /* 0x00000018ff037819 */ /* 0x000fc80000011603 */
[----:B------:R-:W-:-:S04]  /*b5e0*/  LOP3.LUT R0, R0, 0x80, R3, 0xf8, !PT ;  /* 0x0000008000007812 */ /* 0x000fc800078ef803 */
[----:B------:R-:W-:-:S07]  /*b5f0*/  PRMT R4, R0, 0x7610, R4 ;  /* 0x0000761000047816 */ /* 0x000fce0000000004 */
.L_x_16740:
[----:B------:R-:W-:Y:S05]  /*b600*/  BSYNC.RECONVERGENT B0 ;  /* 0x0000000000007941 */ /* 0x000fea0003800200 */
.L_x_16739:
[----:B------:R0:W-:Y:S01]  /*b610*/  STG.E.U8 desc[UR36][R8.64], R4 ;  /* 0x0000000408007986 */ /* 0x0001e2000c101124 */
[----:B------:R-:W-:Y:S05]  /*b620*/  BRA `(.L_x_16720) ;  /* 0x0000000400107947 */ /* 0x000fea0003800000 */
.L_x_16737:
        /* <DEDUP_REMOVED lines=13> */
.L_x_16745:
[----:B------:R-:W-:-:S04]  /*b700*/  SHF.R.U32.HI R0, RZ, 0x15, R3 ;  /* 0x00000015ff007819 */ /* 0x000fc80000011603 */
[----:B------:R-:W-:-:S04]  /*b710*/  LOP3.LUT R0, R0, 0x1, RZ, 0xc0, !PT ;  /* 0x0000000100007812 */ /* 0x000fc800078ec0ff */
[----:B------:R-:W-:-:S04]  /*b720*/  IADD3 R0, PT, PT, R3, 0x88fffff, R0 ;  /* 0x088fffff03007810 */ /* 0x000fc80007ffe000 */
[----:B------:R-:W-:-:S04]  /*b730*/  SHF.R.U32.HI R0, RZ, 0x15, R0 ;  /* 0x00000015ff007819 */ /* 0x000fc80000011600 */
[----:B------:R-:W-:-:S07]  /*b740*/  LOP3.LUT R0, R0, 0xff, RZ, 0xc0, !PT ;  /* 0x000000ff00007812 */ /* 0x000fce00078ec0ff */
.L_x_16746:
[----:B------:R-:W-:-:S04]  /*b750*/  SHF.R.U32.HI R3, RZ, 0x18, R3 ;  /* 0x00000018ff037819 */ /* 0x000fc80000011603 */
[----:B------:R-:W-:-:S04]  /*b760*/  LOP3.LUT R0, R0, 0x80, R3, 0xf8, !PT ;  /* 0x0000008000007812 */ /* 0x000fc800078ef803 */
[----:B------:R-:W-:-:S07]  /*b770*/  PRMT R4, R0, 0x7610, R4 ;  /* 0x0000761000047816 */ /* 0x000fce0000000004 */
.L_x_16744:
[----:B------:R-:W-:Y:S05]  /*b780*/  BSYNC.RECONVERGENT B0 ;  /* 0x0000000000007941 */ /* 0x000fea0003800200 */
.L_x_16743:
[----:B------:R0:W-:Y:S01]  /*b790*/  STG.E.U8 desc[UR36][R8.64], R4 ;  /* 0x0000000408007986 */ /* 0x0001e2000c101124 */
[----:B------:R-:W-:Y:S05]  /*b7a0*/  BRA `(.L_x_16720) ;  /* 0x0000000000b07947 */ /* 0x000fea0003800000 */
.L_x_16736:
[----:B------:R-:W-:-:S13]  /*b7b0*/  ISETP.NE.AND P0, PT, R0, 0x1c, PT ;  /* 0x0000001c0000780c */ /* 0x000fda0003f05270 */
[----:B------:R-:W-:Y:S05]  /*b7c0*/  @!P0 BRA `(.L_x_16747) ;  /* 0x0000000000a48947 */ /* 0x000fea0003800000 */
[----:B------:R-:W-:-:S13]  /*b7d0*/  ISETP.NE.AND P0, PT, R0, 0x1d, PT ;  /* 0x0000001d0000780c */ /* 0x000fda0003f05270 */
[----:B------:R-:W-:Y:S05]  /*b7e0*/  @!P0 BRA `(.L_x_16748) ;  /* 0x00000000008c8947 */ /* 0x000fea0003800000 */
[----:B------:R-:W-:-:S13]  /*b7f0*/  ISETP.NE.AND P0, PT, R0, 0x2c, PT ;  /* 0x0000002c0000780c */ /* 0x000fda0003f05270 */
[----:B------:R-:W-:Y:S05]  /*b800*/  @!P0 BRA `(.L_x_16749) ;  /* 0x0000000000448947 */ /* 0x000fea0003800000 */
.L_x_16719:
        /* <DEDUP_REMOVED lines=16> */
.L_x_16750:
[----:B------:R-:W-:Y:S05]  /*b910*/  BRA `(.L_x_16720) ;  /* 0x0000000000547947 */ /* 0x000fea0003800000 */
.L_x_16749:
        /* <DEDUP_REMOVED lines=16> */
.L_x_16748:
[--C-:B------:R-:W-:Y:S01]  /*ba20*/  SHF.R.S32.HI R7, RZ, 0x1f, R5.reuse ;  /* 0x0000001fff077819 */ /* 0x100fe20000011405 */
[----:B------:R-:W-:-:S05]  /*ba30*/  IMAD.MOV.U32 R6, RZ, RZ, R5 ;  /* 0x000000ffff067224 */ /* 0x000fca00078e0005 */
[----:B------:R0:W-:Y:S01]  /*ba40*/  STG.E.64 desc[UR36][R8.64], R6 ;  /* 0x0000000608007986 */ /* 0x0001e2000c101b24 */
[----:B------:R-:W-:Y:S05]  /*ba50*/  BRA `(.L_x_16720) ;  /* 0x0000000000047947 */ /* 0x000fea0003800000 */
.L_x_16747:
[----:B------:R0:W-:Y:S02]  /*ba60*/  STG.E desc[UR36][R8.64], R5 ;  /* 0x0000000508007986 */ /* 0x0001e4000c101924 */
.L_x_16720:
        /* <DEDUP_REMOVED lines=23> */
.L_x_16755:
[----:B------:R1:W-:Y:S01]  /*bbe0*/  STG.E.U8 desc[UR36][R8.64], R18 ;  /* 0x0000001208007986 */ /* 0x0003e2000c101124 */
[----:B------:R-:W-:Y:S05]  /*bbf0*/  BRA `(.L_x_16757) ;  /* 0x0000000c00387947 */ /* 0x000fea0003800000 */
.L_x_16754:
[----:B------:R-:W-:-:S13]  /*bc00*/  ISETP.NE.AND P0, PT, R0, 0x2, PT ;  /* 0x000000020000780c */ /* 0x000fda0003f05270 */
[----:B------:R-:W-:Y:S05]  /*bc10*/  @!P0 BRA `(.L_x_16758) ;  /* 0x0000000000248947 */ /* 0x000fea0003800000 */
[----:B------:R-:W-:-:S13]  /*bc20*/  ISETP.NE.AND P0, PT, R0, 0x3, PT ;  /* 0x000000030000780c */ /* 0x000fda0003f05270 */
[----:B------:R-:W-:Y:S05]  /*bc30*/  @!P0 BRA `(.L_x_16759) ;  /* 0x0000000000148947 */ /* 0x000fea0003800000 */
[----:B------:R-:W-:-:S13]  /*bc40*/  ISETP.NE.AND P0, PT, R0, 0x4, PT ;  /* 0x000000040000780c */ /* 0x000fda0003f05270 */
[----:B------:R-:W-:Y:S05]  /*bc50*/  @P0 BRA `(.L_x_16756) ;  /* 0x00000008003c0947 */ /* 0x000fea0003800000 */
[----:B------:R-:W-:-:S05]  /*bc60*/  SHF.R.S32.HI R19, RZ, 0x1f, R18 ;  /* 0x0000001fff137819 */ /* 0x000fca0000011412 */
[----:B------:R2:W-:Y:S01]  /*bc70*/  STG.E.64 desc[UR36][R8.64], R18 ;  /* 0x0000001208007986 */ /* 0x0005e2000c101b24 */
[----:B------:R-:W-:Y:S05]  /*bc80*/  BRA `(.L_x_16757) ;  /* 0x0000000c00147947 */ /* 0x000fea0003800000 */
.L_x_16759:
[----:B------:R3:W-:Y:S01]  /*bc90*/  STG.E desc[UR36][R8.64], R18 ;  /* 0x0000001208007986 */ /* 0x0007e2000c101924 */
[----:B------:R-:W-:Y:S05]  /*bca0*/  BRA `(.L_x_16757) ;  /* 0x0000000c000c7947 */ /* 0x000fea0003800000 */
.L_x_16758:
[----:B------:R4:W-:Y:S01]  /*bcb0*/  STG.E.U16 desc[UR36][R8.64], R18 ;  /* 0x0000001208007986 */ /* 0x0009e2000c101524 */
[----:B------:R-:W-:Y:S05]  /*bcc0*/  BRA `(.L_x_16757) ;  /* 0x0000000c00047947 */ /* 0x000fea0003800000 */
.L_x_16753:
        /* <DEDUP_REMOVED lines=9> */
.L_x_16761:
[----:B------:R-:W-:-:S04]  /*bd60*/  I2FP.F32.S32 R0, R18 ;  /* 0x0000001200007245 */ /* 0x000fc80000201400 */
[----:B------:R-:W-:-:S05]  /*bd70*/  F2FP.F16.F32.PACK_AB R0, RZ, R0 ;  /* 0x00000000ff00723e */ /* 0x000fca00000000ff */
[----:B------:R0:W-:Y:S01]  /*bd80*/  STG.E.U16 desc[UR36][R8.64], R0 ;  /* 0x0000000008007986 */ /* 0x0001e2000c101524 */
[----:B------:R-:W-:Y:S05]  /*bd90*/  BRA `(.L_x_16757) ;  /* 0x0000000800d07947 */ /* 0x000fea0003800000 */
.L_x_16760:
        /* <DEDUP_REMOVED lines=10> */
.L_x_16763:
[----:B------:R-:W-:-:S04]  /*be40*/  I2FP.F32.S32 R18, R18 ;  /* 0x0000001200127245 */ /* 0x000fc80000201400 */
[----:B------:R-:W-:-:S04]  /*be50*/  F2FP.F16.F32.PACK_AB R3, RZ, R18 ;  /* 0x00000012ff03723e */ /* 0x000fc800000000ff */
[----:B------:R-:W-:-:S05]  /*be60*/  PRMT R3, R3, 0x5410, RZ ;  /* 0x0000541003037816 */ /* 0x000fca00000000ff */
[----:B------:R0:W-:Y:S01]  /*be70*/  STG.E desc[UR36][R8.64], R3 ;  /* 0x0000000308007986 */ /* 0x0001e2000c101924 */
[----:B------:R-:W-:Y:S05]  /*be80*/  BRA `(.L_x_16757) ;  /* 0x0000000800947947 */ /* 0x000fea0003800000 */
.L_x_16762:
[----:B------:R-:W0:Y:S02]  /*be90*/  I2F.F64 R18, R18 ;  /* 0x0000001200127312 */ /* 0x000e240000201c00 */
[----:B0-----:R0:W-:Y:S01]  /*bea0*/  STG.E.64 desc[UR36][R8.64], R18 ;  /* 0x0000001208007986 */ /* 0x0011e2000c101b24 */
[----:B------:R-:W-:Y:S05]  /*beb0*/  BRA `(.L_x_16757) ;  /* 0x0000000800887947 */ /* 0x000fea0003800000 */
.L_x_16752:
        /* <DEDUP_REMOVED lines=12> */
.L_x_16767:
        /* <DEDUP_REMOVED lines=17> */
.L_x_16770:
[----:B------:R-:W-:-:S04]  /*c090*/  SHF.R.U32.HI R3, RZ, 0x18, R5 ;  /* 0x00000018ff037819 */ /* 0x000fc80000011605 */
[----:B------:R-:W-:-:S04]  /*c0a0*/  LOP3.LUT R0, R0, 0x80, R3, 0xf8, !PT ;  /* 0x0000008000007812 */ /* 0x000fc800078ef803 */
[----:B------:R-:W-:-:S07]  /*c0b0*/  PRMT R4, R0, 0x7610, R4 ;  /* 0x0000761000047816 */ /* 0x000fce0000000004 */
.L_x_16769:
[----:B------:R-:W-:Y:S05]  /*c0c0*/  BSYNC.RECONVERGENT B0 ;  /* 0x0000000000007941 */ /* 0x000fea0003800200 */
.L_x_16768:
[----:B------:R0:W-:Y:S01]  /*c0d0*/  STG.E.U8 desc[UR36][R8.64], R4 ;  /* 0x0000000408007986 */ /* 0x0001e2000c101124 */
[----:B------:R-:W-:Y:S05]  /*c0e0*/  BRA `(.L_x_16757) ;  /* 0x0000000400fc7947 */ /* 0x000fea0003800000 */
.L_x_16766:
        /* <DEDUP_REMOVED lines=17> */
.L_x_16773:
[----:B------:R-:W-:-:S04]  /*c200*/  SHF.R.U32.HI R3, RZ, 0x18, R5 ;  /* 0x00000018ff037819 */ /* 0x000fc80000011605 */
[----:B------:R-:W-:-:S04]  /*c210*/  LOP3.LUT R0, R0, 0x80, R3, 0xf8, !PT ;  /* 0x0000008000007812 */ /* 0x000fc800078ef803 */
[----:B------:R-:W-:-:S07]  /*c220*/  PRMT R4, R0, 0x7610, R4 ;  /* 0x0000761000047816 */ /* 0x000fce0000000004 */
.L_x_16772:
[----:B------:R-:W-:Y:S05]  /*c230*/  BSYNC.RECONVERGENT B0 ;  /* 0x0000000000007941 */ /* 0x000fea0003800200 */
.L_x_16771:
[----:B------:R0:W-:Y:S01]  /*c240*/  STG.E.U8 desc[UR36][R8.64], R4 ;  /* 0x0000000408007986 */ /* 0x0001e2000c101124 */
[----:B------:R-:W-:Y:S05]  /*c250*/  BRA `(.L_x_16757) ;  /* 0x0000000400a07947 */ /* 0x000fea0003800000 */
.L_x_16765:
[----:B------:R-:W-:-:S13]  /*c260*/  ISETP.NE.AND P0, PT, R0, 0x1c, PT ;  /* 0x0000001c0000780c */ /* 0x000fda0003f05270 */
[----:B------:R-:W-:Y:S05]  /*c270*/  @!P0 BRA `(.L_x_16774) ;  /* 0x00000000005c8947 */ /* 0x000fea0003800000 */
[----:B------:R-:W-:-:S13]  /*c280*/  ISETP.NE.AND P0, PT, R0, 0x1d, PT ;  /* 0x0000001d0000780c */ /* 0x000fda0003f05270 */
[----:B------:R-:W-:Y:S05]  /*c290*/  @!P0 BRA `(.L_x_16775) ;  /* 0x0000000000488947 */ /* 0x000fea0003800000 */
[----:B------:R-:W-:-:S13]  /*c2a0*/  ISETP.NE.AND P0, PT, R0, 0x2c, PT ;  /* 0x0000002c0000780c */ /* 0x000fda0003f05270 */
[----:B------:R-:W-:Y:S05]  /*c2b0*/  @P0 BRA `(.L_x_16756) ;  /* 0x0000000000a40947 */ /* 0x000fea0003800000 */
        /* <DEDUP_REMOVED lines=16> */
.L_x_16775:
[----:B------:R-:W-:-:S05]  /*c3c0*/  SHF.R.S32.HI R19, RZ, 0x1f, R18 ;  /* 0x0000001fff137819 */ /* 0x000fca0000011412 */
[----:B------:R0:W-:Y:S01]  /*c3d0*/  STG.E.64 desc[UR36][R8.64], R18 ;  /* 0x0000001208007986 */ /* 0x0001e2000c101b24 */
[----:B------:R-:W-:Y:S05]  /*c3e0*/  BRA `(.L_x_16757) ;  /* 0x00000004003c7947 */ /* 0x000fea0003800000 */
.L_x_16774:
[----:B------:R0:W-:Y:S01]  /*c3f0*/  STG.E desc[UR36][R8.64], R18 ;  /* 0x0000001208007986 */ /* 0x0001e2000c101924 */
[----:B------:R-:W-:Y:S05]  /*c400*/  BRA `(.L_x_16757) ;  /* 0x0000000400347947 */ /* 0x000fea0003800000 */
.L_x_16764:
        /* <DEDUP_REMOVED lines=10> */
.L_x_16777:
[----:B------:R-:W-:Y:S01]  /*c4b0*/  CS2R R6, SRZ ;  /* 0x0000000000067805 */ /* 0x000fe2000001ff00 */
[----:B------:R-:W0:Y:S04]  /*c4c0*/  I2F.F64 R4, R18 ;  /* 0x0000001200047312 */ /* 0x000e280000201c00 */
[----:B0-----:R0:W-:Y:S01]  /*c4d0*/  STG.E.128 desc[UR36][R8.64], R4 ;  /* 0x0000000408007986 */ /* 0x0011e2000c101d24 */
[----:B------:R-:W-:Y:S05]  /*c4e0*/  BRA `(.L_x_16757) ;  /* 0x0000000000fc7947 */ /* 0x000fea0003800000 */
.L_x_16776:
[----:B------:R-:W-:-:S13]  /*c4f0*/  ISETP.NE.AND P0, PT, R0, 0xf, PT ;  /* 0x0000000f0000780c */ /* 0x000fda0003f05270 */
[----:B------:R-:W-:Y:S05]  /*c500*/  @!P0 BRA `(.L_x_16778) ;  /* 0x0000000000e88947 */ /* 0x000fea0003800000 */
[----:B------:R-:W-:-:S13]  /*c510*/  ISETP.NE.AND P0, PT, R0, 0x17, PT ;  /* 0x000000170000780c */ /* 0x000fda0003f05270 */
[----:B------:R-:W-:Y:S05]  /*c520*/  @!P0 BRA `(.L_x_16779) ;  /* 0x0000000000908947 */ /* 0x000fea0003800000 */
[----:B------:R-:W-:-:S13]  /*c530*/  ISETP.NE.AND P0, PT, R0, 0x18, PT ;  /* 0x000000180000780c */ /* 0x000fda0003f05270 */
[----:B------:R-:W-:Y:S05]  /*c540*/  @!P0 BRA `(.L_x_16780) ;  /* 0x0000000000448947 */ /* 0x000fea0003800000 */
.L_x_16756:
        /* <DEDUP_REMOVED lines=16> */
.L_x_16781:
[----:B------:R-:W-:Y:S05]  /*c650*/  BRA `(.L_x_16757) ;  /* 0x0000000000a07947 */ /* 0x000fea0003800000 */
.L_x_16780:
        /* <DEDUP_REMOVED lines=13> */
.L_x_16783:
[----:B------:R-:W-:Y:S05]  /*c730*/  BSYNC.RECONVERGENT B0 ;  /* 0x0000000000007941 */ /* 0x000fea0003800200 */
.L_x_16782:
[----:B------:R-:W-:-:S05]  /*c740*/  LOP3.LUT R3, R0, 0x80, R3, 0xf8, !PT ;  /* 0x0000008000037812 */ /* 0x000fca00078ef803 */
[----:B------:R0:W-:Y:S01]  /*c750*/  STG.E.U8 desc[UR36][R8.64], R3 ;  /* 0x0000000308007986 */ /* 0x0001e2000c101124 */
[----:B------:R-:W-:Y:S05]  /*c760*/  BRA `(.L_x_16757) ;  /* 0x00000000005c7947 */ /* 0x000fea0003800000 */
.L_x_16779:
        /* <DEDUP_REMOVED lines=12> */
.L_x_16785:
[----:B------:R-:W-:Y:S01]  /*c830*/  IMAD.MOV.U32 R0, RZ, RZ, 0x7f ;  /* 0x0000007fff007424 */ /* 0x000fe200078e00ff */
[----:B------:R-:W-:-:S04]  /*c840*/  ISETP.GT.U32.AND P0, PT, R4, 0x7f800000, PT ;  /* 0x7f8000000400780c */ /* 0x000fc80003f04070 */
[----:B------:R-:W-:-:S09]  /*c850*/  SEL R0, R0, 0x7c, P0 ;  /* 0x0000007c00007807 */ /* 0x000fd20000000000 */
.L_x_16786:
[----:B------:R-:W-:Y:S05]  /*c860*/  BSYNC.RECONVERGENT B0 ;  /* 0x0000000000007941 */ /* 0x000fea0003800200 */
.L_x_16784:
[----:B------:R-:W-:-:S04]  /*c870*/  SHF.R.U32.HI R3, RZ, 0x18, R3 ;  /* 0x00000018ff037819 */ /* 0x000fc80000011603 */
[----:B------:R-:W-:-:S05]  /*c880*/  LOP3.LUT R3, R0, 0x80, R3, 0xf8, !PT ;  /* 0x0000008000037812 */ /* 0x000fca00078ef803 */
[----:B------:R0:W-:Y:S01]  /*c890*/  STG.E.U8 desc[UR36][R8.64], R3 ;  /* 0x0000000308007986 */ /* 0x0001e2000c101124 */
[----:B------:R-:W-:Y:S05]  /*c8a0*/  BRA `(.L_x_16757) ;  /* 0x00000000000c7947 */ /* 0x000fea0003800000 */
.L_x_16778:
[----:B------:R-:W-:-:S04]  /*c8b0*/  I2FP.F32.S32 R0, R18 ;  /* 0x0000001200007245 */ /* 0x000fc80000201400 */
[----:B------:R-:W-:-:S05]  /*c8c0*/  F2FP.BF16.F32.PACK_AB R0, RZ, R0 ;  /* 0x00000000ff00723e */ /* 0x000fca00000010ff */
[----:B------:R0:W-:Y:S02]  /*c8d0*/  STG.E.U16 desc[UR36][R8.64], R0 ;  /* 0x0000000008007986 */ /* 0x0001e4000c101524 */
.L_x_16757:
[----:B------:R-:W-:-:S07]  /*c8e0*/  VIADD R30, R30, 0x80 ;  /* 0x000000801e1e7836 */ /* 0x000fce0000000000 */
.L_x_16714:
[----:B------:R-:W-:-:S13]  /*c8f0*/  ISETP.GE.AND P0, PT, R30, R29, PT ;  /* 0x0000001d1e00720c */ /* 0x000fda0003f06270 */
[----:B------:R-:W-:Y:S05]  /*c900*/  @P0 BREAK.RELIABLE B6 ;  /* 0x0000000000060942 */ /* 0x000fea0003800100 */
[----:B------:R-:W-:Y:S05]  /*c910*/  @P0 BRA `(.L_x_16751) ;  /* 0x0000000c00980947 */ /* 0x000fea0003800000 */
[----:B------:R-:W-:Y:S05]  /*c920*/  BSYNC.RELIABLE B6 ;  /* 0x0000000000067941 */ /* 0x000fea0003800100 */
.L_x_16713:
        /* <DEDUP_REMOVED lines=20> */
.L_x_16790:
[----:B------:R0:W-:Y:S01]  /*ca70*/  STG.E.U8 desc[UR36][R8.64], R24 ;  /* 0x0000001808007986 */ /* 0x0001e2000c101124 */
[----:B------:R-:W-:Y:S05]  /*ca80*/  BRA `(.L_x_16792) ;  /* 0x0000000c00387947 */ /* 0x000fea0003800000 */
.L_x_16789:
        /* <DEDUP_REMOVED lines=9> */
.L_x_16794:
[----:B------:R0:W-:Y:S01]  /*cb20*/  STG.E desc[UR36][R8.64], R24 ;  /* 0x0000001808007986 */ /* 0x0001e2000c101924 */
[----:B------:R-:W-:Y:S05]  /*cb30*/  BRA `(.L_x_16792) ;  /* 0x0000000c000c7947 */ /* 0x000fea0003800000 */
.L_x_16793:
[----:B------:R0:W-:Y:S01]  /*cb40*/  STG.E.U16 desc[UR36][R8.64], R24 ;  /* 0x0000001808007986 */ /* 0x0001e2000c101524 */
[----:B------:R-:W-:Y:S05]  /*cb50*/  BRA `(.L_x_16792) ;  /* 0x0000000c00047947 */ /* 0x000fea0003800000 */
.L_x_16788:
        /* <DEDUP_REMOVED lines=9> */
.L_x_16796:
[----:B------:R-:W-:-:S04]  /*cbf0*/  I2FP.F32.S32 R0, R24 ;  /* 0x0000001800007245 */ /* 0x000fc80000201400 */
[----:B------:R-:W-:-:S05]  /*cc00*/  F2FP.F16.F32.PACK_AB R0, RZ, R0 ;  /* 0x00000000ff00723e */ /* 0x000fca00000000ff */
[----:B------:R0:W-:Y:S01]  /*cc10*/  STG.E.U16 desc[UR36][R8.64], R0 ;  /* 0x0000000008007986 */ /* 0x0001e2000c101524 */
[----:B------:R-:W-:Y:S05]  /*cc20*/  BRA `(.L_x_16792) ;  /* 0x0000000800d07947 */ /* 0x000fea0003800000 */
.L_x_16795:
        /* <DEDUP_REMOVED lines=10> */
.L_x_16798:
[----:B------:R-:W-:-:S04]  /*ccd0*/  I2FP.F32.S32 R24, R24 ;  /* 0x0000001800187245 */ /* 0x000fc80000201400 */
[----:B------:R-:W-:-:S04]  /*cce0*/  F2FP.F16.F32.PACK_AB R3, RZ, R24 ;  /* 0x00000018ff03723e */ /* 0x000fc800000000ff */
[----:B------:R-:W-:-:S05]  /*ccf0*/  PRMT R3, R3, 0x5410, RZ ;  /* 0x0000541003037816 */ /* 0x000fca00000000ff */
[----:B------:R0:W-:Y:S01]  /*cd00*/  STG.E desc[UR36][R8.64], R3 ;  /* 0x0000000308007986 */ /* 0x0001e2000c101924 */
[----:B------:R-:W-:Y:S05]  /*cd10*/  BRA `(.L_x_16792) ;  /* 0x0000000800947947 */ /* 0x000fea0003800000 */
.L_x_16797:
[----:B------:R-:W0:Y:S02]  /*cd20*/  I2F.F64 R24, R24 ;  /* 0x0000001800187312 */ /* 0x000e240000201c00 */
[----:B0-----:R0:W-:Y:S01]  /*cd30*/  STG.E.64 desc[UR36][R8.64], R24 ;  /* 0x0000001808007986 */ /* 0x0011e2000c101b24 */
[----:B------:R-:W-:Y:S05]  /*cd40*/  BRA `(.L_x_16792) ;  /* 0x0000000800887947 */ /* 0x000fea0003800000 */
.L_x_16787:
        /* <DEDUP_REMOVED lines=12> */
.L_x_16802:
        /* <DEDUP_REMOVED lines=17> */
.L_x_16805:
[----:B------:R-:W-:-:S04]  /*cf20*/  SHF.R.U32.HI R3, RZ, 0x18, R5 ;  /* 0x00000018ff037819 */ /* 0x000fc80000011605 */
[----:B------:R-:W-:-:S04]  /*cf30*/  LOP3.LUT R0, R0, 0x80, R3, 0xf8, !PT ;  /* 0x0000008000007812 */ /* 0x000fc800078ef803 */
[----:B------:R-:W-:-:S07]  /*cf40*/  PRMT R4, R0, 0x7610, R4 ;  /* 0x0000761000047816 */ /* 0x000fce0000000004 */
.L_x_16804:
[----:B------:R-:W-:Y:S05]  /*cf50*/  BSYNC.RECONVERGENT B0 ;  /* 0x0000000000007941 */ /* 0x000fea0003800200 */
.L_x_16803:
[----:B------:R0:W-:Y:S01]  /*cf60*/  STG.E.U8 desc[UR36][R8.64], R4 ;  /* 0x0000000408007986 */ /* 0x0001e2000c101124 */
[----:B------:R-:W-:Y:S05]  /*cf70*/  BRA `(.L_x_16792) ;  /* 0x0000000400fc7947 */ /* 0x000fea0003800000 */
.L_x_16801:
        /* <DEDUP_REMOVED lines=17> */
.L_x_16808:
[----:B------:R-:W-:-:S04]  /*d090*/  SHF.R.U32.HI R3, RZ, 0x18, R5 ;  /* 0x00000018ff037819 */ /* 0x000fc80000011605 */
[----:B------:R-:W-:-:S04]  /*d0a0*/  LOP3.LUT R0, R0, 0x80, R3, 0xf8, !PT ;  /* 0x0000008000007812 */ /* 0x000fc800078ef803 */
[----:B------:R-:W-:-:S07]  /*d0b0*/  PRMT R4, R0, 0x7610, R4 ;  /* 0x0000761000047816 */ /* 0x000fce0000000004 */
.L_x_16807:
[----:B------:R-:W-:Y:S05]  /*d0c0*/  BSYNC.RECONVERGENT B0 ;  /* 0x0000000000007941 */ /* 0x000fea0003800200 */
.L_x_16806:
[----:B------:R0:W-:Y:S01]  /*d0d0*/  STG.E.U8 desc[UR36][R8.64], R4 ;  /* 0x0000000408007986 */ /* 0x0001e2000c101124 */
[----:B------:R-:W-:Y:S05]  /*d0e0*/  BRA `(.L_x_16792) ;  /* 0x0000000400a07947 */ /* 0x000fea0003800000 */
.L_x_16800:
        /* <DEDUP_REMOVED lines=22> */
.L_x_16810:
[----:B------:R-:W-:-:S05]  /*d250*/  SHF.R.S32.HI R25, RZ, 0x1f, R24 ;  /* 0x0000001fff197819 */ /* 0x000fca0000011418 */
[----:B------:R0:W-:Y:S01]  /*d260*/  STG.E.64 desc[UR36][R8.64], R24 ;  /* 0x0000001808007986 */ /* 0x0001e2000c101b24 */
[----:B------:R-:W-:Y:S05]  /*d270*/  BRA `(.L_x_16792) ;  /* 0x00000004003c7947 */ /* 0x000fea0003800000 */
.L_x_16809:
[----:B------:R0:W-:Y:S01]  /*d280*/  STG.E desc[UR36][R8.64], R24 ;  /* 0x0000001808007986 */ /* 0x0001e2000c101924 */
[----:B------:R-:W-:Y:S05]  /*d290*/  BRA `(.L_x_16792) ;  /* 0x0000000400347947 */ /* 0x000fea0003800000 */
.L_x_16799:
        /* <DEDUP_REMOVED lines=10> */
.L_x_16812:
[----:B------:R-:W-:Y:S01]  /*d340*/  CS2R R6, SRZ ;  /* 0x0000000000067805 */ /* 0x000fe2000001ff00 */
[----:B------:R-:W0:Y:S04]  /*d350*/  I2F.F64 R4, R24 ;  /* 0x0000001800047312 */ /* 0x000e280000201c00 */
[----:B0-----:R3:W-:Y:S01]  /*d360*/  STG.E.128 desc[UR36][R8.64], R4 ;  /* 0x0000000408007986 */ /* 0x0017e2000c101d24 */
[----:B------:R-:W-:Y:S05]  /*d370*/  BRA `(.L_x_16792) ;  /* 0x0000000000fc7947 */ /* 0x000fea0003800000 */
.L_x_16811:
[----:B------:R-:W-:-:S13]  /*d380*/  ISETP.NE.AND P0, PT, R0, 0xf, PT ;  /* 0x0000000f0000780c */ /* 0x000fda0003f05270 */
[----:B------:R-:W-:Y:S05]  /*d390*/  @!P0 BRA `(.L_x_16813) ;  /* 0x0000000000e88947 */ /* 0x000fea0003800000 */
[----:B------:R-:W-:-:S13]  /*d3a0*/  ISETP.NE.AND P0, PT, R0, 0x17, PT ;  /* 0x000000170000780c */ /* 0x000fda0003f05270 */
[----:B------:R-:W-:Y:S05]  /*d3b0*/  @!P0 BRA `(.L_x_16814) ;  /* 0x0000000000908947 */ /* 0x000fea0003800000 */
[----:B------:R-:W-:-:S13]  /*d3c0*/  ISETP.NE.AND P0, PT, R0, 0x18, PT ;  /* 0x000000180000780c */ /* 0x000fda0003f05270 */
[----:B------:R-:W-:Y:S05]  /*d3d0*/  @!P0 BRA `(.L_x_16815) ;  /* 0x0000000000448947 */ /* 0x000fea0003800000 */
.L_x_16791:
        /* <DEDUP_REMOVED lines=16> */
.L_x_16816:
[----:B------:R-:W-:Y:S05]  /*d4e0*/  BRA `(.L_x_16792) ;  /* 0x0000000000a07947 */ /* 0x000fea0003800000 */
.L_x_16815:
        /* <DEDUP_REMOVED lines=13> */
.L_x_16818:
[----:B------:R-:W-:Y:S05]  /*d5c0*/  BSYNC.RECONVERGENT B0 ;  /* 0x0000000000007941 */ /* 0x000fea0003800200 */
.L_x_16817:
[----:B------:R-:W-:-:S05]  /*d5d0*/  LOP3.LUT R3, R0, 0x80, R3, 0xf8, !PT ;  /* 0x0000008000037812 */ /* 0x000fca00078ef803 */
[----:B------:R1:W-:Y:S01]  /*d5e0*/  STG.E.U8 desc[UR36][R8.64], R3 ;  /* 0x0000000308007986 */ /* 0x0003e2000c101124 */
[----:B------:R-:W-:Y:S05]  /*d5f0*/  BRA `(.L_x_16792) ;  /* 0x00000000005c7947 */ /* 0x000fea0003800000 */
.L_x_16814:
        /* <DEDUP_REMOVED lines=12> */
.L_x_16820:
[----:B------:R-:W-:Y:S01]  /*d6c0*/  IMAD.MOV.U32 R0, RZ, RZ, 0x7f ;  /* 0x0000007fff007424 */ /* 0x000fe200078e00ff */
[----:B------:R-:W-:-:S04]  /*d6d0*/  ISETP.GT.U32.AND P0, PT, R4, 0x7f800000, PT ;  /* 0x7f8000000400780c */ /* 0x000fc80003f04070 */
[----:B------:R-:W-:-:S09]  /*d6e0*/  SEL R0, R0, 0x7c, P0 ;  /* 0x0000007c00007807 */ /* 0x000fd20000000000 */
.L_x_16821:
[----:B------:R-:W-:Y:S05]  /*d6f0*/  BSYNC.RECONVERGENT B0 ;  /* 0x0000000000007941 */ /* 0x000fea0003800200 */
.L_x_16819:
[----:B------:R-:W-:-:S04]  /*d700*/  SHF.R.U32.HI R3, RZ, 0x18, R3 ;  /* 0x00000018ff037819 */ /* 0x000fc80000011603 */
[----:B------:R-:W-:-:S05]  /*d710*/  LOP3.LUT R3, R0, 0x80, R3, 0xf8, !PT ;  /* 0x0000008000037812 */ /* 0x000fca00078ef803 */
[----:B------:R2:W-:Y:S01]  /*d720*/  STG.E.U8 desc[UR36][R8.64], R3 ;  /* 0x0000000308007986 */ /* 0x0005e2000c101124 */
[----:B------:R-:W-:Y:S05]  /*d730*/  BRA `(.L_x_16792) ;  /* 0x00000000000c7947 */ /* 0x000fea0003800000 */
.L_x_16813:
[----:B------:R-:W-:-:S04]  /*d740*/  I2FP.F32.S32 R0, R24 ;  /* 0x0000001800007245 */ /* 0x000fc80000201400 */
[----:B------:R-:W-:-:S05]  /*d750*/  F2FP.BF16.F32.PACK_AB R0, RZ, R0 ;  /* 0x00000000ff00723e */ /* 0x000fca00000010ff */
[----:B------:R0:W-:Y:S02]  /*d760*/  STG.E.U16 desc[UR36][R8.64], R0 ;  /* 0x0000000008007986 */ /* 0x0001e4000c101524 */
.L_x_16792:
[----:B------:R-:W-:-:S07]  /*d770*/  VIADD R30, R30, 0x80 ;  /* 0x000000801e1e7836 */ /* 0x000fce0000000000 */
.L_x_16751:
[----:B------:R-:W-:Y:S05]  /*d780*/  BSYNC.RECONVERGENT B7 ;  /* 0x0000000000077941 */ /* 0x000fea0003800200 */
.L_x_16712:
[----:B------:R-:W-:-:S13]  /*d790*/  ISETP.GE.AND P0, PT, R30, R29, PT ;  /* 0x0000001d1e00720c */ /* 0x000fda0003f06270 */
[----:B------:R-:W-:Y:S05]  /*d7a0*/  @P0 EXIT ;  /* 0x000000000000094d */ /* 0x000fea0003800000 */
[----:B0123--:R-:W0:Y:S01]  /*d7b0*/  LDC.64 R4, c[0x0][0x398] ;  /* 0x0000e600ff047b82 */ /* 0x00fe220000000a00 */
[----:B------:R-:W4:Y:S01]  /*d7c0*/  LDCU UR4, c[0x0][0x3d0] ;  /* 0x00007a00ff0477ac */ /* 0x000f220008000800 */
[----:B------:R-:W-:Y:S01]  /*d7d0*/  PRMT R0, R27, 0x9910, RZ ;  /* 0x000099101b007816 */ /* 0x000fe200000000ff */
[----:B------:R-:W-:-:S03]  /*d7e0*/  IMAD R2, R2, 0x200, R30 ;  /* 0x0000020002027824 */ /* 0x000fc600078e021e */
[----:B------:R-:W-:Y:S01]  /*d7f0*/  ISETP.GT.AND P1, PT, R0, 0x9, PT ;  /* 0x000000090000780c */ /* 0x000fe20003f24270 */
[----:B----4-:R-:W-:-:S05]  /*d800*/  IMAD R3, R2, UR4, RZ ;  /* 0x0000000402037c24 */ /* 0x010fca000f8e02ff */
        /* <DEDUP_REMOVED lines=13> */
.L_x_16825:
[----:B------:R-:W-:Y:S01]  /*d8e0*/  STG.E.U8 desc[UR36][R2.64], R16 ;  /* 0x0000001002007986 */ /* 0x000fe2000c101124 */
[----:B------:R-:W-:Y:S05]  /*d8f0*/  EXIT ;  /* 0x000000000000794d */ /* 0x000fea0003800000 */
.L_x_16824:
[----:B------:R-:W-:-:S13]  /*d900*/  ISETP.NE.AND P0, PT, R0, 0x2, PT ;  /* 0x000000020000780c */ /* 0x000fda0003f05270 */
[----:B------:R-:W-:Y:S05]  /*d910*/  @!P0 BRA `(.L_x_16827) ;  /* 0x0000000000248947 */ /* 0x000fea0003800000 */
[----:B------:R-:W-:-:S13]  /*d920*/  ISETP.NE.AND P0, PT, R0, 0x3, PT ;  /* 0x000000030000780c */ /* 0x000fda0003f05270 */
[----:B------:R-:W-:Y:S05]  /*d930*/  @!P0 BRA `(.L_x_16828) ;  /* 0x0000000000148947 */ /* 0x000fea0003800000 */
[----:B------:R-:W-:-:S13]  /*d940*/  ISETP.NE.AND P0, PT, R0, 0x4, PT ;  /* 0x000000040000780c */ /* 0x000fda0003f05270 */
[----:B------:R-:W-:Y:S05]  /*d950*/  @P0 BRA `(.L_x_16826) ;  /* 0x00000008003c0947 */ /* 0x000fea0003800000 */
[----:B------:R-:W-:-:S05]  /*d960*/  SHF.R.S32.HI R17, RZ, 0x1f, R16 ;  /* 0x0000001fff117819 */ /* 0x000fca0000011410 */
[----:B------:R-:W-:Y:S01]  /*d970*/  STG.E.64 desc[UR36][R2.64], R16 ;  /* 0x0000001002007986 */ /* 0x000fe2000c101b24 */
[----:B------:R-:W-:Y:S05]  /*d980*/  EXIT ;  /* 0x000000000000794d */ /* 0x000fea0003800000 */
.L_x_16828:
[----:B------:R-:W-:Y:S01]  /*d990*/  STG.E desc[UR36][R2.64], R16 ;  /* 0x0000001002007986 */ /* 0x000fe2000c101924 */
[----:B------:R-:W-:Y:S05]  /*d9a0*/  EXIT ;  /* 0x000000000000794d */ /* 0x000fea0003800000 */
.L_x_16827:
[----:B------:R-:W-:Y:S01]  /*d9b0*/  STG.E.U16 desc[UR36][R2.64], R16 ;  /* 0x0000001002007986 */ /* 0x000fe2000c101524 */
[----:B------:R-:W-:Y:S05]  /*d9c0*/  EXIT ;  /* 0x000000000000794d */ /* 0x000fea0003800000 */
.L_x_16823:
[----:B------:R-:W-:-:S13]  /*d9d0*/  ISETP.GT.AND P0, PT, R0, 0x6, PT ;  /* 0x000000060000780c */ /* 0x000fda0003f04270 */
[----:B------:R-:W-:Y:S05]  /*d9e0*/  @P0 BRA `(.L_x_16829) ;  /* 0x00000000002c0947 */ /* 0x000fea0003800000 */
[----:B------:R-:W-:-:S13]  /*d9f0*/  ISETP.NE.AND P0, PT, R0, 0x5, PT ;  /* 0x000000050000780c */ /* 0x000fda0003f05270 */
[----:B------:R-:W-:Y:S05]  /*da00*/  @!P0 BRA `(.L_x_16830) ;  /* 0x0000000000148947 */ /* 0x000fea0003800000 */
[----:B------:R-:W-:-:S13]  /*da10*/  ISETP.NE.AND P0, PT, R0, 0x6, PT ;  /* 0x000000060000780c */ /* 0x000fda0003f05270 */
[----:B------:R-:W-:Y:S05]  /*da20*/  @P0 BRA `(.L_x_16826) ;  /* 0x0000000800080947 */ /* 0x000fea0003800000 */
[----:B------:R-:W-:-:S05]  /*da30*/  I2FP.F32.S32 R5, R16 ;  /* 0x0000001000057245 */ /* 0x000fca0000201400 */
[----:B------:R-:W-:Y:S01]  /*da40*/  STG.E desc[UR36][R2.64], R5 ;  /* 0x0000000502007986 */ /* 0x000fe2000c101924 */
[----:B------:R-:W-:Y:S05]  /*da50*/  EXIT ;  /* 0x000000000000794d */ /* 0x000fea0003800000 */
.L_x_16830:
[----:B------:R-:W-:-:S04]  /*da60*/  I2FP.F32.S32 R0, R16 ;  /* 0x0000001000007245 */ /* 0x000fc80000201400 */
[----:B------:R-:W-:-:S05]  /*da70*/  F2FP.F16.F32.PACK_AB R0, RZ, R0 ;  /* 0x00000000ff00723e */ /* 0x000fca00000000ff */
[----:B------:R-:W-:Y:S01]  /*da80*/  STG.E.U16 desc[UR36][R2.64], R0 ;  /* 0x0000000002007986 */ /* 0x000fe2000c101524 */
[----:B------:R-:W-:Y:S05]  /*da90*/  EXIT ;  /* 0x000000000000794d */ /* 0x000fea0003800000 */
.L_x_16829:
        /* <DEDUP_REMOVED lines=8> */
[----:B------:R-:W-:Y:S01]  /*db20*/  STG.E.64 desc[UR36][R2.64], R16 ;  /* 0x0000001002007986 */ /* 0x000fe2000c101b24 */
[----:B------:R-:W-:Y:S05]  /*db30*/  EXIT ;  /* 0x000000000000794d */ /* 0x000fea0003800000 */
.L_x_16832:
[----:B------:R-:W-:-:S04]  /*db40*/  I2FP.F32.S32 R16, R16 ;  /* 0x0000001000107245 */ /* 0x000fc80000201400 */
[----:B------:R-:W-:-:S04]  /*db50*/  F2FP.F16.F32.PACK_AB R5, RZ, R16 ;  /* 0x00000010ff05723e */ /* 0x000fc800000000ff */
[----:B------:R-:W-:-:S05]  /*db60*/  PRMT R5, R5, 0x5410, RZ ;  /* 0x0000541005057816 */ /* 0x000fca00000000ff */
[----:B------:R-:W-:Y:S01]  /*db70*/  STG.E desc[UR36][R2.64], R5 ;  /* 0x0000000502007986 */ /* 0x000fe2000c101924 */
[----:B------:R-:W-:Y:S05]  /*db80*/  EXIT ;  /* 0x000000000000794d */ /* 0x000fea0003800000 */
.L_x_16831:
[----:B------:R-:W0:Y:S02]  /*db90*/  I2F.F64 R16, R16 ;  /* 0x0000001000107312 */ /* 0x000e240000201c00 */
[----:B0-----:R-:W-:Y:S01]  /*dba0*/  STG.E.64 desc[UR36][R2.64], R16 ;  /* 0x0000001002007986 */ /* 0x001fe2000c101b24 */
[----:B------:R-:W-:Y:S05]  /*dbb0*/  EXIT ;  /* 0x000000000000794d */ /* 0x000fea0003800000 */
.L_x_16822:
        /* <DEDUP_REMOVED lines=12> */
.L_x_16836:
        /* <DEDUP_REMOVED lines=18> */
.L_x_16839:
[----:B------:R-:W-:-:S04]  /*dda0*/  SHF.R.U32.HI R5, RZ, 0x18, R5 ;  /* 0x00000018ff057819 */ /* 0x000fc80000011605 */
[----:B------:R-:W-:-:S07]  /*ddb0*/  LOP3.LUT R0, R0, 0x80, R5, 0xf8, !PT ;  /* 0x0000008000007812 */ /* 0x000fce00078ef805 */
.L_x_16838:
[----:B------:R-:W-:Y:S05]  /*ddc0*/  BSYNC.RECONVERGENT B0 ;  /* 0x0000000000007941 */ /* 0x000fea0003800200 */
.L_x_16837:
[----:B------:R-:W-:Y:S01]  /*ddd0*/  STG.E.U8 desc[UR36][R2.64], R0 ;  /* 0x0000000002007986 */ /* 0x000fe2000c101124 */
[----:B------:R-:W-:Y:S05]  /*dde0*/  EXIT ;  /* 0x000000000000794d */ /* 0x000fea0003800000 */
.L_x_16835:
        /* <DEDUP_REMOVED lines=18> */
.L_x_16842:
[----:B------:R-:W-:-:S04]  /*df10*/  SHF.R.U32.HI R5, RZ, 0x18, R5 ;  /* 0x00000018ff057819 */ /* 0x000fc80000011605 */
[----:B------:R-:W-:-:S07]  /*df20*/  LOP3.LUT R0, R0, 0x80, R5, 0xf8, !PT ;  /* 0x0000008000007812 */ /* 0x000fce00078ef805 */
.L_x_16841:
[----:B------:R-:W-:Y:S05]  /*df30*/  BSYNC.RECONVERGENT B0 ;  /* 0x0000000000007941 */ /* 0x000fea0003800200 */
.L_x_16840:
[----:B------:R-:W-:Y:S01]  /*df40*/  STG.E.U8 desc[UR36][R2.64], R0 ;  /* 0x0000000002007986 */ /* 0x000fe2000c101124 */
[----:B------:R-:W-:Y:S05]  /*df50*/  EXIT ;  /* 0x000000000000794d */ /* 0x000fea0003800000 */
.L_x_16834:
        /* <DEDUP_REMOVED lines=22> */
.L_x_16844:
[----:B------:R-:W-:-:S05]  /*e0c0*/  SHF.R.S32.HI R17, RZ, 0x1f, R16 ;  /* 0x0000001fff117819 */ /* 0x000fca0000011410 */
[----:B------:R-:W-:Y:S01]  /*e0d0*/  STG.E.64 desc[UR36][R2.64], R16 ;  /* 0x0000001002007986 */ /* 0x000fe2000c101b24 */
[----:B------:R-:W-:Y:S05]  /*e0e0*/  EXIT ;  /* 0x000000000000794d */ /* 0x000fea0003800000 */
.L_x_16843:
[----:B------:R-:W-:Y:S01]  /*e0f0*/  STG.E desc[UR36][R2.64], R16 ;  /* 0x0000001002007986 */ /* 0x000fe2000c101924 */
[----:B------:R-:W-:Y:S05]  /*e100*/  EXIT ;  /* 0x000000000000794d */ /* 0x000fea0003800000 */
.L_x_16833:
        /* <DEDUP_REMOVED lines=8> */
[----:B------:R-:W-:Y:S01]  /*e190*/  STG.E.U8 desc[UR36][R2.64], R5 ;  /* 0x0000000502007986 */ /* 0x000fe2000c101124 */
[----:B------:R-:W-:Y:S05]  /*e1a0*/  EXIT ;  /* 0x000000000000794d */ /* 0x000fea0003800000 */
.L_x_16846:
[----:B------:R-:W-:Y:S01]  /*e1b0*/  CS2R R18, SRZ ;  /* 0x0000000000127805 */ /* 0x000fe2000001ff00 */
[----:B------:R-:W0:Y:S04]  /*e1c0*/  I2F.F64 R16, R16 ;  /* 0x0000001000107312 */ /* 0x000e280000201c00 */
[----:B0-----:R-:W-:Y:S01]  /*e1d0*/  STG.E.128 desc[UR36][R2.64], R16 ;  /* 0x0000001002007986 */ /* 0x001fe2000c101d24 */
[----:B------:R-:W-:Y:S05]  /*e1e0*/  EXIT ;  /* 0x000000000000794d */ /* 0x000fea0003800000 */
.L_x_16845:
[----:B------:R-:W-:-:S13]  /*e1f0*/  ISETP.NE.AND P0, PT, R0, 0xf, PT ;  /* 0x0000000f0000780c */ /* 0x000fda0003f05270 */
[----:B------:R-:W-:Y:S05]  /*e200*/  @!P0 BRA `(.L_x_16847) ;  /* 0x0000000000e88947 */ /* 0x000fea0003800000 */
[----:B------:R-:W-:-:S13]  /*e210*/  ISETP.NE.AND P0, PT, R0, 0x17, PT ;  /* 0x000000170000780c */ /* 0x000fda0003f05270 */
[----:B------:R-:W-:Y:S05]  /*e220*/  @!P0 BRA `(.L_x_16848) ;  /* 0x0000000000908947 */ /* 0x000fea0003800000 */
[----:B------:R-:W-:-:S13]  /*e230*/  ISETP.NE.AND P0, PT, R0, 0x18, PT ;  /* 0x000000180000780c */ /* 0x000fda0003f05270 */
[----:B------:R-:W-:Y:S05]  /*e240*/  @!P0 BRA `(.L_x_16849) ;  /* 0x0000000000448947 */ /* 0x000fea0003800000 */
.L_x_16826:
        /* <DEDUP_REMOVED lines=16> */
.L_x_16850:
[----:B------:R-:W-:Y:S05]  /*e350*/  EXIT ;  /* 0x000000000000794d */ /* 0x000fea0003800000 */
.L_x_16849:
        /* <DEDUP_REMOVED lines=13> */
.L_x_16852:
[----:B------:R-:W-:Y:S05]  /*e430*/  BSYNC.RECONVERGENT B0 ;  /* 0x0000000000007941 */ /* 0x000fea0003800200 */
.L_x_16851:
[----:B------:R-:W-:-:S05]  /*e440*/  LOP3.LUT R5, R0, 0x80, R5, 0xf8, !PT ;  /* 0x0000008000057812 */ /* 0x000fca00078ef805 */
[----:B------:R-:W-:Y:S01]  /*e450*/  STG.E.U8 desc[UR36][R2.64], R5 ;  /* 0x0000000502007986 */ /* 0x000fe2000c101124 */
[----:B------:R-:W-:Y:S05]  /*e460*/  EXIT ;  /* 0x000000000000794d */ /* 0x000fea0003800000 */
.L_x_16848:
        /* <DEDUP_REMOVED lines=12> */
.L_x_16854:
[----:B------:R-:W-:Y:S01]  /*e530*/  IMAD.MOV.U32 R0, RZ, RZ, 0x7f ;  /* 0x0000007fff007424 */ /* 0x000fe200078e00ff */
[----:B------:R-:W-:-:S04]  /*e540*/  ISETP.GT.U32.AND P0, PT, R4, 0x7f800000, PT ;  /* 0x7f8000000400780c */ /* 0x000fc80003f04070 */
[----:B------:R-:W-:-:S09]  /*e550*/  SEL R0, R0, 0x7c, P0 ;  /* 0x0000007c00007807 */ /* 0x000fd20000000000 */
.L_x_16855:
[----:B------:R-:W-:Y:S05]  /*e560*/  BSYNC.RECONVERGENT B0 ;  /* 0x0000000000007941 */ /* 0x000fea0003800200 */
.L_x_16853:
[----:B------:R-:W-:-:S04]  /*e570*/  SHF.R.U32.HI R5, RZ, 0x18, R5 ;  /* 0x00000018ff057819 */ /* 0x000fc80000011605 */
[----:B------:R-:W-:-:S05]  /*e580*/  LOP3.LUT R5, R0, 0x80, R5, 0xf8, !PT ;  /* 0x0000008000057812 */ /* 0x000fca00078ef805 */
[----:B------:R-:W-:Y:S01]  /*e590*/  STG.E.U8 desc[UR36][R2.64], R5 ;  /* 0x0000000502007986 */ /* 0x000fe2000c101124 */
[----:B------:R-:W-:Y:S05]  /*e5a0*/  EXIT ;  /* 0x000000000000794d */ /* 0x000fea0003800000 */
.L_x_16847:
[----:B------:R-:W-:-:S04]  /*e5b0*/  I2FP.F32.S32 R0, R16 ;  /* 0x0000001000007245 */ /* 0x000fc80000201400 */
[----:B------:R-:W-:-:S05]  /*e5c0*/  F2FP.BF16.F32.PACK_AB R0, RZ, R0 ;  /* 0x00000000ff00723e */ /* 0x000fca00000010ff */
[----:B------:R-:W-:Y:S01]  /*e5d0*/  STG.E.U16 desc[UR36][R2.64], R0 ;  /* 0x0000000002007986 */ /* 0x000fe2000c101524 */
[----:B------:R-:W-:Y:S05]  /*e5e0*/  EXIT ;  /* 0x000000000000794d */ /* 0x000fea0003800000 */
.L_x_16856:
        /* <DEDUP_REMOVED lines=9> */
.L_x_23592:


//--------------------- .text._ZN2at6native18elementwise_kernelILi128ELi2EZNS0_22gpu_kernel_impl_nocastIZZZNS0_54_GLOBAL__N__d8c5977b_16_LinearAlgebra_cu_9e10b42f_324316addr_kernel_cudaERNS_14TensorIteratorERKN3c106ScalarES9_ENKUlvE_clEvENKUlvE1_clEvEUliiiE0_EEvRNS_18TensorIteratorBaseERKT_EUliE_EEviT1_ --------------------------
	.section	.text._ZN2at6native18elementwise_kernelILi128ELi2EZNS0_22gpu_kernel_impl_nocastIZZZNS0_54_GLOBAL__N__d8c5977b_16_LinearAlgebra_cu_9e10b42f_324316addr_kernel_cudaERNS_14TensorIteratorERKN3c106ScalarES9_ENKUlvE_clEvENKUlvE1_clEvEUliiiE0_EEvRNS_18TensorIteratorBaseERKT_EUliE_EEviT1_,"ax",@progbits
	.align	128
        .global         _ZN2at6native18elementwise_kernelILi128ELi2EZNS0_22gpu_kernel_impl_nocastIZZZNS0_54_GLOBAL__N__d8c5977b_16_LinearAlgebra_cu_9e10b42f_324316addr_kernel_cudaERNS_14TensorIteratorERKN3c106ScalarES9_ENKUlvE_clEvENKUlvE1_clEvEUliiiE0_EEvRNS_18TensorIteratorBaseERKT_EUliE_EEviT1_
        .type           _ZN2at6native18elementwise_kernelILi128ELi2EZNS0_22gpu_kernel_impl_nocastIZZZNS0_54_GLOBAL__N__d8c5977b_16_LinearAlgebra_cu_9e10b42f_324316addr_kernel_cudaERNS_14TensorIteratorERKN3c106ScalarES9_ENKUlvE_clEvENKUlvE1_clEvEUliiiE0_EEvRNS_18TensorIteratorBaseERKT_EUliE_EEviT1_,@function
        .size           _ZN2at6native18elementwise_kernelILi128ELi2EZNS0_22gpu_kernel_impl_nocastIZZZNS0_54_GLOBAL__N__d8c5977b_16_LinearAlgebra_cu_9e10b42f_324316addr_kernel_cudaERNS_14TensorIteratorERKN3c106ScalarES9_ENKUlvE_clEvENKUlvE1_clEvEUliiiE0_EEvRNS_18TensorIteratorBaseERKT_EUliE_EEviT1_,(.L_x_23593 - _ZN2at6native18elementwise_kernelILi128ELi2EZNS0_22gpu_kernel_impl_nocastIZZZNS0_54_GLOBAL__N__d8c5977b_16_LinearAlgebra_cu_9e10b42f_324316addr_kernel_cudaERNS_14TensorIteratorERKN3c106ScalarES9_ENKUlvE_clEvENKUlvE1_clEvEUliiiE0_EEvRNS_18TensorIteratorBaseERKT_EUliE_EEviT1_)
        .other          _ZN2at6native18elementwise_kernelILi128ELi2EZNS0_22gpu_kernel_impl_nocastIZZZNS0_54_GLOBAL__N__d8c5977b_16_LinearAlgebra_cu_9e10b42f_324316addr_kernel_cudaERNS_14TensorIteratorERKN3c106ScalarES9_ENKUlvE_clEvENKUlvE1_clEvEUliiiE0_EEvRNS_18TensorIteratorBaseERKT_EUliE_EEviT1_,@"STO_CUDA_ENTRY STV_DEFAULT"
_ZN2at6native18elementwise_kernelILi128ELi2EZNS0_22gpu_kernel_impl_nocastIZZZNS0_54_GLOBAL__N__d8c5977b_16_LinearAlgebra_cu_9e10b42f_324316addr_kernel_cudaERNS_14TensorIteratorERKN3c106ScalarES9_ENKUlvE_clEvENKUlvE1_clEvEUliiiE0_EEvRNS_18TensorIteratorBaseERKT_EUliE_EEviT1_:
.text._ZN2at6native18elementwise_kernelILi128ELi2EZNS0_22gpu_kernel_impl_nocastIZZZNS0_54_GLOBAL__N__d8c5977b_16_LinearAlgebra_cu_9e10b42f_324316addr_kernel_cudaERNS_14TensorIteratorERKN3c106ScalarES9_ENKUlvE_clEvENKUlvE1_clEvEUliiiE0_EEvRNS_18TensorIteratorBaseERKT_EUliE_EEviT1_:
        /* <DEDUP_REMOVED lines=17> */
[----:B0-----:R-:W4:Y:S04]  /*0110*/  LDG.E R6, desc[UR6][R6.64] ;  /* 0x0000000606067981 */ /* 0x001f28000c1e1900 */
[----:B--2---:R-:W4:Y:S04]  /*0120*/  LDG.E R9, desc[UR6][R8.64] ;  /* 0x0000000608097981 */ /* 0x004f28000c1e1900 */
[----:B---3--:R-:W1:Y:S01]  /*0130*/  LDG.E R4, desc[UR6][R4.64] ;  /* 0x0000000604047981 */ /* 0x008e62000c1e1900 */
[----:B------:R-:W0:Y:S01]  /*0140*/  LDC.64 R10, c[0x0][0x648] ;  /* 0x00019200ff0a7b82 */ /* 0x000e220000000a00 */
[----:B------:R-:W-:Y:S01]  /*0150*/  IADD3 R3, PT, PT, R3, 0x80, RZ ;  /* 0x0000008003037810 */ /* 0x000fe20007ffe0ff */
[----:B----4-:R-:W-:-:S02]  /*0160*/  IMAD R13, R6, R9, RZ ;  /* 0x00000009060d7224 */ /* 0x010fc400078e02ff */
[----:B-1----:R-:W-:-:S04]  /*0170*/  IMAD R0, R4, UR8, RZ ;  /* 0x0000000804007c24 */ /* 0x002fc8000f8e02ff */
[----:B------:R-:W-:-:S05]  /*0180*/  IMAD R13, R13, UR9, R0 ;  /* 0x000000090d0d7c24 */ /* 0x000fca000f8e0200 */
[----:B0-----:R0:W-:Y:S02]  /*0190*/  STG.E desc[UR6][R10.64], R13 ;  /* 0x0000000d0a007986 */ /* 0x0011e4000c101906 */
.L_x_16859:
[----:B------:R-:W-:Y:S05]  /*01a0*/  BSYNC.RECONVERGENT B0 ;  /* 0x0000000000007941 */ /* 0x000fea0003800200 */
.L_x_16858:
[----:B------:R-:W-:-:S13]  /*01b0*/  ISETP.GE.AND P0, PT, R3, UR4, PT ;  /* 0x0000000403007c0c */ /* 0x000fda000bf06270 */
[----:B------:R-:W-:Y:S05]  /*01c0*/  @P0 EXIT ;  /* 0x000000000000094d */ /* 0x000fea0003800000 */
[----:B------:R-:W1:Y:S01]  /*01d0*/  LDC.64 R4, c[0x0][0x658] ;  /* 0x00019600ff047b82 */ /* 0x000e620000000a00 */
[----:B------:R-:W2:Y:S07]  /*01e0*/  LDCU.64 UR4, c[0x0][0x668] ;  /* 0x0000cd00ff0477ac */ /* 0x000eae0008000a00 */
[----:B------:R-:W3:Y:S08]  /*01f0*/  LDC.64 R6, c[0x0][0x660] ;  /* 0x00019800ff067b82 */ /* 0x000ef00000000a00 */
[----:B------:R-:W4:Y:S01]  /*0200*/  LDC.64 R2, c[0x0][0x650] ;  /* 0x00019400ff027b82 */ /* 0x000f220000000a00 */
[----:B-1----:R-:W0:Y:S04]  /*0210*/  LDG.E R4, desc[UR6][R4.64] ;  /* 0x0000000604047981 */ /* 0x002e28000c1e1900 */
[----:B---3--:R-:W0:Y:S04]  /*0220*/  LDG.E R7, desc[UR6][R6.64] ;  /* 0x0000000606077981 */ /* 0x008e28000c1e1900 */
[----:B----4-:R-:W2:Y:S01]  /*0230*/  LDG.E R2, desc[UR6][R2.64] ;  /* 0x0000000602027981 */ /* 0x010ea2000c1e1900 */
[----:B------:R-:W1:Y:S01]  /*0240*/  LDC.64 R8, c[0x0][0x648] ;  /* 0x00019200ff087b82 */ /* 0x000e620000000a00 */
[----:B0-----:R-:W-:-:S02]  /*0250*/  IMAD R11, R4, R7, RZ ;  /* 0x00000007040b7224 */ /* 0x001fc400078e02ff */
[----:B--2---:R-:W-:-:S04]  /*0260*/  IMAD R0, R2, UR4, RZ ;  /* 0x0000000402007c24 */ /* 0x004fc8000f8e02ff */
[----:B------:R-:W-:-:S05]  /*0270*/  IMAD R11, R11, UR5, R0 ;  /* 0x000000050b0b7c24 */ /* 0x000fca000f8e0200 */
[----:B-1----:R-:W-:Y:S01]  /*0280*/  STG.E desc[UR6][R8.64], R11 ;  /* 0x0000000b08007986 */ /* 0x002fe2000c101906 */
[----:B------:R-:W-:Y:S05]  /*0290*/  EXIT ;  /* 0x000000000000794d */ /* 0x000fea0003800000 */
.L_x_16857:
        /* <DEDUP_REMOVED lines=380> */
.L_x_16862:
[----:B------:R-:W0:Y:S01]  /*1a60*/  LDCU.128 UR12, c[0x0][0x660] ;  /* 0x0000cc00ff0c77ac */ /* 0x000e220008000c00 */
[----:B------:R-:W1:Y:S01]  /*1a70*/  LDCU.128 UR8, c[0x0][0x650] ;  /* 0x0000ca00ff0877ac */ /* 0x000e620008000c00 */
[----:B0-----:R-:W-:Y:S02]  /*1a80*/  IADD3 R10, P2, PT, R6, UR12, RZ ;  /* 0x0000000c060a7c10 */ /* 0x001fe4000ff5e0ff */
[----:B-1----:R-:W-:Y:S02]  /*1a90*/  IADD3 R8, P1, PT, R7, UR10, RZ ;  /* 0x0000000a07087c10 */ /* 0x002fe4000ff3e0ff */
[----:B------:R-:W-:Y:S02]  /*1aa0*/  IADD3 R6, P0, PT, R4, UR8, RZ ;  /* 0x0000000804067c10 */ /* 0x000fe4000ff1e0ff */
[----:B------:R-:W-:Y:S02]  /*1ab0*/  IADD3.X R11, PT, PT, RZ, UR13, RZ, P2, !PT ;  /* 0x0000000dff0b7c10 */ /* 0x000fe400097fe4ff */
[----:B------:R-:W-:-:S02]  /*1ac0*/  IADD3.X R9, PT, PT, RZ, UR11, RZ, P1, !PT ;  /* 0x0000000bff097c10 */ /* 0x000fc40008ffe4ff */
[----:B------:R-:W-:Y:S01]  /*1ad0*/  IADD3.X R7, PT, PT, RZ, UR9, RZ, P0, !PT ;  /* 0x00000009ff077c10 */ /* 0x000fe200087fe4ff */
[----:B------:R-:W0:Y:S01]  /*1ae0*/  LDCU.64 UR8, c[0x0][0x648] ;  /* 0x0000c900ff0877ac */ /* 0x000e220008000a00 */
[----:B------:R-:W2:Y:S04]  /*1af0*/  LDG.E R11, desc[UR6][R10.64] ;  /* 0x000000060a0b7981 */ /* 0x000ea8000c1e1900 */
[----:B------:R-:W2:Y:S04]  /*1b00*/  LDG.E R8, desc[UR6][R8.64] ;  /* 0x0000000608087981 */ /* 0x000ea8000c1e1900 */
[----:B------:R-:W3:Y:S01]  /*1b10*/  LDG.E R6, desc[UR6][R6.64] ;  /* 0x0000000606067981 */ /* 0x000ee2000c1e1900 */
[----:B0-----:R-:W-:-:S04]  /*1b20*/  IADD3 R4, P0, PT, R5, UR8, RZ ;  /* 0x0000000805047c10 */ /* 0x001fc8000ff1e0ff */
[----:B------:R-:W-:Y:S02]  /*1b30*/  IADD3.X R5, PT, PT, RZ, UR9, RZ, P0, !PT ;  /* 0x00000009ff057c10 */ /* 0x000fe400087fe4ff */
[----:B------:R-:W-:Y:S01]  /*1b40*/  IADD3 R3, PT, PT, R3, 0x80, RZ ;  /* 0x0000008003037810 */ /* 0x000fe20007ffe0ff */
[----:B--2---:R-:W-:Y:S02]  /*1b50*/  IMAD R13, R8, R11, RZ ;  /* 0x0000000b080d7224 */ /* 0x004fe400078e02ff */
[----:B---3--:R-:W-:-:S04]  /*1b60*/  IMAD R12, R6, UR14, RZ ;  /* 0x0000000e060c7c24 */ /* 0x008fc8000f8e02ff */
[----:B------:R-:W-:-:S05]  /*1b70*/  IMAD R13, R13, UR15, R12 ;  /* 0x0000000f0d0d7c24 */ /* 0x000fca000f8e020c */
[----:B------:R0:W-:Y:S02]  /*1b80*/  STG.E desc[UR6][R4.64], R13 ;  /* 0x0000000d04007986 */ /* 0x0001e4000c101906 */
.L_x_16861:
[----:B------:R-:W-:Y:S05]  /*1b90*/  BSYNC.RECONVERGENT B0 ;  /* 0x0000000000007941 */ /* 0x000fea0003800200 */
.L_x_16860:
        /* <DEDUP_REMOVED lines=375> */
.L_x_16863:
[----:B------:R-:W0:Y:S01]  /*3310*/  LDCU.128 UR12, c[0x0][0x660] ;  /* 0x0000cc00ff0c77ac */ /* 0x000e220008000c00 */
[----:B------:R-:W1:Y:S01]  /*3320*/  LDCU.128 UR8, c[0x0][0x650] ;  /* 0x0000ca00ff0877ac */ /* 0x000e620008000c00 */
[----:B------:R-:W2:Y:S01]  /*3330*/  LDCU.64 UR4, c[0x0][0x648] ;  /* 0x0000c900ff0477ac */ /* 0x000ea20008000a00 */
[----:B0-----:R-:W-:Y:S02]  /*3340*/  IADD3 R8, P2, PT, R4, UR12, RZ ;  /* 0x0000000c04087c10 */ /* 0x001fe4000ff5e0ff */
[----:B-1----:R-:W-:Y:S02]  /*3350*/  IADD3 R6, P1, PT, R5, UR10, RZ ;  /* 0x0000000a05067c10 */ /* 0x002fe4000ff3e0ff */
[----:B------:R-:W-:Y:S02]  /*3360*/  IADD3 R4, P0, PT, R2, UR8, RZ ;  /* 0x0000000802047c10 */ /* 0x000fe4000ff1e0ff */
[----:B------:R-:W-:Y:S02]  /*3370*/  IADD3.X R9, PT, PT, RZ, UR13, RZ, P2, !PT ;  /* 0x0000000dff097c10 */ /* 0x000fe400097fe4ff */
[----:B------:R-:W-:-:S02]  /*3380*/  IADD3.X R7, PT, PT, RZ, UR11, RZ, P1, !PT ;  /* 0x0000000bff077c10 */ /* 0x000fc40008ffe4ff */
[----:B------:R-:W-:Y:S02]  /*3390*/  IADD3.X R5, PT, PT, RZ, UR9, RZ, P0, !PT ;  /* 0x00000009ff057c10 */ /* 0x000fe400087fe4ff */
[----:B------:R-:W3:Y:S04]  /*33a0*/  LDG.E R9, desc[UR6][R8.64] ;  /* 0x0000000608097981 */ /* 0x000ee8000c1e1900 */
[----:B------:R-:W3:Y:S04]  /*33b0*/  LDG.E R6, desc[UR6][R6.64] ;  /* 0x0000000606067981 */ /* 0x000ee8000c1e1900 */
[----:B------:R-:W4:Y:S01]  /*33c0*/  LDG.E R4, desc[UR6][R4.64] ;  /* 0x0000000604047981 */ /* 0x000f22000c1e1900 */
[----:B--2---:R-:W-:-:S04]  /*33d0*/  IADD3 R2, P0, PT, R3, UR4, RZ ;  /* 0x0000000403027c10 */ /* 0x004fc8000ff1e0ff */
[----:B------:R-:W-:Y:S01]  /*33e0*/  IADD3.X R3, PT, PT, RZ, UR5, RZ, P0, !PT ;  /* 0x00000005ff037c10 */ /* 0x000fe200087fe4ff */
[----:B---3--:R-:W-:Y:S02]  /*33f0*/  IMAD R11, R6, R9, RZ ;  /* 0x00000009060b7224 */ /* 0x008fe400078e02ff */
[----:B----4-:R-:W-:-:S04]  /*3400*/  IMAD R0, R4, UR14, RZ ;  /* 0x0000000e04007c24 */ /* 0x010fc8000f8e02ff */
[----:B------:R-:W-:-:S05]  /*3410*/  IMAD R11, R11, UR15, R0 ;  /* 0x0000000f0b0b7c24 */ /* 0x000fca000f8e0200 */
[----:B------:R-:W-:Y:S01]  /*3420*/  STG.E desc[UR6][R2.64], R11 ;  /* 0x0000000b02007986 */ /* 0x000fe2000c101906 */
[----:B------:R-:W-:Y:S05]  /*3430*/  EXIT ;  /* 0x000000000000794d */ /* 0x000fea0003800000 */
.L_x_16864:
        /* <DEDUP_REMOVED lines=12> */
.L_x_23593:


//--------------------- .text._ZN2at6native27unrolled_elementwise_kernelIZZZNS0_54_GLOBAL__N__d8c5977b_16_LinearAlgebra_cu_9e10b42f_324316addr_kernel_cudaERNS_14TensorIteratorERKN3c106ScalarES8_ENKUlvE_clEvENKUlvE1_clEvEUliiiE0_St5arrayIPcLm4EELi4E23TrivialOffsetCalculatorILi3EjESF_ILi1EjENS0_6memory15LoadWithoutCastENSI_16StoreWithoutCastEEEviT_T0_T2_T3_T4_T5_ --------------------------
	.section	.text._ZN2at6native27unrolled_elementwise_kernelIZZZNS0_54_GLOBAL__N__d8c5977b_16_LinearAlgebra_cu_9e10b42f_324316addr_kernel_cudaERNS_14TensorIteratorERKN3c106ScalarES8_ENKUlvE_clEvENKUlvE1_clEvEUliiiE0_St5arrayIPcLm4EELi4E23TrivialOffsetCalculatorILi3EjESF_ILi1EjENS0_6memory15LoadWithoutCastENSI_16StoreWithoutCastEEEviT_T0_T2_T3_T4_T5_,"ax",@progbits
	.align	128
        .global         _ZN2at6native27unrolled_elementwise_kernelIZZZNS0_54_GLOBAL__N__d8c5977b_16_LinearAlgebra_cu_9e10b42f_324316addr_kernel_cudaERNS_14TensorIteratorERKN3c106ScalarES8_ENKUlvE_clEvENKUlvE1_clEvEUliiiE0_St5arrayIPcLm4EELi4E23TrivialOffsetCalculatorILi3EjESF_ILi1EjENS0_6memory15LoadWithoutCastENSI_16StoreWithoutCastEEEviT_T0_T2_T3_T4_T5_
        .type           _ZN2at6native27unrolled_elementwise_kernelIZZZNS0_54_GLOBAL__N__d8c5977b_16_LinearAlgebra_cu_9e10b42f_324316addr_kernel_cudaERNS_14TensorIteratorERKN3c106ScalarES8_ENKUlvE_clEvENKUlvE1_clEvEUliiiE0_St5arrayIPcLm4EELi4E23TrivialOffsetCalculatorILi3EjESF_ILi1EjENS0_6memory15LoadWithoutCastENSI_16StoreWithoutCastEEEviT_T0_T2_T3_T4_T5_,@function
        .size           _ZN2at6native27unrolled_elementwise_kernelIZZZNS0_54_GLOBAL__N__d8c5977b_16_LinearAlgebra_cu_9e10b42f_324316addr_kernel_cudaERNS_14TensorIteratorERKN3c106ScalarES8_ENKUlvE_clEvENKUlvE1_clEvEUliiiE0_St5arrayIPcLm4EELi4E23TrivialOffsetCalculatorILi3EjESF_ILi1EjENS0_6memory15LoadWithoutCastENSI_16StoreWithoutCastEEEviT_T0_T2_T3_T4_T5_,(.L_x_23594 - _ZN2at6native27unrolled_elementwise_kernelIZZZNS0_54_GLOBAL__N__d8c5977b_16_LinearAlgebra_cu_9e10b42f_324316addr_kernel_cudaERNS_14TensorIteratorERKN3c106ScalarES8_ENKUlvE_clEvENKUlvE1_clEvEUliiiE0_St5arrayIPcLm4EELi4E23TrivialOffsetCalculatorILi3EjESF_ILi1EjENS0_6memory15LoadWithoutCastENSI_16StoreWithoutCastEEEviT_T0_T2_T3_T4_T5_)
        .other          _ZN2at6native27unrolled_elementwise_kernelIZZZNS0_54_GLOBAL__N__d8c5977b_16_LinearAlgebra_cu_9e10b42f_324316addr_kernel_cudaERNS_14TensorIteratorERKN3c106ScalarES8_ENKUlvE_clEvENKUlvE1_clEvEUliiiE0_St5arrayIPcLm4EELi4E23TrivialOffsetCalculatorILi3EjESF_ILi1EjENS0_6memory15LoadWithoutCastENSI_16StoreWithoutCastEEEviT_T0_T2_T3_T4_T5_,@"STO_CUDA_ENTRY STV_DEFAULT"
_ZN2at6native27unrolled_elementwise_kernelIZZZNS0_54_GLOBAL__N__d8c5977b_16_LinearAlgebra_cu_9e10b42f_324316addr_kernel_cudaERNS_14TensorIteratorERKN3c106ScalarES8_ENKUlvE_clEvENKUlvE1_clEvEUliiiE0_St5arrayIPcLm4EELi4E23TrivialOffsetCalculatorILi3EjESF_ILi1EjENS0_6memory15LoadWithoutCastENSI_16StoreWithoutCastEEEviT_T0_T2_T3_T4_T5_:
.text._ZN2at6native27unrolled_elementwise_kernelIZZZNS0_54_GLOBAL__N__d8c5977b_16_LinearAlgebra_cu_9e10b42f_324316addr_kernel_cudaERNS_14TensorIteratorERKN3c106ScalarES8_ENKUlvE_clEvENKUlvE1_clEvEUliiiE0_St5arrayIPcLm4EELi4E23TrivialOffsetCalculatorILi3EjESF_ILi1EjENS0_6memory15LoadWithoutCastENSI_16StoreWithoutCastEEEviT_T0_T2_T3_T4_T5_:
        /* <DEDUP_REMOVED lines=18> */
[----:B------:R-:W2:Y:S04]  /*0120*/  LDCU.64 UR6, c[0x0][0x388] ;  /* 0x00007100ff0677ac */ /* 0x000ea80008000a00 */
[----:B------:R-:W-:Y:S02]  /*0130*/  @!P0 IADD3 R0, PT, PT, R4, 0x80, RZ ;  /* 0x0000008004008810 */ /* 0x000fe40007ffe0ff */
[----:B------:R-:W-:Y:S01]  /*0140*/  @!P0 LEA R7, R3, R4, 0x9 ;  /* 0x0000000403078211 */ /* 0x000fe200078e48ff */
[----:B------:R-:W2:Y:S01]  /*0150*/  @!P0 LDC.64 R14, c[0x0][0x3b0] ;  /* 0x0000ec00ff0e8b82 */ /* 0x000ea20000000a00 */
[----:B------:R-:W-:-:S03]  /*0160*/  ISETP.GE.AND P1, PT, R0, R5, PT ;  /* 0x000000050000720c */ /* 0x000fc60003f26270 */
[----:B---3--:R-:W-:-:S04]  /*0170*/  @!P0 IMAD.WIDE.U32 R10, R7, 0x4, R10 ;  /* 0x00000004070a8825 */ /* 0x008fc800078e000a */
[----:B----4-:R-:W-:Y:S01]  /*0180*/  @!P0 IMAD.WIDE.U32 R16, R7, 0x4, R16 ;  /* 0x0000000407108825 */ /* 0x010fe200078e0010 */
[----:B-1----:R1:W3:Y:S01]  /*0190*/  @!P0 LDG.E R2, desc[UR4][R10.64] ;  /* 0x000000040a028981 */ /* 0x0022e2000c1e1900 */
[----:B------:R-:W4:Y:S03]  /*01a0*/  LDC.64 R12, c[0x0][0x3a0] ;  /* 0x0000e800ff0c7b82 */ /* 0x000f260000000a00 */
[----:B------:R5:W3:Y:S01]  /*01b0*/  @!P0 LDG.E R8, desc[UR4][R16.64] ;  /* 0x0000000410088981 */ /* 0x000ae2000c1e1900 */
[----:B------:R-:W-:Y:S02]  /*01c0*/  @!P1 LEA R6, R3, R0, 0x9 ;  /* 0x0000000003069211 */ /* 0x000fe400078e48ff */
[----:B------:R-:W-:Y:S02]  /*01d0*/  @!P1 IADD3 R0, PT, PT, R0, 0x80, RZ ;  /* 0x0000008000009810 */ /* 0x000fe40007ffe0ff */
[----:B-1----:R-:W1:Y:S02]  /*01e0*/  @!P1 LDC.64 R10, c[0x0][0x3b0] ;  /* 0x0000ec00ff0a9b82 */ /* 0x002e640000000a00 */
[----:B------:R-:W-:Y:S01]  /*01f0*/  ISETP.GE.AND P3, PT, R0, R5, PT ;  /* 0x000000050000720c */ /* 0x000fe20003f66270 */
[----:B-----5:R-:W-:-:S04]  /*0200*/  @!P1 IMAD.WIDE.U32 R24, R6, 0x4, R24 ;  /* 0x0000000406189825 */ /* 0x020fc800078e0018 */
[----:B------:R-:W-:Y:S01]  /*0210*/  @!P1 IMAD.WIDE.U32 R20, R6, 0x4, R20 ;  /* 0x0000000406149825 */ /* 0x000fe200078e0014 */
[----:B------:R-:W5:Y:S01]  /*0220*/  @!P1 LDG.E R9, desc[UR4][R24.64] ;  /* 0x0000000418099981 */ /* 0x000f62000c1e1900 */
[----:B------:R-:W4:Y:S03]  /*0230*/  LDC.64 R16, c[0x0][0x3a8] ;  /* 0x0000ea00ff107b82 */ /* 0x000f260000000a00 */
[----:B------:R0:W5:Y:S03]  /*0240*/  @!P1 LDG.E R26, desc[UR4][R20.64] ;  /* 0x00000004141a9981 */ /* 0x000166000c1e1900 */
        /* <DEDUP_REMOVED lines=8> */
[----:B------:R2:W5:Y:S03]  /*02d0*/  @!P3 LDG.E R28, desc[UR4][R22.64] ;  /* 0x00000004161cb981 */ /* 0x000566000c1e1900 */
[----:B------:R-:W-:Y:S01]  /*02e0*/  @!P0 IMAD.WIDE.U32 R14, R7, 0x4, R14 ;  /* 0x00000004070e8825 */ /* 0x000fe200078e000e */
[----:B------:R2:W5:Y:S03]  /*02f0*/  @!P3 LDG.E R29, desc[UR4][R18.64] ;  /* 0x00000004121db981 */ /* 0x000566000c1e1900 */
[----:B-1----:R-:W-:Y:S01]  /*0300*/  @!P1 IMAD.WIDE.U32 R10, R6, 0x4, R10 ;  /* 0x00000004060a9825 */ /* 0x002fe200078e000a */
[----:B------:R-:W-:-:S03]  /*0310*/  CS2R R6, SRZ ;  /* 0x0000000000067805 */ /* 0x000fc6000001ff00 */
[----:B----4-:R-:W-:-:S04]  /*0320*/  @!P2 IMAD.WIDE.U32 R12, R0, 0x4, R12 ;  /* 0x00000004000ca825 */ /* 0x010fc800078e000c */
[----:B--2---:R-:W-:Y:S02]  /*0330*/  HFMA2 R22, -RZ, RZ, 0, 0 ;  /* 0x00000000ff167431 */ /* 0x004fe400000001ff */
[C---:B------:R-:W-:Y:S01]  /*0340*/  @!P2 IMAD.WIDE.U32 R16, R0.reuse, 0x4, R16 ;  /* 0x000000040010a825 */ /* 0x040fe200078e0010 */
[----:B------:R-:W-:Y:S01]  /*0350*/  CS2R R18, SRZ ;  /* 0x0000000000127805 */ /* 0x000fe2000001ff00 */
[----:B------:R3:W2:Y:S02]  /*0360*/  @!P2 LDG.E R6, desc[UR4][R12.64] ;  /* 0x000000040c06a981 */ /* 0x0006a4000c1e1900 */
[----:B0-----:R-:W-:Y:S01]  /*0370*/  @!P2 IMAD.WIDE.U32 R24, R0, 0x4, R24 ;  /* 0x000000040018a825 */ /* 0x001fe200078e0018 */
[----:B------:R-:W-:Y:S01]  /*0380*/  MOV R0, RZ ;  /* 0x000000ff00007202 */ /* 0x000fe20000000f00 */
[----:B------:R-:W4:Y:S02]  /*0390*/  @!P2 LDG.E R7, desc[UR4][R16.64] ;  /* 0x000000041007a981 */ /* 0x000f24000c1e1900 */
[----:B------:R-:W-:-:S02]  /*03a0*/  @!P3 IMAD.WIDE.U32 R20, R27, 0x4, R20 ;  /* 0x000000041b14b825 */ /* 0x000fc400078e0014 */
[----:B------:R-:W4:Y:S04]  /*03b0*/  @!P0 LDG.E R22, desc[UR4][R14.64] ;  /* 0x000000040e168981 */ /* 0x000f28000c1e1900 */
[----:B------:R2:W4:Y:S04]  /*03c0*/  @!P1 LDG.E R19, desc[UR4][R10.64] ;  /* 0x000000040a139981 */ /* 0x000528000c1e1900 */
[----:B------:R-:W4:Y:S04]  /*03d0*/  @!P3 LDG.E R18, desc[UR4][R20.64] ;  /* 0x000000041412b981 */ /* 0x000f28000c1e1900 */
[----:B------:R-:W4:Y:S01]  /*03e0*/  @!P2 LDG.E R0, desc[UR4][R24.64] ;  /* 0x000000041800a981 */ /* 0x000f22000c1e1900 */
[----:B------:R-:W-:Y:S01]  /*03f0*/  ISETP.GE.AND P0, PT, R4, R5, PT ;  /* 0x000000050400720c */ /* 0x000fe20003f06270 */
[----:B------:R-:W-:Y:S04]  /*0400*/  BSSY.RECONVERGENT B0, `(.L_x_16865) ;  /* 0x0000023000007945 */ /* 0x000fe80003800200 */
[----:B------:R-:W-:Y:S01]  /*0410*/  BSSY.RELIABLE B1, `(.L_x_16866) ;  /* 0x000001b000017945 */ /* 0x000fe20003800100 */
[----:B---3--:R-:W-:-:S02]  /*0420*/  IMAD R13, R2, UR6, RZ ;  /* 0x00000006020d7c24 */ /* 0x008fc4000f8e02ff */
[----:B------:R-:W-:Y:S02]  /*0430*/  IMAD R8, R8, UR7, RZ ;  /* 0x0000000708087c24 */ /* 0x000fe4000f8e02ff */
        /* <DEDUP_REMOVED lines=24> */
.L_x_16867:
[----:B------:R-:W-:Y:S05]  /*05c0*/  BSYNC.RELIABLE B1 ;  /* 0x0000000000017941 */ /* 0x000fea0003800100 */
.L_x_16866:
[----:B------:R-:W-:-:S13]  /*05d0*/  ISETP.GE.AND P0, PT, R4, R5, PT ;  /* 0x000000050400720c */ /* 0x000fda0003f06270 */
[----:B0-----:R-:W0:Y:S01]  /*05e0*/  @!P0 LDC.64 R6, c[0x0][0x398] ;  /* 0x0000e600ff068b82 */ /* 0x001e220000000a00 */
[----:B------:R-:W-:Y:S02]  /*05f0*/  @!P0 LEA R13, R3, R4, 0x9 ;  /* 0x00000004030d8211 */ /* 0x000fe400078e48ff */
[----:B------:R-:W-:-:S03]  /*0600*/  @!P0 IADD3 R4, PT, PT, R4, 0x80, RZ ;  /* 0x0000008004048810 */ /* 0x000fc60007ffe0ff */
[----:B0-----:R-:W-:-:S05]  /*0610*/  @!P0 IMAD.WIDE.U32 R6, R13, 0x4, R6 ;  /* 0x000000040d068825 */ /* 0x001fca00078e0006 */
[----:B------:R1:W-:Y:S02]  /*0620*/  @!P0 STG.E desc[UR4][R6.64], R9 ;  /* 0x0000000906008986 */ /* 0x0003e4000c101904 */
.L_x_16868:
[----:B------:R-:W-:Y:S05]  /*0630*/  BSYNC.RECONVERGENT B0 ;  /* 0x0000000000007941 */ /* 0x000fea0003800200 */
.L_x_16865:
        /* <DEDUP_REMOVED lines=8> */
.L_x_16869:
        /* <DEDUP_REMOVED lines=12> */
.L_x_23594:


//--------------------- .text._ZN2at6native29vectorized_elementwise_kernelILi2EZZZNS0_54_GLOBAL__N__d8c5977b_16_LinearAlgebra_cu_9e10b42f_324316addr_kernel_cudaERNS_14TensorIteratorERKN3c106ScalarES8_ENKUlvE_clEvENKUlvE1_clEvEUliiiE0_St5arrayIPcLm4EEEEviT0_T1_ --------------------------
	.section	.text._ZN2at6native29vectorized_elementwise_kernelILi2EZZZNS0_54_GLOBAL__N__d8c5977b_16_LinearAlgebra_cu_9e10b42f_324316addr_kernel_cudaERNS_14TensorIteratorERKN3c106ScalarES8_ENKUlvE_clEvENKUlvE1_clEvEUliiiE0_St5arrayIPcLm4EEEEviT0_T1_,"ax",@progbits
	.align	128
        .global         _ZN2at6native29vectorized_elementwise_kernelILi2EZZZNS0_54_GLOBAL__N__d8c5977b_16_LinearAlgebra_cu_9e10b42f_324316addr_kernel_cudaERNS_14TensorIteratorERKN3c106ScalarES8_ENKUlvE_clEvENKUlvE1_clEvEUliiiE0_St5arrayIPcLm4EEEEviT0_T1_
        .type           _ZN2at6native29vectorized_elementwise_kernelILi2EZZZNS0_54_GLOBAL__N__d8c5977b_16_LinearAlgebra_cu_9e10b42f_324316addr_kernel_cudaERNS_14TensorIteratorERKN3c106ScalarES8_ENKUlvE_clEvENKUlvE1_clEvEUliiiE0_St5arrayIPcLm4EEEEviT0_T1_,@function
        .size           _ZN2at6native29vectorized_elementwise_kernelILi2EZZZNS0_54_GLOBAL__N__d8c5977b_16_LinearAlgebra_cu_9e10b42f_324316addr_kernel_cudaERNS_14TensorIteratorERKN3c106ScalarES8_ENKUlvE_clEvENKUlvE1_clEvEUliiiE0_St5arrayIPcLm4EEEEviT0_T1_,(.L_x_23595 - _ZN2at6native29vectorized_elementwise_kernelILi2EZZZNS0_54_GLOBAL__N__d8c5977b_16_LinearAlgebra_cu_9e10b42f_324316addr_kernel_cudaERNS_14TensorIteratorERKN3c106ScalarES8_ENKUlvE_clEvENKUlvE1_clEvEUliiiE0_St5arrayIPcLm4EEEEviT0_T1_)
        .other          _ZN2at6native29vectorized_elementwise_kernelILi2EZZZNS0_54_GLOBAL__N__d8c5977b_16_LinearAlgebra_cu_9e10b42f_324316addr_kernel_cudaERNS_14TensorIteratorERKN3c106ScalarES8_ENKUlvE_clEvENKUlvE1_clEvEUliiiE0_St5arrayIPcLm4EEEEviT0_T1_,@"STO_CUDA_ENTRY STV_DEFAULT"
_ZN2at6native29vectorized_elementwise_kernelILi2EZZZNS0_54_GLOBAL__N__d8c5977b_16_LinearAlgebra_cu_9e10b42f_324316addr_kernel_cudaERNS_14TensorIteratorERKN3c106ScalarES8_ENKUlvE_clEvENKUlvE1_clEvEUliiiE0_St5arrayIPcLm4EEEEviT0_T1_:
.text._ZN2at6native29vectorized_elementwise_kernelILi2EZZZNS0_54_GLOBAL__N__d8c5977b_16_LinearAlgebra_cu_9e10b42f_324316addr_kernel_cudaERNS_14TensorIteratorERKN3c106ScalarES8_ENKUlvE_clEvENKUlvE1_clEvEUliiiE0_St5arrayIPcLm4EEEEviT0_T1_:
        /* <DEDUP_REMOVED lines=14> */
[----:B------:R-:W-:-:S02]  /*00e0*/  MOV R4, RZ ;  /* 0x000000ff00047202 */ /* 0x000fc40000000f00 */
[----:B------:R-:W-:Y:S02]  /*00f0*/  CS2R R8, SRZ ;  /* 0x0000000000087805 */ /* 0x000fe4000001ff00 */
[----:B------:R-:W-:Y:S01]  /*0100*/  CS2R R24, SRZ ;  /* 0x0000000000187805 */ /* 0x000fe2000001ff00 */
[----:B------:R-:W5:Y:S01]  /*0110*/  LDCU.64 UR6, c[0x0][0x388] ;  /* 0x00007100ff0677ac */ /* 0x000f620008000a00 */
[----:B0-----:R-:W-:Y:S01]  /*0120*/  ISETP.GE.U32.AND P0, PT, R13, R2, PT ;  /* 0x000000020d00720c */ /* 0x001fe20003f06070 */
[----:B------:R-:W0:Y:S01]  /*0130*/  LDC.64 R28, c[0x0][0x3a8] ;  /* 0x0000ea00ff1c7b82 */ /* 0x000e220000000a00 */
[----:B------:R-:W-:-:S11]  /*0140*/  MOV R3, R13 ;  /* 0x0000000d00037202 */ /* 0x000fd60000000f00 */
[----:B------:R-:W-:Y:S01]  /*0150*/  @!P0 IADD3 R13, PT, PT, R3, 0x80, RZ ;  /* 0x00000080030d8810 */ /* 0x000fe20007ffe0ff */
[----:B------:R-:W5:Y:S01]  /*0160*/  @!P0 LDC.64 R16, c[0x0][0x3b0] ;  /* 0x0000ec00ff108b82 */ /* 0x000f620000000a00 */
[----:B------:R-:W-:Y:S02]  /*0170*/  @!P0 IADD3 R5, PT, PT, R0, R3, RZ ;  /* 0x0000000300058210 */ /* 0x000fe40007ffe0ff */
[----:B------:R-:W-:-:S03]  /*0180*/  ISETP.GE.U32.AND P1, PT, R13, R2, PT ;  /* 0x000000020d00720c */ /* 0x000fc60003f26070 */
[----:B-1----:R-:W-:-:S04]  /*0190*/  @!P0 IMAD.WIDE.U32 R22, R5, 0x4, R22 ;  /* 0x0000000405168825 */ /* 0x002fc800078e0016 */
[----:B----4-:R-:W-:Y:S01]  /*01a0*/  @!P0 IMAD.WIDE.U32 R14, R5, 0x4, R14 ;  /* 0x00000004050e8825 */ /* 0x010fe200078e000e */
[----:B------:R1:W4:Y:S04]  /*01b0*/  @!P0 LDG.E R12, desc[UR4][R22.64] ;  /* 0x00000004160c8981 */ /* 0x000328000c1e1900 */
[----:B------:R3:W4:Y:S01]  /*01c0*/  @!P0 LDG.E R24, desc[UR4][R14.64] ;  /* 0x000000040e188981 */ /* 0x000722000c1e1900 */
[----:B------:R-:W0:Y:S01]  /*01d0*/  @!P1 LDC.64 R10, c[0x0][0x3b0] ;  /* 0x0000ec00ff0a9b82 */ /* 0x000e220000000a00 */
[----:B------:R-:W-:-:S05]  /*01e0*/  @!P1 IADD3 R27, PT, PT, R0, R13, RZ ;  /* 0x0000000d001b9210 */ /* 0x000fca0007ffe0ff */
[C---:B--2---:R-:W-:Y:S01]  /*01f0*/  @!P1 IMAD.WIDE.U32 R18, R27.reuse, 0x4, R18 ;  /* 0x000000041b129825 */ /* 0x044fe200078e0012 */
[----:B-1----:R-:W-:Y:S01]  /*0200*/  CS2R R22, SRZ ;  /* 0x0000000000167805 */ /* 0x002fe2000001ff00 */
[----:B---3--:R-:W1:Y:S02]  /*0210*/  LDC.64 R14, c[0x0][0x3a0] ;  /* 0x0000e800ff0e7b82 */ /* 0x008e640000000a00 */
[----:B------:R-:W-:Y:S01]  /*0220*/  @!P1 IMAD.WIDE.U32 R20, R27, 0x4, R6 ;  /* 0x000000041b149825 */ /* 0x000fe200078e0006 */
[----:B------:R2:W3:Y:S04]  /*0230*/  @!P1 LDG.E R4, desc[UR4][R18.64] ;  /* 0x0000000412049981 */ /* 0x0004e8000c1e1900 */
[----:B------:R-:W3:Y:S01]  /*0240*/  @!P1 LDG.E R9, desc[UR4][R20.64] ;  /* 0x0000000414099981 */ /* 0x000ee2000c1e1900 */
[----:B-----5:R-:W-:Y:S01]  /*0250*/  @!P0 IMAD.WIDE.U32 R16, R5, 0x4, R16 ;  /* 0x0000000405108825 */ /* 0x020fe200078e0010 */
[----:B------:R-:W-:Y:S01]  /*0260*/  @!P1 IADD3 R13, PT, PT, R13, 0x80, RZ ;  /* 0x000000800d0d9810 */ /* 0x000fe20007ffe0ff */
[----:B------:R-:W5:Y:S03]  /*0270*/  LDC.64 R6, c[0x0][0x3a8] ;  /* 0x0000ea00ff067b82 */ /* 0x000f660000000a00 */
[----:B------:R2:W3:Y:S01]  /*0280*/  @!P0 LDG.E R25, desc[UR4][R16.64] ;  /* 0x0000000410198981 */ /* 0x0004e2000c1e1900 */
[----:B0-----:R-:W-:-:S04]  /*0290*/  @!P1 IMAD.WIDE.U32 R26, R27, 0x4, R10 ;  /* 0x000000041b1a9825 */ /* 0x001fc800078e000a */
[----:B--2---:R-:W0:Y:S01]  /*02a0*/  LDC.64 R18, c[0x0][0x3a0] ;  /* 0x0000e800ff127b82 */ /* 0x004e220000000a00 */
[----:B------:R2:W3:Y:S01]  /*02b0*/  @!P1 LDG.E R23, desc[UR4][R26.64] ;  /* 0x000000041a179981 */ /* 0x0004e2000c1e1900 */
        /* <DEDUP_REMOVED lines=9> */
[----:B------:R1:W5:Y:S04]  /*0350*/  @!P1 LDG.E R11, desc[UR4][R14.64] ;  /* 0x000000040e0b9981 */ /* 0x000368000c1e1900 */
[----:B------:R1:W5:Y:S01]  /*0360*/  @!P1 LDG.E R20, desc[UR4][R6.64] ;  /* 0x0000000406149981 */ /* 0x000362000c1e1900 */
[----:B--2---:R-:W2:Y:S08]  /*0370*/  @!P2 LDC.64 R26, c[0x0][0x3b0] ;  /* 0x0000ec00ff1aab82 */ /* 0x004eb00000000a00 */
[----:B-1----:R-:W1:Y:S01]  /*0380*/  LDC.64 R14, c[0x0][0x3a0] ;  /* 0x0000e800ff0e7b82 */ /* 0x002e620000000a00 */
[----:B------:R-:W-:-:S02]  /*0390*/  @!P2 IADD3 R7, PT, PT, R0, R13, RZ ;  /* 0x0000000d0007a210 */ /* 0x000fc40007ffe0ff */
[----:B------:R-:W-:-:S04]  /*03a0*/  @!P2 IADD3 R13, PT, PT, R13, 0x80, RZ ;  /* 0x000000800d0da810 */ /* 0x000fc80007ffe0ff */
[----:B------:R-:W-:Y:S01]  /*03b0*/  ISETP.GE.U32.AND P0, PT, R13, R2, PT ;  /* 0x000000020d00720c */ /* 0x000fe20003f06070 */
[----:B0-----:R-:W-:-:S04]  /*03c0*/  @!P1 IMAD.WIDE.U32 R16, R5, 0x4, R16 ;  /* 0x0000000405109825 */ /* 0x001fc800078e0010 */
[----:B------:R-:W-:Y:S02]  /*03d0*/  HFMA2 R5, -RZ, RZ, 0, 0 ;  /* 0x00000000ff057431 */ /* 0x000fe400000001ff */
[----:B------:R-:W-:Y:S01]  /*03e0*/  @!P2 IMAD.WIDE.U32 R18, R7, 0x4, R18 ;  /* 0x000000040712a825 */ /* 0x000fe200078e0012 */
[----:B------:R-:W-:-:S03]  /*03f0*/  MOV R6, RZ ;  /* 0x000000ff00067202 */ /* 0x000fc60000000f00 */
[----:B------:R0:W5:Y:S01]  /*0400*/  @!P1 LDG.E R5, desc[UR4][R16.64] ;  /* 0x0000000410059981 */ /* 0x000162000c1e1900 */
[----:B------:R-:W-:-:S03]  /*0410*/  @!P2 IMAD.WIDE.U32 R28, R7, 0x4, R28 ;  /* 0x00000004071ca825 */ /* 0x000fc600078e001c */
[----:B------:R1:W5:Y:S01]  /*0420*/  @!P2 LDG.E R22, desc[UR4][R18.64] ;  /* 0x000000041216a981 */ /* 0x000362000c1e1900 */
[----:B--2---:R-:W-:-:S04]  /*0430*/  @!P2 IMAD.WIDE.U32 R26, R7, 0x4, R26 ;  /* 0x00000004071aa825 */ /* 0x004fc800078e001a */
[----:B------:R-:W-:Y:S01]  /*0440*/  HFMA2 R7, -RZ, RZ, 0, 0 ;  /* 0x00000000ff077431 */ /* 0x000fe200000001ff */
[----:B------:R2:W5:Y:S01]  /*0450*/  @!P2 LDG.E R6, desc[UR4][R28.64] ;  /* 0x000000041c06a981 */ /* 0x000562000c1e1900 */
[----:B0-----:R-:W0:Y:S03]  /*0460*/  LDC.64 R16, c[0x0][0x3a8] ;  /* 0x0000ea00ff107b82 */ /* 0x001e260000000a00 */
[----:B------:R2:W5:Y:S01]  /*0470*/  @!P2 LDG.E R21, desc[UR4][R26.64] ;  /* 0x000000041a15a981 */ /* 0x000562000c1e1900 */
[----:B-1----:R-:W-:-:S04]  /*0480*/  @!P0 IADD3 R19, PT, PT, R0, R13, RZ ;  /* 0x0000000d00138210 */ /* 0x002fc80007ffe0ff */
[----:B--2---:R-:W1:Y:S01]  /*0490*/  @!P0 LDC.64 R28, c[0x0][0x3b0] ;  /* 0x0000ec00ff1c8b82 */ /* 0x004e620000000a00 */
[----:B------:R-:W-:Y:S01]  /*04a0*/  @!P0 IMAD.WIDE.U32 R14, R19, 0x4, R14 ;  /* 0x00000004130e8825 */ /* 0x000fe200078e000e */
[----:B------:R-:W-:-:S04]  /*04b0*/  @!P0 IADD3 R13, PT, PT, R13, 0x80, RZ ;  /* 0x000000800d0d8810 */ /* 0x000fc80007ffe0ff */
[----:B------:R2:W5:Y:S01]  /*04c0*/  @!P0 LDG.E R7, desc[UR4][R14.64] ;  /* 0x000000040e078981 */ /* 0x000562000c1e1900 */
[----:B------:R-:W-:Y:S01]  /*04d0*/  ISETP.GE.U32.AND P1, PT, R13, R2, PT ;  /* 0x000000020d00720c */ /* 0x000fe20003f26070 */
[----:B------:R-:W1:Y:S08]  /*04e0*/  LDC.64 R26, c[0x0][0x3a8] ;  /* 0x0000ea00ff1a7b82 */ /* 0x000e700000000a00 */
[----:B--2---:R-:W2:Y:S01]  /*04f0*/  LDC.64 R14, c[0x0][0x3a0] ;  /* 0x0000e800ff0e7b82 */ /* 0x004ea20000000a00 */
[----:B0-----:R-:W-:-:S05]  /*0500*/  @!P0 IMAD.WIDE.U32 R16, R19, 0x4, R16 ;  /* 0x0000000413108825 */ /* 0x001fca00078e0010 */
[----:B------:R0:W5:Y:S01]  /*0510*/  @!P0 LDG.E R10, desc[UR4][R16.64] ;  /* 0x00000004100a8981 */ /* 0x000162000c1e1900 */
[----:B-1----:R-:W-:Y:S01]  /*0520*/  @!P0 IMAD.WIDE.U32 R28, R19, 0x4, R28 ;  /* 0x00000004131c8825 */ /* 0x002fe200078e001c */
[----:B------:R-:W-:-:S06]  /*0530*/  CS2R R18, SRZ ;  /* 0x0000000000127805 */ /* 0x000fcc000001ff00 */
[----:B------:R1:W5:Y:S01]  /*0540*/  @!P0 LDG.E R19, desc[UR4][R28.64] ;  /* 0x000000041c138981 */ /* 0x000362000c1e1900 */
[----:B0-----:R-:W-:-:S05]  /*0550*/  @!P1 IADD3 R17, PT, PT, R0, R13, RZ ;  /* 0x0000000d00119210 */ /* 0x001fca0007ffe0ff */
[----:B--2---:R-:W-:Y:S01]  /*0560*/  @!P1 IMAD.WIDE.U32 R14, R17, 0x4, R14 ;  /* 0x00000004110e9825 */ /* 0x004fe200078e000e */
[----:B-1----:R-:W0:Y:S01]  /*0570*/  @!P1 LDC.64 R28, c[0x0][0x3b0] ;  /* 0x0000ec00ff1c9b82 */ /* 0x002e220000000a00 */
[----:B------:R-:W-:-:S03]  /*0580*/  @!P1 IADD3 R13, PT, PT, R13, 0x80, RZ ;  /* 0x000000800d0d9810 */ /* 0x000fc60007ffe0ff */
[----:B------:R1:W2:Y:S01]  /*0590*/  @!P1 LDG.E R18, desc[UR4][R14.64] ;  /* 0x000000040e129981 */ /* 0x0002a2000c1e1900 */
[----:B------:R-:W-:-:S03]  /*05a0*/  ISETP.GE.U32.AND P0, PT, R13, R2, PT ;  /* 0x000000020d00720c */ /* 0x000fc60003f06070 */
[----:B-1----:R-:W1:Y:S01]  /*05b0*/  LDC.64 R14, c[0x0][0x3a0] ;  /* 0x0000e800ff0e7b82 */ /* 0x002e620000000a00 */
[----:B------:R-:W-:-:S05]  /*05c0*/  @!P1 IMAD.WIDE.U32 R26, R17, 0x4, R26 ;  /* 0x00000004111a9825 */ /* 0x000fca00078e001a */
[----:B------:R0:W2:Y:S02]  /*05d0*/  @!P1 LDG.E R8, desc[UR4][R26.64] ;  /* 0x000000041a089981 */ /* 0x0000a4000c1e1900 */
[----:B0-----:R-:W-:Y:S01]  /*05e0*/  @!P1 IMAD.WIDE.U32 R28, R17, 0x4, R28 ;  /* 0x00000004111c9825 */ /* 0x001fe200078e001c */
[----:B------:R-:W-:Y:S02]  /*05f0*/  CS2R R16, SRZ ;  /* 0x0000000000107805 */ /* 0x000fe4000001ff00 */
[----:B------:R-:W-:-:S04]  /*0600*/  @!P0 IADD3 R27, PT, PT, R0, R13, RZ ;  /* 0x0000000d001b8210 */ /* 0x000fc80007ffe0ff */
[----:B------:R0:W2:Y:S01]  /*0610*/  @!P1 LDG.E R17, desc[UR4][R28.64] ;  /* 0x000000041c119981 */ /* 0x0000a2000c1e1900 */
[C---:B-1----:R-:W-:Y:S01]  /*0620*/  @!P0 IMAD.WIDE.U32 R14, R27.reuse, 0x4, R14 ;  /* 0x000000041b0e8825 */ /* 0x042fe200078e000e */
[----:B0-----:R-:W0:Y:S04]  /*0630*/  LDC.64 R28, c[0x0][0x3a8] ;  /* 0x0000ea00ff1c7b82 */ /* 0x001e280000000a00 */
[----:B------:R1:W2:Y:S04]  /*0640*/  @!P0 LDG.E R16, desc[UR4][R14.64] ;  /* 0x000000040e108981 */ /* 0x0002a8000c1e1900 */
[----:B-1----:R-:W1:Y:S01]  /*0650*/  @!P0 LDC.64 R14, c[0x0][0x3b0] ;  /* 0x0000ec00ff0e8b82 */ /* 0x002e620000000a00 */
[----:B------:R-:W-:Y:S01]  /*0660*/  MOV R26, RZ ;  /* 0x000000ff001a7202 */ /* 0x000fe20000000f00 */
[----:B0-----:R-:W-:Y:S01]  /*0670*/  @!P0 IMAD.WIDE.U32 R28, R27, 0x4, R28 ;  /* 0x000000041b1c8825 */ /* 0x001fe200078e001c */
[----:B------:R-:W-:-:S04]  /*0680*/  @!P0 IADD3 R13, PT, PT, R13, 0x80, RZ ;  /* 0x000000800d0d8810 */ /* 0x000fc80007ffe0ff */
[----:B------:R-:W2:Y:S01]  /*0690*/  @!P0 LDG.E R26, desc[UR4][R28.64] ;  /* 0x000000041c1a8981 */ /* 0x000ea2000c1e1900 */
[----:B-1----:R-:W-:-:S04]  /*06a0*/  @!P0 IMAD.WIDE.U32 R14, R27, 0x4, R14 ;  /* 0x000000041b0e8825 */ /* 0x002fc800078e000e */
[----:B------:R-:W-:-:S06]  /*06b0*/  HFMA2 R27, -RZ, RZ, 0, 0 ;  /* 0x00000000ff1b7431 */ /* 0x000fcc00000001ff */
[----:B------:R0:W2:Y:S01]  /*06c0*/  @!P0 LDG.E R27, desc[UR4][R14.64] ;  /* 0x000000040e1b8981 */ /* 0x0000a2000c1e1900 */
        /* <DEDUP_REMOVED lines=11> */
[----:B------:R-:W0:Y:S01]  /*0780*/  @!P0 LDC.64 R14, c[0x0][0x3b0] ;  /* 0x0000ec00ff0e8b82 */ /* 0x000e220000000a00 */
[----:B------:R-:W-:Y:S01]  /*0790*/  MOV R4, RZ ;  /* 0x000000ff00047202 */ /* 0x000fe20000000f00 */
[----:B------:R-:W-:-:S06]  /*07a0*/  HFMA2 R13, -RZ, RZ, 0, 0 ;  /* 0x00000000ff0d7431 */ /* 0x000fcc00000001ff */
[----:B------:R-:W3:Y:S01]  /*07b0*/  @!P0 LDG.E R13, desc[UR4][R28.64] ;  /* 0x000000041c0d8981 */ /* 0x000ee2000c1e1900 */
[----:B-1----:R-:W-:-:S05]  /*07c0*/  @!P0 IMAD.WIDE.U32 R24, R9, 0x4, R24 ;  /* 0x0000000409188825 */ /* 0x002fca00078e0018 */
[----:B------:R-:W4:Y:S01]  /*07d0*/  @!P0 LDG.E R4, desc[UR4][R24.64] ;  /* 0x0000000418048981 */ /* 0x000f22000c1e1900 */
[----:B0-----:R-:W-:Y:S01]  /*07e0*/  @!P0 IMAD.WIDE.U32 R14, R9, 0x4, R14 ;  /* 0x00000004090e8825 */ /* 0x001fe200078e000e */
[----:B------:R-:W-:-:S06]  /*07f0*/  MOV R9, RZ ;  /* 0x000000ff00097202 */ /* 0x000fcc0000000f00 */
[----:B------:R-:W4:Y:S01]  /*0800*/  @!P0 LDG.E R9, desc[UR4][R14.64] ;  /* 0x000000040e098981 */ /* 0x000f22000c1e1900 */
        /* <DEDUP_REMOVED lines=34> */
.L_x_16873:
[----:B------:R-:W-:-:S13]  /*0a30*/  ISETP.GE.U32.AND P0, PT, R3, R2, PT ;  /* 0x000000020300720c */ /* 0x000fda0003f06070 */
[----:B------:R-:W-:Y:S05]  /*0a40*/  @P0 BRA `(.L_x_16875) ;  /* 0x0000000000300947 */ /* 0x000fea0003800000 */
[----:B0-----:R-:W0:Y:S01]  /*0a50*/  LDC.64 R6, c[0x0][0x398] ;  /* 0x0000e600ff067b82 */ /* 0x001e220000000a00 */
[----:B------:R-:W-:Y:S02]  /*0a60*/  IADD3 R11, PT, PT, R0, R3, RZ ;  /* 0x00000003000b7210 */ /* 0x000fe40007ffe0ff */
[----:B------:R-:W-:-:S03]  /*0a70*/  IADD3 R3, PT, PT, R3, 0x80, RZ ;  /* 0x0000008003037810 */ /* 0x000fc60007ffe0ff */
[----:B0-----:R-:W-:-:S05]  /*0a80*/  IMAD.WIDE.U32 R6, R11, 0x4, R6 ;  /* 0x000000040b067825 */ /* 0x001fca00078e0006 */
[----:B------:R1:W-:Y:S02]  /*0a90*/  STG.E desc[UR4][R6.64], R5 ;  /* 0x0000000506007986 */ /* 0x0003e4000c101904 */
.L_x_16874:
[----:B------:R-:W-:-:S13]  /*0aa0*/  ISETP.GE.U32.AND P0, PT, R3, R2, PT ;  /* 0x000000020300720c */ /* 0x000fda0003f06070 */
[----:B------:R-:W-:Y:S05]  /*0ab0*/  @P0 BRA `(.L_x_16876) ;  /* 0x0000000000300947 */ /* 0x000fea0003800000 */
[----:B-1----:R-:W1:Y:S01]  /*0ac0*/  LDC.64 R4, c[0x0][0x398] ;  /* 0x0000e600ff047b82 */ /* 0x002e620000000a00 */
[----:B0-----:R-:W-:Y:S02]  /*0ad0*/  IADD3 R7, PT, PT, R0, R3, RZ ;  /* 0x0000000300077210 */ /* 0x001fe40007ffe0ff */
[----:B------:R-:W-:-:S03]  /*0ae0*/  IADD3 R3, PT, PT, R3, 0x80, RZ ;  /* 0x0000008003037810 */ /* 0x000fc60007ffe0ff */
[----:B-1----:R-:W-:-:S05]  /*0af0*/  IMAD.WIDE.U32 R4, R7, 0x4, R4 ;  /* 0x0000000407047825 */ /* 0x002fca00078e0004 */
[----:B------:R1:W-:Y:S02]  /*0b00*/  STG.E desc[UR4][R4.64], R21 ;  /* 0x0000001504007986 */ /* 0x0003e4000c101904 */
.L_x_16875:
[----:B------:R-:W-:-:S13]  /*0b10*/  ISETP.GE.U32.AND P0, PT, R3, R2, PT ;  /* 0x000000020300720c */ /* 0x000fda0003f06070 */
[----:B------:R-:W-:Y:S05]  /*0b20*/  @P0 BRA `(.L_x_16877) ;  /* 0x0000000000340947 */ /* 0x000fea0003800000 */
[----:B-1----:R-:W1:Y:S01]  /*0b30*/  LDC.64 R4, c[0x0][0x398] ;  /* 0x0000e600ff047b82 */ /* 0x002e620000000a00 */
[----:B0-----:R-:W-:Y:S02]  /*0b40*/  IADD3 R7, PT, PT, R0, R3, RZ ;  /* 0x0000000300077210 */ /* 0x001fe40007ffe0ff */
[----:B------:R-:W-:-:S03]  /*0b50*/  IADD3 R3, PT, PT, R3, 0x80, RZ ;  /* 0x0000008003037810 */ /* 0x000fc60007ffe0ff */
[----:B-1----:R-:W-:-:S05]  /*0b60*/  IMAD.WIDE.U32 R4, R7, 0x4, R4 ;  /* 0x0000000407047825 */ /* 0x002fca00078e0004 */
[----:B------:R2:W-:Y:S02]  /*0b70*/  STG.E desc[UR4][R4.64], R19 ;  /* 0x0000001304007986 */ /* 0x0005e4000c101904 */
.L_x_16876:
[----:B------:R-:W-:-:S13]  /*0b80*/  ISETP.GE.U32.AND P0, PT, R3, R2, PT ;  /* 0x000000020300720c */ /* 0x000fda0003f06070 */
[----:B------:R-:W-:Y:S05]  /*0b90*/  @P0 BREAK.RELIABLE B1 ;  /* 0x0000000000010942 */ /* 0x000fea0003800100 */
[----:B------:R-:W-:Y:S05]  /*0ba0*/  @P0 BRA `(.L_x_16878) ;  /* 0x0000000000300947 */ /* 0x000fea0003800000 */
[----:B-12---:R-:W1:Y:S01]  /*0bb0*/  LDC.64 R4, c[0x0][0x398] ;  /* 0x0000e600ff047b82 */ /* 0x006e620000000a00 */
[----:B0-----:R-:W-:Y:S02]  /*0bc0*/  IADD3 R7, PT, PT, R0, R3, RZ ;  /* 0x0000000300077210 */ /* 0x001fe40007ffe0ff */
[----:B------:R-:W-:-:S03]  /*0bd0*/  IADD3 R3, PT, PT, R3, 0x80, RZ ;  /* 0x0000008003037810 */ /* 0x000fc60007ffe0ff */
[----:B-1----:R-:W-:-:S05]  /*0be0*/  IMAD.WIDE.U32 R4, R7, 0x4, R4 ;  /* 0x0000000407047825 */ /* 0x002fca00078e0004 */
[----:B------:R2:W-:Y:S02]  /*0bf0*/  STG.E desc[UR4][R4.64], R17 ;  /* 0x0000001104007986 */ /* 0x0005e4000c101904 */
.L_x_16877:
[----:B------:R-:W-:Y:S05]  /*0c00*/  BSYNC.RELIABLE B1 ;  /* 0x0000000000017941 */ /* 0x000fea0003800100 */
.L_x_16872:
[----:B------:R-:W-:-:S13]  /*0c10*/  ISETP.GE.U32.AND P0, PT, R3, R2, PT ;  /* 0x000000020300720c */ /* 0x000fda0003f06070 */
[----:B-12---:R-:W1:Y:S01]  /*0c20*/  @!P0 LDC.64 R4, c[0x0][0x398] ;  /* 0x0000e600ff048b82 */ /* 0x006e620000000a00 */
[----:B0-----:R-:W-:Y:S02]  /*0c30*/  @!P0 IADD3 R7, PT, PT, R0, R3, RZ ;  /* 0x0000000300078210 */ /* 0x001fe40007ffe0ff */
[----:B------:R-:W-:-:S03]  /*0c40*/  @!P0 IADD3 R3, PT, PT, R3, 0x80, RZ ;  /* 0x0000008003038810 */ /* 0x000fc60007ffe0ff */
[----:B-1----:R-:W-:-:S05]  /*0c50*/  @!P0 IMAD.WIDE.U32 R4, R7, 0x4, R4 ;  /* 0x0000000407048825 */ /* 0x002fca00078e0004 */
[----:B------:R3:W-:Y:S02]  /*0c60*/  @!P0 STG.E desc[UR4][R4.64], R27 ;  /* 0x0000001b04008986 */ /* 0x0007e4000c101904 */
.L_x_16878:
[----:B------:R-:W-:Y:S05]  /*0c70*/  BSYNC.RECONVERGENT B0 ;  /* 0x0000000000007941 */ /* 0x000fea0003800200 */
.L_x_16871:
        /* <DEDUP_REMOVED lines=8> */
.L_x_16870:
[----:B------:R-:W0:Y:S01]  /*0d00*/  S2R R28, SR_TID.X ;  /* 0x00000000001c7919 */ /* 0x000e220000002100 */
[----:B------:R-:W1:Y:S01]  /*0d10*/  LDC.64 R2, c[0x0][0x3a0] ;  /* 0x0000e800ff027b82 */ /* 0x000e620000000a00 */
[----:B------:R-:W2:Y:S07]  /*0d20*/  LDCU.64 UR6, c[0x0][0x388] ;  /* 0x00007100ff0677ac */ /* 0x000eae0008000a00 */
[----:B------:R-:W3:Y:S08]  /*0d30*/  LDC.64 R20, c[0x0][0x3a8] ;  /* 0x0000ea00ff147b82 */ /* 0x000ef00000000a00 */
[----:B------:R-:W4:Y:S01]  /*0d40*/  LDC.64 R26, c[0x0][0x3b0] ;  /* 0x0000ec00ff1a7b82 */ /* 0x000f220000000a00 */
[----:B-1----:R-:W-:-:S04]  /*0d50*/  IMAD.WIDE.U32 R2, R0, 0x4, R2 ;  /* 0x0000000400027825 */ /* 0x002fc800078e0002 */
[----:B0-----:R-:W-:-:S04]  /*0d60*/  IMAD.WIDE.U32 R16, R28, 0x8, R2 ;  /* 0x000000081c107825 */ /* 0x001fc800078e0002 */
[C---:B---3--:R-:W-:Y:S01]  /*0d70*/  IMAD.WIDE.U32 R20, R0.reuse, 0x4, R20 ;  /* 0x0000000400147825 */ /* 0x048fe200078e0014 */
[----:B------:R-:W2:Y:S03]  /*0d80*/  LDG.E.64 R2, desc[UR4][R16.64] ;  /* 0x0000000410027981 */ /* 0x000ea6000c1e1b00 */
[----:B----4-:R-:W-:Y:S01]  /*0d90*/  IMAD.WIDE.U32 R26, R0, 0x4, R26 ;  /* 0x00000004001a7825 */ /* 0x010fe200078e001a */
[----:B------:R-:W3:Y:S03]  /*0da0*/  LDG.E.64 R8, desc[UR4][R16.64+0x400] ;  /* 0x0004000410087981 */ /* 0x000ee6000c1e1b00 */
[C---:B------:R-:W-:Y:S01]  /*0db0*/  IMAD.WIDE.U32 R20, R28.reuse, 0x8, R20 ;  /* 0x000000081c147825 */ /* 0x040fe200078e0014 */
[----:B------:R-:W4:Y:S03]  /*0dc0*/  LDG.E.64 R14, desc[UR4][R16.64+0x800] ;  /* 0x00080004100e7981 */ /* 0x000f26000c1e1b00 */
[----:B------:R-:W-:Y:S01]  /*0dd0*/  IMAD.WIDE.U32 R26, R28, 0x8, R26 ;  /* 0x000000081c1a7825 */ /* 0x000fe200078e001a */
[----:B------:R-:W5:Y:S04]  /*0de0*/  LDG.E.64 R4, desc[UR4][R20.64] ;  /* 0x0000000414047981 */ /* 0x000f68000c1e1b00 */
[----:B------:R-:W4:Y:S04]  /*0df0*/  LDG.E.64 R10, desc[UR4][R20.64+0x400] ;  /* 0x00040004140a7981 */ /* 0x000f28000c1e1b00 */
[----:B------:R-:W4:Y:S04]  /*0e00*/  LDG.E.64 R6, desc[UR4][R26.64] ;  /* 0x000000041a067981 */ /* 0x000f28000c1e1b00 */
[----:B------:R-:W4:Y:S04]  /*0e10*/  LDG.E.64 R12, desc[UR4][R26.64+0x400] ;  /* 0x000400041a0c7981 */ /* 0x000f28000c1e1b00 */
[----:B------:R-:W4:Y:S04]  /*0e20*/  LDG.E.64 R18, desc[UR4][R20.64+0x800] ;  /* 0x0008000414127981 */ /* 0x000f28000c1e1b00 */
[----:B------:R-:W4:Y:S04]  /*0e30*/  LDG.E.64 R16, desc[UR4][R16.64+0xc00] ;  /* 0x000c000410107981 */ /* 0x000f28000c1e1b00 */
[----:B------:R-:W4:Y:S04]  /*0e40*/  LDG.E.64 R22, desc[UR4][R26.64+0x800] ;  /* 0x000800041a167981 */ /* 0x000f28000c1e1b00 */
[----:B------:R-:W4:Y:S04]  /*0e50*/  LDG.E.64 R20, desc[UR4][R20.64+0xc00] ;  /* 0x000c000414147981 */ /* 0x000f28000c1e1b00 */
[----:B------:R0:W4:Y:S02]  /*0e60*/  LDG.E.64 R24, desc[UR4][R26.64+0xc00] ;  /* 0x000c00041a187981 */ /* 0x000124000c1e1b00 */
[----:B0-----:R-:W0:Y:S02]  /*0e70*/  LDC.64 R26, c[0x0][0x398] ;  /* 0x0000e600ff1a7b82 */ /* 0x001e240000000a00 */
[----:B0-----:R-:W-:-:S04]  /*0e80*/  IMAD.WIDE.U32 R26, R0, 0x4, R26 ;  /* 0x00000004001a7825 */ /* 0x001fc800078e001a */
[----:B------:R-:W-:-:S04]  /*0e90*/  IMAD.WIDE.U32 R26, R28, 0x8, R26 ;  /* 0x000000081c1a7825 */ /* 0x000fc800078e001a */
[----:B--2---:R-:W-:Y:S02]  /*0ea0*/  IMAD R29, R2, UR6, RZ ;  /* 0x00000006021d7c24 */ /* 0x004fe4000f8e02ff */
[----:B------:R-:W-:Y:S02]  /*0eb0*/  IMAD R0, R3, UR6, RZ ;  /* 0x0000000603007c24 */ /* 0x000fe4000f8e02ff */
[----:B---3--:R-:W-:Y:S02]  /*0ec0*/  IMAD R3, R8, UR6, RZ ;  /* 0x0000000608037c24 */ /* 0x008fe4000f8e02ff */
[----:B------:R-:W-:Y:S02]  /*0ed0*/  IMAD R2, R9, UR6, RZ ;  /* 0x0000000609027c24 */ /* 0x000fe4000f8e02ff */
[----:B-----5:R-:W-:Y:S02]  /*0ee0*/  IMAD R5, R5, UR7, RZ ;  /* 0x0000000705057c24 */ /* 0x020fe4000f8e02ff */
[----:B----4-:R-:W-:-:S02]  /*0ef0*/  IMAD R10, R10, UR7, RZ ;  /* 0x000000070a0a7c24 */ /* 0x010fc4000f8e02ff */
[----:B------:R-:W-:Y:S02]  /*0f00*/  IMAD R11, R11, UR7, RZ ;  /* 0x000000070b0b7c24 */ /* 0x000fe4000f8e02ff */
[----:B------:R-:W-:Y:S02]  /*0f10*/  IMAD R7, R7, R5, R0 ;  /* 0x0000000507077224 */ /* 0x000fe400078e0200 */
[----:B------:R-:W-:Y:S02]  /*0f20*/  IMAD R4, R4, UR7, RZ ;  /* 0x0000000704047c24 */ /* 0x000fe4000f8e02ff */
[----:B------:R-:W-:Y:S02]  /*0f30*/  IMAD R12, R12, R10, R3 ;  /* 0x0000000a0c0c7224 */ /* 0x000fe400078e0203 */
[----:B------:R-:W-:Y:S02]  /*0f40*/  IMAD R13, R13, R11, R2 ;  /* 0x0000000b0d0d7224 */ /* 0x000fe400078e0202 */
[----:B------:R-:W-:-:S02]  /*0f50*/  IMAD R3, R14, UR6, RZ ;  /* 0x000000060e037c24 */ /* 0x000fc4000f8e02ff */
[----:B------:R-:W-:Y:S02]  /*0f60*/  IMAD R0, R15, UR6, RZ ;  /* 0x000000060f007c24 */ /* 0x000fe4000f8e02ff */
[----:B------:R-:W-:Y:S02]  /*0f70*/  IMAD R5, R16, UR6, RZ ;  /* 0x0000000610057c24 */ /* 0x000fe4000f8e02ff */
[----:B------:R-:W-:Y:S02]  /*0f80*/  IMAD R2, R17, UR6, RZ ;  /* 0x0000000611027c24 */ /* 0x000fe4000f8e02ff */
[----:B------:R-:W-:Y:S02]  /*0f90*/  IMAD R18, R18, UR7, RZ ;  /* 0x0000000712127c24 */ /* 0x000fe4000f8e02ff */
[----:B------:R-:W-:Y:S02]  /*0fa0*/  IMAD R19, R19, UR7, RZ ;  /* 0x0000000713137c24 */ /* 0x000fe4000f8e02ff */
[----:B------:R-:W-:-:S02]  /*0fb0*/  IMAD R20, R20, UR7, RZ ;  /* 0x0000000714147c24 */ /* 0x000fc4000f8e02ff */
[----:B------:R-:W-:Y:S02]  /*0fc0*/  IMAD R21, R21, UR7, RZ ;  /* 0x0000000715157c24 */ /* 0x000fe4000f8e02ff */
[----:B------:R-:W-:Y:S02]  /*0fd0*/  IMAD R6, R6, R4, R29 ;  /* 0x0000000406067224 */ /* 0x000fe400078e021d */
[----:B------:R-:W-:Y:S02]  /*0fe0*/  IMAD R22, R22, R18, R3 ;  /* 0x0000001216167224 */ /* 0x000fe400078e0203 */
[----:B------:R-:W-:Y:S02]  /*0ff0*/  IMAD R23, R23, R19, R0 ;  /* 0x0000001317177224 */ /* 0x000fe400078e0200 */
[----:B------:R-:W-:Y:S02]  /*1000*/  IMAD R24, R24, R20, R5 ;  /* 0x0000001418187224 */ /* 0x000fe400078e0205 */
[----:B------:R-:W-:Y:S01]  /*1010*/  IMAD R25, R25, R21, R2 ;  /* 0x0000001519197224 */ /* 0x000fe200078e0202 */
[----:B------:R-:W-:Y:S04]  /*1020*/  STG.E.64 desc[UR4][R26.64], R6 ;  /* 0x000000061a007986 */ /* 0x000fe8000c101b04 */
[----:B------:R-:W-:Y:S04]  /*1030*/  STG.E.64 desc[UR4][R26.64+0x400], R12 ;  /* 0x0004000c1a007986 */ /* 0x000fe8000c101b04 */
[----:B------:R-:W-:Y:S04]  /*1040*/  STG.E.64 desc[UR4][R26.64+0x800], R22 ;  /* 0x000800161a007986 */ /* 0x000fe8000c101b04 */
[----:B------:R-:W-:Y:S01]  /*1050*/  STG.E.64 desc[UR4][R26.64+0xc00], R24 ;  /* 0x000c00181a007986 */ /* 0x000fe2000c101b04 */
[----:B------:R-:W-:Y:S05]  /*1060*/  EXIT ;  /* 0x000000000000794d */ /* 0x000fea0003800000 */
.L_x_16879:
        /* <DEDUP_REMOVED lines=9> */
.L_x_23595:


//--------------------- .text._ZN2at6native29vectorized_elementwise_kernelILi4EZZZNS0_54_GLOBAL__N__d8c5977b_16_LinearAlgebra_cu_9e10b42f_324316addr_kernel_cudaERNS_14TensorIteratorERKN3c106ScalarES8_ENKUlvE_clEvENKUlvE1_clEvEUliiiE0_St5arrayIPcLm4EEEEviT0_T1_ --------------------------
	.section	.text._ZN2at6native29vectorized_elementwise_kernelILi4EZZZNS0_54_GLOBAL__N__d8c5977b_16_LinearAlgebra_cu_9e10b42f_324316addr_kernel_cudaERNS_14TensorIteratorERKN3c106ScalarES8_ENKUlvE_clEvENKUlvE1_clEvEUliiiE0_St5arrayIPcLm4EEEEviT0_T1_,"ax",@progbits
	.align	128
        .global         _ZN2at6native29vectorized_elementwise_kernelILi4EZZZNS0_54_GLOBAL__N__d8c5977b_16_LinearAlgebra_cu_9e10b42f_324316addr_kernel_cudaERNS_14TensorIteratorERKN3c106ScalarES8_ENKUlvE_clEvENKUlvE1_clEvEUliiiE0_St5arrayIPcLm4EEEEviT0_T1_
        .type           _ZN2at6native29vectorized_elementwise_kernelILi4EZZZNS0_54_GLOBAL__N__d8c5977b_16_LinearAlgebra_cu_9e10b42f_324316addr_kernel_cudaERNS_14TensorIteratorERKN3c106ScalarES8_ENKUlvE_clEvENKUlvE1_clEvEUliiiE0_St5arrayIPcLm4EEEEviT0_T1_,@function
        .size           _ZN2at6native29vectorized_elementwise_kernelILi4EZZZNS0_54_GLOBAL__N__d8c5977b_16_LinearAlgebra_cu_9e10b42f_324316addr_kernel_cudaERNS_14TensorIteratorERKN3c106ScalarES8_ENKUlvE_clEvENKUlvE1_clEvEUliiiE0_St5arrayIPcLm4EEEEviT0_T1_,(.L_x_23596 - _ZN2at6native29vectorized_elementwise_kernelILi4EZZZNS0_54_GLOBAL__N__d8c5977b_16_LinearAlgebra_cu_9e10b42f_324316addr_kernel_cudaERNS_14TensorIteratorERKN3c106ScalarES8_ENKUlvE_clEvENKUlvE1_clEvEUliiiE0_St5arrayIPcLm4EEEEviT0_T1_)
        .other          _ZN2at6native29vectorized_elementwise_kernelILi4EZZZNS0_54_GLOBAL__N__d8c5977b_16_LinearAlgebra_cu_9e10b42f_324316addr_kernel_cudaERNS_14TensorIteratorERKN3c106ScalarES8_ENKUlvE_clEvENKUlvE1_clEvEUliiiE0_St5arrayIPcLm4EEEEviT0_T1_,@"STO_CUDA_ENTRY STV_DEFAULT"
_ZN2at6native29vectorized_elementwise_kernelILi4EZZZNS0_54_GLOBAL__N__d8c5977b_16_LinearAlgebra_cu_9e10b42f_324316addr_kernel_cudaERNS_14TensorIteratorERKN3c106ScalarES8_ENKUlvE_clEvENKUlvE1_clEvEUliiiE0_St5arrayIPcLm4EEEEviT0_T1_:
.text._ZN2at6native29vectorized_elementwise_kernelILi4EZZZNS0_54_GLOBAL__N__d8c5977b_16_LinearAlgebra_cu_9e10b42f_324316addr_kernel_cudaERNS_14TensorIteratorERKN3c106ScalarES8_ENKUlvE_clEvENKUlvE1_clEvEUliiiE0_St5arrayIPcLm4EEEEviT0_T1_:
        /* <DEDUP_REMOVED lines=163> */
.L_x_16883:
[----:B------:R-:W-:-:S13]  /*0a30*/  ISETP.GE.U32.AND P0, PT, R3, R2, PT ;  /* 0x000000020300720c */ /* 0x000fda0003f06070 */
[----:B------:R-:W-:Y:S05]  /*0a40*/  @P0 BRA `(.L_x_16885) ;  /* 0x0000000000300947 */ /* 0x000fea0003800000 */
[----:B0-----:R-:W0:Y:S01]  /*0a50*/  LDC.64 R6, c[0x0][0x398] ;  /* 0x0000e600ff067b82 */ /* 0x001e220000000a00 */
[----:B------:R-:W-:Y:S02]  /*0a60*/  IADD3 R11, PT, PT, R0, R3, RZ ;  /* 0x00000003000b7210 */ /* 0x000fe40007ffe0ff */
[----:B------:R-:W-:-:S03]  /*0a70*/  IADD3 R3, PT, PT, R3, 0x80, RZ ;  /* 0x0000008003037810 */ /* 0x000fc60007ffe0ff */
[----:B0-----:R-:W-:-:S05]  /*0a80*/  IMAD.WIDE.U32 R6, R11, 0x4, R6 ;  /* 0x000000040b067825 */ /* 0x001fca00078e0006 */
[----:B------:R1:W-:Y:S02]  /*0a90*/  STG.E desc[UR4][R6.64], R5 ;  /* 0x0000000506007986 */ /* 0x0003e4000c101904 */
.L_x_16884:
[----:B------:R-:W-:-:S13]  /*0aa0*/  ISETP.GE.U32.AND P0, PT, R3, R2, PT ;  /* 0x000000020300720c */ /* 0x000fda0003f06070 */
[----:B------:R-:W-:Y:S05]  /*0ab0*/  @P0 BRA `(.L_x_16886) ;  /* 0x0000000000300947 */ /* 0x000fea0003800000 */
[----:B-1----:R-:W1:Y:S01]  /*0ac0*/  LDC.64 R4, c[0x0][0x398] ;  /* 0x0000e600ff047b82 */ /* 0x002e620000000a00 */
[----:B0-----:R-:W-:Y:S02]  /*0ad0*/  IADD3 R7, PT, PT, R0, R3, RZ ;  /* 0x0000000300077210 */ /* 0x001fe40007ffe0ff */
[----:B------:R-:W-:-:S03]  /*0ae0*/  IADD3 R3, PT, PT, R3, 0x80, RZ ;  /* 0x0000008003037810 */ /* 0x000fc60007ffe0ff */
[----:B-1----:R-:W-:-:S05]  /*0af0*/  IMAD.WIDE.U32 R4, R7, 0x4, R4 ;  /* 0x0000000407047825 */ /* 0x002fca00078e0004 */
[----:B------:R1:W-:Y:S02]  /*0b00*/  STG.E desc[UR4][R4.64], R21 ;  /* 0x0000001504007986 */ /* 0x0003e4000c101904 */
.L_x_16885:
[----:B------:R-:W-:-:S13]  /*0b10*/  ISETP.GE.U32.AND P0, PT, R3, R2, PT ;  /* 0x000000020300720c */ /* 0x000fda0003f06070 */
[----:B------:R-:W-:Y:S05]  /*0b20*/  @P0 BRA `(.L_x_16887) ;  /* 0x0000000000340947 */ /* 0x000fea0003800000 */
[----:B-1----:R-:W1:Y:S01]  /*0b30*/  LDC.64 R4, c[0x0][0x398] ;  /* 0x0000e600ff047b82 */ /* 0x002e620000000a00 */
[----:B0-----:R-:W-:Y:S02]  /*0b40*/  IADD3 R7, PT, PT, R0, R3, RZ ;  /* 0x0000000300077210 */ /* 0x001fe40007ffe0ff */
[----:B------:R-:W-:-:S03]  /*0b50*/  IADD3 R3, PT, PT, R3, 0x80, RZ ;  /* 0x0000008003037810 */ /* 0x000fc60007ffe0ff */
[----:B-1----:R-:W-:-:S05]  /*0b60*/  IMAD.WIDE.U32 R4, R7, 0x4, R4 ;  /* 0x0000000407047825 */ /* 0x002fca00078e0004 */
[----:B------:R2:W-:Y:S02]  /*0b70*/  STG.E desc[UR4][R4.64], R19 ;  /* 0x0000001304007986 */ /* 0x0005e4000c101904 */
.L_x_16886:
        /* <DEDUP_REMOVED lines=8> */
.L_x_16887:
[----:B------:R-:W-:Y:S05]  /*0c00*/  BSYNC.RELIABLE B1 ;  /* 0x0000000000017941 */ /* 0x000fea0003800100 */
.L_x_16882:
[----:B------:R-:W-:-:S13]  /*0c10*/  ISETP.GE.U32.AND P0, PT, R3, R2, PT ;  /* 0x000000020300720c */ /* 0x000fda0003f06070 */
[----:B-12---:R-:W1:Y:S01]  /*0c20*/  @!P0 LDC.64 R4, c[0x0][0x398] ;  /* 0x0000e600ff048b82 */ /* 0x006e620000000a00 */
[----:B0-----:R-:W-:Y:S02]  /*0c30*/  @!P0 IADD3 R7, PT, PT, R0, R3, RZ ;  /* 0x0000000300078210 */ /* 0x001fe40007ffe0ff */
[----:B------:R-:W-:-:S03]  /*0c40*/  @!P0 IADD3 R3, PT, PT, R3, 0x80, RZ ;  /* 0x0000008003038810 */ /* 0x000fc60007ffe0ff */
[----:B-1----:R-:W-:-:S05]  /*0c50*/  @!P0 IMAD.WIDE.U32 R4, R7, 0x4, R4 ;  /* 0x0000000407048825 */ /* 0x002fca00078e0004 */
[----:B------:R3:W-:Y:S02]  /*0c60*/  @!P0 STG.E desc[UR4][R4.64], R27 ;  /* 0x0000001b04008986 */ /* 0x0007e4000c101904 */
.L_x_16888:
[----:B------:R-:W-:Y:S05]  /*0c70*/  BSYNC.RECONVERGENT B0 ;  /* 0x0000000000007941 */ /* 0x000fea0003800200 */
.L_x_16881:
        /* <DEDUP_REMOVED lines=8> */
.L_x_16880:
[----:B------:R-:W0:Y:S01]  /*0d00*/  S2R R2, SR_TID.X ;  /* 0x0000000000027919 */ /* 0x000e220000002100 */
[----:B------:R-:W1:Y:S01]  /*0d10*/  LDC.64 R4, c[0x0][0x3a0] ;  /* 0x0000e800ff047b82 */ /* 0x000e620000000a00 */
[----:B------:R-:W2:Y:S07]  /*0d20*/  LDCU.64 UR6, c[0x0][0x388] ;  /* 0x00007100ff0677ac */ /* 0x000eae0008000a00 */
[----:B------:R-:W3:Y:S08]  /*0d30*/  LDC.64 R6, c[0x0][0x3a8] ;  /* 0x0000ea00ff067b82 */ /* 0x000ef00000000a00 */
[----:B------:R-:W4:Y:S01]  /*0d40*/  LDC.64 R24, c[0x0][0x3b0] ;  /* 0x0000ec00ff187b82 */ /* 0x000f220000000a00 */
[----:B-1----:R-:W-:-:S07]  /*0d50*/  IMAD.WIDE.U32 R4, R0, 0x4, R4 ;  /* 0x0000000400047825 */ /* 0x002fce00078e0004 */
[----:B------:R-:W1:Y:S01]  /*0d60*/  LDC.64 R28, c[0x0][0x398] ;  /* 0x0000e600ff1c7b82 */ /* 0x000e620000000a00 */
[----:B0-----:R-:W-:-:S04]  /*0d70*/  IMAD.WIDE.U32 R16, R2, 0x10, R4 ;  /* 0x0000001002107825 */ /* 0x001fc800078e0004 */
[----:B---3--:R-:W-:-:S04]  /*0d80*/  IMAD.WIDE.U32 R6, R0, 0x4, R6 ;  /* 0x0000000400067825 */ /* 0x008fc800078e0006 */
[----:B----4-:R-:W-:-:S04]  /*0d90*/  IMAD.WIDE.U32 R24, R0, 0x4, R24 ;  /* 0x0000000400187825 */ /* 0x010fc800078e0018 */
[C---:B------:R-:W-:Y:S02]  /*0da0*/  IMAD.WIDE.U32 R20, R2.reuse, 0x10, R6 ;  /* 0x0000001002147825 */ /* 0x040fe400078e0006 */
[----:B------:R-:W2:Y:S02]  /*0db0*/  LDG.E.128 R4, desc[UR4][R16.64] ;  /* 0x0000000410047981 */ /* 0x000ea4000c1e1d00 */
[----:B------:R-:W-:Y:S02]  /*0dc0*/  IMAD.WIDE.U32 R24, R2, 0x10, R24 ;  /* 0x0000001002187825 */ /* 0x000fe400078e0018 */
[----:B------:R-:W3:Y:S04]  /*0dd0*/  LDG.E.128 R8, desc[UR4][R20.64] ;  /* 0x0000000414087981 */ /* 0x000ee8000c1e1d00 */
[----:B------:R-:W4:Y:S04]  /*0de0*/  LDG.E.128 R12, desc[UR4][R24.64] ;  /* 0x00000004180c7981 */ /* 0x000f28000c1e1d00 */
[----:B------:R-:W5:Y:S04]  /*0df0*/  LDG.E.128 R16, desc[UR4][R16.64+0x800] ;  /* 0x0008000410107981 */ /* 0x000f68000c1e1d00 */
[----:B------:R-:W5:Y:S04]  /*0e00*/  LDG.E.128 R20, desc[UR4][R20.64+0x800] ;  /* 0x0008000414147981 */ /* 0x000f68000c1e1d00 */
[----:B------:R-:W5:Y:S01]  /*0e10*/  LDG.E.128 R24, desc[UR4][R24.64+0x800] ;  /* 0x0008000418187981 */ /* 0x000f62000c1e1d00 */
[----:B-1----:R-:W-:-:S04]  /*0e20*/  IMAD.WIDE.U32 R28, R0, 0x4, R28 ;  /* 0x00000004001c7825 */ /* 0x002fc800078e001c */
[----:B------:R-:W-:-:S04]  /*0e30*/  IMAD.WIDE.U32 R28, R2, 0x10, R28 ;  /* 0x00000010021c7825 */ /* 0x000fc800078e001c */
[----:B--2---:R-:W-:Y:S02]  /*0e40*/  IMAD R3, R4, UR6, RZ ;  /* 0x0000000604037c24 */ /* 0x004fe4000f8e02ff */
[----:B------:R-:W-:Y:S02]  /*0e50*/  IMAD R4, R5, UR6, RZ ;  /* 0x0000000605047c24 */ /* 0x000fe4000f8e02ff */
[----:B---3--:R-:W-:Y:S02]  /*0e60*/  IMAD R8, R8, UR7, RZ ;  /* 0x0000000708087c24 */ /* 0x008fe4000f8e02ff */
[----:B------:R-:W-:Y:S02]  /*0e70*/  IMAD R9, R9, UR7, RZ ;  /* 0x0000000709097c24 */ /* 0x000fe4000f8e02ff */
[----:B----4-:R-:W-:Y:S02]  /*0e80*/  IMAD R12, R12, R8, R3 ;  /* 0x000000080c0c7224 */ /* 0x010fe400078e0203 */
[----:B------:R-:W-:-:S02]  /*0e90*/  IMAD R13, R13, R9, R4 ;  /* 0x000000090d0d7224 */ /* 0x000fc400078e0204 */
[----:B------:R-:W-:Y:S02]  /*0ea0*/  IMAD R3, R6, UR6, RZ ;  /* 0x0000000606037c24 */ /* 0x000fe4000f8e02ff */
[----:B------:R-:W-:Y:S02]  /*0eb0*/  IMAD R4, R7, UR6, RZ ;  /* 0x0000000607047c24 */ /* 0x000fe4000f8e02ff */
[----:B------:R-:W-:Y:S02]  /*0ec0*/  IMAD R10, R10, UR7, RZ ;  /* 0x000000070a0a7c24 */ /* 0x000fe4000f8e02ff */
[----:B------:R-:W-:Y:S02]  /*0ed0*/  IMAD R11, R11, UR7, RZ ;  /* 0x000000070b0b7c24 */ /* 0x000fe4000f8e02ff */
[----:B------:R-:W-:Y:S02]  /*0ee0*/  IMAD R14, R14, R10, R3 ;  /* 0x0000000a0e0e7224 */ /* 0x000fe400078e0203 */
[----:B------:R-:W-:-:S02]  /*0ef0*/  IMAD R15, R15, R11, R4 ;  /* 0x0000000b0f0f7224 */ /* 0x000fc400078e0204 */
[----:B-----5:R-:W-:Y:S02]  /*0f00*/  IMAD R3, R16, UR6, RZ ;  /* 0x0000000610037c24 */ /* 0x020fe4000f8e02ff */
[----:B------:R-:W-:Y:S02]  /*0f10*/  IMAD R0, R17, UR6, RZ ;  /* 0x0000000611007c24 */ /* 0x000fe4000f8e02ff */
[----:B------:R-:W-:Y:S02]  /*0f20*/  IMAD R5, R18, UR6, RZ ;  /* 0x0000000612057c24 */ /* 0x000fe4000f8e02ff */
        /* <DEDUP_REMOVED lines=9> */
[----:B------:R-:W-:Y:S04]  /*0fc0*/  STG.E.128 desc[UR4][R28.64], R12 ;  /* 0x0000000c1c007986 */ /* 0x000fe8000c101d04 */
[----:B------:R-:W-:Y:S01]  /*0fd0*/  STG.E.128 desc[UR4][R28.64+0x800], R24 ;  /* 0x000800181c007986 */ /* 0x000fe2000c101d04 */
[----:B------:R-:W-:Y:S05]  /*0fe0*/  EXIT ;  /* 0x000000000000794d */ /* 0x000fea0003800000 */
.L_x_16889:
        /* <DEDUP_REMOVED lines=9> */
.L_x_23596:


//--------------------- .text._ZN2at6native29vectorized_elementwise_kernelILi8EZZZNS0_54_GLOBAL__N__d8c5977b_16_LinearAlgebra_cu_9e10b42f_324316addr_kernel_cudaERNS_14TensorIteratorERKN3c106ScalarES8_ENKUlvE_clEvENKUlvE1_clEvEUliiiE0_St5arrayIPcLm4EEEEviT0_T1_ --------------------------
	.section	.text._ZN2at6native29vectorized_elementwise_kernelILi8EZZZNS0_54_GLOBAL__N__d8c5977b_16_LinearAlgebra_cu_9e10b42f_324316addr_kernel_cudaERNS_14TensorIteratorERKN3c106ScalarES8_ENKUlvE_clEvENKUlvE1_clEvEUliiiE0_St5arrayIPcLm4EEEEviT0_T1_,"ax",@progbits
	.align	128
        .global         _ZN2at6native29vectorized_elementwise_kernelILi8EZZZNS0_54_GLOBAL__N__d8c5977b_16_LinearAlgebra_cu_9e10b42f_324316addr_kernel_cudaERNS_14TensorIteratorERKN3c106ScalarES8_ENKUlvE_clEvENKUlvE1_clEvEUliiiE0_St5arrayIPcLm4EEEEviT0_T1_
        .type           _ZN2at6native29vectorized_elementwise_kernelILi8EZZZNS0_54_GLOBAL__N__d8c5977b_16_LinearAlgebra_cu_9e10b42f_324316addr_kernel_cudaERNS_14TensorIteratorERKN3c106ScalarES8_ENKUlvE_clEvENKUlvE1_clEvEUliiiE0_St5arrayIPcLm4EEEEviT0_T1_,@function
        .size           _ZN2at6native29vectorized_elementwise_kernelILi8EZZZNS0_54_GLOBAL__N__d8c5977b_16_LinearAlgebra_cu_9e10b42f_324316addr_kernel_cudaERNS_14TensorIteratorERKN3c106ScalarES8_ENKUlvE_clEvENKUlvE1_clEvEUliiiE0_St5arrayIPcLm4EEEEviT0_T1_,(.L_x_23597 - _ZN2at6native29vectorized_elementwise_kernelILi8EZZZNS0_54_GLOBAL__N__d8c5977b_16_LinearAlgebra_cu_9e10b42f_324316addr_kernel_cudaERNS_14TensorIteratorERKN3c106ScalarES8_ENKUlvE_clEvENKUlvE1_clEvEUliiiE0_St5arrayIPcLm4EEEEviT0_T1_)
        .other          _ZN2at6native29vectorized_elementwise_kernelILi8EZZZNS0_54_GLOBAL__N__d8c5977b_16_LinearAlgebra_cu_9e10b42f_324316addr_kernel_cudaERNS_14TensorIteratorERKN3c106ScalarES8_ENKUlvE_clEvENKUlvE1_clEvEUliiiE0_St5arrayIPcLm4EEEEviT0_T1_,@"STO_CUDA_ENTRY STV_DEFAULT"
_ZN2at6native29vectorized_elementwise_kernelILi8EZZZNS0_54_GLOBAL__N__d8c5977b_16_LinearAlgebra_cu_9e10b42f_324316addr_kernel_cudaERNS_14TensorIteratorERKN3c106ScalarES8_ENKUlvE_clEvENKUlvE1_clEvEUliiiE0_St5arrayIPcLm4EEEEviT0_T1_:
.text._ZN2at6native29vectorized_elementwise_kernelILi8EZZZNS0_54_GLOBAL__N__d8c5977b_16_LinearAlgebra_cu_9e10b42f_324316addr_kernel_cudaERNS_14TensorIteratorERKN3c106ScalarES8_ENKUlvE_clEvENKUlvE1_clEvEUliiiE0_St5arrayIPcLm4EEEEviT0_T1_:
[----:B------:R-:W-:Y:S01]  /*0000*/  LDC R1, c[0x0][0x37c] ;  /* 0x0000df00ff017b82 */ /* 0x000fe20000000800 */
[----:B------:R-:W-:Y:S05]  /*0010*/  EXIT ;  /* 0x000000000000794d */ /* 0x000fea0003800000 */
.L_x_16890:
        /* <DEDUP_REMOVED lines=14> */
.L_x_23597:


//--------------------- .text._ZN2at6native18elementwise_kernelILi128ELi4EZNS0_15gpu_kernel_implIZZZNS0_54_GLOBAL__N__d8c5977b_16_LinearAlgebra_cu_9e10b42f_324316addr_kernel_cudaERNS_14TensorIteratorERKN3c106ScalarES9_ENKUlvE_clEvENKUlvE1_clEvEUliiiE_EEvRNS_18TensorIteratorBaseERKT_EUliE_EEviT1_ --------------------------
	.section	.text._ZN2at6native18elementwise_kernelILi128ELi4EZNS0_15gpu_kernel_implIZZZNS0_54_GLOBAL__N__d8c5977b_16_LinearAlgebra_cu_9e10b42f_324316addr_kernel_cudaERNS_14TensorIteratorERKN3c106ScalarES9_ENKUlvE_clEvENKUlvE1_clEvEUliiiE_EEvRNS_18TensorIteratorBaseERKT_EUliE_EEviT1_,"ax",@progbits
	.align	128
        .global         _ZN2at6native18elementwise_kernelILi128ELi4EZNS0_15gpu_kernel_implIZZZNS0_54_GLOBAL__N__d8c5977b_16_LinearAlgebra_cu_9e10b42f_324316addr_kernel_cudaERNS_14TensorIteratorERKN3c106ScalarES9_ENKUlvE_clEvENKUlvE1_clEvEUliiiE_EEvRNS_18TensorIteratorBaseERKT_EUliE_EEviT1_
        .type           _ZN2at6native18elementwise_kernelILi128ELi4EZNS0_15gpu_kernel_implIZZZNS0_54_GLOBAL__N__d8c5977b_16_LinearAlgebra_cu_9e10b42f_324316addr_kernel_cudaERNS_14TensorIteratorERKN3c106ScalarES9_ENKUlvE_clEvENKUlvE1_clEvEUliiiE_EEvRNS_18TensorIteratorBaseERKT_EUliE_EEviT1_,@function
        .size           _ZN2at6native18elementwise_kernelILi128ELi4EZNS0_15gpu_kernel_implIZZZNS0_54_GLOBAL__N__d8c5977b_16_LinearAlgebra_cu_9e10b42f_324316addr_kernel_cudaERNS_14TensorIteratorERKN3c106ScalarES9_ENKUlvE_clEvENKUlvE1_clEvEUliiiE_EEvRNS_18TensorIteratorBaseERKT_EUliE_EEviT1_,(.L_x_23598 - _ZN2at6native18elementwise_kernelILi128ELi4EZNS0_15gpu_kernel_implIZZZNS0_54_GLOBAL__N__d8c5977b_16_LinearAlgebra_cu_9e10b42f_324316addr_kernel_cudaERNS_14TensorIteratorERKN3c106ScalarES9_ENKUlvE_clEvENKUlvE1_clEvEUliiiE_EEvRNS_18TensorIteratorBaseERKT_EUliE_EEviT1_)
        .other          _ZN2at6native18elementwise_kernelILi128ELi4EZNS0_15gpu_kernel_implIZZZNS0_54_GLOBAL__N__d8c5977b_16_LinearAlgebra_cu_9e10b42f_324316addr_kernel_cudaERNS_14TensorIteratorERKN3c106ScalarES9_ENKUlvE_clEvENKUlvE1_clEvEUliiiE_EEvRNS_18TensorIteratorBaseERKT_EUliE_EEviT1_,@"STO_CUDA_ENTRY STV_DEFAULT"
_ZN2at6native18elementwise_kernelILi128ELi4EZNS0_15gpu_kernel_implIZZZNS0_54_GLOBAL__N__d8c5977b_16_LinearAlgebra_cu_9e10b42f_324316addr_kernel_cudaERNS_14TensorIteratorERKN3c106ScalarES9_ENKUlvE_clEvENKUlvE1_clEvEUliiiE_EEvRNS_18TensorIteratorBaseERKT_EUliE_EEviT1_:
.text._ZN2at6native18elementwise_kernelILi128ELi4EZNS0_15gpu_kernel_implIZZZNS0_54_GLOBAL__N__d8c5977b_16_LinearAlgebra_cu_9e10b42f_324316addr_kernel_cudaERNS_14TensorIteratorERKN3c106ScalarES9_ENKUlvE_clEvENKUlvE1_clEvEUliiiE_EEvRNS_18TensorIteratorBaseERKT_EUliE_EEviT1_:
        /* <DEDUP_REMOVED lines=373> */
.L_x_16893:
        /* <DEDUP_REMOVED lines=24> */
.L_x_16894:
        /* <DEDUP_REMOVED lines=16> */
.L_x_16898:
[----:B------:R1:W5:Y:S01]  /*19d0*/  LDG.E.U8 R25, desc[UR36][R4.64] ;  /* 0x0000002404197981 */ /* 0x000362000c1e1100 */
[----:B------:R-:W-:Y:S05]  /*19e0*/  BRA `(.L_x_16900) ;  /* 0x0000000c00307947 */ /* 0x000fea0003800000 */
.L_x_16897:
        /* <DEDUP_REMOVED lines=8> */
.L_x_16902:
[----:B------:R3:W5:Y:S01]  /*1a70*/  LDG.E R25, desc[UR36][R4.64] ;  /* 0x0000002404197981 */ /* 0x000762000c1e1900 */
[----:B------:R-:W-:Y:S05]  /*1a80*/  BRA `(.L_x_16900) ;  /* 0x0000000c00087947 */ /* 0x000fea0003800000 */
.L_x_16901:
[----:B------:R2:W5:Y:S01]  /*1a90*/  LDG.E.S16 R25, desc[UR36][R4.64] ;  /* 0x0000002404197981 */ /* 0x000562000c1e1700 */
[----:B------:R-:W-:Y:S05]  /*1aa0*/  BRA `(.L_x_16900) ;  /* 0x0000000c00007947 */ /* 0x000fea0003800000 */
.L_x_16896:
        /* <DEDUP_REMOVED lines=9> */
.L_x_16904:
[----:B------:R-:W2:Y:S02]  /*1b40*/  LDG.E.U16 R4, desc[UR36][R4.64] ;  /* 0x0000002404047981 */ /* 0x000ea4000c1e1500 */
[----:B--2---:R-:W-:-:S06]  /*1b50*/  HADD2.F32 R25, -RZ, R4.H0_H0 ;  /* 0x20000004ff197230 */ /* 0x004fcc0000004100 */
[----:B------:R-:W0:Y:S01]  /*1b60*/  F2I.FTZ.TRUNC.NTZ R25, R25 ;  /* 0x0000001900197305 */ /* 0x000e22000021f100 */
[----:B------:R-:W-:Y:S05]  /*1b70*/  BRA `(.L_x_16900) ;  /* 0x0000000800cc7947 */ /* 0x000fea0003800000 */
.L_x_16903:
        /* <DEDUP_REMOVED lines=9> */
.L_x_16906:
[----:B------:R-:W2:Y:S02]  /*1c10*/  LDG.E.U16 R4, desc[UR36][R4.64] ;  /* 0x0000002404047981 */ /* 0x000ea4000c1e1500 */
[----:B--2---:R-:W-:-:S06]  /*1c20*/  HADD2.F32 R25, -RZ, R4.H0_H0 ;  /* 0x20000004ff197230 */ /* 0x004fcc0000004100 */
[----:B------:R-:W0:Y:S01]  /*1c30*/  F2I.FTZ.TRUNC.NTZ R25, R25 ;  /* 0x0000001900197305 */ /* 0x000e22000021f100 */
[----:B------:R-:W-:Y:S05]  /*1c40*/  BRA `(.L_x_16900) ;  /* 0x0000000800987947 */ /* 0x000fea0003800000 */
.L_x_16905:
[----:B------:R-:W2:Y:S02]  /*1c50*/  LDG.E.64 R4, desc[UR36][R4.64] ;  /* 0x0000002404047981 */ /* 0x000ea4000c1e1b00 */
[----:B--2---:R0:W1:Y:S02]  /*1c60*/  F2I.F64.TRUNC R25, R4 ;  /* 0x0000000400197311 */ /* 0x004064000030d100 */
[----:B01----:R-:W-:Y:S05]  /*1c70*/  BRA `(.L_x_16900) ;  /* 0x00000008008c7947 */ /* 0x003fea0003800000 */
.L_x_16895:
        /* <DEDUP_REMOVED lines=12> */
.L_x_16909:
[----:B------:R-:W2:Y:S02]  /*1d40*/  LDG.E.64 R4, desc[UR36][R4.64] ;  /* 0x0000002404047981 */ /* 0x000ea4000c1e1b00 */
[----:B--2---:R0:W1:Y:S02]  /*1d50*/  F2I.F64.TRUNC R25, R4 ;  /* 0x0000000400197311 */ /* 0x004064000030d100 */
[----:B01----:R-:W-:Y:S05]  /*1d60*/  BRA `(.L_x_16900) ;  /* 0x0000000800507947 */ /* 0x003fea0003800000 */
.L_x_16908:
        /* <DEDUP_REMOVED lines=26> */
.L_x_16911:
        /* <DEDUP_REMOVED lines=14> */
.L_x_16910:
[----:B------:R-:W2:Y:S02]  /*1ff0*/  LDG.E.U16 R25, desc[UR36][R4.64] ;  /* 0x0000002404197981 */ /* 0x000ea4000c1e1500 */
[----:B--2---:R-:W-:-:S06]  /*2000*/  IMAD.U32 R25, R25, 0x10000, RZ ;  /* 0x0001000019197824 */ /* 0x004fcc00078e00ff */
[----:B------:R-:W0:Y:S01]  /*2010*/  F2I.FTZ.TRUNC.NTZ R25, R25 ;  /* 0x0000001900197305 */ /* 0x000e22000021f100 */
[----:B------:R-:W-:Y:S05]  /*2020*/  BRA `(.L_x_16900) ;  /* 0x0000000400a07947 */ /* 0x000fea0003800000 */
.L_x_16907:
        /* <DEDUP_REMOVED lines=10> */
.L_x_16914:
        /* <DEDUP_REMOVED lines=21> */
.L_x_16918:
[----:B------:R-:W-:Y:S05]  /*2220*/  BSYNC.RECONVERGENT B1 ;  /* 0x0000000000017941 */ /* 0x000fea0003800200 */
.L_x_16917:
[----:B------:R-:W-:Y:S01]  /*2230*/  IMAD.SHL.U32 R0, R0, 0x100000, RZ ;  /* 0x0010000000007824 */ /* 0x000fe200078e00ff */
[----:B------:R-:W-:-:S04]  /*2240*/  LEA R3, R3, 0x3b800000, 0x17 ;  /* 0x3b80000003037811 */ /* 0x000fc800078eb8ff */
[----:B------:R-:W-:-:S07]  /*2250*/  LOP3.LUT R25, R3, R0, R25, 0xfe, !PT ;  /* 0x0000000003197212 */ /* 0x000fce00078efe19 */
.L_x_16916:
[----:B------:R-:W-:Y:S05]  /*2260*/  BSYNC.RECONVERGENT B0 ;  /* 0x0000000000007941 */ /* 0x000fea0003800200 */
.L_x_16915:
[----:B------:R-:W0:Y:S01]  /*2270*/  F2I.FTZ.TRUNC.NTZ R25, R25 ;  /* 0x0000001900197305 */ /* 0x000e22000021f100 */
[----:B------:R-:W-:Y:S05]  /*2280*/  BRA `(.L_x_16900) ;  /* 0x0000000400087947 */ /* 0x000fea0003800000 */
.L_x_16913:
        /* <DEDUP_REMOVED lines=21> */
.L_x_16922:
[----:B------:R-:W-:Y:S05]  /*23e0*/  BSYNC.RECONVERGENT B1 ;  /* 0x0000000000017941 */ /* 0x000fea0003800200 */
.L_x_16921:
[----:B------:R-:W-:Y:S01]  /*23f0*/  IMAD.SHL.U32 R0, R0, 0x200000, RZ ;  /* 0x0020000000007824 */ /* 0x000fe200078e00ff */
[----:B------:R-:W-:-:S04]  /*2400*/  LEA R3, R3, 0x37800000, 0x17 ;  /* 0x3780000003037811 */ /* 0x000fc800078eb8ff */
[----:B------:R-:W-:-:S07]  /*2410*/  LOP3.LUT R25, R3, R0, R25, 0xfe, !PT ;  /* 0x0000000003197212 */ /* 0x000fce00078efe19 */
.L_x_16920:
[----:B------:R-:W-:Y:S05]  /*2420*/  BSYNC.RECONVERGENT B0 ;  /* 0x0000000000007941 */ /* 0x000fea0003800200 */
.L_x_16919:
[----:B------:R-:W0:Y:S01]  /*2430*/  F2I.FTZ.TRUNC.NTZ R25, R25 ;  /* 0x0000001900197305 */ /* 0x000e22000021f100 */
[----:B------:R-:W-:Y:S05]  /*2440*/  BRA `(.L_x_16900) ;  /* 0x0000000000987947 */ /* 0x000fea0003800000 */
.L_x_16912:
[----:B------:R-:W-:-:S13]  /*2450*/  ISETP.NE.AND P0, PT, R0, 0x1c, PT ;  /* 0x0000001c0000780c */ /* 0x000fda0003f05270 */
[----:B------:R-:W-:Y:S05]  /*2460*/  @!P0 BRA `(.L_x_16923) ;  /* 0x00000000008c8947 */ /* 0x000fea0003800000 */
[----:B------:R-:W-:-:S13]  /*2470*/  ISETP.NE.AND P0, PT, R0, 0x1d, PT ;  /* 0x0000001d0000780c */ /* 0x000fda0003f05270 */
[----:B------:R-:W-:Y:S05]  /*2480*/  @!P0 BRA `(.L_x_16924) ;  /* 0x00000000007c8947 */ /* 0x000fea0003800000 */
[----:B------:R-:W-:-:S13]  /*2490*/  ISETP.NE.AND P0, PT, R0, 0x2c, PT ;  /* 0x0000002c0000780c */ /* 0x000fda0003f05270 */
[----:B------:R-:W-:Y:S05]  /*24a0*/  @!P0 BRA `(.L_x_16925) ;  /* 0x0000000000488947 */ /* 0x000fea0003800000 */
.L_x_16899:
        /* <DEDUP_REMOVED lines=16> */
.L_x_16926:
[----:B------:R-:W-:Y:S01]  /*25b0*/  IMAD.MOV.U32 R25, RZ, RZ, RZ ;  /* 0x000000ffff197224 */ /* 0x000fe200078e00ff */
[----:B------:R-:W-:Y:S06]  /*25c0*/  BRA `(.L_x_16900) ;  /* 0x0000000000387947 */ /* 0x000fec0003800000 */
.L_x_16925:
        /* <DEDUP_REMOVED lines=8> */
.L_x_16928:
[----:B------:R-:W-:Y:S05]  /*2650*/  BSYNC.RECONVERGENT B0 ;  /* 0x0000000000007941 */ /* 0x000fea0003800200 */
.L_x_16927:
[----:B------:R-:W0:Y:S01]  /*2660*/  F2I.FTZ.TRUNC.NTZ R25, R25 ;  /* 0x0000001900197305 */ /* 0x000e22000021f100 */
[----:B------:R-:W-:Y:S05]  /*2670*/  BRA `(.L_x_16900) ;  /* 0x00000000000c7947 */ /* 0x000fea0003800000 */
.L_x_16924:
[----:B------:R0:W5:Y:S01]  /*2680*/  LDG.E R25, desc[UR36][R4.64] ;  /* 0x0000002404197981 */ /* 0x000162000c1e1900 */
[----:B------:R-:W-:Y:S05]  /*2690*/  BRA `(.L_x_16900) ;  /* 0x0000000000047947 */ /* 0x000fea0003800000 */
.L_x_16923:
[----:B------:R0:W5:Y:S02]  /*26a0*/  LDG.E R25, desc[UR36][R4.64] ;  /* 0x0000002404197981 */ /* 0x000164000c1e1900 */
.L_x_16900:
[----:B------:R-:W1:Y:S01]  /*26b0*/  LDCU.64 UR4, c[0x0][0x660] ;  /* 0x0000cc00ff0477ac */ /* 0x000e620008000a00 */
[----:B0-----:R-:W-:-:S04]  /*26c0*/  PRMT R0, R2, 0x7773, RZ ;  /* 0x0000777302007816 */ /* 0x001fc800000000ff */
[----:B------:R-:W-:Y:S02]  /*26d0*/  ISETP.GT.AND P0, PT, R0, 0x9, PT ;  /* 0x000000090000780c */ /* 0x000fe40003f04270 */
[----:B-1234-:R-:W-:-:S05]  /*26e0*/  IADD3 R4, P1, PT, R24, UR4, RZ ;  /* 0x0000000418047c10 */ /* 0x01efca000ff3e0ff */
        /* <DEDUP_REMOVED lines=12> */
.L_x_16932:
[----:B------:R4:W5:Y:S01]  /*27b0*/  LDG.E.U8 R0, desc[UR36][R4.64] ;  /* 0x0000002404007981 */ /* 0x000962000c1e1100 */
[----:B------:R-:W-:Y:S05]  /*27c0*/  BRA `(.L_x_16934) ;  /* 0x0000000c00307947 */ /* 0x000fea0003800000 */
.L_x_16931:
        /* <DEDUP_REMOVED lines=8> */
.L_x_16936:
[----:B------:R0:W5:Y:S01]  /*2850*/  LDG.E R0, desc[UR36][R4.64] ;  /* 0x0000002404007981 */ /* 0x000162000c1e1900 */
[----:B------:R-:W-:Y:S05]  /*2860*/  BRA `(.L_x_16934) ;  /* 0x0000000c00087947 */ /* 0x000fea0003800000 */
.L_x_16935:
[----:B------:R0:W5:Y:S01]  /*2870*/  LDG.E.S16 R0, desc[UR36][R4.64] ;  /* 0x0000002404007981 */ /* 0x000162000c1e1700 */
[----:B------:R-:W-:Y:S05]  /*2880*/  BRA `(.L_x_16934) ;  /* 0x0000000c00007947 */ /* 0x000fea0003800000 */
.L_x_16930:
[----:B------:R-:W-:-:S13]  /*2890*/  ISETP.GT.AND P0, PT, R0, 0x6, PT ;  /* 0x000000060000780c */ /* 0x000fda0003f04270 */
[----:B------:R-:W-:Y:S05]  /*28a0*/  @P0 BRA `(.L_x_16937) ;  /* 0x00000000002c0947 */ /* 0x000fea0003800000 */
[----:B------:R-:W-:-:S13]  /*28b0*/  ISETP.NE.AND P0, PT, R0, 0x5, PT ;  /* 0x000000050000780c */ /* 0x000fda0003f05270 */
[----:B------:R-:W-:Y:S05]  /*28c0*/  @!P0 BRA `(.L_x_16938) ;  /* 0x0000000000148947 */ /* 0x000fea0003800000 */
[----:B------:R-:W-:-:S13]  /*28d0*/  ISETP.NE.AND P0, PT, R0, 0x6, PT ;  /* 0x000000060000780c */ /* 0x000fda0003f05270 */
[----:B------:R-:W-:Y:S05]  /*28e0*/  @P0 BRA `(.L_x_16933) ;  /* 0x0000000800680947 */ /* 0x000fea0003800000 */
[----:B------:R-:W2:Y:S02]  /*28f0*/  LDG.E R0, desc[UR36][R4.64] ;  /* 0x0000002404007981 */ /* 0x000ea4000c1e1900 */
[----:B--2---:R-:W1:Y:S01]  /*2900*/  F2I.FTZ.TRUNC.NTZ R0, R0 ;  /* 0x0000000000007305 */ /* 0x004e62000021f100 */
[----:B------:R-:W-:Y:S05]  /*2910*/  BRA `(.L_x_16934) ;  /* 0x0000000800dc7947 */ /* 0x000fea0003800000 */
.L_x_16938:
[----:B------:R-:W2:Y:S02]  /*2920*/  LDG.E.U16 R4, desc[UR36][R4.64] ;  /* 0x0000002404047981 */ /* 0x000ea4000c1e1500 */
[----:B--2---:R-:W-:-:S06]  /*2930*/  HADD2.F32 R0, -RZ, R4.H0_H0 ;  /* 0x20000004ff007230 */ /* 0x004fcc0000004100 */
[----:B------:R-:W0:Y:S01]  /*2940*/  F2I.FTZ.TRUNC.NTZ R0, R0 ;  /* 0x0000000000007305 */ /* 0x000e22000021f100 */
[----:B------:R-:W-:Y:S05]  /*2950*/  BRA `(.L_x_16934) ;  /* 0x0000000800cc7947 */ /* 0x000fea0003800000 */
.L_x_16937:
[----:B------:R-:W-:-:S13]  /*2960*/  ISETP.NE.AND P0, PT, R0, 0x7, PT ;  /* 0x000000070000780c */ /* 0x000fda0003f05270 */
[----:B------:R-:W-:Y:S05]  /*2970*/  @!P0 BRA `(.L_x_16939) ;  /* 0x00000000002c8947 */ /* 0x000fea0003800000 */
[----:B------:R-:W-:-:S13]  /*2980*/  ISETP.NE.AND P0, PT, R0, 0x8, PT ;  /* 0x000000080000780c */ /* 0x000fda0003f05270 */
[----:B------:R-:W-:Y:S05]  /*2990*/  @!P0 BRA `(.L_x_16940) ;  /* 0x0000000000148947 */ /* 0x000fea0003800000 */
[----:B------:R-:W-:-:S13]  /*29a0*/  ISETP.NE.AND P0, PT, R0, 0x9, PT ;  /* 0x000000090000780c */ /* 0x000fda0003f05270 */
[----:B------:R-:W-:Y:S05]  /*29b0*/  @P0 BRA `(.L_x_16933) ;  /* 0x0000000800340947 */ /* 0x000fea0003800000 */
[----:B------:R-:W2:Y:S02]  /*29c0*/  LDG.E R0, desc[UR36][R4.64] ;  /* 0x0000002404007981 */ /* 0x000ea4000c1e1900 */
[----:B--2---:R-:W3:Y:S01]  /*29d0*/  F2I.FTZ.TRUNC.NTZ R0, R0 ;  /* 0x0000000000007305 */ /* 0x004ee2000021f100 */
[----:B------:R-:W-:Y:S05]  /*29e0*/  BRA `(.L_x_16934) ;  /* 0x0000000800a87947 */ /* 0x000fea0003800000 */
.L_x_16940:
[----:B------:R-:W2:Y:S02]  /*29f0*/  LDG.E.U16 R4, desc[UR36][R4.64] ;  /* 0x0000002404047981 */ /* 0x000ea4000c1e1500 */
[----:B--2---:R-:W-:-:S06]  /*2a00*/  HADD2.F32 R0, -RZ, R4.H0_H0 ;  /* 0x20000004ff007230 */ /* 0x004fcc0000004100 */
[----:B------:R-:W2:Y:S01]  /*2a10*/  F2I.FTZ.TRUNC.NTZ R0, R0 ;  /* 0x0000000000007305 */ /* 0x000ea2000021f100 */
[----:B------:R-:W-:Y:S05]  /*2a20*/  BRA `(.L_x_16934) ;  /* 0x0000000800987947 */ /* 0x000fea0003800000 */
.L_x_16939:
[----:B------:R-:W2:Y:S02]  /*2a30*/  LDG.E.64 R4, desc[UR36][R4.64] ;  /* 0x0000002404047981 */ /* 0x000ea4000c1e1b00 */
[----:B--2---:R4:W0:Y:S02]  /*2a40*/  F2I.F64.TRUNC R0, R4 ;  /* 0x0000000400007311 */ /* 0x004824000030d100 */
[----:B0---4-:R-:W-:Y:S05]  /*2a50*/  BRA `(.L_x_16934) ;  /* 0x00000008008c7947 */ /* 0x011fea0003800000 */
.L_x_16929:
        /* <DEDUP_REMOVED lines=12> */
.L_x_16943:
[----:B------:R-:W2:Y:S02]  /*2b20*/  LDG.E.64 R4, desc[UR36][R4.64] ;  /* 0x0000002404047981 */ /* 0x000ea4000c1e1b00 */
[----:B--2---:R0:W1:Y:S02]  /*2b30*/  F2I.F64.TRUNC R0, R4 ;  /* 0x0000000400007311 */ /* 0x004064000030d100 */
[----:B01----:R-:W-:Y:S05]  /*2b40*/  BRA `(.L_x_16934) ;  /* 0x0000000800507947 */ /* 0x003fea0003800000 */
.L_x_16942:
        /* <DEDUP_REMOVED lines=26> */
.L_x_16945:
        /* <DEDUP_REMOVED lines=12> */
[----:B------:R-:W0:Y:S01]  /*2db0*/  F2I.FTZ.TRUNC.NTZ R0, R0 ;  /* 0x0000000000007305 */ /* 0x000e22000021f100 */
[----:B------:R-:W-:Y:S05]  /*2dc0*/  BRA `(.L_x_16934) ;  /* 0x0000000400b07947 */ /* 0x000fea0003800000 */
.L_x_16944:
[----:B------:R-:W2:Y:S02]  /*2dd0*/  LDG.E.U16 R0, desc[UR36][R4.64] ;  /* 0x0000002404007981 */ /* 0x000ea4000c1e1500 */
[----:B--2---:R-:W-:-:S06]  /*2de0*/  IMAD.U32 R0, R0, 0x10000, RZ ;  /* 0x0001000000007824 */ /* 0x004fcc00078e00ff */
[----:B------:R-:W0:Y:S01]  /*2df0*/  F2I.FTZ.TRUNC.NTZ R0, R0 ;  /* 0x0000000000007305 */ /* 0x000e22000021f100 */
[----:B------:R-:W-:Y:S05]  /*2e00*/  BRA `(.L_x_16934) ;  /* 0x0000000400a07947 */ /* 0x000fea0003800000 */
.L_x_16941:
        /* <DEDUP_REMOVED lines=10> */
.L_x_16948:
        /* <DEDUP_REMOVED lines=21> */
.L_x_16952:
[----:B------:R-:W-:Y:S05]  /*3000*/  BSYNC.RECONVERGENT B1 ;  /* 0x0000000000017941 */ /* 0x000fea0003800200 */
.L_x_16951:
[----:B------:R-:W-:Y:S01]  /*3010*/  IMAD.SHL.U32 R0, R0, 0x100000, RZ ;  /* 0x0010000000007824 */ /* 0x000fe200078e00ff */
[----:B------:R-:W-:-:S04]  /*3020*/  LEA R3, R3, 0x3b800000, 0x17 ;  /* 0x3b80000003037811 */ /* 0x000fc800078eb8ff */
[----:B------:R-:W-:-:S07]  /*3030*/  LOP3.LUT R0, R3, R0, R7, 0xfe, !PT ;  /* 0x0000000003007212 */ /* 0x000fce00078efe07 */
.L_x_16950:
[----:B------:R-:W-:Y:S05]  /*3040*/  BSYNC.RECONVERGENT B0 ;  /* 0x0000000000007941 */ /* 0x000fea0003800200 */
.L_x_16949:
[----:B------:R-:W0:Y:S01]  /*3050*/  F2I.FTZ.TRUNC.NTZ R0, R0 ;  /* 0x0000000000007305 */ /* 0x000e22000021f100 */
[----:B------:R-:W-:Y:S05]  /*3060*/  BRA `(.L_x_16934) ;  /* 0x0000000400087947 */ /* 0x000fea0003800000 */
.L_x_16947:
        /* <DEDUP_REMOVED lines=21> */
.L_x_16956:
[----:B------:R-:W-:Y:S05]  /*31c0*/  BSYNC.RECONVERGENT B1 ;  /* 0x0000000000017941 */ /* 0x000fea0003800200 */
.L_x_16955:
[----:B------:R-:W-:Y:S01]  /*31d0*/  IMAD.SHL.U32 R0, R0, 0x200000, RZ ;  /* 0x0020000000007824 */ /* 0x000fe200078e00ff */
[----:B------:R-:W-:-:S04]  /*31e0*/  LEA R3, R3, 0x37800000, 0x17 ;  /* 0x3780000003037811 */ /* 0x000fc800078eb8ff */
[----:B------:R-:W-:-:S07]  /*31f0*/  LOP3.LUT R0, R3, R0, R7, 0xfe, !PT ;  /* 0x0000000003007212 */ /* 0x000fce00078efe07 */
.L_x_16954:
[----:B------:R-:W-:Y:S05]  /*3200*/  BSYNC.RECONVERGENT B0 ;  /* 0x0000000000007941 */ /* 0x000fea0003800200 */
.L_x_16953:
[----:B------:R-:W0:Y:S01]  /*3210*/  F2I.FTZ.TRUNC.NTZ R0, R0 ;  /* 0x0000000000007305 */ /* 0x000e22000021f100 */
[----:B------:R-:W-:Y:S05]  /*3220*/  BRA `(.L_x_16934) ;  /* 0x0000000000987947 */ /* 0x000fea0003800000 */
.L_x_16946:
[----:B------:R-:W-:-:S13]  /*3230*/  ISETP.NE.AND P0, PT, R0, 0x1c, PT ;  /* 0x0000001c0000780c */ /* 0x000fda0003f05270 */
[----:B------:R-:W-:Y:S05]  /*3240*/  @!P0 BRA `(.L_x_16957) ;  /* 0x00000000008c8947 */ /* 0x000fea0003800000 */
[----:B------:R-:W-:-:S13]  /*3250*/  ISETP.NE.AND P0, PT, R0, 0x1d, PT ;  /* 0x0000001d0000780c */ /* 0x000fda0003f05270 */
[----:B------:R-:W-:Y:S05]  /*3260*/  @!P0 BRA `(.L_x_16958) ;  /* 0x00000000007c8947 */ /* 0x000fea0003800000 */
[----:B------:R-:W-:-:S13]  /*3270*/  ISETP.NE.AND P0, PT, R0, 0x2c, PT ;  /* 0x0000002c0000780c */ /* 0x000fda0003f05270 */
[----:B------:R-:W-:Y:S05]  /*3280*/  @!P0 BRA `(.L_x_16959) ;  /* 0x0000000000488947 */ /* 0x000fea0003800000 */
.L_x_16933:
        /* <DEDUP_REMOVED lines=16> */
.L_x_16960:
[----:B------:R-:W-:Y:S01]  /*3390*/  IMAD.MOV.U32 R0, RZ, RZ, RZ ;  /* 0x000000ffff007224 */ /* 0x000fe200078e00ff */
[----:B------:R-:W-:Y:S06]  /*33a0*/  BRA `(.L_x_16934) ;  /* 0x0000000000387947 */ /* 0x000fec0003800000 */
.L_x_16959:
        /* <DEDUP_REMOVED lines=8> */
.L_x_16962:
[----:B------:R-:W-:Y:S05]  /*3430*/  BSYNC.RECONVERGENT B0 ;  /* 0x0000000000007941 */ /* 0x000fea0003800200 */
.L_x_16961:
[----:B------:R-:W0:Y:S01]  /*3440*/  F2I.FTZ.TRUNC.NTZ R0, R0 ;  /* 0x0000000000007305 */ /* 0x000e22000021f100 */
[----:B------:R-:W-:Y:S05]  /*3450*/  BRA `(.L_x_16934) ;  /* 0x00000000000c7947 */ /* 0x000fea0003800000 */
.L_x_16958:
[----:B------:R0:W5:Y:S01]  /*3460*/  LDG.E R0, desc[UR36][R4.64] ;  /* 0x0000002404007981 */ /* 0x000162000c1e1900 */
[----:B------:R-:W-:Y:S05]  /*3470*/  BRA `(.L_x_16934) ;  /* 0x0000000000047947 */ /* 0x000fea0003800000 */
.L_x_16957:
[----:B------:R0:W5:Y:S02]  /*3480*/  LDG.E R0, desc[UR36][R4.64] ;  /* 0x0000002404007981 */ /* 0x000164000c1e1900 */
.L_x_16934:
[----:B------:R-:W4:Y:S01]  /*3490*/  LDCU.64 UR4, c[0x0][0x648] ;  /* 0x0000c900ff0477ac */ /* 0x000f220008000a00 */
[----:B------:R-:W-:Y:S01]  /*34a0*/  LOP3.LUT R3, R2, 0xff, RZ, 0xc0, !PT ;  /* 0x000000ff02037812 */ /* 0x000fe200078ec0ff */
[----:B0123-5:R-:W-:Y:S01]  /*34b0*/  IMAD R0, R0, R25, RZ ;  /* 0x0000001900007224 */ /* 0x02ffe200078e02ff */
[----:B------:R-:W0:Y:S02]  /*34c0*/  LDCU UR6, c[0x0][0x668] ;  /* 0x0000cd00ff0677ac */ /* 0x000e240008000800 */
[----:B------:R-:W-:Y:S02]  /*34d0*/  ISETP.GT.AND P0, PT, R3, 0x9, PT ;  /* 0x000000090300780c */ /* 0x000fe40003f04270 */
[----:B----4-:R-:W-:Y:S01]  /*34e0*/  IADD3 R8, P1, PT, R23, UR4, RZ ;  /* 0x0000000417087c10 */ /* 0x010fe2000ff3e0ff */
[----:B0-----:R-:W-:-:S04]  /*34f0*/  IMAD R4, R0, UR6, RZ ;  /* 0x0000000600047c24 */ /* 0x001fc8000f8e02ff */
        /* <DEDUP_REMOVED lines=12> */
.L_x_16966:
[----:B------:R0:W-:Y:S01]  /*35c0*/  STG.E.U8 desc[UR36][R8.64], R4 ;  /* 0x0000000408007986 */ /* 0x0001e2000c101124 */
[----:B------:R-:W-:Y:S05]  /*35d0*/  BRA `(.L_x_16968) ;  /* 0x0000000c003c7947 */ /* 0x000fea0003800000 */
.L_x_16965:
        /* <DEDUP_REMOVED lines=9> */
.L_x_16970:
[----:B------:R0:W-:Y:S01]  /*3670*/  STG.E desc[UR36][R8.64], R4 ;  /* 0x0000000408007986 */ /* 0x0001e2000c101924 */
[----:B------:R-:W-:Y:S05]  /*3680*/  BRA `(.L_x_16968) ;  /* 0x0000000c00107947 */ /* 0x000fea0003800000 */
.L_x_16969:
[----:B------:R0:W-:Y:S01]  /*3690*/  STG.E.U16 desc[UR36][R8.64], R4 ;  /* 0x0000000408007986 */ /* 0x0001e2000c101524 */
[----:B------:R-:W-:Y:S05]  /*36a0*/  BRA `(.L_x_16968) ;  /* 0x0000000c00087947 */ /* 0x000fea0003800000 */
.L_x_16964:
        /* <DEDUP_REMOVED lines=9> */
.L_x_16972:
[----:B------:R-:W-:-:S04]  /*3740*/  I2FP.F32.S32 R0, R4 ;  /* 0x0000000400007245 */ /* 0x000fc80000201400 */
[----:B------:R-:W-:-:S05]  /*3750*/  F2FP.F16.F32.PACK_AB R0, RZ, R0 ;  /* 0x00000000ff00723e */ /* 0x000fca00000000ff */
[----:B------:R0:W-:Y:S01]  /*3760*/  STG.E.U16 desc[UR36][R8.64], R0 ;  /* 0x0000000008007986 */ /* 0x0001e2000c101524 */
[----:B------:R-:W-:Y:S05]  /*3770*/  BRA `(.L_x_16968) ;  /* 0x0000000800d47947 */ /* 0x000fea0003800000 */
.L_x_16971:
        /* <DEDUP_REMOVED lines=10> */
.L_x_16974:
[----:B------:R-:W-:-:S04]  /*3820*/  I2FP.F32.S32 R4, R4 ;  /* 0x0000000400047245 */ /* 0x000fc80000201400 */
[----:B------:R-:W-:-:S04]  /*3830*/  F2FP.F16.F32.PACK_AB R3, RZ, R4 ;  /* 0x00000004ff03723e */ /* 0x000fc800000000ff */
[----:B------:R-:W-:-:S05]  /*3840*/  PRMT R3, R3, 0x5410, RZ ;  /* 0x0000541003037816 */ /* 0x000fca00000000ff */
[----:B------:R0:W-:Y:S01]  /*3850*/  STG.E desc[UR36][R8.64], R3 ;  /* 0x0000000308007986 */ /* 0x0001e2000c101924 */
[----:B------:R-:W-:Y:S05]  /*3860*/  BRA `(.L_x_16968) ;  /* 0x0000000800987947 */ /* 0x000fea0003800000 */
.L_x_16973:
[----:B------:R-:W0:Y:S02]  /*3870*/  I2F.F64 R4, R4 ;  /* 0x0000000400047312 */ /* 0x000e240000201c00 */
[----:B0-----:R0:W-:Y:S01]  /*3880*/  STG.E.64 desc[UR36][R8.64], R4 ;  /* 0x0000000408007986 */ /* 0x0011e2000c101b24 */
[----:B------:R-:W-:Y:S05]  /*3890*/  BRA `(.L_x_16968) ;  /* 0x00000008008c7947 */ /* 0x000fea0003800000 */
.L_x_16963:
        /* <DEDUP_REMOVED lines=12> */
.L_x_16977:
[----:B------:R-:W-:Y:S01]  /*3960*/  CS2R R6, SRZ ;  /* 0x0000000000067805 */ /* 0x000fe2000001ff00 */
[----:B------:R-:W0:Y:S04]  /*3970*/  I2F.F64 R4, R4 ;  /* 0x0000000400047312 */ /* 0x000e280000201c00 */
[----:B0-----:R3:W-:Y:S01]  /*3980*/  STG.E.128 desc[UR36][R8.64], R4 ;  /* 0x0000000408007986 */ /* 0x0017e2000c101d24 */
[----:B------:R-:W-:Y:S05]  /*3990*/  BRA `(.L_x_16968) ;  /* 0x00000008004c7947 */ /* 0x000fea0003800000 */
.L_x_16976:
        /* <DEDUP_REMOVED lines=19> */
.L_x_16981:
[----:B------:R-:W-:Y:S05]  /*3ad0*/  BSYNC.RECONVERGENT B0 ;  /* 0x0000000000007941 */ /* 0x000fea0003800200 */
.L_x_16980:
[----:B------:R-:W-:-:S05]  /*3ae0*/  LOP3.LUT R5, R0, 0x80, R5, 0xf8, !PT ;  /* 0x0000008000057812 */ /* 0x000fca00078ef805 */
[----:B------:R0:W-:Y:S01]  /*3af0*/  STG.E.U8 desc[UR36][R8.64], R5 ;  /* 0x0000000508007986 */ /* 0x0001e2000c101124 */
[----:B------:R-:W-:Y:S05]  /*3b00*/  BRA `(.L_x_16968) ;  /* 0x0000000400f07947 */ /* 0x000fea0003800000 */
.L_x_16979:
        /* <DEDUP_REMOVED lines=15> */
.L_x_16983:
[----:B------:R-:W-:Y:S05]  /*3c00*/  BSYNC.RECONVERGENT B0 ;  /* 0x0000000000007941 */ /* 0x000fea0003800200 */
.L_x_16982:
[----:B------:R-:W-:-:S05]  /*3c10*/  LOP3.LUT R5, R0, 0x80, R5, 0xf8, !PT ;  /* 0x0000008000057812 */ /* 0x000fca00078ef805 */
[----:B------:R1:W-:Y:S01]  /*3c20*/  STG.E.U8 desc[UR36][R8.64], R5 ;  /* 0x0000000508007986 */ /* 0x0003e2000c101124 */
[----:B------:R-:W-:Y:S05]  /*3c30*/  BRA `(.L_x_16968) ;  /* 0x0000000400a47947 */ /* 0x000fea0003800000 */
.L_x_16978:
[----:B------:R-:W-:-:S04]  /*3c40*/  I2FP.F32.S32 R0, R4 ;  /* 0x0000000400007245 */ /* 0x000fc80000201400 */
[----:B------:R-:W-:-:S05]  /*3c50*/  F2FP.BF16.F32.PACK_AB R0, RZ, R0 ;  /* 0x00000000ff00723e */ /* 0x000fca00000010ff */
[----:B------:R2:W-:Y:S01]  /*3c60*/  STG.E.U16 desc[UR36][R8.64], R0 ;  /* 0x0000000008007986 */ /* 0x0005e2000c101524 */
[----:B------:R-:W-:Y:S05]  /*3c70*/  BRA `(.L_x_16968) ;  /* 0x0000000400947947 */ /* 0x000fea0003800000 */
.L_x_16975:
        /* <DEDUP_REMOVED lines=10> */
.L_x_16986:
        /* <DEDUP_REMOVED lines=13> */
.L_x_16989:
[----:B------:R-:W-:-:S04]  /*3df0*/  SHF.R.U32.HI R0, RZ, 0x14, R3 ;  /* 0x00000014ff007819 */ /* 0x000fc80000011603 */
[----:B------:R-:W-:-:S04]  /*3e00*/  LOP3.LUT R0, R0, 0x1, RZ, 0xc0, !PT ;  /* 0x0000000100007812 */ /* 0x000fc800078ec0ff */
[----:B------:R-:W-:-:S04]  /*3e10*/  IADD3 R0, PT, PT, R3, 0x487ffff, R0 ;  /* 0x0487ffff03007810 */ /* 0x000fc80007ffe000 */
[----:B------:R-:W-:-:S04]  /*3e20*/  SHF.R.U32.HI R0, RZ, 0x14, R0 ;  /* 0x00000014ff007819 */ /* 0x000fc80000011600 */
[----:B------:R-:W-:-:S07]  /*3e30*/  LOP3.LUT R0, R0, 0xff, RZ, 0xc0, !PT ;  /* 0x000000ff00007812 */ /* 0x000fce00078ec0ff */
.L_x_16990:
[----:B------:R-:W-:-:S04]  /*3e40*/  SHF.R.U32.HI R3, RZ, 0x18, R3 ;  /* 0x00000018ff037819 */ /* 0x000fc80000011603 */
[----:B------:R-:W-:-:S04]  /*3e50*/  LOP3.LUT R0, R0, 0x80, R3, 0xf8, !PT ;  /* 0x0000008000007812 */ /* 0x000fc800078ef803 */
[----:B------:R-:W-:-:S07]  /*3e60*/  PRMT R4, R0, 0x7610, R4 ;  /* 0x0000761000047816 */ /* 0x000fce0000000004 */
.L_x_16988:
[----:B------:R-:W-:Y:S05]  /*3e70*/  BSYNC.RECONVERGENT B0 ;  /* 0x0000000000007941 */ /* 0x000fea0003800200 */
.L_x_16987:
[----:B------:R0:W-:Y:S01]  /*3e80*/  STG.E.U8 desc[UR36][R8.64], R4 ;  /* 0x0000000408007986 */ /* 0x0001e2000c101124 */
[----:B------:R-:W-:Y:S05]  /*3e90*/  BRA `(.L_x_16968) ;  /* 0x00000004000c7947 */ /* 0x000fea0003800000 */
.L_x_16985:
        /* <DEDUP_REMOVED lines=13> */
.L_x_16993:
[----:B------:R-:W-:-:S04]  /*3f70*/  SHF.R.U32.HI R0, RZ, 0x15, R3 ;  /* 0x00000015ff007819 */ /* 0x000fc80000011603 */
[----:B------:R-:W-:-:S04]  /*3f80*/  LOP3.LUT R0, R0, 0x1, RZ, 0xc0, !PT ;  /* 0x0000000100007812 */ /* 0x000fc800078ec0ff */
[----:B------:R-:W-:-:S04]  /*3f90*/  IADD3 R0, PT, PT, R3, 0x88fffff, R0 ;  /* 0x088fffff03007810 */ /* 0x000fc80007ffe000 */
[----:B------:R-:W-:-:S04]  /*3fa0*/  SHF.R.U32.HI R0, RZ, 0x15, R0 ;  /* 0x00000015ff007819 */ /* 0x000fc80000011600 */
[----:B------:R-:W-:-:S07]  /*3fb0*/  LOP3.LUT R0, R0, 0xff, RZ, 0xc0, !PT ;  /* 0x000000ff00007812 */ /* 0x000fce00078ec0ff */
.L_x_16994:
[----:B------:R-:W-:-:S04]  /*3fc0*/  SHF.R.U32.HI R3, RZ, 0x18, R3 ;  /* 0x00000018ff037819 */ /* 0x000fc80000011603 */
[----:B------:R-:W-:-:S04]  /*3fd0*/  LOP3.LUT R0, R0, 0x80, R3, 0xf8, !PT ;  /* 0x0000008000007812 */ /* 0x000fc800078ef803 */
[----:B------:R-:W-:-:S07]  /*3fe0*/  PRMT R4, R0, 0x7610, R4 ;  /* 0x0000761000047816 */ /* 0x000fce0000000004 */
.L_x_16992:
[----:B------:R-:W-:Y:S05]  /*3ff0*/  BSYNC.RECONVERGENT B0 ;  /* 0x0000000000007941 */ /* 0x000fea0003800200 */
.L_x_16991:
[----:B------:R0:W-:Y:S01]  /*4000*/  STG.E.U8 desc[UR36][R8.64], R4 ;  /* 0x0000000408007986 */ /* 0x0001e2000c101124 */
[----:B------:R-:W-:Y:S05]  /*4010*/  BRA `(.L_x_16968) ;  /* 0x0000000000ac7947 */ /* 0x000fea0003800000 */
.L_x_16984:
[----:B------:R-:W-:-:S13]  /*4020*/  ISETP.NE.AND P0, PT, R3, 0x1c, PT ;  /* 0x0000001c0300780c */ /* 0x000fda0003f05270 */
[----:B------:R-:W-:Y:S05]  /*4030*/  @!P0 BRA `(.L_x_16995) ;  /* 0x0000000000a08947 */ /* 0x000fea0003800000 */
[----:B------:R-:W-:-:S13]  /*4040*/  ISETP.NE.AND P0, PT, R3, 0x1d, PT ;  /* 0x0000001d0300780c */ /* 0x000fda0003f05270 */
[----:B------:R-:W-:Y:S05]  /*4050*/  @!P0 BRA `(.L_x_16996) ;  /* 0x00000000008c8947 */ /* 0x000fea0003800000 */
[----:B------:R-:W-:-:S13]  /*4060*/  ISETP.NE.AND P0, PT, R3, 0x2c, PT ;  /* 0x0000002c0300780c */ /* 0x000fda0003f05270 */
[----:B------:R-:W-:Y:S05]  /*4070*/  @!P0 BRA `(.L_x_16997) ;  /* 0x0000000000448947 */ /* 0x000fea0003800000 */
.L_x_16967:
        /* <DEDUP_REMOVED lines=16> */
.L_x_16998:
[----:B------:R-:W-:Y:S05]  /*4180*/  BRA `(.L_x_16968) ;  /* 0x0000000000507947 */ /* 0x000fea0003800000 */
.L_x_16997:
        /* <DEDUP_REMOVED lines=16> */
.L_x_16996:
[----:B------:R-:W-:-:S05]  /*4290*/  SHF.R.S32.HI R5, RZ, 0x1f, R4 ;  /* 0x0000001fff057819 */ /* 0x000fca0000011404 */
[----:B------:R0:W-:Y:S01]  /*42a0*/  STG.E.64 desc[UR36][R8.64], R4 ;  /* 0x0000000408007986 */ /* 0x0001e2000c101b24 */
[----:B------:R-:W-:Y:S05]  /*42b0*/  BRA `(.L_x_16968) ;  /* 0x0000000000047947 */ /* 0x000fea0003800000 */
.L_x_16995:
[----:B------:R0:W-:Y:S02]  /*42c0*/  STG.E desc[UR36][R8.64], R4 ;  /* 0x0000000408007986 */ /* 0x0001e4000c101924 */
.L_x_16968:
[----:B------:R-:W-:-:S07]  /*42d0*/  VIADD R17, R17, 0x80 ;  /* 0x0000008011117836 */ /* 0x000fce0000000000 */
.L_x_16892:
[----:B------:R-:W-:Y:S05]  /*42e0*/  BSYNC.RECONVERGENT B6 ;  /* 0x0000000000067941 */ /* 0x000fea0003800200 */
.L_x_16891:
        /* <DEDUP_REMOVED lines=358> */
.L_x_17001:
        /* <DEDUP_REMOVED lines=24> */
.L_x_17002:
        /* <DEDUP_REMOVED lines=16> */
.L_x_17006:
[----:B------:R0:W5:Y:S01]  /*5bd0*/  LDG.E.U8 R25, desc[UR36][R4.64] ;  /* 0x0000002404197981 */ /* 0x000162000c1e1100 */
[----:B------:R-:W-:Y:S05]  /*5be0*/  BRA `(.L_x_17008) ;  /* 0x0000000c00307947 */ /* 0x000fea0003800000 */
.L_x_17005:
        /* <DEDUP_REMOVED lines=8> */
.L_x_17010:
[----:B------:R0:W5:Y:S01]  /*5c70*/  LDG.E R25, desc[UR36][R4.64] ;  /* 0x0000002404197981 */ /* 0x000162000c1e1900 */
[----:B------:R-:W-:Y:S05]  /*5c80*/  BRA `(.L_x_17008) ;  /* 0x0000000c00087947 */ /* 0x000fea0003800000 */
.L_x_17009:
[----:B------:R0:W5:Y:S01]  /*5c90*/  LDG.E.S16 R25, desc[UR36][R4.64] ;  /* 0x0000002404197981 */ /* 0x000162000c1e1700 */
[----:B------:R-:W-:Y:S05]  /*5ca0*/  BRA `(.L_x_17008) ;  /* 0x0000000c00007947 */ /* 0x000fea0003800000 */
.L_x_17004:
        /* <DEDUP_REMOVED lines=9> */
.L_x_17012:
[----:B------:R-:W2:Y:S02]  /*5d40*/  LDG.E.U16 R4, desc[UR36][R4.64] ;  /* 0x0000002404047981 */ /* 0x000ea4000c1e1500 */
[----:B--2---:R-:W-:-:S06]  /*5d50*/  HADD2.F32 R25, -RZ, R4.H0_H0 ;  /* 0x20000004ff197230 */ /* 0x004fcc0000004100 */
[----:B------:R-:W0:Y:S01]  /*5d60*/  F2I.FTZ.TRUNC.NTZ R25, R25 ;  /* 0x0000001900197305 */ /* 0x000e22000021f100 */
[----:B------:R-:W-:Y:S05]  /*5d70*/  BRA `(.L_x_17008) ;  /* 0x0000000800cc7947 */ /* 0x000fea0003800000 */
.L_x_17011:
        /* <DEDUP_REMOVED lines=9> */
.L_x_17014:
[----:B------:R-:W2:Y:S02]  /*5e10*/  LDG.E.U16 R4, desc[UR36][R4.64] ;  /* 0x0000002404047981 */ /* 0x000ea4000c1e1500 */
[----:B--2---:R-:W-:-:S06]  /*5e20*/  HADD2.F32 R25, -RZ, R4.H0_H0 ;  /* 0x20000004ff197230 */ /* 0x004fcc0000004100 */
[----:B------:R-:W0:Y:S01]  /*5e30*/  F2I.FTZ.TRUNC.NTZ R25, R25 ;  /* 0x0000001900197305 */ /* 0x000e22000021f100 */
[----:B------:R-:W-:Y:S05]  /*5e40*/  BRA `(.L_x_17008) ;  /* 0x0000000800987947 */ /* 0x000fea0003800000 */
.L_x_17013:
[----:B------:R-:W2:Y:S02]  /*5e50*/  LDG.E.64 R4, desc[UR36][R4.64] ;  /* 0x0000002404047981 */ /* 0x000ea4000c1e1b00 */
[----:B--2---:R0:W1:Y:S02]  /*5e60*/  F2I.F64.TRUNC R25, R4 ;  /* 0x0000000400197311 */ /* 0x004064000030d100 */
[----:B01----:R-:W-:Y:S05]  /*5e70*/  BRA `(.L_x_17008) ;  /* 0x00000008008c7947 */ /* 0x003fea0003800000 */
.L_x_17003:
        /* <DEDUP_REMOVED lines=12> */
.L_x_17017:
[----:B------:R-:W2:Y:S02]  /*5f40*/  LDG.E.64 R4, desc[UR36][R4.64] ;  /* 0x0000002404047981 */ /* 0x000ea4000c1e1b00 */
[----:B--2---:R0:W1:Y:S02]  /*5f50*/  F2I.F64.TRUNC R25, R4 ;  /* 0x0000000400197311 */ /* 0x004064000030d100 */
[----:B01----:R-:W-:Y:S05]  /*5f60*/  BRA `(.L_x_17008) ;  /* 0x0000000800507947 */ /* 0x003fea0003800000 */
.L_x_17016:
        /* <DEDUP_REMOVED lines=26> */
.L_x_17019:
        /* <DEDUP_REMOVED lines=14> */
.L_x_17018:
[----:B------:R-:W2:Y:S02]  /*61f0*/  LDG.E.U16 R25, desc[UR36][R4.64] ;  /* 0x0000002404197981 */ /* 0x000ea4000c1e1500 */
[----:B--2---:R-:W-:-:S06]  /*6200*/  IMAD.U32 R25, R25, 0x10000, RZ ;  /* 0x0001000019197824 */ /* 0x004fcc00078e00ff */
[----:B------:R-:W0:Y:S01]  /*6210*/  F2I.FTZ.TRUNC.NTZ R25, R25 ;  /* 0x0000001900197305 */ /* 0x000e22000021f100 */
[----:B------:R-:W-:Y:S05]  /*6220*/  BRA `(.L_x_17008) ;  /* 0x0000000400a07947 */ /* 0x000fea0003800000 */
.L_x_17015:
        /* <DEDUP_REMOVED lines=10> */
.L_x_17022:
        /* <DEDUP_REMOVED lines=21> */
.L_x_17026:
[----:B------:R-:W-:Y:S05]  /*6420*/  BSYNC.RECONVERGENT B1 ;  /* 0x0000000000017941 */ /* 0x000fea0003800200 */
.L_x_17025:
[----:B------:R-:W-:Y:S01]  /*6430*/  IMAD.SHL.U32 R0, R0, 0x100000, RZ ;  /* 0x0010000000007824 */ /* 0x000fe200078e00ff */
[----:B------:R-:W-:-:S04]  /*6440*/  LEA R3, R3, 0x3b800000, 0x17 ;  /* 0x3b80000003037811 */ /* 0x000fc800078eb8ff */
[----:B------:R-:W-:-:S07]  /*6450*/  LOP3.LUT R25, R3, R0, R25, 0xfe, !PT ;  /* 0x0000000003197212 */ /* 0x000fce00078efe19 */
.L_x_17024:
[----:B------:R-:W-:Y:S05]  /*6460*/  BSYNC.RECONVERGENT B0 ;  /* 0x0000000000007941 */ /* 0x000fea0003800200 */
.L_x_17023:
[----:B------:R-:W1:Y:S01]  /*6470*/  F2I.FTZ.TRUNC.NTZ R25, R25 ;  /* 0x0000001900197305 */ /* 0x000e62000021f100 */
[----:B------:R-:W-:Y:S05]  /*6480*/  BRA `(.L_x_17008) ;  /* 0x0000000400087947 */ /* 0x000fea0003800000 */
.L_x_17021:
        /* <DEDUP_REMOVED lines=21> */
.L_x_17030:
[----:B------:R-:W-:Y:S05]  /*65e0*/  BSYNC.RECONVERGENT B1 ;  /* 0x0000000000017941 */ /* 0x000fea0003800200 */
.L_x_17029:
[----:B------:R-:W-:Y:S01]  /*65f0*/  IMAD.SHL.U32 R0, R0, 0x200000, RZ ;  /* 0x0020000000007824 */ /* 0x000fe200078e00ff */
[----:B------:R-:W-:-:S04]  /*6600*/  LEA R3, R3, 0x37800000, 0x17 ;  /* 0x3780000003037811 */ /* 0x000fc800078eb8ff */
[----:B------:R-:W-:-:S07]  /*6610*/  LOP3.LUT R25, R3, R0, R25, 0xfe, !PT ;  /* 0x0000000003197212 */ /* 0x000fce00078efe19 */
.L_x_17028:
[----:B------:R-:W-:Y:S05]  /*6620*/  BSYNC.RECONVERGENT B0 ;  /* 0x0000000000007941 */ /* 0x000fea0003800200 */
.L_x_17027:
[----:B------:R-:W2:Y:S01]  /*6630*/  F2I.FTZ.TRUNC.NTZ R25, R25 ;  /* 0x0000001900197305 */ /* 0x000ea2000021f100 */
[----:B------:R-:W-:Y:S05]  /*6640*/  BRA `(.L_x_17008) ;  /* 0x0000000000987947 */ /* 0x000fea0003800000 */
.L_x_17020:
        /* <DEDUP_REMOVED lines=14> */
.L_x_17034:
[----:B------:R-:W-:Y:S05]  /*6730*/  BSYNC.RECONVERGENT B0 ;  /* 0x0000000000007941 */ /* 0x000fea0003800200 */
.L_x_17033:
[----:B------:R-:W4:Y:S01]  /*6740*/  F2I.FTZ.TRUNC.NTZ R25, R25 ;  /* 0x0000001900197305 */ /* 0x000f22000021f100 */
[----:B------:R-:W-:Y:S05]  /*6750*/  BRA `(.L_x_17008) ;  /* 0x0000000000547947 */ /* 0x000fea0003800000 */
.L_x_17007:
        /* <DEDUP_REMOVED lines=16> */
.L_x_17035:
[----:B------:R-:W-:Y:S01]  /*6860*/  IMAD.MOV.U32 R25, RZ, RZ, RZ ;  /* 0x000000ffff197224 */ /* 0x000fe200078e00ff */
[----:B------:R-:W-:Y:S06]  /*6870*/  BRA `(.L_x_17008) ;  /* 0x00000000000c7947 */ /* 0x000fec0003800000 */
.L_x_17032:
[----:B------:R3:W5:Y:S01]  /*6880*/  LDG.E R25, desc[UR36][R4.64] ;  /* 0x0000002404197981 */ /* 0x000762000c1e1900 */
[----:B------:R-:W-:Y:S05]  /*6890*/  BRA `(.L_x_17008) ;  /* 0x0000000000047947 */ /* 0x000fea0003800000 */
.L_x_17031:
[----:B------:R0:W5:Y:S02]  /*68a0*/  LDG.E R25, desc[UR36][R4.64] ;  /* 0x0000002404197981 */ /* 0x000164000c1e1900 */
.L_x_17008:
[----:B------:R-:W3:Y:S01]  /*68b0*/  LDCU.64 UR4, c[0x0][0x660] ;  /* 0x0000cc00ff0477ac */ /* 0x000ee20008000a00 */
[----:B0-----:R-:W-:-:S04]  /*68c0*/  PRMT R0, R2, 0x7773, RZ ;  /* 0x0000777302007816 */ /* 0x001fc800000000ff */
[----:B------:R-:W-:Y:S02]  /*68d0*/  ISETP.GT.AND P1, PT, R0, 0x9, PT ;  /* 0x000000090000780c */ /* 0x000fe40003f24270 */
[----:B---3--:R-:W-:-:S05]  /*68e0*/  IADD3 R4, P0, PT, R24, UR4, RZ ;  /* 0x0000000418047c10 */ /* 0x008fca000ff1e0ff */
        /* <DEDUP_REMOVED lines=12> */
.L_x_17039:
[----:B------:R0:W5:Y:S01]  /*69b0*/  LDG.E.U8 R0, desc[UR36][R4.64] ;  /* 0x0000002404007981 */ /* 0x000162000c1e1100 */
[----:B------:R-:W-:Y:S05]  /*69c0*/  BRA `(.L_x_17041) ;  /* 0x0000000c00307947 */ /* 0x000fea0003800000 */
.L_x_17038:
        /* <DEDUP_REMOVED lines=8> */
.L_x_17043:
[----:B------:R0:W5:Y:S01]  /*6a50*/  LDG.E R0, desc[UR36][R4.64] ;  /* 0x0000002404007981 */ /* 0x000162000c1e1900 */
[----:B------:R-:W-:Y:S05]  /*6a60*/  BRA `(.L_x_17041) ;  /* 0x0000000c00087947 */ /* 0x000fea0003800000 */
.L_x_17042:
[----:B------:R0:W5:Y:S01]  /*6a70*/  LDG.E.S16 R0, desc[UR36][R4.64] ;  /* 0x0000002404007981 */ /* 0x000162000c1e1700 */
[----:B------:R-:W-:Y:S05]  /*6a80*/  BRA `(.L_x_17041) ;  /* 0x0000000c00007947 */ /* 0x000fea0003800000 */
.L_x_17037:
[----:B------:R-:W-:-:S13]  /*6a90*/  ISETP.GT.AND P0, PT, R0, 0x6, PT ;  /* 0x000000060000780c */ /* 0x000fda0003f04270 */
[----:B------:R-:W-:Y:S05]  /*6aa0*/  @P0 BRA `(.L_x_17044) ;  /* 0x00000000002c0947 */ /* 0x000fea0003800000 */
[----:B------:R-:W-:-:S13]  /*6ab0*/  ISETP.NE.AND P0, PT, R0, 0x5, PT ;  /* 0x000000050000780c */ /* 0x000fda0003f05270 */
[----:B------:R-:W-:Y:S05]  /*6ac0*/  @!P0 BRA `(.L_x_17045) ;  /* 0x0000000000148947 */ /* 0x000fea0003800000 */
[----:B------:R-:W-:-:S13]  /*6ad0*/  ISETP.NE.AND P0, PT, R0, 0x6, PT ;  /* 0x000000060000780c */ /* 0x000fda0003f05270 */
[----:B------:R-:W-:Y:S05]  /*6ae0*/  @P0 BRA `(.L_x_17040) ;  /* 0x0000000800940947 */ /* 0x000fea0003800000 */
[----:B------:R-:W3:Y:S02]  /*6af0*/  LDG.E R0, desc[UR36][R4.64] ;  /* 0x0000002404007981 */ /* 0x000ee4000c1e1900 */
[----:B---3--:R-:W0:Y:S01]  /*6b00*/  F2I.FTZ.TRUNC.NTZ R0, R0 ;  /* 0x0000000000007305 */ /* 0x008e22000021f100 */
[----:B------:R-:W-:Y:S05]  /*6b10*/  BRA `(.L_x_17041) ;  /* 0x0000000800dc7947 */ /* 0x000fea0003800000 */
.L_x_17045:
[----:B------:R-:W3:Y:S02]  /*6b20*/  LDG.E.U16 R4, desc[UR36][R4.64] ;  /* 0x0000002404047981 */ /* 0x000ee4000c1e1500 */
[----:B---3--:R-:W-:-:S06]  /*6b30*/  HADD2.F32 R0, -RZ, R4.H0_H0 ;  /* 0x20000004ff007230 */ /* 0x008fcc0000004100 */
[----:B------:R-:W0:Y:S01]  /*6b40*/  F2I.FTZ.TRUNC.NTZ R0, R0 ;  /* 0x0000000000007305 */ /* 0x000e22000021f100 */
[----:B------:R-:W-:Y:S05]  /*6b50*/  BRA `(.L_x_17041) ;  /* 0x0000000800cc7947 */ /* 0x000fea0003800000 */
.L_x_17044:
[----:B------:R-:W-:-:S13]  /*6b60*/  ISETP.NE.AND P0, PT, R0, 0x7, PT ;  /* 0x000000070000780c */ /* 0x000fda0003f05270 */
[----:B------:R-:W-:Y:S05]  /*6b70*/  @!P0 BRA `(.L_x_17046) ;  /* 0x00000000002c8947 */ /* 0x000fea0003800000 */
[----:B------:R-:W-:-:S13]  /*6b80*/  ISETP.NE.AND P0, PT, R0, 0x8, PT ;  /* 0x000000080000780c */ /* 0x000fda0003f05270 */
[----:B------:R-:W-:Y:S05]  /*6b90*/  @!P0 BRA `(.L_x_17047) ;  /* 0x0000000000148947 */ /* 0x000fea0003800000 */
[----:B------:R-:W-:-:S13]  /*6ba0*/  ISETP.NE.AND P0, PT, R0, 0x9, PT ;  /* 0x000000090000780c */ /* 0x000fda0003f05270 */
[----:B------:R-:W-:Y:S05]  /*6bb0*/  @P0 BRA `(.L_x_17040) ;  /* 0x0000000800600947 */ /* 0x000fea0003800000 */
[----:B------:R-:W3:Y:S02]  /*6bc0*/  LDG.E R0, desc[UR36][R4.64] ;  /* 0x0000002404007981 */ /* 0x000ee4000c1e1900 */
[----:B---3--:R-:W0:Y:S01]  /*6bd0*/  F2I.FTZ.TRUNC.NTZ R0, R0 ;  /* 0x0000000000007305 */ /* 0x008e22000021f100 */
[----:B------:R-:W-:Y:S05]  /*6be0*/  BRA `(.L_x_17041) ;  /* 0x0000000800a87947 */ /* 0x000fea0003800000 */
.L_x_17047:
[----:B------:R-:W3:Y:S02]  /*6bf0*/  LDG.E.U16 R4, desc[UR36][R4.64] ;  /* 0x0000002404047981 */ /* 0x000ee4000c1e1500 */
[----:B---3--:R-:W-:-:S06]  /*6c00*/  HADD2.F32 R0, -RZ, R4.H0_H0 ;  /* 0x20000004ff007230 */ /* 0x008fcc0000004100 */
[----:B------:R-:W0:Y:S01]  /*6c10*/  F2I.FTZ.TRUNC.NTZ R0, R0 ;  /* 0x0000000000007305 */ /* 0x000e22000021f100 */
[----:B------:R-:W-:Y:S05]  /*6c20*/  BRA `(.L_x_17041) ;  /* 0x0000000800987947 */ /* 0x000fea0003800000 */
.L_x_17046:
[----:B------:R-:W3:Y:S02]  /*6c30*/  LDG.E.64 R4, desc[UR36][R4.64] ;  /* 0x0000002404047981 */ /* 0x000ee4000c1e1b00 */
[----:B---3--:R0:W3:Y:S02]  /*6c40*/  F2I.F64.TRUNC R0, R4 ;  /* 0x0000000400007311 */ /* 0x0080e4000030d100 */
[----:B0--3--:R-:W-:Y:S05]  /*6c50*/  BRA `(.L_x_17041) ;  /* 0x00000008008c7947 */ /* 0x009fea0003800000 */
.L_x_17036:
        /* <DEDUP_REMOVED lines=8> */
[----:B------:R-:W3:Y:S02]  /*6ce0*/  LDG.E.U8 R4, desc[UR36][R4.64] ;  /* 0x0000002404047981 */ /* 0x000ee4000c1e1100 */
[----:B---3--:R-:W-:-:S04]  /*6cf0*/  ISETP.NE.AND P0, PT, R4, RZ, PT ;  /* 0x000000ff0400720c */ /* 0x008fc80003f05270 */
[----:B------:R-:W-:Y:S01]  /*6d00*/  SEL R0, RZ, 0x1, !P0 ;  /* 0x00000001ff007807 */ /* 0x000fe20004000000 */
[----:B------:R-:W-:Y:S08]  /*6d10*/  BRA `(.L_x_17041) ;  /* 0x00000008005c7947 */ /* 0x000ff00003800000 */
.L_x_17050:
[----:B------:R-:W3:Y:S02]  /*6d20*/  LDG.E.64 R4, desc[UR36][R4.64] ;  /* 0x0000002404047981 */ /* 0x000ee4000c1e1b00 */
[----:B---3--:R0:W3:Y:S02]  /*6d30*/  F2I.F64.TRUNC R0, R4 ;  /* 0x0000000400007311 */ /* 0x0080e4000030d100 */
[----:B0--3--:R-:W-:Y:S05]  /*6d40*/  BRA `(.L_x_17041) ;  /* 0x0000000800507947 */ /* 0x009fea0003800000 */
.L_x_17049:
        /* <DEDUP_REMOVED lines=26> */
.L_x_17052:
        /* <DEDUP_REMOVED lines=12> */
[----:B------:R-:W0:Y:S01]  /*6fb0*/  F2I.FTZ.TRUNC.NTZ R0, R0 ;  /* 0x0000000000007305 */ /* 0x000e22000021f100 */
[----:B------:R-:W-:Y:S05]  /*6fc0*/  BRA `(.L_x_17041) ;  /* 0x0000000400b07947 */ /* 0x000fea0003800000 */
.L_x_17051:
[----:B------:R-:W3:Y:S02]  /*6fd0*/  LDG.E.U16 R0, desc[UR36][R4.64] ;  /* 0x0000002404007981 */ /* 0x000ee4000c1e1500 */
[----:B---3--:R-:W-:-:S06]  /*6fe0*/  IMAD.U32 R0, R0, 0x10000, RZ ;  /* 0x0001000000007824 */ /* 0x008fcc00078e00ff */
[----:B------:R-:W0:Y:S01]  /*6ff0*/  F2I.FTZ.TRUNC.NTZ R0, R0 ;  /* 0x0000000000007305 */ /* 0x000e22000021f100 */
[----:B------:R-:W-:Y:S05]  /*7000*/  BRA `(.L_x_17041) ;  /* 0x0000000400a07947 */ /* 0x000fea0003800000 */
.L_x_17048:
        /* <DEDUP_REMOVED lines=10> */
.L_x_17055:
        /* <DEDUP_REMOVED lines=21> */
.L_x_17059:
[----:B------:R-:W-:Y:S05]  /*7200*/  BSYNC.RECONVERGENT B1 ;  /* 0x0000000000017941 */ /* 0x000fea0003800200 */
.L_x_17058:
[----:B------:R-:W-:Y:S01]  /*7210*/  IMAD.SHL.U32 R0, R0, 0x100000, RZ ;  /* 0x0010000000007824 */ /* 0x000fe200078e00ff */
[----:B------:R-:W-:-:S04]  /*7220*/  LEA R3, R3, 0x3b800000, 0x17 ;  /* 0x3b80000003037811 */ /* 0x000fc800078eb8ff */
[----:B------:R-:W-:-:S07]  /*7230*/  LOP3.LUT R0, R3, R0, R7, 0xfe, !PT ;  /* 0x0000000003007212 */ /* 0x000fce00078efe07 */
.L_x_17057:
[----:B------:R-:W-:Y:S05]  /*7240*/  BSYNC.RECONVERGENT B0 ;  /* 0x0000000000007941 */ /* 0x000fea0003800200 */
.L_x_17056:
[----:B------:R-:W0:Y:S01]  /*7250*/  F2I.FTZ.TRUNC.NTZ R0, R0 ;  /* 0x0000000000007305 */ /* 0x000e22000021f100 */
[----:B------:R-:W-:Y:S05]  /*7260*/  BRA `(.L_x_17041) ;  /* 0x0000000400087947 */ /* 0x000fea0003800000 */
.L_x_17054:
        /* <DEDUP_REMOVED lines=21> */
.L_x_17063:
[----:B------:R-:W-:Y:S05]  /*73c0*/  BSYNC.RECONVERGENT B1 ;  /* 0x0000000000017941 */ /* 0x000fea0003800200 */
.L_x_17062:
[----:B------:R-:W-:Y:S01]  /*73d0*/  IMAD.SHL.U32 R0, R0, 0x200000, RZ ;  /* 0x0020000000007824 */ /* 0x000fe200078e00ff */
[----:B------:R-:W-:-:S04]  /*73e0*/  LEA R3, R3, 0x37800000, 0x17 ;  /* 0x3780000003037811 */ /* 0x000fc800078eb8ff */
[----:B------:R-:W-:-:S07]  /*73f0*/  LOP3.LUT R0, R3, R0, R7, 0xfe, !PT ;  /* 0x0000000003007212 */ /* 0x000fce00078efe07 */
.L_x_17061:
[----:B------:R-:W-:Y:S05]  /*7400*/  BSYNC.RECONVERGENT B0 ;  /* 0x0000000000007941 */ /* 0x000fea0003800200 */
.L_x_17060:
[----:B------:R-:W0:Y:S01]  /*7410*/  F2I.FTZ.TRUNC.NTZ R0, R0 ;  /* 0x0000000000007305 */ /* 0x000e22000021f100 */
[----:B------:R-:W-:Y:S05]  /*7420*/  BRA `(.L_x_17041) ;  /* 0x0000000000987947 */ /* 0x000fea0003800000 */
.L_x_17053:
[----:B------:R-:W-:-:S13]  /*7430*/  ISETP.NE.AND P0, PT, R0, 0x1c, PT ;  /* 0x0000001c0000780c */ /* 0x000fda0003f05270 */
[----:B------:R-:W-:Y:S05]  /*7440*/  @!P0 BRA `(.L_x_17064) ;  /* 0x00000000008c8947 */ /* 0x000fea0003800000 */
[----:B------:R-:W-:-:S13]  /*7450*/  ISETP.NE.AND P0, PT, R0, 0x1d, PT ;  /* 0x0000001d0000780c */ /* 0x000fda0003f05270 */
[----:B------:R-:W-:Y:S05]  /*7460*/  @!P0 BRA `(.L_x_17065) ;  /* 0x00000000007c8947 */ /* 0x000fea0003800000 */
[----:B------:R-:W-:-:S13]  /*7470*/  ISETP.NE.AND P0, PT, R0, 0x2c, PT ;  /* 0x0000002c0000780c */ /* 0x000fda0003f05270 */
[----:B------:R-:W-:Y:S05]  /*7480*/  @P0 BRA `(.L_x_17040) ;  /* 0x00000000002c0947 */ /* 0x000fea0003800000 */
        /* <DEDUP_REMOVED lines=8> */
.L_x_17067:
[----:B------:R-:W-:Y:S05]  /*7510*/  BSYNC.RECONVERGENT B0 ;  /* 0x0000000000007941 */ /* 0x000fea0003800200 */
.L_x_17066:
[----:B------:R-:W0:Y:S01]  /*7520*/  F2I.FTZ.TRUNC.NTZ R0, R0 ;  /* 0x0000000000007305 */ /* 0x000e22000021f100 */
[----:B------:R-:W-:Y:S05]  /*7530*/  BRA `(.L_x_17041) ;  /* 0x0000000000547947 */ /* 0x000fea0003800000 */
.L_x_17040:
        /* <DEDUP_REMOVED lines=16> */
.L_x_17068:
[----:B------:R-:W-:Y:S01]  /*7640*/  IMAD.MOV.U32 R0, RZ, RZ, RZ ;  /* 0x000000ffff007224 */ /* 0x000fe200078e00ff */
[----:B------:R-:W-:Y:S06]  /*7650*/  BRA `(.L_x_17041) ;  /* 0x00000000000c7947 */ /* 0x000fec0003800000 */
.L_x_17065:
[----:B------:R0:W5:Y:S01]  /*7660*/  LDG.E R0, desc[UR36][R4.64] ;  /* 0x0000002404007981 */ /* 0x000162000c1e1900 */
[----:B------:R-:W-:Y:S05]  /*7670*/  BRA `(.L_x_17041) ;  /* 0x0000000000047947 */ /* 0x000fea0003800000 */
.L_x_17064:
[----:B------:R0:W5:Y:S02]  /*7680*/  LDG.E R0, desc[UR36][R4.64] ;  /* 0x0000002404007981 */ /* 0x000164000c1e1900 */
.L_x_17041:
[----:B------:R-:W3:Y:S01]  /*7690*/  LDCU.64 UR4, c[0x0][0x648] ;  /* 0x0000c900ff0477ac */ /* 0x000ee20008000a00 */
[----:B------:R-:W-:Y:S01]  /*76a0*/  LOP3.LUT R3, R2, 0xff, RZ, 0xc0, !PT ;  /* 0x000000ff02037812 */ /* 0x000fe200078ec0ff */
[----:B012-45:R-:W-:Y:S01]  /*76b0*/  IMAD R0, R0, R25, RZ ;  /* 0x0000001900007224 */ /* 0x037fe200078e02ff */
[----:B------:R-:W0:Y:S02]  /*76c0*/  LDCU UR6, c[0x0][0x668] ;  /* 0x0000cd00ff0677ac */ /* 0x000e240008000800 */
[----:B------:R-:W-:Y:S02]  /*76d0*/  ISETP.GT.AND P1, PT, R3, 0x9, PT ;  /* 0x000000090300780c */ /* 0x000fe40003f24270 */
[----:B---3--:R-:W-:Y:S01]  /*76e0*/  IADD3 R8, P0, PT, R23, UR4, RZ ;  /* 0x0000000417087c10 */ /* 0x008fe2000ff1e0ff */
        /* <DEDUP_REMOVED lines=13> */
.L_x_17072:
[----:B------:R0:W-:Y:S01]  /*77c0*/  STG.E.U8 desc[UR36][R8.64], R4 ;  /* 0x0000000408007986 */ /* 0x0001e2000c101124 */
[----:B------:R-:W-:Y:S05]  /*77d0*/  BRA `(.L_x_17074) ;  /* 0x0000000c00387947 */ /* 0x000fea0003800000 */
.L_x_17071:
        /* <DEDUP_REMOVED lines=9> */
.L_x_17076:
[----:B------:R0:W-:Y:S01]  /*7870*/  STG.E desc[UR36][R8.64], R4 ;  /* 0x0000000408007986 */ /* 0x0001e2000c101924 */
[----:B------:R-:W-:Y:S05]  /*7880*/  BRA `(.L_x_17074) ;  /* 0x0000000c000c7947 */ /* 0x000fea0003800000 */
.L_x_17075:
[----:B------:R0:W-:Y:S01]  /*7890*/  STG.E.U16 desc[UR36][R8.64], R4 ;  /* 0x0000000408007986 */ /* 0x0001e2000c101524 */
[----:B------:R-:W-:Y:S05]  /*78a0*/  BRA `(.L_x_17074) ;  /* 0x0000000c00047947 */ /* 0x000fea0003800000 */
.L_x_17070:
        /* <DEDUP_REMOVED lines=9> */
.L_x_17078:
[----:B------:R-:W-:-:S04]  /*7940*/  I2FP.F32.S32 R0, R4 ;  /* 0x0000000400007245 */ /* 0x000fc80000201400 */
[----:B------:R-:W-:-:S05]  /*7950*/  F2FP.F16.F32.PACK_AB R0, RZ, R0 ;  /* 0x00000000ff00723e */ /* 0x000fca00000000ff */
[----:B------:R0:W-:Y:S01]  /*7960*/  STG.E.U16 desc[UR36][R8.64], R0 ;  /* 0x0000000008007986 */ /* 0x0001e2000c101524 */
[----:B------:R-:W-:Y:S05]  /*7970*/  BRA `(.L_x_17074) ;  /* 0x0000000800d07947 */ /* 0x000fea0003800000 */
.L_x_17077:
        /* <DEDUP_REMOVED lines=10> */
.L_x_17080:
[----:B------:R-:W-:-:S04]  /*7a20*/  I2FP.F32.S32 R4, R4 ;  /* 0x0000000400047245 */ /* 0x000fc80000201400 */
[----:B------:R-:W-:-:S04]  /*7a30*/  F2FP.F16.F32.PACK_AB R3, RZ, R4 ;  /* 0x00000004ff03723e */ /* 0x000fc800000000ff */
[----:B------:R-:W-:-:S05]  /*7a40*/  PRMT R3, R3, 0x5410, RZ ;  /* 0x0000541003037816 */ /* 0x000fca00000000ff */
[----:B------:R0:W-:Y:S01]  /*7a50*/  STG.E desc[UR36][R8.64], R3 ;  /* 0x0000000308007986 */ /* 0x0001e2000c101924 */
[----:B------:R-:W-:Y:S05]  /*7a60*/  BRA `(.L_x_17074) ;  /* 0x0000000800947947 */ /* 0x000fea0003800000 */
.L_x_17079:
[----:B------:R-:W0:Y:S02]  /*7a70*/  I2F.F64 R4, R4 ;  /* 0x0000000400047312 */ /* 0x000e240000201c00 */
[----:B0-----:R0:W-:Y:S01]  /*7a80*/  STG.E.64 desc[UR36][R8.64], R4 ;  /* 0x0000000408007986 */ /* 0x0011e2000c101b24 */
[----:B------:R-:W-:Y:S05]  /*7a90*/  BRA `(.L_x_17074) ;  /* 0x0000000800887947 */ /* 0x000fea0003800000 */
.L_x_17069:
        /* <DEDUP_REMOVED lines=12> */
.L_x_17084:
        /* <DEDUP_REMOVED lines=17> */
.L_x_17087:
[----:B------:R-:W-:-:S04]  /*7c70*/  SHF.R.U32.HI R3, RZ, 0x18, R5 ;  /* 0x00000018ff037819 */ /* 0x000fc80000011605 */
[----:B------:R-:W-:-:S04]  /*7c80*/  LOP3.LUT R0, R0, 0x80, R3, 0xf8, !PT ;  /* 0x0000008000007812 */ /* 0x000fc800078ef803 */
[----:B------:R-:W-:-:S07]  /*7c90*/  PRMT R4, R0, 0x7610, R4 ;  /* 0x0000761000047816 */ /* 0x000fce0000000004 */
.L_x_17086:
[----:B------:R-:W-:Y:S05]  /*7ca0*/  BSYNC.RECONVERGENT B0 ;  /* 0x0000000000007941 */ /* 0x000fea0003800200 */
.L_x_17085:
[----:B------:R0:W-:Y:S01]  /*7cb0*/  STG.E.U8 desc[UR36][R8.64], R4 ;  /* 0x0000000408007986 */ /* 0x0001e2000c101124 */
[----:B------:R-:W-:Y:S05]  /*7cc0*/  BRA `(.L_x_17074) ;  /* 0x0000000400fc7947 */ /* 0x000fea0003800000 */
.L_x_17083:
        /* <DEDUP_REMOVED lines=17> */
.L_x_17090:
[----:B------:R-:W-:-:S04]  /*7de0*/  SHF.R.U32.HI R3, RZ, 0x18, R5 ;  /* 0x00000018ff037819 */ /* 0x000fc80000011605 */
[----:B------:R-:W-:-:S04]  /*7df0*/  LOP3.LUT R0, R0, 0x80, R3, 0xf8, !PT ;  /* 0x0000008000007812 */ /* 0x000fc800078ef803 */
[----:B------:R-:W-:-:S07]  /*7e00*/  PRMT R4, R0, 0x7610, R4 ;  /* 0x0000761000047816 */ /* 0x000fce0000000004 */
.L_x_17089:
[----:B------:R-:W-:Y:S05]  /*7e10*/  BSYNC.RECONVERGENT B0 ;  /* 0x0000000000007941 */ /* 0x000fea0003800200 */
.L_x_17088:
[----:B------:R0:W-:Y:S01]  /*7e20*/  STG.E.U8 desc[UR36][R8.64], R4 ;  /* 0x0000000408007986 */ /* 0x0001e2000c101124 */
[----:B------:R-:W-:Y:S05]  /*7e30*/  BRA `(.L_x_17074) ;  /* 0x0000000400a07947 */ /* 0x000fea0003800000 */
.L_x_17082:
        /* <DEDUP_REMOVED lines=22> */
.L_x_17092:
[----:B------:R-:W-:-:S05]  /*7fa0*/  SHF.R.S32.HI R5, RZ, 0x1f, R4 ;  /* 0x0000001fff057819 */ /* 0x000fca0000011404 */
[----:B------:R0:W-:Y:S01]  /*7fb0*/  STG.E.64 desc[UR36][R8.64], R4 ;  /* 0x0000000408007986 */ /* 0x0001e2000c101b24 */
[----:B------:R-:W-:Y:S05]  /*7fc0*/  BRA `(.L_x_17074) ;  /* 0x00000004003c7947 */ /* 0x000fea0003800000 */
.L_x_17091:
[----:B------:R0:W-:Y:S01]  /*7fd0*/  STG.E desc[UR36][R8.64], R4 ;  /* 0x0000000408007986 */ /* 0x0001e2000c101924 */
[----:B------:R-:W-:Y:S05]  /*7fe0*/  BRA `(.L_x_17074) ;  /* 0x0000000400347947 */ /* 0x000fea0003800000 */
.L_x_17081:
        /* <DEDUP_REMOVED lines=10> */
.L_x_17094:
[----:B------:R-:W-:Y:S01]  /*8090*/  CS2R R6, SRZ ;  /* 0x0000000000067805 */ /* 0x000fe2000001ff00 */
[----:B------:R-:W0:Y:S04]  /*80a0*/  I2F.F64 R4, R4 ;  /* 0x0000000400047312 */ /* 0x000e280000201c00 */
[----:B0-----:R0:W-:Y:S01]  /*80b0*/  STG.E.128 desc[UR36][R8.64], R4 ;  /* 0x0000000408007986 */ /* 0x0011e2000c101d24 */
[----:B------:R-:W-:Y:S05]  /*80c0*/  BRA `(.L_x_17074) ;  /* 0x0000000000fc7947 */ /* 0x000fea0003800000 */
.L_x_17093:
[----:B------:R-:W-:-:S13]  /*80d0*/  ISETP.NE.AND P0, PT, R3, 0xf, PT ;  /* 0x0000000f0300780c */ /* 0x000fda0003f05270 */
[----:B------:R-:W-:Y:S05]  /*80e0*/  @!P0 BRA `(.L_x_17095) ;  /* 0x0000000000e88947 */ /* 0x000fea0003800000 */
[----:B------:R-:W-:-:S13]  /*80f0*/  ISETP.NE.AND P0, PT, R3, 0x17, PT ;  /* 0x000000170300780c */ /* 0x000fda0003f05270 */
[----:B------:R-:W-:Y:S05]  /*8100*/  @!P0 BRA `(.L_x_17096) ;  /* 0x0000000000908947 */ /* 0x000fea0003800000 */
[----:B------:R-:W-:-:S13]  /*8110*/  ISETP.NE.AND P0, PT, R3, 0x18, PT ;  /* 0x000000180300780c */ /* 0x000fda0003f05270 */
[----:B------:R-:W-:Y:S05]  /*8120*/  @!P0 BRA `(.L_x_17097) ;  /* 0x0000000000448947 */ /* 0x000fea0003800000 */
.L_x_17073:
        /* <DEDUP_REMOVED lines=16> */
.L_x_17098:
[----:B------:R-:W-:Y:S05]  /*8230*/  BRA `(.L_x_17074) ;  /* 0x0000000000a07947 */ /* 0x000fea0003800000 */
.L_x_17097:
        /* <DEDUP_REMOVED lines=13> */
.L_x_17100:
[----:B------:R-:W-:Y:S05]  /*8310*/  BSYNC.RECONVERGENT B0 ;  /* 0x0000000000007941 */ /* 0x000fea0003800200 */
.L_x_17099:
[----:B------:R-:W-:-:S05]  /*8320*/  LOP3.LUT R3, R0, 0x80, R3, 0xf8, !PT ;  /* 0x0000008000037812 */ /* 0x000fca00078ef803 */
[----:B------:R3:W-:Y:S01]  /*8330*/  STG.E.U8 desc[UR36][R8.64], R3 ;  /* 0x0000000308007986 */ /* 0x0007e2000c101124 */
[----:B------:R-:W-:Y:S05]  /*8340*/  BRA `(.L_x_17074) ;  /* 0x00000000005c7947 */ /* 0x000fea0003800000 */
.L_x_17096:
        /* <DEDUP_REMOVED lines=12> */
.L_x_17102:
[----:B------:R-:W-:Y:S01]  /*8410*/  IMAD.MOV.U32 R0, RZ, RZ, 0x7f ;  /* 0x0000007fff007424 */ /* 0x000fe200078e00ff */
[----:B------:R-:W-:-:S04]  /*8420*/  ISETP.GT.U32.AND P0, PT, R4, 0x7f800000, PT ;  /* 0x7f8000000400780c */ /* 0x000fc80003f04070 */
[----:B------:R-:W-:-:S09]  /*8430*/  SEL R0, R0, 0x7c, P0 ;  /* 0x0000007c00007807 */ /* 0x000fd20000000000 */
.L_x_17103:
[----:B------:R-:W-:Y:S05]  /*8440*/  BSYNC.RECONVERGENT B0 ;  /* 0x0000000000007941 */ /* 0x000fea0003800200 */
.L_x_17101:
[----:B------:R-:W-:-:S04]  /*8450*/  SHF.R.U32.HI R3, RZ, 0x18, R3 ;  /* 0x00000018ff037819 */ /* 0x000fc80000011603 */
[----:B------:R-:W-:-:S05]  /*8460*/  LOP3.LUT R3, R0, 0x80, R3, 0xf8, !PT ;  /* 0x0000008000037812 */ /* 0x000fca00078ef803 */
[----:B------:R2:W-:Y:S01]  /*8470*/  STG.E.U8 desc[UR36][R8.64], R3 ;  /* 0x0000000308007986 */ /* 0x0005e2000c101124 */
[----:B------:R-:W-:Y:S05]  /*8480*/  BRA `(.L_x_17074) ;  /* 0x00000000000c7947 */ /* 0x000fea0003800000 */
.L_x_17095:
[----:B------:R-:W-:-:S04]  /*8490*/  I2FP.F32.S32 R0, R4 ;  /* 0x0000000400007245 */ /* 0x000fc80000201400 */
[----:B------:R-:W-:-:S05]  /*84a0*/  F2FP.BF16.F32.PACK_AB R0, RZ, R0 ;  /* 0x00000000ff00723e */ /* 0x000fca00000010ff */
[----:B------:R4:W-:Y:S02]  /*84b0*/  STG.E.U16 desc[UR36][R8.64], R0 ;  /* 0x0000000008007986 */ /* 0x0009e4000c101524 */
.L_x_17074:
[----:B------:R-:W-:-:S07]  /*84c0*/  VIADD R17, R17, 0x80 ;  /* 0x0000008011117836 */ /* 0x000fce0000000000 */
.L_x_17000:
[----:B------:R-:W-:Y:S05]  /*84d0*/  BSYNC.RECONVERGENT B6 ;  /* 0x0000000000067941 */ /* 0x000fea0003800200 */
.L_x_16999:
        /* <DEDUP_REMOVED lines=358> */
.L_x_17106:
        /* <DEDUP_REMOVED lines=24> */
.L_x_17107:
        /* <DEDUP_REMOVED lines=16> */
.L_x_17111:
[----:B------:R0:W5:Y:S01]  /*9dc0*/  LDG.E.U8 R25, desc[UR36][R4.64] ;  /* 0x0000002404197981 */ /* 0x000162000c1e1100 */
[----:B------:R-:W-:Y:S05]  /*9dd0*/  BRA `(.L_x_17113) ;  /* 0x0000000c00307947 */ /* 0x000fea0003800000 */
.L_x_17110:
        /* <DEDUP_REMOVED lines=8> */
.L_x_17115:
[----:B------:R0:W5:Y:S01]  /*9e60*/  LDG.E R25, desc[UR36][R4.64] ;  /* 0x0000002404197981 */ /* 0x000162000c1e1900 */
[----:B------:R-:W-:Y:S05]  /*9e70*/  BRA `(.L_x_17113) ;  /* 0x0000000c00087947 */ /* 0x000fea0003800000 */
.L_x_17114:
[----:B------:R0:W5:Y:S01]  /*9e80*/  LDG.E.S16 R25, desc[UR36][R4.64] ;  /* 0x0000002404197981 */ /* 0x000162000c1e1700 */
[----:B------:R-:W-:Y:S05]  /*9e90*/  BRA `(.L_x_17113) ;  /* 0x0000000c00007947 */ /* 0x000fea0003800000 */
.L_x_17109:
        /* <DEDUP_REMOVED lines=9> */
.L_x_17117:
[----:B------:R-:W2:Y:S02]  /*9f30*/  LDG.E.U16 R4, desc[UR36][R4.64] ;  /* 0x0000002404047981 */ /* 0x000ea4000c1e1500 */
[----:B--2---:R-:W-:-:S06]  /*9f40*/  HADD2.F32 R25, -RZ, R4.H0_H0 ;  /* 0x20000004ff197230 */ /* 0x004fcc0000004100 */
[----:B------:R-:W0:Y:S01]  /*9f50*/  F2I.FTZ.TRUNC.NTZ R25, R25 ;  /* 0x0000001900197305 */ /* 0x000e22000021f100 */
[----:B------:R-:W-:Y:S05]  /*9f60*/  BRA `(.L_x_17113) ;  /* 0x0000000800cc7947 */ /* 0x000fea0003800000 */
.L_x_17116:
        /* <DEDUP_REMOVED lines=9> */
.L_x_17119:
[----:B------:R-:W2:Y:S02]  /*a000*/  LDG.E.U16 R4, desc[UR36][R4.64] ;  /* 0x0000002404047981 */ /* 0x000ea4000c1e1500 */
[----:B--2---:R-:W-:-:S06]  /*a010*/  HADD2.F32 R25, -RZ, R4.H0_H0 ;  /* 0x20000004ff197230 */ /* 0x004fcc0000004100 */
[----:B------:R-:W0:Y:S01]  /*a020*/  F2I.FTZ.TRUNC.NTZ R25, R25 ;  /* 0x0000001900197305 */ /* 0x000e22000021f100 */
[----:B------:R-:W-:Y:S05]  /*a030*/  BRA `(.L_x_17113) ;  /* 0x0000000800987947 */ /* 0x000fea0003800000 */
.L_x_17118:
[----:B------:R-:W2:Y:S02]  /*a040*/  LDG.E.64 R4, desc[UR36][R4.64] ;  /* 0x0000002404047981 */ /* 0x000ea4000c1e1b00 */
[----:B--2---:R0:W1:Y:S02]  /*a050*/  F2I.F64.TRUNC R25, R4 ;  /* 0x0000000400197311 */ /* 0x004064000030d100 */
[----:B01----:R-:W-:Y:S05]  /*a060*/  BRA `(.L_x_17113) ;  /* 0x00000008008c7947 */ /* 0x003fea0003800000 */
.L_x_17108:
        /* <DEDUP_REMOVED lines=12> */
.L_x_17122:
[----:B------:R-:W2:Y:S02]  /*a130*/  LDG.E.64 R4, desc[UR36][R4.64] ;  /* 0x0000002404047981 */ /* 0x000ea4000c1e1b00 */
[----:B--2---:R0:W1:Y:S02]  /*a140*/  F2I.F64.TRUNC R25, R4 ;  /* 0x0000000400197311 */ /* 0x004064000030d100 */
[----:B01----:R-:W-:Y:S05]  /*a150*/  BRA `(.L_x_17113) ;  /* 0x0000000800507947 */ /* 0x003fea0003800000 */
.L_x_17121:
        /* <DEDUP_REMOVED lines=26> */
.L_x_17124:
        /* <DEDUP_REMOVED lines=14> */
.L_x_17123:
[----:B------:R-:W2:Y:S02]  /*a3e0*/  LDG.E.U16 R25, desc[UR36][R4.64] ;  /* 0x0000002404197981 */ /* 0x000ea4000c1e1500 */
[----:B--2---:R-:W-:-:S06]  /*a3f0*/  IMAD.U32 R25, R25, 0x10000, RZ ;  /* 0x0001000019197824 */ /* 0x004fcc00078e00ff */
[----:B------:R-:W0:Y:S01]  /*a400*/  F2I.FTZ.TRUNC.NTZ R25, R25 ;  /* 0x0000001900197305 */ /* 0x000e22000021f100 */
[----:B------:R-:W-:Y:S05]  /*a410*/  BRA `(.L_x_17113) ;  /* 0x0000000400a07947 */ /* 0x000fea0003800000 */
.L_x_17120:
        /* <DEDUP_REMOVED lines=10> */
.L_x_17127:
        /* <DEDUP_REMOVED lines=21> */
.L_x_17131:
[----:B------:R-:W-:Y:S05]  /*a610*/  BSYNC.RECONVERGENT B1 ;  /* 0x0000000000017941 */ /* 0x000fea0003800200 */
.L_x_17130:
[----:B------:R-:W-:Y:S01]  /*a620*/  IMAD.SHL.U32 R0, R0, 0x100000, RZ ;  /* 0x0010000000007824 */ /* 0x000fe200078e00ff */
[----:B------:R-:W-:-:S04]  /*a630*/  LEA R3, R3, 0x3b800000, 0x17 ;  /* 0x3b80000003037811 */ /* 0x000fc800078eb8ff */
[----:B------:R-:W-:-:S07]  /*a640*/  LOP3.LUT R25, R3, R0, R25, 0xfe, !PT ;  /* 0x0000000003197212 */ /* 0x000fce00078efe19 */
.L_x_17129:
[----:B------:R-:W-:Y:S05]  /*a650*/  BSYNC.RECONVERGENT B0 ;  /* 0x0000000000007941 */ /* 0x000fea0003800200 */
.L_x_17128:
[----:B------:R-:W2:Y:S01]  /*a660*/  F2I.FTZ.TRUNC.NTZ R25, R25 ;  /* 0x0000001900197305 */ /* 0x000ea2000021f100 */
[----:B------:R-:W-:Y:S05]  /*a670*/  BRA `(.L_x_17113) ;  /* 0x0000000400087947 */ /* 0x000fea0003800000 */
.L_x_17126:
        /* <DEDUP_REMOVED lines=21> */
.L_x_17135:
[----:B------:R-:W-:Y:S05]  /*a7d0*/  BSYNC.RECONVERGENT B1 ;  /* 0x0000000000017941 */ /* 0x000fea0003800200 */
.L_x_17134:
[----:B------:R-:W-:Y:S01]  /*a7e0*/  IMAD.SHL.U32 R0, R0, 0x200000, RZ ;  /* 0x0020000000007824 */ /* 0x000fe200078e00ff */
[----:B------:R-:W-:-:S04]  /*a7f0*/  LEA R3, R3, 0x37800000, 0x17 ;  /* 0x3780000003037811 */ /* 0x000fc800078eb8ff */
[----:B------:R-:W-:-:S07]  /*a800*/  LOP3.LUT R25, R3, R0, R25, 0xfe, !PT ;  /* 0x0000000003197212 */ /* 0x000fce00078efe19 */
.L_x_17133:
[----:B------:R-:W-:Y:S05]  /*a810*/  BSYNC.RECONVERGENT B0 ;  /* 0x0000000000007941 */ /* 0x000fea0003800200 */
.L_x_17132:
[----:B------:R-:W0:Y:S01]  /*a820*/  F2I.FTZ.TRUNC.NTZ R25, R25 ;  /* 0x0000001900197305 */ /* 0x000e22000021f100 */
[----:B------:R-:W-:Y:S05]  /*a830*/  BRA `(.L_x_17113) ;  /* 0x0000000000987947 */ /* 0x000fea0003800000 */
.L_x_17125:
        /* <DEDUP_REMOVED lines=14> */
.L_x_17139:
[----:B------:R-:W-:Y:S05]  /*a920*/  BSYNC.RECONVERGENT B0 ;  /* 0x0000000000007941 */ /* 0x000fea0003800200 */
.L_x_17138:
[----:B------:R-:W0:Y:S01]  /*a930*/  F2I.FTZ.TRUNC.NTZ R25, R25 ;  /* 0x0000001900197305 */ /* 0x000e22000021f100 */
[----:B------:R-:W-:Y:S05]  /*a940*/  BRA `(.L_x_17113) ;  /* 0x0000000000547947 */ /* 0x000fea0003800000 */
.L_x_17112:
        /* <DEDUP_REMOVED lines=16> */
.L_x_17140:
[----:B------:R-:W-:Y:S01]  /*aa50*/  IMAD.MOV.U32 R25, RZ, RZ, RZ ;  /* 0x000000ffff197224 */ /* 0x000fe200078e00ff */
[----:B------:R-:W-:Y:S06]  /*aa60*/  BRA `(.L_x_17113) ;  /* 0x00000000000c7947 */ /* 0x000fec0003800000 */
.L_x_17137:
[----:B------:R4:W5:Y:S01]  /*aa70*/  LDG.E R25, desc[UR36][R4.64] ;  /* 0x0000002404197981 */ /* 0x000962000c1e1900 */
[----:B------:R-:W-:Y:S05]  /*aa80*/  BRA `(.L_x_17113) ;  /* 0x0000000000047947 */ /* 0x000fea0003800000 */
.L_x_17136:
[----:B------:R3:W5:Y:S02]  /*aa90*/  LDG.E R25, desc[UR36][R4.64] ;  /* 0x0000002404197981 */ /* 0x000764000c1e1900 */
.L_x_17113:
[----:B------:R-:W1:Y:S01]  /*aaa0*/  LDCU.64 UR4, c[0x0][0x660] ;  /* 0x0000cc00ff0477ac */ /* 0x000e620008000a00 */
[----:B0-----:R-:W-:-:S04]  /*aab0*/  PRMT R0, R2, 0x7773, RZ ;  /* 0x0000777302007816 */ /* 0x001fc800000000ff */
[----:B------:R-:W-:Y:S02]  /*aac0*/  ISETP.GT.AND P1, PT, R0, 0x9, PT ;  /* 0x000000090000780c */ /* 0x000fe40003f24270 */
[----:B-1-34-:R-:W-:-:S05]  /*aad0*/  IADD3 R4, P0, PT, R24, UR4, RZ ;  /* 0x0000000418047c10 */ /* 0x01afca000ff1e0ff */
        /* <DEDUP_REMOVED lines=12> */
.L_x_17144:
[----:B------:R0:W5:Y:S01]  /*aba0*/  LDG.E.U8 R0, desc[UR36][R4.64] ;  /* 0x0000002404007981 */ /* 0x000162000c1e1100 */
[----:B------:R-:W-:Y:S05]  /*abb0*/  BRA `(.L_x_17146) ;  /* 0x0000000c00307947 */ /* 0x000fea0003800000 */
.L_x_17143:
        /* <DEDUP_REMOVED lines=8> */
.L_x_17148:
[----:B------:R3:W5:Y:S01]  /*ac40*/  LDG.E R0, desc[UR36][R4.64] ;  /* 0x0000002404007981 */ /* 0x000762000c1e1900 */
[----:B------:R-:W-:Y:S05]  /*ac50*/  BRA `(.L_x_17146) ;  /* 0x0000000c00087947 */ /* 0x000fea0003800000 */
.L_x_17147:
[----:B------:R0:W5:Y:S01]  /*ac60*/  LDG.E.S16 R0, desc[UR36][R4.64] ;  /* 0x0000002404007981 */ /* 0x000162000c1e1700 */
[----:B------:R-:W-:Y:S05]  /*ac70*/  BRA `(.L_x_17146) ;  /* 0x0000000c00007947 */ /* 0x000fea0003800000 */
.L_x_17142:
        /* <DEDUP_REMOVED lines=9> */
.L_x_17150:
[----:B------:R-:W3:Y:S02]  /*ad10*/  LDG.E.U16 R4, desc[UR36][R4.64] ;  /* 0x0000002404047981 */ /* 0x000ee4000c1e1500 */
[----:B---3--:R-:W-:-:S06]  /*ad20*/  HADD2.F32 R0, -RZ, R4.H0_H0 ;  /* 0x20000004ff007230 */ /* 0x008fcc0000004100 */
[----:B------:R-:W0:Y:S01]  /*ad30*/  F2I.FTZ.TRUNC.NTZ R0, R0 ;  /* 0x0000000000007305 */ /* 0x000e22000021f100 */
[----:B------:R-:W-:Y:S05]  /*ad40*/  BRA `(.L_x_17146) ;  /* 0x0000000800cc7947 */ /* 0x000fea0003800000 */
.L_x_17149:
        /* <DEDUP_REMOVED lines=9> */
.L_x_17152:
[----:B------:R-:W3:Y:S02]  /*ade0*/  LDG.E.U16 R4, desc[UR36][R4.64] ;  /* 0x0000002404047981 */ /* 0x000ee4000c1e1500 */
[----:B---3--:R-:W-:-:S06]  /*adf0*/  HADD2.F32 R0, -RZ, R4.H0_H0 ;  /* 0x20000004ff007230 */ /* 0x008fcc0000004100 */
[----:B------:R-:W0:Y:S01]  /*ae00*/  F2I.FTZ.TRUNC.NTZ R0, R0 ;  /* 0x0000000000007305 */ /* 0x000e22000021f100 */
[----:B------:R-:W-:Y:S05]  /*ae10*/  BRA `(.L_x_17146) ;  /* 0x0000000800987947 */ /* 0x000fea0003800000 */
.L_x_17151:
[----:B------:R-:W3:Y:S02]  /*ae20*/  LDG.E.64 R4, desc[UR36][R4.64] ;  /* 0x0000002404047981 */ /* 0x000ee4000c1e1b00 */
[----:B---3--:R0:W1:Y:S02]  /*ae30*/  F2I.F64.TRUNC R0, R4 ;  /* 0x0000000400007311 */ /* 0x008064000030d100 */
[----:B01----:R-:W-:Y:S05]  /*ae40*/  BRA `(.L_x_17146) ;  /* 0x00000008008c7947 */ /* 0x003fea0003800000 */
.L_x_17141:
        /* <DEDUP_REMOVED lines=12> */
.L_x_17155:
[----:B------:R-:W3:Y:S02]  /*af10*/  LDG.E.64 R4, desc[UR36][R4.64] ;  /* 0x0000002404047981 */ /* 0x000ee4000c1e1b00 */
[----:B---3--:R0:W1:Y:S02]  /*af20*/  F2I.F64.TRUNC R0, R4 ;  /* 0x0000000400007311 */ /* 0x008064000030d100 */
[----:B01----:R-:W-:Y:S05]  /*af30*/  BRA `(.L_x_17146) ;  /* 0x0000000800507947 */ /* 0x003fea0003800000 */
.L_x_17154:
        /* <DEDUP_REMOVED lines=26> */
.L_x_17157:
        /* <DEDUP_REMOVED lines=14> */
.L_x_17156:
[----:B------:R-:W3:Y:S02]  /*b1c0*/  LDG.E.U16 R0, desc[UR36][R4.64] ;  /* 0x0000002404007981 */ /* 0x000ee4000c1e1500 */
[----:B---3--:R-:W-:-:S06]  /*b1d0*/  IMAD.U32 R0, R0, 0x10000, RZ ;  /* 0x0001000000007824 */ /* 0x008fcc00078e00ff */
[----:B------:R-:W0:Y:S01]  /*b1e0*/  F2I.FTZ.TRUNC.NTZ R0, R0 ;  /* 0x0000000000007305 */ /* 0x000e22000021f100 */
[----:B------:R-:W-:Y:S05]  /*b1f0*/  BRA `(.L_x_17146) ;  /* 0x0000000400a07947 */ /* 0x000fea0003800000 */
.L_x_17153:
        /* <DEDUP_REMOVED lines=10> */
.L_x_17160:
        /* <DEDUP_REMOVED lines=21> */
.L_x_17164:
[----:B------:R-:W-:Y:S05]  /*b3f0*/  BSYNC.RECONVERGENT B1 ;  /* 0x0000000000017941 */ /* 0x000fea0003800200 */
.L_x_17163:
[----:B------:R-:W-:Y:S01]  /*b400*/  IMAD.SHL.U32 R0, R0, 0x100000, RZ ;  /* 0x0010000000007824 */ /* 0x000fe200078e00ff */
[----:B------:R-:W-:-:S04]  /*b410*/  LEA R3, R3, 0x3b800000, 0x17 ;  /* 0x3b80000003037811 */ /* 0x000fc800078eb8ff */
[----:B------:R-:W-:-:S07]  /*b420*/  LOP3.LUT R0, R3, R0, R7, 0xfe, !PT ;  /* 0x0000000003007212 */ /* 0x000fce00078efe07 */
.L_x_17162:
[----:B------:R-:W-:Y:S05]  /*b430*/  BSYNC.RECONVERGENT B0 ;  /* 0x0000000000007941 */ /* 0x000fea0003800200 */
.L_x_17161:
[----:B------:R-:W0:Y:S01]  /*b440*/  F2I.FTZ.TRUNC.NTZ R0, R0 ;  /* 0x0000000000007305 */ /* 0x000e22000021f100 */
[----:B------:R-:W-:Y:S05]  /*b450*/  BRA `(.L_x_17146) ;  /* 0x0000000400087947 */ /* 0x000fea0003800000 */
.L_x_17159:
        /* <DEDUP_REMOVED lines=21> */
.L_x_17168:
[----:B------:R-:W-:Y:S05]  /*b5b0*/  BSYNC.RECONVERGENT B1 ;  /* 0x0000000000017941 */ /* 0x000fea0003800200 */
.L_x_17167:
[----:B------:R-:W-:Y:S01]  /*b5c0*/  IMAD.SHL.U32 R0, R0, 0x200000, RZ ;  /* 0x0020000000007824 */ /* 0x000fe200078e00ff */
[----:B------:R-:W-:-:S04]  /*b5d0*/  LEA R3, R3, 0x37800000, 0x17 ;  /* 0x3780000003037811 */ /* 0x000fc800078eb8ff */
[----:B------:R-:W-:-:S07]  /*b5e0*/  LOP3.LUT R0, R3, R0, R7, 0xfe, !PT ;  /* 0x0000000003007212 */ /* 0x000fce00078efe07 */
.L_x_17166:
[----:B------:R-:W-:Y:S05]  /*b5f0*/  BSYNC.RECONVERGENT B0 ;  /* 0x0000000000007941 */ /* 0x000fea0003800200 */
.L_x_17165:
[----:B------:R-:W0:Y:S01]  /*b600*/  F2I.FTZ.TRUNC.NTZ R0, R0 ;  /* 0x0000000000007305 */ /* 0x000e22000021f100 */
[----:B------:R-:W-:Y:S05]  /*b610*/  BRA `(.L_x_17146) ;  /* 0x0000000000987947 */ /* 0x000fea0003800000 */
.L_x_17158:
        /* <DEDUP_REMOVED lines=14> */
.L_x_17172:
[----:B------:R-:W-:Y:S05]  /*b700*/  BSYNC.RECONVERGENT B0 ;  /* 0x0000000000007941 */ /* 0x000fea0003800200 */
.L_x_17171:
[----:B------:R-:W0:Y:S01]  /*b710*/  F2I.FTZ.TRUNC.NTZ R0, R0 ;  /* 0x0000000000007305 */ /* 0x000e22000021f100 */
[----:B------:R-:W-:Y:S05]  /*b720*/  BRA `(.L_x_17146) ;  /* 0x0000000000547947 */ /* 0x000fea0003800000 */
.L_x_17145:
        /* <DEDUP_REMOVED lines=16> */
.L_x_17173:
[----:B------:R-:W-:Y:S01]  /*b830*/  IMAD.MOV.U32 R0, RZ, RZ, RZ ;  /* 0x000000ffff007224 */ /* 0x000fe200078e00ff */
[----:B------:R-:W-:Y:S06]  /*b840*/  BRA `(.L_x_17146) ;  /* 0x00000000000c7947 */ /* 0x000fec0003800000 */
.L_x_17170:
[----:B------:R0:W5:Y:S01]  /*b850*/  LDG.E R0, desc[UR36][R4.64] ;  /* 0x0000002404007981 */ /* 0x000162000c1e1900 */
[----:B------:R-:W-:Y:S05]  /*b860*/  BRA `(.L_x_17146) ;  /* 0x0000000000047947 */ /* 0x000fea0003800000 */
.L_x_17169:
[----:B------:R0:W5:Y:S02]  /*b870*/  LDG.E R0, desc[UR36][R4.64] ;  /* 0x0000002404007981 */ /* 0x000164000c1e1900 */
.L_x_17146:
[----:B------:R-:W1:Y:S01]  /*b880*/  LDCU.64 UR4, c[0x0][0x648] ;  /* 0x0000c900ff0477ac */ /* 0x000e620008000a00 */
[----:B------:R-:W-:Y:S01]  /*b890*/  LOP3.LUT R3, R2, 0xff, RZ, 0xc0, !PT ;  /* 0x000000ff02037812 */ /* 0x000fe200078ec0ff */
[----:B0-2--5:R-:W-:Y:S01]  /*b8a0*/  IMAD R0, R0, R25, RZ ;  /* 0x0000001900007224 */ /* 0x025fe200078e02ff */
[----:B------:R-:W3:Y:S02]  /*b8b0*/  LDCU UR6, c[0x0][0x668] ;  /* 0x0000cd00ff0677ac */ /* 0x000ee40008000800 */
[----:B------:R-:W-:Y:S02]  /*b8c0*/  ISETP.GT.AND P1, PT, R3, 0x9, PT ;  /* 0x000000090300780c */ /* 0x000fe40003f24270 */
[----:B-1----:R-:W-:Y:S01]  /*b8d0*/  IADD3 R8, P0, PT, R23, UR4, RZ ;  /* 0x0000000417087c10 */ /* 0x002fe2000ff1e0ff */
[----:B---34-:R-:W-:-:S04]  /*b8e0*/  IMAD R4, R0, UR6, RZ ;  /* 0x0000000600047c24 */ /* 0x018fc8000f8e02ff */
        /* <DEDUP_REMOVED lines=12> */
.L_x_17177:
[----:B------:R0:W-:Y:S01]  /*b9b0*/  STG.E.U8 desc[UR36][R8.64], R4 ;  /* 0x0000000408007986 */ /* 0x0001e2000c101124 */
[----:B------:R-:W-:Y:S05]  /*b9c0*/  BRA `(.L_x_17179) ;  /* 0x0000000c00387947 */ /* 0x000fea0003800000 */
.L_x_17176:
        /* <DEDUP_REMOVED lines=9> */
.L_x_17181:
[----:B------:R0:W-:Y:S01]  /*ba60*/  STG.E desc[UR36][R8.64], R4 ;  /* 0x0000000408007986 */ /* 0x0001e2000c101924 */
[----:B------:R-:W-:Y:S05]  /*ba70*/  BRA `(.L_x_17179) ;  /* 0x0000000c000c7947 */ /* 0x000fea0003800000 */
.L_x_17180:
[----:B------:R0:W-:Y:S01]  /*ba80*/  STG.E.U16 desc[UR36][R8.64], R4 ;  /* 0x0000000408007986 */ /* 0x0001e2000c101524 */
[----:B------:R-:W-:Y:S05]  /*ba90*/  BRA `(.L_x_17179) ;  /* 0x0000000c00047947 */ /* 0x000fea0003800000 */
.L_x_17175:
        /* <DEDUP_REMOVED lines=9> */
.L_x_17183:
[----:B------:R-:W-:-:S04]  /*bb30*/  I2FP.F32.S32 R0, R4 ;  /* 0x0000000400007245 */ /* 0x000fc80000201400 */
[----:B------:R-:W-:-:S05]  /*bb40*/  F2FP.F16.F32.PACK_AB R0, RZ, R0 ;  /* 0x00000000ff00723e */ /* 0x000fca00000000ff */
[----:B------:R0:W-:Y:S01]  /*bb50*/  STG.E.U16 desc[UR36][R8.64], R0 ;  /* 0x0000000008007986 */ /* 0x0001e2000c101524 */
[----:B------:R-:W-:Y:S05]  /*bb60*/  BRA `(.L_x_17179) ;  /* 0x0000000800d07947 */ /* 0x000fea0003800000 */
.L_x_17182:
        /* <DEDUP_REMOVED lines=10> */
.L_x_17185:
[----:B------:R-:W-:-:S04]  /*bc10*/  I2FP.F32.S32 R4, R4 ;  /* 0x0000000400047245 */ /* 0x000fc80000201400 */
[----:B------:R-:W-:-:S04]  /*bc20*/  F2FP.F16.F32.PACK_AB R3, RZ, R4 ;  /* 0x00000004ff03723e */ /* 0x000fc800000000ff */
[----:B------:R-:W-:-:S05]  /*bc30*/  PRMT R3, R3, 0x5410, RZ ;  /* 0x0000541003037816 */ /* 0x000fca00000000ff */
[----:B------:R3:W-:Y:S01]  /*bc40*/  STG.E desc[UR36][R8.64], R3 ;  /* 0x0000000308007986 */ /* 0x0007e2000c101924 */
[----:B------:R-:W-:Y:S05]  /*bc50*/  BRA `(.L_x_17179) ;  /* 0x0000000800947947 */ /* 0x000fea0003800000 */
.L_x_17184:
[----:B------:R-:W0:Y:S02]  /*bc60*/  I2F.F64 R4, R4 ;  /* 0x0000000400047312 */ /* 0x000e240000201c00 */
[----:B0-----:R4:W-:Y:S01]  /*bc70*/  STG.E.64 desc[UR36][R8.64], R4 ;  /* 0x0000000408007986 */ /* 0x0019e2000c101b24 */
[----:B------:R-:W-:Y:S05]  /*bc80*/  BRA `(.L_x_17179) ;  /* 0x0000000800887947 */ /* 0x000fea0003800000 */
.L_x_17174:
        /* <DEDUP_REMOVED lines=12> */
.L_x_17189:
        /* <DEDUP_REMOVED lines=17> */
.L_x_17192:
[----:B------:R-:W-:-:S04]  /*be60*/  SHF.R.U32.HI R3, RZ, 0x18, R5 ;  /* 0x00000018ff037819 */ /* 0x000fc80000011605 */
[----:B------:R-:W-:-:S04]  /*be70*/  LOP3.LUT R0, R0, 0x80, R3, 0xf8, !PT ;  /* 0x0000008000007812 */ /* 0x000fc800078ef803 */
[----:B------:R-:W-:-:S07]  /*be80*/  PRMT R4, R0, 0x7610, R4 ;  /* 0x0000761000047816 */ /* 0x000fce0000000004 */
.L_x_17191:
[----:B------:R-:W-:Y:S05]  /*be90*/  BSYNC.RECONVERGENT B0 ;  /* 0x0000000000007941 */ /* 0x000fea0003800200 */
.L_x_17190:
[----:B------:R0:W-:Y:S01]  /*bea0*/  STG.E.U8 desc[UR36][R8.64], R4 ;  /* 0x0000000408007986 */ /* 0x0001e2000c101124 */
[----:B------:R-:W-:Y:S05]  /*beb0*/  BRA `(.L_x_17179) ;  /* 0x0000000400fc7947 */ /* 0x000fea0003800000 */
.L_x_17188:
        /* <DEDUP_REMOVED lines=17> */
.L_x_17195:
[----:B------:R-:W-:-:S04]  /*bfd0*/  SHF.R.U32.HI R3, RZ, 0x18, R5 ;  /* 0x00000018ff037819 */ /* 0x000fc80000011605 */
[----:B------:R-:W-:-:S04]  /*bfe0*/  LOP3.LUT R0, R0, 0x80, R3, 0xf8, !PT ;  /* 0x0000008000007812 */ /* 0x000fc800078ef803 */
[----:B------:R-:W-:-:S07]  /*bff0*/  PRMT R4, R0, 0x7610, R4 ;  /* 0x0000761000047816 */ /* 0x000fce0000000004 */
.L_x_17194:
[----:B------:R-:W-:Y:S05]  /*c000*/  BSYNC.RECONVERGENT B0 ;  /* 0x0000000000007941 */ /* 0x000fea0003800200 */
.L_x_17193:
[----:B------:R0:W-:Y:S01]  /*c010*/  STG.E.U8 desc[UR36][R8.64], R4 ;  /* 0x0000000408007986 */ /* 0x0001e2000c101124 */
[----:B------:R-:W-:Y:S05]  /*c020*/  BRA `(.L_x_17179) ;  /* 0x0000000400a07947 */ /* 0x000fea0003800000 */
.L_x_17187:
        /* <DEDUP_REMOVED lines=22> */
.L_x_17197:
[----:B------:R-:W-:-:S05]  /*c190*/  SHF.R.S32.HI R5, RZ, 0x1f, R4 ;  /* 0x0000001fff057819 */ /* 0x000fca0000011404 */
[----:B------:R0:W-:Y:S01]  /*c1a0*/  STG.E.64 desc[UR36][R8.64], R4 ;  /* 0x0000000408007986 */ /* 0x0001e2000c101b24 */
[----:B------:R-:W-:Y:S05]  /*c1b0*/  BRA `(.L_x_17179) ;  /* 0x00000004003c7947 */ /* 0x000fea0003800000 */
.L_x_17196:
[----:B------:R0:W-:Y:S01]  /*c1c0*/  STG.E desc[UR36][R8.64], R4 ;  /* 0x0000000408007986 */ /* 0x0001e2000c101924 */
[----:B------:R-:W-:Y:S05]  /*c1d0*/  BRA `(.L_x_17179) ;  /* 0x0000000400347947 */ /* 0x000fea0003800000 */
.L_x_17186:
        /* <DEDUP_REMOVED lines=10> */
.L_x_17199:
[----:B------:R-:W-:Y:S01]  /*c280*/  CS2R R6, SRZ ;  /* 0x0000000000067805 */ /* 0x000fe2000001ff00 */
[----:B------:R-:W0:Y:S04]  /*c290*/  I2F.F64 R4, R4 ;  /* 0x0000000400047312 */ /* 0x000e280000201c00 */
[----:B0-----:R0:W-:Y:S01]  /*c2a0*/  STG.E.128 desc[UR36][R8.64], R4 ;  /* 0x0000000408007986 */ /* 0x0011e2000c101d24 */
[----:B------:R-:W-:Y:S05]  /*c2b0*/  BRA `(.L_x_17179) ;  /* 0x0000000000fc7947 */ /* 0x000fea0003800000 */
.L_x_17198:
[----:B------:R-:W-:-:S13]  /*c2c0*/  ISETP.NE.AND P0, PT, R3, 0xf, PT ;  /* 0x0000000f0300780c */ /* 0x000fda0003f05270 */
[----:B------:R-:W-:Y:S05]  /*c2d0*/  @!P0 BRA `(.L_x_17200) ;  /* 0x0000000000e88947 */ /* 0x000fea0003800000 */
[----:B------:R-:W-:-:S13]  /*c2e0*/  ISETP.NE.AND P0, PT, R3, 0x17, PT ;  /* 0x000000170300780c */ /* 0x000fda0003f05270 */
[----:B------:R-:W-:Y:S05]  /*c2f0*/  @!P0 BRA `(.L_x_17201) ;  /* 0x0000000000908947 */ /* 0x000fea0003800000 */
[----:B------:R-:W-:-:S13]  /*c300*/  ISETP.NE.AND P0, PT, R3, 0x18, PT ;  /* 0x000000180300780c */ /* 0x000fda0003f05270 */
[----:B------:R-:W-:Y:S05]  /*c310*/  @!P0 BRA `(.L_x_17202) ;  /* 0x0000000000448947 */ /* 0x000fea0003800000 */
.L_x_17178:
        /* <DEDUP_REMOVED lines=16> */
.L_x_17203:
[----:B------:R-:W-:Y:S05]  /*c420*/  BRA `(.L_x_17179) ;  /* 0x0000000000a07947 */ /* 0x000fea0003800000 */
.L_x_17202:
        /* <DEDUP_REMOVED lines=13> */
.L_x_17205:
[----:B------:R-:W-:Y:S05]  /*c500*/  BSYNC.RECONVERGENT B0 ;  /* 0x0000000000007941 */ /* 0x000fea0003800200 */
.L_x_17204:
[----:B------:R-:W-:-:S05]  /*c510*/  LOP3.LUT R3, R0, 0x80, R3, 0xf8, !PT ;  /* 0x0000008000037812 */ /* 0x000fca00078ef803 */
[----:B------:R0:W-:Y:S01]  /*c520*/  STG.E.U8 desc[UR36][R8.64], R3 ;  /* 0x0000000308007986 */ /* 0x0001e2000c101124 */
[----:B------:R-:W-:Y:S05]  /*c530*/  BRA `(.L_x_17179) ;  /* 0x00000000005c7947 */ /* 0x000fea0003800000 */
.L_x_17201:
        /* <DEDUP_REMOVED lines=12> */
.L_x_17207:
[----:B------:R-:W-:Y:S01]  /*c600*/  IMAD.MOV.U32 R0, RZ, RZ, 0x7f ;  /* 0x0000007fff007424 */ /* 0x000fe200078e00ff */
[----:B------:R-:W-:-:S04]  /*c610*/  ISETP.GT.U32.AND P0, PT, R4, 0x7f800000, PT ;  /* 0x7f8000000400780c */ /* 0x000fc80003f04070 */
[----:B------:R-:W-:-:S09]  /*c620*/  SEL R0, R0, 0x7c, P0 ;  /* 0x0000007c00007807 */ /* 0x000fd20000000000 */
.L_x_17208:
[----:B------:R-:W-:Y:S05]  /*c630*/  BSYNC.RECONVERGENT B0 ;  /* 0x0000000000007941 */ /* 0x000fea0003800200 */
.L_x_17206:
[----:B------:R-:W-:-:S04]  /*c640*/  SHF.R.U32.HI R3, RZ, 0x18, R3 ;  /* 0x00000018ff037819 */ /* 0x000fc80000011603 */
[----:B------:R-:W-:-:S05]  /*c650*/  LOP3.LUT R3, R0, 0x80, R3, 0xf8, !PT ;  /* 0x0000008000037812 */ /* 0x000fca00078ef803 */
[----:B------:R0:W-:Y:S01]  /*c660*/  STG.E.U8 desc[UR36][R8.64], R3 ;  /* 0x0000000308007986 */ /* 0x0001e2000c101124 */
[----:B------:R-:W-:Y:S05]  /*c670*/  BRA `(.L_x_17179) ;  /* 0x00000000000c7947 */ /* 0x000fea0003800000 */
.L_x_17200:
[----:B------:R-:W-:-:S04]  /*c680*/  I2FP.F32.S32 R0, R4 ;  /* 0x0000000400007245 */ /* 0x000fc80000201400 */
[----:B------:R-:W-:-:S05]  /*c690*/  F2FP.BF16.F32.PACK_AB R0, RZ, R0 ;  /* 0x00000000ff00723e */ /* 0x000fca00000010ff */
[----:B------:R0:W-:Y:S02]  /*c6a0*/  STG.E.U16 desc[UR36][R8.64], R0 ;  /* 0x0000000008007986 */ /* 0x0001e4000c101524 */
.L_x_17179:
[----:B------:R-:W-:-:S07]  /*c6b0*/  VIADD R17, R17, 0x80 ;  /* 0x0000008011117836 */ /* 0x000fce0000000000 */
.L_x_17105:
[----:B------:R-:W-:Y:S05]  /*c6c0*/  BSYNC.RECONVERGENT B6 ;  /* 0x0000000000067941 */ /* 0x000fea0003800200 */
.L_x_17104:
        /* <DEDUP_REMOVED lines=358> */
.L_x_17209:
        /* <DEDUP_REMOVED lines=27> */
.L_x_17210:
        /* <DEDUP_REMOVED lines=16> */
.L_x_17214:
[----:B------:R0:W5:Y:S01]  /*dfe0*/  LDG.E.U8 R18, desc[UR36][R4.64] ;  /* 0x0000002404127981 */ /* 0x000162000c1e1100 */
[----:B------:R-:W-:Y:S05]  /*dff0*/  BRA `(.L_x_17216) ;  /* 0x0000000c00307947 */ /* 0x000fea0003800000 */
.L_x_17213:
        /* <DEDUP_REMOVED lines=8> */
.L_x_17218:
[----:B------:R0:W5:Y:S01]  /*e080*/  LDG.E R18, desc[UR36][R4.64] ;  /* 0x0000002404127981 */ /* 0x000162000c1e1900 */
[----:B------:R-:W-:Y:S05]  /*e090*/  BRA `(.L_x_17216) ;  /* 0x0000000c00087947 */ /* 0x000fea0003800000 */
.L_x_17217:
[----:B------:R0:W5:Y:S01]  /*e0a0*/  LDG.E.S16 R18, desc[UR36][R4.64] ;  /* 0x0000002404127981 */ /* 0x000162000c1e1700 */
[----:B------:R-:W-:Y:S05]  /*e0b0*/  BRA `(.L_x_17216) ;  /* 0x0000000c00007947 */ /* 0x000fea0003800000 */
.L_x_17212:
        /* <DEDUP_REMOVED lines=9> */
.L_x_17220:
[----:B------:R-:W2:Y:S02]  /*e150*/  LDG.E.U16 R4, desc[UR36][R4.64] ;  /* 0x0000002404047981 */ /* 0x000ea4000c1e1500 */
[----:B--2---:R-:W-:-:S06]  /*e160*/  HADD2.F32 R18, -RZ, R4.H0_H0 ;  /* 0x20000004ff127230 */ /* 0x004fcc0000004100 */
[----:B------:R-:W0:Y:S01]  /*e170*/  F2I.FTZ.TRUNC.NTZ R18, R18 ;  /* 0x0000001200127305 */ /* 0x000e22000021f100 */
[----:B------:R-:W-:Y:S05]  /*e180*/  BRA `(.L_x_17216) ;  /* 0x0000000800cc7947 */ /* 0x000fea0003800000 */
.L_x_17219:
        /* <DEDUP_REMOVED lines=9> */
.L_x_17222:
[----:B------:R-:W2:Y:S02]  /*e220*/  LDG.E.U16 R4, desc[UR36][R4.64] ;  /* 0x0000002404047981 */ /* 0x000ea4000c1e1500 */
[----:B--2---:R-:W-:-:S06]  /*e230*/  HADD2.F32 R18, -RZ, R4.H0_H0 ;  /* 0x20000004ff127230 */ /* 0x004fcc0000004100 */
[----:B------:R-:W0:Y:S01]  /*e240*/  F2I.FTZ.TRUNC.NTZ R18, R18 ;  /* 0x0000001200127305 */ /* 0x000e22000021f100 */
[----:B------:R-:W-:Y:S05]  /*e250*/  BRA `(.L_x_17216) ;  /* 0x0000000800987947 */ /* 0x000fea0003800000 */
.L_x_17221:
[----:B------:R-:W2:Y:S02]  /*e260*/  LDG.E.64 R4, desc[UR36][R4.64] ;  /* 0x0000002404047981 */ /* 0x000ea4000c1e1b00 */
[----:B--2---:R0:W1:Y:S02]  /*e270*/  F2I.F64.TRUNC R18, R4 ;  /* 0x0000000400127311 */ /* 0x004064000030d100 */
[----:B01----:R-:W-:Y:S05]  /*e280*/  BRA `(.L_x_17216) ;  /* 0x00000008008c7947 */ /* 0x003fea0003800000 */
.L_x_17211:
        /* <DEDUP_REMOVED lines=12> */
.L_x_17225:
[----:B------:R-:W2:Y:S02]  /*e350*/  LDG.E.64 R4, desc[UR36][R4.64] ;  /* 0x0000002404047981 */ /* 0x000ea4000c1e1b00 */
[----:B--2---:R0:W1:Y:S02]  /*e360*/  F2I.F64.TRUNC R18, R4 ;  /* 0x0000000400127311 */ /* 0x004064000030d100 */
[----:B01----:R-:W-:Y:S05]  /*e370*/  BRA `(.L_x_17216) ;  /* 0x0000000800507947 */ /* 0x003fea0003800000 */
.L_x_17224:
        /* <DEDUP_REMOVED lines=26> */
.L_x_17227:
        /* <DEDUP_REMOVED lines=14> */
.L_x_17226:
[----:B------:R-:W2:Y:S02]  /*e600*/  LDG.E.U16 R18, desc[UR36][R4.64] ;  /* 0x0000002404127981 */ /* 0x000ea4000c1e1500 */
[----:B--2---:R-:W-:-:S06]  /*e610*/  IMAD.U32 R18, R18, 0x10000, RZ ;  /* 0x0001000012127824 */ /* 0x004fcc00078e00ff */
[----:B------:R-:W0:Y:S01]  /*e620*/  F2I.FTZ.TRUNC.NTZ R18, R18 ;  /* 0x0000001200127305 */ /* 0x000e22000021f100 */
[----:B------:R-:W-:Y:S05]  /*e630*/  BRA `(.L_x_17216) ;  /* 0x0000000400a07947 */ /* 0x000fea0003800000 */
.L_x_17223:
        /* <DEDUP_REMOVED lines=10> */
.L_x_17230:
        /* <DEDUP_REMOVED lines=21> */
.L_x_17234:
[----:B------:R-:W-:Y:S05]  /*e830*/  BSYNC.RECONVERGENT B1 ;  /* 0x0000000000017941 */ /* 0x000fea0003800200 */
.L_x_17233:
[----:B------:R-:W-:Y:S01]  /*e840*/  IMAD.SHL.U32 R0, R0, 0x100000, RZ ;  /* 0x0010000000007824 */ /* 0x000fe200078e00ff */
[----:B------:R-:W-:-:S04]  /*e850*/  LEA R3, R3, 0x3b800000, 0x17 ;  /* 0x3b80000003037811 */ /* 0x000fc800078eb8ff */
[----:B------:R-:W-:-:S07]  /*e860*/  LOP3.LUT R18, R3, R0, R7, 0xfe, !PT ;  /* 0x0000000003127212 */ /* 0x000fce00078efe07 */
.L_x_17232:
[----:B------:R-:W-:Y:S05]  /*e870*/  BSYNC.RECONVERGENT B0 ;  /* 0x0000000000007941 */ /* 0x000fea0003800200 */
.L_x_17231:
[----:B------:R-:W1:Y:S01]  /*e880*/  F2I.FTZ.TRUNC.NTZ R18, R18 ;  /* 0x0000001200127305 */ /* 0x000e62000021f100 */
[----:B------:R-:W-:Y:S05]  /*e890*/  BRA `(.L_x_17216) ;  /* 0x0000000400087947 */ /* 0x000fea0003800000 */
.L_x_17229:
        /* <DEDUP_REMOVED lines=21> */
.L_x_17238:
[----:B------:R-:W-:Y:S05]  /*e9f0*/  BSYNC.RECONVERGENT B1 ;  /* 0x0000000000017941 */ /* 0x000fea0003800200 */
.L_x_17237:
[----:B------:R-:W-:Y:S01]  /*ea00*/  IMAD.SHL.U32 R0, R0, 0x200000, RZ ;  /* 0x0020000000007824 */ /* 0x000fe200078e00ff */
[----:B------:R-:W-:-:S04]  /*ea10*/  LEA R3, R3, 0x37800000, 0x17 ;  /* 0x3780000003037811 */ /* 0x000fc800078eb8ff */
[----:B------:R-:W-:-:S07]  /*ea20*/  LOP3.LUT R18, R3, R0, R7, 0xfe, !PT ;  /* 0x0000000003127212 */ /* 0x000fce00078efe07 */
.L_x_17236:
[----:B------:R-:W-:Y:S05]  /*ea30*/  BSYNC.RECONVERGENT B0 ;  /* 0x0000000000007941 */ /* 0x000fea0003800200 */
.L_x_17235:
[----:B------:R-:W2:Y:S01]  /*ea40*/  F2I.FTZ.TRUNC.NTZ R18, R18 ;  /* 0x0000001200127305 */ /* 0x000ea2000021f100 */
[----:B------:R-:W-:Y:S05]  /*ea50*/  BRA `(.L_x_17216) ;  /* 0x0000000000987947 */ /* 0x000fea0003800000 */
.L_x_17228:
        /* <DEDUP_REMOVED lines=14> */
.L_x_17242:
[----:B------:R-:W-:Y:S05]  /*eb40*/  BSYNC.RECONVERGENT B0 ;  /* 0x0000000000007941 */ /* 0x000fea0003800200 */
.L_x_17241:
[----:B------:R-:W0:Y:S01]  /*eb50*/  F2I.FTZ.TRUNC.NTZ R18, R18 ;  /* 0x0000001200127305 */ /* 0x000e22000021f100 */
[----:B------:R-:W-:Y:S05]  /*eb60*/  BRA `(.L_x_17216) ;  /* 0x0000000000547947 */ /* 0x000fea0003800000 */
.L_x_17215:
        /* <DEDUP_REMOVED lines=16> */
.L_x_17243:
[----:B------:R-:W-:Y:S01]  /*ec70*/  IMAD.MOV.U32 R18, RZ, RZ, RZ ;  /* 0x000000ffff127224 */ /* 0x000fe200078e00ff */
[----:B------:R-:W-:Y:S06]  /*ec80*/  BRA `(.L_x_17216) ;  /* 0x00000000000c7947 */ /* 0x000fec0003800000 */
.L_x_17240:
[----:B------:R4:W5:Y:S01]  /*ec90*/  LDG.E R18, desc[UR36][R4.64] ;  /* 0x0000002404127981 */ /* 0x000962000c1e1900 */
[----:B------:R-:W-:Y:S05]  /*eca0*/  BRA `(.L_x_17216) ;  /* 0x0000000000047947 */ /* 0x000fea0003800000 */
.L_x_17239:
[----:B------:R3:W5:Y:S02]  /*ecb0*/  LDG.E R18, desc[UR36][R4.64] ;  /* 0x0000002404127981 */ /* 0x000764000c1e1900 */
.L_x_17216:
[----:B------:R-:W3:Y:S01]  /*ecc0*/  LDCU.64 UR4, c[0x0][0x660] ;  /* 0x0000cc00ff0477ac */ /* 0x000ee20008000a00 */
[----:B0-----:R-:W-:-:S04]  /*ecd0*/  PRMT R0, R2, 0x7773, RZ ;  /* 0x0000777302007816 */ /* 0x001fc800000000ff */
[----:B------:R-:W-:Y:S02]  /*ece0*/  ISETP.GT.AND P1, PT, R0, 0x9, PT ;  /* 0x000000090000780c */ /* 0x000fe40003f24270 */
[----:B---34-:R-:W-:-:S05]  /*ecf0*/  IADD3 R4, P0, PT, R24, UR4, RZ ;  /* 0x0000000418047c10 */ /* 0x018fca000ff1e0ff */
        /* <DEDUP_REMOVED lines=12> */
.L_x_17247:
[----:B------:R0:W5:Y:S01]  /*edc0*/  LDG.E.U8 R3, desc[UR36][R4.64] ;  /* 0x0000002404037981 */ /* 0x000162000c1e1100 */
[----:B------:R-:W-:Y:S05]  /*edd0*/  BRA `(.L_x_17249) ;  /* 0x0000000c00307947 */ /* 0x000fea0003800000 */
.L_x_17246:
        /* <DEDUP_REMOVED lines=8> */
.L_x_17251:
[----:B------:R0:W5:Y:S01]  /*ee60*/  LDG.E R3, desc[UR36][R4.64] ;  /* 0x0000002404037981 */ /* 0x000162000c1e1900 */
[----:B------:R-:W-:Y:S05]  /*ee70*/  BRA `(.L_x_17249) ;  /* 0x0000000c00087947 */ /* 0x000fea0003800000 */
.L_x_17250:
[----:B------:R0:W5:Y:S01]  /*ee80*/  LDG.E.S16 R3, desc[UR36][R4.64] ;  /* 0x0000002404037981 */ /* 0x000162000c1e1700 */
[----:B------:R-:W-:Y:S05]  /*ee90*/  BRA `(.L_x_17249) ;  /* 0x0000000c00007947 */ /* 0x000fea0003800000 */
.L_x_17245:
        /* <DEDUP_REMOVED lines=9> */
.L_x_17253:
[----:B------:R-:W3:Y:S02]  /*ef30*/  LDG.E.U16 R4, desc[UR36][R4.64] ;  /* 0x0000002404047981 */ /* 0x000ee4000c1e1500 */
[----:B---3--:R-:W-:-:S06]  /*ef40*/  HADD2.F32 R3, -RZ, R4.H0_H0 ;  /* 0x20000004ff037230 */ /* 0x008fcc0000004100 */
[----:B------:R-:W0:Y:S01]  /*ef50*/  F2I.FTZ.TRUNC.NTZ R3, R3 ;  /* 0x0000000300037305 */ /* 0x000e22000021f100 */
[----:B------:R-:W-:Y:S05]  /*ef60*/  BRA `(.L_x_17249) ;  /* 0x0000000800cc7947 */ /* 0x000fea0003800000 */
.L_x_17252:
        /* <DEDUP_REMOVED lines=9> */
.L_x_17255:
[----:B------:R-:W3:Y:S02]  /*f000*/  LDG.E.U16 R4, desc[UR36][R4.64] ;  /* 0x0000002404047981 */ /* 0x000ee4000c1e1500 */
[----:B---3--:R-:W-:-:S06]  /*f010*/  HADD2.F32 R3, -RZ, R4.H0_H0 ;  /* 0x20000004ff037230 */ /* 0x008fcc0000004100 */
[----:B------:R-:W0:Y:S01]  /*f020*/  F2I.FTZ.TRUNC.NTZ R3, R3 ;  /* 0x0000000300037305 */ /* 0x000e22000021f100 */
[----:B------:R-:W-:Y:S05]  /*f030*/  BRA `(.L_x_17249) ;  /* 0x0000000800987947 */ /* 0x000fea0003800000 */
.L_x_17254:
[----:B------:R-:W3:Y:S02]  /*f040*/  LDG.E.64 R4, desc[UR36][R4.64] ;  /* 0x0000002404047981 */ /* 0x000ee4000c1e1b00 */
[----:B---3--:R0:W3:Y:S02]  /*f050*/  F2I.F64.TRUNC R3, R4 ;  /* 0x0000000400037311 */ /* 0x0080e4000030d100 */
[----:B0--3--:R-:W-:Y:S05]  /*f060*/  BRA `(.L_x_17249) ;  /* 0x00000008008c7947 */ /* 0x009fea0003800000 */
.L_x_17244:
        /* <DEDUP_REMOVED lines=12> */
.L_x_17258:
[----:B------:R-:W3:Y:S02]  /*f130*/  LDG.E.64 R4, desc[UR36][R4.64] ;  /* 0x0000002404047981 */ /* 0x000ee4000c1e1b00 */
[----:B---3--:R0:W3:Y:S02]  /*f140*/  F2I.F64.TRUNC R3, R4 ;  /* 0x0000000400037311 */ /* 0x0080e4000030d100 */
[----:B0--3--:R-:W-:Y:S05]  /*f150*/  BRA `(.L_x_17249) ;  /* 0x0000000800507947 */ /* 0x009fea0003800000 */
.L_x_17257:
        /* <DEDUP_REMOVED lines=26> */
.L_x_17260:
        /* <DEDUP_REMOVED lines=12> */
[----:B------:R-:W3:Y:S01]  /*f3c0*/  F2I.FTZ.TRUNC.NTZ R3, R3 ;  /* 0x0000000300037305 */ /* 0x000ee2000021f100 */
[----:B------:R-:W-:Y:S05]  /*f3d0*/  BRA `(.L_x_17249) ;  /* 0x0000000400b07947 */ /* 0x000fea0003800000 */
.L_x_17259:
[----:B------:R-:W3:Y:S02]  /*f3e0*/  LDG.E.U16 R3, desc[UR36][R4.64] ;  /* 0x0000002404037981 */ /* 0x000ee4000c1e1500 */
[----:B---3--:R-:W-:-:S06]  /*f3f0*/  IMAD.U32 R3, R3, 0x10000, RZ ;  /* 0x0001000003037824 */ /* 0x008fcc00078e00ff */
[----:B------:R-:W4:Y:S01]  /*f400*/  F2I.FTZ.TRUNC.NTZ R3, R3 ;  /* 0x0000000300037305 */ /* 0x000f22000021f100 */
[----:B------:R-:W-:Y:S05]  /*f410*/  BRA `(.L_x_17249) ;  /* 0x0000000400a07947 */ /* 0x000fea0003800000 */
.L_x_17256:
        /* <DEDUP_REMOVED lines=10> */
.L_x_17263:
        /* <DEDUP_REMOVED lines=21> */
.L_x_17267:
[----:B------:R-:W-:Y:S05]  /*f610*/  BSYNC.RECONVERGENT B1 ;  /* 0x0000000000017941 */ /* 0x000fea0003800200 */
.L_x_17266:
[----:B------:R-:W-:Y:S01]  /*f620*/  IMAD.SHL.U32 R0, R0, 0x100000, RZ ;  /* 0x0010000000007824 */ /* 0x000fe200078e00ff */
[----:B------:R-:W-:-:S04]  /*f630*/  LEA R3, R3, 0x3b800000, 0x17 ;  /* 0x3b80000003037811 */ /* 0x000fc800078eb8ff */
[----:B------:R-:W-:-:S07]  /*f640*/  LOP3.LUT R3, R3, R0, R7, 0xfe, !PT ;  /* 0x0000000003037212 */ /* 0x000fce00078efe07 */
.L_x_17265:
[----:B------:R-:W-:Y:S05]  /*f650*/  BSYNC.RECONVERGENT B0 ;  /* 0x0000000000007941 */ /* 0x000fea0003800200 */
.L_x_17264:
[----:B------:R-:W0:Y:S01]  /*f660*/  F2I.FTZ.TRUNC.NTZ R3, R3 ;  /* 0x0000000300037305 */ /* 0x000e22000021f100 */
[----:B------:R-:W-:Y:S05]  /*f670*/  BRA `(.L_x_17249) ;  /* 0x0000000400087947 */ /* 0x000fea0003800000 */
.L_x_17262:
        /* <DEDUP_REMOVED lines=21> */
.L_x_17271:
[----:B------:R-:W-:Y:S05]  /*f7d0*/  BSYNC.RECONVERGENT B1 ;  /* 0x0000000000017941 */ /* 0x000fea0003800200 */
.L_x_17270:
[----:B------:R-:W-:Y:S01]  /*f7e0*/  IMAD.SHL.U32 R0, R0, 0x200000, RZ ;  /* 0x0020000000007824 */ /* 0x000fe200078e00ff */
[----:B------:R-:W-:-:S04]  /*f7f0*/  LEA R3, R3, 0x37800000, 0x17 ;  /* 0x3780000003037811 */ /* 0x000fc800078eb8ff */
[----:B------:R-:W-:-:S07]  /*f800*/  LOP3.LUT R3, R3, R0, R7, 0xfe, !PT ;  /* 0x0000000003037212 */ /* 0x000fce00078efe07 */
.L_x_17269:
[----:B------:R-:W-:Y:S05]  /*f810*/  BSYNC.RECONVERGENT B0 ;  /* 0x0000000000007941 */ /* 0x000fea0003800200 */
.L_x_17268:
[----:B------:R-:W0:Y:S01]  /*f820*/  F2I.FTZ.TRUNC.NTZ R3, R3 ;  /* 0x0000000300037305 */ /* 0x000e22000021f100 */
[----:B------:R-:W-:Y:S05]  /*f830*/  BRA `(.L_x_17249) ;  /* 0x0000000000987947 */ /* 0x000fea0003800000 */
.L_x_17261:
        /* <DEDUP_REMOVED lines=14> */
.L_x_17275:
[----:B------:R-:W-:Y:S05]  /*f920*/  BSYNC.RECONVERGENT B0 ;  /* 0x0000000000007941 */ /* 0x000fea0003800200 */
.L_x_17274:
[----:B------:R-:W0:Y:S01]  /*f930*/  F2I.FTZ.TRUNC.NTZ R3, R3 ;  /* 0x0000000300037305 */ /* 0x000e22000021f100 */
[----:B------:R-:W-:Y:S05]  /*f940*/  BRA `(.L_x_17249) ;  /* 0x0000000000547947 */ /* 0x000fea0003800000 */
.L_x_17248:
        /* <DEDUP_REMOVED lines=16> */
.L_x_17276:
[----:B------:R-:W-:Y:S01]  /*fa50*/  IMAD.MOV.U32 R3, RZ, RZ, RZ ;  /* 0x000000ffff037224 */ /* 0x000fe200078e00ff */
[----:B------:R-:W-:Y:S06]  /*fa60*/  BRA `(.L_x_17249) ;  /* 0x00000000000c7947 */ /* 0x000fec0003800000 */
.L_x_17273:
[----:B------:R0:W5:Y:S01]  /*fa70*/  LDG.E R3, desc[UR36][R4.64] ;  /* 0x0000002404037981 */ /* 0x000162000c1e1900 */
[----:B------:R-:W-:Y:S05]  /*fa80*/  BRA `(.L_x_17249) ;  /* 0x0000000000047947 */ /* 0x000fea0003800000 */
.L_x_17272:
[----:B------:R0:W5:Y:S02]  /*fa90*/  LDG.E R3, desc[UR36][R4.64] ;  /* 0x0000002404037981 */ /* 0x000164000c1e1900 */
.L_x_17249:
[----:B------:R-:W0:Y:S01]  /*faa0*/  LDCU UR4, c[0x0][0x668] ;  /* 0x0000cd00ff0477ac */ /* 0x000e220008000800 */
[----:B------:R-:W-:Y:S01]  /*fab0*/  LOP3.LUT R0, R2, 0xff, RZ, 0xc0, !PT ;  /* 0x000000ff02007812 */ /* 0x000fe200078ec0ff */
[----:B012345:R-:W-:-:S03]  /*fac0*/  IMAD R3, R3, R18, RZ ;  /* 0x0000001203037224 */ /* 0x03ffc600078e02ff */
[----:B------:R-:W-:Y:S01]  /*fad0*/  ISETP.GT.AND P0, PT, R0, 0x9, PT ;  /* 0x000000090000780c */ /* 0x000fe20003f04270 */
[----:B------:R-:W-:-:S12]  /*fae0*/  IMAD R2, R3, UR4, RZ ;  /* 0x0000000403027c24 */ /* 0x000fd8000f8e02ff */
        /* <DEDUP_REMOVED lines=11> */
.L_x_17280:
[----:B------:R-:W-:Y:S01]  /*fba0*/  STG.E.U8 desc[UR36][R16.64], R2 ;  /* 0x0000000210007986 */ /* 0x000fe2000c101124 */
[----:B------:R-:W-:Y:S05]  /*fbb0*/  EXIT ;  /* 0x000000000000794d */ /* 0x000fea0003800000 */
.L_x_17279:
        /* <DEDUP_REMOVED lines=9> */
.L_x_17283:
[----:B------:R-:W-:Y:S01]  /*fc50*/  STG.E desc[UR36][R16.64], R2 ;  /* 0x0000000210007986 */ /* 0x000fe2000c101924 */
[----:B------:R-:W-:Y:S05]  /*fc60*/  EXIT ;  /* 0x000000000000794d */ /* 0x000fea0003800000 */
.L_x_17282:
[----:B------:R-:W-:Y:S01]  /*fc70*/  STG.E.U16 desc[UR36][R16.64], R2 ;  /* 0x0000000210007986 */ /* 0x000fe2000c101524 */
[----:B------:R-:W-:Y:S05]  /*fc80*/  EXIT ;  /* 0x000000000000794d */ /* 0x000fea0003800000 */
.L_x_17278:
        /* <DEDUP_REMOVED lines=9> */
.L_x_17285:
[----:B------:R-:W-:-:S04]  /*fd20*/  I2FP.F32.S32 R0, R2 ;  /* 0x0000000200007245 */ /* 0x000fc80000201400 */
[----:B------:R-:W-:-:S05]  /*fd30*/  F2FP.F16.F32.PACK_AB R0, RZ, R0 ;  /* 0x00000000ff00723e */ /* 0x000fca00000000ff */
[----:B------:R-:W-:Y:S01]  /*fd40*/  STG.E.U16 desc[UR36][R16.64], R0 ;  /* 0x0000000010007986 */ /* 0x000fe2000c101524 */
[----:B------:R-:W-:Y:S05]  /*fd50*/  EXIT ;  /* 0x000000000000794d */ /* 0x000fea0003800000 */
.L_x_17284:
        /* <DEDUP_REMOVED lines=10> */
.L_x_17287:
[----:B------:R-:W-:-:S04]  /*fe00*/  I2FP.F32.S32 R2, R2 ;  /* 0x0000000200027245 */ /* 0x000fc80000201400 */
[----:B------:R-:W-:-:S04]  /*fe10*/  F2FP.F16.F32.PACK_AB R3, RZ, R2 ;  /* 0x00000002ff03723e */ /* 0x000fc800000000ff */
[----:B------:R-:W-:-:S05]  /*fe20*/  PRMT R3, R3, 0x5410, RZ ;  /* 0x0000541003037816 */ /* 0x000fca00000000ff */
[----:B------:R-:W-:Y:S01]  /*fe30*/  STG.E desc[UR36][R16.64], R3 ;  /* 0x0000000310007986 */ /* 0x000fe2000c101924 */
[----:B------:R-:W-:Y:S05]  /*fe40*/  EXIT ;  /* 0x000000000000794d */ /* 0x000fea0003800000 */
.L_x_17286:
[----:B------:R-:W0:Y:S02]  /*fe50*/  I2F.F64 R2, R2 ;  /* 0x0000000200027312 */ /* 0x000e240000201c00 */
[----:B0-----:R-:W-:Y:S01]  /*fe60*/  STG.E.64 desc[UR36][R16.64], R2 ;  /* 0x0000000210007986 */ /* 0x001fe2000c101b24 */
[----:B------:R-:W-:Y:S05]  /*fe70*/  EXIT ;  /* 0x000000000000794d */ /* 0x000fea0003800000 */
.L_x_17277:
        /* <DEDUP_REMOVED lines=12> */
.L_x_17291:
        /* <DEDUP_REMOVED lines=17> */
.L_x_17294:
[----:B------:R-:W-:-:S04]  /*10050*/  SHF.R.U32.HI R3, RZ, 0x18, R3 ;  /* 0x00000018ff037819 */ /* 0x000fc80000011603 */
[----:B------:R-:W-:-:S04]  /*10060*/  LOP3.LUT R0, R0, 0x80, R3, 0xf8, !PT ;  /* 0x0000008000007812 */ /* 0x000fc800078ef803 */
[----:B------:R-:W-:-:S07]  /*10070*/  PRMT R8, R0, 0x7610, R8 ;  /* 0x0000761000087816 */ /* 0x000fce0000000008 */
.L_x_17293:
[----:B------:R-:W-:Y:S05]  /*10080*/  BSYNC.RECONVERGENT B0 ;  /* 0x0000000000007941 */ /* 0x000fea0003800200 */
.L_x_17292:
[----:B------:R-:W-:Y:S01]  /*10090*/  STG.E.U8 desc[UR36][R16.64], R8 ;  /* 0x0000000810007986 */ /* 0x000fe2000c101124 */
[----:B------:R-:W-:Y:S05]  /*100a0*/  EXIT ;  /* 0x000000000000794d */ /* 0x000fea0003800000 */
.L_x_17290:
        /* <DEDUP_REMOVED lines=17> */
.L_x_17297:
[----:B------:R-:W-:-:S04]  /*101c0*/  SHF.R.U32.HI R3, RZ, 0x18, R3 ;  /* 0x00000018ff037819 */ /* 0x000fc80000011603 */
[----:B------:R-:W-:-:S04]  /*101d0*/  LOP3.LUT R0, R0, 0x80, R3, 0xf8, !PT ;  /* 0x0000008000007812 */ /* 0x000fc800078ef803 */
[----:B------:R-:W-:-:S07]  /*101e0*/  PRMT R8, R0, 0x7610, R8 ;  /* 0x0000761000087816 */ /* 0x000fce0000000008 */
.L_x_17296:
[----:B------:R-:W-:Y:S05]  /*101f0*/  BSYNC.RECONVERGENT B0 ;  /* 0x0000000000007941 */ /* 0x000fea0003800200 */
.L_x_17295:
[----:B------:R-:W-:Y:S01]  /*10200*/  STG.E.U8 desc[UR36][R16.64], R8 ;  /* 0x0000000810007986 */ /* 0x000fe2000c101124 */
[----:B------:R-:W-:Y:S05]  /*10210*/  EXIT ;  /* 0x000000000000794d */ /* 0x000fea0003800000 */
.L_x_17289:
        /* <DEDUP_REMOVED lines=22> */
.L_x_17299:
[----:B------:R-:W-:-:S05]  /*10380*/  SHF.R.S32.HI R3, RZ, 0x1f, R2 ;  /* 0x0000001fff037819 */ /* 0x000fca0000011402 */
[----:B------:R-:W-:Y:S01]  /*10390*/  STG.E.64 desc[UR36][R16.64], R2 ;  /* 0x0000000210007986 */ /* 0x000fe2000c101b24 */
[----:B------:R-:W-:Y:S05]  /*103a0*/  EXIT ;  /* 0x000000000000794d */ /* 0x000fea0003800000 */
.L_x_17298:
[----:B------:R-:W-:Y:S01]  /*103b0*/  STG.E desc[UR36][R16.64], R2 ;  /* 0x0000000210007986 */ /* 0x000fe2000c101924 */
[----:B------:R-:W-:Y:S05]  /*103c0*/  EXIT ;  /* 0x000000000000794d */ /* 0x000fea0003800000 */
.L_x_17288:
        /* <DEDUP_REMOVED lines=10> */
.L_x_17301:
[----:B------:R-:W-:Y:S01]  /*10470*/  CS2R R6, SRZ ;  /* 0x0000000000067805 */ /* 0x000fe2000001ff00 */
[----:B------:R-:W0:Y:S04]  /*10480*/  I2F.F64 R4, R2 ;  /* 0x0000000200047312 */ /* 0x000e280000201c00 */
[----:B0-----:R-:W-:Y:S01]  /*10490*/  STG.E.128 desc[UR36][R16.64], R4 ;  /* 0x0000000410007986 */ /* 0x001fe2000c101d24 */
[----:B------:R-:W-:Y:S05]  /*104a0*/  EXIT ;  /* 0x000000000000794d */ /* 0x000fea0003800000 */
.L_x_17300:
[----:B------:R-:W-:-:S13]  /*104b0*/  ISETP.NE.AND P0, PT, R0, 0xf, PT ;  /* 0x0000000f0000780c */ /* 0x000fda0003f05270 */
[----:B------:R-:W-:Y:S05]  /*104c0*/  @!P0 BRA `(.L_x_17302) ;  /* 0x0000000000e88947 */ /* 0x000fea0003800000 */
[----:B------:R-:W-:-:S13]  /*104d0*/  ISETP.NE.AND P0, PT, R0, 0x17, PT ;  /* 0x000000170000780c */ /* 0x000fda0003f05270 */
[----:B------:R-:W-:Y:S05]  /*104e0*/  @!P0 BRA `(.L_x_17303) ;  /* 0x0000000000908947 */ /* 0x000fea0003800000 */
[----:B------:R-:W-:-:S13]  /*104f0*/  ISETP.NE.AND P0, PT, R0, 0x18, PT ;  /* 0x000000180000780c */ /* 0x000fda0003f05270 */
[----:B------:R-:W-:Y:S05]  /*10500*/  @!P0 BRA `(.L_x_17304) ;  /* 0x0000000000448947 */ /* 0x000fea0003800000 */
.L_x_17281:
        /* <DEDUP_REMOVED lines=16> */
.L_x_17305:
[----:B------:R-:W-:Y:S05]  /*10610*/  EXIT ;  /* 0x000000000000794d */ /* 0x000fea0003800000 */
.L_x_17304:
        /* <DEDUP_REMOVED lines=13> */
.L_x_17307:
[----:B------:R-:W-:Y:S05]  /*106f0*/  BSYNC.RECONVERGENT B0 ;  /* 0x0000000000007941 */ /* 0x000fea0003800200 */
.L_x_17306:
[----:B------:R-:W-:-:S05]  /*10700*/  LOP3.LUT R3, R0, 0x80, R3, 0xf8, !PT ;  /* 0x0000008000037812 */ /* 0x000fca00078ef803 */
[----:B------:R-:W-:Y:S01]  /*10710*/  STG.E.U8 desc[UR36][R16.64], R3 ;  /* 0x0000000310007986 */ /* 0x000fe2000c101124 */
[----:B------:R-:W-:Y:S05]  /*10720*/  EXIT ;  /* 0x000000000000794d */ /* 0x000fea0003800000 */
.L_x_17303:
        /* <DEDUP_REMOVED lines=12> */
.L_x_17309:
[----:B------:R-:W-:Y:S01]  /*107f0*/  IMAD.MOV.U32 R0, RZ, RZ, 0x7f ;  /* 0x0000007fff007424 */ /* 0x000fe200078e00ff */
[----:B------:R-:W-:-:S04]  /*10800*/  ISETP.GT.U32.AND P0, PT, R2, 0x7f800000, PT ;  /* 0x7f8000000200780c */ /* 0x000fc80003f04070 */
[----:B------:R-:W-:-:S09]  /*10810*/  SEL R0, R0, 0x7c, P0 ;  /* 0x0000007c00007807 */ /* 0x000fd20000000000 */
.L_x_17310:
[----:B------:R-:W-:Y:S05]  /*10820*/  BSYNC.RECONVERGENT B0 ;  /* 0x0000000000007941 */ /* 0x000fea0003800200 */
.L_x_17308:
[----:B------:R-:W-:-:S04]  /*10830*/  SHF.R.U32.HI R3, RZ, 0x18, R3 ;  /* 0x00000018ff037819 */ /* 0x000fc80000011603 */
[----:B------:R-:W-:-:S05]  /*10840*/  LOP3.LUT R3, R0, 0x80, R3, 0xf8, !PT ;  /* 0x0000008000037812 */ /* 0x000fca00078ef803 */
[----:B------:R-:W-:Y:S01]  /*10850*/  STG.E.U8 desc[UR36][R16.64], R3 ;  /* 0x0000000310007986 */ /* 0x000fe2000c101124 */
[----:B------:R-:W-:Y:S05]  /*10860*/  EXIT ;  /* 0x000000000000794d */ /* 0x000fea0003800000 */
.L_x_17302:
[----:B------:R-:W-:-:S04]  /*10870*/  I2FP.F32.S32 R0, R2 ;  /* 0x0000000200007245 */ /* 0x000fc80000201400 */
[----:B------:R-:W-:-:S05]  /*10880*/  F2FP.BF16.F32.PACK_AB R0, RZ, R0 ;  /* 0x00000000ff00723e */ /* 0x000fca00000010ff */
[----:B------:R-:W-:Y:S01]  /*10890*/  STG.E.U16 desc[UR36][R16.64], R0 ;  /* 0x0000000010007986 */ /* 0x000fe2000c101524 */
[----:B------:R-:W-:Y:S05]  /*108a0*/  EXIT ;  /* 0x000000000000794d */ /* 0x000fea0003800000 */
.L_x_17311:
        /* <DEDUP_REMOVED lines=13> */
.L_x_23598:


//--------------------- .text._ZN2at6native27unrolled_elementwise_kernelIZZZNS0_54_GLOBAL__N__d8c5977b_16_LinearAlgebra_cu_9e10b42f_324316addr_kernel_cudaERNS_14TensorIteratorERKN3c106ScalarES8_ENKUlvE_clEvENKUlvE1_clEvEUliiiE_St5arrayIPcLm4EELi4E23TrivialOffsetCalculatorILi3EjESF_ILi1EjENS0_6memory12LoadWithCastILi3EEENSI_13StoreWithCastILi1EEEEEviT_T0_T2_T3_T4_T5_ --------------------------
	.section	.text._ZN2at6native27unrolled_elementwise_kernelIZZZNS0_54_GLOBAL__N__d8c5977b_16_LinearAlgebra_cu_9e10b42f_324316addr_kernel_cudaERNS_14TensorIteratorERKN3c106ScalarES8_ENKUlvE_clEvENKUlvE1_clEvEUliiiE_St5arrayIPcLm4EELi4E23TrivialOffsetCalculatorILi3EjESF_ILi1EjENS0_6memory12LoadWithCastILi3EEENSI_13StoreWithCastILi1EEEEEviT_T0_T2_T3_T4_T5_,"ax",@progbits
	.align	128
        .global         _ZN2at6native27unrolled_elementwise_kernelIZZZNS0_54_GLOBAL__N__d8c5977b_16_LinearAlgebra_cu_9e10b42f_324316addr_kernel_cudaERNS_14TensorIteratorERKN3c106ScalarES8_ENKUlvE_clEvENKUlvE1_clEvEUliiiE_St5arrayIPcLm4EELi4E23TrivialOffsetCalculatorILi3EjESF_ILi1EjENS0_6memory12LoadWithCastILi3EEENSI_13StoreWithCastILi1EEEEEviT_T0_T2_T3_T4_T5_
        .type           _ZN2at6native27unrolled_elementwise_kernelIZZZNS0_54_GLOBAL__N__d8c5977b_16_LinearAlgebra_cu_9e10b42f_324316addr_kernel_cudaERNS_14TensorIteratorERKN3c106ScalarES8_ENKUlvE_clEvENKUlvE1_clEvEUliiiE_St5arrayIPcLm4EELi4E23TrivialOffsetCalculatorILi3EjESF_ILi1EjENS0_6memory12LoadWithCastILi3EEENSI_13StoreWithCastILi1EEEEEviT_T0_T2_T3_T4_T5_,@function
        .size           _ZN2at6native27unrolled_elementwise_kernelIZZZNS0_54_GLOBAL__N__d8c5977b_16_LinearAlgebra_cu_9e10b42f_324316addr_kernel_cudaERNS_14TensorIteratorERKN3c106ScalarES8_ENKUlvE_clEvENKUlvE1_clEvEUliiiE_St5arrayIPcLm4EELi4E23TrivialOffsetCalculatorILi3EjESF_ILi1EjENS0_6memory12LoadWithCastILi3EEENSI_13StoreWithCastILi1EEEEEviT_T0_T2_T3_T4_T5_,(.L_x_23599 - _ZN2at6native27unrolled_elementwise_kernelIZZZNS0_54_GLOBAL__N__d8c5977b_16_LinearAlgebra_cu_9e10b42f_324316addr_kernel_cudaERNS_14TensorIteratorERKN3c106ScalarES8_ENKUlvE_clEvENKUlvE1_clEvEUliiiE_St5arrayIPcLm4EELi4E23TrivialOffsetCalculatorILi3EjESF_ILi1EjENS0_6memory12LoadWithCastILi3EEENSI_13StoreWithCastILi1EEEEEviT_T0_T2_T3_T4_T5_)
        .other          _ZN2at6native27unrolled_elementwise_kernelIZZZNS0_54_GLOBAL__N__d8c5977b_16_LinearAlgebra_cu_9e10b42f_324316addr_kernel_cudaERNS_14TensorIteratorERKN3c106ScalarES8_ENKUlvE_clEvENKUlvE1_clEvEUliiiE_St5arrayIPcLm4EELi4E23TrivialOffsetCalculatorILi3EjESF_ILi1EjENS0_6memory12LoadWithCastILi3EEENSI_13StoreWithCastILi1EEEEEviT_T0_T2_T3_T4_T5_,@"STO_CUDA_ENTRY STV_DEFAULT"
_ZN2at6native27unrolled_elementwise_kernelIZZZNS0_54_GLOBAL__N__d8c5977b_16_LinearAlgebra_cu_9e10b42f_324316addr_kernel_cudaERNS_14TensorIteratorERKN3c106ScalarES8_ENKUlvE_clEvENKUlvE1_clEvEUliiiE_St5arrayIPcLm4EELi4E23TrivialOffsetCalculatorILi3EjESF_ILi1EjENS0_6memory12LoadWithCastILi3EEENSI_13StoreWithCastILi1EEEEEviT_T0_T2_T3_T4_T5_:
.text._ZN2at6native27unrolled_elementwise_kernelIZZZNS0_54_GLOBAL__N__d8c5977b_16_LinearAlgebra_cu_9e10b42f_324316addr_kernel_cudaERNS_14TensorIteratorERKN3c106ScalarES8_ENKUlvE_clEvENKUlvE1_clEvEUliiiE_St5arrayIPcLm4EELi4E23TrivialOffsetCalculatorILi3EjESF_ILi1EjENS0_6memory12LoadWithCastILi3EEENSI_13StoreWithCastILi1EEEEEviT_T0_T2_T3_T4_T5_:
        /* <DEDUP_REMOVED lines=40> */
.L_x_17314:
        /* <DEDUP_REMOVED lines=18> */
.L_x_17318:
[----:B------:R0:W5:Y:S01]  /*03a0*/  LDG.E.U8 R28, desc[UR36][R4.64] ;  /* 0x00000024041c7981 */ /* 0x000162000c1e1100 */
[----:B------:R-:W-:Y:S05]  /*03b0*/  BRA `(.L_x_17320) ;  /* 0x0000000c00307947 */ /* 0x000fea0003800000 */
.L_x_17317:
        /* <DEDUP_REMOVED lines=8> */
.L_x_17322:
[----:B------:R0:W5:Y:S01]  /*0440*/  LDG.E R28, desc[UR36][R4.64] ;  /* 0x00000024041c7981 */ /* 0x000162000c1e1900 */
[----:B------:R-:W-:Y:S05]  /*0450*/  BRA `(.L_x_17320) ;  /* 0x0000000c00087947 */ /* 0x000fea0003800000 */
.L_x_17321:
[----:B------:R0:W5:Y:S01]  /*0460*/  LDG.E.S16 R28, desc[UR36][R4.64] ;  /* 0x00000024041c7981 */ /* 0x000162000c1e1700 */
[----:B------:R-:W-:Y:S05]  /*0470*/  BRA `(.L_x_17320) ;  /* 0x0000000c00007947 */ /* 0x000fea0003800000 */
.L_x_17316:
        /* <DEDUP_REMOVED lines=9> */
.L_x_17324:
[----:B------:R-:W2:Y:S02]  /*0510*/  LDG.E.U16 R4, desc[UR36][R4.64] ;  /* 0x0000002404047981 */ /* 0x000ea4000c1e1500 */
[----:B--2---:R-:W-:-:S06]  /*0520*/  HADD2.F32 R28, -RZ, R4.H0_H0 ;  /* 0x20000004ff1c7230 */ /* 0x004fcc0000004100 */
[----:B------:R-:W0:Y:S01]  /*0530*/  F2I.FTZ.TRUNC.NTZ R28, R28 ;  /* 0x0000001c001c7305 */ /* 0x000e22000021f100 */
[----:B------:R-:W-:Y:S05]  /*0540*/  BRA `(.L_x_17320) ;  /* 0x0000000800cc7947 */ /* 0x000fea0003800000 */
.L_x_17323:
        /* <DEDUP_REMOVED lines=9> */
.L_x_17326:
[----:B------:R-:W2:Y:S02]  /*05e0*/  LDG.E.U16 R4, desc[UR36][R4.64] ;  /* 0x0000002404047981 */ /* 0x000ea4000c1e1500 */
[----:B--2---:R-:W-:-:S06]  /*05f0*/  HADD2.F32 R28, -RZ, R4.H0_H0 ;  /* 0x20000004ff1c7230 */ /* 0x004fcc0000004100 */
[----:B------:R-:W3:Y:S01]  /*0600*/  F2I.FTZ.TRUNC.NTZ R28, R28 ;  /* 0x0000001c001c7305 */ /* 0x000ee2000021f100 */
[----:B------:R-:W-:Y:S05]  /*0610*/  BRA `(.L_x_17320) ;  /* 0x0000000800987947 */ /* 0x000fea0003800000 */
.L_x_17325:
[----:B------:R-:W2:Y:S02]  /*0620*/  LDG.E.64 R28, desc[UR36][R4.64] ;  /* 0x00000024041c7981 */ /* 0x000ea4000c1e1b00 */
[----:B--2---:R0:W1:Y:S02]  /*0630*/  F2I.F64.TRUNC R28, R28 ;  /* 0x0000001c001c7311 */ /* 0x004064000030d100 */
[----:B01----:R-:W-:Y:S05]  /*0640*/  BRA `(.L_x_17320) ;  /* 0x00000008008c7947 */ /* 0x003fea0003800000 */
.L_x_17315:
        /* <DEDUP_REMOVED lines=12> */
.L_x_17329:
[----:B------:R-:W2:Y:S02]  /*0710*/  LDG.E.64 R4, desc[UR36][R4.64] ;  /* 0x0000002404047981 */ /* 0x000ea4000c1e1b00 */
[----:B--2---:R0:W1:Y:S02]  /*0720*/  F2I.F64.TRUNC R28, R4 ;  /* 0x00000004001c7311 */ /* 0x004064000030d100 */
[----:B01----:R-:W-:Y:S05]  /*0730*/  BRA `(.L_x_17320) ;  /* 0x0000000800507947 */ /* 0x003fea0003800000 */
.L_x_17328:
        /* <DEDUP_REMOVED lines=26> */
.L_x_17331:
        /* <DEDUP_REMOVED lines=14> */
.L_x_17330:
[----:B------:R-:W2:Y:S02]  /*09c0*/  LDG.E.U16 R28, desc[UR36][R4.64] ;  /* 0x00000024041c7981 */ /* 0x000ea4000c1e1500 */
[----:B--2---:R-:W-:-:S06]  /*09d0*/  IMAD.U32 R28, R28, 0x10000, RZ ;  /* 0x000100001c1c7824 */ /* 0x004fcc00078e00ff */
[----:B------:R-:W0:Y:S01]  /*09e0*/  F2I.FTZ.TRUNC.NTZ R28, R28 ;  /* 0x0000001c001c7305 */ /* 0x000e22000021f100 */
[----:B------:R-:W-:Y:S05]  /*09f0*/  BRA `(.L_x_17320) ;  /* 0x0000000400a07947 */ /* 0x000fea0003800000 */
.L_x_17327:
        /* <DEDUP_REMOVED lines=10> */
.L_x_17334:
        /* <DEDUP_REMOVED lines=21> */
.L_x_17338:
[----:B------:R-:W-:Y:S05]  /*0bf0*/  BSYNC.RECONVERGENT B1 ;  /* 0x0000000000017941 */ /* 0x000fea0003800200 */
.L_x_17337:
[----:B------:R-:W-:Y:S01]  /*0c00*/  IMAD.SHL.U32 R0, R0, 0x100000, RZ ;  /* 0x0010000000007824 */ /* 0x000fe200078e00ff */
[----:B------:R-:W-:-:S04]  /*0c10*/  LEA R3, R3, 0x3b800000, 0x17 ;  /* 0x3b80000003037811 */ /* 0x000fc800078eb8ff */
[----:B------:R-:W-:-:S07]  /*0c20*/  LOP3.LUT R28, R3, R0, R7, 0xfe, !PT ;  /* 0x00000000031c7212 */ /* 0x000fce00078efe07 */
.L_x_17336:
[----:B------:R-:W-:Y:S05]  /*0c30*/  BSYNC.RECONVERGENT B0 ;  /* 0x0000000000007941 */ /* 0x000fea0003800200 */
.L_x_17335:
[----:B------:R-:W0:Y:S01]  /*0c40*/  F2I.FTZ.TRUNC.NTZ R28, R28 ;  /* 0x0000001c001c7305 */ /* 0x000e22000021f100 */
[----:B------:R-:W-:Y:S05]  /*0c50*/  BRA `(.L_x_17320) ;  /* 0x0000000400087947 */ /* 0x000fea0003800000 */
.L_x_17333:
        /* <DEDUP_REMOVED lines=21> */
.L_x_17342:
[----:B------:R-:W-:Y:S05]  /*0db0*/  BSYNC.RECONVERGENT B1 ;  /* 0x0000000000017941 */ /* 0x000fea0003800200 */
.L_x_17341:
[----:B------:R-:W-:Y:S01]  /*0dc0*/  IMAD.SHL.U32 R0, R0, 0x200000, RZ ;  /* 0x0020000000007824 */ /* 0x000fe200078e00ff */
[----:B------:R-:W-:-:S04]  /*0dd0*/  LEA R3, R3, 0x37800000, 0x17 ;  /* 0x3780000003037811 */ /* 0x000fc800078eb8ff */
[----:B------:R-:W-:-:S07]  /*0de0*/  LOP3.LUT R28, R3, R0, R7, 0xfe, !PT ;  /* 0x00000000031c7212 */ /* 0x000fce00078efe07 */
.L_x_17340:
[----:B------:R-:W-:Y:S05]  /*0df0*/  BSYNC.RECONVERGENT B0 ;  /* 0x0000000000007941 */ /* 0x000fea0003800200 */
.L_x_17339:
[----:B------:R-:W0:Y:S01]  /*0e00*/  F2I.FTZ.TRUNC.NTZ R28, R28 ;  /* 0x0000001c001c7305 */ /* 0x000e22000021f100 */
[----:B------:R-:W-:Y:S05]  /*0e10*/  BRA `(.L_x_17320) ;  /* 0x0000000000987947 */ /* 0x000fea0003800000 */
.L_x_17332:
[----:B------:R-:W-:-:S09]  /*0e20*/  UISETP.NE.AND UP0, UPT, UR4, 0x1c, UPT ;  /* 0x0000001c0400788c */ /* 0x000fd2000bf05270 */
[----:B------:R-:W-:Y:S05]  /*0e30*/  BRA.U !UP0, `(.L_x_17343) ;  /* 0x00000001088c7547 */ /* 0x000fea000b800000 */
[----:B------:R-:W-:-:S09]  /*0e40*/  UISETP.NE.AND UP0, UPT, UR4, 0x1d, UPT ;  /* 0x0000001d0400788c */ /* 0x000fd2000bf05270 */
[----:B------:R-:W-:Y:S05]  /*0e50*/  BRA.U !UP0, `(.L_x_17344) ;  /* 0x00000001087c7547 */ /* 0x000fea000b800000 */
[----:B------:R-:W-:-:S09]  /*0e60*/  UISETP.NE.AND UP0, UPT, UR4, 0x2c, UPT ;  /* 0x0000002c0400788c */ /* 0x000fd2000bf05270 */
[----:B------:R-:W-:Y:S05]  /*0e70*/  BRA.U !UP0, `(.L_x_17345) ;  /* 0x0000000108487547 */ /* 0x000fea000b800000 */
.L_x_17319:
        /* <DEDUP_REMOVED lines=16> */
.L_x_17346:
[----:B------:R-:W-:Y:S01]  /*0f80*/  IMAD.MOV.U32 R28, RZ, RZ, RZ ;  /* 0x000000ffff1c7224 */ /* 0x000fe200078e00ff */
[----:B------:R-:W-:Y:S06]  /*0f90*/  BRA `(.L_x_17320) ;  /* 0x0000000000387947 */ /* 0x000fec0003800000 */
.L_x_17345:
        /* <DEDUP_REMOVED lines=8> */
.L_x_17348:
[----:B------:R-:W-:Y:S05]  /*1020*/  BSYNC.RECONVERGENT B0 ;  /* 0x0000000000007941 */ /* 0x000fea0003800200 */
.L_x_17347:
[----:B------:R-:W0:Y:S01]  /*1030*/  F2I.FTZ.TRUNC.NTZ R28, R28 ;  /* 0x0000001c001c7305 */ /* 0x000e22000021f100 */
[----:B------:R-:W-:Y:S05]  /*1040*/  BRA `(.L_x_17320) ;  /* 0x00000000000c7947 */ /* 0x000fea0003800000 */
.L_x_17344:
[----:B------:R0:W5:Y:S01]  /*1050*/  LDG.E R28, desc[UR36][R4.64] ;  /* 0x00000024041c7981 */ /* 0x000162000c1e1900 */
[----:B------:R-:W-:Y:S05]  /*1060*/  BRA `(.L_x_17320) ;  /* 0x0000000000047947 */ /* 0x000fea0003800000 */
.L_x_17343:
[----:B------:R0:W5:Y:S02]  /*1070*/  LDG.E R28, desc[UR36][R4.64] ;  /* 0x00000024041c7981 */ /* 0x000164000c1e1900 */
.L_x_17320:
[----:B01--4-:R-:W0:Y:S01]  /*1080*/  LDC.64 R4, c[0x0][0x3b0] ;  /* 0x0000ec00ff047b82 */ /* 0x013e220000000a00 */
        /* <DEDUP_REMOVED lines=17> */
.L_x_17352:
[----:B------:R0:W5:Y:S01]  /*11a0*/  LDG.E.U8 R19, desc[UR36][R4.64] ;  /* 0x0000002404137981 */ /* 0x000162000c1e1100 */
[----:B------:R-:W-:Y:S05]  /*11b0*/  BRA `(.L_x_17354) ;  /* 0x0000000c00307947 */ /* 0x000fea0003800000 */
.L_x_17351:
        /* <DEDUP_REMOVED lines=8> */
.L_x_17356:
[----:B------:R0:W5:Y:S01]  /*1240*/  LDG.E R19, desc[UR36][R4.64] ;  /* 0x0000002404137981 */ /* 0x000162000c1e1900 */
[----:B------:R-:W-:Y:S05]  /*1250*/  BRA `(.L_x_17354) ;  /* 0x0000000c00087947 */ /* 0x000fea0003800000 */
.L_x_17355:
[----:B------:R0:W5:Y:S01]  /*1260*/  LDG.E.S16 R19, desc[UR36][R4.64] ;  /* 0x0000002404137981 */ /* 0x000162000c1e1700 */
[----:B------:R-:W-:Y:S05]  /*1270*/  BRA `(.L_x_17354) ;  /* 0x0000000c00007947 */ /* 0x000fea0003800000 */
.L_x_17350:
        /* <DEDUP_REMOVED lines=9> */
.L_x_17358:
[----:B------:R-:W4:Y:S02]  /*1310*/  LDG.E.U16 R4, desc[UR36][R4.64] ;  /* 0x0000002404047981 */ /* 0x000f24000c1e1500 */
[----:B----4-:R-:W-:-:S06]  /*1320*/  HADD2.F32 R19, -RZ, R4.H0_H0 ;  /* 0x20000004ff137230 */ /* 0x010fcc0000004100 */
[----:B------:R-:W0:Y:S01]  /*1330*/  F2I.FTZ.TRUNC.NTZ R19, R19 ;  /* 0x0000001300137305 */ /* 0x000e22000021f100 */
[----:B------:R-:W-:Y:S05]  /*1340*/  BRA `(.L_x_17354) ;  /* 0x0000000800cc7947 */ /* 0x000fea0003800000 */
.L_x_17357:
        /* <DEDUP_REMOVED lines=9> */
.L_x_17360:
[----:B------:R-:W4:Y:S02]  /*13e0*/  LDG.E.U16 R4, desc[UR36][R4.64] ;  /* 0x0000002404047981 */ /* 0x000f24000c1e1500 */
[----:B----4-:R-:W-:-:S06]  /*13f0*/  HADD2.F32 R19, -RZ, R4.H0_H0 ;  /* 0x20000004ff137230 */ /* 0x010fcc0000004100 */
[----:B------:R-:W0:Y:S01]  /*1400*/  F2I.FTZ.TRUNC.NTZ R19, R19 ;  /* 0x0000001300137305 */ /* 0x000e22000021f100 */
[----:B------:R-:W-:Y:S05]  /*1410*/  BRA `(.L_x_17354) ;  /* 0x0000000800987947 */ /* 0x000fea0003800000 */
.L_x_17359:
[----:B------:R-:W4:Y:S02]  /*1420*/  LDG.E.64 R4, desc[UR36][R4.64] ;  /* 0x0000002404047981 */ /* 0x000f24000c1e1b00 */
[----:B----4-:R0:W1:Y:S02]  /*1430*/  F2I.F64.TRUNC R19, R4 ;  /* 0x0000000400137311 */ /* 0x010064000030d100 */
[----:B01----:R-:W-:Y:S05]  /*1440*/  BRA `(.L_x_17354) ;  /* 0x00000008008c7947 */ /* 0x003fea0003800000 */
.L_x_17349:
        /* <DEDUP_REMOVED lines=12> */
.L_x_17363:
[----:B------:R-:W4:Y:S02]  /*1510*/  LDG.E.64 R4, desc[UR36][R4.64] ;  /* 0x0000002404047981 */ /* 0x000f24000c1e1b00 */
[----:B----4-:R0:W1:Y:S02]  /*1520*/  F2I.F64.TRUNC R19, R4 ;  /* 0x0000000400137311 */ /* 0x010064000030d100 */
[----:B01----:R-:W-:Y:S05]  /*1530*/  BRA `(.L_x_17354) ;  /* 0x0000000800507947 */ /* 0x003fea0003800000 */
.L_x_17362:
        /* <DEDUP_REMOVED lines=26> */
.L_x_17365:
        /* <DEDUP_REMOVED lines=14> */
.L_x_17364:
[----:B------:R-:W4:Y:S02]  /*17c0*/  LDG.E.U16 R19, desc[UR36][R4.64] ;  /* 0x0000002404137981 */ /* 0x000f24000c1e1500 */
[----:B----4-:R-:W-:-:S06]  /*17d0*/  IMAD.U32 R19, R19, 0x10000, RZ ;  /* 0x0001000013137824 */ /* 0x010fcc00078e00ff */
[----:B------:R-:W0:Y:S01]  /*17e0*/  F2I.FTZ.TRUNC.NTZ R19, R19 ;  /* 0x0000001300137305 */ /* 0x000e22000021f100 */
[----:B------:R-:W-:Y:S05]  /*17f0*/  BRA `(.L_x_17354) ;  /* 0x0000000400a07947 */ /* 0x000fea0003800000 */
.L_x_17361:
        /* <DEDUP_REMOVED lines=10> */
.L_x_17368:
        /* <DEDUP_REMOVED lines=21> */
.L_x_17372:
[----:B------:R-:W-:Y:S05]  /*19f0*/  BSYNC.RECONVERGENT B1 ;  /* 0x0000000000017941 */ /* 0x000fea0003800200 */
.L_x_17371:
[----:B------:R-:W-:Y:S01]  /*1a00*/  IMAD.SHL.U32 R0, R0, 0x100000, RZ ;  /* 0x0010000000007824 */ /* 0x000fe200078e00ff */
[----:B------:R-:W-:-:S04]  /*1a10*/  LEA R3, R3, 0x3b800000, 0x17 ;  /* 0x3b80000003037811 */ /* 0x000fc800078eb8ff */
[----:B------:R-:W-:-:S07]  /*1a20*/  LOP3.LUT R19, R3, R0, R19, 0xfe, !PT ;  /* 0x0000000003137212 */ /* 0x000fce00078efe13 */
.L_x_17370:
[----:B------:R-:W-:Y:S05]  /*1a30*/  BSYNC.RECONVERGENT B0 ;  /* 0x0000000000007941 */ /* 0x000fea0003800200 */
.L_x_17369:
[----:B------:R-:W1:Y:S01]  /*1a40*/  F2I.FTZ.TRUNC.NTZ R19, R19 ;  /* 0x0000001300137305 */ /* 0x000e62000021f100 */
[----:B------:R-:W-:Y:S05]  /*1a50*/  BRA `(.L_x_17354) ;  /* 0x0000000400087947 */ /* 0x000fea0003800000 */
.L_x_17367:
        /* <DEDUP_REMOVED lines=21> */
.L_x_17376:
[----:B------:R-:W-:Y:S05]  /*1bb0*/  BSYNC.RECONVERGENT B1 ;  /* 0x0000000000017941 */ /* 0x000fea0003800200 */
.L_x_17375:
[----:B------:R-:W-:Y:S01]  /*1bc0*/  IMAD.SHL.U32 R0, R0, 0x200000, RZ ;  /* 0x0020000000007824 */ /* 0x000fe200078e00ff */
[----:B------:R-:W-:-:S04]  /*1bd0*/  LEA R3, R3, 0x37800000, 0x17 ;  /* 0x3780000003037811 */ /* 0x000fc800078eb8ff */
[----:B------:R-:W-:-:S07]  /*1be0*/  LOP3.LUT R19, R3, R0, R19, 0xfe, !PT ;  /* 0x0000000003137212 */ /* 0x000fce00078efe13 */
.L_x_17374:
[----:B------:R-:W-:Y:S05]  /*1bf0*/  BSYNC.RECONVERGENT B0 ;  /* 0x0000000000007941 */ /* 0x000fea0003800200 */
.L_x_17373:
[----:B------:R-:W4:Y:S01]  /*1c00*/  F2I.FTZ.TRUNC.NTZ R19, R19 ;  /* 0x0000001300137305 */ /* 0x000f22000021f100 */
[----:B------:R-:W-:Y:S05]  /*1c10*/  BRA `(.L_x_17354) ;  /* 0x0000000000987947 */ /* 0x000fea0003800000 */
.L_x_17366:
[----:B------:R-:W-:-:S09]  /*1c20*/  UISETP.NE.AND UP0, UPT, UR4, 0x1c, UPT ;  /* 0x0000001c0400788c */ /* 0x000fd2000bf05270 */
[----:B------:R-:W-:Y:S05]  /*1c30*/  BRA.U !UP0, `(.L_x_17377) ;  /* 0x00000001088c7547 */ /* 0x000fea000b800000 */
[----:B------:R-:W-:-:S09]  /*1c40*/  UISETP.NE.AND UP0, UPT, UR4, 0x1d, UPT ;  /* 0x0000001d0400788c */ /* 0x000fd2000bf05270 */
[----:B------:R-:W-:Y:S05]  /*1c50*/  BRA.U !UP0, `(.L_x_17378) ;  /* 0x00000001087c7547 */ /* 0x000fea000b800000 */
[----:B------:R-:W-:-:S09]  /*1c60*/  UISETP.NE.AND UP0, UPT, UR4, 0x2c, UPT ;  /* 0x0000002c0400788c */ /* 0x000fd2000bf05270 */
[----:B------:R-:W-:Y:S05]  /*1c70*/  BRA.U !UP0, `(.L_x_17379) ;  /* 0x0000000108487547 */ /* 0x000fea000b800000 */
.L_x_17353:
        /* <DEDUP_REMOVED lines=16> */
.L_x_17380:
[----:B------:R-:W-:Y:S01]  /*1d80*/  IMAD.MOV.U32 R19, RZ, RZ, RZ ;  /* 0x000000ffff137224 */ /* 0x000fe200078e00ff */
[----:B------:R-:W-:Y:S06]  /*1d90*/  BRA `(.L_x_17354) ;  /* 0x0000000000387947 */ /* 0x000fec0003800000 */
.L_x_17379:
        /* <DEDUP_REMOVED lines=8> */
.L_x_17382:
[----:B------:R-:W-:Y:S05]  /*1e20*/  BSYNC.RECONVERGENT B0 ;  /* 0x0000000000007941 */ /* 0x000fea0003800200 */
.L_x_17381:
[----:B------:R-:W0:Y:S01]  /*1e30*/  F2I.FTZ.TRUNC.NTZ R19, R19 ;  /* 0x0000001300137305 */ /* 0x000e22000021f100 */
[----:B------:R-:W-:Y:S05]  /*1e40*/  BRA `(.L_x_17354) ;  /* 0x00000000000c7947 */ /* 0x000fea0003800000 */
.L_x_17378:
[----:B------:R0:W5:Y:S01]  /*1e50*/  LDG.E R19, desc[UR36][R4.64] ;  /* 0x0000002404137981 */ /* 0x000162000c1e1900 */
[----:B------:R-:W-:Y:S05]  /*1e60*/  BRA `(.L_x_17354) ;  /* 0x0000000000047947 */ /* 0x000fea0003800000 */
.L_x_17377:
[----:B------:R0:W5:Y:S02]  /*1e70*/  LDG.E R19, desc[UR36][R4.64] ;  /* 0x0000002404137981 */ /* 0x000164000c1e1900 */
.L_x_17354:
[----:B------:R-:W-:-:S07]  /*1e80*/  VIADD R29, R17, 0x80 ;  /* 0x00000080111d7836 */ /* 0x000fce0000000000 */
.L_x_17313:
[----:B------:R-:W-:Y:S05]  /*1e90*/  BSYNC.RECONVERGENT B6 ;  /* 0x0000000000067941 */ /* 0x000fea0003800200 */
.L_x_17312:
[----:B------:R-:W-:Y:S01]  /*1ea0*/  ISETP.GE.AND P0, PT, R29, R16, PT ;  /* 0x000000101d00720c */ /* 0x000fe20003f06270 */
[----:B------:R-:W-:Y:S01]  /*1eb0*/  BSSY.RECONVERGENT B6, `(.L_x_17383) ;  /* 0x00001de000067945 */ /* 0x000fe20003800200 */
[----:B------:R-:W-:Y:S02]  /*1ec0*/  IMAD.MOV.U32 R23, RZ, RZ, RZ ;  /* 0x000000ffff177224 */ /* 0x000fe400078e00ff */
[----:B------:R-:W-:-:S09]  /*1ed0*/  IMAD.MOV.U32 R26, RZ, RZ, RZ ;  /* 0x000000ffff1a7224 */ /* 0x000fd200078e00ff */
[----:B------:R-:W-:Y:S05]  /*1ee0*/  @P0 BRA `(.L_x_17384) ;  /* 0x0000001c00680947 */ /* 0x000fea0003800000 */
[----:B0-----:R-:W-:Y:S01]  /*1ef0*/  IMAD.MOV.U32 R3, RZ, RZ, 0x1 ;  /* 0x00000001ff037424 */ /* 0x001fe200078e00ff */
        /* <DEDUP_REMOVED lines=24> */
.L_x_17385:
        /* <DEDUP_REMOVED lines=18> */
.L_x_17389:
[----:B------:R0:W5:Y:S01]  /*21a0*/  LDG.E.U8 R23, desc[UR36][R4.64] ;  /* 0x0000002404177981 */ /* 0x000162000c1e1100 */
[----:B------:R-:W-:Y:S05]  /*21b0*/  BRA `(.L_x_17391) ;  /* 0x0000000c00307947 */ /* 0x000fea0003800000 */
.L_x_17388:
        /* <DEDUP_REMOVED lines=8> */
.L_x_17393:
[----:B------:R0:W5:Y:S01]  /*2240*/  LDG.E R23, desc[UR36][R4.64] ;  /* 0x0000002404177981 */ /* 0x000162000c1e1900 */
[----:B------:R-:W-:Y:S05]  /*2250*/  BRA `(.L_x_17391) ;  /* 0x0000000c00087947 */ /* 0x000fea0003800000 */
.L_x_17392:
[----:B------:R0:W5:Y:S01]  /*2260*/  LDG.E.S16 R23, desc[UR36][R4.64] ;  /* 0x0000002404177981 */ /* 0x000162000c1e1700 */
[----:B------:R-:W-:Y:S05]  /*2270*/  BRA `(.L_x_17391) ;  /* 0x0000000c00007947 */ /* 0x000fea0003800000 */
.L_x_17387:
        /* <DEDUP_REMOVED lines=9> */
.L_x_17395:
[----:B------:R-:W2:Y:S02]  /*2310*/  LDG.E.U16 R4, desc[UR36][R4.64] ;  /* 0x0000002404047981 */ /* 0x000ea4000c1e1500 */
[----:B--2---:R-:W-:-:S06]  /*2320*/  HADD2.F32 R23, -RZ, R4.H0_H0 ;  /* 0x20000004ff177230 */ /* 0x004fcc0000004100 */
[----:B------:R-:W0:Y:S01]  /*2330*/  F2I.FTZ.TRUNC.NTZ R23, R23 ;  /* 0x0000001700177305 */ /* 0x000e22000021f100 */
[----:B------:R-:W-:Y:S05]  /*2340*/  BRA `(.L_x_17391) ;  /* 0x0000000800cc7947 */ /* 0x000fea0003800000 */
.L_x_17394:
        /* <DEDUP_REMOVED lines=9> */
.L_x_17397:
[----:B------:R-:W2:Y:S02]  /*23e0*/  LDG.E.U16 R4, desc[UR36][R4.64] ;  /* 0x0000002404047981 */ /* 0x000ea4000c1e1500 */
[----:B--2---:R-:W-:-:S06]  /*23f0*/  HADD2.F32 R23, -RZ, R4.H0_H0 ;  /* 0x20000004ff177230 */ /* 0x004fcc0000004100 */
[----:B------:R-:W0:Y:S01]  /*2400*/  F2I.FTZ.TRUNC.NTZ R23, R23 ;  /* 0x0000001700177305 */ /* 0x000e22000021f100 */
[----:B------:R-:W-:Y:S05]  /*2410*/  BRA `(.L_x_17391) ;  /* 0x0000000800987947 */ /* 0x000fea0003800000 */
.L_x_17396:
[----:B------:R-:W2:Y:S02]  /*2420*/  LDG.E.64 R4, desc[UR36][R4.64] ;  /* 0x0000002404047981 */ /* 0x000ea4000c1e1b00 */
[----:B--2---:R0:W1:Y:S02]  /*2430*/  F2I.F64.TRUNC R23, R4 ;  /* 0x0000000400177311 */ /* 0x004064000030d100 */
[----:B01----:R-:W-:Y:S05]  /*2440*/  BRA `(.L_x_17391) ;  /* 0x00000008008c7947 */ /* 0x003fea0003800000 */
.L_x_17386:
        /* <DEDUP_REMOVED lines=12> */
.L_x_17400:
[----:B------:R-:W2:Y:S02]  /*2510*/  LDG.E.64 R4, desc[UR36][R4.64] ;  /* 0x0000002404047981 */ /* 0x000ea4000c1e1b00 */
[----:B--2---:R0:W1:Y:S02]  /*2520*/  F2I.F64.TRUNC R23, R4 ;  /* 0x0000000400177311 */ /* 0x004064000030d100 */
[----:B01----:R-:W-:Y:S05]  /*2530*/  BRA `(.L_x_17391) ;  /* 0x0000000800507947 */ /* 0x003fea0003800000 */
.L_x_17399:
        /* <DEDUP_REMOVED lines=26> */
.L_x_17402:
        /* <DEDUP_REMOVED lines=12> */
[----:B------:R1:W2:Y:S01]  /*27a0*/  F2I.FTZ.TRUNC.NTZ R23, R0 ;  /* 0x0000000000177305 */ /* 0x0002a2000021f100 */
[----:B------:R-:W-:Y:S05]  /*27b0*/  BRA `(.L_x_17391) ;  /* 0x0000000400b07947 */ /* 0x000fea0003800000 */
.L_x_17401:
[----:B------:R-:W2:Y:S02]  /*27c0*/  LDG.E.U16 R23, desc[UR36][R4.64] ;  /* 0x0000002404177981 */ /* 0x000ea4000c1e1500 */
[----:B--2---:R-:W-:-:S06]  /*27d0*/  IMAD.U32 R23, R23, 0x10000, RZ ;  /* 0x0001000017177824 */ /* 0x004fcc00078e00ff */
[----:B------:R-:W0:Y:S01]  /*27e0*/  F2I.FTZ.TRUNC.NTZ R23, R23 ;  /* 0x0000001700177305 */ /* 0x000e22000021f100 */
[----:B------:R-:W-:Y:S05]  /*27f0*/  BRA `(.L_x_17391) ;  /* 0x0000000400a07947 */ /* 0x000fea0003800000 */
.L_x_17398:
        /* <DEDUP_REMOVED lines=10> */
.L_x_17405:
        /* <DEDUP_REMOVED lines=21> */
.L_x_17409:
[----:B------:R-:W-:Y:S05]  /*29f0*/  BSYNC.RECONVERGENT B1 ;  /* 0x0000000000017941 */ /* 0x000fea0003800200 */
.L_x_17408:
[----:B------:R-:W-:Y:S01]  /*2a00*/  IMAD.SHL.U32 R0, R0, 0x100000, RZ ;  /* 0x0010000000007824 */ /* 0x000fe200078e00ff */
[----:B------:R-:W-:-:S04]  /*2a10*/  LEA R3, R3, 0x3b800000, 0x17 ;  /* 0x3b80000003037811 */ /* 0x000fc800078eb8ff */
[----:B------:R-:W-:-:S07]  /*2a20*/  LOP3.LUT R23, R3, R0, R23, 0xfe, !PT ;  /* 0x0000000003177212 */ /* 0x000fce00078efe17 */
.L_x_17407:
[----:B------:R-:W-:Y:S05]  /*2a30*/  BSYNC.RECONVERGENT B0 ;  /* 0x0000000000007941 */ /* 0x000fea0003800200 */
.L_x_17406:
[----:B------:R-:W0:Y:S01]  /*2a40*/  F2I.FTZ.TRUNC.NTZ R23, R23 ;  /* 0x0000001700177305 */ /* 0x000e22000021f100 */
[----:B------:R-:W-:Y:S05]  /*2a50*/  BRA `(.L_x_17391) ;  /* 0x0000000400087947 */ /* 0x000fea0003800000 */
.L_x_17404:
        /* <DEDUP_REMOVED lines=21> */
.L_x_17413:
[----:B------:R-:W-:Y:S05]  /*2bb0*/  BSYNC.RECONVERGENT B1 ;  /* 0x0000000000017941 */ /* 0x000fea0003800200 */
.L_x_17412:
[----:B------:R-:W-:Y:S01]  /*2bc0*/  IMAD.SHL.U32 R0, R0, 0x200000, RZ ;  /* 0x0020000000007824 */ /* 0x000fe200078e00ff */
[----:B------:R-:W-:-:S04]  /*2bd0*/  LEA R3, R3, 0x37800000, 0x17 ;  /* 0x3780000003037811 */ /* 0x000fc800078eb8ff */
[----:B------:R-:W-:-:S07]  /*2be0*/  LOP3.LUT R23, R3, R0, R23, 0xfe, !PT ;  /* 0x0000000003177212 */ /* 0x000fce00078efe17 */
.L_x_17411:
[----:B------:R-:W-:Y:S05]  /*2bf0*/  BSYNC.RECONVERGENT B0 ;  /* 0x0000000000007941 */ /* 0x000fea0003800200 */
.L_x_17410:
[----:B------:R-:W0:Y:S01]  /*2c00*/  F2I.FTZ.TRUNC.NTZ R23, R23 ;  /* 0x0000001700177305 */ /* 0x000e22000021f100 */
[----:B------:R-:W-:Y:S05]  /*2c10*/  BRA `(.L_x_17391) ;  /* 0x0000000000987947 */ /* 0x000fea0003800000 */
.L_x_17403:
        /* <DEDUP_REMOVED lines=14> */
.L_x_17417:
[----:B------:R-:W-:Y:S05]  /*2d00*/  BSYNC.RECONVERGENT B0 ;  /* 0x0000000000007941 */ /* 0x000fea0003800200 */
.L_x_17416:
[----:B------:R-:W0:Y:S01]  /*2d10*/  F2I.FTZ.TRUNC.NTZ R23, R23 ;  /* 0x0000001700177305 */ /* 0x000e22000021f100 */
[----:B------:R-:W-:Y:S05]  /*2d20*/  BRA `(.L_x_17391) ;  /* 0x0000000000547947 */ /* 0x000fea0003800000 */
.L_x_17390:
        /* <DEDUP_REMOVED lines=16> */
.L_x_17418:
[----:B------:R-:W-:Y:S01]  /*2e30*/  IMAD.MOV.U32 R23, RZ, RZ, RZ ;  /* 0x000000ffff177224 */ /* 0x000fe200078e00ff */
[----:B------:R-:W-:Y:S06]  /*2e40*/  BRA `(.L_x_17391) ;  /* 0x00000000000c7947 */ /* 0x000fec0003800000 */
.L_x_17415:
[----:B------:R0:W5:Y:S01]  /*2e50*/  LDG.E R23, desc[UR36][R4.64] ;  /* 0x0000002404177981 */ /* 0x000162000c1e1900 */
[----:B------:R-:W-:Y:S05]  /*2e60*/  BRA `(.L_x_17391) ;  /* 0x0000000000047947 */ /* 0x000fea0003800000 */
.L_x_17414:
[----:B------:R0:W5:Y:S02]  /*2e70*/  LDG.E R23, desc[UR36][R4.64] ;  /* 0x0000002404177981 */ /* 0x000164000c1e1900 */
.L_x_17391:
[----:B0-----:R-:W0:Y:S01]  /*2e80*/  LDC.64 R4, c[0x0][0x3b0] ;  /* 0x0000ec00ff047b82 */ /* 0x001e220000000a00 */
        /* <DEDUP_REMOVED lines=17> */
.L_x_17422:
[----:B------:R0:W5:Y:S01]  /*2fa0*/  LDG.E.U8 R26, desc[UR36][R4.64] ;  /* 0x00000024041a7981 */ /* 0x000162000c1e1100 */
[----:B------:R-:W-:Y:S05]  /*2fb0*/  BRA `(.L_x_17424) ;  /* 0x0000000c00307947 */ /* 0x000fea0003800000 */
.L_x_17421:
        /* <DEDUP_REMOVED lines=8> */
.L_x_17426:
[----:B------:R0:W5:Y:S01]  /*3040*/  LDG.E R26, desc[UR36][R4.64] ;  /* 0x00000024041a7981 */ /* 0x000162000c1e1900 */
[----:B------:R-:W-:Y:S05]  /*3050*/  BRA `(.L_x_17424) ;  /* 0x0000000c00087947 */ /* 0x000fea0003800000 */
.L_x_17425:
[----:B------:R0:W5:Y:S01]  /*3060*/  LDG.E.S16 R26, desc[UR36][R4.64] ;  /* 0x00000024041a7981 */ /* 0x000162000c1e1700 */
[----:B------:R-:W-:Y:S05]  /*3070*/  BRA `(.L_x_17424) ;  /* 0x0000000c00007947 */ /* 0x000fea0003800000 */
.L_x_17420:
        /* <DEDUP_REMOVED lines=9> */
.L_x_17428:
[----:B------:R-:W3:Y:S02]  /*3110*/  LDG.E.U16 R4, desc[UR36][R4.64] ;  /* 0x0000002404047981 */ /* 0x000ee4000c1e1500 */
[----:B---3--:R-:W-:-:S06]  /*3120*/  HADD2.F32 R26, -RZ, R4.H0_H0 ;  /* 0x20000004ff1a7230 */ /* 0x008fcc0000004100 */
[----:B------:R-:W0:Y:S01]  /*3130*/  F2I.FTZ.TRUNC.NTZ R26, R26 ;  /* 0x0000001a001a7305 */ /* 0x000e22000021f100 */
[----:B------:R-:W-:Y:S05]  /*3140*/  BRA `(.L_x_17424) ;  /* 0x0000000800cc7947 */ /* 0x000fea0003800000 */
.L_x_17427:
        /* <DEDUP_REMOVED lines=9> */
.L_x_17430:
[----:B------:R-:W3:Y:S02]  /*31e0*/  LDG.E.U16 R4, desc[UR36][R4.64] ;  /* 0x0000002404047981 */ /* 0x000ee4000c1e1500 */
[----:B---3--:R-:W-:-:S06]  /*31f0*/  HADD2.F32 R26, -RZ, R4.H0_H0 ;  /* 0x20000004ff1a7230 */ /* 0x008fcc0000004100 */
[----:B------:R-:W0:Y:S01]  /*3200*/  F2I.FTZ.TRUNC.NTZ R26, R26 ;  /* 0x0000001a001a7305 */ /* 0x000e22000021f100 */
[----:B------:R-:W-:Y:S05]  /*3210*/  BRA `(.L_x_17424) ;  /* 0x0000000800987947 */ /* 0x000fea0003800000 */
.L_x_17429:
[----:B------:R-:W3:Y:S02]  /*3220*/  LDG.E.64 R26, desc[UR36][R4.64] ;  /* 0x00000024041a7981 */ /* 0x000ee4000c1e1b00 */
[----:B---3--:R0:W3:Y:S02]  /*3230*/  F2I.F64.TRUNC R26, R26 ;  /* 0x0000001a001a7311 */ /* 0x0080e4000030d100 */
[----:B0--3--:R-:W-:Y:S05]  /*3240*/  BRA `(.L_x_17424) ;  /* 0x00000008008c7947 */ /* 0x009fea0003800000 */
.L_x_17419:
        /* <DEDUP_REMOVED lines=12> */
.L_x_17433:
[----:B------:R-:W3:Y:S02]  /*3310*/  LDG.E.64 R4, desc[UR36][R4.64] ;  /* 0x0000002404047981 */ /* 0x000ee4000c1e1b00 */
[----:B---3--:R0:W3:Y:S02]  /*3320*/  F2I.F64.TRUNC R26, R4 ;  /* 0x00000004001a7311 */ /* 0x0080e4000030d100 */
[----:B0--3--:R-:W-:Y:S05]  /*3330*/  BRA `(.L_x_17424) ;  /* 0x0000000800507947 */ /* 0x009fea0003800000 */
.L_x_17432:
[----:B------:R-:W-:-:S09]  /*3340*/  UISETP.NE.AND UP0, UPT, UR4, 0xf, UPT ;  /* 0x0000000f0400788c */ /* 0x000fd2000bf05270 */
[----:B------:R-:W-:Y:S05]  /*3350*/  BRA.U !UP0, `(.L_x_17434) ;  /* 0x0000000108987547 */ /* 0x000fea000b800000 */
[----:B------:R-:W-:-:S09]  /*3360*/  UISETP.NE.AND UP0, UPT, UR4, 0x17, UPT ;  /* 0x000000170400788c */ /* 0x000fd2000bf05270 */
[----:B------:R-:W-:Y:S05]  /*3370*/  BRA.U !UP0, `(.L_x_17435) ;  /* 0x0000000108587547 */ /* 0x000fea000b800000 */
[----:B------:R-:W-:-:S09]  /*3380*/  UISETP.NE.AND UP0, UPT, UR4, 0x18, UPT ;  /* 0x000000180400788c */ /* 0x000fd2000bf05270 */
[----:B------:R-:W-:Y:S05]  /*3390*/  BRA.U UP0, `(.L_x_17423) ;  /* 0x0000000500e47547 */ /* 0x000fea000b800000 */
[----:B-1----:R-:W3:Y:S01]  /*33a0*/  LDG.E.U8 R0, desc[UR36][R4.64] ;  /* 0x0000002404007981 */ /* 0x002ee2000c1e1100 */
        /* <DEDUP_REMOVED lines=19> */
.L_x_17435:
[----:B------:R-:W1:Y:S02]  /*34e0*/  LDG.E.U8 R4, desc[UR36][R4.64] ;  /* 0x0000002404047981 */ /* 0x000e64000c1e1100 */
[C---:B-1----:R-:W-:Y:S02]  /*34f0*/  IMAD.SHL.U32 R0, R4.reuse, 0x2000000, RZ ;  /* 0x0200000004007824 */ /* 0x042fe400078e00ff */
        /* <DEDUP_REMOVED lines=12> */
.L_x_17434:
[----:B------:R-:W3:Y:S02]  /*35c0*/  LDG.E.U16 R26, desc[UR36][R4.64] ;  /* 0x00000024041a7981 */ /* 0x000ee4000c1e1500 */
[----:B---3--:R-:W-:-:S06]  /*35d0*/  IMAD.U32 R26, R26, 0x10000, RZ ;  /* 0x000100001a1a7824 */ /* 0x008fcc00078e00ff */
[----:B------:R-:W0:Y:S01]  /*35e0*/  F2I.FTZ.TRUNC.NTZ R26, R26 ;  /* 0x0000001a001a7305 */ /* 0x000e22000021f100 */
[----:B------:R-:W-:Y:S05]  /*35f0*/  BRA `(.L_x_17424) ;  /* 0x0000000400a07947 */ /* 0x000fea0003800000 */
.L_x_17431:
        /* <DEDUP_REMOVED lines=10> */
.L_x_17438:
        /* <DEDUP_REMOVED lines=8> */
[--C-:B-1----:R-:W-:Y:S01]  /*3720*/  SHF.R.U32.HI R0, RZ, 0x3, R4.reuse ;  /* 0x00000003ff007819 */ /* 0x102fe20000011604 */
        /* <DEDUP_REMOVED lines=12> */
.L_x_17442:
[----:B------:R-:W-:Y:S05]  /*37f0*/  BSYNC.RECONVERGENT B1 ;  /* 0x0000000000017941 */ /* 0x000fea0003800200 */
.L_x_17441:
[----:B------:R-:W-:Y:S01]  /*3800*/  IMAD.SHL.U32 R0, R0, 0x100000, RZ ;  /* 0x0010000000007824 */ /* 0x000fe200078e00ff */
[----:B------:R-:W-:-:S04]  /*3810*/  LEA R3, R3, 0x3b800000, 0x17 ;  /* 0x3b80000003037811 */ /* 0x000fc800078eb8ff */
[----:B------:R-:W-:-:S07]  /*3820*/  LOP3.LUT R26, R3, R0, R7, 0xfe, !PT ;  /* 0x00000000031a7212 */ /* 0x000fce00078efe07 */
.L_x_17440:
[----:B------:R-:W-:Y:S05]  /*3830*/  BSYNC.RECONVERGENT B0 ;  /* 0x0000000000007941 */ /* 0x000fea0003800200 */
.L_x_17439:
[----:B------:R-:W0:Y:S01]  /*3840*/  F2I.FTZ.TRUNC.NTZ R26, R26 ;  /* 0x0000001a001a7305 */ /* 0x000e22000021f100 */
[----:B------:R-:W-:Y:S05]  /*3850*/  BRA `(.L_x_17424) ;  /* 0x0000000400087947 */ /* 0x000fea0003800000 */
.L_x_17437:
        /* <DEDUP_REMOVED lines=21> */
.L_x_17446:
[----:B------:R-:W-:Y:S05]  /*39b0*/  BSYNC.RECONVERGENT B1 ;  /* 0x0000000000017941 */ /* 0x000fea0003800200 */
.L_x_17445:
[----:B------:R-:W-:Y:S01]  /*39c0*/  IMAD.SHL.U32 R0, R0, 0x200000, RZ ;  /* 0x0020000000007824 */ /* 0x000fe200078e00ff */
[----:B------:R-:W-:-:S04]  /*39d0*/  LEA R3, R3, 0x37800000, 0x17 ;  /* 0x3780000003037811 */ /* 0x000fc800078eb8ff */
[----:B------:R-:W-:-:S07]  /*39e0*/  LOP3.LUT R26, R3, R0, R7, 0xfe, !PT ;  /* 0x00000000031a7212 */ /* 0x000fce00078efe07 */
.L_x_17444:
[----:B------:R-:W-:Y:S05]  /*39f0*/  BSYNC.RECONVERGENT B0 ;  /* 0x0000000000007941 */ /* 0x000fea0003800200 */
.L_x_17443:
[----:B------:R-:W0:Y:S01]  /*3a00*/  F2I.FTZ.TRUNC.NTZ R26, R26 ;  /* 0x0000001a001a7305 */ /* 0x000e22000021f100 */
[----:B------:R-:W-:Y:S05]  /*3a10*/  BRA `(.L_x_17424) ;  /* 0x0000000000987947 */ /* 0x000fea0003800000 */
.L_x_17436:
        /* <DEDUP_REMOVED lines=14> */
.L_x_17450:
[----:B------:R-:W-:Y:S05]  /*3b00*/  BSYNC.RECONVERGENT B0 ;  /* 0x0000000000007941 */ /* 0x000fea0003800200 */
.L_x_17449:
[----:B------:R-:W0:Y:S01]  /*3b10*/  F2I.FTZ.TRUNC.NTZ R26, R26 ;  /* 0x0000001a001a7305 */ /* 0x000e22000021f100 */
[----:B------:R-:W-:Y:S05]  /*3b20*/  BRA `(.L_x_17424) ;  /* 0x0000000000547947 */ /* 0x000fea0003800000 */
.L_x_17423:
        /* <DEDUP_REMOVED lines=16> */
.L_x_17451:
[----:B------:R-:W-:Y:S01]  /*3c30*/  IMAD.MOV.U32 R26, RZ, RZ, RZ ;  /* 0x000000ffff1a7224 */ /* 0x000fe200078e00ff */
[----:B------:R-:W-:Y:S06]  /*3c40*/  BRA `(.L_x_17424) ;  /* 0x00000000000c7947 */ /* 0x000fec0003800000 */
.L_x_17448:
[----:B------:R3:W5:Y:S01]  /*3c50*/  LDG.E R26, desc[UR36][R4.64] ;  /* 0x00000024041a7981 */ /* 0x000762000c1e1900 */
[----:B------:R-:W-:Y:S05]  /*3c60*/  BRA `(.L_x_17424) ;  /* 0x0000000000047947 */ /* 0x000fea0003800000 */
.L_x_17447:
[----:B------:R0:W5:Y:S02]  /*3c70*/  LDG.E R26, desc[UR36][R4.64] ;  /* 0x00000024041a7981 */ /* 0x000164000c1e1900 */
.L_x_17424:
[----:B------:R-:W-:-:S07]  /*3c80*/  VIADD R29, R29, 0x80 ;  /* 0x000000801d1d7836 */ /* 0x000fce0000000000 */
.L_x_17384:
[----:B------:R-:W-:Y:S05]  /*3c90*/  BSYNC.RECONVERGENT B6 ;  /* 0x0000000000067941 */ /* 0x000fea0003800200 */
.L_x_17383:
[----:B------:R-:W-:Y:S01]  /*3ca0*/  ISETP.GE.AND P0, PT, R29, R16, PT ;  /* 0x000000101d00720c */ /* 0x000fe20003f06270 */
[----:B------:R-:W-:Y:S01]  /*3cb0*/  BSSY.RECONVERGENT B6, `(.L_x_17452) ;  /* 0x00001de000067945 */ /* 0x000fe20003800200 */
[----:B------:R-:W-:-:S11]  /*3cc0*/  CS2R R24, SRZ ;  /* 0x0000000000187805 */ /* 0x000fd6000001ff00 */
[----:B------:R-:W-:Y:S05]  /*3cd0*/  @P0 BRA `(.L_x_17453) ;  /* 0x0000001c006c0947 */ /* 0x000fea0003800000 */
[----:B0-----:R-:W-:Y:S01]  /*3ce0*/  IMAD.MOV.U32 R3, RZ, RZ, 0x1 ;  /* 0x00000001ff037424 */ /* 0x001fe200078e00ff */
[----:B-1----:R-:W-:Y:S01]  /*3cf0*/  LOP3.LUT R0, R18, 0xff, RZ, 0xc0, !PT ;  /* 0x000000ff12007812 */ /* 0x002fe200078ec0ff */
[----:B------:R-:W-:Y:S01]  /*3d00*/  IMAD R22, R2, 0x200, R29 ;  /* 0x0000020002167824 */ /* 0x000fe200078e021d */
        /* <DEDUP_REMOVED lines=11> */
[----:B------:R-:W3:Y:S01]  /*3dc0*/  LDC.64 R14, c[0x4][R14] ;  /* 0x010000000e0e7b82 */ /* 0x000ee20000000a00 */
        /* <DEDUP_REMOVED lines=10> */
.L_x_17454:
[----:B------:R-:W0:Y:S01]  /*3e70*/  LDCU.U8 UR6, c[0x0][0x3bd] ;  /* 0x000077a0ff0677ac */ /* 0x000e220008000000 */
[----:B------:R-:W1:Y:S01]  /*3e80*/  LDC.64 R4, c[0x0][0x3a8] ;  /* 0x0000ea00ff047b82 */ /* 0x000e620000000a00 */
[----:B------:R-:W3:Y:S01]  /*3e90*/  LDCU UR5, c[0x0][0x3c4] ;  /* 0x00007880ff0577ac */ /* 0x000ee20008000800 */
[----:B0-----:R-:W-:-:S04]  /*3ea0*/  UPRMT UR4, UR6, 0x9910, URZ ;  /* 0x0000991006047896 */ /* 0x001fc800080000ff */
        /* <DEDUP_REMOVED lines=15> */
.L_x_17458:
[----:B------:R0:W5:Y:S01]  /*3fa0*/  LDG.E.U8 R25, desc[UR36][R4.64] ;  /* 0x0000002404197981 */ /* 0x000162000c1e1100 */
[----:B------:R-:W-:Y:S05]  /*3fb0*/  BRA `(.L_x_17460) ;  /* 0x0000000c00307947 */ /* 0x000fea0003800000 */
.L_x_17457:
        /* <DEDUP_REMOVED lines=8> */
.L_x_17462:
[----:B------:R3:W5:Y:S01]  /*4040*/  LDG.E R25, desc[UR36][R4.64] ;  /* 0x0000002404197981 */ /* 0x000762000c1e1900 */
[----:B------:R-:W-:Y:S05]  /*4050*/  BRA `(.L_x_17460) ;  /* 0x0000000c00087947 */ /* 0x000fea0003800000 */
.L_x_17461:
[----:B------:R0:W5:Y:S01]  /*4060*/  LDG.E.S16 R25, desc[UR36][R4.64] ;  /* 0x0000002404197981 */ /* 0x000162000c1e1700 */
[----:B------:R-:W-:Y:S05]  /*4070*/  BRA `(.L_x_17460) ;  /* 0x0000000c00007947 */ /* 0x000fea0003800000 */
.L_x_17456:
        /* <DEDUP_REMOVED lines=9> */
.L_x_17464:
[----:B------:R-:W3:Y:S02]  /*4110*/  LDG.E.U16 R4, desc[UR36][R4.64] ;  /* 0x0000002404047981 */ /* 0x000ee4000c1e1500 */
[----:B---3--:R-:W-:-:S06]  /*4120*/  HADD2.F32 R25, -RZ, R4.H0_H0 ;  /* 0x20000004ff197230 */ /* 0x008fcc0000004100 */
[----:B------:R-:W0:Y:S01]  /*4130*/  F2I.FTZ.TRUNC.NTZ R25, R25 ;  /* 0x0000001900197305 */ /* 0x000e22000021f100 */
[----:B------:R-:W-:Y:S05]  /*4140*/  BRA `(.L_x_17460) ;  /* 0x0000000800cc7947 */ /* 0x000fea0003800000 */
.L_x_17463:
        /* <DEDUP_REMOVED lines=9> */
.L_x_17466:
[----:B------:R-:W3:Y:S02]  /*41e0*/  LDG.E.U16 R4, desc[UR36][R4.64] ;  /* 0x0000002404047981 */ /* 0x000ee4000c1e1500 */
[----:B---3--:R-:W-:-:S06]  /*41f0*/  HADD2.F32 R25, -RZ, R4.H0_H0 ;  /* 0x20000004ff197230 */ /* 0x008fcc0000004100 */
[----:B------:R-:W0:Y:S01]  /*4200*/  F2I.FTZ.TRUNC.NTZ R25, R25 ;  /* 0x0000001900197305 */ /* 0x000e22000021f100 */
[----:B------:R-:W-:Y:S05]  /*4210*/  BRA `(.L_x_17460) ;  /* 0x0000000800987947 */ /* 0x000fea0003800000 */
.L_x_17465:
[----:B------:R-:W3:Y:S02]  /*4220*/  LDG.E.64 R4, desc[UR36][R4.64] ;  /* 0x0000002404047981 */ /* 0x000ee4000c1e1b00 */
[----:B---3--:R0:W1:Y:S02]  /*4230*/  F2I.F64.TRUNC R25, R4 ;  /* 0x0000000400197311 */ /* 0x008064000030d100 */
[----:B01----:R-:W-:Y:S05]  /*4240*/  BRA `(.L_x_17460) ;  /* 0x00000008008c7947 */ /* 0x003fea0003800000 */
.L_x_17455:
        /* <DEDUP_REMOVED lines=12> */
.L_x_17469:
[----:B------:R-:W3:Y:S02]  /*4310*/  LDG.E.64 R4, desc[UR36][R4.64] ;  /* 0x0000002404047981 */ /* 0x000ee4000c1e1b00 */
[----:B---3--:R0:W1:Y:S02]  /*4320*/  F2I.F64.TRUNC R25, R4 ;  /* 0x0000000400197311 */ /* 0x008064000030d100 */
[----:B01----:R-:W-:Y:S05]  /*4330*/  BRA `(.L_x_17460) ;  /* 0x0000000800507947 */ /* 0x003fea0003800000 */
.L_x_17468:
        /* <DEDUP_REMOVED lines=26> */
.L_x_17471:
        /* <DEDUP_REMOVED lines=14> */
.L_x_17470:
[----:B------:R-:W3:Y:S02]  /*45c0*/  LDG.E.U16 R25, desc[UR36][R4.64] ;  /* 0x0000002404197981 */ /* 0x000ee4000c1e1500 */
[----:B---3--:R-:W-:-:S06]  /*45d0*/  IMAD.U32 R25, R25, 0x10000, RZ ;  /* 0x0001000019197824 */ /* 0x008fcc00078e00ff */
[----:B------:R-:W0:Y:S01]  /*45e0*/  F2I.FTZ.TRUNC.NTZ R25, R25 ;  /* 0x0000001900197305 */ /* 0x000e22000021f100 */
[----:B------:R-:W-:Y:S05]  /*45f0*/  BRA `(.L_x_17460) ;  /* 0x0000000400a07947 */ /* 0x000fea0003800000 */
.L_x_17467:
        /* <DEDUP_REMOVED lines=10> */
.L_x_17474:
        /* <DEDUP_REMOVED lines=21> */
.L_x_17478:
[----:B------:R-:W-:Y:S05]  /*47f0*/  BSYNC.RECONVERGENT B1 ;  /* 0x0000000000017941 */ /* 0x000fea0003800200 */
.L_x_17477:
[----:B------:R-:W-:Y:S01]  /*4800*/  IMAD.SHL.U32 R0, R0, 0x100000, RZ ;  /* 0x0010000000007824 */ /* 0x000fe200078e00ff */
[----:B------:R-:W-:-:S04]  /*4810*/  LEA R3, R3, 0x3b800000, 0x17 ;  /* 0x3b80000003037811 */ /* 0x000fc800078eb8ff */
[----:B------:R-:W-:-:S07]  /*4820*/  LOP3.LUT R25, R3, R0, R25, 0xfe, !PT ;  /* 0x0000000003197212 */ /* 0x000fce00078efe19 */
.L_x_17476:
[----:B------:R-:W-:Y:S05]  /*4830*/  BSYNC.RECONVERGENT B0 ;  /* 0x0000000000007941 */ /* 0x000fea0003800200 */
.L_x_17475:
[----:B------:R-:W0:Y:S01]  /*4840*/  F2I.FTZ.TRUNC.NTZ R25, R25 ;  /* 0x0000001900197305 */ /* 0x000e22000021f100 */
[----:B------:R-:W-:Y:S05]  /*4850*/  BRA `(.L_x_17460) ;  /* 0x0000000400087947 */ /* 0x000fea0003800000 */
.L_x_17473:
        /* <DEDUP_REMOVED lines=21> */
.L_x_17482:
[----:B------:R-:W-:Y:S05]  /*49b0*/  BSYNC.RECONVERGENT B1 ;  /* 0x0000000000017941 */ /* 0x000fea0003800200 */
.L_x_17481:
[----:B------:R-:W-:Y:S01]  /*49c0*/  IMAD.SHL.U32 R0, R0, 0x200000, RZ ;  /* 0x0020000000007824 */ /* 0x000fe200078e00ff */
[----:B------:R-:W-:-:S04]  /*49d0*/  LEA R3, R3, 0x37800000, 0x17 ;  /* 0x3780000003037811 */ /* 0x000fc800078eb8ff */
[----:B------:R-:W-:-:S07]  /*49e0*/  LOP3.LUT R25, R3, R0, R25, 0xfe, !PT ;  /* 0x0000000003197212 */ /* 0x000fce00078efe19 */
.L_x_17480:
[----:B------:R-:W-:Y:S05]  /*49f0*/  BSYNC.RECONVERGENT B0 ;  /* 0x0000000000007941 */ /* 0x000fea0003800200 */
.L_x_17479:
[----:B------:R-:W0:Y:S01]  /*4a00*/  F2I.FTZ.TRUNC.NTZ R25, R25 ;  /* 0x0000001900197305 */ /* 0x000e22000021f100 */
[----:B------:R-:W-:Y:S05]  /*4a10*/  BRA `(.L_x_17460) ;  /* 0x0000000000987947 */ /* 0x000fea0003800000 */
.L_x_17472:
        /* <DEDUP_REMOVED lines=14> */
.L_x_17486:
[----:B------:R-:W-:Y:S05]  /*4b00*/  BSYNC.RECONVERGENT B0 ;  /* 0x0000000000007941 */ /* 0x000fea0003800200 */
.L_x_17485:
[----:B------:R-:W0:Y:S01]  /*4b10*/  F2I.FTZ.TRUNC.NTZ R25, R25 ;  /* 0x0000001900197305 */ /* 0x000e22000021f100 */
[----:B------:R-:W-:Y:S05]  /*4b20*/  BRA `(.L_x_17460) ;  /* 0x0000000000547947 */ /* 0x000fea0003800000 */
.L_x_17459:
        /* <DEDUP_REMOVED lines=16> */
.L_x_17487:
[----:B------:R-:W-:Y:S01]  /*4c30*/  IMAD.MOV.U32 R25, RZ, RZ, RZ ;  /* 0x000000ffff197224 */ /* 0x000fe200078e00ff */
[----:B------:R-:W-:Y:S06]  /*4c40*/  BRA `(.L_x_17460) ;  /* 0x00000000000c7947 */ /* 0x000fec0003800000 */
.L_x_17484:
[----:B------:R0:W5:Y:S01]  /*4c50*/  LDG.E R25, desc[UR36][R4.64] ;  /* 0x0000002404197981 */ /* 0x000162000c1e1900 */
[----:B------:R-:W-:Y:S05]  /*4c60*/  BRA `(.L_x_17460) ;  /* 0x0000000000047947 */ /* 0x000fea0003800000 */
.L_x_17483:
[----:B------:R0:W5:Y:S02]  /*4c70*/  LDG.E R25, desc[UR36][R4.64] ;  /* 0x0000002404197981 */ /* 0x000164000c1e1900 */
.L_x_17460:
[----:B01-3--:R-:W0:Y:S01]  /*4c80*/  LDC.64 R4, c[0x0][0x3b0] ;  /* 0x0000ec00ff047b82 */ /* 0x00be220000000a00 */
        /* <DEDUP_REMOVED lines=17> */
.L_x_17491:
[----:B------:R0:W5:Y:S01]  /*4da0*/  LDG.E.U8 R24, desc[UR36][R4.64] ;  /* 0x0000002404187981 */ /* 0x000162000c1e1100 */
[----:B------:R-:W-:Y:S05]  /*4db0*/  BRA `(.L_x_17493) ;  /* 0x0000000c00307947 */ /* 0x000fea0003800000 */
.L_x_17490:
        /* <DEDUP_REMOVED lines=8> */
.L_x_17495:
[----:B------:R0:W5:Y:S01]  /*4e40*/  LDG.E R24, desc[UR36][R4.64] ;  /* 0x0000002404187981 */ /* 0x000162000c1e1900 */
[----:B------:R-:W-:Y:S05]  /*4e50*/  BRA `(.L_x_17493) ;  /* 0x0000000c00087947 */ /* 0x000fea0003800000 */
.L_x_17494:
[----:B------:R0:W5:Y:S01]  /*4e60*/  LDG.E.S16 R24, desc[UR36][R4.64] ;  /* 0x0000002404187981 */ /* 0x000162000c1e1700 */
[----:B------:R-:W-:Y:S05]  /*4e70*/  BRA `(.L_x_17493) ;  /* 0x0000000c00007947 */ /* 0x000fea0003800000 */
.L_x_17489:
        /* <DEDUP_REMOVED lines=9> */
.L_x_17497:
[----:B------:R-:W3:Y:S02]  /*4f10*/  LDG.E.U16 R4, desc[UR36][R4.64] ;  /* 0x0000002404047981 */ /* 0x000ee4000c1e1500 */
[----:B---3--:R-:W-:-:S06]  /*4f20*/  HADD2.F32 R24, -RZ, R4.H0_H0 ;  /* 0x20000004ff187230 */ /* 0x008fcc0000004100 */
[----:B------:R-:W0:Y:S01]  /*4f30*/  F2I.FTZ.TRUNC.NTZ R24, R24 ;  /* 0x0000001800187305 */ /* 0x000e22000021f100 */
[----:B------:R-:W-:Y:S05]  /*4f40*/  BRA `(.L_x_17493) ;  /* 0x0000000800cc7947 */ /* 0x000fea0003800000 */
.L_x_17496:
        /* <DEDUP_REMOVED lines=9> */
.L_x_17499:
[----:B------:R-:W3:Y:S02]  /*4fe0*/  LDG.E.U16 R4, desc[UR36][R4.64] ;  /* 0x0000002404047981 */ /* 0x000ee4000c1e1500 */
[----:B---3--:R-:W-:-:S06]  /*4ff0*/  HADD2.F32 R24, -RZ, R4.H0_H0 ;  /* 0x20000004ff187230 */ /* 0x008fcc0000004100 */
[----:B------:R-:W0:Y:S01]  /*5000*/  F2I.FTZ.TRUNC.NTZ R24, R24 ;  /* 0x0000001800187305 */ /* 0x000e22000021f100 */
[----:B------:R-:W-:Y:S05]  /*5010*/  BRA `(.L_x_17493) ;  /* 0x0000000800987947 */ /* 0x000fea0003800000 */
.L_x_17498:
[----:B------:R-:W3:Y:S02]  /*5020*/  LDG.E.64 R4, desc[UR36][R4.64] ;  /* 0x0000002404047981 */ /* 0x000ee4000c1e1b00 */
[----:B---3--:R0:W1:Y:S02]  /*5030*/  F2I.F64.TRUNC R24, R4 ;  /* 0x0000000400187311 */ /* 0x008064000030d100 */
[----:B01----:R-:W-:Y:S05]  /*5040*/  BRA `(.L_x_17493) ;  /* 0x00000008008c7947 */ /* 0x003fea0003800000 */
.L_x_17488:
        /* <DEDUP_REMOVED lines=12> */
.L_x_17502:
[----:B------:R-:W3:Y:S02]  /*5110*/  LDG.E.64 R4, desc[UR36][R4.64] ;  /* 0x0000002404047981 */ /* 0x000ee4000c1e1b00 */
[----:B---3--:R0:W1:Y:S02]  /*5120*/  F2I.F64.TRUNC R24, R4 ;  /* 0x0000000400187311 */ /* 0x008064000030d100 */
[----:B01----:R-:W-:Y:S05]  /*5130*/  BRA `(.L_x_17493) ;  /* 0x0000000800507947 */ /* 0x003fea0003800000 */
.L_x_17501:
        /* <DEDUP_REMOVED lines=26> */
.L_x_17504:
        /* <DEDUP_REMOVED lines=14> */
.L_x_17503:
[----:B------:R-:W3:Y:S02]  /*53c0*/  LDG.E.U16 R24, desc[UR36][R4.64] ;  /* 0x0000002404187981 */ /* 0x000ee4000c1e1500 */
[----:B---3--:R-:W-:-:S06]  /*53d0*/  IMAD.U32 R24, R24, 0x10000, RZ ;  /* 0x0001000018187824 */ /* 0x008fcc00078e00ff */
[----:B------:R-:W0:Y:S01]  /*53e0*/  F2I.FTZ.TRUNC.NTZ R24, R24 ;  /* 0x0000001800187305 */ /* 0x000e22000021f100 */
[----:B------:R-:W-:Y:S05]  /*53f0*/  BRA `(.L_x_17493) ;  /* 0x0000000400a07947 */ /* 0x000fea0003800000 */
.L_x_17500:
        /* <DEDUP_REMOVED lines=10> */
.L_x_17507:
        /* <DEDUP_REMOVED lines=21> */
.L_x_17511:
[----:B------:R-:W-:Y:S05]  /*55f0*/  BSYNC.RECONVERGENT B1 ;  /* 0x0000000000017941 */ /* 0x000fea0003800200 */
.L_x_17510:
[----:B------:R-:W-:Y:S01]  /*5600*/  IMAD.SHL.U32 R0, R0, 0x100000, RZ ;  /* 0x0010000000007824 */ /* 0x000fe200078e00ff */
[----:B------:R-:W-:-:S04]  /*5610*/  LEA R3, R3, 0x3b800000, 0x17 ;  /* 0x3b80000003037811 */ /* 0x000fc800078eb8ff */
[----:B------:R-:W-:-:S07]  /*5620*/  LOP3.LUT R24, R3, R0, R7, 0xfe, !PT ;  /* 0x0000000003187212 */ /* 0x000fce00078efe07 */
.L_x_17509:
[----:B------:R-:W-:Y:S05]  /*5630*/  BSYNC.RECONVERGENT B0 ;  /* 0x0000000000007941 */ /* 0x000fea0003800200 */
.L_x_17508:
[----:B------:R-:W0:Y:S01]  /*5640*/  F2I.FTZ.TRUNC.NTZ R24, R24 ;  /* 0x0000001800187305 */ /* 0x000e22000021f100 */
[----:B------:R-:W-:Y:S05]  /*5650*/  BRA `(.L_x_17493) ;  /* 0x0000000400087947 */ /* 0x000fea0003800000 */
.L_x_17506:
        /* <DEDUP_REMOVED lines=21> */
.L_x_17515:
[----:B------:R-:W-:Y:S05]  /*57b0*/  BSYNC.RECONVERGENT B1 ;  /* 0x0000000000017941 */ /* 0x000fea0003800200 */
.L_x_17514:
[----:B------:R-:W-:Y:S01]  /*57c0*/  IMAD.SHL.U32 R0, R0, 0x200000, RZ ;  /* 0x0020000000007824 */ /* 0x000fe200078e00ff */
[----:B------:R-:W-:-:S04]  /*57d0*/  LEA R3, R3, 0x37800000, 0x17 ;  /* 0x3780000003037811 */ /* 0x000fc800078eb8ff */
[----:B------:R-:W-:-:S07]  /*57e0*/  LOP3.LUT R24, R3, R0, R7, 0xfe, !PT ;  /* 0x0000000003187212 */ /* 0x000fce00078efe07 */
.L_x_17513:
[----:B------:R-:W-:Y:S05]  /*57f0*/  BSYNC.RECONVERGENT B0 ;  /* 0x0000000000007941 */ /* 0x000fea0003800200 */
.L_x_17512:
[----:B------:R-:W0:Y:S01]  /*5800*/  F2I.FTZ.TRUNC.NTZ R24, R24 ;  /* 0x0000001800187305 */ /* 0x000e22000021f100 */
[----:B------:R-:W-:Y:S05]  /*5810*/  BRA `(.L_x_17493) ;  /* 0x0000000000987947 */ /* 0x000fea0003800000 */
.L_x_17505:
        /* <DEDUP_REMOVED lines=14> */
.L_x_17519:
[----:B------:R-:W-:Y:S05]  /*5900*/  BSYNC.RECONVERGENT B0 ;  /* 0x0000000000007941 */ /* 0x000fea0003800200 */
.L_x_17518:
[----:B------:R-:W0:Y:S01]  /*5910*/  F2I.FTZ.TRUNC.NTZ R24, R24 ;  /* 0x0000001800187305 */ /* 0x000e22000021f100 */
[----:B------:R-:W-:Y:S05]  /*5920*/  BRA `(.L_x_17493) ;  /* 0x0000000000547947 */ /* 0x000fea0003800000 */
.L_x_17492:
        /* <DEDUP_REMOVED lines=16> */
.L_x_17520:
[----:B------:R-:W-:Y:S01]  /*5a30*/  IMAD.MOV.U32 R24, RZ, RZ, RZ ;  /* 0x000000ffff187224 */ /* 0x000fe200078e00ff */
[----:B------:R-:W-:Y:S06]  /*5a40*/  BRA `(.L_x_17493) ;  /* 0x00000000000c7947 */ /* 0x000fec0003800000 */
.L_x_17517:
[----:B------:R0:W5:Y:S01]  /*5a50*/  LDG.E R24, desc[UR36][R4.64] ;  /* 0x0000002404187981 */ /* 0x000162000c1e1900 */
[----:B------:R-:W-:Y:S05]  /*5a60*/  BRA `(.L_x_17493) ;  /* 0x0000000000047947 */ /* 0x000fea0003800000 */
.L_x_17516:
[----:B------:R0:W5:Y:S02]  /*5a70*/  LDG.E R24, desc[UR36][R4.64] ;  /* 0x0000002404187981 */ /* 0x000164000c1e1900 */
.L_x_17493:
[----:B------:R-:W-:-:S07]  /*5a80*/  VIADD R29, R29, 0x80 ;  /* 0x000000801d1d7836 */ /* 0x000fce0000000000 */
.L_x_17453:
[----:B------:R-:W-:Y:S05]  /*5a90*/  BSYNC.RECONVERGENT B6 ;  /* 0x0000000000067941 */ /* 0x000fea0003800200 */
.L_x_17452:
[----:B------:R-:W-:Y:S01]  /*5aa0*/  ISETP.GE.AND P0, PT, R29, R16, PT ;  /* 0x000000101d00720c */ /* 0x000fe20003f06270 */
[----:B------:R-:W-:Y:S01]  /*5ab0*/  BSSY.RECONVERGENT B6, `(.L_x_17521) ;  /* 0x00001de000067945 */ /* 0x000fe20003800200 */
[----:B------:R-:W-:Y:S02]  /*5ac0*/  IMAD.MOV.U32 R22, RZ, RZ, RZ ;  /* 0x000000ffff167224 */ /* 0x000fe400078e00ff */
[----:B------:R-:W-:-:S09]  /*5ad0*/  IMAD.MOV.U32 R27, RZ, RZ, RZ ;  /* 0x000000ffff1b7224 */ /* 0x000fd200078e00ff */
[----:B------:R-:W-:Y:S05]  /*5ae0*/  @P0 BRA `(.L_x_17522) ;  /* 0x0000001c00680947 */ /* 0x000fea0003800000 */
[----:B01----:R-:W-:Y:S01]  /*5af0*/  IMAD.MOV.U32 R3, RZ, RZ, 0x1 ;  /* 0x00000001ff037424 */ /* 0x003fe200078e00ff */
[C---:B------:R-:W-:Y:S02]  /*5b00*/  LOP3.LUT R0, R18.reuse, 0xff, RZ, 0xc0, !PT ;  /* 0x000000ff12007812 */ /* 0x040fe400078ec0ff */
[----:B------:R-:W-:Y:S01]  /*5b10*/  ISETP.LE.U32.AND P1, PT, R18, 0x2c, PT ;  /* 0x0000002c1200780c */ /* 0x000fe20003f23070 */
[----:B------:R-:W-:Y:S01]  /*5b20*/  IMAD R18, R2, 0x200, R29 ;  /* 0x0000020002127824 */ /* 0x000fe200078e021d */
        /* <DEDUP_REMOVED lines=21> */
.L_x_17523:
        /* <DEDUP_REMOVED lines=19> */
.L_x_17527:
[----:B------:R0:W5:Y:S01]  /*5db0*/  LDG.E.U8 R27, desc[UR36][R4.64] ;  /* 0x00000024041b7981 */ /* 0x000162000c1e1100 */
[----:B------:R-:W-:Y:S05]  /*5dc0*/  BRA `(.L_x_17529) ;  /* 0x0000000c00307947 */ /* 0x000fea0003800000 */
.L_x_17526:
        /* <DEDUP_REMOVED lines=8> */
.L_x_17531:
[----:B------:R0:W5:Y:S01]  /*5e50*/  LDG.E R27, desc[UR36][R4.64] ;  /* 0x00000024041b7981 */ /* 0x000162000c1e1900 */
[----:B------:R-:W-:Y:S05]  /*5e60*/  BRA `(.L_x_17529) ;  /* 0x0000000c00087947 */ /* 0x000fea0003800000 */
.L_x_17530:
[----:B------:R3:W5:Y:S01]  /*5e70*/  LDG.E.S16 R27, desc[UR36][R4.64] ;  /* 0x00000024041b7981 */ /* 0x000762000c1e1700 */
[----:B------:R-:W-:Y:S05]  /*5e80*/  BRA `(.L_x_17529) ;  /* 0x0000000c00007947 */ /* 0x000fea0003800000 */
.L_x_17525:
        /* <DEDUP_REMOVED lines=9> */
.L_x_17533:
[----:B------:R-:W3:Y:S02]  /*5f20*/  LDG.E.U16 R4, desc[UR36][R4.64] ;  /* 0x0000002404047981 */ /* 0x000ee4000c1e1500 */
[----:B---3--:R-:W-:-:S06]  /*5f30*/  HADD2.F32 R27, -RZ, R4.H0_H0 ;  /* 0x20000004ff1b7230 */ /* 0x008fcc0000004100 */
[----:B------:R-:W0:Y:S01]  /*5f40*/  F2I.FTZ.TRUNC.NTZ R27, R27 ;  /* 0x0000001b001b7305 */ /* 0x000e22000021f100 */
[----:B------:R-:W-:Y:S05]  /*5f50*/  BRA `(.L_x_17529) ;  /* 0x0000000800cc7947 */ /* 0x000fea0003800000 */
.L_x_17532:
        /* <DEDUP_REMOVED lines=9> */
.L_x_17535:
[----:B------:R-:W3:Y:S02]  /*5ff0*/  LDG.E.U16 R4, desc[UR36][R4.64] ;  /* 0x0000002404047981 */ /* 0x000ee4000c1e1500 */
[----:B---3--:R-:W-:-:S06]  /*6000*/  HADD2.F32 R27, -RZ, R4.H0_H0 ;  /* 0x20000004ff1b7230 */ /* 0x008fcc0000004100 */
[----:B------:R-:W0:Y:S01]  /*6010*/  F2I.FTZ.TRUNC.NTZ R27, R27 ;  /* 0x0000001b001b7305 */ /* 0x000e22000021f100 */
[----:B------:R-:W-:Y:S05]  /*6020*/  BRA `(.L_x_17529) ;  /* 0x0000000800987947 */ /* 0x000fea0003800000 */
.L_x_17534:
[----:B------:R-:W3:Y:S02]  /*6030*/  LDG.E.64 R4, desc[UR36][R4.64] ;  /* 0x0000002404047981 */ /* 0x000ee4000c1e1b00 */
[----:B---3--:R0:W1:Y:S02]  /*6040*/  F2I.F64.TRUNC R27, R4 ;  /* 0x00000004001b7311 */ /* 0x008064000030d100 */
[----:B01----:R-:W-:Y:S05]  /*6050*/  BRA `(.L_x_17529) ;  /* 0x00000008008c7947 */ /* 0x003fea0003800000 */
.L_x_17524:
        /* <DEDUP_REMOVED lines=12> */
.L_x_17538:
[----:B------:R-:W3:Y:S02]  /*6120*/  LDG.E.64 R4, desc[UR36][R4.64] ;  /* 0x0000002404047981 */ /* 0x000ee4000c1e1b00 */
[----:B---3--:R0:W1:Y:S02]  /*6130*/  F2I.F64.TRUNC R27, R4 ;  /* 0x00000004001b7311 */ /* 0x008064000030d100 */
[----:B01----:R-:W-:Y:S05]  /*6140*/  BRA `(.L_x_17529) ;  /* 0x0000000800507947 */ /* 0x003fea0003800000 */
.L_x_17537:
        /* <DEDUP_REMOVED lines=26> */
.L_x_17540:
        /* <DEDUP_REMOVED lines=14> */
.L_x_17539:
[----:B------:R-:W3:Y:S02]  /*63d0*/  LDG.E.U16 R27, desc[UR36][R4.64] ;  /* 0x00000024041b7981 */ /* 0x000ee4000c1e1500 */
[----:B---3--:R-:W-:-:S06]  /*63e0*/  IMAD.U32 R27, R27, 0x10000, RZ ;  /* 0x000100001b1b7824 */ /* 0x008fcc00078e00ff */
[----:B------:R-:W0:Y:S01]  /*63f0*/  F2I.FTZ.TRUNC.NTZ R27, R27 ;  /* 0x0000001b001b7305 */ /* 0x000e22000021f100 */
[----:B------:R-:W-:Y:S05]  /*6400*/  BRA `(.L_x_17529) ;  /* 0x0000000400a07947 */ /* 0x000fea0003800000 */
.L_x_17536:
        /* <DEDUP_REMOVED lines=10> */
.L_x_17543:
        /* <DEDUP_REMOVED lines=21> */
.L_x_17547:
[----:B------:R-:W-:Y:S05]  /*6600*/  BSYNC.RECONVERGENT B1 ;  /* 0x0000000000017941 */ /* 0x000fea0003800200 */
.L_x_17546:
[----:B------:R-:W-:Y:S01]  /*6610*/  IMAD.SHL.U32 R0, R0, 0x100000, RZ ;  /* 0x0010000000007824 */ /* 0x000fe200078e00ff */
[----:B------:R-:W-:-:S04]  /*6620*/  LEA R3, R3, 0x3b800000, 0x17 ;  /* 0x3b80000003037811 */ /* 0x000fc800078eb8ff */
[----:B------:R-:W-:-:S07]  /*6630*/  LOP3.LUT R27, R3, R0, R27, 0xfe, !PT ;  /* 0x00000000031b7212 */ /* 0x000fce00078efe1b */
.L_x_17545:
[----:B------:R-:W-:Y:S05]  /*6640*/  BSYNC.RECONVERGENT B0 ;  /* 0x0000000000007941 */ /* 0x000fea0003800200 */
.L_x_17544:
[----:B------:R-:W0:Y:S01]  /*6650*/  F2I.FTZ.TRUNC.NTZ R27, R27 ;  /* 0x0000001b001b7305 */ /* 0x000e22000021f100 */
[----:B------:R-:W-:Y:S05]  /*6660*/  BRA `(.L_x_17529) ;  /* 0x0000000400087947 */ /* 0x000fea0003800000 */
.L_x_17542:
        /* <DEDUP_REMOVED lines=21> */
.L_x_17551:
[----:B------:R-:W-:Y:S05]  /*67c0*/  BSYNC.RECONVERGENT B1 ;  /* 0x0000000000017941 */ /* 0x000fea0003800200 */
.L_x_17550:
[----:B------:R-:W-:Y:S01]  /*67d0*/  IMAD.SHL.U32 R0, R0, 0x200000, RZ ;  /* 0x0020000000007824 */ /* 0x000fe200078e00ff */
[----:B------:R-:W-:-:S04]  /*67e0*/  LEA R3, R3, 0x37800000, 0x17 ;  /* 0x3780000003037811 */ /* 0x000fc800078eb8ff */
[----:B------:R-:W-:-:S07]  /*67f0*/  LOP3.LUT R27, R3, R0, R27, 0xfe, !PT ;  /* 0x00000000031b7212 */ /* 0x000fce00078efe1b */
.L_x_17549:
[----:B------:R-:W-:Y:S05]  /*6800*/  BSYNC.RECONVERGENT B0 ;  /* 0x0000000000007941 */ /* 0x000fea0003800200 */
.L_x_17548:
[----:B------:R-:W0:Y:S01]  /*6810*/  F2I.FTZ.TRUNC.NTZ R27, R27 ;  /* 0x0000001b001b7305 */ /* 0x000e22000021f100 */
[----:B------:R-:W-:Y:S05]  /*6820*/  BRA `(.L_x_17529) ;  /* 0x0000000000987947 */ /* 0x000fea0003800000 */
.L_x_17541:
        /* <DEDUP_REMOVED lines=14> */
.L_x_17555:
[----:B------:R-:W-:Y:S05]  /*6910*/  BSYNC.RECONVERGENT B0 ;  /* 0x0000000000007941 */ /* 0x000fea0003800200 */
.L_x_17554:
[----:B------:R-:W0:Y:S01]  /*6920*/  F2I.FTZ.TRUNC.NTZ R27, R27 ;  /* 0x0000001b001b7305 */ /* 0x000e22000021f100 */
[----:B------:R-:W-:Y:S05]  /*6930*/  BRA `(.L_x_17529) ;  /* 0x0000000000547947 */ /* 0x000fea0003800000 */
.L_x_17528:
        /* <DEDUP_REMOVED lines=16> */
.L_x_17556:
[----:B------:R-:W-:Y:S01]  /*6a40*/  IMAD.MOV.U32 R27, RZ, RZ, RZ ;  /* 0x000000ffff1b7224 */ /* 0x000fe200078e00ff */
[----:B------:R-:W-:Y:S06]  /*6a50*/  BRA `(.L_x_17529) ;  /* 0x00000000000c7947 */ /* 0x000fec0003800000 */
.L_x_17553:
[----:B------:R0:W5:Y:S01]  /*6a60*/  LDG.E R27, desc[UR36][R4.64] ;  /* 0x00000024041b7981 */ /* 0x000162000c1e1900 */
[----:B------:R-:W-:Y:S05]  /*6a70*/  BRA `(.L_x_17529) ;  /* 0x0000000000047947 */ /* 0x000fea0003800000 */
.L_x_17552:
[----:B------:R0:W5:Y:S02]  /*6a80*/  LDG.E R27, desc[UR36][R4.64] ;  /* 0x00000024041b7981 */ /* 0x000164000c1e1900 */
.L_x_17529:
[----:B------:R-:W2:Y:S01]  /*6a90*/  LDCU.U8 UR6, c[0x0][0x3be] ;  /* 0x000077c0ff0677ac */ /* 0x000ea20008000000 */
[----:B01-3--:R-:W0:Y:S01]  /*6aa0*/  LDC.64 R4, c[0x0][0x3b0] ;  /* 0x0000ec00ff047b82 */ /* 0x00be220000000a00 */
        /* <DEDUP_REMOVED lines=17> */
.L_x_17560:
[----:B------:R0:W5:Y:S01]  /*6bc0*/  LDG.E.U8 R22, desc[UR36][R4.64] ;  /* 0x0000002404167981 */ /* 0x000162000c1e1100 */
[----:B------:R-:W-:Y:S05]  /*6bd0*/  BRA `(.L_x_17522) ;  /* 0x0000000c002c7947 */ /* 0x000fea0003800000 */
.L_x_17559:
        /* <DEDUP_REMOVED lines=8> */
.L_x_17563:
[----:B------:R0:W5:Y:S01]  /*6c60*/  LDG.E R22, desc[UR36][R4.64] ;  /* 0x0000002404167981 */ /* 0x000162000c1e1900 */
[----:B------:R-:W-:Y:S05]  /*6c70*/  BRA `(.L_x_17522) ;  /* 0x0000000c00047947 */ /* 0x000fea0003800000 */
.L_x_17562:
[----:B------:R0:W5:Y:S01]  /*6c80*/  LDG.E.S16 R22, desc[UR36][R4.64] ;  /* 0x0000002404167981 */ /* 0x000162000c1e1700 */
[----:B------:R-:W-:Y:S05]  /*6c90*/  BRA `(.L_x_17522) ;  /* 0x0000000800fc7947 */ /* 0x000fea0003800000 */
.L_x_17558:
        /* <DEDUP_REMOVED lines=9> */
.L_x_17565:
[----:B------:R-:W2:Y:S02]  /*6d30*/  LDG.E.U16 R4, desc[UR36][R4.64] ;  /* 0x0000002404047981 */ /* 0x000ea4000c1e1500 */
[----:B--2---:R-:W-:-:S06]  /*6d40*/  HADD2.F32 R22, -RZ, R4.H0_H0 ;  /* 0x20000004ff167230 */ /* 0x004fcc0000004100 */
[----:B------:R-:W0:Y:S01]  /*6d50*/  F2I.FTZ.TRUNC.NTZ R22, R22 ;  /* 0x0000001600167305 */ /* 0x000e22000021f100 */
[----:B------:R-:W-:Y:S05]  /*6d60*/  BRA `(.L_x_17522) ;  /* 0x0000000800c87947 */ /* 0x000fea0003800000 */
.L_x_17564:
        /* <DEDUP_REMOVED lines=9> */
.L_x_17567:
[----:B------:R-:W2:Y:S02]  /*6e00*/  LDG.E.U16 R4, desc[UR36][R4.64] ;  /* 0x0000002404047981 */ /* 0x000ea4000c1e1500 */
[----:B--2---:R-:W-:-:S06]  /*6e10*/  HADD2.F32 R22, -RZ, R4.H0_H0 ;  /* 0x20000004ff167230 */ /* 0x004fcc0000004100 */
[----:B------:R-:W0:Y:S01]  /*6e20*/  F2I.FTZ.TRUNC.NTZ R22, R22 ;  /* 0x0000001600167305 */ /* 0x000e22000021f100 */
[----:B------:R-:W-:Y:S05]  /*6e30*/  BRA `(.L_x_17522) ;  /* 0x0000000800947947 */ /* 0x000fea0003800000 */
.L_x_17566:
[----:B------:R-:W2:Y:S02]  /*6e40*/  LDG.E.64 R4, desc[UR36][R4.64] ;  /* 0x0000002404047981 */ /* 0x000ea4000c1e1b00 */
[----:B--2---:R0:W1:Y:S02]  /*6e50*/  F2I.F64.TRUNC R22, R4 ;  /* 0x0000000400167311 */ /* 0x004064000030d100 */
[----:B01----:R-:W-:Y:S05]  /*6e60*/  BRA `(.L_x_17522) ;  /* 0x0000000800887947 */ /* 0x003fea0003800000 */
.L_x_17557:
        /* <DEDUP_REMOVED lines=12> */
.L_x_17570:
[----:B------:R-:W2:Y:S02]  /*6f30*/  LDG.E.64 R4, desc[UR36][R4.64] ;  /* 0x0000002404047981 */ /* 0x000ea4000c1e1b00 */
[----:B--2---:R0:W1:Y:S02]  /*6f40*/  F2I.F64.TRUNC R22, R4 ;  /* 0x0000000400167311 */ /* 0x004064000030d100 */
[----:B01----:R-:W-:Y:S05]  /*6f50*/  BRA `(.L_x_17522) ;  /* 0x00000008004c7947 */ /* 0x003fea0003800000 */
.L_x_17569:
        /* <DEDUP_REMOVED lines=26> */
.L_x_17572:
        /* <DEDUP_REMOVED lines=14> */
.L_x_17571:
[----:B------:R-:W2:Y:S02]  /*71e0*/  LDG.E.U16 R22, desc[UR36][R4.64] ;  /* 0x0000002404167981 */ /* 0x000ea4000c1e1500 */
[----:B--2---:R-:W-:-:S06]  /*71f0*/  IMAD.U32 R22, R22, 0x10000, RZ ;  /* 0x0001000016167824 */ /* 0x004fcc00078e00ff */
[----:B------:R-:W0:Y:S01]  /*7200*/  F2I.FTZ.TRUNC.NTZ R22, R22 ;  /* 0x0000001600167305 */ /* 0x000e22000021f100 */
[----:B------:R-:W-:Y:S05]  /*7210*/  BRA `(.L_x_17522) ;  /* 0x00000004009c7947 */ /* 0x000fea0003800000 */
.L_x_17568:
        /* <DEDUP_REMOVED lines=10> */
.L_x_17575:
        /* <DEDUP_REMOVED lines=21> */
.L_x_17579:
[----:B------:R-:W-:Y:S05]  /*7410*/  BSYNC.RECONVERGENT B1 ;  /* 0x0000000000017941 */ /* 0x000fea0003800200 */
.L_x_17578:
[----:B------:R-:W-:Y:S01]  /*7420*/  IMAD.SHL.U32 R0, R0, 0x100000, RZ ;  /* 0x0010000000007824 */ /* 0x000fe200078e00ff */
[----:B------:R-:W-:-:S04]  /*7430*/  LEA R3, R3, 0x3b800000, 0x17 ;  /* 0x3b80000003037811 */ /* 0x000fc800078eb8ff */
[----:B------:R-:W-:-:S07]  /*7440*/  LOP3.LUT R22, R3, R0, R7, 0xfe, !PT ;  /* 0x0000000003167212 */ /* 0x000fce00078efe07 */
.L_x_17577:
[----:B------:R-:W-:Y:S05]  /*7450*/  BSYNC.RECONVERGENT B0 ;  /* 0x0000000000007941 */ /* 0x000fea0003800200 */
.L_x_17576:
[----:B------:R-:W0:Y:S01]  /*7460*/  F2I.FTZ.TRUNC.NTZ R22, R22 ;  /* 0x0000001600167305 */ /* 0x000e22000021f100 */
[----:B------:R-:W-:Y:S05]  /*7470*/  BRA `(.L_x_17522) ;  /* 0x0000000400047947 */ /* 0x000fea0003800000 */
.L_x_17574:
        /* <DEDUP_REMOVED lines=21> */
.L_x_17583:
[----:B------:R-:W-:Y:S05]  /*75d0*/  BSYNC.RECONVERGENT B1 ;  /* 0x0000000000017941 */ /* 0x000fea0003800200 */
.L_x_17582:
[----:B------:R-:W-:Y:S01]  /*75e0*/  IMAD.SHL.U32 R0, R0, 0x200000, RZ ;  /* 0x0020000000007824 */ /* 0x000fe200078e00ff */
[----:B------:R-:W-:-:S04]  /*75f0*/  LEA R3, R3, 0x37800000, 0x17 ;  /* 0x3780000003037811 */ /* 0x000fc800078eb8ff */
[----:B------:R-:W-:-:S07]  /*7600*/  LOP3.LUT R22, R3, R0, R7, 0xfe, !PT ;  /* 0x0000000003167212 */ /* 0x000fce00078efe07 */
.L_x_17581:
[----:B------:R-:W-:Y:S05]  /*7610*/  BSYNC.RECONVERGENT B0 ;  /* 0x0000000000007941 */ /* 0x000fea0003800200 */
.L_x_17580:
[----:B------:R-:W0:Y:S01]  /*7620*/  F2I.FTZ.TRUNC.NTZ R22, R22 ;  /* 0x0000001600167305 */ /* 0x000e22000021f100 */
[----:B------:R-:W-:Y:S05]  /*7630*/  BRA `(.L_x_17522) ;  /* 0x0000000000947947 */ /* 0x000fea0003800000 */
.L_x_17573:
        /* <DEDUP_REMOVED lines=14> */
.L_x_17587:
[----:B------:R-:W-:Y:S05]  /*7720*/  BSYNC.RECONVERGENT B0 ;  /* 0x0000000000007941 */ /* 0x000fea0003800200 */
.L_x_17586:
[----:B------:R-:W0:Y:S01]  /*7730*/  F2I.FTZ.TRUNC.NTZ R22, R22 ;  /* 0x0000001600167305 */ /* 0x000e22000021f100 */
[----:B------:R-:W-:Y:S05]  /*7740*/  BRA `(.L_x_17522) ;  /* 0x0000000000507947 */ /* 0x000fea0003800000 */
.L_x_17561:
        /* <DEDUP_REMOVED lines=16> */
.L_x_17588:
[----:B------:R-:W-:Y:S05]  /*7850*/  BRA `(.L_x_17522) ;  /* 0x00000000000c7947 */ /* 0x000fea0003800000 */
.L_x_17585:
[----:B------:R0:W5:Y:S01]  /*7860*/  LDG.E R22, desc[UR36][R4.64] ;  /* 0x0000002404167981 */ /* 0x000162000c1e1900 */
[----:B------:R-:W-:Y:S05]  /*7870*/  BRA `(.L_x_17522) ;  /* 0x0000000000047947 */ /* 0x000fea0003800000 */
.L_x_17584:
[----:B------:R0:W5:Y:S02]  /*7880*/  LDG.E R22, desc[UR36][R4.64] ;  /* 0x0000002404167981 */ /* 0x000164000c1e1900 */
.L_x_17522:
[----:B------:R-:W-:Y:S05]  /*7890*/  BSYNC.RECONVERGENT B6 ;  /* 0x0000000000067941 */ /* 0x000fea0003800200 */
.L_x_17521:
[----:B------:R-:W2:Y:S01]  /*78a0*/  LDCU UR4, c[0x0][0x388] ;  /* 0x00007100ff0477ac */ /* 0x000ea20008000800 */
[----:B------:R-:W0:Y:S01]  /*78b0*/  LDC.U8 R18, c[0x0][0x3cc] ;  /* 0x0000f300ff127b82 */ /* 0x000e220000000000 */
[----:B------:R-:W-:Y:S01]  /*78c0*/  ISETP.GE.AND P0, PT, R17, R16, PT ;  /* 0x000000101100720c */ /* 0x000fe20003f06270 */
[----:B------:R-:W-:Y:S04]  /*78d0*/  BSSY.RECONVERGENT B7, `(.L_x_17589) ;  /* 0x00002c2000077945 */ /* 0x000fe80003800200 */
[----:B------:R-:W-:Y:S01]  /*78e0*/  BSSY.RELIABLE B6, `(.L_x_17590) ;  /* 0x00001db000067945 */ /* 0x000fe20003800100 */
[----:B--23-5:R-:W-:Y:S02]  /*78f0*/  IMAD R28, R28, UR4, RZ ;  /* 0x000000041c1c7c24 */ /* 0x02cfe4000f8e02ff */
[----:B-1----:R-:W-:-:S02]  /*7900*/  IMAD R23, R23, UR4, RZ ;  /* 0x0000000417177c24 */ /* 0x002fc4000f8e02ff */
[----:B------:R-:W-:Y:S02]  /*7910*/  IMAD R25, R25, UR4, RZ ;  /* 0x0000000419197c24 */ /* 0x000fe4000f8e02ff */
[----:B------:R-:W-:Y:S02]  /*7920*/  IMAD R27, R27, UR4, RZ ;  /* 0x000000041b1b7c24 */ /* 0x000fe4000f8e02ff */
[----:B0---4-:R-:W-:Y:S02]  /*7930*/  IMAD R4, R28, R19, RZ ;  /* 0x000000131c047224 */ /* 0x011fe400078e02ff */
[----:B------:R-:W-:Y:S02]  /*7940*/  IMAD R26, R23, R26, RZ ;  /* 0x0000001a171a7224 */ /* 0x000fe400078e02ff */
        /* <DEDUP_REMOVED lines=24> */
.L_x_17595:
[----:B------:R0:W-:Y:S01]  /*7ad0*/  STG.E.U8 desc[UR36][R8.64], R4 ;  /* 0x0000000408007986 */ /* 0x0001e2000c101124 */
[----:B------:R-:W-:Y:S05]  /*7ae0*/  BRA `(.L_x_17597) ;  /* 0x0000000c003c7947 */ /* 0x000fea0003800000 */
.L_x_17594:
        /* <DEDUP_REMOVED lines=9> */
.L_x_17599:
[----:B------:R0:W-:Y:S01]  /*7b80*/  STG.E desc[UR36][R8.64], R4 ;  /* 0x0000000408007986 */ /* 0x0001e2000c101924 */
[----:B------:R-:W-:Y:S05]  /*7b90*/  BRA `(.L_x_17597) ;  /* 0x0000000c00107947 */ /* 0x000fea0003800000 */
.L_x_17598:
[----:B------:R0:W-:Y:S01]  /*7ba0*/  STG.E.U16 desc[UR36][R8.64], R4 ;  /* 0x0000000408007986 */ /* 0x0001e2000c101524 */
[----:B------:R-:W-:Y:S05]  /*7bb0*/  BRA `(.L_x_17597) ;  /* 0x0000000c00087947 */ /* 0x000fea0003800000 */
.L_x_17593:
        /* <DEDUP_REMOVED lines=9> */
.L_x_17601:
[----:B------:R-:W-:-:S04]  /*7c50*/  I2FP.F32.S32 R0, R4 ;  /* 0x0000000400007245 */ /* 0x000fc80000201400 */
[----:B------:R-:W-:-:S05]  /*7c60*/  F2FP.F16.F32.PACK_AB R0, RZ, R0 ;  /* 0x00000000ff00723e */ /* 0x000fca00000000ff */
[----:B------:R0:W-:Y:S01]  /*7c70*/  STG.E.U16 desc[UR36][R8.64], R0 ;  /* 0x0000000008007986 */ /* 0x0001e2000c101524 */
[----:B------:R-:W-:Y:S05]  /*7c80*/  BRA `(.L_x_17597) ;  /* 0x0000000800d47947 */ /* 0x000fea0003800000 */
.L_x_17600:
        /* <DEDUP_REMOVED lines=10> */
.L_x_17603:
[----:B------:R-:W-:-:S04]  /*7d30*/  I2FP.F32.S32 R4, R4 ;  /* 0x0000000400047245 */ /* 0x000fc80000201400 */
[----:B------:R-:W-:-:S04]  /*7d40*/  F2FP.F16.F32.PACK_AB R3, RZ, R4 ;  /* 0x00000004ff03723e */ /* 0x000fc800000000ff */
[----:B------:R-:W-:-:S05]  /*7d50*/  PRMT R3, R3, 0x5410, RZ ;  /* 0x0000541003037816 */ /* 0x000fca00000000ff */
[----:B------:R3:W-:Y:S01]  /*7d60*/  STG.E desc[UR36][R8.64], R3 ;  /* 0x0000000308007986 */ /* 0x0007e2000c101924 */
[----:B------:R-:W-:Y:S05]  /*7d70*/  BRA `(.L_x_17597) ;  /* 0x0000000800987947 */ /* 0x000fea0003800000 */
.L_x_17602:
[----:B------:R-:W0:Y:S02]  /*7d80*/  I2F.F64 R4, R4 ;  /* 0x0000000400047312 */ /* 0x000e240000201c00 */
[----:B0-----:R4:W-:Y:S01]  /*7d90*/  STG.E.64 desc[UR36][R8.64], R4 ;  /* 0x0000000408007986 */ /* 0x0019e2000c101b24 */
[----:B------:R-:W-:Y:S05]  /*7da0*/  BRA `(.L_x_17597) ;  /* 0x00000008008c7947 */ /* 0x000fea0003800000 */
.L_x_17592:
        /* <DEDUP_REMOVED lines=12> */
.L_x_17606:
[----:B------:R-:W-:Y:S01]  /*7e70*/  CS2R R6, SRZ ;  /* 0x0000000000067805 */ /* 0x000fe2000001ff00 */
[----:B------:R-:W0:Y:S04]  /*7e80*/  I2F.F64 R4, R4 ;  /* 0x0000000400047312 */ /* 0x000e280000201c00 */
[----:B0-----:R0:W-:Y:S01]  /*7e90*/  STG.E.128 desc[UR36][R8.64], R4 ;  /* 0x0000000408007986 */ /* 0x0011e2000c101d24 */
[----:B------:R-:W-:Y:S05]  /*7ea0*/  BRA `(.L_x_17597) ;  /* 0x00000008004c7947 */ /* 0x000fea0003800000 */
.L_x_17605:
        /* <DEDUP_REMOVED lines=19> */
.L_x_17610:
[----:B------:R-:W-:Y:S05]  /*7fe0*/  BSYNC.RECONVERGENT B0 ;  /* 0x0000000000007941 */ /* 0x000fea0003800200 */
.L_x_17609:
[----:B------:R-:W-:-:S05]  /*7ff0*/  LOP3.LUT R5, R0, 0x80, R5, 0xf8, !PT ;  /* 0x0000008000057812 */ /* 0x000fca00078ef805 */
[----:B------:R0:W-:Y:S01]  /*8000*/  STG.E.U8 desc[UR36][R8.64], R5 ;  /* 0x0000000508007986 */ /* 0x0001e2000c101124 */
[----:B------:R-:W-:Y:S05]  /*8010*/  BRA `(.L_x_17597) ;  /* 0x0000000400f07947 */ /* 0x000fea0003800000 */
.L_x_17608:
        /* <DEDUP_REMOVED lines=15> */
.L_x_17612:
[----:B------:R-:W-:Y:S05]  /*8110*/  BSYNC.RECONVERGENT B0 ;  /* 0x0000000000007941 */ /* 0x000fea0003800200 */
.L_x_17611:
[----:B------:R-:W-:-:S05]  /*8120*/  LOP3.LUT R5, R0, 0x80, R5, 0xf8, !PT ;  /* 0x0000008000057812 */ /* 0x000fca00078ef805 */
[----:B------:R0:W-:Y:S01]  /*8130*/  STG.E.U8 desc[UR36][R8.64], R5 ;  /* 0x0000000508007986 */ /* 0x0001e2000c101124 */
[----:B------:R-:W-:Y:S05]  /*8140*/  BRA `(.L_x_17597) ;  /* 0x0000000400a47947 */ /* 0x000fea0003800000 */
.L_x_17607:
[----:B------:R-:W-:-:S04]  /*8150*/  I2FP.F32.S32 R0, R4 ;  /* 0x0000000400007245 */ /* 0x000fc80000201400 */
[----:B------:R-:W-:-:S05]  /*8160*/  F2FP.BF16.F32.PACK_AB R0, RZ, R0 ;  /* 0x00000000ff00723e */ /* 0x000fca00000010ff */
[----:B------:R0:W-:Y:S01]  /*8170*/  STG.E.U16 desc[UR36][R8.64], R0 ;  /* 0x0000000008007986 */ /* 0x0001e2000c101524 */
[----:B------:R-:W-:Y:S05]  /*8180*/  BRA `(.L_x_17597) ;  /* 0x0000000400947947 */ /* 0x000fea0003800000 */
.L_x_17604:
        /* <DEDUP_REMOVED lines=10> */
.L_x_17615:
        /* <DEDUP_REMOVED lines=13> */
.L_x_17618:
[----:B------:R-:W-:-:S04]  /*8300*/  SHF.R.U32.HI R0, RZ, 0x14, R3 ;  /* 0x00000014ff007819 */ /* 0x000fc80000011603 */
[----:B------:R-:W-:-:S04]  /*8310*/  LOP3.LUT R0, R0, 0x1, RZ, 0xc0, !PT ;  /* 0x0000000100007812 */ /* 0x000fc800078ec0ff */
[----:B------:R-:W-:-:S04]  /*8320*/  IADD3 R0, PT, PT, R3, 0x487ffff, R0 ;  /* 0x0487ffff03007810 */ /* 0x000fc80007ffe000 */
[----:B------:R-:W-:-:S04]  /*8330*/  SHF.R.U32.HI R0, RZ, 0x14, R0 ;  /* 0x00000014ff007819 */ /* 0x000fc80000011600 */
[----:B------:R-:W-:-:S07]  /*8340*/  LOP3.LUT R0, R0, 0xff, RZ, 0xc0, !PT ;  /* 0x000000ff00007812 */ /* 0x000fce00078ec0ff */
.L_x_17619:
[----:B------:R-:W-:-:S04]  /*8350*/  SHF.R.U32.HI R3, RZ, 0x18, R3 ;  /* 0x00000018ff037819 */ /* 0x000fc80000011603 */
[----:B------:R-:W-:-:S04]  /*8360*/  LOP3.LUT R0, R0, 0x80, R3, 0xf8, !PT ;  /* 0x0000008000007812 */ /* 0x000fc800078ef803 */
[----:B------:R-:W-:-:S07]  /*8370*/  PRMT R4, R0, 0x7610, R4 ;  /* 0x0000761000047816 */ /* 0x000fce0000000004 */
.L_x_17617:
[----:B------:R-:W-:Y:S05]  /*8380*/  BSYNC.RECONVERGENT B0 ;  /* 0x0000000000007941 */ /* 0x000fea0003800200 */
.L_x_17616:
[----:B------:R0:W-:Y:S01]  /*8390*/  STG.E.U8 desc[UR36][R8.64], R4 ;  /* 0x0000000408007986 */ /* 0x0001e2000c101124 */
[----:B------:R-:W-:Y:S05]  /*83a0*/  BRA `(.L_x_17597) ;  /* 0x00000004000c7947 */ /* 0x000fea0003800000 */
.L_x_17614:
        /* <DEDUP_REMOVED lines=13> */
.L_x_17622:
[----:B------:R-:W-:-:S04]  /*8480*/  SHF.R.U32.HI R0, RZ, 0x15, R3 ;  /* 0x00000015ff007819 */ /* 0x000fc80000011603 */
[----:B------:R-:W-:-:S04]  /*8490*/  LOP3.LUT R0, R0, 0x1, RZ, 0xc0, !PT ;  /* 0x0000000100007812 */ /* 0x000fc800078ec0ff */
[----:B------:R-:W-:-:S04]  /*84a0*/  IADD3 R0, PT, PT, R3, 0x88fffff, R0 ;  /* 0x088fffff03007810 */ /* 0x000fc80007ffe000 */
[----:B------:R-:W-:-:S04]  /*84b0*/  SHF.R.U32.HI R0, RZ, 0x15, R0 ;  /* 0x00000015ff007819 */ /* 0x000fc80000011600 */
[----:B------:R-:W-:-:S07]  /*84c0*/  LOP3.LUT R0, R0, 0xff, RZ, 0xc0, !PT ;  /* 0x000000ff00007812 */ /* 0x000fce00078ec0ff */
.L_x_17623:
[----:B------:R-:W-:-:S04]  /*84d0*/  SHF.R.U32.HI R3, RZ, 0x18, R3 ;  /* 0x00000018ff037819 */ /* 0x000fc80000011603 */
[----:B------:R-:W-:-:S04]  /*84e0*/  LOP3.LUT R0, R0, 0x80, R3, 0xf8, !PT ;  /* 0x0000008000007812 */ /* 0x000fc800078ef803 */
[----:B------:R-:W-:-:S07]  /*84f0*/  PRMT R4, R0, 0x7610, R4 ;  /* 0x0000761000047816 */ /* 0x000fce0000000004 */
.L_x_17621:
[----:B------:R-:W-:Y:S05]  /*8500*/  BSYNC.RECONVERGENT B0 ;  /* 0x0000000000007941 */ /* 0x000fea0003800200 */
.L_x_17620:
[----:B------:R0:W-:Y:S01]  /*8510*/  STG.E.U8 desc[UR36][R8.64], R4 ;  /* 0x0000000408007986 */ /* 0x0001e2000c101124 */
[----:B------:R-:W-:Y:S05]  /*8520*/  BRA `(.L_x_17597) ;  /* 0x0000000000ac7947 */ /* 0x000fea0003800000 */
.L_x_17613:
[----:B------:R-:W-:-:S13]  /*8530*/  ISETP.NE.AND P0, PT, R0, 0x1c, PT ;  /* 0x0000001c0000780c */ /* 0x000fda0003f05270 */
[----:B------:R-:W-:Y:S05]  /*8540*/  @!P0 BRA `(.L_x_17624) ;  /* 0x0000000000a08947 */ /* 0x000fea0003800000 */
[----:B------:R-:W-:-:S13]  /*8550*/  ISETP.NE.AND P0, PT, R0, 0x1d, PT ;  /* 0x0000001d0000780c */ /* 0x000fda0003f05270 */
[----:B------:R-:W-:Y:S05]  /*8560*/  @!P0 BRA `(.L_x_17625) ;  /* 0x00000000008c8947 */ /* 0x000fea0003800000 */
[----:B------:R-:W-:-:S13]  /*8570*/  ISETP.NE.AND P0, PT, R0, 0x2c, PT ;  /* 0x0000002c0000780c */ /* 0x000fda0003f05270 */
[----:B------:R-:W-:Y:S05]  /*8580*/  @!P0 BRA `(.L_x_17626) ;  /* 0x0000000000448947 */ /* 0x000fea0003800000 */
.L_x_17596:
        /* <DEDUP_REMOVED lines=16> */
.L_x_17627:
[----:B------:R-:W-:Y:S05]  /*8690*/  BRA `(.L_x_17597) ;  /* 0x0000000000507947 */ /* 0x000fea0003800000 */
.L_x_17626:
        /* <DEDUP_REMOVED lines=16> */
.L_x_17625:
[----:B------:R-:W-:-:S05]  /*87a0*/  SHF.R.S32.HI R5, RZ, 0x1f, R4 ;  /* 0x0000001fff057819 */ /* 0x000fca0000011404 */
[----:B------:R0:W-:Y:S01]  /*87b0*/  STG.E.64 desc[UR36][R8.64], R4 ;  /* 0x0000000408007986 */ /* 0x0001e2000c101b24 */
[----:B------:R-:W-:Y:S05]  /*87c0*/  BRA `(.L_x_17597) ;  /* 0x0000000000047947 */ /* 0x000fea0003800000 */
.L_x_17624:
[----:B------:R0:W-:Y:S02]  /*87d0*/  STG.E desc[UR36][R8.64], R4 ;  /* 0x0000000408007986 */ /* 0x0001e4000c101924 */
.L_x_17597:
        /* <DEDUP_REMOVED lines=23> */
.L_x_17632:
[----:B------:R4:W-:Y:S01]  /*8950*/  STG.E.U8 desc[UR36][R8.64], R26 ;  /* 0x0000001a08007986 */ /* 0x0009e2000c101124 */
[----:B------:R-:W-:Y:S05]  /*8960*/  BRA `(.L_x_17634) ;  /* 0x0000000c00387947 */ /* 0x000fea0003800000 */
.L_x_17631:
        /* <DEDUP_REMOVED lines=9> */
.L_x_17636:
[----:B------:R2:W-:Y:S01]  /*8a00*/  STG.E desc[UR36][R8.64], R26 ;  /* 0x0000001a08007986 */ /* 0x0005e2000c101924 */
[----:B------:R-:W-:Y:S05]  /*8a10*/  BRA `(.L_x_17634) ;  /* 0x0000000c000c7947 */ /* 0x000fea0003800000 */
.L_x_17635:
[----:B------:R0:W-:Y:S01]  /*8a20*/  STG.E.U16 desc[UR36][R8.64], R26 ;  /* 0x0000001a08007986 */ /* 0x0001e2000c101524 */
[----:B------:R-:W-:Y:S05]  /*8a30*/  BRA `(.L_x_17634) ;  /* 0x0000000c00047947 */ /* 0x000fea0003800000 */
.L_x_17630:
        /* <DEDUP_REMOVED lines=9> */
.L_x_17638:
[----:B------:R-:W-:-:S04]  /*8ad0*/  I2FP.F32.S32 R0, R26 ;  /* 0x0000001a00007245 */ /* 0x000fc80000201400 */
[----:B------:R-:W-:-:S05]  /*8ae0*/  F2FP.F16.F32.PACK_AB R0, RZ, R0 ;  /* 0x00000000ff00723e */ /* 0x000fca00000000ff */
[----:B------:R0:W-:Y:S01]  /*8af0*/  STG.E.U16 desc[UR36][R8.64], R0 ;  /* 0x0000000008007986 */ /* 0x0001e2000c101524 */
[----:B------:R-:W-:Y:S05]  /*8b00*/  BRA `(.L_x_17634) ;  /* 0x0000000800d07947 */ /* 0x000fea0003800000 */
.L_x_17637:
        /* <DEDUP_REMOVED lines=10> */
.L_x_17640:
[----:B------:R-:W-:-:S04]  /*8bb0*/  I2FP.F32.S32 R26, R26 ;  /* 0x0000001a001a7245 */ /* 0x000fc80000201400 */
[----:B------:R-:W-:-:S04]  /*8bc0*/  F2FP.F16.F32.PACK_AB R3, RZ, R26 ;  /* 0x0000001aff03723e */ /* 0x000fc800000000ff */
[----:B------:R-:W-:-:S05]  /*8bd0*/  PRMT R3, R3, 0x5410, RZ ;  /* 0x0000541003037816 */ /* 0x000fca00000000ff */
[----:B------:R0:W-:Y:S01]  /*8be0*/  STG.E desc[UR36][R8.64], R3 ;  /* 0x0000000308007986 */ /* 0x0001e2000c101924 */
[----:B------:R-:W-:Y:S05]  /*8bf0*/  BRA `(.L_x_17634) ;  /* 0x0000000800947947 */ /* 0x000fea0003800000 */
.L_x_17639:
[----:B------:R-:W0:Y:S02]  /*8c00*/  I2F.F64 R26, R26 ;  /* 0x0000001a001a7312 */ /* 0x000e240000201c00 */
[----:B0-----:R0:W-:Y:S01]  /*8c10*/  STG.E.64 desc[UR36][R8.64], R26 ;  /* 0x0000001a08007986 */ /* 0x0011e2000c101b24 */
[----:B------:R-:W-:Y:S05]  /*8c20*/  BRA `(.L_x_17634) ;  /* 0x0000000800887947 */ /* 0x000fea0003800000 */
.L_x_17629:
        /* <DEDUP_REMOVED lines=12> */
.L_x_17644:
        /* <DEDUP_REMOVED lines=17> */
.L_x_17647:
[----:B------:R-:W-:-:S04]  /*8e00*/  SHF.R.U32.HI R3, RZ, 0x18, R5 ;  /* 0x00000018ff037819 */ /* 0x000fc80000011605 */
[----:B------:R-:W-:-:S04]  /*8e10*/  LOP3.LUT R0, R0, 0x80, R3, 0xf8, !PT ;  /* 0x0000008000007812 */ /* 0x000fc800078ef803 */
[----:B------:R-:W-:-:S07]  /*8e20*/  PRMT R4, R0, 0x7610, R4 ;  /* 0x0000761000047816 */ /* 0x000fce0000000004 */
.L_x_17646:
[----:B------:R-:W-:Y:S05]  /*8e30*/  BSYNC.RECONVERGENT B0 ;  /* 0x0000000000007941 */ /* 0x000fea0003800200 */
.L_x_17645:
[----:B------:R0:W-:Y:S01]  /*8e40*/  STG.E.U8 desc[UR36][R8.64], R4 ;  /* 0x0000000408007986 */ /* 0x0001e2000c101124 */
[----:B------:R-:W-:Y:S05]  /*8e50*/  BRA `(.L_x_17634) ;  /* 0x0000000400fc7947 */ /* 0x000fea0003800000 */
.L_x_17643:
        /* <DEDUP_REMOVED lines=17> */
.L_x_17650:
[----:B------:R-:W-:-:S04]  /*8f70*/  SHF.R.U32.HI R3, RZ, 0x18, R5 ;  /* 0x00000018ff037819 */ /* 0x000fc80000011605 */
[----:B------:R-:W-:-:S04]  /*8f80*/  LOP3.LUT R0, R0, 0x80, R3, 0xf8, !PT ;  /* 0x0000008000007812 */ /* 0x000fc800078ef803 */
[----:B------:R-:W-:-:S07]  /*8f90*/  PRMT R4, R0, 0x7610, R4 ;  /* 0x0000761000047816 */ /* 0x000fce0000000004 */
.L_x_17649:
[----:B------:R-:W-:Y:S05]  /*8fa0*/  BSYNC.RECONVERGENT B0 ;  /* 0x0000000000007941 */ /* 0x000fea0003800200 */
.L_x_17648:
[----:B------:R0:W-:Y:S01]  /*8fb0*/  STG.E.U8 desc[UR36][R8.64], R4 ;  /* 0x0000000408007986 */ /* 0x0001e2000c101124 */
[----:B------:R-:W-:Y:S05]  /*8fc0*/  BRA `(.L_x_17634) ;  /* 0x0000000400a07947 */ /* 0x000fea0003800000 */
.L_x_17642:
        /* <DEDUP_REMOVED lines=22> */
.L_x_17652:
[----:B------:R-:W-:-:S05]  /*9130*/  SHF.R.S32.HI R27, RZ, 0x1f, R26 ;  /* 0x0000001fff1b7819 */ /* 0x000fca000001141a */
[----:B------:R0:W-:Y:S01]  /*9140*/  STG.E.64 desc[UR36][R8.64], R26 ;  /* 0x0000001a08007986 */ /* 0x0001e2000c101b24 */
[----:B------:R-:W-:Y:S05]  /*9150*/  BRA `(.L_x_17634) ;  /* 0x00000004003c7947 */ /* 0x000fea0003800000 */
.L_x_17651:
[----:B------:R0:W-:Y:S01]  /*9160*/  STG.E desc[UR36][R8.64], R26 ;  /* 0x0000001a08007986 */ /* 0x0001e2000c101924 */
[----:B------:R-:W-:Y:S05]  /*9170*/  BRA `(.L_x_17634) ;  /* 0x0000000400347947 */ /* 0x000fea0003800000 */
.L_x_17641:
        /* <DEDUP_REMOVED lines=10> */
.L_x_17654:
[----:B------:R-:W-:Y:S01]  /*9220*/  CS2R R6, SRZ ;  /* 0x0000000000067805 */ /* 0x000fe2000001ff00 */
[----:B------:R-:W0:Y:S04]  /*9230*/  I2F.F64 R4, R26 ;  /* 0x0000001a00047312 */ /* 0x000e280000201c00 */
[----:B0-----:R0:W-:Y:S01]  /*9240*/  STG.E.128 desc[UR36][R8.64], R4 ;  /* 0x0000000408007986 */ /* 0x0011e2000c101d24 */
[----:B------:R-:W-:Y:S05]  /*9250*/  BRA `(.L_x_17634) ;  /* 0x0000000000fc7947 */ /* 0x000fea0003800000 */
.L_x_17653:
[----:B------:R-:W-:-:S13]  /*9260*/  ISETP.NE.AND P0, PT, R0, 0xf, PT ;  /* 0x0000000f0000780c */ /* 0x000fda0003f05270 */
[----:B------:R-:W-:Y:S05]  /*9270*/  @!P0 BRA `(.L_x_17655) ;  /* 0x0000000000e88947 */ /* 0x000fea0003800000 */
[----:B------:R-:W-:-:S13]  /*9280*/  ISETP.NE.AND P0, PT, R0, 0x17, PT ;  /* 0x000000170000780c */ /* 0x000fda0003f05270 */
[----:B------:R-:W-:Y:S05]  /*9290*/  @!P0 BRA `(.L_x_17656) ;  /* 0x0000000000908947 */ /* 0x000fea0003800000 */
[----:B------:R-:W-:-:S13]  /*92a0*/  ISETP.NE.AND P0, PT, R0, 0x18, PT ;  /* 0x000000180000780c */ /* 0x000fda0003f05270 */
[----:B------:R-:W-:Y:S05]  /*92b0*/  @!P0 BRA `(.L_x_17657) ;  /* 0x0000000000448947 */ /* 0x000fea0003800000 */
.L_x_17633:
        /* <DEDUP_REMOVED lines=16> */
.L_x_17658:
[----:B------:R-:W-:Y:S05]  /*93c0*/  BRA `(.L_x_17634) ;  /* 0x0000000000a07947 */ /* 0x000fea0003800000 */
.L_x_17657:
        /* <DEDUP_REMOVED lines=13> */
.L_x_17660:
[----:B------:R-:W-:Y:S05]  /*94a0*/  BSYNC.RECONVERGENT B0 ;  /* 0x0000000000007941 */ /* 0x000fea0003800200 */
.L_x_17659:
[----:B------:R-:W-:-:S05]  /*94b0*/  LOP3.LUT R3, R0, 0x80, R3, 0xf8, !PT ;  /* 0x0000008000037812 */ /* 0x000fca00078ef803 */
[----:B------:R0:W-:Y:S01]  /*94c0*/  STG.E.U8 desc[UR36][R8.64], R3 ;  /* 0x0000000308007986 */ /* 0x0001e2000c101124 */
[----:B------:R-:W-:Y:S05]  /*94d0*/  BRA `(.L_x_17634) ;  /* 0x00000000005c7947 */ /* 0x000fea0003800000 */
.L_x_17656:
        /* <DEDUP_REMOVED lines=12> */
.L_x_17662:
[----:B------:R-:W-:Y:S01]  /*95a0*/  IMAD.MOV.U32 R0, RZ, RZ, 0x7f ;  /* 0x0000007fff007424 */ /* 0x000fe200078e00ff */
[----:B------:R-:W-:-:S04]  /*95b0*/  ISETP.GT.U32.AND P0, PT, R4, 0x7f800000, PT ;  /* 0x7f8000000400780c */ /* 0x000fc80003f04070 */
[----:B------:R-:W-:-:S09]  /*95c0*/  SEL R0, R0, 0x7c, P0 ;  /* 0x0000007c00007807 */ /* 0x000fd20000000000 */
.L_x_17663:
[----:B------:R-:W-:Y:S05]  /*95d0*/  BSYNC.RECONVERGENT B0 ;  /* 0x0000000000007941 */ /* 0x000fea0003800200 */
.L_x_17661:
[----:B------:R-:W-:-:S04]  /*95e0*/  SHF.R.U32.HI R3, RZ, 0x18, R3 ;  /* 0x00000018ff037819 */ /* 0x000fc80000011603 */
[----:B------:R-:W-:-:S05]  /*95f0*/  LOP3.LUT R3, R0, 0x80, R3, 0xf8, !PT ;  /* 0x0000008000037812 */ /* 0x000fca00078ef803 */
[----:B------:R0:W-:Y:S01]  /*9600*/  STG.E.U8 desc[UR36][R8.64], R3 ;  /* 0x0000000308007986 */ /* 0x0001e2000c101124 */
[----:B------:R-:W-:Y:S05]  /*9610*/  BRA `(.L_x_17634) ;  /* 0x00000000000c7947 */ /* 0x000fea0003800000 */
.L_x_17655:
[----:B------:R-:W-:-:S04]  /*9620*/  I2FP.F32.S32 R0, R26 ;  /* 0x0000001a00007245 */ /* 0x000fc80000201400 */
[----:B------:R-:W-:-:S05]  /*9630*/  F2FP.BF16.F32.PACK_AB R0, RZ, R0 ;  /* 0x00000000ff00723e */ /* 0x000fca00000010ff */
[----:B------:R0:W-:Y:S02]  /*9640*/  STG.E.U16 desc[UR36][R8.64], R0 ;  /* 0x0000000008007986 */ /* 0x0001e4000c101524 */
.L_x_17634:
[----:B------:R-:W-:-:S07]  /*9650*/  VIADD R17, R17, 0x80 ;  /* 0x0000008011117836 */ /* 0x000fce0000000000 */
.L_x_17591:
[----:B------:R-:W-:-:S13]  /*9660*/  ISETP.GE.AND P0, PT, R17, R16, PT ;  /* 0x000000101100720c */ /* 0x000fda0003f06270 */
[----:B------:R-:W-:Y:S05]  /*9670*/  @P0 BREAK.RELIABLE B6 ;  /* 0x0000000000060942 */ /* 0x000fea0003800100 */
[----:B------:R-:W-:Y:S05]  /*9680*/  @P0 BRA `(.L_x_17628) ;  /* 0x0000000c00980947 */ /* 0x000fea0003800000 */
[----:B------:R-:W-:Y:S05]  /*9690*/  BSYNC.RELIABLE B6 ;  /* 0x0000000000067941 */ /* 0x000fea0003800100 */
.L_x_17590:
        /* <DEDUP_REMOVED lines=20> */
.L_x_17667:
[----:B------:R0:W-:Y:S01]  /*97e0*/  STG.E.U8 desc[UR36][R8.64], R24 ;  /* 0x0000001808007986 */ /* 0x0001e2000c101124 */
[----:B------:R-:W-:Y:S05]  /*97f0*/  BRA `(.L_x_17669) ;  /* 0x0000000c00387947 */ /* 0x000fea0003800000 */
.L_x_17666:
        /* <DEDUP_REMOVED lines=9> */
.L_x_17671:
[----:B------:R0:W-:Y:S01]  /*9890*/  STG.E desc[UR36][R8.64], R24 ;  /* 0x0000001808007986 */ /* 0x0001e2000c101924 */
[----:B------:R-:W-:Y:S05]  /*98a0*/  BRA `(.L_x_17669) ;  /* 0x0000000c000c7947 */ /* 0x000fea0003800000 */
.L_x_17670:
[----:B------:R0:W-:Y:S01]  /*98b0*/  STG.E.U16 desc[UR36][R8.64], R24 ;  /* 0x0000001808007986 */ /* 0x0001e2000c101524 */
[----:B------:R-:W-:Y:S05]  /*98c0*/  BRA `(.L_x_17669) ;  /* 0x0000000c00047947 */ /* 0x000fea0003800000 */
.L_x_17665:
        /* <DEDUP_REMOVED lines=9> */
.L_x_17673:
[----:B------:R-:W-:-:S04]  /*9960*/  I2FP.F32.S32 R0, R24 ;  /* 0x0000001800007245 */ /* 0x000fc80000201400 */
[----:B------:R-:W-:-:S05]  /*9970*/  F2FP.F16.F32.PACK_AB R0, RZ, R0 ;  /* 0x00000000ff00723e */ /* 0x000fca00000000ff */
[----:B------:R0:W-:Y:S01]  /*9980*/  STG.E.U16 desc[UR36][R8.64], R0 ;  /* 0x0000000008007986 */ /* 0x0001e2000c101524 */
[----:B------:R-:W-:Y:S05]  /*9990*/  BRA `(.L_x_17669) ;  /* 0x0000000800d07947 */ /* 0x000fea0003800000 */
.L_x_17672:
        /* <DEDUP_REMOVED lines=10> */
.L_x_17675:
[----:B------:R-:W-:-:S04]  /*9a40*/  I2FP.F32.S32 R24, R24 ;  /* 0x0000001800187245 */ /* 0x000fc80000201400 */
[----:B------:R-:W-:-:S04]  /*9a50*/  F2FP.F16.F32.PACK_AB R3, RZ, R24 ;  /* 0x00000018ff03723e */ /* 0x000fc800000000ff */
[----:B------:R-:W-:-:S05]  /*9a60*/  PRMT R3, R3, 0x5410, RZ ;  /* 0x0000541003037816 */ /* 0x000fca00000000ff */
[----:B------:R2:W-:Y:S01]  /*9a70*/  STG.E desc[UR36][R8.64], R3 ;  /* 0x0000000308007986 */ /* 0x0005e2000c101924 */
[----:B------:R-:W-:Y:S05]  /*9a80*/  BRA `(.L_x_17669) ;  /* 0x0000000800947947 */ /* 0x000fea0003800000 */
.L_x_17674:
[----:B------:R-:W0:Y:S02]  /*9a90*/  I2F.F64 R24, R24 ;  /* 0x0000001800187312 */ /* 0x000e240000201c00 */
[----:B0-----:R4:W-:Y:S01]  /*9aa0*/  STG.E.64 desc[UR36][R8.64], R24 ;  /* 0x0000001808007986 */ /* 0x0019e2000c101b24 */
[----:B------:R-:W-:Y:S05]  /*9ab0*/  BRA `(.L_x_17669) ;  /* 0x0000000800887947 */ /* 0x000fea0003800000 */
.L_x_17664:
        /* <DEDUP_REMOVED lines=12> */
.L_x_17679:
        /* <DEDUP_REMOVED lines=17> */
.L_x_17682:
[----:B------:R-:W-:-:S04]  /*9c90*/  SHF.R.U32.HI R3, RZ, 0x18, R5 ;  /* 0x00000018ff037819 */ /* 0x000fc80000011605 */
[----:B------:R-:W-:-:S04]  /*9ca0*/  LOP3.LUT R0, R0, 0x80, R3, 0xf8, !PT ;  /* 0x0000008000007812 */ /* 0x000fc800078ef803 */
[----:B------:R-:W-:-:S07]  /*9cb0*/  PRMT R4, R0, 0x7610, R4 ;  /* 0x0000761000047816 */ /* 0x000fce0000000004 */
.L_x_17681:
[----:B------:R-:W-:Y:S05]  /*9cc0*/  BSYNC.RECONVERGENT B0 ;  /* 0x0000000000007941 */ /* 0x000fea0003800200 */
.L_x_17680:
[----:B------:R0:W-:Y:S01]  /*9cd0*/  STG.E.U8 desc[UR36][R8.64], R4 ;  /* 0x0000000408007986 */ /* 0x0001e2000c101124 */
[----:B------:R-:W-:Y:S05]  /*9ce0*/  BRA `(.L_x_17669) ;  /* 0x0000000400fc7947 */ /* 0x000fea0003800000 */
.L_x_17678:
        /* <DEDUP_REMOVED lines=17> */
.L_x_17685:
[----:B------:R-:W-:-:S04]  /*9e00*/  SHF.R.U32.HI R3, RZ, 0x18, R5 ;  /* 0x00000018ff037819 */ /* 0x000fc80000011605 */
[----:B------:R-:W-:-:S04]  /*9e10*/  LOP3.LUT R0, R0, 0x80, R3, 0xf8, !PT ;  /* 0x0000008000007812 */ /* 0x000fc800078ef803 */
[----:B------:R-:W-:-:S07]  /*9e20*/  PRMT R4, R0, 0x7610, R4 ;  /* 0x0000761000047816 */ /* 0x000fce0000000004 */
.L_x_17684:
[----:B------:R-:W-:Y:S05]  /*9e30*/  BSYNC.RECONVERGENT B0 ;  /* 0x0000000000007941 */ /* 0x000fea0003800200 */
.L_x_17683:
[----:B------:R0:W-:Y:S01]  /*9e40*/  STG.E.U8 desc[UR36][R8.64], R4 ;  /* 0x0000000408007986 */ /* 0x0001e2000c101124 */
[----:B------:R-:W-:Y:S05]  /*9e50*/  BRA `(.L_x_17669) ;  /* 0x0000000400a07947 */ /* 0x000fea0003800000 */
.L_x_17677:
        /* <DEDUP_REMOVED lines=22> */
.L_x_17687:
[----:B------:R-:W-:-:S05]  /*9fc0*/  SHF.R.S32.HI R25, RZ, 0x1f, R24 ;  /* 0x0000001fff197819 */ /* 0x000fca0000011418 */
[----:B------:R0:W-:Y:S01]  /*9fd0*/  STG.E.64 desc[UR36][R8.64], R24 ;  /* 0x0000001808007986 */ /* 0x0001e2000c101b24 */
[----:B------:R-:W-:Y:S05]  /*9fe0*/  BRA `(.L_x_17669) ;  /* 0x00000004003c7947 */ /* 0x000fea0003800000 */
.L_x_17686:
[----:B------:R0:W-:Y:S01]  /*9ff0*/  STG.E desc[UR36][R8.64], R24 ;  /* 0x0000001808007986 */ /* 0x0001e2000c101924 */
[----:B------:R-:W-:Y:S05]  /*a000*/  BRA `(.L_x_17669) ;  /* 0x0000000400347947 */ /* 0x000fea0003800000 */
.L_x_17676:
        /* <DEDUP_REMOVED lines=10> */
.L_x_17689:
[----:B------:R-:W-:Y:S01]  /*a0b0*/  CS2R R6, SRZ ;  /* 0x0000000000067805 */ /* 0x000fe2000001ff00 */
[----:B------:R-:W0:Y:S04]  /*a0c0*/  I2F.F64 R4, R24 ;  /* 0x0000001800047312 */ /* 0x000e280000201c00 */
[----:B0-----:R0:W-:Y:S01]  /*a0d0*/  STG.E.128 desc[UR36][R8.64], R4 ;  /* 0x0000000408007986 */ /* 0x0011e2000c101d24 */
[----:B------:R-:W-:Y:S05]  /*a0e0*/  BRA `(.L_x_17669) ;  /* 0x0000000000fc7947 */ /* 0x000fea0003800000 */
.L_x_17688:
[----:B------:R-:W-:-:S13]  /*a0f0*/  ISETP.NE.AND P0, PT, R0, 0xf, PT ;  /* 0x0000000f0000780c */ /* 0x000fda0003f05270 */
[----:B------:R-:W-:Y:S05]  /*a100*/  @!P0 BRA `(.L_x_17690) ;  /* 0x0000000000e88947 */ /* 0x000fea0003800000 */
[----:B------:R-:W-:-:S13]  /*a110*/  ISETP.NE.AND P0, PT, R0, 0x17, PT ;  /* 0x000000170000780c */ /* 0x000fda0003f05270 */
[----:B------:R-:W-:Y:S05]  /*a120*/  @!P0 BRA `(.L_x_17691) ;  /* 0x0000000000908947 */ /* 0x000fea0003800000 */
[----:B------:R-:W-:-:S13]  /*a130*/  ISETP.NE.AND P0, PT, R0, 0x18, PT ;  /* 0x000000180000780c */ /* 0x000fda0003f05270 */
[----:B------:R-:W-:Y:S05]  /*a140*/  @!P0 BRA `(.L_x_17692) ;  /* 0x0000000000448947 */ /* 0x000fea0003800000 */
.L_x_17668:
        /* <DEDUP_REMOVED lines=16> */
.L_x_17693:
[----:B------:R-:W-:Y:S05]  /*a250*/  BRA `(.L_x_17669) ;  /* 0x0000000000a07947 */ /* 0x000fea0003800000 */
.L_x_17692:
        /* <DEDUP_REMOVED lines=13> */
.L_x_17695:
[----:B------:R-:W-:Y:S05]  /*a330*/  BSYNC.RECONVERGENT B0 ;  /* 0x0000000000007941 */ /* 0x000fea0003800200 */
.L_x_17694:
[----:B------:R-:W-:-:S05]  /*a340*/  LOP3.LUT R3, R0, 0x80, R3, 0xf8, !PT ;  /* 0x0000008000037812 */ /* 0x000fca00078ef803 */
[----:B------:R0:W-:Y:S01]  /*a350*/  STG.E.U8 desc[UR36][R8.64], R3 ;  /* 0x0000000308007986 */ /* 0x0001e2000c101124 */
[----:B------:R-:W-:Y:S05]  /*a360*/  BRA `(.L_x_17669) ;  /* 0x00000000005c7947 */ /* 0x000fea0003800000 */
.L_x_17691:
        /* <DEDUP_REMOVED lines=12> */
.L_x_17697:
[----:B------:R-:W-:Y:S01]  /*a430*/  IMAD.MOV.U32 R0, RZ, RZ, 0x7f ;  /* 0x0000007fff007424 */ /* 0x000fe200078e00ff */
[----:B------:R-:W-:-:S04]  /*a440*/  ISETP.GT.U32.AND P0, PT, R4, 0x7f800000, PT ;  /* 0x7f8000000400780c */ /* 0x000fc80003f04070 */
[----:B------:R-:W-:-:S09]  /*a450*/  SEL R0, R0, 0x7c, P0 ;  /* 0x0000007c00007807 */ /* 0x000fd20000000000 */
.L_x_17698:
[----:B------:R-:W-:Y:S05]  /*a460*/  BSYNC.RECONVERGENT B0 ;  /* 0x0000000000007941 */ /* 0x000fea0003800200 */
.L_x_17696:
[----:B------:R-:W-:-:S04]  /*a470*/  SHF.R.U32.HI R3, RZ, 0x18, R3 ;  /* 0x00000018ff037819 */ /* 0x000fc80000011603 */
[----:B------:R-:W-:-:S05]  /*a480*/  LOP3.LUT R3, R0, 0x80, R3, 0xf8, !PT ;  /* 0x0000008000037812 */ /* 0x000fca00078ef803 */
[----:B------:R0:W-:Y:S01]  /*a490*/  STG.E.U8 desc[UR36][R8.64], R3 ;  /* 0x0000000308007986 */ /* 0x0001e2000c101124 */
[----:B------:R-:W-:Y:S05]  /*a4a0*/  BRA `(.L_x_17669) ;  /* 0x00000000000c7947 */ /* 0x000fea0003800000 */
.L_x_17690:
[----:B------:R-:W-:-:S04]  /*a4b0*/  I2FP.F32.S32 R0, R24 ;  /* 0x0000001800007245 */ /* 0x000fc80000201400 */
[----:B------:R-:W-:-:S05]  /*a4c0*/  F2FP.BF16.F32.PACK_AB R0, RZ, R0 ;  /* 0x00000000ff00723e */ /* 0x000fca00000010ff */
[----:B------:R0:W-:Y:S02]  /*a4d0*/  STG.E.U16 desc[UR36][R8.64], R0 ;  /* 0x0000000008007986 */ /* 0x0001e4000c101524 */
.L_x_17669:
[----:B------:R-:W-:-:S07]  /*a4e0*/  VIADD R17, R17, 0x80 ;  /* 0x0000008011117836 */ /* 0x000fce0000000000 */
.L_x_17628:
[----:B------:R-:W-:Y:S05]  /*a4f0*/  BSYNC.RECONVERGENT B7 ;  /* 0x0000000000077941 */ /* 0x000fea0003800200 */
.L_x_17589:
[----:B------:R-:W-:-:S13]  /*a500*/  ISETP.GE.AND P0, PT, R17, R16, PT ;  /* 0x000000101100720c */ /* 0x000fda0003f06270 */
[----:B------:R-:W-:Y:S05]  /*a510*/  @P0 EXIT ;  /* 0x000000000000094d */ /* 0x000fea0003800000 */
[----:B0-2-4-:R-:W0:Y:S01]  /*a520*/  LDC.64 R4, c[0x0][0x398] ;  /* 0x0000e600ff047b82 */ /* 0x015e220000000a00 */
[----:B------:R-:W1:Y:S01]  /*a530*/  LDCU UR4, c[0x0][0x3d0] ;  /* 0x00007a00ff0477ac */ /* 0x000e620008000800 */
[----:B------:R-:W-:Y:S01]  /*a540*/  PRMT R0, R18, 0x9910, RZ ;  /* 0x0000991012007816 */ /* 0x000fe200000000ff */
[----:B------:R-:W-:-:S03]  /*a550*/  IMAD R2, R2, 0x200, R17 ;  /* 0x0000020002027824 */ /* 0x000fc600078e0211 */
[----:B------:R-:W-:Y:S01]  /*a560*/  ISETP.GT.AND P1, PT, R0, 0x9, PT ;  /* 0x000000090000780c */ /* 0x000fe20003f24270 */
[----:B-1-3--:R-:W-:-:S05]  /*a570*/  IMAD R3, R2, UR4, RZ ;  /* 0x0000000402037c24 */ /* 0x00afca000f8e02ff */
        /* <DEDUP_REMOVED lines=13> */
.L_x_17702:
[----:B------:R-:W-:Y:S01]  /*a650*/  STG.E.U8 desc[UR36][R2.64], R22 ;  /* 0x0000001602007986 */ /* 0x000fe2000c101124 */
[----:B------:R-:W-:Y:S05]  /*a660*/  EXIT ;  /* 0x000000000000794d */ /* 0x000fea0003800000 */
.L_x_17701:
        /* <DEDUP_REMOVED lines=9> */
.L_x_17705:
[----:B------:R-:W-:Y:S01]  /*a700*/  STG.E desc[UR36][R2.64], R22 ;  /* 0x0000001602007986 */ /* 0x000fe2000c101924 */
[----:B------:R-:W-:Y:S05]  /*a710*/  EXIT ;  /* 0x000000000000794d */ /* 0x000fea0003800000 */
.L_x_17704:
[----:B------:R-:W-:Y:S01]  /*a720*/  STG.E.U16 desc[UR36][R2.64], R22 ;  /* 0x0000001602007986 */ /* 0x000fe2000c101524 */
[----:B------:R-:W-:Y:S05]  /*a730*/  EXIT ;  /* 0x000000000000794d */ /* 0x000fea0003800000 */
.L_x_17700:
        /* <DEDUP_REMOVED lines=9> */
.L_x_17707:
[----:B------:R-:W-:-:S04]  /*a7d0*/  I2FP.F32.S32 R0, R22 ;  /* 0x0000001600007245 */ /* 0x000fc80000201400 */
[----:B------:R-:W-:-:S05]  /*a7e0*/  F2FP.F16.F32.PACK_AB R0, RZ, R0 ;  /* 0x00000000ff00723e */ /* 0x000fca00000000ff */
[----:B------:R-:W-:Y:S01]  /*a7f0*/  STG.E.U16 desc[UR36][R2.64], R0 ;  /* 0x0000000002007986 */ /* 0x000fe2000c101524 */
[----:B------:R-:W-:Y:S05]  /*a800*/  EXIT ;  /* 0x000000000000794d */ /* 0x000fea0003800000 */
.L_x_17706:
        /* <DEDUP_REMOVED lines=10> */
.L_x_17709:
[----:B------:R-:W-:-:S04]  /*a8b0*/  I2FP.F32.S32 R22, R22 ;  /* 0x0000001600167245 */ /* 0x000fc80000201400 */
[----:B------:R-:W-:-:S04]  /*a8c0*/  F2FP.F16.F32.PACK_AB R5, RZ, R22 ;  /* 0x00000016ff05723e */ /* 0x000fc800000000ff */
[----:B------:R-:W-:-:S05]  /*a8d0*/  PRMT R5, R5, 0x5410, RZ ;  /* 0x0000541005057816 */ /* 0x000fca00000000ff */
[----:B------:R-:W-:Y:S01]  /*a8e0*/  STG.E desc[UR36][R2.64], R5 ;  /* 0x0000000502007986 */ /* 0x000fe2000c101924 */
[----:B------:R-:W-:Y:S05]  /*a8f0*/  EXIT ;  /* 0x000000000000794d */ /* 0x000fea0003800000 */
.L_x_17708:
[----:B------:R-:W0:Y:S02]  /*a900*/  I2F.F64 R22, R22 ;  /* 0x0000001600167312 */ /* 0x000e240000201c00 */
[----:B0-----:R-:W-:Y:S01]  /*a910*/  STG.E.64 desc[UR36][R2.64], R22 ;  /* 0x0000001602007986 */ /* 0x001fe2000c101b24 */
[----:B------:R-:W-:Y:S05]  /*a920*/  EXIT ;  /* 0x000000000000794d */ /* 0x000fea0003800000 */
.L_x_17699:
        /* <DEDUP_REMOVED lines=12> */
.L_x_17713:
        /* <DEDUP_REMOVED lines=18> */
.L_x_17716:
[----:B------:R-:W-:-:S04]  /*ab10*/  SHF.R.U32.HI R5, RZ, 0x18, R5 ;  /* 0x00000018ff057819 */ /* 0x000fc80000011605 */
[----:B------:R-:W-:-:S07]  /*ab20*/  LOP3.LUT R0, R0, 0x80, R5, 0xf8, !PT ;  /* 0x0000008000007812 */ /* 0x000fce00078ef805 */
.L_x_17715:
[----:B------:R-:W-:Y:S05]  /*ab30*/  BSYNC.RECONVERGENT B0 ;  /* 0x0000000000007941 */ /* 0x000fea0003800200 */
.L_x_17714:
[----:B------:R-:W-:Y:S01]  /*ab40*/  STG.E.U8 desc[UR36][R2.64], R0 ;  /* 0x0000000002007986 */ /* 0x000fe2000c101124 */
[----:B------:R-:W-:Y:S05]  /*ab50*/  EXIT ;  /* 0x000000000000794d */ /* 0x000fea0003800000 */
.L_x_17712:
        /* <DEDUP_REMOVED lines=18> */
.L_x_17719:
[----:B------:R-:W-:-:S04]  /*ac80*/  SHF.R.U32.HI R5, RZ, 0x18, R5 ;  /* 0x00000018ff057819 */ /* 0x000fc80000011605 */
[----:B------:R-:W-:-:S07]  /*ac90*/  LOP3.LUT R0, R0, 0x80, R5, 0xf8, !PT ;  /* 0x0000008000007812 */ /* 0x000fce00078ef805 */
.L_x_17718:
[----:B------:R-:W-:Y:S05]  /*aca0*/  BSYNC.RECONVERGENT B0 ;  /* 0x0000000000007941 */ /* 0x000fea0003800200 */
.L_x_17717:
[----:B------:R-:W-:Y:S01]  /*acb0*/  STG.E.U8 desc[UR36][R2.64], R0 ;  /* 0x0000000002007986 */ /* 0x000fe2000c101124 */
[----:B------:R-:W-:Y:S05]  /*acc0*/  EXIT ;  /* 0x000000000000794d */ /* 0x000fea0003800000 */
.L_x_17711:
        /* <DEDUP_REMOVED lines=22> */
.L_x_17721:
[----:B------:R-:W-:-:S05]  /*ae30*/  SHF.R.S32.HI R23, RZ, 0x1f, R22 ;  /* 0x0000001fff177819 */ /* 0x000fca0000011416 */
[----:B------:R-:W-:Y:S01]  /*ae40*/  STG.E.64 desc[UR36][R2.64], R22 ;  /* 0x0000001602007986 */ /* 0x000fe2000c101b24 */
[----:B------:R-:W-:Y:S05]  /*ae50*/  EXIT ;  /* 0x000000000000794d */ /* 0x000fea0003800000 */
.L_x_17720:
[----:B------:R-:W-:Y:S01]  /*ae60*/  STG.E desc[UR36][R2.64], R22 ;  /* 0x0000001602007986 */ /* 0x000fe2000c101924 */
[----:B------:R-:W-:Y:S05]  /*ae70*/  EXIT ;  /* 0x000000000000794d */ /* 0x000fea0003800000 */
.L_x_17710:
        /* <DEDUP_REMOVED lines=10> */
.L_x_17723:
[----:B------:R-:W-:Y:S01]  /*af20*/  CS2R R6, SRZ ;  /* 0x0000000000067805 */ /* 0x000fe2000001ff00 */
[----:B------:R-:W0:Y:S04]  /*af30*/  I2F.F64 R4, R22 ;  /* 0x0000001600047312 */ /* 0x000e280000201c00 */
[----:B0-----:R-:W-:Y:S01]  /*af40*/  STG.E.128 desc[UR36][R2.64], R4 ;  /* 0x0000000402007986 */ /* 0x001fe2000c101d24 */
[----:B------:R-:W-:Y:S05]  /*af50*/  EXIT ;  /* 0x000000000000794d */ /* 0x000fea0003800000 */
.L_x_17722:
[----:B------:R-:W-:-:S13]  /*af60*/  ISETP.NE.AND P0, PT, R0, 0xf, PT ;  /* 0x0000000f0000780c */ /* 0x000fda0003f05270 */
[----:B------:R-:W-:Y:S05]  /*af70*/  @!P0 BRA `(.L_x_17724) ;  /* 0x0000000000e88947 */ /* 0x000fea0003800000 */
[----:B------:R-:W-:-:S13]  /*af80*/  ISETP.NE.AND P0, PT, R0, 0x17, PT ;  /* 0x000000170000780c */ /* 0x000fda0003f05270 */
[----:B------:R-:W-:Y:S05]  /*af90*/  @!P0 BRA `(.L_x_17725) ;  /* 0x0000000000908947 */ /* 0x000fea0003800000 */
[----:B------:R-:W-:-:S13]  /*afa0*/  ISETP.NE.AND P0, PT, R0, 0x18, PT ;  /* 0x000000180000780c */ /* 0x000fda0003f05270 */
[----:B------:R-:W-:Y:S05]  /*afb0*/  @!P0 BRA `(.L_x_17726) ;  /* 0x0000000000448947 */ /* 0x000fea0003800000 */
.L_x_17703:
        /* <DEDUP_REMOVED lines=16> */
.L_x_17727:
[----:B------:R-:W-:Y:S05]  /*b0c0*/  EXIT ;  /* 0x000000000000794d */ /* 0x000fea0003800000 */
.L_x_17726:
        /* <DEDUP_REMOVED lines=13> */
.L_x_17729:
[----:B------:R-:W-:Y:S05]  /*b1a0*/  BSYNC.RECONVERGENT B0 ;  /* 0x0000000000007941 */ /* 0x000fea0003800200 */
.L_x_17728:
[----:B------:R-:W-:-:S05]  /*b1b0*/  LOP3.LUT R5, R0, 0x80, R5, 0xf8, !PT ;  /* 0x0000008000057812 */ /* 0x000fca00078ef805 */
[----:B------:R-:W-:Y:S01]  /*b1c0*/  STG.E.U8 desc[UR36][R2.64], R5 ;  /* 0x0000000502007986 */ /* 0x000fe2000c101124 */
[----:B------:R-:W-:Y:S05]  /*b1d0*/  EXIT ;  /* 0x000000000000794d */ /* 0x000fea0003800000 */
.L_x_17725:
        /* <DEDUP_REMOVED lines=12> */
.L_x_17731:
[----:B------:R-:W-:Y:S01]  /*b2a0*/  IMAD.MOV.U32 R0, RZ, RZ, 0x7f ;  /* 0x0000007fff007424 */ /* 0x000fe200078e00ff */
[----:B------:R-:W-:-:S04]  /*b2b0*/  ISETP.GT.U32.AND P0, PT, R4, 0x7f800000, PT ;  /* 0x7f8000000400780c */ /* 0x000fc80003f04070 */
[----:B------:R-:W-:-:S09]  /*b2c0*/  SEL R0, R0, 0x7c, P0 ;  /* 0x0000007c00007807 */ /* 0x000fd20000000000 */
.L_x_17732:
[----:B------:R-:W-:Y:S05]  /*b2d0*/  BSYNC.RECONVERGENT B0 ;  /* 0x0000000000007941 */ /* 0x000fea0003800200 */
.L_x_17730:
[----:B------:R-:W-:-:S04]  /*b2e0*/  SHF.R.U32.HI R5, RZ, 0x18, R5 ;  /* 0x00000018ff057819 */ /* 0x000fc80000011605 */
[----:B------:R-:W-:-:S05]  /*b2f0*/  LOP3.LUT R5, R0, 0x80, R5, 0xf8, !PT ;  /* 0x0000008000057812 */ /* 0x000fca00078ef805 */
[----:B------:R-:W-:Y:S01]  /*b300*/  STG.E.U8 desc[UR36][R2.64], R5 ;  /* 0x0000000502007986 */ /* 0x000fe2000c101124 */
[----:B------:R-:W-:Y:S05]  /*b310*/  EXIT ;  /* 0x000000000000794d */ /* 0x000fea0003800000 */
.L_x_17724:
[----:B------:R-:W-:-:S04]  /*b320*/  I2FP.F32.S32 R0, R22 ;  /* 0x0000001600007245 */ /* 0x000fc80000201400 */
[----:B------:R-:W-:-:S05]  /*b330*/  F2FP.BF16.F32.PACK_AB R0, RZ, R0 ;  /* 0x00000000ff00723e */ /* 0x000fca00000010ff */
[----:B------:R-:W-:Y:S01]  /*b340*/  STG.E.U16 desc[UR36][R2.64], R0 ;  /* 0x0000000002007986 */ /* 0x000fe2000c101524 */
[----:B------:R-:W-:Y:S05]  /*b350*/  EXIT ;  /* 0x000000000000794d */ /* 0x000fea0003800000 */
.L_x_17733:
        /* <DEDUP_REMOVED lines=10> */
.L_x_23599:


//--------------------- .text._ZN2at6native18elementwise_kernelILi128ELi2EZNS0_22gpu_kernel_impl_nocastIZZZNS0_54_GLOBAL__N__d8c5977b_16_LinearAlgebra_cu_9e10b42f_324316addr_kernel_cudaERNS_14TensorIteratorERKN3c106ScalarES9_ENKUlvE_clEvENKUlvE1_clEvEUliiiE_EEvRNS_18TensorIteratorBaseERKT_EUliE_EEviT1_ --------------------------
	.section	.text._ZN2at6native18elementwise_kernelILi128ELi2EZNS0_22gpu_kernel_impl_nocastIZZZNS0_54_GLOBAL__N__d8c5977b_16_LinearAlgebra_cu_9e10b42f_324316addr_kernel_cudaERNS_14TensorIteratorERKN3c106ScalarES9_ENKUlvE_clEvENKUlvE1_clEvEUliiiE_EEvRNS_18TensorIteratorBaseERKT_EUliE_EEviT1_,"ax",@progbits
	.align	128
        .global         _ZN2at6native18elementwise_kernelILi128ELi2EZNS0_22gpu_kernel_impl_nocastIZZZNS0_54_GLOBAL__N__d8c5977b_16_LinearAlgebra_cu_9e10b42f_324316addr_kernel_cudaERNS_14TensorIteratorERKN3c106ScalarES9_ENKUlvE_clEvENKUlvE1_clEvEUliiiE_EEvRNS_18TensorIteratorBaseERKT_EUliE_EEviT1_
        .type           _ZN2at6native18elementwise_kernelILi128ELi2EZNS0_22gpu_kernel_impl_nocastIZZZNS0_54_GLOBAL__N__d8c5977b_16_LinearAlgebra_cu_9e10b42f_324316addr_kernel_cudaERNS_14TensorIteratorERKN3c106ScalarES9_ENKUlvE_clEvENKUlvE1_clEvEUliiiE_EEvRNS_18TensorIteratorBaseERKT_EUliE_EEviT1_,@function
        .size           _ZN2at6native18elementwise_kernelILi128ELi2EZNS0_22gpu_kernel_impl_nocastIZZZNS0_54_GLOBAL__N__d8c5977b_16_LinearAlgebra_cu_9e10b42f_324316addr_kernel_cudaERNS_14TensorIteratorERKN3c106ScalarES9_ENKUlvE_clEvENKUlvE1_clEvEUliiiE_EEvRNS_18TensorIteratorBaseERKT_EUliE_EEviT1_,(.L_x_23600 - _ZN2at6native18elementwise_kernelILi128ELi2EZNS0_22gpu_kernel_impl_nocastIZZZNS0_54_GLOBAL__N__d8c5977b_16_LinearAlgebra_cu_9e10b42f_324316addr_kernel_cudaERNS_14TensorIteratorERKN3c106ScalarES9_ENKUlvE_clEvENKUlvE1_clEvEUliiiE_EEvRNS_18TensorIteratorBaseERKT_EUliE_EEviT1_)
        .other          _ZN2at6native18elementwise_kernelILi128ELi2EZNS0_22gpu_kernel_impl_nocastIZZZNS0_54_GLOBAL__N__d8c5977b_16_LinearAlgebra_cu_9e10b42f_324316addr_kernel_cudaERNS_14TensorIteratorERKN3c106ScalarES9_ENKUlvE_clEvENKUlvE1_clEvEUliiiE_EEvRNS_18TensorIteratorBaseERKT_EUliE_EEviT1_,@"STO_CUDA_ENTRY STV_DEFAULT"
_ZN2at6native18elementwise_kernelILi128ELi2EZNS0_22gpu_kernel_impl_nocastIZZZNS0_54_GLOBAL__N__d8c5977b_16_LinearAlgebra_cu_9e10b42f_324316addr_kernel_cudaERNS_14TensorIteratorERKN3c106ScalarES9_ENKUlvE_clEvENKUlvE1_clEvEUliiiE_EEvRNS_18TensorIteratorBaseERKT_EUliE_EEviT1_:
.text._ZN2at6native18elementwise_kernelILi128ELi2EZNS0_22gpu_kernel_impl_nocastIZZZNS0_54_GLOBAL__N__d8c5977b_16_LinearAlgebra_cu_9e10b42f_324316addr_kernel_cudaERNS_14TensorIteratorERKN3c106ScalarES9_ENKUlvE_clEvENKUlvE1_clEvEUliiiE_EEvRNS_18TensorIteratorBaseERKT_EUliE_EEviT1_:
        /* <DEDUP_REMOVED lines=16> */
[----:B0-----:R-:W3:Y:S04]  /*0100*/  LDG.E R4, desc[UR6][R4.64] ;  /* 0x0000000604047981 */ /* 0x001ee8000c1e1900 */
[----:B--2---:R-:W3:Y:S03]  /*0110*/  LDG.E R7, desc[UR6][R6.64] ;  /* 0x0000000606077981 */ /* 0x004ee6000c1e1900 */
[----:B------:R-:W0:Y:S01]  /*0120*/  LDC.64 R8, c[0x0][0x648] ;  /* 0x00019200ff087b82 */ /* 0x000e220000000a00 */
[----:B------:R-:W-:Y:S01]  /*0130*/  IADD3 R3, PT, PT, R3, 0x80, RZ ;  /* 0x0000008003037810 */ /* 0x000fe20007ffe0ff */
[----:B---3--:R-:W-:-:S04]  /*0140*/  IMAD R0, R4, R7, RZ ;  /* 0x0000000704007224 */ /* 0x008fc800078e02ff */
[----:B-1----:R-:W-:-:S05]  /*0150*/  IMAD R11, R0, UR5, RZ ;  /* 0x00000005000b7c24 */ /* 0x002fca000f8e02ff */
[----:B0-----:R0:W-:Y:S02]  /*0160*/  STG.E desc[UR6][R8.64], R11 ;  /* 0x0000000b08007986 */ /* 0x0011e4000c101906 */
.L_x_17736:
[----:B------:R-:W-:Y:S05]  /*0170*/  BSYNC.RECONVERGENT B0 ;  /* 0x0000000000007941 */ /* 0x000fea0003800200 */
.L_x_17735:
[----:B------:R-:W-:-:S13]  /*0180*/  ISETP.GE.AND P0, PT, R3, UR4, PT ;  /* 0x0000000403007c0c */ /* 0x000fda000bf06270 */
[----:B------:R-:W-:Y:S05]  /*0190*/  @P0 EXIT ;  /* 0x000000000000094d */ /* 0x000fea0003800000 */
[----:B------:R-:W1:Y:S01]  /*01a0*/  LDC.64 R2, c[0x0][0x658] ;  /* 0x00019600ff027b82 */ /* 0x000e620000000a00 */
[----:B------:R-:W0:Y:S07]  /*01b0*/  LDCU UR4, c[0x0][0x668] ;  /* 0x0000cd00ff0477ac */ /* 0x000e2e0008000800 */
[----:B------:R-:W2:Y:S01]  /*01c0*/  LDC.64 R4, c[0x0][0x660] ;  /* 0x00019800ff047b82 */ /* 0x000ea20000000a00 */
[----:B-1----:R-:W3:Y:S04]  /*01d0*/  LDG.E R2, desc[UR6][R2.64] ;  /* 0x0000000602027981 */ /* 0x002ee8000c1e1900 */
[----:B--2---:R-:W3:Y:S03]  /*01e0*/  LDG.E R5, desc[UR6][R4.64] ;  /* 0x0000000604057981 */ /* 0x004ee6000c1e1900 */
[----:B------:R-:W1:Y:S01]  /*01f0*/  LDC.64 R6, c[0x0][0x648] ;  /* 0x00019200ff067b82 */ /* 0x000e620000000a00 */
[----:B---3--:R-:W-:-:S04]  /*0200*/  IMAD R0, R2, R5, RZ ;  /* 0x0000000502007224 */ /* 0x008fc800078e02ff */
[----:B0-----:R-:W-:-:S05]  /*0210*/  IMAD R9, R0, UR4, RZ ;  /* 0x0000000400097c24 */ /* 0x001fca000f8e02ff */
[----:B-1----:R-:W-:Y:S01]  /*0220*/  STG.E desc[UR6][R6.64], R9 ;  /* 0x0000000906007986 */ /* 0x002fe2000c101906 */
[----:B------:R-:W-:Y:S05]  /*0230*/  EXIT ;  /* 0x000000000000794d */ /* 0x000fea0003800000 */
.L_x_17734:
        /* <DEDUP_REMOVED lines=355> */
.L_x_17739:
[----:B------:R-:W0:Y:S01]  /*1870*/  LDCU.64 UR10, c[0x0][0x660] ;  /* 0x0000cc00ff0a77ac */ /* 0x000e220008000a00 */
[----:B------:R-:W1:Y:S01]  /*1880*/  LDCU.64 UR8, c[0x0][0x658] ;  /* 0x0000cb00ff0877ac */ /* 0x000e620008000a00 */
[----:B------:R-:W2:Y:S01]  /*1890*/  LDCU UR5, c[0x0][0x668] ;  /* 0x0000cd00ff0577ac */ /* 0x000ea20008000800 */
[----:B0-----:R-:W-:Y:S02]  /*18a0*/  IADD3 R6, P1, PT, R6, UR10, RZ ;  /* 0x0000000a06067c10 */ /* 0x001fe4000ff3e0ff */
[----:B-1----:R-:W-:Y:S02]  /*18b0*/  IADD3 R8, P0, PT, R5, UR8, RZ ;  /* 0x0000000805087c10 */ /* 0x002fe4000ff1e0ff */
[----:B------:R-:W-:Y:S02]  /*18c0*/  IADD3.X R7, PT, PT, RZ, UR11, RZ, P1, !PT ;  /* 0x0000000bff077c10 */ /* 0x000fe40008ffe4ff */
[----:B------:R-:W-:Y:S01]  /*18d0*/  IADD3.X R9, PT, PT, RZ, UR9, RZ, P0, !PT ;  /* 0x00000009ff097c10 */ /* 0x000fe200087fe4ff */
[----:B------:R-:W0:Y:S03]  /*18e0*/  LDCU.64 UR8, c[0x0][0x648] ;  /* 0x0000c900ff0877ac */ /* 0x000e260008000a00 */
[----:B------:R-:W3:Y:S04]  /*18f0*/  LDG.E R7, desc[UR6][R6.64] ;  /* 0x0000000606077981 */ /* 0x000ee8000c1e1900 */
[----:B------:R-:W3:Y:S01]  /*1900*/  LDG.E R8, desc[UR6][R8.64] ;  /* 0x0000000608087981 */ /* 0x000ee2000c1e1900 */
[----:B0-----:R-:W-:-:S04]  /*1910*/  IADD3 R4, P0, PT, R4, UR8, RZ ;  /* 0x0000000804047c10 */ /* 0x001fc8000ff1e0ff */
[----:B------:R-:W-:Y:S02]  /*1920*/  IADD3.X R5, PT, PT, RZ, UR9, RZ, P0, !PT ;  /* 0x00000009ff057c10 */ /* 0x000fe400087fe4ff */
[----:B------:R-:W-:Y:S01]  /*1930*/  IADD3 R3, PT, PT, R3, 0x80, RZ ;  /* 0x0000008003037810 */ /* 0x000fe20007ffe0ff */
[----:B---3--:R-:W-:-:S04]  /*1940*/  IMAD R10, R8, R7, RZ ;  /* 0x00000007080a7224 */ /* 0x008fc800078e02ff */
[----:B--2---:R-:W-:-:S05]  /*1950*/  IMAD R11, R10, UR5, RZ ;  /* 0x000000050a0b7c24 */ /* 0x004fca000f8e02ff */
[----:B------:R0:W-:Y:S02]  /*1960*/  STG.E desc[UR6][R4.64], R11 ;  /* 0x0000000b04007986 */ /* 0x0001e4000c101906 */
.L_x_17738:
[----:B------:R-:W-:Y:S05]  /*1970*/  BSYNC.RECONVERGENT B0 ;  /* 0x0000000000007941 */ /* 0x000fea0003800200 */
.L_x_17737:
        /* <DEDUP_REMOVED lines=350> */
.L_x_17740:
[----:B------:R-:W0:Y:S01]  /*2f60*/  LDCU.64 UR8, c[0x0][0x660] ;  /* 0x0000cc00ff0877ac */ /* 0x000e220008000a00 */
[----:B------:R-:W1:Y:S01]  /*2f70*/  LDCU.64 UR4, c[0x0][0x658] ;  /* 0x0000cb00ff0477ac */ /* 0x000e620008000a00 */
[----:B0-----:R-:W-:Y:S01]  /*2f80*/  IADD3 R4, P1, PT, R4, UR8, RZ ;  /* 0x0000000804047c10 */ /* 0x001fe2000ff3e0ff */
[----:B------:R-:W0:Y:S01]  /*2f90*/  LDCU UR8, c[0x0][0x668] ;  /* 0x0000cd00ff0877ac */ /* 0x000e220008000800 */
[----:B-1----:R-:W-:Y:S02]  /*2fa0*/  IADD3 R6, P0, PT, R3, UR4, RZ ;  /* 0x0000000403067c10 */ /* 0x002fe4000ff1e0ff */
[----:B------:R-:W-:Y:S02]  /*2fb0*/  IADD3.X R5, PT, PT, RZ, UR9, RZ, P1, !PT ;  /* 0x00000009ff057c10 */ /* 0x000fe40008ffe4ff */
[----:B------:R-:W-:Y:S01]  /*2fc0*/  IADD3.X R7, PT, PT, RZ, UR5, RZ, P0, !PT ;  /* 0x00000005ff077c10 */ /* 0x000fe200087fe4ff */
[----:B------:R-:W1:Y:S03]  /*2fd0*/  LDCU.64 UR4, c[0x0][0x648] ;  /* 0x0000c900ff0477ac */ /* 0x000e660008000a00 */
[----:B------:R-:W2:Y:S04]  /*2fe0*/  LDG.E R5, desc[UR6][R4.64] ;  /* 0x0000000604057981 */ /* 0x000ea8000c1e1900 */
[----:B------:R-:W2:Y:S01]  /*2ff0*/  LDG.E R6, desc[UR6][R6.64] ;  /* 0x0000000606067981 */ /* 0x000ea2000c1e1900 */
[----:B-1----:R-:W-:-:S04]  /*3000*/  IADD3 R2, P0, PT, R2, UR4, RZ ;  /* 0x0000000402027c10 */ /* 0x002fc8000ff1e0ff */
[----:B------:R-:W-:Y:S01]  /*3010*/  IADD3.X R3, PT, PT, RZ, UR5, RZ, P0, !PT ;  /* 0x00000005ff037c10 */ /* 0x000fe200087fe4ff */
[----:B--2---:R-:W-:-:S04]  /*3020*/  IMAD R0, R6, R5, RZ ;  /* 0x0000000506007224 */ /* 0x004fc800078e02ff */
[----:B0-----:R-:W-:-:S05]  /*3030*/  IMAD R9, R0, UR8, RZ ;  /* 0x0000000800097c24 */ /* 0x001fca000f8e02ff */
[----:B------:R-:W-:Y:S01]  /*3040*/  STG.E desc[UR6][R2.64], R9 ;  /* 0x0000000902007986 */ /* 0x000fe2000c101906 */
[----:B------:R-:W-:Y:S05]  /*3050*/  EXIT ;  /* 0x000000000000794d */ /* 0x000fea0003800000 */
.L_x_17741:
        /* <DEDUP_REMOVED lines=10> */
.L_x_23600:


//--------------------- .text._ZN2at6native27unrolled_elementwise_kernelIZZZNS0_54_GLOBAL__N__d8c5977b_16_LinearAlgebra_cu_9e10b42f_324316addr_kernel_cudaERNS_14TensorIteratorERKN3c106ScalarES8_ENKUlvE_clEvENKUlvE1_clEvEUliiiE_St5arrayIPcLm4EELi4E23TrivialOffsetCalculatorILi3EjESF_ILi1EjENS0_6memory15LoadWithoutCastENSI_16StoreWithoutCastEEEviT_T0_T2_T3_T4_T5_ --------------------------
	.section	.text._ZN2at6native27unrolled_elementwise_kernelIZZZNS0_54_GLOBAL__N__d8c5977b_16_LinearAlgebra_cu_9e10b42f_324316addr_kernel_cudaERNS_14TensorIteratorERKN3c106ScalarES8_ENKUlvE_clEvENKUlvE1_clEvEUliiiE_St5arrayIPcLm4EELi4E23TrivialOffsetCalculatorILi3EjESF_ILi1EjENS0_6memory15LoadWithoutCastENSI_16StoreWithoutCastEEEviT_T0_T2_T3_T4_T5_,"ax",@progbits
	.align	128
        .global         _ZN2at6native27unrolled_elementwise_kernelIZZZNS0_54_GLOBAL__N__d8c5977b_16_LinearAlgebra_cu_9e10b42f_324316addr_kernel_cudaERNS_14TensorIteratorERKN3c106ScalarES8_ENKUlvE_clEvENKUlvE1_clEvEUliiiE_St5arrayIPcLm4EELi4E23TrivialOffsetCalculatorILi3EjESF_ILi1EjENS0_6memory15LoadWithoutCastENSI_16StoreWithoutCastEEEviT_T0_T2_T3_T4_T5_
        .type           _ZN2at6native27unrolled_elementwise_kernelIZZZNS0_54_GLOBAL__N__d8c5977b_16_LinearAlgebra_cu_9e10b42f_324316addr_kernel_cudaERNS_14TensorIteratorERKN3c106ScalarES8_ENKUlvE_clEvENKUlvE1_clEvEUliiiE_St5arrayIPcLm4EELi4E23TrivialOffsetCalculatorILi3EjESF_ILi1EjENS0_6memory15LoadWithoutCastENSI_16StoreWithoutCastEEEviT_T0_T2_T3_T4_T5_,@function
        .size           _ZN2at6native27unrolled_elementwise_kernelIZZZNS0_54_GLOBAL__N__d8c5977b_16_LinearAlgebra_cu_9e10b42f_324316addr_kernel_cudaERNS_14TensorIteratorERKN3c106ScalarES8_ENKUlvE_clEvENKUlvE1_clEvEUliiiE_St5arrayIPcLm4EELi4E23TrivialOffsetCalculatorILi3EjESF_ILi1EjENS0_6memory15LoadWithoutCastENSI_16StoreWithoutCastEEEviT_T0_T2_T3_T4_T5_,(.L_x_23601 - _ZN2at6native27unrolled_elementwise_kernelIZZZNS0_54_GLOBAL__N__d8c5977b_16_LinearAlgebra_cu_9e10b42f_324316addr_kernel_cudaERNS_14TensorIteratorERKN3c106ScalarES8_ENKUlvE_clEvENKUlvE1_clEvEUliiiE_St5arrayIPcLm4EELi4E23TrivialOffsetCalculatorILi3EjESF_ILi1EjENS0_6memory15LoadWithoutCastENSI_16StoreWithoutCastEEEviT_T0_T2_T3_T4_T5_)
        .other          _ZN2at6native27unrolled_elementwise_kernelIZZZNS0_54_GLOBAL__N__d8c5977b_16_LinearAlgebra_cu_9e10b42f_324316addr_kernel_cudaERNS_14TensorIteratorERKN3c106ScalarES8_ENKUlvE_clEvENKUlvE1_clEvEUliiiE_St5arrayIPcLm4EELi4E23TrivialOffsetCalculatorILi3EjESF_ILi1EjENS0_6memory15LoadWithoutCastENSI_16StoreWithoutCastEEEviT_T0_T2_T3_T4_T5_,@"STO_CUDA_ENTRY STV_DEFAULT"
_ZN2at6native27unrolled_elementwise_kernelIZZZNS0_54_GLOBAL__N__d8c5977b_16_LinearAlgebra_cu_9e10b42f_324316addr_kernel_cudaERNS_14TensorIteratorERKN3c106ScalarES8_ENKUlvE_clEvENKUlvE1_clEvEUliiiE_St5arrayIPcLm4EELi4E23TrivialOffsetCalculatorILi3EjESF_ILi1EjENS0_6memory15LoadWithoutCastENSI_16StoreWithoutCastEEEviT_T0_T2_T3_T4_T5_:
.text._ZN2at6native27unrolled_elementwise_kernelIZZZNS0_54_GLOBAL__N__d8c5977b_16_LinearAlgebra_cu_9e10b42f_324316addr_kernel_cudaERNS_14TensorIteratorERKN3c106ScalarES8_ENKUlvE_clEvENKUlvE1_clEvEUliiiE_St5arrayIPcLm4EELi4E23TrivialOffsetCalculatorILi3EjESF_ILi1EjENS0_6memory15LoadWithoutCastENSI_16StoreWithoutCastEEEviT_T0_T2_T3_T4_T5_:
        /* <DEDUP_REMOVED lines=52> */
[----:B---3--:R-:W-:-:S02]  /*0340*/  IMAD R4, R4, UR6, RZ ;  /* 0x0000000604047c24 */ /* 0x008fc4000f8e02ff */
[----:B----4-:R-:W-:Y:S02]  /*0350*/  IMAD R15, R24, UR6, RZ ;  /* 0x00000006180f7c24 */ /* 0x010fe4000f8e02ff */
[----:B-----5:R-:W-:Y:S02]  /*0360*/  IMAD R26, R26, UR6, RZ ;  /* 0x000000061a1a7c24 */ /* 0x020fe4000f8e02ff */
[----:B--2---:R-:W-:Y:S02]  /*0370*/  IMAD R22, R22, UR6, RZ ;  /* 0x0000000616167c24 */ /* 0x004fe4000f8e02ff */
[----:B------:R-:W-:Y:S02]  /*0380*/  IMAD R15, R15, R6, RZ ;  /* 0x000000060f0f7224 */ /* 0x000fe400078e02ff */
[----:B------:R-:W-:Y:S02]  /*0390*/  IMAD R7, R26, R7, RZ ;  /* 0x000000071a077224 */ /* 0x000fe400078e02ff */
[----:B------:R-:W-:-:S02]  /*03a0*/  IMAD R13, R4, R5, RZ ;  /* 0x00000005040d7224 */ /* 0x000fc400078e02ff */
[----:B------:R-:W-:Y:S01]  /*03b0*/  IMAD R23, R22, R23, RZ ;  /* 0x0000001716177224 */ /* 0x000fe200078e02ff */
        /* <DEDUP_REMOVED lines=14> */
.L_x_17744:
[----:B------:R-:W-:Y:S05]  /*04a0*/  BSYNC.RELIABLE B1 ;  /* 0x0000000000017941 */ /* 0x000fea0003800100 */
.L_x_17743:
[----:B------:R-:W-:-:S13]  /*04b0*/  ISETP.GE.AND P0, PT, R3, R2, PT ;  /* 0x000000020300720c */ /* 0x000fda0003f06270 */
[----:B0-----:R-:W0:Y:S01]  /*04c0*/  @!P0 LDC.64 R4, c[0x0][0x398] ;  /* 0x0000e600ff048b82 */ /* 0x001e220000000a00 */
[----:B------:R-:W-:Y:S02]  /*04d0*/  @!P0 LEA R9, R0, R3, 0x9 ;  /* 0x0000000300098211 */ /* 0x000fe400078e48ff */
[----:B------:R-:W-:-:S03]  /*04e0*/  @!P0 IADD3 R3, PT, PT, R3, 0x80, RZ ;  /* 0x0000008003038810 */ /* 0x000fc60007ffe0ff */
[----:B0-----:R-:W-:-:S05]  /*04f0*/  @!P0 IMAD.WIDE.U32 R4, R9, 0x4, R4 ;  /* 0x0000000409048825 */ /* 0x001fca00078e0004 */
[----:B------:R1:W-:Y:S02]  /*0500*/  @!P0 STG.E desc[UR4][R4.64], R7 ;  /* 0x0000000704008986 */ /* 0x0003e4000c101904 */
.L_x_17745:
[----:B------:R-:W-:Y:S05]  /*0510*/  BSYNC.RECONVERGENT B0 ;  /* 0x0000000000007941 */ /* 0x000fea0003800200 */
.L_x_17742:
        /* <DEDUP_REMOVED lines=8> */
.L_x_17746:
        /* <DEDUP_REMOVED lines=14> */
.L_x_23601:


//--------------------- .text._ZN2at6native29vectorized_elementwise_kernelILi2EZZZNS0_54_GLOBAL__N__d8c5977b_16_LinearAlgebra_cu_9e10b42f_324316addr_kernel_cudaERNS_14TensorIteratorERKN3c106ScalarES8_ENKUlvE_clEvENKUlvE1_clEvEUliiiE_St5arrayIPcLm4EEEEviT0_T1_ --------------------------
	.section	.text._ZN2at6native29vectorized_elementwise_kernelILi2EZZZNS0_54_GLOBAL__N__d8c5977b_16_LinearAlgebra_cu_9e10b42f_324316addr_kernel_cudaERNS_14TensorIteratorERKN3c106ScalarES8_ENKUlvE_clEvENKUlvE1_clEvEUliiiE_St5arrayIPcLm4EEEEviT0_T1_,"ax",@progbits
	.align	128
        .global         _ZN2at6native29vectorized_elementwise_kernelILi2EZZZNS0_54_GLOBAL__N__d8c5977b_16_LinearAlgebra_cu_9e10b42f_324316addr_kernel_cudaERNS_14TensorIteratorERKN3c106ScalarES8_ENKUlvE_clEvENKUlvE1_clEvEUliiiE_St5arrayIPcLm4EEEEviT0_T1_
        .type           _ZN2at6native29vectorized_elementwise_kernelILi2EZZZNS0_54_GLOBAL__N__d8c5977b_16_LinearAlgebra_cu_9e10b42f_324316addr_kernel_cudaERNS_14TensorIteratorERKN3c106ScalarES8_ENKUlvE_clEvENKUlvE1_clEvEUliiiE_St5arrayIPcLm4EEEEviT0_T1_,@function
        .size           _ZN2at6native29vectorized_elementwise_kernelILi2EZZZNS0_54_GLOBAL__N__d8c5977b_16_LinearAlgebra_cu_9e10b42f_324316addr_kernel_cudaERNS_14TensorIteratorERKN3c106ScalarES8_ENKUlvE_clEvENKUlvE1_clEvEUliiiE_St5arrayIPcLm4EEEEviT0_T1_,(.L_x_23602 - _ZN2at6native29vectorized_elementwise_kernelILi2EZZZNS0_54_GLOBAL__N__d8c5977b_16_LinearAlgebra_cu_9e10b42f_324316addr_kernel_cudaERNS_14TensorIteratorERKN3c106ScalarES8_ENKUlvE_clEvENKUlvE1_clEvEUliiiE_St5arrayIPcLm4EEEEviT0_T1_)
        .other          _ZN2at6native29vectorized_elementwise_kernelILi2EZZZNS0_54_GLOBAL__N__d8c5977b_16_LinearAlgebra_cu_9e10b42f_324316addr_kernel_cudaERNS_14TensorIteratorERKN3c106ScalarES8_ENKUlvE_clEvENKUlvE1_clEvEUliiiE_St5arrayIPcLm4EEEEviT0_T1_,@"STO_CUDA_ENTRY STV_DEFAULT"
_ZN2at6native29vectorized_elementwise_kernelILi2EZZZNS0_54_GLOBAL__N__d8c5977b_16_LinearAlgebra_cu_9e10b42f_324316addr_kernel_cudaERNS_14TensorIteratorERKN3c106ScalarES8_ENKUlvE_clEvENKUlvE1_clEvEUliiiE_St5arrayIPcLm4EEEEviT0_T1_:
.text._ZN2at6native29vectorized_elementwise_kernelILi2EZZZNS0_54_GLOBAL__N__d8c5977b_16_LinearAlgebra_cu_9e10b42f_324316addr_kernel_cudaERNS_14TensorIteratorERKN3c106ScalarES8_ENKUlvE_clEvENKUlvE1_clEvEUliiiE_St5arrayIPcLm4EEEEviT0_T1_:
        /* <DEDUP_REMOVED lines=98> */
[----:B-1----:R-:W-:-:S04]  /*0620*/  IMAD R27, R10, UR6, RZ ;  /* 0x000000060a1b7c24 */ /* 0x002fc8000f8e02ff */
[----:B------:R-:W-:Y:S02]  /*0630*/  IMAD R20, R27, R20, RZ ;  /* 0x000000141b147224 */ /* 0x000fe400078e02ff */
[----:B---3--:R-:W-:-:S04]  /*0640*/  IMAD R23, R23, UR6, RZ ;  /* 0x0000000617177c24 */ /* 0x008fc8000f8e02ff */
[----:B-----5:R-:W-:Y:S02]  /*0650*/  IMAD R6, R23, R6, RZ ;  /* 0x0000000617067224 */ /* 0x020fe400078e02ff */
[----:B------:R-:W-:Y:S02]  /*0660*/  IMAD R22, R22, UR6, RZ ;  /* 0x0000000616167c24 */ /* 0x000fe4000f8e02ff */
[----:B------:R-:W-:Y:S02]  /*0670*/  IMAD R21, R21, UR6, RZ ;  /* 0x0000000615157c24 */ /* 0x000fe4000f8e02ff */
[----:B------:R-:W-:Y:S02]  /*0680*/  IMAD R7, R22, R7, RZ ;  /* 0x0000000716077224 */ /* 0x000fe400078e02ff */
[----:B------:R-:W-:Y:S02]  /*0690*/  IMAD R8, R21, R8, RZ ;  /* 0x0000000815087224 */ /* 0x000fe400078e02ff */
[----:B------:R-:W-:-:S04]  /*06a0*/  IMAD R10, R9, UR6, RZ ;  /* 0x00000006090a7c24 */ /* 0x000fc8000f8e02ff */
[----:B------:R-:W-:Y:S02]  /*06b0*/  IMAD R19, R10, R19, RZ ;  /* 0x000000130a137224 */ /* 0x000fe400078e02ff */
[----:B--2---:R-:W-:Y:S02]  /*06c0*/  IMAD R13, R0, UR6, RZ ;  /* 0x00000006000d7c24 */ /* 0x004fe4000f8e02ff */
[----:B----4-:R-:W-:Y:S02]  /*06d0*/  IMAD R0, R25, UR6, RZ ;  /* 0x0000000619007c24 */ /* 0x010fe4000f8e02ff */
[----:B------:R-:W-:Y:S02]  /*06e0*/  IMAD R9, R2, UR6, RZ ;  /* 0x0000000602097c24 */ /* 0x000fe4000f8e02ff */
[----:B------:R-:W-:Y:S02]  /*06f0*/  IMAD R18, R13, R18, RZ ;  /* 0x000000120d127224 */ /* 0x000fe400078e02ff */
[----:B------:R-:W-:-:S02]  /*0700*/  IMAD R11, R0, R11, RZ ;  /* 0x0000000b000b7224 */ /* 0x000fc400078e02ff */
[----:B------:R-:W-:Y:S01]  /*0710*/  IMAD R24, R9, R24, RZ ;  /* 0x0000001809187224 */ /* 0x000fe200078e02ff */
        /* <DEDUP_REMOVED lines=13> */
.L_x_17750:
[----:B------:R-:W-:-:S13]  /*07f0*/  ISETP.GE.U32.AND P0, PT, R5, R4, PT ;  /* 0x000000040500720c */ /* 0x000fda0003f06070 */
[----:B------:R-:W-:Y:S05]  /*0800*/  @P0 BRA `(.L_x_17752) ;  /* 0x0000000000300947 */ /* 0x000fea0003800000 */
[----:B0-----:R-:W0:Y:S01]  /*0810*/  LDC.64 R12, c[0x0][0x398] ;  /* 0x0000e600ff0c7b82 */ /* 0x001e220000000a00 */
[----:B------:R-:W-:Y:S02]  /*0820*/  IADD3 R9, PT, PT, R3, R5, RZ ;  /* 0x0000000503097210 */ /* 0x000fe40007ffe0ff */
[----:B------:R-:W-:-:S03]  /*0830*/  IADD3 R5, PT, PT, R5, 0x80, RZ ;  /* 0x0000008005057810 */ /* 0x000fc60007ffe0ff */
[----:B0-----:R-:W-:-:S05]  /*0840*/  IMAD.WIDE.U32 R12, R9, 0x4, R12 ;  /* 0x00000004090c7825 */ /* 0x001fca00078e000c */
[----:B------:R1:W-:Y:S02]  /*0850*/  STG.E desc[UR4][R12.64], R7 ;  /* 0x000000070c007986 */ /* 0x0003e4000c101904 */
.L_x_17751:
[----:B------:R-:W-:-:S13]  /*0860*/  ISETP.GE.U32.AND P0, PT, R5, R4, PT ;  /* 0x000000040500720c */ /* 0x000fda0003f06070 */
[----:B------:R-:W-:Y:S05]  /*0870*/  @P0 BRA `(.L_x_17753) ;  /* 0x0000000000300947 */ /* 0x000fea0003800000 */
[----:B-1----:R-:W1:Y:S01]  /*0880*/  LDC.64 R6, c[0x0][0x398] ;  /* 0x0000e600ff067b82 */ /* 0x002e620000000a00 */
[----:B------:R-:W-:Y:S02]  /*0890*/  IADD3 R9, PT, PT, R3, R5, RZ ;  /* 0x0000000503097210 */ /* 0x000fe40007ffe0ff */
[----:B------:R-:W-:-:S03]  /*08a0*/  IADD3 R5, PT, PT, R5, 0x80, RZ ;  /* 0x0000008005057810 */ /* 0x000fc60007ffe0ff */
[----:B-1----:R-:W-:-:S05]  /*08b0*/  IMAD.WIDE.U32 R6, R9, 0x4, R6 ;  /* 0x0000000409067825 */ /* 0x002fca00078e0006 */
[----:B------:R1:W-:Y:S02]  /*08c0*/  STG.E desc[UR4][R6.64], R8 ;  /* 0x0000000806007986 */ /* 0x0003e4000c101904 */
.L_x_17752:
[----:B------:R-:W-:-:S13]  /*08d0*/  ISETP.GE.U32.AND P0, PT, R5, R4, PT ;  /* 0x000000040500720c */ /* 0x000fda0003f06070 */
[----:B------:R-:W-:Y:S05]  /*08e0*/  @P0 BRA `(.L_x_17754) ;  /* 0x0000000000340947 */ /* 0x000fea0003800000 */
[----:B01----:R-:W0:Y:S01]  /*08f0*/  LDC.64 R6, c[0x0][0x398] ;  /* 0x0000e600ff067b82 */ /* 0x003e220000000a00 */
[----:B------:R-:W-:Y:S02]  /*0900*/  IADD3 R9, PT, PT, R3, R5, RZ ;  /* 0x0000000503097210 */ /* 0x000fe40007ffe0ff */
[----:B------:R-:W-:-:S03]  /*0910*/  IADD3 R5, PT, PT, R5, 0x80, RZ ;  /* 0x0000008005057810 */ /* 0x000fc60007ffe0ff */
[----:B0-----:R-:W-:-:S05]  /*0920*/  IMAD.WIDE.U32 R6, R9, 0x4, R6 ;  /* 0x0000000409067825 */ /* 0x001fca00078e0006 */
[----:B------:R2:W-:Y:S02]  /*0930*/  STG.E desc[UR4][R6.64], R19 ;  /* 0x0000001306007986 */ /* 0x0005e4000c101904 */
.L_x_17753:
        /* <DEDUP_REMOVED lines=8> */
.L_x_17754:
[----:B------:R-:W-:Y:S05]  /*09c0*/  BSYNC.RELIABLE B1 ;  /* 0x0000000000017941 */ /* 0x000fea0003800100 */
.L_x_17749:
[----:B------:R-:W-:-:S13]  /*09d0*/  ISETP.GE.U32.AND P0, PT, R5, R4, PT ;  /* 0x000000040500720c */ /* 0x000fda0003f06070 */
[----:B012---:R-:W0:Y:S01]  /*09e0*/  @!P0 LDC.64 R6, c[0x0][0x398] ;  /* 0x0000e600ff068b82 */ /* 0x007e220000000a00 */
[----:B------:R-:W-:Y:S02]  /*09f0*/  @!P0 IADD3 R9, PT, PT, R3, R5, RZ ;  /* 0x0000000503098210 */ /* 0x000fe40007ffe0ff */
[----:B------:R-:W-:-:S03]  /*0a00*/  @!P0 IADD3 R5, PT, PT, R5, 0x80, RZ ;  /* 0x0000008005058810 */ /* 0x000fc60007ffe0ff */
[----:B0-----:R-:W-:-:S05]  /*0a10*/  @!P0 IMAD.WIDE.U32 R6, R9, 0x4, R6 ;  /* 0x0000000409068825 */ /* 0x001fca00078e0006 */
[----:B------:R3:W-:Y:S02]  /*0a20*/  @!P0 STG.E desc[UR4][R6.64], R18 ;  /* 0x0000001206008986 */ /* 0x0007e4000c101904 */
.L_x_17755:
[----:B------:R-:W-:Y:S05]  /*0a30*/  BSYNC.RECONVERGENT B0 ;  /* 0x0000000000007941 */ /* 0x000fea0003800200 */
.L_x_17748:
        /* <DEDUP_REMOVED lines=8> */
.L_x_17747:
        /* <DEDUP_REMOVED lines=19> */
[----:B--2---:R-:W-:Y:S02]  /*0bf0*/  IMAD R25, R18, UR6, RZ ;  /* 0x0000000612197c24 */ /* 0x004fe4000f8e02ff */
[----:B------:R-:W-:Y:S02]  /*0c00*/  IMAD R18, R19, UR6, RZ ;  /* 0x0000000613127c24 */ /* 0x000fe4000f8e02ff */
[----:B---3--:R-:W-:Y:S02]  /*0c10*/  IMAD R19, R14, UR6, RZ ;  /* 0x000000060e137c24 */ /* 0x008fe4000f8e02ff */
[----:B------:R-:W-:Y:S02]  /*0c20*/  IMAD R14, R15, UR6, RZ ;  /* 0x000000060f0e7c24 */ /* 0x000fe4000f8e02ff */
[----:B-----5:R-:W-:Y:S02]  /*0c30*/  IMAD R15, R4, UR6, RZ ;  /* 0x00000006040f7c24 */ /* 0x020fe4000f8e02ff */
[----:B------:R-:W-:-:S02]  /*0c40*/  IMAD R0, R5, UR6, RZ ;  /* 0x0000000605007c24 */ /* 0x000fc4000f8e02ff */
[----:B------:R-:W-:Y:S02]  /*0c50*/  IMAD R5, R6, UR6, RZ ;  /* 0x0000000606057c24 */ /* 0x000fe4000f8e02ff */
[----:B------:R-:W-:Y:S02]  /*0c60*/  IMAD R4, R7, UR6, RZ ;  /* 0x0000000607047c24 */ /* 0x000fe4000f8e02ff */
[----:B------:R-:W-:Y:S02]  /*0c70*/  IMAD R16, R16, R25, RZ ;  /* 0x0000001910107224 */ /* 0x000fe400078e02ff */
[----:B------:R-:W-:Y:S02]  /*0c80*/  IMAD R17, R17, R18, RZ ;  /* 0x0000001211117224 */ /* 0x000fe400078e02ff */
[----:B------:R-:W-:Y:S02]  /*0c90*/  IMAD R12, R12, R19, RZ ;  /* 0x000000130c0c7224 */ /* 0x000fe400078e02ff */
[----:B------:R-:W-:-:S02]  /*0ca0*/  IMAD R13, R13, R14, RZ ;  /* 0x0000000e0d0d7224 */ /* 0x000fc400078e02ff */
[----:B------:R-:W-:Y:S02]  /*0cb0*/  IMAD R8, R8, R15, RZ ;  /* 0x0000000f08087224 */ /* 0x000fe400078e02ff */
[----:B------:R-:W-:Y:S02]  /*0cc0*/  IMAD R9, R9, R0, RZ ;  /* 0x0000000009097224 */ /* 0x000fe400078e02ff */
[----:B------:R-:W-:Y:S02]  /*0cd0*/  IMAD R10, R10, R5, RZ ;  /* 0x000000050a0a7224 */ /* 0x000fe400078e02ff */
[----:B------:R-:W-:Y:S01]  /*0ce0*/  IMAD R11, R11, R4, RZ ;  /* 0x000000040b0b7224 */ /* 0x000fe200078e02ff */
[----:B------:R-:W-:Y:S04]  /*0cf0*/  STG.E.64 desc[UR4][R2.64], R16 ;  /* 0x0000001002007986 */ /* 0x000fe8000c101b04 */
[----:B------:R-:W-:Y:S04]  /*0d00*/  STG.E.64 desc[UR4][R2.64+0x400], R12 ;  /* 0x0004000c02007986 */ /* 0x000fe8000c101b04 */
[----:B------:R-:W-:Y:S04]  /*0d10*/  STG.E.64 desc[UR4][R2.64+0x800], R8 ;  /* 0x0008000802007986 */ /* 0x000fe8000c101b04 */
[----:B------:R-:W-:Y:S01]  /*0d20*/  STG.E.64 desc[UR4][R2.64+0xc00], R10 ;  /* 0x000c000a02007986 */ /* 0x000fe2000c101b04 */
[----:B------:R-:W-:Y:S05]  /*0d30*/  EXIT ;  /* 0x000000000000794d */ /* 0x000fea0003800000 */
.L_x_17756:
        /* <DEDUP_REMOVED lines=12> */
.L_x_23602:


//--------------------- .text._ZN2at6native29vectorized_elementwise_kernelILi4EZZZNS0_54_GLOBAL__N__d8c5977b_16_LinearAlgebra_cu_9e10b42f_324316addr_kernel_cudaERNS_14TensorIteratorERKN3c106ScalarES8_ENKUlvE_clEvENKUlvE1_clEvEUliiiE_St5arrayIPcLm4EEEEviT0_T1_ --------------------------
	.section	.text._ZN2at6native29vectorized_elementwise_kernelILi4EZZZNS0_54_GLOBAL__N__d8c5977b_16_LinearAlgebra_cu_9e10b42f_324316addr_kernel_cudaERNS_14TensorIteratorERKN3c106ScalarES8_ENKUlvE_clEvENKUlvE1_clEvEUliiiE_St5arrayIPcLm4EEEEviT0_T1_,"ax",@progbits
	.align	128
        .global         _ZN2at6native29vectorized_elementwise_kernelILi4EZZZNS0_54_GLOBAL__N__d8c5977b_16_LinearAlgebra_cu_9e10b42f_324316addr_kernel_cudaERNS_14TensorIteratorERKN3c106ScalarES8_ENKUlvE_clEvENKUlvE1_clEvEUliiiE_St5arrayIPcLm4EEEEviT0_T1_
        .type           _ZN2at6native29vectorized_elementwise_kernelILi4EZZZNS0_54_GLOBAL__N__d8c5977b_16_LinearAlgebra_cu_9e10b42f_324316addr_kernel_cudaERNS_14TensorIteratorERKN3c106ScalarES8_ENKUlvE_clEvENKUlvE1_clEvEUliiiE_St5arrayIPcLm4EEEEviT0_T1_,@function
        .size           _ZN2at6native29vectorized_elementwise_kernelILi4EZZZNS0_54_GLOBAL__N__d8c5977b_16_LinearAlgebra_cu_9e10b42f_324316addr_kernel_cudaERNS_14TensorIteratorERKN3c106ScalarES8_ENKUlvE_clEvENKUlvE1_clEvEUliiiE_St5arrayIPcLm4EEEEviT0_T1_,(.L_x_23603 - _ZN2at6native29vectorized_elementwise_kernelILi4EZZZNS0_54_GLOBAL__N__d8c5977b_16_LinearAlgebra_cu_9e10b42f_324316addr_kernel_cudaERNS_14TensorIteratorERKN3c106ScalarES8_ENKUlvE_clEvENKUlvE1_clEvEUliiiE_St5arrayIPcLm4EEEEviT0_T1_)
        .other          _ZN2at6native29vectorized_elementwise_kernelILi4EZZZNS0_54_GLOBAL__N__d8c5977b_16_LinearAlgebra_cu_9e10b42f_324316addr_kernel_cudaERNS_14TensorIteratorERKN3c106ScalarES8_ENKUlvE_clEvENKUlvE1_clEvEUliiiE_St5arrayIPcLm4EEEEviT0_T1_,@"STO_CUDA_ENTRY STV_DEFAULT"
_ZN2at6native29vectorized_elementwise_kernelILi4EZZZNS0_54_GLOBAL__N__d8c5977b_16_LinearAlgebra_cu_9e10b42f_324316addr_kernel_cudaERNS_14TensorIteratorERKN3c106ScalarES8_ENKUlvE_clEvENKUlvE1_clEvEUliiiE_St5arrayIPcLm4EEEEviT0_T1_:
.text._ZN2at6native29vectorized_elementwise_kernelILi4EZZZNS0_54_GLOBAL__N__d8c5977b_16_LinearAlgebra_cu_9e10b42f_324316addr_kernel_cudaERNS_14TensorIteratorERKN3c106ScalarES8_ENKUlvE_clEvENKUlvE1_clEvEUliiiE_St5arrayIPcLm4EEEEviT0_T1_:
        /* <DEDUP_REMOVED lines=127> */
.L_x_17760:
[----:B------:R-:W-:-:S13]  /*07f0*/  ISETP.GE.U32.AND P0, PT, R5, R4, PT ;  /* 0x000000040500720c */ /* 0x000fda0003f06070 */
[----:B------:R-:W-:Y:S05]  /*0800*/  @P0 BRA `(.L_x_17762) ;  /* 0x0000000000300947 */ /* 0x000fea0003800000 */
[----:B0-----:R-:W0:Y:S01]  /*0810*/  LDC.64 R12, c[0x0][0x398] ;  /* 0x0000e600ff0c7b82 */ /* 0x001e220000000a00 */
[----:B------:R-:W-:Y:S02]  /*0820*/  IADD3 R9, PT, PT, R3, R5, RZ ;  /* 0x0000000503097210 */ /* 0x000fe40007ffe0ff */
[----:B------:R-:W-:-:S03]  /*0830*/  IADD3 R5, PT, PT, R5, 0x80, RZ ;  /* 0x0000008005057810 */ /* 0x000fc60007ffe0ff */
[----:B0-----:R-:W-:-:S05]  /*0840*/  IMAD.WIDE.U32 R12, R9, 0x4, R12 ;  /* 0x00000004090c7825 */ /* 0x001fca00078e000c */
[----:B------:R1:W-:Y:S02]  /*0850*/  STG.E desc[UR4][R12.64], R7 ;  /* 0x000000070c007986 */ /* 0x0003e4000c101904 */
.L_x_17761:
[----:B------:R-:W-:-:S13]  /*0860*/  ISETP.GE.U32.AND P0, PT, R5, R4, PT ;  /* 0x000000040500720c */ /* 0x000fda0003f06070 */
[----:B------:R-:W-:Y:S05]  /*0870*/  @P0 BRA `(.L_x_17763) ;  /* 0x0000000000300947 */ /* 0x000fea0003800000 */
[----:B-1----:R-:W1:Y:S01]  /*0880*/  LDC.64 R6, c[0x0][0x398] ;  /* 0x0000e600ff067b82 */ /* 0x002e620000000a00 */
[----:B------:R-:W-:Y:S02]  /*0890*/  IADD3 R9, PT, PT, R3, R5, RZ ;  /* 0x0000000503097210 */ /* 0x000fe40007ffe0ff */
[----:B------:R-:W-:-:S03]  /*08a0*/  IADD3 R5, PT, PT, R5, 0x80, RZ ;  /* 0x0000008005057810 */ /* 0x000fc60007ffe0ff */
[----:B-1----:R-:W-:-:S05]  /*08b0*/  IMAD.WIDE.U32 R6, R9, 0x4, R6 ;  /* 0x0000000409067825 */ /* 0x002fca00078e0006 */
[----:B------:R1:W-:Y:S02]  /*08c0*/  STG.E desc[UR4][R6.64], R8 ;  /* 0x0000000806007986 */ /* 0x0003e4000c101904 */
.L_x_17762:
[----:B------:R-:W-:-:S13]  /*08d0*/  ISETP.GE.U32.AND P0, PT, R5, R4, PT ;  /* 0x000000040500720c */ /* 0x000fda0003f06070 */
[----:B------:R-:W-:Y:S05]  /*08e0*/  @P0 BRA `(.L_x_17764) ;  /* 0x0000000000340947 */ /* 0x000fea0003800000 */
[----:B01----:R-:W0:Y:S01]  /*08f0*/  LDC.64 R6, c[0x0][0x398] ;  /* 0x0000e600ff067b82 */ /* 0x003e220000000a00 */
[----:B------:R-:W-:Y:S02]  /*0900*/  IADD3 R9, PT, PT, R3, R5, RZ ;  /* 0x0000000503097210 */ /* 0x000fe40007ffe0ff */
[----:B------:R-:W-:-:S03]  /*0910*/  IADD3 R5, PT, PT, R5, 0x80, RZ ;  /* 0x0000008005057810 */ /* 0x000fc60007ffe0ff */
[----:B0-----:R-:W-:-:S05]  /*0920*/  IMAD.WIDE.U32 R6, R9, 0x4, R6 ;  /* 0x0000000409067825 */ /* 0x001fca00078e0006 */
[----:B------:R2:W-:Y:S02]  /*0930*/  STG.E desc[UR4][R6.64], R19 ;  /* 0x0000001306007986 */ /* 0x0005e4000c101904 */
.L_x_17763:
        /* <DEDUP_REMOVED lines=8> */
.L_x_17764:
[----:B------:R-:W-:Y:S05]  /*09c0*/  BSYNC.RELIABLE B1 ;  /* 0x0000000000017941 */ /* 0x000fea0003800100 */
.L_x_17759:
[----:B------:R-:W-:-:S13]  /*09d0*/  ISETP.GE.U32.AND P0, PT, R5, R4, PT ;  /* 0x000000040500720c */ /* 0x000fda0003f06070 */
[----:B012---:R-:W0:Y:S01]  /*09e0*/  @!P0 LDC.64 R6, c[0x0][0x398] ;  /* 0x0000e600ff068b82 */ /* 0x007e220000000a00 */
[----:B------:R-:W-:Y:S02]  /*09f0*/  @!P0 IADD3 R9, PT, PT, R3, R5, RZ ;  /* 0x0000000503098210 */ /* 0x000fe40007ffe0ff */
[----:B------:R-:W-:-:S03]  /*0a00*/  @!P0 IADD3 R5, PT, PT, R5, 0x80, RZ ;  /* 0x0000008005058810 */ /* 0x000fc60007ffe0ff */
[----:B0-----:R-:W-:-:S05]  /*0a10*/  @!P0 IMAD.WIDE.U32 R6, R9, 0x4, R6 ;  /* 0x0000000409068825 */ /* 0x001fca00078e0006 */
[----:B------:R3:W-:Y:S02]  /*0a20*/  @!P0 STG.E desc[UR4][R6.64], R18 ;  /* 0x0000001206008986 */ /* 0x0007e4000c101904 */
.L_x_17765:
[----:B------:R-:W-:Y:S05]  /*0a30*/  BSYNC.RECONVERGENT B0 ;  /* 0x0000000000007941 */ /* 0x000fea0003800200 */
.L_x_17758:
        /* <DEDUP_REMOVED lines=8> */
.L_x_17757:
        /* <DEDUP_REMOVED lines=15> */
[----:B--2---:R-:W-:Y:S02]  /*0bb0*/  IMAD R25, R16, UR6, RZ ;  /* 0x0000000610197c24 */ /* 0x004fe4000f8e02ff */
[----:B------:R-:W-:Y:S02]  /*0bc0*/  IMAD R16, R17, UR6, RZ ;  /* 0x0000000611107c24 */ /* 0x000fe4000f8e02ff */
[----:B------:R-:W-:Y:S02]  /*0bd0*/  IMAD R17, R18, UR6, RZ ;  /* 0x0000000612117c24 */ /* 0x000fe4000f8e02ff */
[----:B------:R-:W-:Y:S02]  /*0be0*/  IMAD R18, R19, UR6, RZ ;  /* 0x0000000613127c24 */ /* 0x000fe4000f8e02ff */
[----:B---3--:R-:W-:Y:S02]  /*0bf0*/  IMAD R0, R5, UR6, RZ ;  /* 0x0000000605007c24 */ /* 0x008fe4000f8e02ff */
[----:B-----5:R-:W-:-:S02]  /*0c00*/  IMAD R14, R14, R17, RZ ;  /* 0x000000110e0e7224 */ /* 0x020fc400078e02ff */
[----:B------:R-:W-:Y:S02]  /*0c10*/  IMAD R17, R4, UR6, RZ ;  /* 0x0000000604117c24 */ /* 0x000fe4000f8e02ff */
[----:B------:R-:W-:Y:S02]  /*0c20*/  IMAD R5, R6, UR6, RZ ;  /* 0x0000000606057c24 */ /* 0x000fe4000f8e02ff */
[----:B------:R-:W-:Y:S02]  /*0c30*/  IMAD R4, R7, UR6, RZ ;  /* 0x0000000607047c24 */ /* 0x000fe4000f8e02ff */
[----:B------:R-:W-:Y:S02]  /*0c40*/  IMAD R12, R12, R25, RZ ;  /* 0x000000190c0c7224 */ /* 0x000fe400078e02ff */
[----:B------:R-:W-:Y:S02]  /*0c50*/  IMAD R13, R13, R16, RZ ;  /* 0x000000100d0d7224 */ /* 0x000fe400078e02ff */
[----:B------:R-:W-:-:S02]  /*0c60*/  IMAD R15, R15, R18, RZ ;  /* 0x000000120f0f7224 */ /* 0x000fc400078e02ff */
[----:B------:R-:W-:Y:S02]  /*0c70*/  IMAD R8, R8, R17, RZ ;  /* 0x0000001108087224 */ /* 0x000fe400078e02ff */
[----:B------:R-:W-:Y:S02]  /*0c80*/  IMAD R9, R9, R0, RZ ;  /* 0x0000000009097224 */ /* 0x000fe400078e02ff */
[----:B------:R-:W-:Y:S02]  /*0c90*/  IMAD R10, R10, R5, RZ ;  /* 0x000000050a0a7224 */ /* 0x000fe400078e02ff */
[----:B------:R-:W-:Y:S01]  /*0ca0*/  IMAD R11, R11, R4, RZ ;  /* 0x000000040b0b7224 */ /* 0x000fe200078e02ff */
[----:B------:R-:W-:Y:S04]  /*0cb0*/  STG.E.128 desc[UR4][R2.64], R12 ;  /* 0x0000000c02007986 */ /* 0x000fe8000c101d04 */
[----:B------:R-:W-:Y:S01]  /*0cc0*/  STG.E.128 desc[UR4][R2.64+0x800], R8 ;  /* 0x0008000802007986 */ /* 0x000fe2000c101d04 */
[----:B------:R-:W-:Y:S05]  /*0cd0*/  EXIT ;  /* 0x000000000000794d */ /* 0x000fea0003800000 */
.L_x_17766:
        /* <DEDUP_REMOVED lines=10> */
.L_x_23603:


//--------------------- .text._ZN2at6native29vectorized_elementwise_kernelILi8EZZZNS0_54_GLOBAL__N__d8c5977b_16_LinearAlgebra_cu_9e10b42f_324316addr_kernel_cudaERNS_14TensorIteratorERKN3c106ScalarES8_ENKUlvE_clEvENKUlvE1_clEvEUliiiE_St5arrayIPcLm4EEEEviT0_T1_ --------------------------
	.section	.text._ZN2at6native29vectorized_elementwise_kernelILi8EZZZNS0_54_GLOBAL__N__d8c5977b_16_LinearAlgebra_cu_9e10b42f_324316addr_kernel_cudaERNS_14TensorIteratorERKN3c106ScalarES8_ENKUlvE_clEvENKUlvE1_clEvEUliiiE_St5arrayIPcLm4EEEEviT0_T1_,"ax",@progbits
	.align	128
        .global         _ZN2at6native29vectorized_elementwise_kernelILi8EZZZNS0_54_GLOBAL__N__d8c5977b_16_LinearAlgebra_cu_9e10b42f_324316addr_kernel_cudaERNS_14TensorIteratorERKN3c106ScalarES8_ENKUlvE_clEvENKUlvE1_clEvEUliiiE_St5arrayIPcLm4EEEEviT0_T1_
        .type           _ZN2at6native29vectorized_elementwise_kernelILi8EZZZNS0_54_GLOBAL__N__d8c5977b_16_LinearAlgebra_cu_9e10b42f_324316addr_kernel_cudaERNS_14TensorIteratorERKN3c106ScalarES8_ENKUlvE_clEvENKUlvE1_clEvEUliiiE_St5arrayIPcLm4EEEEviT0_T1_,@function
        .size           _ZN2at6native29vectorized_elementwise_kernelILi8EZZZNS0_54_GLOBAL__N__d8c5977b_16_LinearAlgebra_cu_9e10b42f_324316addr_kernel_cudaERNS_14TensorIteratorERKN3c106ScalarES8_ENKUlvE_clEvENKUlvE1_clEvEUliiiE_St5arrayIPcLm4EEEEviT0_T1_,(.L_x_23604 - _ZN2at6native29vectorized_elementwise_kernelILi8EZZZNS0_54_GLOBAL__N__d8c5977b_16_LinearAlgebra_cu_9e10b42f_324316addr_kernel_cudaERNS_14TensorIteratorERKN3c106ScalarES8_ENKUlvE_clEvENKUlvE1_clEvEUliiiE_St5arrayIPcLm4EEEEviT0_T1_)
        .other          _ZN2at6native29vectorized_elementwise_kernelILi8EZZZNS0_54_GLOBAL__N__d8c5977b_16_LinearAlgebra_cu_9e10b42f_324316addr_kernel_cudaERNS_14TensorIteratorERKN3c106ScalarES8_ENKUlvE_clEvENKUlvE1_clEvEUliiiE_St5arrayIPcLm4EEEEviT0_T1_,@"STO_CUDA_ENTRY STV_DEFAULT"
_ZN2at6native29vectorized_elementwise_kernelILi8EZZZNS0_54_GLOBAL__N__d8c5977b_16_LinearAlgebra_cu_9e10b42f_324316addr_kernel_cudaERNS_14TensorIteratorERKN3c106ScalarES8_ENKUlvE_clEvENKUlvE1_clEvEUliiiE_St5arrayIPcLm4EEEEviT0_T1_:
.text._ZN2at6native29vectorized_elementwise_kernelILi8EZZZNS0_54_GLOBAL__N__d8c5977b_16_LinearAlgebra_cu_9e10b42f_324316addr_kernel_cudaERNS_14TensorIteratorERKN3c106ScalarES8_ENKUlvE_clEvENKUlvE1_clEvEUliiiE_St5arrayIPcLm4EEEEviT0_T1_:
[----:B------:R-:W-:Y:S01]  /*0000*/  LDC R1, c[0x0][0x37c] ;  /* 0x0000df00ff017b82 */ /* 0x000fe20000000800 */
[----:B------:R-:W-:Y:S05]  /*0010*/  EXIT ;  /* 0x000000000000794d */ /* 0x000fea0003800000 */
.L_x_17767:
        /* <DEDUP_REMOVED lines=14> */
.L_x_23604:


//--------------------- .text._ZN2at6native18elementwise_kernelILi128ELi4EZNS0_15gpu_kernel_implIZZZNS0_54_GLOBAL__N__d8c5977b_16_LinearAlgebra_cu_9e10b42f_324316addr_kernel_cudaERNS_14TensorIteratorERKN3c106ScalarES9_ENKUlvE_clEvENKUlvE0_clEvEUlaaaE0_EEvRNS_18TensorIteratorBaseERKT_EUliE_EEviT1_ --------------------------
	.section	.text._ZN2at6native18elementwise_kernelILi128ELi4EZNS0_15gpu_kernel_implIZZZNS0_54_GLOBAL__N__d8c5977b_16_LinearAlgebra_cu_9e10b42f_324316addr_kernel_cudaERNS_14TensorIteratorERKN3c106ScalarES9_ENKUlvE_clEvENKUlvE0_clEvEUlaaaE0_EEvRNS_18TensorIteratorBaseERKT_EUliE_EEviT1_,"ax",@progbits
	.align	128
        .global         _ZN2at6native18elementwise_kernelILi128ELi4EZNS0_15gpu_kernel_implIZZZNS0_54_GLOBAL__N__d8c5977b_16_LinearAlgebra_cu_9e10b42f_324316addr_kernel_cudaERNS_14TensorIteratorERKN3c106ScalarES9_ENKUlvE_clEvENKUlvE0_clEvEUlaaaE0_EEvRNS_18TensorIteratorBaseERKT_EUliE_EEviT1_
        .type           _ZN2at6native18elementwise_kernelILi128ELi4EZNS0_15gpu_kernel_implIZZZNS0_54_GLOBAL__N__d8c5977b_16_LinearAlgebra_cu_9e10b42f_324316addr_kernel_cudaERNS_14TensorIteratorERKN3c106ScalarES9_ENKUlvE_clEvENKUlvE0_clEvEUlaaaE0_EEvRNS_18TensorIteratorBaseERKT_EUliE_EEviT1_,@function
        .size           _ZN2at6native18elementwise_kernelILi128ELi4EZNS0_15gpu_kernel_implIZZZNS0_54_GLOBAL__N__d8c5977b_16_LinearAlgebra_cu_9e10b42f_324316addr_kernel_cudaERNS_14TensorIteratorERKN3c106ScalarES9_ENKUlvE_clEvENKUlvE0_clEvEUlaaaE0_EEvRNS_18TensorIteratorBaseERKT_EUliE_EEviT1_,(.L_x_23605 - _ZN2at6native18elementwise_kernelILi128ELi4EZNS0_15gpu_kernel_implIZZZNS0_54_GLOBAL__N__d8c5977b_16_LinearAlgebra_cu_9e10b42f_324316addr_kernel_cudaERNS_14TensorIteratorERKN3c106ScalarES9_ENKUlvE_clEvENKUlvE0_clEvEUlaaaE0_EEvRNS_18TensorIteratorBaseERKT_EUliE_EEviT1_)
        .other          _ZN2at6native18elementwise_kernelILi128ELi4EZNS0_15gpu_kernel_implIZZZNS0_54_GLOBAL__N__d8c5977b_16_LinearAlgebra_cu_9e10b42f_324316addr_kernel_cudaERNS_14TensorIteratorERKN3c106ScalarES9_ENKUlvE_clEvENKUlvE0_clEvEUlaaaE0_EEvRNS_18TensorIteratorBaseERKT_EUliE_EEviT1_,@"STO_CUDA_ENTRY STV_DEFAULT"
_ZN2at6native18elementwise_kernelILi128ELi4EZNS0_15gpu_kernel_implIZZZNS0_54_GLOBAL__N__d8c5977b_16_LinearAlgebra_cu_9e10b42f_324316addr_kernel_cudaERNS_14TensorIteratorERKN3c106ScalarES9_ENKUlvE_clEvENKUlvE0_clEvEUlaaaE0_EEvRNS_18TensorIteratorBaseERKT_EUliE_EEviT1_:
.text._ZN2at6native18elementwise_kernelILi128ELi4EZNS0_15gpu_kernel_implIZZZNS0_54_GLOBAL__N__d8c5977b_16_LinearAlgebra_cu_9e10b42f_324316addr_kernel_cudaERNS_14TensorIteratorERKN3c106ScalarES9_ENKUlvE_clEvENKUlvE0_clEvEUlaaaE0_EEvRNS_18TensorIteratorBaseERKT_EUliE_EEviT1_:
        /* <DEDUP_REMOVED lines=8> */
[----:B------:R-:W0:Y:S01]  /*0080*/  LDCU.U8 UR40, c[0x0][0x668] ;  /* 0x0000cd00ff2877ac */ /* 0x000e220008000000 */
[----:B---3--:R-:W-:Y:S01]  /*0090*/  UIADD3 UR46, UPT, UPT, UR42, -0x1, URZ ;  /* 0xffffffff2a2e7890 */ /* 0x008fe2000fffe0ff */
[----:B------:R-:W3:Y:S01]  /*00a0*/  LDCU.U8 UR39, c[0x0][0x669] ;  /* 0x0000cd20ff2777ac */ /* 0x000ee20008000000 */
        /* <DEDUP_REMOVED lines=390> */
.L_x_17770:
        /* <DEDUP_REMOVED lines=14> */
[----:B------:R0:W5:Y:S01]  /*19f0*/  LDG.E.U8 R18, desc[UR36][R2.64] ;  /* 0x0000002402127981 */ /* 0x000162000c1e1100 */
[----:B------:R-:W-:Y:S05]  /*1a00*/  BRA `(.L_x_17776) ;  /* 0x0000000c00547947 */ /* 0x000fea0003800000 */
.L_x_17774:
[----:B------:R0:W5:Y:S01]  /*1a10*/  LDG.E.U8 R18, desc[UR36][R2.64] ;  /* 0x0000002402127981 */ /* 0x000162000c1e1100 */
[----:B------:R-:W-:Y:S05]  /*1a20*/  BRA `(.L_x_17776) ;  /* 0x0000000c004c7947 */ /* 0x000fea0003800000 */
.L_x_17773:
[----:B------:R-:W-:-:S09]  /*1a30*/  UISETP.NE.AND UP0, UPT, UR4, 0x2, UPT ;  /* 0x000000020400788c */ /* 0x000fd2000bf05270 */
[----:B------:R-:W-:Y:S05]  /*1a40*/  BRA.U !UP0, `(.L_x_17777) ;  /* 0x0000000108207547 */ /* 0x000fea000b800000 */
[----:B------:R-:W-:-:S09]  /*1a50*/  UISETP.NE.AND UP0, UPT, UR4, 0x3, UPT ;  /* 0x000000030400788c */ /* 0x000fd2000bf05270 */
[----:B------:R-:W-:Y:S05]  /*1a60*/  BRA.U !UP0, `(.L_x_17778) ;  /* 0x0000000108107547 */ /* 0x000fea000b800000 */
[----:B------:R-:W-:-:S09]  /*1a70*/  UISETP.NE.AND UP0, UPT, UR4, 0x4, UPT ;  /* 0x000000040400788c */ /* 0x000fd2000bf05270 */
[----:B------:R-:W-:Y:S05]  /*1a80*/  BRA.U UP0, `(.L_x_17775) ;  /* 0x0000000900b07547 */ /* 0x000fea000b800000 */
[----:B------:R0:W5:Y:S01]  /*1a90*/  LDG.E.U8 R18, desc[UR36][R2.64] ;  /* 0x0000002402127981 */ /* 0x000162000c1e1100 */
[----:B------:R-:W-:Y:S05]  /*1aa0*/  BRA `(.L_x_17776) ;  /* 0x0000000c002c7947 */ /* 0x000fea0003800000 */
.L_x_17778:
[----:B------:R0:W5:Y:S01]  /*1ab0*/  LDG.E.U8 R18, desc[UR36][R2.64] ;  /* 0x0000002402127981 */ /* 0x000162000c1e1100 */
[----:B------:R-:W-:Y:S05]  /*1ac0*/  BRA `(.L_x_17776) ;  /* 0x0000000c00247947 */ /* 0x000fea0003800000 */
.L_x_17777:
[----:B------:R0:W5:Y:S01]  /*1ad0*/  LDG.E.U16 R18, desc[UR36][R2.64] ;  /* 0x0000002402127981 */ /* 0x000162000c1e1500 */
[----:B------:R-:W-:Y:S05]  /*1ae0*/  BRA `(.L_x_17776) ;  /* 0x0000000c001c7947 */ /* 0x000fea0003800000 */
.L_x_17772:
        /* <DEDUP_REMOVED lines=9> */
.L_x_17780:
[----:B------:R-:W2:Y:S02]  /*1b80*/  LDG.E.U16 R0, desc[UR36][R2.64] ;  /* 0x0000002402007981 */ /* 0x000ea4000c1e1500 */
[----:B--2---:R-:W-:-:S06]  /*1b90*/  HADD2.F32 R0, -RZ, R0.H0_H0 ;  /* 0x20000000ff007230 */ /* 0x004fcc0000004100 */
[----:B------:R-:W0:Y:S02]  /*1ba0*/  F2I.FTZ.TRUNC.NTZ R0, R0 ;  /* 0x0000000000007305 */ /* 0x000e24000021f100 */
[----:B0-----:R-:W-:Y:S01]  /*1bb0*/  PRMT R18, R0, 0x7610, R18 ;  /* 0x0000761000127816 */ /* 0x001fe20000000012 */
[----:B------:R-:W-:Y:S06]  /*1bc0*/  BRA `(.L_x_17776) ;  /* 0x0000000800e47947 */ /* 0x000fec0003800000 */
.L_x_17779:
        /* <DEDUP_REMOVED lines=9> */
.L_x_17782:
[----:B------:R-:W2:Y:S02]  /*1c60*/  LDG.E.U16 R2, desc[UR36][R2.64] ;  /* 0x0000002402027981 */ /* 0x000ea4000c1e1500 */
[----:B--2---:R-:W-:-:S06]  /*1c70*/  HADD2.F32 R0, -RZ, R2.H0_H0 ;  /* 0x20000002ff007230 */ /* 0x004fcc0000004100 */
[----:B------:R-:W0:Y:S02]  /*1c80*/  F2I.FTZ.TRUNC.NTZ R0, R0 ;  /* 0x0000000000007305 */ /* 0x000e24000021f100 */
[----:B0-----:R-:W-:Y:S01]  /*1c90*/  PRMT R18, R0, 0x7610, R18 ;  /* 0x0000761000127816 */ /* 0x001fe20000000012 */
[----:B------:R-:W-:Y:S06]  /*1ca0*/  BRA `(.L_x_17776) ;  /* 0x0000000800ac7947 */ /* 0x000fec0003800000 */
.L_x_17781:
[----:B------:R-:W2:Y:S02]  /*1cb0*/  LDG.E.64 R2, desc[UR36][R2.64] ;  /* 0x0000002402027981 */ /* 0x000ea4000c1e1b00 */
[----:B--2---:R0:W1:Y:S02]  /*1cc0*/  F2I.F64.TRUNC R18, R2 ;  /* 0x0000000200127311 */ /* 0x004064000030d100 */
[----:B01----:R-:W-:Y:S05]  /*1cd0*/  BRA `(.L_x_17776) ;  /* 0x0000000800a07947 */ /* 0x003fea0003800000 */
.L_x_17771:
        /* <DEDUP_REMOVED lines=12> */
.L_x_17785:
[----:B------:R-:W2:Y:S02]  /*1da0*/  LDG.E.64 R2, desc[UR36][R2.64] ;  /* 0x0000002402027981 */ /* 0x000ea4000c1e1b00 */
[----:B--2---:R3:W4:Y:S02]  /*1db0*/  F2I.F64.TRUNC R18, R2 ;  /* 0x0000000200127311 */ /* 0x004724000030d100 */
[----:B---34-:R-:W-:Y:S05]  /*1dc0*/  BRA `(.L_x_17776) ;  /* 0x0000000800647947 */ /* 0x018fea0003800000 */
.L_x_17784:
        /* <DEDUP_REMOVED lines=27> */
.L_x_17787:
        /* <DEDUP_REMOVED lines=14> */
.L_x_17786:
[----:B------:R-:W2:Y:S02]  /*2060*/  LDG.E.U16 R0, desc[UR36][R2.64] ;  /* 0x0000002402007981 */ /* 0x000ea4000c1e1500 */
[----:B--2---:R-:W-:-:S06]  /*2070*/  IMAD.U32 R0, R0, 0x10000, RZ ;  /* 0x0001000000007824 */ /* 0x004fcc00078e00ff */
[----:B------:R-:W0:Y:S02]  /*2080*/  F2I.FTZ.TRUNC.NTZ R0, R0 ;  /* 0x0000000000007305 */ /* 0x000e24000021f100 */
[----:B0-----:R-:W-:Y:S01]  /*2090*/  PRMT R18, R0, 0x7610, R18 ;  /* 0x0000761000127816 */ /* 0x001fe20000000012 */
[----:B------:R-:W-:Y:S06]  /*20a0*/  BRA `(.L_x_17776) ;  /* 0x0000000400ac7947 */ /* 0x000fec0003800000 */
.L_x_17783:
        /* <DEDUP_REMOVED lines=10> */
.L_x_17790:
        /* <DEDUP_REMOVED lines=21> */
.L_x_17794:
[----:B------:R-:W-:Y:S05]  /*22a0*/  BSYNC.RECONVERGENT B1 ;  /* 0x0000000000017941 */ /* 0x000fea0003800200 */
.L_x_17793:
[----:B------:R-:W-:Y:S01]  /*22b0*/  IMAD.SHL.U32 R0, R0, 0x100000, RZ ;  /* 0x0010000000007824 */ /* 0x000fe200078e00ff */
[----:B------:R-:W-:-:S04]  /*22c0*/  LEA R2, R2, 0x3b800000, 0x17 ;  /* 0x3b80000002027811 */ /* 0x000fc800078eb8ff */
[----:B------:R-:W-:-:S07]  /*22d0*/  LOP3.LUT R0, R2, R0, R7, 0xfe, !PT ;  /* 0x0000000002007212 */ /* 0x000fce00078efe07 */
.L_x_17792:
[----:B------:R-:W-:Y:S05]  /*22e0*/  BSYNC.RECONVERGENT B0 ;  /* 0x0000000000007941 */ /* 0x000fea0003800200 */
.L_x_17791:
[----:B------:R-:W0:Y:S02]  /*22f0*/  F2I.FTZ.TRUNC.NTZ R0, R0 ;  /* 0x0000000000007305 */ /* 0x000e24000021f100 */
[----:B0-----:R-:W-:Y:S01]  /*2300*/  PRMT R18, R0, 0x7610, R18 ;  /* 0x0000761000127816 */ /* 0x001fe20000000012 */
[----:B------:R-:W-:Y:S06]  /*2310*/  BRA `(.L_x_17776) ;  /* 0x0000000400107947 */ /* 0x000fec0003800000 */
.L_x_17789:
        /* <DEDUP_REMOVED lines=21> */
.L_x_17798:
[----:B------:R-:W-:Y:S05]  /*2470*/  BSYNC.RECONVERGENT B1 ;  /* 0x0000000000017941 */ /* 0x000fea0003800200 */
.L_x_17797:
[----:B------:R-:W-:Y:S01]  /*2480*/  IMAD.SHL.U32 R0, R0, 0x200000, RZ ;  /* 0x0020000000007824 */ /* 0x000fe200078e00ff */
[----:B------:R-:W-:-:S04]  /*2490*/  LEA R2, R2, 0x37800000, 0x17 ;  /* 0x3780000002027811 */ /* 0x000fc800078eb8ff */
[----:B------:R-:W-:-:S07]  /*24a0*/  LOP3.LUT R0, R2, R0, R7, 0xfe, !PT ;  /* 0x0000000002007212 */ /* 0x000fce00078efe07 */
.L_x_17796:
[----:B------:R-:W-:Y:S05]  /*24b0*/  BSYNC.RECONVERGENT B0 ;  /* 0x0000000000007941 */ /* 0x000fea0003800200 */
.L_x_17795:
[----:B------:R-:W0:Y:S02]  /*24c0*/  F2I.FTZ.TRUNC.NTZ R0, R0 ;  /* 0x0000000000007305 */ /* 0x000e24000021f100 */
[----:B0-----:R-:W-:Y:S01]  /*24d0*/  PRMT R18, R0, 0x7610, R18 ;  /* 0x0000761000127816 */ /* 0x001fe20000000012 */
[----:B------:R-:W-:Y:S06]  /*24e0*/  BRA `(.L_x_17776) ;  /* 0x00000000009c7947 */ /* 0x000fec0003800000 */
.L_x_17788:
[----:B------:R-:W-:-:S09]  /*24f0*/  UISETP.NE.AND UP0, UPT, UR4, 0x1c, UPT ;  /* 0x0000001c0400788c */ /* 0x000fd2000bf05270 */
[----:B------:R-:W-:Y:S05]  /*2500*/  BRA.U !UP0, `(.L_x_17799) ;  /* 0x0000000108907547 */ /* 0x000fea000b800000 */
[----:B------:R-:W-:-:S09]  /*2510*/  UISETP.NE.AND UP0, UPT, UR4, 0x1d, UPT ;  /* 0x0000001d0400788c */ /* 0x000fd2000bf05270 */
[----:B------:R-:W-:Y:S05]  /*2520*/  BRA.U !UP0, `(.L_x_17800) ;  /* 0x0000000108807547 */ /* 0x000fea000b800000 */
[----:B------:R-:W-:-:S09]  /*2530*/  UISETP.NE.AND UP0, UPT, UR4, 0x2c, UPT ;  /* 0x0000002c0400788c */ /* 0x000fd2000bf05270 */
[----:B------:R-:W-:Y:S05]  /*2540*/  BRA.U !UP0, `(.L_x_17801) ;  /* 0x0000000108487547 */ /* 0x000fea000b800000 */
.L_x_17775:
        /* <DEDUP_REMOVED lines=16> */
.L_x_17802:
[----:B------:R-:W-:Y:S01]  /*2650*/  PRMT R18, RZ, 0x7610, R18 ;  /* 0x00007610ff127816 */ /* 0x000fe20000000012 */
[----:B------:R-:W-:Y:S06]  /*2660*/  BRA `(.L_x_17776) ;  /* 0x00000000003c7947 */ /* 0x000fec0003800000 */
.L_x_17801:
        /* <DEDUP_REMOVED lines=8> */
.L_x_17804:
[----:B------:R-:W-:Y:S05]  /*26f0*/  BSYNC.RECONVERGENT B0 ;  /* 0x0000000000007941 */ /* 0x000fea0003800200 */
.L_x_17803:
[----:B------:R-:W0:Y:S02]  /*2700*/  F2I.FTZ.TRUNC.NTZ R0, R0 ;  /* 0x0000000000007305 */ /* 0x000e24000021f100 */
[----:B0-----:R-:W-:Y:S01]  /*2710*/  PRMT R18, R0, 0x7610, R18 ;  /* 0x0000761000127816 */ /* 0x001fe20000000012 */
[----:B------:R-:W-:Y:S06]  /*2720*/  BRA `(.L_x_17776) ;  /* 0x00000000000c7947 */ /* 0x000fec0003800000 */
.L_x_17800:
[----:B------:R2:W5:Y:S01]  /*2730*/  LDG.E.U8 R18, desc[UR36][R2.64] ;  /* 0x0000002402127981 */ /* 0x000562000c1e1100 */
[----:B------:R-:W-:Y:S05]  /*2740*/  BRA `(.L_x_17776) ;  /* 0x0000000000047947 */ /* 0x000fea0003800000 */
.L_x_17799:
[----:B------:R1:W5:Y:S02]  /*2750*/  LDG.E.U8 R18, desc[UR36][R2.64] ;  /* 0x0000002402127981 */ /* 0x000364000c1e1100 */
.L_x_17776:
        /* <DEDUP_REMOVED lines=16> */
.L_x_17808:
[----:B------:R3:W5:Y:S01]  /*2860*/  LDG.E.U8 R22, desc[UR36][R2.64] ;  /* 0x0000002402167981 */ /* 0x000762000c1e1100 */
[----:B------:R-:W-:Y:S05]  /*2870*/  BRA `(.L_x_17810) ;  /* 0x0000000c004c7947 */ /* 0x000fea0003800000 */
.L_x_17807:
        /* <DEDUP_REMOVED lines=8> */
.L_x_17812:
[----:B------:R1:W5:Y:S01]  /*2900*/  LDG.E.U8 R22, desc[UR36][R2.64] ;  /* 0x0000002402167981 */ /* 0x000362000c1e1100 */
[----:B------:R-:W-:Y:S05]  /*2910*/  BRA `(.L_x_17810) ;  /* 0x0000000c00247947 */ /* 0x000fea0003800000 */
.L_x_17811:
[----:B------:R2:W5:Y:S01]  /*2920*/  LDG.E.U16 R22, desc[UR36][R2.64] ;  /* 0x0000002402167981 */ /* 0x000562000c1e1500 */
[----:B------:R-:W-:Y:S05]  /*2930*/  BRA `(.L_x_17810) ;  /* 0x0000000c001c7947 */ /* 0x000fea0003800000 */
.L_x_17806:
        /* <DEDUP_REMOVED lines=9> */
.L_x_17814:
[----:B------:R-:W2:Y:S02]  /*29d0*/  LDG.E.U16 R0, desc[UR36][R2.64] ;  /* 0x0000002402007981 */ /* 0x000ea4000c1e1500 */
[----:B--2---:R-:W-:-:S06]  /*29e0*/  HADD2.F32 R0, -RZ, R0.H0_H0 ;  /* 0x20000000ff007230 */ /* 0x004fcc0000004100 */
[----:B------:R-:W0:Y:S02]  /*29f0*/  F2I.FTZ.TRUNC.NTZ R0, R0 ;  /* 0x0000000000007305 */ /* 0x000e24000021f100 */
[----:B0-----:R-:W-:Y:S01]  /*2a00*/  PRMT R22, R0, 0x7610, R22 ;  /* 0x0000761000167816 */ /* 0x001fe20000000016 */
[----:B------:R-:W-:Y:S06]  /*2a10*/  BRA `(.L_x_17810) ;  /* 0x0000000800e47947 */ /* 0x000fec0003800000 */
.L_x_17813:
        /* <DEDUP_REMOVED lines=9> */
.L_x_17816:
[----:B------:R-:W2:Y:S02]  /*2ab0*/  LDG.E.U16 R2, desc[UR36][R2.64] ;  /* 0x0000002402027981 */ /* 0x000ea4000c1e1500 */
[----:B--2---:R-:W-:-:S06]  /*2ac0*/  HADD2.F32 R0, -RZ, R2.H0_H0 ;  /* 0x20000002ff007230 */ /* 0x004fcc0000004100 */
[----:B------:R-:W0:Y:S02]  /*2ad0*/  F2I.FTZ.TRUNC.NTZ R0, R0 ;  /* 0x0000000000007305 */ /* 0x000e24000021f100 */
[----:B0-----:R-:W-:Y:S01]  /*2ae0*/  PRMT R22, R0, 0x7610, R22 ;  /* 0x0000761000167816 */ /* 0x001fe20000000016 */
[----:B------:R-:W-:Y:S06]  /*2af0*/  BRA `(.L_x_17810) ;  /* 0x0000000800ac7947 */ /* 0x000fec0003800000 */
.L_x_17815:
[----:B------:R-:W2:Y:S02]  /*2b00*/  LDG.E.64 R2, desc[UR36][R2.64] ;  /* 0x0000002402027981 */ /* 0x000ea4000c1e1b00 */
[----:B--2---:R0:W1:Y:S02]  /*2b10*/  F2I.F64.TRUNC R22, R2 ;  /* 0x0000000200167311 */ /* 0x004064000030d100 */
[----:B01----:R-:W-:Y:S05]  /*2b20*/  BRA `(.L_x_17810) ;  /* 0x0000000800a07947 */ /* 0x003fea0003800000 */
.L_x_17805:
        /* <DEDUP_REMOVED lines=12> */
.L_x_17819:
[----:B------:R-:W2:Y:S02]  /*2bf0*/  LDG.E.64 R2, desc[UR36][R2.64] ;  /* 0x0000002402027981 */ /* 0x000ea4000c1e1b00 */
[----:B--2---:R0:W1:Y:S02]  /*2c00*/  F2I.F64.TRUNC R22, R2 ;  /* 0x0000000200167311 */ /* 0x004064000030d100 */
[----:B01----:R-:W-:Y:S05]  /*2c10*/  BRA `(.L_x_17810) ;  /* 0x0000000800647947 */ /* 0x003fea0003800000 */
.L_x_17818:
        /* <DEDUP_REMOVED lines=27> */
.L_x_17821:
        /* <DEDUP_REMOVED lines=14> */
.L_x_17820:
[----:B------:R-:W2:Y:S02]  /*2eb0*/  LDG.E.U16 R0, desc[UR36][R2.64] ;  /* 0x0000002402007981 */ /* 0x000ea4000c1e1500 */
[----:B--2---:R-:W-:-:S06]  /*2ec0*/  IMAD.U32 R0, R0, 0x10000, RZ ;  /* 0x0001000000007824 */ /* 0x004fcc00078e00ff */
[----:B------:R-:W0:Y:S02]  /*2ed0*/  F2I.FTZ.TRUNC.NTZ R0, R0 ;  /* 0x0000000000007305 */ /* 0x000e24000021f100 */
[----:B0-----:R-:W-:Y:S01]  /*2ee0*/  PRMT R22, R0, 0x7610, R22 ;  /* 0x0000761000167816 */ /* 0x001fe20000000016 */
[----:B------:R-:W-:Y:S06]  /*2ef0*/  BRA `(.L_x_17810) ;  /* 0x0000000400ac7947 */ /* 0x000fec0003800000 */
.L_x_17817:
        /* <DEDUP_REMOVED lines=10> */
.L_x_17824:
        /* <DEDUP_REMOVED lines=21> */
.L_x_17828:
[----:B------:R-:W-:Y:S05]  /*30f0*/  BSYNC.RECONVERGENT B1 ;  /* 0x0000000000017941 */ /* 0x000fea0003800200 */
.L_x_17827:
[----:B------:R-:W-:Y:S01]  /*3100*/  IMAD.SHL.U32 R0, R0, 0x100000, RZ ;  /* 0x0010000000007824 */ /* 0x000fe200078e00ff */
[----:B------:R-:W-:-:S04]  /*3110*/  LEA R2, R2, 0x3b800000, 0x17 ;  /* 0x3b80000002027811 */ /* 0x000fc800078eb8ff */
[----:B------:R-:W-:-:S07]  /*3120*/  LOP3.LUT R0, R2, R0, R7, 0xfe, !PT ;  /* 0x0000000002007212 */ /* 0x000fce00078efe07 */
.L_x_17826:
[----:B------:R-:W-:Y:S05]  /*3130*/  BSYNC.RECONVERGENT B0 ;  /* 0x0000000000007941 */ /* 0x000fea0003800200 */
.L_x_17825:
[----:B------:R-:W0:Y:S02]  /*3140*/  F2I.FTZ.TRUNC.NTZ R0, R0 ;  /* 0x0000000000007305 */ /* 0x000e24000021f100 */
[----:B0-----:R-:W-:Y:S01]  /*3150*/  PRMT R22, R0, 0x7610, R22 ;  /* 0x0000761000167816 */ /* 0x001fe20000000016 */
[----:B------:R-:W-:Y:S06]  /*3160*/  BRA `(.L_x_17810) ;  /* 0x0000000400107947 */ /* 0x000fec0003800000 */
.L_x_17823:
        /* <DEDUP_REMOVED lines=21> */
.L_x_17832:
[----:B------:R-:W-:Y:S05]  /*32c0*/  BSYNC.RECONVERGENT B1 ;  /* 0x0000000000017941 */ /* 0x000fea0003800200 */
.L_x_17831:
[----:B------:R-:W-:Y:S02]  /*32d0*/  SHF.L.U32 R0, R0, 0x15, RZ ;  /* 0x0000001500007819 */ /* 0x000fe400000006ff */
[----:B------:R-:W-:-:S04]  /*32e0*/  LEA R2, R2, 0x37800000, 0x17 ;  /* 0x3780000002027811 */ /* 0x000fc800078eb8ff */
[----:B------:R-:W-:-:S07]  /*32f0*/  LOP3.LUT R0, R2, R0, R7, 0xfe, !PT ;  /* 0x0000000002007212 */ /* 0x000fce00078efe07 */
.L_x_17830:
[----:B------:R-:W-:Y:S05]  /*3300*/  BSYNC.RECONVERGENT B0 ;  /* 0x0000000000007941 */ /* 0x000fea0003800200 */
.L_x_17829:
[----:B------:R-:W0:Y:S02]  /*3310*/  F2I.FTZ.TRUNC.NTZ R0, R0 ;  /* 0x0000000000007305 */ /* 0x000e24000021f100 */
[----:B0-----:R-:W-:Y:S01]  /*3320*/  PRMT R22, R0, 0x7610, R22 ;  /* 0x0000761000167816 */ /* 0x001fe20000000016 */
[----:B------:R-:W-:Y:S06]  /*3330*/  BRA `(.L_x_17810) ;  /* 0x00000000009c7947 */ /* 0x000fec0003800000 */
.L_x_17822:
[----:B------:R-:W-:-:S09]  /*3340*/  UISETP.NE.AND UP0, UPT, UR4, 0x1c, UPT ;  /* 0x0000001c0400788c */ /* 0x000fd2000bf05270 */
[----:B------:R-:W-:Y:S05]  /*3350*/  BRA.U !UP0, `(.L_x_17833) ;  /* 0x0000000108907547 */ /* 0x000fea000b800000 */
[----:B------:R-:W-:-:S09]  /*3360*/  UISETP.NE.AND UP0, UPT, UR4, 0x1d, UPT ;  /* 0x0000001d0400788c */ /* 0x000fd2000bf05270 */
[----:B------:R-:W-:Y:S05]  /*3370*/  BRA.U !UP0, `(.L_x_17834) ;  /* 0x0000000108807547 */ /* 0x000fea000b800000 */
[----:B------:R-:W-:-:S09]  /*3380*/  UISETP.NE.AND UP0, UPT, UR4, 0x2c, UPT ;  /* 0x0000002c0400788c */ /* 0x000fd2000bf05270 */
[----:B------:R-:W-:Y:S05]  /*3390*/  BRA.U !UP0, `(.L_x_17835) ;  /* 0x0000000108487547 */ /* 0x000fea000b800000 */
.L_x_17809:
        /* <DEDUP_REMOVED lines=15> */
[----:B--2-45:R-:W-:Y:S05]  /*3490*/  CALL.ABS.NOINC R2 ;  /* 0x0000000002007343 */ /* 0x034fea0003c00000 */
.L_x_17836:
[----:B------:R-:W-:Y:S01]  /*34a0*/  PRMT R22, RZ, 0x7610, R22 ;  /* 0x00007610ff167816 */ /* 0x000fe20000000016 */
[----:B------:R-:W-:Y:S06]  /*34b0*/  BRA `(.L_x_17810) ;  /* 0x00000000003c7947 */ /* 0x000fec0003800000 */
.L_x_17835:
        /* <DEDUP_REMOVED lines=8> */
.L_x_17838:
[----:B------:R-:W-:Y:S05]  /*3540*/  BSYNC.RECONVERGENT B0 ;  /* 0x0000000000007941 */ /* 0x000fea0003800200 */
.L_x_17837:
[----:B------:R-:W0:Y:S02]  /*3550*/  F2I.FTZ.TRUNC.NTZ R0, R0 ;  /* 0x0000000000007305 */ /* 0x000e24000021f100 */
[----:B0-----:R-:W-:Y:S01]  /*3560*/  PRMT R22, R0, 0x7610, R22 ;  /* 0x0000761000167816 */ /* 0x001fe20000000016 */
[----:B------:R-:W-:Y:S06]  /*3570*/  BRA `(.L_x_17810) ;  /* 0x00000000000c7947 */ /* 0x000fec0003800000 */
.L_x_17834:
[----:B------:R0:W5:Y:S01]  /*3580*/  LDG.E.U8 R22, desc[UR36][R2.64] ;  /* 0x0000002402167981 */ /* 0x000162000c1e1100 */
[----:B------:R-:W-:Y:S05]  /*3590*/  BRA `(.L_x_17810) ;  /* 0x0000000000047947 */ /* 0x000fea0003800000 */
.L_x_17833:
[----:B------:R0:W5:Y:S02]  /*35a0*/  LDG.E.U8 R22, desc[UR36][R2.64] ;  /* 0x0000002402167981 */ /* 0x000164000c1e1100 */
.L_x_17810:
        /* <DEDUP_REMOVED lines=16> */
.L_x_17842:
[----:B------:R1:W5:Y:S01]  /*36b0*/  LDG.E.U8 R0, desc[UR36][R2.64] ;  /* 0x0000002402007981 */ /* 0x000362000c1e1100 */
[----:B------:R-:W-:Y:S05]  /*36c0*/  BRA `(.L_x_17844) ;  /* 0x0000000c004c7947 */ /* 0x000fea0003800000 */
.L_x_17841:
        /* <DEDUP_REMOVED lines=8> */
.L_x_17846:
[----:B------:R3:W5:Y:S01]  /*3750*/  LDG.E.U8 R0, desc[UR36][R2.64] ;  /* 0x0000002402007981 */ /* 0x000762000c1e1100 */
[----:B------:R-:W-:Y:S05]  /*3760*/  BRA `(.L_x_17844) ;  /* 0x0000000c00247947 */ /* 0x000fea0003800000 */
.L_x_17845:
[----:B------:R2:W5:Y:S01]  /*3770*/  LDG.E.U16 R0, desc[UR36][R2.64] ;  /* 0x0000002402007981 */ /* 0x000562000c1e1500 */
[----:B------:R-:W-:Y:S05]  /*3780*/  BRA `(.L_x_17844) ;  /* 0x0000000c001c7947 */ /* 0x000fea0003800000 */
.L_x_17840:
        /* <DEDUP_REMOVED lines=9> */
.L_x_17848:
[----:B------:R-:W2:Y:S02]  /*3820*/  LDG.E.U16 R4, desc[UR36][R2.64] ;  /* 0x0000002402047981 */ /* 0x000ea4000c1e1500 */
[----:B--2---:R-:W-:-:S06]  /*3830*/  HADD2.F32 R4, -RZ, R4.H0_H0 ;  /* 0x20000004ff047230 */ /* 0x004fcc0000004100 */
[----:B------:R-:W0:Y:S02]  /*3840*/  F2I.FTZ.TRUNC.NTZ R4, R4 ;  /* 0x0000000400047305 */ /* 0x000e24000021f100 */
[----:B0-----:R-:W-:Y:S01]  /*3850*/  PRMT R0, R4, 0x7610, R0 ;  /* 0x0000761004007816 */ /* 0x001fe20000000000 */
[----:B------:R-:W-:Y:S06]  /*3860*/  BRA `(.L_x_17844) ;  /* 0x0000000800e47947 */ /* 0x000fec0003800000 */
.L_x_17847:
        /* <DEDUP_REMOVED lines=9> */
.L_x_17850:
[----:B------:R-:W2:Y:S02]  /*3900*/  LDG.E.U16 R2, desc[UR36][R2.64] ;  /* 0x0000002402027981 */ /* 0x000ea4000c1e1500 */
[----:B--2---:R-:W-:-:S06]  /*3910*/  HADD2.F32 R4, -RZ, R2.H0_H0 ;  /* 0x20000002ff047230 */ /* 0x004fcc0000004100 */
[----:B------:R-:W0:Y:S02]  /*3920*/  F2I.FTZ.TRUNC.NTZ R4, R4 ;  /* 0x0000000400047305 */ /* 0x000e24000021f100 */
[----:B0-----:R-:W-:Y:S01]  /*3930*/  PRMT R0, R4, 0x7610, R0 ;  /* 0x0000761004007816 */ /* 0x001fe20000000000 */
[----:B------:R-:W-:Y:S06]  /*3940*/  BRA `(.L_x_17844) ;  /* 0x0000000800ac7947 */ /* 0x000fec0003800000 */
.L_x_17849:
[----:B------:R-:W2:Y:S02]  /*3950*/  LDG.E.64 R2, desc[UR36][R2.64] ;  /* 0x0000002402027981 */ /* 0x000ea4000c1e1b00 */
[----:B--2---:R0:W1:Y:S02]  /*3960*/  F2I.F64.TRUNC R0, R2 ;  /* 0x0000000200007311 */ /* 0x004064000030d100 */
[----:B01----:R-:W-:Y:S05]  /*3970*/  BRA `(.L_x_17844) ;  /* 0x0000000800a07947 */ /* 0x003fea0003800000 */
.L_x_17839:
        /* <DEDUP_REMOVED lines=12> */
.L_x_17853:
[----:B------:R-:W2:Y:S02]  /*3a40*/  LDG.E.64 R2, desc[UR36][R2.64] ;  /* 0x0000002402027981 */ /* 0x000ea4000c1e1b00 */
[----:B--2---:R0:W1:Y:S02]  /*3a50*/  F2I.F64.TRUNC R0, R2 ;  /* 0x0000000200007311 */ /* 0x004064000030d100 */
[----:B01----:R-:W-:Y:S05]  /*3a60*/  BRA `(.L_x_17844) ;  /* 0x0000000800647947 */ /* 0x003fea0003800000 */
.L_x_17852:
        /* <DEDUP_REMOVED lines=27> */
.L_x_17855:
        /* <DEDUP_REMOVED lines=14> */
.L_x_17854:
[----:B------:R-:W2:Y:S02]  /*3d00*/  LDG.E.U16 R4, desc[UR36][R2.64] ;  /* 0x0000002402047981 */ /* 0x000ea4000c1e1500 */
[----:B--2---:R-:W-:-:S06]  /*3d10*/  IMAD.U32 R4, R4, 0x10000, RZ ;  /* 0x0001000004047824 */ /* 0x004fcc00078e00ff */
[----:B------:R-:W0:Y:S02]  /*3d20*/  F2I.FTZ.TRUNC.NTZ R4, R4 ;  /* 0x0000000400047305 */ /* 0x000e24000021f100 */
[----:B0-----:R-:W-:Y:S01]  /*3d30*/  PRMT R0, R4, 0x7610, R0 ;  /* 0x0000761004007816 */ /* 0x001fe20000000000 */
[----:B------:R-:W-:Y:S06]  /*3d40*/  BRA `(.L_x_17844) ;  /* 0x0000000400ac7947 */ /* 0x000fec0003800000 */
.L_x_17851:
        /* <DEDUP_REMOVED lines=10> */
.L_x_17858:
        /* <DEDUP_REMOVED lines=21> */
.L_x_17862:
[----:B------:R-:W-:Y:S05]  /*3f40*/  BSYNC.RECONVERGENT B1 ;  /* 0x0000000000017941 */ /* 0x000fea0003800200 */
.L_x_17861:
[----:B------:R-:W-:Y:S01]  /*3f50*/  IMAD.SHL.U32 R0, R0, 0x100000, RZ ;  /* 0x0010000000007824 */ /* 0x000fe200078e00ff */
[----:B------:R-:W-:-:S04]  /*3f60*/  LEA R2, R2, 0x3b800000, 0x17 ;  /* 0x3b80000002027811 */ /* 0x000fc800078eb8ff */
[----:B------:R-:W-:-:S07]  /*3f70*/  LOP3.LUT R4, R2, R0, R7, 0xfe, !PT ;  /* 0x0000000002047212 */ /* 0x000fce00078efe07 */
.L_x_17860:
[----:B------:R-:W-:Y:S05]  /*3f80*/  BSYNC.RECONVERGENT B0 ;  /* 0x0000000000007941 */ /* 0x000fea0003800200 */
.L_x_17859:
[----:B------:R-:W0:Y:S02]  /*3f90*/  F2I.FTZ.TRUNC.NTZ R4, R4 ;  /* 0x0000000400047305 */ /* 0x000e24000021f100 */
[----:B0-----:R-:W-:Y:S01]  /*3fa0*/  PRMT R0, R4, 0x7610, R0 ;  /* 0x0000761004007816 */ /* 0x001fe20000000000 */
[----:B------:R-:W-:Y:S06]  /*3fb0*/  BRA `(.L_x_17844) ;  /* 0x0000000400107947 */ /* 0x000fec0003800000 */
.L_x_17857:
        /* <DEDUP_REMOVED lines=21> */
.L_x_17866:
[----:B------:R-:W-:Y:S05]  /*4110*/  BSYNC.RECONVERGENT B1 ;  /* 0x0000000000017941 */ /* 0x000fea0003800200 */
.L_x_17865:
[----:B------:R-:W-:Y:S01]  /*4120*/  IMAD.SHL.U32 R0, R0, 0x200000, RZ ;  /* 0x0020000000007824 */ /* 0x000fe200078e00ff */
[----:B------:R-:W-:-:S04]  /*4130*/  LEA R2, R2, 0x37800000, 0x17 ;  /* 0x3780000002027811 */ /* 0x000fc800078eb8ff */
[----:B------:R-:W-:-:S07]  /*4140*/  LOP3.LUT R4, R2, R0, R7, 0xfe, !PT ;  /* 0x0000000002047212 */ /* 0x000fce00078efe07 */
.L_x_17864:
[----:B------:R-:W-:Y:S05]  /*4150*/  BSYNC.RECONVERGENT B0 ;  /* 0x0000000000007941 */ /* 0x000fea0003800200 */
.L_x_17863:
[----:B------:R-:W0:Y:S02]  /*4160*/  F2I.FTZ.TRUNC.NTZ R4, R4 ;  /* 0x0000000400047305 */ /* 0x000e24000021f100 */
[----:B0-----:R-:W-:Y:S01]  /*4170*/  PRMT R0, R4, 0x7610, R0 ;  /* 0x0000761004007816 */ /* 0x001fe20000000000 */
[----:B------:R-:W-:Y:S06]  /*4180*/  BRA `(.L_x_17844) ;  /* 0x00000000009c7947 */ /* 0x000fec0003800000 */
.L_x_17856:
[----:B------:R-:W-:-:S09]  /*4190*/  UISETP.NE.AND UP0, UPT, UR4, 0x1c, UPT ;  /* 0x0000001c0400788c */ /* 0x000fd2000bf05270 */
[----:B------:R-:W-:Y:S05]  /*41a0*/  BRA.U !UP0, `(.L_x_17867) ;  /* 0x0000000108907547 */ /* 0x000fea000b800000 */
[----:B------:R-:W-:-:S09]  /*41b0*/  UISETP.NE.AND UP0, UPT, UR4, 0x1d, UPT ;  /* 0x0000001d0400788c */ /* 0x000fd2000bf05270 */
[----:B------:R-:W-:Y:S05]  /*41c0*/  BRA.U !UP0, `(.L_x_17868) ;  /* 0x0000000108807547 */ /* 0x000fea000b800000 */
[----:B------:R-:W-:-:S09]  /*41d0*/  UISETP.NE.AND UP0, UPT, UR4, 0x2c, UPT ;  /* 0x0000002c0400788c */ /* 0x000fd2000bf05270 */
[----:B------:R-:W-:Y:S05]  /*41e0*/  BRA.U !UP0, `(.L_x_17869) ;  /* 0x0000000108487547 */ /* 0x000fea000b800000 */
.L_x_17843:
        /* <DEDUP_REMOVED lines=15> */
[----:B--2-45:R-:W-:Y:S05]  /*42e0*/  CALL.ABS.NOINC R2 ;  /* 0x0000000002007343 */ /* 0x034fea0003c00000 */
.L_x_17870:
[----:B------:R-:W-:Y:S01]  /*42f0*/  PRMT R0, RZ, 0x7610, R0 ;  /* 0x00007610ff007816 */ /* 0x000fe20000000000 */
[----:B------:R-:W-:Y:S06]  /*4300*/  BRA `(.L_x_17844) ;  /* 0x00000000003c7947 */ /* 0x000fec0003800000 */
.L_x_17869:
        /* <DEDUP_REMOVED lines=8> */
.L_x_17872:
[----:B------:R-:W-:Y:S05]  /*4390*/  BSYNC.RECONVERGENT B0 ;  /* 0x0000000000007941 */ /* 0x000fea0003800200 */
.L_x_17871:
[----:B------:R-:W0:Y:S02]  /*43a0*/  F2I.FTZ.TRUNC.NTZ R4, R4 ;  /* 0x0000000400047305 */ /* 0x000e24000021f100 */
[----:B0-----:R-:W-:Y:S01]  /*43b0*/  PRMT R0, R4, 0x7610, R0 ;  /* 0x0000761004007816 */ /* 0x001fe20000000000 */
[----:B------:R-:W-:Y:S06]  /*43c0*/  BRA `(.L_x_17844) ;  /* 0x00000000000c7947 */ /* 0x000fec0003800000 */
.L_x_17868:
[----:B------:R0:W5:Y:S01]  /*43d0*/  LDG.E.U8 R0, desc[UR36][R2.64] ;  /* 0x0000002402007981 */ /* 0x000162000c1e1100 */
[----:B------:R-:W-:Y:S05]  /*43e0*/  BRA `(.L_x_17844) ;  /* 0x0000000000047947 */ /* 0x000fea0003800000 */
.L_x_17867:
[----:B------:R0:W5:Y:S02]  /*43f0*/  LDG.E.U8 R0, desc[UR36][R2.64] ;  /* 0x0000002402007981 */ /* 0x000164000c1e1100 */
.L_x_17844:
[----:B------:R-:W0:Y:S01]  /*4400*/  LDCU.64 UR6, c[0x0][0x648] ;  /* 0x0000c900ff0677ac */ /* 0x000e220008000a00 */
[----:B----45:R-:W-:Y:S02]  /*4410*/  PRMT R18, R18, 0x9910, RZ ;  /* 0x0000991012127816 */ /* 0x030fe400000000ff */
[----:B0123--:R-:W-:Y:S01]  /*4420*/  PRMT R2, R22, 0x9910, RZ ;  /* 0x0000991016027816 */ /* 0x00ffe200000000ff */
[----:B------:R-:W-:Y:S01]  /*4430*/  UPRMT UR4, UR40, 0x9910, URZ ;  /* 0x0000991028047896 */ /* 0x000fe200080000ff */
[----:B------:R-:W-:Y:S01]  /*4440*/  PRMT R3, R0, 0x9910, RZ ;  /* 0x0000991000037816 */ /* 0x000fe200000000ff */
[----:B------:R-:W-:Y:S01]  /*4450*/  ULOP3.LUT UR5, UR41, 0xff, URZ, 0xc0, !UPT ;  /* 0x000000ff29057892 */ /* 0x000fe2000f8ec0ff */
[----:B------:R-:W-:-:S03]  /*4460*/  MOV R0, R18 ;  /* 0x0000001200007202 */ /* 0x000fc60000000f00 */
[----:B------:R-:W-:Y:S01]  /*4470*/  IMAD R2, R2, R3, RZ ;  /* 0x0000000302027224 */ /* 0x000fe200078e02ff */
[----:B------:R-:W-:Y:S01]  /*4480*/  UISETP.GT.AND UP0, UPT, UR5, 0x9, UPT ;  /* 0x000000090500788c */ /* 0x000fe2000bf04270 */
[----:B------:R-:W-:Y:S01]  /*4490*/  IMAD R0, R0, UR4, RZ ;  /* 0x0000000400007c24 */ /* 0x000fe2000f8e02ff */
[----:B------:R-:W-:Y:S02]  /*44a0*/  UPRMT UR4, UR39, 0x9910, URZ ;  /* 0x0000991027047896 */ /* 0x000fe400080000ff */
[----:B------:R-:W-:Y:S02]  /*44b0*/  PRMT R5, R2, 0x9910, RZ ;  /* 0x0000991002057816 */ /* 0x000fe400000000ff */
[----:B------:R-:W-:Y:S02]  /*44c0*/  PRMT R0, R0, 0x9910, RZ ;  /* 0x0000991000007816 */ /* 0x000fe400000000ff */
[----:B------:R-:W-:-:S03]  /*44d0*/  IADD3 R2, P0, PT, R16, UR6, RZ ;  /* 0x0000000610027c10 */ /* 0x000fc6000ff1e0ff */
[----:B------:R-:W-:Y:S02]  /*44e0*/  IMAD R7, R5, UR4, R0 ;  /* 0x0000000405077c24 */ /* 0x000fe4000f8e0200 */
        /* <DEDUP_REMOVED lines=12> */
.L_x_17876:
[----:B------:R0:W-:Y:S01]  /*45b0*/  STG.E.U8 desc[UR36][R2.64], R7 ;  /* 0x0000000702007986 */ /* 0x0001e2000c101124 */
[----:B------:R-:W-:Y:S05]  /*45c0*/  BRA `(.L_x_17878) ;  /* 0x0000000c00847947 */ /* 0x000fea0003800000 */
.L_x_17875:
[----:B------:R-:W-:-:S09]  /*45d0*/  UISETP.NE.AND UP0, UPT, UR5, 0x2, UPT ;  /* 0x000000020500788c */ /* 0x000fd2000bf05270 */
[----:B------:R-:W-:Y:S05]  /*45e0*/  BRA.U !UP0, `(.L_x_17879) ;  /* 0x0000000108387547 */ /* 0x000fea000b800000 */
[----:B------:R-:W-:-:S09]  /*45f0*/  UISETP.NE.AND UP0, UPT, UR5, 0x3, UPT ;  /* 0x000000030500788c */ /* 0x000fd2000bf05270 */
[----:B------:R-:W-:Y:S05]  /*4600*/  BRA.U !UP0, `(.L_x_17880) ;  /* 0x0000000108207547 */ /* 0x000fea000b800000 */
[----:B------:R-:W-:-:S09]  /*4610*/  UISETP.NE.AND UP0, UPT, UR5, 0x4, UPT ;  /* 0x000000040500788c */ /* 0x000fd2000bf05270 */
[----:B------:R-:W-:Y:S05]  /*4620*/  BRA.U UP0, `(.L_x_17877) ;  /* 0x0000000900c47547 */ /* 0x000fea000b800000 */
[----:B------:R-:W-:-:S04]  /*4630*/  LOP3.LUT R0, R7, 0xffff, RZ, 0xc0, !PT ;  /* 0x0000ffff07007812 */ /* 0x000fc800078ec0ff */
[----:B------:R-:W-:-:S05]  /*4640*/  PRMT R0, R0, 0x8880, RZ ;  /* 0x0000888000007816 */ /* 0x000fca00000000ff */
[----:B------:R-:W-:-:S05]  /*4650*/  IMAD.MOV.U32 R4, RZ, RZ, R0 ;  /* 0x000000ffff047224 */ /* 0x000fca00078e0000 */
[----:B------:R-:W-:-:S05]  /*4660*/  SHF.R.S32.HI R5, RZ, 0x1f, R4 ;  /* 0x0000001fff057819 */ /* 0x000fca0000011404 */
[----:B------:R0:W-:Y:S01]  /*4670*/  STG.E.64 desc[UR36][R2.64], R4 ;  /* 0x0000000402007986 */ /* 0x0001e2000c101b24 */
[----:B------:R-:W-:Y:S05]  /*4680*/  BRA `(.L_x_17878) ;  /* 0x0000000c00547947 */ /* 0x000fea0003800000 */
.L_x_17880:
[----:B------:R-:W-:-:S04]  /*4690*/  LOP3.LUT R7, R7, 0xffff, RZ, 0xc0, !PT ;  /* 0x0000ffff07077812 */ /* 0x000fc800078ec0ff */
[----:B------:R-:W-:-:S05]  /*46a0*/  PRMT R5, R7, 0x8880, RZ ;  /* 0x0000888007057816 */ /* 0x000fca00000000ff */
[----:B------:R0:W-:Y:S01]  /*46b0*/  STG.E desc[UR36][R2.64], R5 ;  /* 0x0000000502007986 */ /* 0x0001e2000c101924 */
[----:B------:R-:W-:Y:S05]  /*46c0*/  BRA `(.L_x_17878) ;  /* 0x0000000c00447947 */ /* 0x000fea0003800000 */
.L_x_17879:
[----:B------:R-:W-:-:S04]  /*46d0*/  PRMT R5, R7, 0x8880, RZ ;  /* 0x0000888007057816 */ /* 0x000fc800000000ff */
[----:B------:R-:W-:-:S05]  /*46e0*/  PRMT R5, R5, 0x7710, RZ ;  /* 0x0000771005057816 */ /* 0x000fca00000000ff */
[----:B------:R0:W-:Y:S01]  /*46f0*/  STG.E.U16 desc[UR36][R2.64], R5 ;  /* 0x0000000502007986 */ /* 0x0001e2000c101524 */
[----:B------:R-:W-:Y:S05]  /*4700*/  BRA `(.L_x_17878) ;  /* 0x0000000c00347947 */ /* 0x000fea0003800000 */
.L_x_17874:
[----:B------:R-:W-:-:S09]  /*4710*/  UISETP.GT.AND UP0, UPT, UR5, 0x6, UPT ;  /* 0x000000060500788c */ /* 0x000fd2000bf04270 */
[----:B------:R-:W-:Y:S05]  /*4720*/  BRA.U UP0, `(.L_x_17881) ;  /* 0x00000001002c7547 */ /* 0x000fea000b800000 */
[----:B------:R-:W-:-:S09]  /*4730*/  UISETP.NE.AND UP0, UPT, UR5, 0x5, UPT ;  /* 0x000000050500788c */ /* 0x000fd2000bf05270 */
[----:B------:R-:W-:Y:S05]  /*4740*/  BRA.U !UP0, `(.L_x_17882) ;  /* 0x0000000108147547 */ /* 0x000fea000b800000 */
[----:B------:R-:W-:-:S09]  /*4750*/  UISETP.NE.AND UP0, UPT, UR5, 0x6, UPT ;  /* 0x000000060500788c */ /* 0x000fd2000bf05270 */
[----:B------:R-:W-:Y:S05]  /*4760*/  BRA.U UP0, `(.L_x_17877) ;  /* 0x0000000900747547 */ /* 0x000fea000b800000 */
[----:B------:R-:W0:Y:S02]  /*4770*/  I2F.S8 R5, R7 ;  /* 0x0000000700057306 */ /* 0x000e240000001400 */
[----:B0-----:R0:W-:Y:S01]  /*4780*/  STG.E desc[UR36][R2.64], R5 ;  /* 0x0000000502007986 */ /* 0x0011e2000c101924 */
[----:B------:R-:W-:Y:S05]  /*4790*/  BRA `(.L_x_17878) ;  /* 0x0000000c00107947 */ /* 0x000fea0003800000 */
.L_x_17882:
[----:B------:R-:W0:Y:S02]  /*47a0*/  I2F.S8 R0, R7 ;  /* 0x0000000700007306 */ /* 0x000e240000001400 */
[----:B0-----:R-:W-:-:S05]  /*47b0*/  F2FP.F16.F32.PACK_AB R0, RZ, R0 ;  /* 0x00000000ff00723e */ /* 0x001fca00000000ff */
[----:B------:R0:W-:Y:S01]  /*47c0*/  STG.E.U16 desc[UR36][R2.64], R0 ;  /* 0x0000000002007986 */ /* 0x0001e2000c101524 */
[----:B------:R-:W-:Y:S05]  /*47d0*/  BRA `(.L_x_17878) ;  /* 0x0000000c00007947 */ /* 0x000fea0003800000 */
.L_x_17881:
[----:B------:R-:W-:-:S09]  /*47e0*/  UISETP.NE.AND UP0, UPT, UR5, 0x7, UPT ;  /* 0x000000070500788c */ /* 0x000fd2000bf05270 */
[----:B------:R-:W-:Y:S05]  /*47f0*/  BRA.U !UP0, `(.L_x_17883) ;  /* 0x0000000108347547 */ /* 0x000fea000b800000 */
[----:B------:R-:W-:-:S09]  /*4800*/  UISETP.NE.AND UP0, UPT, UR5, 0x8, UPT ;  /* 0x000000080500788c */ /* 0x000fd2000bf05270 */
[----:B------:R-:W-:Y:S05]  /*4810*/  BRA.U !UP0, `(.L_x_17884) ;  /* 0x0000000108187547 */ /* 0x000fea000b800000 */
[----:B------:R-:W-:-:S09]  /*4820*/  UISETP.NE.AND UP0, UPT, UR5, 0x9, UPT ;  /* 0x000000090500788c */ /* 0x000fd2000bf05270 */
[----:B------:R-:W-:Y:S05]  /*4830*/  BRA.U UP0, `(.L_x_17877) ;  /* 0x0000000900407547 */ /* 0x000fea000b800000 */
[----:B------:R-:W0:Y:S01]  /*4840*/  I2F.S8 R4, R7 ;  /* 0x0000000700047306 */ /* 0x000e220000001400 */
[----:B------:R-:W-:-:S05]  /*4850*/  IMAD.MOV.U32 R5, RZ, RZ, RZ ;  /* 0x000000ffff057224 */ /* 0x000fca00078e00ff */
[----:B0-----:R0:W-:Y:S01]  /*4860*/  STG.E.64 desc[UR36][R2.64], R4 ;  /* 0x0000000402007986 */ /* 0x0011e2000c101b24 */
[----:B------:R-:W-:Y:S05]  /*4870*/  BRA `(.L_x_17878) ;  /* 0x0000000800d87947 */ /* 0x000fea0003800000 */
.L_x_17884:
[----:B------:R-:W0:Y:S02]  /*4880*/  I2F.S8 R7, R7 ;  /* 0x0000000700077306 */ /* 0x000e240000001400 */
[----:B0-----:R-:W-:-:S04]  /*4890*/  F2FP.F16.F32.PACK_AB R5, RZ, R7 ;  /* 0x00000007ff05723e */ /* 0x001fc800000000ff */
[----:B------:R-:W-:-:S05]  /*48a0*/  PRMT R5, R5, 0x5410, RZ ;  /* 0x0000541005057816 */ /* 0x000fca00000000ff */
[----:B------:R0:W-:Y:S01]  /*48b0*/  STG.E desc[UR36][R2.64], R5 ;  /* 0x0000000502007986 */ /* 0x0001e2000c101924 */
[----:B------:R-:W-:Y:S05]  /*48c0*/  BRA `(.L_x_17878) ;  /* 0x0000000800c47947 */ /* 0x000fea0003800000 */
.L_x_17883:
[----:B------:R-:W-:-:S04]  /*48d0*/  PRMT R4, R7, 0x8880, RZ ;  /* 0x0000888007047816 */ /* 0x000fc800000000ff */
[----:B------:R-:W-:-:S06]  /*48e0*/  PRMT R4, R4, 0x7710, RZ ;  /* 0x0000771004047816 */ /* 0x000fcc00000000ff */
[----:B------:R-:W0:Y:S02]  /*48f0*/  I2F.F64.S16 R4, R4 ;  /* 0x0000000400047312 */ /* 0x000e240000101c00 */
[----:B0-----:R0:W-:Y:S01]  /*4900*/  STG.E.64 desc[UR36][R2.64], R4 ;  /* 0x0000000402007986 */ /* 0x0011e2000c101b24 */
[----:B------:R-:W-:Y:S05]  /*4910*/  BRA `(.L_x_17878) ;  /* 0x0000000800b07947 */ /* 0x000fea0003800000 */
.L_x_17873:
        /* <DEDUP_REMOVED lines=8> */
[----:B------:R-:W-:-:S04]  /*49a0*/  LOP3.LUT P0, RZ, R7, 0xff, RZ, 0xc0, !PT ;  /* 0x000000ff07ff7812 */ /* 0x000fc8000780c0ff */
[----:B------:R-:W-:-:S05]  /*49b0*/  SEL R5, RZ, 0x1, !P0 ;  /* 0x00000001ff057807 */ /* 0x000fca0004000000 */
[----:B------:R0:W-:Y:S01]  /*49c0*/  STG.E.U8 desc[UR36][R2.64], R5 ;  /* 0x0000000502007986 */ /* 0x0001e2000c101124 */
[----:B------:R-:W-:Y:S05]  /*49d0*/  BRA `(.L_x_17878) ;  /* 0x0000000800807947 */ /* 0x000fea0003800000 */
.L_x_17887:
[----:B------:R-:W-:Y:S02]  /*49e0*/  PRMT R4, R7, 0x8880, RZ ;  /* 0x0000888007047816 */ /* 0x000fe400000000ff */
[----:B------:R-:W-:Y:S02]  /*49f0*/  CS2R R6, SRZ ;  /* 0x0000000000067805 */ /* 0x000fe4000001ff00 */
[----:B------:R-:W-:-:S06]  /*4a00*/  PRMT R4, R4, 0x7710, RZ ;  /* 0x0000771004047816 */ /* 0x000fcc00000000ff */
[----:B------:R-:W0:Y:S02]  /*4a10*/  I2F.F64.S16 R4, R4 ;  /* 0x0000000400047312 */ /* 0x000e240000101c00 */
[----:B0-----:R0:W-:Y:S01]  /*4a20*/  STG.E.128 desc[UR36][R2.64], R4 ;  /* 0x0000000402007986 */ /* 0x0011e2000c101d24 */
[----:B------:R-:W-:Y:S05]  /*4a30*/  BRA `(.L_x_17878) ;  /* 0x0000000800687947 */ /* 0x000fea0003800000 */
.L_x_17886:
[----:B------:R-:W-:-:S09]  /*4a40*/  UISETP.NE.AND UP0, UPT, UR5, 0xf, UPT ;  /* 0x0000000f0500788c */ /* 0x000fd2000bf05270 */
[----:B------:R-:W-:Y:S05]  /*4a50*/  BRA.U !UP0, `(.L_x_17888) ;  /* 0x0000000108a07547 */ /* 0x000fea000b800000 */
[----:B------:R-:W-:-:S09]  /*4a60*/  UISETP.NE.AND UP0, UPT, UR5, 0x17, UPT ;  /* 0x000000170500788c */ /* 0x000fd2000bf05270 */
[----:B------:R-:W-:Y:S05]  /*4a70*/  BRA.U !UP0, `(.L_x_17889) ;  /* 0x00000001084c7547 */ /* 0x000fea000b800000 */
[----:B------:R-:W-:-:S09]  /*4a80*/  UISETP.NE.AND UP0, UPT, UR5, 0x18, UPT ;  /* 0x000000180500788c */ /* 0x000fd2000bf05270 */
[----:B------:R-:W-:Y:S05]  /*4a90*/  BRA.U UP0, `(.L_x_17877) ;  /* 0x0000000500a87547 */ /* 0x000fea000b800000 */
[----:B------:R-:W0:Y:S01]  /*4aa0*/  I2F.S8 R7, R7 ;  /* 0x0000000700077306 */ /* 0x000e220000001400 */
        /* <DEDUP_REMOVED lines=12> */
.L_x_17891:
[----:B------:R-:W-:Y:S05]  /*4b70*/  BSYNC.RECONVERGENT B0 ;  /* 0x0000000000007941 */ /* 0x000fea0003800200 */
.L_x_17890:
[----:B------:R-:W-:-:S05]  /*4b80*/  LOP3.LUT R5, R0, 0x80, R5, 0xf8, !PT ;  /* 0x0000008000057812 */ /* 0x000fca00078ef805 */
[----:B------:R0:W-:Y:S01]  /*4b90*/  STG.E.U8 desc[UR36][R2.64], R5 ;  /* 0x0000000502007986 */ /* 0x0001e2000c101124 */
[----:B------:R-:W-:Y:S05]  /*4ba0*/  BRA `(.L_x_17878) ;  /* 0x00000008000c7947 */ /* 0x000fea0003800000 */
.L_x_17889:
[----:B------:R-:W0:Y:S01]  /*4bb0*/  I2F.S8 R7, R7 ;  /* 0x0000000700077306 */ /* 0x000e220000001400 */
        /* <DEDUP_REMOVED lines=14> */
.L_x_17893:
[----:B------:R-:W-:Y:S05]  /*4ca0*/  BSYNC.RECONVERGENT B0 ;  /* 0x0000000000007941 */ /* 0x000fea0003800200 */
.L_x_17892:
[----:B------:R-:W-:-:S05]  /*4cb0*/  LOP3.LUT R5, R0, 0x80, R5, 0xf8, !PT ;  /* 0x0000008000057812 */ /* 0x000fca00078ef805 */
[----:B------:R0:W-:Y:S01]  /*4cc0*/  STG.E.U8 desc[UR36][R2.64], R5 ;  /* 0x0000000502007986 */ /* 0x0001e2000c101124 */
[----:B------:R-:W-:Y:S05]  /*4cd0*/  BRA `(.L_x_17878) ;  /* 0x0000000400c07947 */ /* 0x000fea0003800000 */
.L_x_17888:
[----:B------:R-:W0:Y:S02]  /*4ce0*/  I2F.S8 R0, R7 ;  /* 0x0000000700007306 */ /* 0x000e240000001400 */
[----:B0-----:R-:W-:-:S05]  /*4cf0*/  F2FP.BF16.F32.PACK_AB R0, RZ, R0 ;  /* 0x00000000ff00723e */ /* 0x001fca00000010ff */
[----:B------:R0:W-:Y:S01]  /*4d00*/  STG.E.U16 desc[UR36][R2.64], R0 ;  /* 0x0000000002007986 */ /* 0x0001e2000c101524 */
[----:B------:R-:W-:Y:S05]  /*4d10*/  BRA `(.L_x_17878) ;  /* 0x0000000400b07947 */ /* 0x000fea0003800000 */
.L_x_17885:
        /* <DEDUP_REMOVED lines=8> */
[----:B------:R-:W-:-:S04]  /*4da0*/  PRMT R5, R7, 0x8880, RZ ;  /* 0x0000888007057816 */ /* 0x000fc800000000ff */
[----:B------:R-:W-:-:S05]  /*4db0*/  PRMT R5, R5, 0x7710, RZ ;  /* 0x0000771005057816 */ /* 0x000fca00000000ff */
[----:B------:R4:W-:Y:S01]  /*4dc0*/  STG.E.U16 desc[UR36][R2.64], R5 ;  /* 0x0000000502007986 */ /* 0x0009e2000c101524 */
[----:B------:R-:W-:Y:S05]  /*4dd0*/  BRA `(.L_x_17878) ;  /* 0x0000000400807947 */ /* 0x000fea0003800000 */
.L_x_17896:
[----:B------:R-:W0:Y:S01]  /*4de0*/  I2F.S8 R5, R7 ;  /* 0x0000000700057306 */ /* 0x000e220000001400 */
        /* <DEDUP_REMOVED lines=12> */
.L_x_17899:
[----:B------:R-:W-:-:S04]  /*4eb0*/  SHF.R.U32.HI R0, RZ, 0x14, R5 ;  /* 0x00000014ff007819 */ /* 0x000fc80000011605 */
[----:B------:R-:W-:-:S04]  /*4ec0*/  LOP3.LUT R0, R0, 0x1, RZ, 0xc0, !PT ;  /* 0x0000000100007812 */ /* 0x000fc800078ec0ff */
[----:B------:R-:W-:-:S04]  /*4ed0*/  IADD3 R0, PT, PT, R5, 0x487ffff, R0 ;  /* 0x0487ffff05007810 */ /* 0x000fc80007ffe000 */
[----:B------:R-:W-:-:S04]  /*4ee0*/  SHF.R.U32.HI R0, RZ, 0x14, R0 ;  /* 0x00000014ff007819 */ /* 0x000fc80000011600 */
[----:B------:R-:W-:-:S07]  /*4ef0*/  LOP3.LUT R4, R0, 0xff, RZ, 0xc0, !PT ;  /* 0x000000ff00047812 */ /* 0x000fce00078ec0ff */
.L_x_17900:
[----:B------:R-:W-:-:S04]  /*4f00*/  SHF.R.U32.HI R5, RZ, 0x18, R5 ;  /* 0x00000018ff057819 */ /* 0x000fc80000011605 */
[----:B------:R-:W-:-:S04]  /*4f10*/  LOP3.LUT R4, R4, 0x80, R5, 0xf8, !PT ;  /* 0x0000008004047812 */ /* 0x000fc800078ef805 */
[----:B------:R-:W-:-:S07]  /*4f20*/  PRMT R0, R4, 0x7610, R0 ;  /* 0x0000761004007816 */ /* 0x000fce0000000000 */
.L_x_17898:
[----:B------:R-:W-:Y:S05]  /*4f30*/  BSYNC.RECONVERGENT B0 ;  /* 0x0000000000007941 */ /* 0x000fea0003800200 */
.L_x_17897:
[----:B------:R3:W-:Y:S01]  /*4f40*/  STG.E.U8 desc[UR36][R2.64], R0 ;  /* 0x0000000002007986 */ /* 0x0007e2000c101124 */
[----:B------:R-:W-:Y:S05]  /*4f50*/  BRA `(.L_x_17878) ;  /* 0x0000000400207947 */ /* 0x000fea0003800000 */
.L_x_17895:
        /* <DEDUP_REMOVED lines=13> */
.L_x_17903:
[----:B------:R-:W-:-:S04]  /*5030*/  SHF.R.U32.HI R0, RZ, 0x15, R5 ;  /* 0x00000015ff007819 */ /* 0x000fc80000011605 */
[----:B------:R-:W-:-:S04]  /*5040*/  LOP3.LUT R0, R0, 0x1, RZ, 0xc0, !PT ;  /* 0x0000000100007812 */ /* 0x000fc800078ec0ff */
[----:B------:R-:W-:-:S04]  /*5050*/  IADD3 R0, PT, PT, R5, 0x88fffff, R0 ;  /* 0x088fffff05007810 */ /* 0x000fc80007ffe000 */
[----:B------:R-:W-:-:S04]  /*5060*/  SHF.R.U32.HI R0, RZ, 0x15, R0 ;  /* 0x00000015ff007819 */ /* 0x000fc80000011600 */
[----:B------:R-:W-:-:S07]  /*5070*/  LOP3.LUT R4, R0, 0xff, RZ, 0xc0, !PT ;  /* 0x000000ff00047812 */ /* 0x000fce00078ec0ff */
.L_x_17904:
[----:B------:R-:W-:-:S04]  /*5080*/  SHF.R.U32.HI R5, RZ, 0x18, R5 ;  /* 0x00000018ff057819 */ /* 0x000fc80000011605 */
[----:B------:R-:W-:-:S04]  /*5090*/  LOP3.LUT R4, R4, 0x80, R5, 0xf8, !PT ;  /* 0x0000008004047812 */ /* 0x000fc800078ef805 */
[----:B------:R-:W-:-:S07]  /*50a0*/  PRMT R0, R4, 0x7610, R0 ;  /* 0x0000761004007816 */ /* 0x000fce0000000000 */
.L_x_17902:
[----:B------:R-:W-:Y:S05]  /*50b0*/  BSYNC.RECONVERGENT B0 ;  /* 0x0000000000007941 */ /* 0x000fea0003800200 */
.L_x_17901:
[----:B------:R0:W-:Y:S01]  /*50c0*/  STG.E.U8 desc[UR36][R2.64], R0 ;  /* 0x0000000002007986 */ /* 0x0001e2000c101124 */
[----:B------:R-:W-:Y:S05]  /*50d0*/  BRA `(.L_x_17878) ;  /* 0x0000000000c07947 */ /* 0x000fea0003800000 */
.L_x_17894:
[----:B------:R-:W-:-:S09]  /*50e0*/  UISETP.NE.AND UP0, UPT, UR5, 0x1c, UPT ;  /* 0x0000001c0500788c */ /* 0x000fd2000bf05270 */
[----:B------:R-:W-:Y:S05]  /*50f0*/  BRA.U !UP0, `(.L_x_17905) ;  /* 0x0000000108ac7547 */ /* 0x000fea000b800000 */
[----:B------:R-:W-:-:S09]  /*5100*/  UISETP.NE.AND UP0, UPT, UR5, 0x1d, UPT ;  /* 0x0000001d0500788c */ /* 0x000fd2000bf05270 */
[----:B------:R-:W-:Y:S05]  /*5110*/  BRA.U !UP0, `(.L_x_17906) ;  /* 0x00000001088c7547 */ /* 0x000fea000b800000 */
[----:B------:R-:W-:-:S09]  /*5120*/  UISETP.NE.AND UP0, UPT, UR5, 0x2c, UPT ;  /* 0x0000002c0500788c */ /* 0x000fd2000bf05270 */
[----:B------:R-:W-:Y:S05]  /*5130*/  BRA.U !UP0, `(.L_x_17907) ;  /* 0x0000000108447547 */ /* 0x000fea000b800000 */
.L_x_17877:
        /* <DEDUP_REMOVED lines=8> */
[----:B0-----:R-:W-:Y:S02]  /*51c0*/  IMAD.U32 R4, RZ, RZ, UR6 ;  /* 0x00000006ff047e24 */ /* 0x001fe4000f8e00ff */
[----:B------:R-:W-:Y:S01]  /*51d0*/  IMAD.U32 R5, RZ, RZ, UR7 ;  /* 0x00000007ff057e24 */ /* 0x000fe2000f8e00ff */
[----:B---3--:R-:W-:Y:S01]  /*51e0*/  MOV R6, UR8 ;  /* 0x0000000800067c02 */ /* 0x008fe20008000f00 */
[----:B------:R-:W-:-:S02]  /*51f0*/  IMAD.U32 R7, RZ, RZ, UR9 ;  /* 0x00000009ff077e24 */ /* 0x000fc4000f8e00ff */
[----:B----4-:R-:W-:Y:S02]  /*5200*/  IMAD.U32 R10, RZ, RZ, UR4 ;  /* 0x00000004ff0a7e24 */ /* 0x010fe4000f8e00ff */
[----:B-1----:R-:W-:-:S07]  /*5210*/  IMAD.U32 R11, RZ, RZ, UR5 ;  /* 0x00000005ff0b7e24 */ /* 0x002fce000f8e00ff */
[----:B------:R-:W-:-:S07]  /*5220*/  LEPC R20, `(.L_x_17908) ;  /* 0x000000001014794e */ /* 0x000fce0000000000 */
[----:B--2---:R-:W-:Y:S05]  /*5230*/  CALL.ABS.NOINC R2 ;  /* 0x0000000002007343 */ /* 0x004fea0003c00000 */
.L_x_17908:
[----:B------:R-:W-:Y:S05]  /*5240*/  BRA `(.L_x_17878) ;  /* 0x0000000000647947 */ /* 0x000fea0003800000 */
.L_x_17907:
[----:B------:R-:W0:Y:S02]  /*5250*/  I2F.S8 R6, R7 ;  /* 0x0000000700067306 */ /* 0x000e240000001400 */
        /* <DEDUP_REMOVED lines=15> */
.L_x_17906:
[----:B------:R-:W-:-:S04]  /*5350*/  LOP3.LUT R7, R7, 0xffff, RZ, 0xc0, !PT ;  /* 0x0000ffff07077812 */ /* 0x000fc800078ec0ff */
[----:B------:R-:W-:-:S05]  /*5360*/  PRMT R7, R7, 0x8880, RZ ;  /* 0x0000888007077816 */ /* 0x000fca00000000ff */
[----:B------:R-:W-:-:S05]  /*5370*/  IMAD.MOV.U32 R4, RZ, RZ, R7 ;  /* 0x000000ffff047224 */ /* 0x000fca00078e0007 */
[----:B------:R-:W-:-:S05]  /*5380*/  SHF.R.S32.HI R5, RZ, 0x1f, R4 ;  /* 0x0000001fff057819 */ /* 0x000fca0000011404 */
[----:B------:R1:W-:Y:S01]  /*5390*/  STG.E.64 desc[UR36][R2.64], R4 ;  /* 0x0000000402007986 */ /* 0x0003e2000c101b24 */
[----:B------:R-:W-:Y:S05]  /*53a0*/  BRA `(.L_x_17878) ;  /* 0x00000000000c7947 */ /* 0x000fea0003800000 */
.L_x_17905:
[----:B------:R-:W-:-:S04]  /*53b0*/  LOP3.LUT R7, R7, 0xffff, RZ, 0xc0, !PT ;  /* 0x0000ffff07077812 */ /* 0x000fc800078ec0ff */
[----:B------:R-:W-:-:S05]  /*53c0*/  PRMT R5, R7, 0x8880, RZ ;  /* 0x0000888007057816 */ /* 0x000fca00000000ff */
[----:B------:R0:W-:Y:S02]  /*53d0*/  STG.E desc[UR36][R2.64], R5 ;  /* 0x0000000502007986 */ /* 0x0001e4000c101924 */
.L_x_17878:
[----:B------:R-:W-:-:S07]  /*53e0*/  VIADD R17, R17, 0x80 ;  /* 0x0000008011117836 */ /* 0x000fce0000000000 */
.L_x_17769:
[----:B------:R-:W-:Y:S05]  /*53f0*/  BSYNC.RECONVERGENT B6 ;  /* 0x0000000000067941 */ /* 0x000fea0003800200 */
.L_x_17768:
[----:B------:R-:W5:Y:S01]  /*5400*/  LDCU UR4, c[0x0][0x380] ;  /* 0x00007000ff0477ac */ /* 0x000f620008000800 */
[----:B------:R-:W-:Y:S01]  /*5410*/  BSSY.RECONVERGENT B6, `(.L_x_17909) ;  /* 0x000052c000067945 */ /* 0x000fe20003800200 */
[----:B-----5:R-:W-:-:S13]  /*5420*/  ISETP.GE.AND P0, PT, R17, UR4, PT ;  /* 0x0000000411007c0c */ /* 0x020fda000bf06270 */
[----:B------:R-:W-:Y:S05]  /*5430*/  @P0 BRA `(.L_x_17910) ;  /* 0x0000005000a40947 */ /* 0x000fea0003800000 */
[----:B------:R-:W5:Y:S01]  /*5440*/  LDCU UR4, c[0x0][0x388] ;  /* 0x00007100ff0477ac */ /* 0x000f620008000800 */
[----:B0--3--:R-:W-:Y:S02]  /*5450*/  HFMA2 R0, -RZ, RZ, 0, 0 ;  /* 0x00000000ff007431 */ /* 0x009fe400000001ff */
        /* <DEDUP_REMOVED lines=378> */
.L_x_17911:
        /* <DEDUP_REMOVED lines=16> */
.L_x_17915:
[----:B------:R3:W5:Y:S01]  /*6d00*/  LDG.E.U8 R18, desc[UR36][R2.64] ;  /* 0x0000002402127981 */ /* 0x000762000c1e1100 */
[----:B------:R-:W-:Y:S05]  /*6d10*/  BRA `(.L_x_17917) ;  /* 0x0000000c004c7947 */ /* 0x000fea0003800000 */
.L_x_17914:
        /* <DEDUP_REMOVED lines=8> */
.L_x_17919:
[----:B------:R2:W5:Y:S01]  /*6da0*/  LDG.E.U8 R18, desc[UR36][R2.64] ;  /* 0x0000002402127981 */ /* 0x000562000c1e1100 */
[----:B------:R-:W-:Y:S05]  /*6db0*/  BRA `(.L_x_17917) ;  /* 0x0000000c00247947 */ /* 0x000fea0003800000 */
.L_x_17918:
[----:B------:R0:W5:Y:S01]  /*6dc0*/  LDG.E.U16 R18, desc[UR36][R2.64] ;  /* 0x0000002402127981 */ /* 0x000162000c1e1500 */
[----:B------:R-:W-:Y:S05]  /*6dd0*/  BRA `(.L_x_17917) ;  /* 0x0000000c001c7947 */ /* 0x000fea0003800000 */
.L_x_17913:
        /* <DEDUP_REMOVED lines=9> */
.L_x_17921:
[----:B------:R-:W2:Y:S02]  /*6e70*/  LDG.E.U16 R0, desc[UR36][R2.64] ;  /* 0x0000002402007981 */ /* 0x000ea4000c1e1500 */
[----:B--2---:R-:W-:-:S06]  /*6e80*/  HADD2.F32 R0, -RZ, R0.H0_H0 ;  /* 0x20000000ff007230 */ /* 0x004fcc0000004100 */
[----:B------:R-:W0:Y:S02]  /*6e90*/  F2I.FTZ.TRUNC.NTZ R0, R0 ;  /* 0x0000000000007305 */ /* 0x000e24000021f100 */
[----:B0-----:R-:W-:Y:S01]  /*6ea0*/  PRMT R18, R0, 0x7610, R18 ;  /* 0x0000761000127816 */ /* 0x001fe20000000012 */
[----:B------:R-:W-:Y:S06]  /*6eb0*/  BRA `(.L_x_17917) ;  /* 0x0000000800e47947 */ /* 0x000fec0003800000 */
.L_x_17920:
        /* <DEDUP_REMOVED lines=9> */
.L_x_17923:
[----:B------:R-:W2:Y:S02]  /*6f50*/  LDG.E.U16 R2, desc[UR36][R2.64] ;  /* 0x0000002402027981 */ /* 0x000ea4000c1e1500 */
[----:B--2---:R-:W-:-:S06]  /*6f60*/  HADD2.F32 R0, -RZ, R2.H0_H0 ;  /* 0x20000002ff007230 */ /* 0x004fcc0000004100 */
[----:B------:R-:W0:Y:S02]  /*6f70*/  F2I.FTZ.TRUNC.NTZ R0, R0 ;  /* 0x0000000000007305 */ /* 0x000e24000021f100 */
[----:B0-----:R-:W-:Y:S01]  /*6f80*/  PRMT R18, R0, 0x7610, R18 ;  /* 0x0000761000127816 */ /* 0x001fe20000000012 */
[----:B------:R-:W-:Y:S06]  /*6f90*/  BRA `(.L_x_17917) ;  /* 0x0000000800ac7947 */ /* 0x000fec0003800000 */
.L_x_17922:
[----:B------:R-:W2:Y:S02]  /*6fa0*/  LDG.E.64 R2, desc[UR36][R2.64] ;  /* 0x0000002402027981 */ /* 0x000ea4000c1e1b00 */
[----:B--2---:R0:W1:Y:S02]  /*6fb0*/  F2I.F64.TRUNC R18, R2 ;  /* 0x0000000200127311 */ /* 0x004064000030d100 */
[----:B01----:R-:W-:Y:S05]  /*6fc0*/  BRA `(.L_x_17917) ;  /* 0x0000000800a07947 */ /* 0x003fea0003800000 */
.L_x_17912:
        /* <DEDUP_REMOVED lines=12> */
.L_x_17926:
[----:B------:R-:W2:Y:S02]  /*7090*/  LDG.E.64 R2, desc[UR36][R2.64] ;  /* 0x0000002402027981 */ /* 0x000ea4000c1e1b00 */
[----:B--2---:R0:W1:Y:S02]  /*70a0*/  F2I.F64.TRUNC R18, R2 ;  /* 0x0000000200127311 */ /* 0x004064000030d100 */
[----:B01----:R-:W-:Y:S05]  /*70b0*/  BRA `(.L_x_17917) ;  /* 0x0000000800647947 */ /* 0x003fea0003800000 */
.L_x_17925:
        /* <DEDUP_REMOVED lines=27> */
.L_x_17928:
        /* <DEDUP_REMOVED lines=14> */
.L_x_17927:
[----:B------:R-:W2:Y:S02]  /*7350*/  LDG.E.U16 R0, desc[UR36][R2.64] ;  /* 0x0000002402007981 */ /* 0x000ea4000c1e1500 */
[----:B--2---:R-:W-:-:S06]  /*7360*/  IMAD.U32 R0, R0, 0x10000, RZ ;  /* 0x0001000000007824 */ /* 0x004fcc00078e00ff */
[----:B------:R-:W0:Y:S02]  /*7370*/  F2I.FTZ.TRUNC.NTZ R0, R0 ;  /* 0x0000000000007305 */ /* 0x000e24000021f100 */
[----:B0-----:R-:W-:Y:S01]  /*7380*/  PRMT R18, R0, 0x7610, R18 ;  /* 0x0000761000127816 */ /* 0x001fe20000000012 */
[----:B------:R-:W-:Y:S06]  /*7390*/  BRA `(.L_x_17917) ;  /* 0x0000000400ac7947 */ /* 0x000fec0003800000 */
.L_x_17924:
        /* <DEDUP_REMOVED lines=10> */
.L_x_17931:
        /* <DEDUP_REMOVED lines=21> */
.L_x_17935:
[----:B------:R-:W-:Y:S05]  /*7590*/  BSYNC.RECONVERGENT B1 ;  /* 0x0000000000017941 */ /* 0x000fea0003800200 */
.L_x_17934:
[----:B------:R-:W-:Y:S01]  /*75a0*/  IMAD.SHL.U32 R0, R0, 0x100000, RZ ;  /* 0x0010000000007824 */ /* 0x000fe200078e00ff */
[----:B------:R-:W-:-:S04]  /*75b0*/  LEA R2, R2, 0x3b800000, 0x17 ;  /* 0x3b80000002027811 */ /* 0x000fc800078eb8ff */
[----:B------:R-:W-:-:S07]  /*75c0*/  LOP3.LUT R0, R2, R0, R7, 0xfe, !PT ;  /* 0x0000000002007212 */ /* 0x000fce00078efe07 */
.L_x_17933:
[----:B------:R-:W-:Y:S05]  /*75d0*/  BSYNC.RECONVERGENT B0 ;  /* 0x0000000000007941 */ /* 0x000fea0003800200 */
.L_x_17932:
[----:B------:R-:W0:Y:S02]  /*75e0*/  F2I.FTZ.TRUNC.NTZ R0, R0 ;  /* 0x0000000000007305 */ /* 0x000e24000021f100 */
[----:B0-----:R-:W-:Y:S01]  /*75f0*/  PRMT R18, R0, 0x7610, R18 ;  /* 0x0000761000127816 */ /* 0x001fe20000000012 */
[----:B------:R-:W-:Y:S06]  /*7600*/  BRA `(.L_x_17917) ;  /* 0x0000000400107947 */ /* 0x000fec0003800000 */
.L_x_17930:
        /* <DEDUP_REMOVED lines=21> */
.L_x_17939:
[----:B------:R-:W-:Y:S05]  /*7760*/  BSYNC.RECONVERGENT B1 ;  /* 0x0000000000017941 */ /* 0x000fea0003800200 */
.L_x_17938:
[----:B------:R-:W-:Y:S01]  /*7770*/  IMAD.SHL.U32 R0, R0, 0x200000, RZ ;  /* 0x0020000000007824 */ /* 0x000fe200078e00ff */
[----:B------:R-:W-:-:S04]  /*7780*/  LEA R2, R2, 0x37800000, 0x17 ;  /* 0x3780000002027811 */ /* 0x000fc800078eb8ff */
[----:B------:R-:W-:-:S07]  /*7790*/  LOP3.LUT R0, R2, R0, R7, 0xfe, !PT ;  /* 0x0000000002007212 */ /* 0x000fce00078efe07 */
.L_x_17937:
[----:B------:R-:W-:Y:S05]  /*77a0*/  BSYNC.RECONVERGENT B0 ;  /* 0x0000000000007941 */ /* 0x000fea0003800200 */
.L_x_17936:
[----:B------:R-:W0:Y:S02]  /*77b0*/  F2I.FTZ.TRUNC.NTZ R0, R0 ;  /* 0x0000000000007305 */ /* 0x000e24000021f100 */
[----:B0-----:R-:W-:Y:S01]  /*77c0*/  PRMT R18, R0, 0x7610, R18 ;  /* 0x0000761000127816 */ /* 0x001fe20000000012 */
[----:B------:R-:W-:Y:S06]  /*77d0*/  BRA `(.L_x_17917) ;  /* 0x00000000009c7947 */ /* 0x000fec0003800000 */
.L_x_17929:
        /* <DEDUP_REMOVED lines=14> */
.L_x_17943:
[----:B------:R-:W-:Y:S05]  /*78c0*/  BSYNC.RECONVERGENT B0 ;  /* 0x0000000000007941 */ /* 0x000fea0003800200 */
.L_x_17942:
[----:B------:R-:W0:Y:S02]  /*78d0*/  F2I.FTZ.TRUNC.NTZ R0, R0 ;  /* 0x0000000000007305 */ /* 0x000e24000021f100 */
[----:B0-----:R-:W-:Y:S01]  /*78e0*/  PRMT R18, R0, 0x7610, R18 ;  /* 0x0000761000127816 */ /* 0x001fe20000000012 */
[----:B------:R-:W-:Y:S06]  /*78f0*/  BRA `(.L_x_17917) ;  /* 0x0000000000547947 */ /* 0x000fec0003800000 */
.L_x_17916:
        /* <DEDUP_REMOVED lines=16> */
.L_x_17944:
[----:B------:R-:W-:Y:S01]  /*7a00*/  PRMT R18, RZ, 0x7610, R18 ;  /* 0x00007610ff127816 */ /* 0x000fe20000000012 */
[----:B------:R-:W-:Y:S06]  /*7a10*/  BRA `(.L_x_17917) ;  /* 0x00000000000c7947 */ /* 0x000fec0003800000 */
.L_x_17941:
[----:B------:R0:W5:Y:S01]  /*7a20*/  LDG.E.U8 R18, desc[UR36][R2.64] ;  /* 0x0000002402127981 */ /* 0x000162000c1e1100 */
[----:B------:R-:W-:Y:S05]  /*7a30*/  BRA `(.L_x_17917) ;  /* 0x0000000000047947 */ /* 0x000fea0003800000 */
.L_x_17940:
[----:B------:R0:W5:Y:S02]  /*7a40*/  LDG.E.U8 R18, desc[UR36][R2.64] ;  /* 0x0000002402127981 */ /* 0x000164000c1e1100 */
.L_x_17917:
        /* <DEDUP_REMOVED lines=16> */
.L_x_17948:
[----:B------:R3:W5:Y:S01]  /*7b50*/  LDG.E.U8 R22, desc[UR36][R2.64] ;  /* 0x0000002402167981 */ /* 0x000762000c1e1100 */
[----:B------:R-:W-:Y:S05]  /*7b60*/  BRA `(.L_x_17950) ;  /* 0x0000000c004c7947 */ /* 0x000fea0003800000 */
.L_x_17947:
        /* <DEDUP_REMOVED lines=8> */
.L_x_17952:
[----:B------:R0:W5:Y:S01]  /*7bf0*/  LDG.E.U8 R22, desc[UR36][R2.64] ;  /* 0x0000002402167981 */ /* 0x000162000c1e1100 */
[----:B------:R-:W-:Y:S05]  /*7c00*/  BRA `(.L_x_17950) ;  /* 0x0000000c00247947 */ /* 0x000fea0003800000 */
.L_x_17951:
[----:B------:R0:W5:Y:S01]  /*7c10*/  LDG.E.U16 R22, desc[UR36][R2.64] ;  /* 0x0000002402167981 */ /* 0x000162000c1e1500 */
[----:B------:R-:W-:Y:S05]  /*7c20*/  BRA `(.L_x_17950) ;  /* 0x0000000c001c7947 */ /* 0x000fea0003800000 */
.L_x_17946:
        /* <DEDUP_REMOVED lines=9> */
.L_x_17954:
[----:B------:R-:W2:Y:S02]  /*7cc0*/  LDG.E.U16 R0, desc[UR36][R2.64] ;  /* 0x0000002402007981 */ /* 0x000ea4000c1e1500 */
[----:B--2---:R-:W-:-:S06]  /*7cd0*/  HADD2.F32 R0, -RZ, R0.H0_H0 ;  /* 0x20000000ff007230 */ /* 0x004fcc0000004100 */
[----:B------:R-:W0:Y:S02]  /*7ce0*/  F2I.FTZ.TRUNC.NTZ R0, R0 ;  /* 0x0000000000007305 */ /* 0x000e24000021f100 */
[----:B0-----:R-:W-:Y:S01]  /*7cf0*/  PRMT R22, R0, 0x7610, R22 ;  /* 0x0000761000167816 */ /* 0x001fe20000000016 */
[----:B------:R-:W-:Y:S06]  /*7d00*/  BRA `(.L_x_17950) ;  /* 0x0000000800e47947 */ /* 0x000fec0003800000 */
.L_x_17953:
        /* <DEDUP_REMOVED lines=9> */
.L_x_17956:
[----:B------:R-:W2:Y:S02]  /*7da0*/  LDG.E.U16 R2, desc[UR36][R2.64] ;  /* 0x0000002402027981 */ /* 0x000ea4000c1e1500 */
[----:B--2---:R-:W-:-:S06]  /*7db0*/  HADD2.F32 R0, -RZ, R2.H0_H0 ;  /* 0x20000002ff007230 */ /* 0x004fcc0000004100 */
[----:B------:R-:W0:Y:S02]  /*7dc0*/  F2I.FTZ.TRUNC.NTZ R0, R0 ;  /* 0x0000000000007305 */ /* 0x000e24000021f100 */
[----:B0-----:R-:W-:Y:S01]  /*7dd0*/  PRMT R22, R0, 0x7610, R22 ;  /* 0x0000761000167816 */ /* 0x001fe20000000016 */
[----:B------:R-:W-:Y:S06]  /*7de0*/  BRA `(.L_x_17950) ;  /* 0x0000000800ac7947 */ /* 0x000fec0003800000 */
.L_x_17955:
[----:B------:R-:W2:Y:S02]  /*7df0*/  LDG.E.64 R2, desc[UR36][R2.64] ;  /* 0x0000002402027981 */ /* 0x000ea4000c1e1b00 */
[----:B--2---:R0:W1:Y:S02]  /*7e00*/  F2I.F64.TRUNC R22, R2 ;  /* 0x0000000200167311 */ /* 0x004064000030d100 */
[----:B01----:R-:W-:Y:S05]  /*7e10*/  BRA `(.L_x_17950) ;  /* 0x0000000800a07947 */ /* 0x003fea0003800000 */
.L_x_17945:
        /* <DEDUP_REMOVED lines=12> */
.L_x_17959:
[----:B------:R-:W2:Y:S02]  /*7ee0*/  LDG.E.64 R2, desc[UR36][R2.64] ;  /* 0x0000002402027981 */ /* 0x000ea4000c1e1b00 */
[----:B--2---:R0:W1:Y:S02]  /*7ef0*/  F2I.F64.TRUNC R22, R2 ;  /* 0x0000000200167311 */ /* 0x004064000030d100 */
[----:B01----:R-:W-:Y:S05]  /*7f00*/  BRA `(.L_x_17950) ;  /* 0x0000000800647947 */ /* 0x003fea0003800000 */
.L_x_17958:
        /* <DEDUP_REMOVED lines=27> */
.L_x_17961:
        /* <DEDUP_REMOVED lines=14> */
.L_x_17960:
[----:B------:R-:W2:Y:S02]  /*81a0*/  LDG.E.U16 R0, desc[UR36][R2.64] ;  /* 0x0000002402007981 */ /* 0x000ea4000c1e1500 */
[----:B--2---:R-:W-:-:S06]  /*81b0*/  SHF.L.U32 R0, R0, 0x10, RZ ;  /* 0x0000001000007819 */ /* 0x004fcc00000006ff */
[----:B------:R-:W0:Y:S02]  /*81c0*/  F2I.FTZ.TRUNC.NTZ R0, R0 ;  /* 0x0000000000007305 */ /* 0x000e24000021f100 */
[----:B0-----:R-:W-:Y:S01]  /*81d0*/  PRMT R22, R0, 0x7610, R22 ;  /* 0x0000761000167816 */ /* 0x001fe20000000016 */
[----:B------:R-:W-:Y:S06]  /*81e0*/  BRA `(.L_x_17950) ;  /* 0x0000000400ac7947 */ /* 0x000fec0003800000 */
.L_x_17957:
        /* <DEDUP_REMOVED lines=10> */
.L_x_17964:
        /* <DEDUP_REMOVED lines=21> */
.L_x_17968:
[----:B------:R-:W-:Y:S05]  /*83e0*/  BSYNC.RECONVERGENT B1 ;  /* 0x0000000000017941 */ /* 0x000fea0003800200 */
.L_x_17967:
[----:B------:R-:W-:Y:S02]  /*83f0*/  SHF.L.U32 R0, R0, 0x14, RZ ;  /* 0x0000001400007819 */ /* 0x000fe400000006ff */
[----:B------:R-:W-:-:S04]  /*8400*/  LEA R2, R2, 0x3b800000, 0x17 ;  /* 0x3b80000002027811 */ /* 0x000fc800078eb8ff */
[----:B------:R-:W-:-:S07]  /*8410*/  LOP3.LUT R0, R2, R0, R7, 0xfe, !PT ;  /* 0x0000000002007212 */ /* 0x000fce00078efe07 */
.L_x_17966:
[----:B------:R-:W-:Y:S05]  /*8420*/  BSYNC.RECONVERGENT B0 ;  /* 0x0000000000007941 */ /* 0x000fea0003800200 */
.L_x_17965:
[----:B------:R-:W0:Y:S02]  /*8430*/  F2I.FTZ.TRUNC.NTZ R0, R0 ;  /* 0x0000000000007305 */ /* 0x000e24000021f100 */
[----:B0-----:R-:W-:Y:S01]  /*8440*/  PRMT R22, R0, 0x7610, R22 ;  /* 0x0000761000167816 */ /* 0x001fe20000000016 */
[----:B------:R-:W-:Y:S06]  /*8450*/  BRA `(.L_x_17950) ;  /* 0x0000000400107947 */ /* 0x000fec0003800000 */
.L_x_17963:
        /* <DEDUP_REMOVED lines=21> */
.L_x_17972:
[----:B------:R-:W-:Y:S05]  /*85b0*/  BSYNC.RECONVERGENT B1 ;  /* 0x0000000000017941 */ /* 0x000fea0003800200 */
.L_x_17971:
[----:B------:R-:W-:Y:S02]  /*85c0*/  SHF.L.U32 R0, R0, 0x15, RZ ;  /* 0x0000001500007819 */ /* 0x000fe400000006ff */
[----:B------:R-:W-:-:S04]  /*85d0*/  LEA R2, R2, 0x37800000, 0x17 ;  /* 0x3780000002027811 */ /* 0x000fc800078eb8ff */
[----:B------:R-:W-:-:S07]  /*85e0*/  LOP3.LUT R0, R2, R0, R7, 0xfe, !PT ;  /* 0x0000000002007212 */ /* 0x000fce00078efe07 */
.L_x_17970:
[----:B------:R-:W-:Y:S05]  /*85f0*/  BSYNC.RECONVERGENT B0 ;  /* 0x0000000000007941 */ /* 0x000fea0003800200 */
.L_x_17969:
[----:B------:R-:W0:Y:S02]  /*8600*/  F2I.FTZ.TRUNC.NTZ R0, R0 ;  /* 0x0000000000007305 */ /* 0x000e24000021f100 */
[----:B0-----:R-:W-:Y:S01]  /*8610*/  PRMT R22, R0, 0x7610, R22 ;  /* 0x0000761000167816 */ /* 0x001fe20000000016 */
[----:B------:R-:W-:Y:S06]  /*8620*/  BRA `(.L_x_17950) ;  /* 0x00000000009c7947 */ /* 0x000fec0003800000 */
.L_x_17962:
        /* <DEDUP_REMOVED lines=14> */
.L_x_17976:
[----:B------:R-:W-:Y:S05]  /*8710*/  BSYNC.RECONVERGENT B0 ;  /* 0x0000000000007941 */ /* 0x000fea0003800200 */
.L_x_17975:
[----:B------:R-:W0:Y:S02]  /*8720*/  F2I.FTZ.TRUNC.NTZ R0, R0 ;  /* 0x0000000000007305 */ /* 0x000e24000021f100 */
[----:B0-----:R-:W-:Y:S01]  /*8730*/  PRMT R22, R0, 0x7610, R22 ;  /* 0x0000761000167816 */ /* 0x001fe20000000016 */
[----:B------:R-:W-:Y:S06]  /*8740*/  BRA `(.L_x_17950) ;  /* 0x0000000000547947 */ /* 0x000fec0003800000 */
.L_x_17949:
        /* <DEDUP_REMOVED lines=16> */
.L_x_17977:
[----:B------:R-:W-:Y:S01]  /*8850*/  PRMT R22, RZ, 0x7610, R22 ;  /* 0x00007610ff167816 */ /* 0x000fe20000000016 */
[----:B------:R-:W-:Y:S06]  /*8860*/  BRA `(.L_x_17950) ;  /* 0x00000000000c7947 */ /* 0x000fec0003800000 */
.L_x_17974:
[----:B------:R0:W5:Y:S01]  /*8870*/  LDG.E.U8 R22, desc[UR36][R2.64] ;  /* 0x0000002402167981 */ /* 0x000162000c1e1100 */
[----:B------:R-:W-:Y:S05]  /*8880*/  BRA `(.L_x_17950) ;  /* 0x0000000000047947 */ /* 0x000fea0003800000 */
.L_x_17973:
[----:B------:R1:W5:Y:S02]  /*8890*/  LDG.E.U8 R22, desc[UR36][R2.64] ;  /* 0x0000002402167981 */ /* 0x000364000c1e1100 */
.L_x_17950:
        /* <DEDUP_REMOVED lines=16> */
.L_x_17981:
[----:B------:R3:W5:Y:S01]  /*89a0*/  LDG.E.U8 R0, desc[UR36][R2.64] ;  /* 0x0000002402007981 */ /* 0x000762000c1e1100 */
[----:B------:R-:W-:Y:S05]  /*89b0*/  BRA `(.L_x_17983) ;  /* 0x0000000c004c7947 */ /* 0x000fea0003800000 */
.L_x_17980:
        /* <DEDUP_REMOVED lines=8> */
.L_x_17985:
[----:B------:R0:W5:Y:S01]  /*8a40*/  LDG.E.U8 R0, desc[UR36][R2.64] ;  /* 0x0000002402007981 */ /* 0x000162000c1e1100 */
[----:B------:R-:W-:Y:S05]  /*8a50*/  BRA `(.L_x_17983) ;  /* 0x0000000c00247947 */ /* 0x000fea0003800000 */
.L_x_17984:
[----:B------:R0:W5:Y:S01]  /*8a60*/  LDG.E.U16 R0, desc[UR36][R2.64] ;  /* 0x0000002402007981 */ /* 0x000162000c1e1500 */
[----:B------:R-:W-:Y:S05]  /*8a70*/  BRA `(.L_x_17983) ;  /* 0x0000000c001c7947 */ /* 0x000fea0003800000 */
.L_x_17979:
        /* <DEDUP_REMOVED lines=9> */
.L_x_17987:
[----:B------:R-:W2:Y:S02]  /*8b10*/  LDG.E.U16 R4, desc[UR36][R2.64] ;  /* 0x0000002402047981 */ /* 0x000ea4000c1e1500 */
[----:B--2---:R-:W-:-:S06]  /*8b20*/  HADD2.F32 R4, -RZ, R4.H0_H0 ;  /* 0x20000004ff047230 */ /* 0x004fcc0000004100 */
[----:B------:R-:W0:Y:S02]  /*8b30*/  F2I.FTZ.TRUNC.NTZ R4, R4 ;  /* 0x0000000400047305 */ /* 0x000e24000021f100 */
[----:B0-----:R-:W-:Y:S01]  /*8b40*/  PRMT R0, R4, 0x7610, R0 ;  /* 0x0000761004007816 */ /* 0x001fe20000000000 */
[----:B------:R-:W-:Y:S06]  /*8b50*/  BRA `(.L_x_17983) ;  /* 0x0000000800e47947 */ /* 0x000fec0003800000 */
.L_x_17986:
        /* <DEDUP_REMOVED lines=9> */
.L_x_17989:
[----:B------:R-:W2:Y:S02]  /*8bf0*/  LDG.E.U16 R2, desc[UR36][R2.64] ;  /* 0x0000002402027981 */ /* 0x000ea4000c1e1500 */
[----:B--2---:R-:W-:-:S06]  /*8c00*/  HADD2.F32 R4, -RZ, R2.H0_H0 ;  /* 0x20000002ff047230 */ /* 0x004fcc0000004100 */
[----:B------:R-:W0:Y:S02]  /*8c10*/  F2I.FTZ.TRUNC.NTZ R4, R4 ;  /* 0x0000000400047305 */ /* 0x000e24000021f100 */
[----:B0-----:R-:W-:Y:S01]  /*8c20*/  PRMT R0, R4, 0x7610, R0 ;  /* 0x0000761004007816 */ /* 0x001fe20000000000 */
[----:B------:R-:W-:Y:S06]  /*8c30*/  BRA `(.L_x_17983) ;  /* 0x0000000800ac7947 */ /* 0x000fec0003800000 */
.L_x_17988:
[----:B------:R-:W2:Y:S02]  /*8c40*/  LDG.E.64 R2, desc[UR36][R2.64] ;  /* 0x0000002402027981 */ /* 0x000ea4000c1e1b00 */
[----:B--2---:R0:W1:Y:S02]  /*8c50*/  F2I.F64.TRUNC R0, R2 ;  /* 0x0000000200007311 */ /* 0x004064000030d100 */
[----:B01----:R-:W-:Y:S05]  /*8c60*/  BRA `(.L_x_17983) ;  /* 0x0000000800a07947 */ /* 0x003fea0003800000 */
.L_x_17978:
        /* <DEDUP_REMOVED lines=12> */
.L_x_17992:
[----:B------:R-:W2:Y:S02]  /*8d30*/  LDG.E.64 R2, desc[UR36][R2.64] ;  /* 0x0000002402027981 */ /* 0x000ea4000c1e1b00 */
[----:B--2---:R0:W1:Y:S02]  /*8d40*/  F2I.F64.TRUNC R0, R2 ;  /* 0x0000000200007311 */ /* 0x004064000030d100 */
[----:B01----:R-:W-:Y:S05]  /*8d50*/  BRA `(.L_x_17983) ;  /* 0x0000000800647947 */ /* 0x003fea0003800000 */
.L_x_17991:
        /* <DEDUP_REMOVED lines=27> */
.L_x_17994:
        /* <DEDUP_REMOVED lines=14> */
.L_x_17993:
[----:B------:R-:W2:Y:S02]  /*8ff0*/  LDG.E.U16 R4, desc[UR36][R2.64] ;  /* 0x0000002402047981 */ /* 0x000ea4000c1e1500 */
[----:B--2---:R-:W-:-:S06]  /*9000*/  IMAD.U32 R4, R4, 0x10000, RZ ;  /* 0x0001000004047824 */ /* 0x004fcc00078e00ff */
[----:B------:R-:W0:Y:S02]  /*9010*/  F2I.FTZ.TRUNC.NTZ R4, R4 ;  /* 0x0000000400047305 */ /* 0x000e24000021f100 */
[----:B0-----:R-:W-:Y:S01]  /*9020*/  PRMT R0, R4, 0x7610, R0 ;  /* 0x0000761004007816 */ /* 0x001fe20000000000 */
[----:B------:R-:W-:Y:S06]  /*9030*/  BRA `(.L_x_17983) ;  /* 0x0000000400ac7947 */ /* 0x000fec0003800000 */
.L_x_17990:
        /* <DEDUP_REMOVED lines=10> */
.L_x_17997:
        /* <DEDUP_REMOVED lines=21> */
.L_x_18001:
[----:B------:R-:W-:Y:S05]  /*9230*/  BSYNC.RECONVERGENT B1 ;  /* 0x0000000000017941 */ /* 0x000fea0003800200 */
.L_x_18000:
[----:B------:R-:W-:Y:S01]  /*9240*/  IMAD.SHL.U32 R0, R0, 0x100000, RZ ;  /* 0x0010000000007824 */ /* 0x000fe200078e00ff */
[----:B------:R-:W-:-:S04]  /*9250*/  LEA R2, R2, 0x3b800000, 0x17 ;  /* 0x3b80000002027811 */ /* 0x000fc800078eb8ff */
[----:B------:R-:W-:-:S07]  /*9260*/  LOP3.LUT R4, R2, R0, R7, 0xfe, !PT ;  /* 0x0000000002047212 */ /* 0x000fce00078efe07 */
.L_x_17999:
[----:B------:R-:W-:Y:S05]  /*9270*/  BSYNC.RECONVERGENT B0 ;  /* 0x0000000000007941 */ /* 0x000fea0003800200 */
.L_x_17998:
[----:B------:R-:W0:Y:S02]  /*9280*/  F2I.FTZ.TRUNC.NTZ R4, R4 ;  /* 0x0000000400047305 */ /* 0x000e24000021f100 */
[----:B0-----:R-:W-:Y:S01]  /*9290*/  PRMT R0, R4, 0x7610, R0 ;  /* 0x0000761004007816 */ /* 0x001fe20000000000 */
[----:B------:R-:W-:Y:S06]  /*92a0*/  BRA `(.L_x_17983) ;  /* 0x0000000400107947 */ /* 0x000fec0003800000 */
.L_x_17996:
        /* <DEDUP_REMOVED lines=21> */
.L_x_18005:
[----:B------:R-:W-:Y:S05]  /*9400*/  BSYNC.RECONVERGENT B1 ;  /* 0x0000000000017941 */ /* 0x000fea0003800200 */
.L_x_18004:
[----:B------:R-:W-:Y:S01]  /*9410*/  IMAD.SHL.U32 R0, R0, 0x200000, RZ ;  /* 0x0020000000007824 */ /* 0x000fe200078e00ff */
[----:B------:R-:W-:-:S04]  /*9420*/  LEA R2, R2, 0x37800000, 0x17 ;  /* 0x3780000002027811 */ /* 0x000fc800078eb8ff */
[----:B------:R-:W-:-:S07]  /*9430*/  LOP3.LUT R4, R2, R0, R7, 0xfe, !PT ;  /* 0x0000000002047212 */ /* 0x000fce00078efe07 */
.L_x_18003:
[----:B------:R-:W-:Y:S05]  /*9440*/  BSYNC.RECONVERGENT B0 ;  /* 0x0000000000007941 */ /* 0x000fea0003800200 */
.L_x_18002:
[----:B------:R-:W0:Y:S02]  /*9450*/  F2I.FTZ.TRUNC.NTZ R4, R4 ;  /* 0x0000000400047305 */ /* 0x000e24000021f100 */
[----:B0-----:R-:W-:Y:S01]  /*9460*/  PRMT R0, R4, 0x7610, R0 ;  /* 0x0000761004007816 */ /* 0x001fe20000000000 */
[----:B------:R-:W-:Y:S06]  /*9470*/  BRA `(.L_x_17983) ;  /* 0x00000000009c7947 */ /* 0x000fec0003800000 */
.L_x_17995:
        /* <DEDUP_REMOVED lines=14> */
.L_x_18009:
[----:B------:R-:W-:Y:S05]  /*9560*/  BSYNC.RECONVERGENT B0 ;  /* 0x0000000000007941 */ /* 0x000fea0003800200 */
.L_x_18008:
[----:B------:R-:W0:Y:S02]  /*9570*/  F2I.FTZ.TRUNC.NTZ R4, R4 ;  /* 0x0000000400047305 */ /* 0x000e24000021f100 */
[----:B0-----:R-:W-:Y:S01]  /*9580*/  PRMT R0, R4, 0x7610, R0 ;  /* 0x0000761004007816 */ /* 0x001fe20000000000 */
[----:B------:R-:W-:Y:S06]  /*9590*/  BRA `(.L_x_17983) ;  /* 0x0000000000547947 */ /* 0x000fec0003800000 */
.L_x_17982:
        /* <DEDUP_REMOVED lines=16> */
.L_x_18010:
[----:B------:R-:W-:Y:S01]  /*96a0*/  PRMT R0, RZ, 0x7610, R0 ;  /* 0x00007610ff007816 */ /* 0x000fe20000000000 */
[----:B------:R-:W-:Y:S06]  /*96b0*/  BRA `(.L_x_17983) ;  /* 0x00000000000c7947 */ /* 0x000fec0003800000 */
.L_x_18007:
[----:B------:R1:W5:Y:S01]  /*96c0*/  LDG.E.U8 R0, desc[UR36][R2.64] ;  /* 0x0000002402007981 */ /* 0x000362000c1e1100 */
[----:B------:R-:W-:Y:S05]  /*96d0*/  BRA `(.L_x_17983) ;  /* 0x0000000000047947 */ /* 0x000fea0003800000 */
.L_x_18006:
[----:B------:R0:W5:Y:S02]  /*96e0*/  LDG.E.U8 R0, desc[UR36][R2.64] ;  /* 0x0000002402007981 */ /* 0x000164000c1e1100 */
.L_x_17983:
[----:B------:R-:W0:Y:S01]  /*96f0*/  LDCU.64 UR6, c[0x0][0x648] ;  /* 0x0000c900ff0677ac */ /* 0x000e220008000a00 */
[----:B-----5:R-:W-:Y:S02]  /*9700*/  PRMT R18, R18, 0x9910, RZ ;  /* 0x0000991012127816 */ /* 0x020fe400000000ff */
[----:B01234-:R-:W-:Y:S01]  /*9710*/  PRMT R2, R22, 0x9910, RZ ;  /* 0x0000991016027816 */ /* 0x01ffe200000000ff */
[----:B------:R-:W-:Y:S01]  /*9720*/  UPRMT UR4, UR40, 0x9910, URZ ;  /* 0x0000991028047896 */ /* 0x000fe200080000ff */
[----:B------:R-:W-:Y:S01]  /*9730*/  PRMT R3, R0, 0x9910, RZ ;  /* 0x0000991000037816 */ /* 0x000fe200000000ff */
[----:B------:R-:W-:Y:S01]  /*9740*/  ULOP3.LUT UR5, UR41, 0xff, URZ, 0xc0, !UPT ;  /* 0x000000ff29057892 */ /* 0x000fe2000f8ec0ff */
[----:B------:R-:W-:-:S03]  /*9750*/  IMAD.MOV.U32 R0, RZ, RZ, R18 ;  /* 0x000000ffff007224 */ /* 0x000fc600078e0012 */
        /* <DEDUP_REMOVED lines=20> */
.L_x_18014:
[----:B------:R0:W-:Y:S01]  /*98a0*/  STG.E.U8 desc[UR36][R2.64], R7 ;  /* 0x0000000702007986 */ /* 0x0001e2000c101124 */
[----:B------:R-:W-:Y:S05]  /*98b0*/  BRA `(.L_x_18016) ;  /* 0x0000000c00807947 */ /* 0x000fea0003800000 */
.L_x_18013:
        /* <DEDUP_REMOVED lines=12> */
.L_x_18018:
[----:B------:R-:W-:-:S04]  /*9980*/  LOP3.LUT R7, R7, 0xffff, RZ, 0xc0, !PT ;  /* 0x0000ffff07077812 */ /* 0x000fc800078ec0ff */
[----:B------:R-:W-:-:S05]  /*9990*/  PRMT R5, R7, 0x8880, RZ ;  /* 0x0000888007057816 */ /* 0x000fca00000000ff */
[----:B------:R0:W-:Y:S01]  /*99a0*/  STG.E desc[UR36][R2.64], R5 ;  /* 0x0000000502007986 */ /* 0x0001e2000c101924 */
[----:B------:R-:W-:Y:S05]  /*99b0*/  BRA `(.L_x_18016) ;  /* 0x0000000c00407947 */ /* 0x000fea0003800000 */
.L_x_18017:
[----:B------:R-:W-:-:S04]  /*99c0*/  PRMT R5, R7, 0x8880, RZ ;  /* 0x0000888007057816 */ /* 0x000fc800000000ff */
[----:B------:R-:W-:-:S05]  /*99d0*/  PRMT R5, R5, 0x7710, RZ ;  /* 0x0000771005057816 */ /* 0x000fca00000000ff */
[----:B------:R0:W-:Y:S01]  /*99e0*/  STG.E.U16 desc[UR36][R2.64], R5 ;  /* 0x0000000502007986 */ /* 0x0001e2000c101524 */
[----:B------:R-:W-:Y:S05]  /*99f0*/  BRA `(.L_x_18016) ;  /* 0x0000000c00307947 */ /* 0x000fea0003800000 */
.L_x_18012:
        /* <DEDUP_REMOVED lines=9> */
.L_x_18020:
[----:B------:R-:W0:Y:S02]  /*9a90*/  I2F.S8 R0, R7 ;  /* 0x0000000700007306 */ /* 0x000e240000001400 */
[----:B0-----:R-:W-:-:S05]  /*9aa0*/  F2FP.F16.F32.PACK_AB R0, RZ, R0 ;  /* 0x00000000ff00723e */ /* 0x001fca00000000ff */
[----:B------:R0:W-:Y:S01]  /*9ab0*/  STG.E.U16 desc[UR36][R2.64], R0 ;  /* 0x0000000002007986 */ /* 0x0001e2000c101524 */
[----:B------:R-:W-:Y:S05]  /*9ac0*/  BRA `(.L_x_18016) ;  /* 0x0000000800fc7947 */ /* 0x000fea0003800000 */
.L_x_18019:
        /* <DEDUP_REMOVED lines=10> */
.L_x_18022:
[----:B------:R-:W0:Y:S02]  /*9b70*/  I2F.S8 R7, R7 ;  /* 0x0000000700077306 */ /* 0x000e240000001400 */
[----:B0-----:R-:W-:-:S04]  /*9b80*/  F2FP.F16.F32.PACK_AB R5, RZ, R7 ;  /* 0x00000007ff05723e */ /* 0x001fc800000000ff */
[----:B------:R-:W-:-:S05]  /*9b90*/  PRMT R5, R5, 0x5410, RZ ;  /* 0x0000541005057816 */ /* 0x000fca00000000ff */
[----:B------:R0:W-:Y:S01]  /*9ba0*/  STG.E desc[UR36][R2.64], R5 ;  /* 0x0000000502007986 */ /* 0x0001e2000c101924 */
[----:B------:R-:W-:Y:S05]  /*9bb0*/  BRA `(.L_x_18016) ;  /* 0x0000000800c07947 */ /* 0x000fea0003800000 */
.L_x_18021:
[----:B------:R-:W-:-:S04]  /*9bc0*/  PRMT R4, R7, 0x8880, RZ ;  /* 0x0000888007047816 */ /* 0x000fc800000000ff */
[----:B------:R-:W-:-:S06]  /*9bd0*/  PRMT R4, R4, 0x7710, RZ ;  /* 0x0000771004047816 */ /* 0x000fcc00000000ff */
[----:B------:R-:W0:Y:S02]  /*9be0*/  I2F.F64.S16 R4, R4 ;  /* 0x0000000400047312 */ /* 0x000e240000101c00 */
[----:B0-----:R0:W-:Y:S01]  /*9bf0*/  STG.E.64 desc[UR36][R2.64], R4 ;  /* 0x0000000402007986 */ /* 0x0011e2000c101b24 */
[----:B------:R-:W-:Y:S05]  /*9c00*/  BRA `(.L_x_18016) ;  /* 0x0000000800ac7947 */ /* 0x000fea0003800000 */
.L_x_18011:
        /* <DEDUP_REMOVED lines=14> */
.L_x_18026:
[----:B------:R-:W0:Y:S01]  /*9cf0*/  I2F.S8 R5, R7 ;  /* 0x0000000700057306 */ /* 0x000e220000001400 */
[----:B------:R-:W-:Y:S01]  /*9d00*/  BSSY.RECONVERGENT B0, `(.L_x_18027) ;  /* 0x0000013000007945 */ /* 0x000fe20003800200 */
[----:B------:R-:W-:Y:S02]  /*9d10*/  MOV R0, 0x80 ;  /* 0x0000008000007802 */ /* 0x000fe40000000f00 */
        /* <DEDUP_REMOVED lines=15> */
.L_x_18029:
[----:B------:R-:W-:-:S04]  /*9e10*/  SHF.R.U32.HI R5, RZ, 0x18, R5 ;  /* 0x00000018ff057819 */ /* 0x000fc80000011605 */
[----:B------:R-:W-:-:S07]  /*9e20*/  LOP3.LUT R0, R0, 0x80, R5, 0xf8, !PT ;  /* 0x0000008000007812 */ /* 0x000fce00078ef805 */
.L_x_18028:
[----:B------:R-:W-:Y:S05]  /*9e30*/  BSYNC.RECONVERGENT B0 ;  /* 0x0000000000007941 */ /* 0x000fea0003800200 */
.L_x_18027:
[----:B------:R0:W-:Y:S01]  /*9e40*/  STG.E.U8 desc[UR36][R2.64], R0 ;  /* 0x0000000002007986 */ /* 0x0001e2000c101124 */
[----:B------:R-:W-:Y:S05]  /*9e50*/  BRA `(.L_x_18016) ;  /* 0x0000000800187947 */ /* 0x000fea0003800000 */
.L_x_18025:
[----:B------:R-:W0:Y:S01]  /*9e60*/  I2F.S8 R5, R7 ;  /* 0x0000000700057306 */ /* 0x000e220000001400 */
        /* <DEDUP_REMOVED lines=17> */
.L_x_18032:
[----:B------:R-:W-:-:S04]  /*9f80*/  SHF.R.U32.HI R5, RZ, 0x18, R5 ;  /* 0x00000018ff057819 */ /* 0x000fc80000011605 */
[----:B------:R-:W-:-:S07]  /*9f90*/  LOP3.LUT R0, R0, 0x80, R5, 0xf8, !PT ;  /* 0x0000008000007812 */ /* 0x000fce00078ef805 */
.L_x_18031:
[----:B------:R-:W-:Y:S05]  /*9fa0*/  BSYNC.RECONVERGENT B0 ;  /* 0x0000000000007941 */ /* 0x000fea0003800200 */
.L_x_18030:
[----:B------:R0:W-:Y:S01]  /*9fb0*/  STG.E.U8 desc[UR36][R2.64], R0 ;  /* 0x0000000002007986 */ /* 0x0001e2000c101124 */
[----:B------:R-:W-:Y:S05]  /*9fc0*/  BRA `(.L_x_18016) ;  /* 0x0000000400bc7947 */ /* 0x000fea0003800000 */
.L_x_18024:
[----:B------:R-:W-:-:S09]  /*9fd0*/  UISETP.NE.AND UP0, UPT, UR5, 0x1c, UPT ;  /* 0x0000001c0500788c */ /* 0x000fd2000bf05270 */
[----:B------:R-:W-:Y:S05]  /*9fe0*/  BRA.U !UP0, `(.L_x_18033) ;  /* 0x0000000108687547 */ /* 0x000fea000b800000 */
[----:B------:R-:W-:-:S09]  /*9ff0*/  UISETP.NE.AND UP0, UPT, UR5, 0x1d, UPT ;  /* 0x0000001d0500788c */ /* 0x000fd2000bf05270 */
[----:B------:R-:W-:Y:S05]  /*a000*/  BRA.U !UP0, `(.L_x_18034) ;  /* 0x0000000108487547 */ /* 0x000fea000b800000 */
[----:B------:R-:W-:-:S09]  /*a010*/  UISETP.NE.AND UP0, UPT, UR5, 0x2c, UPT ;  /* 0x0000002c0500788c */ /* 0x000fd2000bf05270 */
[----:B------:R-:W-:Y:S05]  /*a020*/  BRA.U UP0, `(.L_x_18015) ;  /* 0x0000000100c07547 */ /* 0x000fea000b800000 */
        /* <DEDUP_REMOVED lines=16> */
.L_x_18034:
[----:B------:R-:W-:-:S04]  /*a130*/  LOP3.LUT R7, R7, 0xffff, RZ, 0xc0, !PT ;  /* 0x0000ffff07077812 */ /* 0x000fc800078ec0ff */
[----:B------:R-:W-:-:S05]  /*a140*/  PRMT R7, R7, 0x8880, RZ ;  /* 0x0000888007077816 */ /* 0x000fca00000000ff */
[----:B------:R-:W-:-:S05]  /*a150*/  IMAD.MOV.U32 R4, RZ, RZ, R7 ;  /* 0x000000ffff047224 */ /* 0x000fca00078e0007 */
[----:B------:R-:W-:-:S05]  /*a160*/  SHF.R.S32.HI R5, RZ, 0x1f, R4 ;  /* 0x0000001fff057819 */ /* 0x000fca0000011404 */
[----:B------:R0:W-:Y:S01]  /*a170*/  STG.E.64 desc[UR36][R2.64], R4 ;  /* 0x0000000402007986 */ /* 0x0001e2000c101b24 */
[----:B------:R-:W-:Y:S05]  /*a180*/  BRA `(.L_x_18016) ;  /* 0x00000004004c7947 */ /* 0x000fea0003800000 */
.L_x_18033:
[----:B------:R-:W-:-:S04]  /*a190*/  LOP3.LUT R7, R7, 0xffff, RZ, 0xc0, !PT ;  /* 0x0000ffff07077812 */ /* 0x000fc800078ec0ff */
[----:B------:R-:W-:-:S05]  /*a1a0*/  PRMT R5, R7, 0x8880, RZ ;  /* 0x0000888007057816 */ /* 0x000fca00000000ff */
[----:B------:R0:W-:Y:S01]  /*a1b0*/  STG.E desc[UR36][R2.64], R5 ;  /* 0x0000000502007986 */ /* 0x0001e2000c101924 */
[----:B------:R-:W-:Y:S05]  /*a1c0*/  BRA `(.L_x_18016) ;  /* 0x00000004003c7947 */ /* 0x000fea0003800000 */
.L_x_18023:
        /* <DEDUP_REMOVED lines=10> */
.L_x_18036:
[----:B------:R-:W-:Y:S02]  /*a270*/  PRMT R4, R7, 0x8880, RZ ;  /* 0x0000888007047816 */ /* 0x000fe400000000ff */
[----:B------:R-:W-:Y:S02]  /*a280*/  CS2R R6, SRZ ;  /* 0x0000000000067805 */ /* 0x000fe4000001ff00 */
[----:B------:R-:W-:-:S06]  /*a290*/  PRMT R4, R4, 0x7710, RZ ;  /* 0x0000771004047816 */ /* 0x000fcc00000000ff */
[----:B------:R-:W0:Y:S02]  /*a2a0*/  I2F.F64.S16 R4, R4 ;  /* 0x0000000400047312 */ /* 0x000e240000101c00 */
[----:B0-----:R1:W-:Y:S01]  /*a2b0*/  STG.E.128 desc[UR36][R2.64], R4 ;  /* 0x0000000402007986 */ /* 0x0013e2000c101d24 */
[----:B------:R-:W-:Y:S05]  /*a2c0*/  BRA `(.L_x_18016) ;  /* 0x0000000000fc7947 */ /* 0x000fea0003800000 */
.L_x_18035:
[----:B------:R-:W-:-:S09]  /*a2d0*/  UISETP.NE.AND UP0, UPT, UR5, 0xf, UPT ;  /* 0x0000000f0500788c */ /* 0x000fd2000bf05270 */
[----:B------:R-:W-:Y:S05]  /*a2e0*/  BRA.U !UP0, `(.L_x_18037) ;  /* 0x0000000108e87547 */ /* 0x000fea000b800000 */
[----:B------:R-:W-:-:S09]  /*a2f0*/  UISETP.NE.AND UP0, UPT, UR5, 0x17, UPT ;  /* 0x000000170500788c */ /* 0x000fd2000bf05270 */
[----:B------:R-:W-:Y:S05]  /*a300*/  BRA.U !UP0, `(.L_x_18038) ;  /* 0x0000000108907547 */ /* 0x000fea000b800000 */
[----:B------:R-:W-:-:S09]  /*a310*/  UISETP.NE.AND UP0, UPT, UR5, 0x18, UPT ;  /* 0x000000180500788c */ /* 0x000fd2000bf05270 */
[----:B------:R-:W-:Y:S05]  /*a320*/  BRA.U !UP0, `(.L_x_18039) ;  /* 0x0000000108447547 */ /* 0x000fea000b800000 */
.L_x_18015:
        /* <DEDUP_REMOVED lines=11> */
[----:B------:R-:W-:Y:S02]  /*a3e0*/  IMAD.U32 R7, RZ, RZ, UR7 ;  /* 0x00000007ff077e24 */ /* 0x000fe4000f8e00ff */
[----:B----4-:R-:W-:Y:S02]  /*a3f0*/  IMAD.U32 R10, RZ, RZ, UR8 ;  /* 0x00000008ff0a7e24 */ /* 0x010fe4000f8e00ff */
[----:B-1----:R-:W-:-:S07]  /*a400*/  IMAD.U32 R11, RZ, RZ, UR9 ;  /* 0x00000009ff0b7e24 */ /* 0x002fce000f8e00ff */
[----:B------:R-:W-:-:S07]  /*a410*/  LEPC R20, `(.L_x_18040) ;  /* 0x000000001014794e */ /* 0x000fce0000000000 */
[----:B--2---:R-:W-:Y:S05]  /*a420*/  CALL.ABS.NOINC R2 ;  /* 0x0000000002007343 */ /* 0x004fea0003c00000 */
.L_x_18040:
[----:B------:R-:W-:Y:S05]  /*a430*/  BRA `(.L_x_18016) ;  /* 0x0000000000a07947 */ /* 0x000fea0003800000 */
.L_x_18039:
[----:B------:R-:W0:Y:S01]  /*a440*/  I2F.S8 R7, R7 ;  /* 0x0000000700077306 */ /* 0x000e220000001400 */
        /* <DEDUP_REMOVED lines=12> */
.L_x_18042:
[----:B------:R-:W-:Y:S05]  /*a510*/  BSYNC.RECONVERGENT B0 ;  /* 0x0000000000007941 */ /* 0x000fea0003800200 */
.L_x_18041:
[----:B------:R-:W-:-:S05]  /*a520*/  LOP3.LUT R5, R0, 0x80, R5, 0xf8, !PT ;  /* 0x0000008000057812 */ /* 0x000fca00078ef805 */
[----:B------:R3:W-:Y:S01]  /*a530*/  STG.E.U8 desc[UR36][R2.64], R5 ;  /* 0x0000000502007986 */ /* 0x0007e2000c101124 */
[----:B------:R-:W-:Y:S05]  /*a540*/  BRA `(.L_x_18016) ;  /* 0x00000000005c7947 */ /* 0x000fea0003800000 */
.L_x_18038:
[----:B------:R-:W0:Y:S01]  /*a550*/  I2F.S8 R5, R7 ;  /* 0x0000000700057306 */ /* 0x000e220000001400 */
        /* <DEDUP_REMOVED lines=11> */
.L_x_18044:
[----:B------:R-:W-:Y:S01]  /*a610*/  IMAD.MOV.U32 R0, RZ, RZ, 0x7f ;  /* 0x0000007fff007424 */ /* 0x000fe200078e00ff */
[----:B------:R-:W-:-:S04]  /*a620*/  ISETP.GT.U32.AND P0, PT, R4, 0x7f800000, PT ;  /* 0x7f8000000400780c */ /* 0x000fc80003f04070 */
[----:B------:R-:W-:-:S09]  /*a630*/  SEL R0, R0, 0x7c, P0 ;  /* 0x0000007c00007807 */ /* 0x000fd20000000000 */
.L_x_18045:
[----:B------:R-:W-:Y:S05]  /*a640*/  BSYNC.RECONVERGENT B0 ;  /* 0x0000000000007941 */ /* 0x000fea0003800200 */
.L_x_18043:
[----:B------:R-:W-:-:S04]  /*a650*/  SHF.R.U32.HI R5, RZ, 0x18, R5 ;  /* 0x00000018ff057819 */ /* 0x000fc80000011605 */
[----:B------:R-:W-:-:S05]  /*a660*/  LOP3.LUT R5, R0, 0x80, R5, 0xf8, !PT ;  /* 0x0000008000057812 */ /* 0x000fca00078ef805 */
[----:B------:R2:W-:Y:S01]  /*a670*/  STG.E.U8 desc[UR36][R2.64], R5 ;  /* 0x0000000502007986 */ /* 0x0005e2000c101124 */
[----:B------:R-:W-:Y:S05]  /*a680*/  BRA `(.L_x_18016) ;  /* 0x00000000000c7947 */ /* 0x000fea0003800000 */
.L_x_18037:
[----:B------:R-:W0:Y:S02]  /*a690*/  I2F.S8 R0, R7 ;  /* 0x0000000700007306 */ /* 0x000e240000001400 */
[----:B0-----:R-:W-:-:S05]  /*a6a0*/  F2FP.BF16.F32.PACK_AB R0, RZ, R0 ;  /* 0x00000000ff00723e */ /* 0x001fca00000010ff */
[----:B------:R4:W-:Y:S02]  /*a6b0*/  STG.E.U16 desc[UR36][R2.64], R0 ;  /* 0x0000000002007986 */ /* 0x0009e4000c101524 */
.L_x_18016:
[----:B------:R-:W-:-:S07]  /*a6c0*/  IADD3 R17, PT, PT, R17, 0x80, RZ ;  /* 0x0000008011117810 */ /* 0x000fce0007ffe0ff */
.L_x_17910:
[----:B------:R-:W-:Y:S05]  /*a6d0*/  BSYNC.RECONVERGENT B6 ;  /* 0x0000000000067941 */ /* 0x000fea0003800200 */
.L_x_17909:
[----:B------:R-:W5:Y:S01]  /*a6e0*/  LDCU UR4, c[0x0][0x380] ;  /* 0x00007000ff0477ac */ /* 0x000f620008000800 */
[----:B------:R-:W-:Y:S01]  /*a6f0*/  BSSY.RECONVERGENT B6, `(.L_x_18046) ;  /* 0x000052c000067945 */ /* 0x000fe20003800200 */
[----:B-----5:R-:W-:-:S13]  /*a700*/  ISETP.GE.AND P0, PT, R17, UR4, PT ;  /* 0x0000000411007c0c */ /* 0x020fda000bf06270 */
[----:B------:R-:W-:Y:S05]  /*a710*/  @P0 BRA `(.L_x_18047) ;  /* 0x0000005000a40947 */ /* 0x000fea0003800000 */
[----:B------:R-:W5:Y:S01]  /*a720*/  LDCU UR4, c[0x0][0x388] ;  /* 0x00007100ff0477ac */ /* 0x000f620008000800 */
[----:B------:R-:W-:Y:S02]  /*a730*/  IMAD.MOV.U32 R19, RZ, RZ, RZ ;  /* 0x000000ffff137224 */ /* 0x000fe400078e00ff */
[----:B------:R-:W-:Y:S02]  /*a740*/  IMAD.MOV.U32 R22, RZ, RZ, RZ ;  /* 0x000000ffff167224 */ /* 0x000fe400078e00ff */
[----:B0--34-:R-:W-:Y:S02]  /*a750*/  IMAD.MOV.U32 R0, RZ, RZ, RZ ;  /* 0x000000ffff007224 */ /* 0x019fe400078e00ff */
[----:B------:R-:W-:Y:S01]  /*a760*/  IMAD.MOV.U32 R16, RZ, RZ, RZ ;  /* 0x000000ffff107224 */ /* 0x000fe200078e00ff */
[----:B-----5:R-:W-:-:S09]  /*a770*/  UISETP.NE.AND UP0, UPT, UR4, URZ, UPT ;  /* 0x000000ff0400728c */ /* 0x020fd2000bf05270 */
[----:B------:R-:W-:Y:S05]  /*a780*/  BRA.U !UP0, `(.L_x_18048) ;  /* 0x0000001508d47547 */ /* 0x000fea000b800000 */
[----:B------:R-:W1:Y:S01]  /*a790*/  LDCU.64 UR4, c[0x0][0x390] ;  /* 0x00007200ff0477ac */ /* 0x000e620008000a00 */
[----:B------:R-:W-:Y:S01]  /*a7a0*/  MOV R16, RZ ;  /* 0x000000ff00107202 */ /* 0x000fe20000000f00 */
        /* <DEDUP_REMOVED lines=371> */
.L_x_18048:
        /* <DEDUP_REMOVED lines=16> */
.L_x_18052:
[----:B------:R0:W5:Y:S01]  /*bfe0*/  LDG.E.U8 R18, desc[UR36][R2.64] ;  /* 0x0000002402127981 */ /* 0x000162000c1e1100 */
[----:B------:R-:W-:Y:S05]  /*bff0*/  BRA `(.L_x_18054) ;  /* 0x0000000c004c7947 */ /* 0x000fea0003800000 */
.L_x_18051:
        /* <DEDUP_REMOVED lines=8> */
.L_x_18056:
[----:B------:R0:W5:Y:S01]  /*c080*/  LDG.E.U8 R18, desc[UR36][R2.64] ;  /* 0x0000002402127981 */ /* 0x000162000c1e1100 */
[----:B------:R-:W-:Y:S05]  /*c090*/  BRA `(.L_x_18054) ;  /* 0x0000000c00247947 */ /* 0x000fea0003800000 */
.L_x_18055:
[----:B------:R0:W5:Y:S01]  /*c0a0*/  LDG.E.U16 R18, desc[UR36][R2.64] ;  /* 0x0000002402127981 */ /* 0x000162000c1e1500 */
[----:B------:R-:W-:Y:S05]  /*c0b0*/  BRA `(.L_x_18054) ;  /* 0x0000000c001c7947 */ /* 0x000fea0003800000 */
.L_x_18050:
        /* <DEDUP_REMOVED lines=9> */
.L_x_18058:
[----:B------:R-:W2:Y:S02]  /*c150*/  LDG.E.U16 R0, desc[UR36][R2.64] ;  /* 0x0000002402007981 */ /* 0x000ea4000c1e1500 */
[----:B--2---:R-:W-:-:S06]  /*c160*/  HADD2.F32 R0, -RZ, R0.H0_H0 ;  /* 0x20000000ff007230 */ /* 0x004fcc0000004100 */
[----:B------:R-:W0:Y:S02]  /*c170*/  F2I.FTZ.TRUNC.NTZ R0, R0 ;  /* 0x0000000000007305 */ /* 0x000e24000021f100 */
[----:B0-----:R-:W-:Y:S01]  /*c180*/  PRMT R18, R0, 0x7610, R18 ;  /* 0x0000761000127816 */ /* 0x001fe20000000012 */
[----:B------:R-:W-:Y:S06]  /*c190*/  BRA `(.L_x_18054) ;  /* 0x0000000800e47947 */ /* 0x000fec0003800000 */
.L_x_18057:
        /* <DEDUP_REMOVED lines=9> */
.L_x_18060:
[----:B------:R-:W2:Y:S02]  /*c230*/  LDG.E.U16 R2, desc[UR36][R2.64] ;  /* 0x0000002402027981 */ /* 0x000ea4000c1e1500 */
[----:B--2---:R-:W-:-:S06]  /*c240*/  HADD2.F32 R0, -RZ, R2.H0_H0 ;  /* 0x20000002ff007230 */ /* 0x004fcc0000004100 */
[----:B------:R-:W0:Y:S02]  /*c250*/  F2I.FTZ.TRUNC.NTZ R0, R0 ;  /* 0x0000000000007305 */ /* 0x000e24000021f100 */
[----:B0-----:R-:W-:Y:S01]  /*c260*/  PRMT R18, R0, 0x7610, R18 ;  /* 0x0000761000127816 */ /* 0x001fe20000000012 */
[----:B------:R-:W-:Y:S06]  /*c270*/  BRA `(.L_x_18054) ;  /* 0x0000000800ac7947 */ /* 0x000fec0003800000 */
.L_x_18059:
[----:B------:R-:W2:Y:S02]  /*c280*/  LDG.E.64 R2, desc[UR36][R2.64] ;  /* 0x0000002402027981 */ /* 0x000ea4000c1e1b00 */
[----:B--2---:R0:W1:Y:S02]  /*c290*/  F2I.F64.TRUNC R18, R2 ;  /* 0x0000000200127311 */ /* 0x004064000030d100 */
[----:B01----:R-:W-:Y:S05]  /*c2a0*/  BRA `(.L_x_18054) ;  /* 0x0000000800a07947 */ /* 0x003fea0003800000 */
.L_x_18049:
        /* <DEDUP_REMOVED lines=12> */
.L_x_18063:
[----:B------:R-:W2:Y:S02]  /*c370*/  LDG.E.64 R2, desc[UR36][R2.64] ;  /* 0x0000002402027981 */ /* 0x000ea4000c1e1b00 */
[----:B--2---:R3:W4:Y:S02]  /*c380*/  F2I.F64.TRUNC R18, R2 ;  /* 0x0000000200127311 */ /* 0x004724000030d100 */
[----:B---34-:R-:W-:Y:S05]  /*c390*/  BRA `(.L_x_18054) ;  /* 0x0000000800647947 */ /* 0x018fea0003800000 */
.L_x_18062:
        /* <DEDUP_REMOVED lines=27> */
.L_x_18065:
        /* <DEDUP_REMOVED lines=14> */
.L_x_18064:
[----:B------:R-:W2:Y:S02]  /*c630*/  LDG.E.U16 R0, desc[UR36][R2.64] ;  /* 0x0000002402007981 */ /* 0x000ea4000c1e1500 */
[----:B--2---:R-:W-:-:S06]  /*c640*/  SHF.L.U32 R0, R0, 0x10, RZ ;  /* 0x0000001000007819 */ /* 0x004fcc00000006ff */
[----:B------:R-:W0:Y:S02]  /*c650*/  F2I.FTZ.TRUNC.NTZ R0, R0 ;  /* 0x0000000000007305 */ /* 0x000e24000021f100 */
[----:B0-----:R-:W-:Y:S01]  /*c660*/  PRMT R18, R0, 0x7610, R18 ;  /* 0x0000761000127816 */ /* 0x001fe20000000012 */
[----:B------:R-:W-:Y:S06]  /*c670*/  BRA `(.L_x_18054) ;  /* 0x0000000400ac7947 */ /* 0x000fec0003800000 */
.L_x_18061:
        /* <DEDUP_REMOVED lines=10> */
.L_x_18068:
        /* <DEDUP_REMOVED lines=21> */
.L_x_18072:
[----:B------:R-:W-:Y:S05]  /*c870*/  BSYNC.RECONVERGENT B1 ;  /* 0x0000000000017941 */ /* 0x000fea0003800200 */
.L_x_18071:
[----:B------:R-:W-:Y:S02]  /*c880*/  SHF.L.U32 R0, R0, 0x14, RZ ;  /* 0x0000001400007819 */ /* 0x000fe400000006ff */
[----:B------:R-:W-:-:S04]  /*c890*/  LEA R2, R2, 0x3b800000, 0x17 ;  /* 0x3b80000002027811 */ /* 0x000fc800078eb8ff */
[----:B------:R-:W-:-:S07]  /*c8a0*/  LOP3.LUT R0, R2, R0, R7, 0xfe, !PT ;  /* 0x0000000002007212 */ /* 0x000fce00078efe07 */
.L_x_18070:
[----:B------:R-:W-:Y:S05]  /*c8b0*/  BSYNC.RECONVERGENT B0 ;  /* 0x0000000000007941 */ /* 0x000fea0003800200 */
.L_x_18069:
[----:B------:R-:W0:Y:S02]  /*c8c0*/  F2I.FTZ.TRUNC.NTZ R0, R0 ;  /* 0x0000000000007305 */ /* 0x000e24000021f100 */
[----:B0-----:R-:W-:Y:S01]  /*c8d0*/  PRMT R18, R0, 0x7610, R18 ;  /* 0x0000761000127816 */ /* 0x001fe20000000012 */
[----:B------:R-:W-:Y:S06]  /*c8e0*/  BRA `(.L_x_18054) ;  /* 0x0000000400107947 */ /* 0x000fec0003800000 */
.L_x_18067:
        /* <DEDUP_REMOVED lines=21> */
.L_x_18076:
[----:B------:R-:W-:Y:S05]  /*ca40*/  BSYNC.RECONVERGENT B1 ;  /* 0x0000000000017941 */ /* 0x000fea0003800200 */
.L_x_18075:
[----:B------:R-:W-:Y:S02]  /*ca50*/  SHF.L.U32 R0, R0, 0x15, RZ ;  /* 0x0000001500007819 */ /* 0x000fe400000006ff */
[----:B------:R-:W-:-:S04]  /*ca60*/  LEA R2, R2, 0x37800000, 0x17 ;  /* 0x3780000002027811 */ /* 0x000fc800078eb8ff */
[----:B------:R-:W-:-:S07]  /*ca70*/  LOP3.LUT R0, R2, R0, R7, 0xfe, !PT ;  /* 0x0000000002007212 */ /* 0x000fce00078efe07 */
.L_x_18074:
[----:B------:R-:W-:Y:S05]  /*ca80*/  BSYNC.RECONVERGENT B0 ;  /* 0x0000000000007941 */ /* 0x000fea0003800200 */
.L_x_18073:
[----:B------:R-:W0:Y:S02]  /*ca90*/  F2I.FTZ.TRUNC.NTZ R0, R0 ;  /* 0x0000000000007305 */ /* 0x000e24000021f100 */
[----:B0-----:R-:W-:Y:S01]  /*caa0*/  PRMT R18, R0, 0x7610, R18 ;  /* 0x0000761000127816 */ /* 0x001fe20000000012 */
[----:B------:R-:W-:Y:S06]  /*cab0*/  BRA `(.L_x_18054) ;  /* 0x00000000009c7947 */ /* 0x000fec0003800000 */
.L_x_18066:
        /* <DEDUP_REMOVED lines=14> */
.L_x_18080:
[----:B------:R-:W-:Y:S05]  /*cba0*/  BSYNC.RECONVERGENT B0 ;  /* 0x0000000000007941 */ /* 0x000fea0003800200 */
.L_x_18079:
[----:B------:R-:W0:Y:S02]  /*cbb0*/  F2I.FTZ.TRUNC.NTZ R0, R0 ;  /* 0x0000000000007305 */ /* 0x000e24000021f100 */
[----:B0-----:R-:W-:Y:S01]  /*cbc0*/  PRMT R18, R0, 0x7610, R18 ;  /* 0x0000761000127816 */ /* 0x001fe20000000012 */
[----:B------:R-:W-:Y:S06]  /*cbd0*/  BRA `(.L_x_18054) ;  /* 0x0000000000547947 */ /* 0x000fec0003800000 */
.L_x_18053:
        /* <DEDUP_REMOVED lines=16> */
.L_x_18081:
[----:B------:R-:W-:Y:S01]  /*cce0*/  PRMT R18, RZ, 0x7610, R18 ;  /* 0x00007610ff127816 */ /* 0x000fe20000000012 */
[----:B------:R-:W-:Y:S06]  /*ccf0*/  BRA `(.L_x_18054) ;  /* 0x00000000000c7947 */ /* 0x000fec0003800000 */
.L_x_18078:
[----:B------:R2:W5:Y:S01]  /*cd00*/  LDG.E.U8 R18, desc[UR36][R2.64] ;  /* 0x0000002402127981 */ /* 0x000562000c1e1100 */
[----:B------:R-:W-:Y:S05]  /*cd10*/  BRA `(.L_x_18054) ;  /* 0x0000000000047947 */ /* 0x000fea0003800000 */
.L_x_18077:
[----:B------:R1:W5:Y:S02]  /*cd20*/  LDG.E.U8 R18, desc[UR36][R2.64] ;  /* 0x0000002402127981 */ /* 0x000364000c1e1100 */
.L_x_18054:
        /* <DEDUP_REMOVED lines=16> */
.L_x_18085:
[----:B------:R0:W5:Y:S01]  /*ce30*/  LDG.E.U8 R22, desc[UR36][R2.64] ;  /* 0x0000002402167981 */ /* 0x000162000c1e1100 */
[----:B------:R-:W-:Y:S05]  /*ce40*/  BRA `(.L_x_18087) ;  /* 0x0000000c004c7947 */ /* 0x000fea0003800000 */
.L_x_18084:
        /* <DEDUP_REMOVED lines=8> */
.L_x_18089:
[----:B------:R0:W5:Y:S01]  /*ced0*/  LDG.E.U8 R22, desc[UR36][R2.64] ;  /* 0x0000002402167981 */ /* 0x000162000c1e1100 */
[----:B------:R-:W-:Y:S05]  /*cee0*/  BRA `(.L_x_18087) ;  /* 0x0000000c00247947 */ /* 0x000fea0003800000 */
.L_x_18088:
[----:B------:R0:W5:Y:S01]  /*cef0*/  LDG.E.U16 R22, desc[UR36][R2.64] ;  /* 0x0000002402167981 */ /* 0x000162000c1e1500 */
[----:B------:R-:W-:Y:S05]  /*cf00*/  BRA `(.L_x_18087) ;  /* 0x0000000c001c7947 */ /* 0x000fea0003800000 */
.L_x_18083:
        /* <DEDUP_REMOVED lines=9> */
.L_x_18091:
[----:B------:R-:W2:Y:S02]  /*cfa0*/  LDG.E.U16 R0, desc[UR36][R2.64] ;  /* 0x0000002402007981 */ /* 0x000ea4000c1e1500 */
[----:B--2---:R-:W-:-:S06]  /*cfb0*/  HADD2.F32 R0, -RZ, R0.H0_H0 ;  /* 0x20000000ff007230 */ /* 0x004fcc0000004100 */
[----:B------:R-:W0:Y:S02]  /*cfc0*/  F2I.FTZ.TRUNC.NTZ R0, R0 ;  /* 0x0000000000007305 */ /* 0x000e24000021f100 */
[----:B0-----:R-:W-:Y:S01]  /*cfd0*/  PRMT R22, R0, 0x7610, R22 ;  /* 0x0000761000167816 */ /* 0x001fe20000000016 */
[----:B------:R-:W-:Y:S06]  /*cfe0*/  BRA `(.L_x_18087) ;  /* 0x0000000800e47947 */ /* 0x000fec0003800000 */
.L_x_18090:
        /* <DEDUP_REMOVED lines=9> */
.L_x_18093:
[----:B------:R-:W2:Y:S02]  /*d080*/  LDG.E.U16 R2, desc[UR36][R2.64] ;  /* 0x0000002402027981 */ /* 0x000ea4000c1e1500 */
[----:B--2---:R-:W-:-:S06]  /*d090*/  HADD2.F32 R0, -RZ, R2.H0_H0 ;  /* 0x20000002ff007230 */ /* 0x004fcc0000004100 */
[----:B------:R-:W0:Y:S02]  /*d0a0*/  F2I.FTZ.TRUNC.NTZ R0, R0 ;  /* 0x0000000000007305 */ /* 0x000e24000021f100 */
[----:B0-----:R-:W-:Y:S01]  /*d0b0*/  PRMT R22, R0, 0x7610, R22 ;  /* 0x0000761000167816 */ /* 0x001fe20000000016 */
[----:B------:R-:W-:Y:S06]  /*d0c0*/  BRA `(.L_x_18087) ;  /* 0x0000000800ac7947 */ /* 0x000fec0003800000 */
.L_x_18092:
[----:B------:R-:W2:Y:S02]  /*d0d0*/  LDG.E.64 R2, desc[UR36][R2.64] ;  /* 0x0000002402027981 */ /* 0x000ea4000c1e1b00 */
[----:B--2---:R3:W0:Y:S02]  /*d0e0*/  F2I.F64.TRUNC R22, R2 ;  /* 0x0000000200167311 */ /* 0x004624000030d100 */
[----:B0--3--:R-:W-:Y:S05]  /*d0f0*/  BRA `(.L_x_18087) ;  /* 0x0000000800a07947 */ /* 0x009fea0003800000 */
.L_x_18082:
        /* <DEDUP_REMOVED lines=12> */
.L_x_18096:
[----:B------:R-:W2:Y:S02]  /*d1c0*/  LDG.E.64 R2, desc[UR36][R2.64] ;  /* 0x0000002402027981 */ /* 0x000ea4000c1e1b00 */
[----:B--2---:R3:W0:Y:S02]  /*d1d0*/  F2I.F64.TRUNC R22, R2 ;  /* 0x0000000200167311 */ /* 0x004624000030d100 */
[----:B0--3--:R-:W-:Y:S05]  /*d1e0*/  BRA `(.L_x_18087) ;  /* 0x0000000800647947 */ /* 0x009fea0003800000 */
.L_x_18095:
        /* <DEDUP_REMOVED lines=27> */
.L_x_18098:
        /* <DEDUP_REMOVED lines=14> */
.L_x_18097:
[----:B------:R-:W2:Y:S02]  /*d480*/  LDG.E.U16 R0, desc[UR36][R2.64] ;  /* 0x0000002402007981 */ /* 0x000ea4000c1e1500 */
[----:B--2---:R-:W-:-:S06]  /*d490*/  IMAD.U32 R0, R0, 0x10000, RZ ;  /* 0x0001000000007824 */ /* 0x004fcc00078e00ff */
[----:B------:R-:W0:Y:S02]  /*d4a0*/  F2I.FTZ.TRUNC.NTZ R0, R0 ;  /* 0x0000000000007305 */ /* 0x000e24000021f100 */
[----:B0-----:R-:W-:Y:S01]  /*d4b0*/  PRMT R22, R0, 0x7610, R22 ;  /* 0x0000761000167816 */ /* 0x001fe20000000016 */
[----:B------:R-:W-:Y:S06]  /*d4c0*/  BRA `(.L_x_18087) ;  /* 0x0000000400ac7947 */ /* 0x000fec0003800000 */
.L_x_18094:
        /* <DEDUP_REMOVED lines=10> */
.L_x_18101:
        /* <DEDUP_REMOVED lines=21> */
.L_x_18105:
[----:B------:R-:W-:Y:S05]  /*d6c0*/  BSYNC.RECONVERGENT B1 ;  /* 0x0000000000017941 */ /* 0x000fea0003800200 */
.L_x_18104:
[----:B------:R-:W-:Y:S01]  /*d6d0*/  IMAD.SHL.U32 R0, R0, 0x100000, RZ ;  /* 0x0010000000007824 */ /* 0x000fe200078e00ff */
[----:B------:R-:W-:-:S04]  /*d6e0*/  LEA R2, R2, 0x3b800000, 0x17 ;  /* 0x3b80000002027811 */ /* 0x000fc800078eb8ff */
[----:B------:R-:W-:-:S07]  /*d6f0*/  LOP3.LUT R0, R2, R0, R7, 0xfe, !PT ;  /* 0x0000000002007212 */ /* 0x000fce00078efe07 */
.L_x_18103:
[----:B------:R-:W-:Y:S05]  /*d700*/  BSYNC.RECONVERGENT B0 ;  /* 0x0000000000007941 */ /* 0x000fea0003800200 */
.L_x_18102:
[----:B------:R-:W0:Y:S02]  /*d710*/  F2I.FTZ.TRUNC.NTZ R0, R0 ;  /* 0x0000000000007305 */ /* 0x000e24000021f100 */
[----:B0-----:R-:W-:Y:S01]  /*d720*/  PRMT R22, R0, 0x7610, R22 ;  /* 0x0000761000167816 */ /* 0x001fe20000000016 */
[----:B------:R-:W-:Y:S06]  /*d730*/  BRA `(.L_x_18087) ;  /* 0x0000000400107947 */ /* 0x000fec0003800000 */
.L_x_18100:
        /* <DEDUP_REMOVED lines=21> */
.L_x_18109:
[----:B------:R-:W-:Y:S05]  /*d890*/  BSYNC.RECONVERGENT B1 ;  /* 0x0000000000017941 */ /* 0x000fea0003800200 */
.L_x_18108:
[----:B------:R-:W-:Y:S01]  /*d8a0*/  IMAD.SHL.U32 R0, R0, 0x200000, RZ ;  /* 0x0020000000007824 */ /* 0x000fe200078e00ff */
[----:B------:R-:W-:-:S04]  /*d8b0*/  LEA R2, R2, 0x37800000, 0x17 ;  /* 0x3780000002027811 */ /* 0x000fc800078eb8ff */
[----:B------:R-:W-:-:S07]  /*d8c0*/  LOP3.LUT R0, R2, R0, R7, 0xfe, !PT ;  /* 0x0000000002007212 */ /* 0x000fce00078efe07 */
.L_x_18107:
[----:B------:R-:W-:Y:S05]  /*d8d0*/  BSYNC.RECONVERGENT B0 ;  /* 0x0000000000007941 */ /* 0x000fea0003800200 */
.L_x_18106:
[----:B------:R-:W0:Y:S02]  /*d8e0*/  F2I.FTZ.TRUNC.NTZ R0, R0 ;  /* 0x0000000000007305 */ /* 0x000e24000021f100 */
[----:B0-----:R-:W-:Y:S01]  /*d8f0*/  PRMT R22, R0, 0x7610, R22 ;  /* 0x0000761000167816 */ /* 0x001fe20000000016 */
[----:B------:R-:W-:Y:S06]  /*d900*/  BRA `(.L_x_18087) ;  /* 0x00000000009c7947 */ /* 0x000fec0003800000 */
.L_x_18099:
        /* <DEDUP_REMOVED lines=14> */
.L_x_18113:
[----:B------:R-:W-:Y:S05]  /*d9f0*/  BSYNC.RECONVERGENT B0 ;  /* 0x0000000000007941 */ /* 0x000fea0003800200 */
.L_x_18112:
[----:B------:R-:W0:Y:S02]  /*da00*/  F2I.FTZ.TRUNC.NTZ R0, R0 ;  /* 0x0000000000007305 */ /* 0x000e24000021f100 */
[----:B0-----:R-:W-:Y:S01]  /*da10*/  PRMT R22, R0, 0x7610, R22 ;  /* 0x0000761000167816 */ /* 0x001fe20000000016 */
[----:B------:R-:W-:Y:S06]  /*da20*/  BRA `(.L_x_18087) ;  /* 0x0000000000547947 */ /* 0x000fec0003800000 */
.L_x_18086:
        /* <DEDUP_REMOVED lines=16> */
.L_x_18114:
[----:B------:R-:W-:Y:S01]  /*db30*/  PRMT R22, RZ, 0x7610, R22 ;  /* 0x00007610ff167816 */ /* 0x000fe20000000016 */
[----:B------:R-:W-:Y:S06]  /*db40*/  BRA `(.L_x_18087) ;  /* 0x00000000000c7947 */ /* 0x000fec0003800000 */
.L_x_18111:
[----:B------:R1:W5:Y:S01]  /*db50*/  LDG.E.U8 R22, desc[UR36][R2.64] ;  /* 0x0000002402167981 */ /* 0x000362000c1e1100 */
[----:B------:R-:W-:Y:S05]  /*db60*/  BRA `(.L_x_18087) ;  /* 0x0000000000047947 */ /* 0x000fea0003800000 */
.L_x_18110:
[----:B------:R2:W5:Y:S02]  /*db70*/  LDG.E.U8 R22, desc[UR36][R2.64] ;  /* 0x0000002402167981 */ /* 0x000564000c1e1100 */
.L_x_18087:
        /* <DEDUP_REMOVED lines=16> */
.L_x_18118:
[----:B------:R1:W5:Y:S01]  /*dc80*/  LDG.E.U8 R0, desc[UR36][R2.64] ;  /* 0x0000002402007981 */ /* 0x000362000c1e1100 */
[----:B------:R-:W-:Y:S05]  /*dc90*/  BRA `(.L_x_18120) ;  /* 0x0000000c004c7947 */ /* 0x000fea0003800000 */
.L_x_18117:
        /* <DEDUP_REMOVED lines=8> */
.L_x_18122:
[----:B------:R3:W5:Y:S01]  /*dd20*/  LDG.E.U8 R0, desc[UR36][R2.64] ;  /* 0x0000002402007981 */ /* 0x000762000c1e1100 */
[----:B------:R-:W-:Y:S05]  /*dd30*/  BRA `(.L_x_18120) ;  /* 0x0000000c00247947 */ /* 0x000fea0003800000 */
.L_x_18121:
[----:B------:R0:W5:Y:S01]  /*dd40*/  LDG.E.U16 R0, desc[UR36][R2.64] ;  /* 0x0000002402007981 */ /* 0x000162000c1e1500 */
[----:B------:R-:W-:Y:S05]  /*dd50*/  BRA `(.L_x_18120) ;  /* 0x0000000c001c7947 */ /* 0x000fea0003800000 */
.L_x_18116:
        /* <DEDUP_REMOVED lines=9> */
.L_x_18124:
[----:B------:R-:W2:Y:S02]  /*ddf0*/  LDG.E.U16 R4, desc[UR36][R2.64] ;  /* 0x0000002402047981 */ /* 0x000ea4000c1e1500 */
[----:B--2---:R-:W-:-:S06]  /*de00*/  HADD2.F32 R4, -RZ, R4.H0_H0 ;  /* 0x20000004ff047230 */ /* 0x004fcc0000004100 */
[----:B------:R-:W0:Y:S02]  /*de10*/  F2I.FTZ.TRUNC.NTZ R4, R4 ;  /* 0x0000000400047305 */ /* 0x000e24000021f100 */
[----:B0-----:R-:W-:Y:S01]  /*de20*/  PRMT R0, R4, 0x7610, R0 ;  /* 0x0000761004007816 */ /* 0x001fe20000000000 */
[----:B------:R-:W-:Y:S06]  /*de30*/  BRA `(.L_x_18120) ;  /* 0x0000000800e47947 */ /* 0x000fec0003800000 */
.L_x_18123:
        /* <DEDUP_REMOVED lines=9> */
.L_x_18126:
[----:B------:R-:W2:Y:S02]  /*ded0*/  LDG.E.U16 R2, desc[UR36][R2.64] ;  /* 0x0000002402027981 */ /* 0x000ea4000c1e1500 */
[----:B--2---:R-:W-:-:S06]  /*dee0*/  HADD2.F32 R4, -RZ, R2.H0_H0 ;  /* 0x20000002ff047230 */ /* 0x004fcc0000004100 */
[----:B------:R-:W0:Y:S02]  /*def0*/  F2I.FTZ.TRUNC.NTZ R4, R4 ;  /* 0x0000000400047305 */ /* 0x000e24000021f100 */
[----:B0-----:R-:W-:Y:S01]  /*df00*/  PRMT R0, R4, 0x7610, R0 ;  /* 0x0000761004007816 */ /* 0x001fe20000000000 */
[----:B------:R-:W-:Y:S06]  /*df10*/  BRA `(.L_x_18120) ;  /* 0x0000000800ac7947 */ /* 0x000fec0003800000 */
.L_x_18125:
[----:B------:R-:W2:Y:S02]  /*df20*/  LDG.E.64 R2, desc[UR36][R2.64] ;  /* 0x0000002402027981 */ /* 0x000ea4000c1e1b00 */
[----:B--2---:R0:W1:Y:S02]  /*df30*/  F2I.F64.TRUNC R0, R2 ;  /* 0x0000000200007311 */ /* 0x004064000030d100 */
[----:B01----:R-:W-:Y:S05]  /*df40*/  BRA `(.L_x_18120) ;  /* 0x0000000800a07947 */ /* 0x003fea0003800000 */
.L_x_18115:
        /* <DEDUP_REMOVED lines=12> */
.L_x_18129:
[----:B------:R-:W2:Y:S02]  /*e010*/  LDG.E.64 R2, desc[UR36][R2.64] ;  /* 0x0000002402027981 */ /* 0x000ea4000c1e1b00 */
[----:B--2---:R0:W1:Y:S02]  /*e020*/  F2I.F64.TRUNC R0, R2 ;  /* 0x0000000200007311 */ /* 0x004064000030d100 */
[----:B01----:R-:W-:Y:S05]  /*e030*/  BRA `(.L_x_18120) ;  /* 0x0000000800647947 */ /* 0x003fea0003800000 */
.L_x_18128:
        /* <DEDUP_REMOVED lines=27> */
.L_x_18131:
        /* <DEDUP_REMOVED lines=14> */
.L_x_18130:
[----:B------:R-:W2:Y:S02]  /*e2d0*/  LDG.E.U16 R4, desc[UR36][R2.64] ;  /* 0x0000002402047981 */ /* 0x000ea4000c1e1500 */
[----:B--2---:R-:W-:-:S06]  /*e2e0*/  IMAD.U32 R4, R4, 0x10000, RZ ;  /* 0x0001000004047824 */ /* 0x004fcc00078e00ff */
[----:B------:R-:W0:Y:S02]  /*e2f0*/  F2I.FTZ.TRUNC.NTZ R4, R4 ;  /* 0x0000000400047305 */ /* 0x000e24000021f100 */
[----:B0-----:R-:W-:Y:S01]  /*e300*/  PRMT R0, R4, 0x7610, R0 ;  /* 0x0000761004007816 */ /* 0x001fe20000000000 */
[----:B------:R-:W-:Y:S06]  /*e310*/  BRA `(.L_x_18120) ;  /* 0x0000000400ac7947 */ /* 0x000fec0003800000 */
.L_x_18127:
        /* <DEDUP_REMOVED lines=10> */
.L_x_18134:
        /* <DEDUP_REMOVED lines=21> */
.L_x_18138:
[----:B------:R-:W-:Y:S05]  /*e510*/  BSYNC.RECONVERGENT B1 ;  /* 0x0000000000017941 */ /* 0x000fea0003800200 */
.L_x_18137:
[----:B------:R-:W-:Y:S01]  /*e520*/  IMAD.SHL.U32 R0, R0, 0x100000, RZ ;  /* 0x0010000000007824 */ /* 0x000fe200078e00ff */
[----:B------:R-:W-:-:S04]  /*e530*/  LEA R2, R2, 0x3b800000, 0x17 ;  /* 0x3b80000002027811 */ /* 0x000fc800078eb8ff */
[----:B------:R-:W-:-:S07]  /*e540*/  LOP3.LUT R4, R2, R0, R7, 0xfe, !PT ;  /* 0x0000000002047212 */ /* 0x000fce00078efe07 */
.L_x_18136:
[----:B------:R-:W-:Y:S05]  /*e550*/  BSYNC.RECONVERGENT B0 ;  /* 0x0000000000007941 */ /* 0x000fea0003800200 */
.L_x_18135:
[----:B------:R-:W0:Y:S02]  /*e560*/  F2I.FTZ.TRUNC.NTZ R4, R4 ;  /* 0x0000000400047305 */ /* 0x000e24000021f100 */
[----:B0-----:R-:W-:Y:S01]  /*e570*/  PRMT R0, R4, 0x7610, R0 ;  /* 0x0000761004007816 */ /* 0x001fe20000000000 */
[----:B------:R-:W-:Y:S06]  /*e580*/  BRA `(.L_x_18120) ;  /* 0x0000000400107947 */ /* 0x000fec0003800000 */
.L_x_18133:
        /* <DEDUP_REMOVED lines=21> */
.L_x_18142:
[----:B------:R-:W-:Y:S05]  /*e6e0*/  BSYNC.RECONVERGENT B1 ;  /* 0x0000000000017941 */ /* 0x000fea0003800200 */
.L_x_18141:
[----:B------:R-:W-:Y:S01]  /*e6f0*/  IMAD.SHL.U32 R0, R0, 0x200000, RZ ;  /* 0x0020000000007824 */ /* 0x000fe200078e00ff */
[----:B------:R-:W-:-:S04]  /*e700*/  LEA R2, R2, 0x37800000, 0x17 ;  /* 0x3780000002027811 */ /* 0x000fc800078eb8ff */
[----:B------:R-:W-:-:S07]  /*e710*/  LOP3.LUT R4, R2, R0, R7, 0xfe, !PT ;  /* 0x0000000002047212 */ /* 0x000fce00078efe07 */
.L_x_18140:
[----:B------:R-:W-:Y:S05]  /*e720*/  BSYNC.RECONVERGENT B0 ;  /* 0x0000000000007941 */ /* 0x000fea0003800200 */
.L_x_18139:
[----:B------:R-:W0:Y:S02]  /*e730*/  F2I.FTZ.TRUNC.NTZ R4, R4 ;  /* 0x0000000400047305 */ /* 0x000e24000021f100 */
[----:B0-----:R-:W-:Y:S01]  /*e740*/  PRMT R0, R4, 0x7610, R0 ;  /* 0x0000761004007816 */ /* 0x001fe20000000000 */
[----:B------:R-:W-:Y:S06]  /*e750*/  BRA `(.L_x_18120) ;  /* 0x00000000009c7947 */ /* 0x000fec0003800000 */
.L_x_18132:
        /* <DEDUP_REMOVED lines=14> */
.L_x_18146:
[----:B------:R-:W-:Y:S05]  /*e840*/  BSYNC.RECONVERGENT B0 ;  /* 0x0000000000007941 */ /* 0x000fea0003800200 */
.L_x_18145:
[----:B------:R-:W0:Y:S02]  /*e850*/  F2I.FTZ.TRUNC.NTZ R4, R4 ;  /* 0x0000000400047305 */ /* 0x000e24000021f100 */
[----:B0-----:R-:W-:Y:S01]  /*e860*/  PRMT R0, R4, 0x7610, R0 ;  /* 0x0000761004007816 */ /* 0x001fe20000000000 */
[----:B------:R-:W-:Y:S06]  /*e870*/  BRA `(.L_x_18120) ;  /* 0x0000000000547947 */ /* 0x000fec0003800000 */
.L_x_18119:
        /* <DEDUP_REMOVED lines=15> */
[----:B--2-45:R-:W-:Y:S05]  /*e970*/  CALL.ABS.NOINC R2 ;  /* 0x0000000002007343 */ /* 0x034fea0003c00000 */
.L_x_18147:
[----:B------:R-:W-:Y:S01]  /*e980*/  PRMT R0, RZ, 0x7610, R0 ;  /* 0x00007610ff007816 */ /* 0x000fe20000000000 */
[----:B------:R-:W-:Y:S06]  /*e990*/  BRA `(.L_x_18120) ;  /* 0x00000000000c7947 */ /* 0x000fec0003800000 */
.L_x_18144:
[----:B------:R0:W5:Y:S01]  /*e9a0*/  LDG.E.U8 R0, desc[UR36][R2.64] ;  /* 0x0000002402007981 */ /* 0x000162000c1e1100 */
[----:B------:R-:W-:Y:S05]  /*e9b0*/  BRA `(.L_x_18120) ;  /* 0x0000000000047947 */ /* 0x000fea0003800000 */
.L_x_18143:
[----:B------:R0:W5:Y:S02]  /*e9c0*/  LDG.E.U8 R0, desc[UR36][R2.64] ;  /* 0x0000002402007981 */ /* 0x000164000c1e1100 */
.L_x_18120:
[----:B------:R-:W0:Y:S01]  /*e9d0*/  LDCU.64 UR6, c[0x0][0x648] ;  /* 0x0000c900ff0677ac */ /* 0x000e220008000a00 */
[----:B----45:R-:W-:Y:S02]  /*e9e0*/  PRMT R18, R18, 0x9910, RZ ;  /* 0x0000991012127816 */ /* 0x030fe400000000ff */
[----:B0123--:R-:W-:Y:S01]  /*e9f0*/  PRMT R2, R22, 0x9910, RZ ;  /* 0x0000991016027816 */ /* 0x00ffe200000000ff */
[----:B------:R-:W-:Y:S01]  /*ea00*/  UPRMT UR4, UR40, 0x9910, URZ ;  /* 0x0000991028047896 */ /* 0x000fe200080000ff */
[----:B------:R-:W-:Y:S01]  /*ea10*/  PRMT R3, R0, 0x9910, RZ ;  /* 0x0000991000037816 */ /* 0x000fe200000000ff */
[----:B------:R-:W-:Y:S01]  /*ea20*/  ULOP3.LUT UR5, UR41, 0xff, URZ, 0xc0, !UPT ;  /* 0x000000ff29057892 */ /* 0x000fe2000f8ec0ff */
[----:B------:R-:W-:-:S03]  /*ea30*/  IMAD.MOV.U32 R0, RZ, RZ, R18 ;  /* 0x000000ffff007224 */ /* 0x000fc600078e0012 */
[----:B------:R-:W-:Y:S01]  /*ea40*/  UISETP.GT.AND UP0, UPT, UR5, 0x9, UPT ;  /* 0x000000090500788c */ /* 0x000fe2000bf04270 */
[----:B------:R-:W-:Y:S01]  /*ea50*/  IMAD R0, R0, UR4, RZ ;  /* 0x0000000400007c24 */ /* 0x000fe2000f8e02ff */
[----:B------:R-:W-:Y:S01]  /*ea60*/  UPRMT UR4, UR39, 0x9910, URZ ;  /* 0x0000991027047896 */ /* 0x000fe200080000ff */
[----:B------:R-:W-:-:S03]  /*ea70*/  IMAD R2, R2, R3, RZ ;  /* 0x0000000302027224 */ /* 0x000fc600078e02ff */
[----:B------:R-:W-:Y:S02]  /*ea80*/  PRMT R0, R0, 0x9910, RZ ;  /* 0x0000991000007816 */ /* 0x000fe400000000ff */
[----:B------:R-:W-:Y:S02]  /*ea90*/  PRMT R5, R2, 0x9910, RZ ;  /* 0x0000991002057816 */ /* 0x000fe400000000ff */
[----:B------:R-:W-:-:S03]  /*eaa0*/  IADD3 R2, P0, PT, R16, UR6, RZ ;  /* 0x0000000610027c10 */ /* 0x000fc6000ff1e0ff */
[----:B------:R-:W-:Y:S01]  /*eab0*/  IMAD R7, R5, UR4, R0 ;  /* 0x0000000405077c24 */ /* 0x000fe2000f8e0200 */
[----:B------:R-:W-:Y:S01]  /*eac0*/  IADD3.X R3, PT, PT, RZ, UR7, RZ, P0, !PT ;  /* 0x00000007ff037c10 */ /* 0x000fe200087fe4ff */
[----:B------:R-:W-:Y:S08]  /*ead0*/  BRA.U UP0, `(.L_x_18148) ;  /* 0x0000000500047547 */ /* 0x000ff0000b800000 */
        /* <DEDUP_REMOVED lines=10> */
.L_x_18151:
[----:B------:R1:W-:Y:S01]  /*eb80*/  STG.E.U8 desc[UR36][R2.64], R7 ;  /* 0x0000000702007986 */ /* 0x0003e2000c101124 */
[----:B------:R-:W-:Y:S05]  /*eb90*/  BRA `(.L_x_18153) ;  /* 0x0000000c00807947 */ /* 0x000fea0003800000 */
.L_x_18150:
        /* <DEDUP_REMOVED lines=12> */
.L_x_18155:
[----:B------:R-:W-:-:S04]  /*ec60*/  LOP3.LUT R7, R7, 0xffff, RZ, 0xc0, !PT ;  /* 0x0000ffff07077812 */ /* 0x000fc800078ec0ff */
[----:B------:R-:W-:-:S05]  /*ec70*/  PRMT R5, R7, 0x8880, RZ ;  /* 0x0000888007057816 */ /* 0x000fca00000000ff */
[----:B------:R3:W-:Y:S01]  /*ec80*/  STG.E desc[UR36][R2.64], R5 ;  /* 0x0000000502007986 */ /* 0x0007e2000c101924 */
[----:B------:R-:W-:Y:S05]  /*ec90*/  BRA `(.L_x_18153) ;  /* 0x0000000c00407947 */ /* 0x000fea0003800000 */
.L_x_18154:
[----:B------:R-:W-:-:S04]  /*eca0*/  PRMT R5, R7, 0x8880, RZ ;  /* 0x0000888007057816 */ /* 0x000fc800000000ff */
[----:B------:R-:W-:-:S05]  /*ecb0*/  PRMT R5, R5, 0x7710, RZ ;  /* 0x0000771005057816 */ /* 0x000fca00000000ff */
[----:B------:R2:W-:Y:S01]  /*ecc0*/  STG.E.U16 desc[UR36][R2.64], R5 ;  /* 0x0000000502007986 */ /* 0x0005e2000c101524 */
[----:B------:R-:W-:Y:S05]  /*ecd0*/  BRA `(.L_x_18153) ;  /* 0x0000000c00307947 */ /* 0x000fea0003800000 */
.L_x_18149:
        /* <DEDUP_REMOVED lines=9> */
.L_x_18157:
[----:B------:R-:W0:Y:S02]  /*ed70*/  I2F.S8 R0, R7 ;  /* 0x0000000700007306 */ /* 0x000e240000001400 */
[----:B0-----:R-:W-:-:S05]  /*ed80*/  F2FP.F16.F32.PACK_AB R0, RZ, R0 ;  /* 0x00000000ff00723e */ /* 0x001fca00000000ff */
[----:B------:R0:W-:Y:S01]  /*ed90*/  STG.E.U16 desc[UR36][R2.64], R0 ;  /* 0x0000000002007986 */ /* 0x0001e2000c101524 */
[----:B------:R-:W-:Y:S05]  /*eda0*/  BRA `(.L_x_18153) ;  /* 0x0000000800fc7947 */ /* 0x000fea0003800000 */
.L_x_18156:
        /* <DEDUP_REMOVED lines=10> */
.L_x_18159:
[----:B------:R-:W0:Y:S02]  /*ee50*/  I2F.S8 R7, R7 ;  /* 0x0000000700077306 */ /* 0x000e240000001400 */
[----:B0-----:R-:W-:-:S04]  /*ee60*/  F2FP.F16.F32.PACK_AB R5, RZ, R7 ;  /* 0x00000007ff05723e */ /* 0x001fc800000000ff */
[----:B------:R-:W-:-:S05]  /*ee70*/  PRMT R5, R5, 0x5410, RZ ;  /* 0x0000541005057816 */ /* 0x000fca00000000ff */
[----:B------:R0:W-:Y:S01]  /*ee80*/  STG.E desc[UR36][R2.64], R5 ;  /* 0x0000000502007986 */ /* 0x0001e2000c101924 */
[----:B------:R-:W-:Y:S05]  /*ee90*/  BRA `(.L_x_18153) ;  /* 0x0000000800c07947 */ /* 0x000fea0003800000 */
.L_x_18158:
[----:B------:R-:W-:-:S04]  /*eea0*/  PRMT R4, R7, 0x8880, RZ ;  /* 0x0000888007047816 */ /* 0x000fc800000000ff */
[----:B------:R-:W-:-:S06]  /*eeb0*/  PRMT R4, R4, 0x7710, RZ ;  /* 0x0000771004047816 */ /* 0x000fcc00000000ff */
[----:B------:R-:W0:Y:S02]  /*eec0*/  I2F.F64.S16 R4, R4 ;  /* 0x0000000400047312 */ /* 0x000e240000101c00 */
[----:B0-----:R0:W-:Y:S01]  /*eed0*/  STG.E.64 desc[UR36][R2.64], R4 ;  /* 0x0000000402007986 */ /* 0x0011e2000c101b24 */
[----:B------:R-:W-:Y:S05]  /*eee0*/  BRA `(.L_x_18153) ;  /* 0x0000000800ac7947 */ /* 0x000fea0003800000 */
.L_x_18148:
        /* <DEDUP_REMOVED lines=14> */
.L_x_18163:
        /* <DEDUP_REMOVED lines=18> */
.L_x_18166:
[----:B------:R-:W-:-:S04]  /*f0f0*/  SHF.R.U32.HI R5, RZ, 0x18, R5 ;  /* 0x00000018ff057819 */ /* 0x000fc80000011605 */
[----:B------:R-:W-:-:S07]  /*f100*/  LOP3.LUT R0, R0, 0x80, R5, 0xf8, !PT ;  /* 0x0000008000007812 */ /* 0x000fce00078ef805 */
.L_x_18165:
[----:B------:R-:W-:Y:S05]  /*f110*/  BSYNC.RECONVERGENT B0 ;  /* 0x0000000000007941 */ /* 0x000fea0003800200 */
.L_x_18164:
[----:B------:R0:W-:Y:S01]  /*f120*/  STG.E.U8 desc[UR36][R2.64], R0 ;  /* 0x0000000002007986 */ /* 0x0001e2000c101124 */
[----:B------:R-:W-:Y:S05]  /*f130*/  BRA `(.L_x_18153) ;  /* 0x0000000800187947 */ /* 0x000fea0003800000 */
.L_x_18162:
[----:B------:R-:W0:Y:S01]  /*f140*/  I2F.S8 R5, R7 ;  /* 0x0000000700057306 */ /* 0x000e220000001400 */
[----:B------:R-:W-:Y:S01]  /*f150*/  BSSY.RECONVERGENT B0, `(.L_x_18167) ;  /* 0x0000013000007945 */ /* 0x000fe20003800200 */
[----:B------:R-:W-:Y:S01]  /*f160*/  HFMA2 R0, -RZ, RZ, 0, 7.62939453125e-06 ;  /* 0x00000080ff007431 */ /* 0x000fe200000001ff */
        /* <DEDUP_REMOVED lines=15> */
.L_x_18169:
[----:B------:R-:W-:-:S04]  /*f260*/  SHF.R.U32.HI R5, RZ, 0x18, R5 ;  /* 0x00000018ff057819 */ /* 0x000fc80000011605 */
[----:B------:R-:W-:-:S07]  /*f270*/  LOP3.LUT R0, R0, 0x80, R5, 0xf8, !PT ;  /* 0x0000008000007812 */ /* 0x000fce00078ef805 */
.L_x_18168:
[----:B------:R-:W-:Y:S05]  /*f280*/  BSYNC.RECONVERGENT B0 ;  /* 0x0000000000007941 */ /* 0x000fea0003800200 */
.L_x_18167:
[----:B------:R0:W-:Y:S01]  /*f290*/  STG.E.U8 desc[UR36][R2.64], R0 ;  /* 0x0000000002007986 */ /* 0x0001e2000c101124 */
[----:B------:R-:W-:Y:S05]  /*f2a0*/  BRA `(.L_x_18153) ;  /* 0x0000000400bc7947 */ /* 0x000fea0003800000 */
.L_x_18161:
        /* <DEDUP_REMOVED lines=22> */
.L_x_18171:
[----:B------:R-:W-:-:S04]  /*f410*/  LOP3.LUT R7, R7, 0xffff, RZ, 0xc0, !PT ;  /* 0x0000ffff07077812 */ /* 0x000fc800078ec0ff */
[----:B------:R-:W-:-:S05]  /*f420*/  PRMT R7, R7, 0x8880, RZ ;  /* 0x0000888007077816 */ /* 0x000fca00000000ff */
[----:B------:R-:W-:-:S05]  /*f430*/  IMAD.MOV.U32 R4, RZ, RZ, R7 ;  /* 0x000000ffff047224 */ /* 0x000fca00078e0007 */
[----:B------:R-:W-:-:S05]  /*f440*/  SHF.R.S32.HI R5, RZ, 0x1f, R4 ;  /* 0x0000001fff057819 */ /* 0x000fca0000011404 */
[----:B------:R0:W-:Y:S01]  /*f450*/  STG.E.64 desc[UR36][R2.64], R4 ;  /* 0x0000000402007986 */ /* 0x0001e2000c101b24 */
[----:B------:R-:W-:Y:S05]  /*f460*/  BRA `(.L_x_18153) ;  /* 0x00000004004c7947 */ /* 0x000fea0003800000 */
.L_x_18170:
[----:B------:R-:W-:-:S04]  /*f470*/  LOP3.LUT R7, R7, 0xffff, RZ, 0xc0, !PT ;  /* 0x0000ffff07077812 */ /* 0x000fc800078ec0ff */
[----:B------:R-:W-:-:S05]  /*f480*/  PRMT R5, R7, 0x8880, RZ ;  /* 0x0000888007057816 */ /* 0x000fca00000000ff */
[----:B------:R0:W-:Y:S01]  /*f490*/  STG.E desc[UR36][R2.64], R5 ;  /* 0x0000000502007986 */ /* 0x0001e2000c101924 */
[----:B------:R-:W-:Y:S05]  /*f4a0*/  BRA `(.L_x_18153) ;  /* 0x00000004003c7947 */ /* 0x000fea0003800000 */
.L_x_18160:
        /* <DEDUP_REMOVED lines=10> */
.L_x_18173:
[----:B------:R-:W-:Y:S02]  /*f550*/  PRMT R4, R7, 0x8880, RZ ;  /* 0x0000888007047816 */ /* 0x000fe400000000ff */
[----:B------:R-:W-:Y:S02]  /*f560*/  CS2R R6, SRZ ;  /* 0x0000000000067805 */ /* 0x000fe4000001ff00 */
[----:B------:R-:W-:-:S06]  /*f570*/  PRMT R4, R4, 0x7710, RZ ;  /* 0x0000771004047816 */ /* 0x000fcc00000000ff */
[----:B------:R-:W0:Y:S02]  /*f580*/  I2F.F64.S16 R4, R4 ;  /* 0x0000000400047312 */ /* 0x000e240000101c00 */
[----:B0-----:R0:W-:Y:S01]  /*f590*/  STG.E.128 desc[UR36][R2.64], R4 ;  /* 0x0000000402007986 */ /* 0x0011e2000c101d24 */
[----:B------:R-:W-:Y:S05]  /*f5a0*/  BRA `(.L_x_18153) ;  /* 0x0000000000fc7947 */ /* 0x000fea0003800000 */
.L_x_18172:
[----:B------:R-:W-:-:S09]  /*f5b0*/  UISETP.NE.AND UP0, UPT, UR5, 0xf, UPT ;  /* 0x0000000f0500788c */ /* 0x000fd2000bf05270 */
[----:B------:R-:W-:Y:S05]  /*f5c0*/  BRA.U !UP0, `(.L_x_18174) ;  /* 0x0000000108e87547 */ /* 0x000fea000b800000 */
[----:B------:R-:W-:-:S09]  /*f5d0*/  UISETP.NE.AND UP0, UPT, UR5, 0x17, UPT ;  /* 0x000000170500788c */ /* 0x000fd2000bf05270 */
[----:B------:R-:W-:Y:S05]  /*f5e0*/  BRA.U !UP0, `(.L_x_18175) ;  /* 0x0000000108907547 */ /* 0x000fea000b800000 */
[----:B------:R-:W-:-:S09]  /*f5f0*/  UISETP.NE.AND UP0, UPT, UR5, 0x18, UPT ;  /* 0x000000180500788c */ /* 0x000fd2000bf05270 */
[----:B------:R-:W-:Y:S05]  /*f600*/  BRA.U !UP0, `(.L_x_18176) ;  /* 0x0000000108447547 */ /* 0x000fea000b800000 */
.L_x_18152:
        /* <DEDUP_REMOVED lines=16> */
.L_x_18177:
[----:B------:R-:W-:Y:S05]  /*f710*/  BRA `(.L_x_18153) ;  /* 0x0000000000a07947 */ /* 0x000fea0003800000 */
.L_x_18176:
        /* <DEDUP_REMOVED lines=13> */
.L_x_18179:
[----:B------:R-:W-:Y:S05]  /*f7f0*/  BSYNC.RECONVERGENT B0 ;  /* 0x0000000000007941 */ /* 0x000fea0003800200 */
.L_x_18178:
[----:B------:R-:W-:-:S05]  /*f800*/  LOP3.LUT R5, R0, 0x80, R5, 0xf8, !PT ;  /* 0x0000008000057812 */ /* 0x000fca00078ef805 */
[----:B------:R0:W-:Y:S01]  /*f810*/  STG.E.U8 desc[UR36][R2.64], R5 ;  /* 0x0000000502007986 */ /* 0x0001e2000c101124 */
[----:B------:R-:W-:Y:S05]  /*f820*/  BRA `(.L_x_18153) ;  /* 0x00000000005c7947 */ /* 0x000fea0003800000 */
.L_x_18175:
        /* <DEDUP_REMOVED lines=12> */
.L_x_18181:
[----:B------:R-:W-:Y:S01]  /*f8f0*/  IMAD.MOV.U32 R0, RZ, RZ, 0x7f ;  /* 0x0000007fff007424 */ /* 0x000fe200078e00ff */
[----:B------:R-:W-:-:S04]  /*f900*/  ISETP.GT.U32.AND P0, PT, R4, 0x7f800000, PT ;  /* 0x7f8000000400780c */ /* 0x000fc80003f04070 */
[----:B------:R-:W-:-:S09]  /*f910*/  SEL R0, R0, 0x7c, P0 ;  /* 0x0000007c00007807 */ /* 0x000fd20000000000 */
.L_x_18182:
[----:B------:R-:W-:Y:S05]  /*f920*/  BSYNC.RECONVERGENT B0 ;  /* 0x0000000000007941 */ /* 0x000fea0003800200 */
.L_x_18180:
[----:B------:R-:W-:-:S04]  /*f930*/  SHF.R.U32.HI R5, RZ, 0x18, R5 ;  /* 0x00000018ff057819 */ /* 0x000fc80000011605 */
[----:B------:R-:W-:-:S05]  /*f940*/  LOP3.LUT R5, R0, 0x80, R5, 0xf8, !PT ;  /* 0x0000008000057812 */ /* 0x000fca00078ef805 */
[----:B------:R0:W-:Y:S01]  /*f950*/  STG.E.U8 desc[UR36][R2.64], R5 ;  /* 0x0000000502007986 */ /* 0x0001e2000c101124 */
[----:B------:R-:W-:Y:S05]  /*f960*/  BRA `(.L_x_18153) ;  /* 0x00000000000c7947 */ /* 0x000fea0003800000 */
.L_x_18174:
[----:B------:R-:W0:Y:S02]  /*f970*/  I2F.S8 R0, R7 ;  /* 0x0000000700007306 */ /* 0x000e240000001400 */
[----:B0-----:R-:W-:-:S05]  /*f980*/  F2FP.BF16.F32.PACK_AB R0, RZ, R0 ;  /* 0x00000000ff00723e */ /* 0x001fca00000010ff */
[----:B------:R0:W-:Y:S02]  /*f990*/  STG.E.U16 desc[UR36][R2.64], R0 ;  /* 0x0000000002007986 */ /* 0x0001e4000c101524 */
.L_x_18153:
[----:B------:R-:W-:-:S07]  /*f9a0*/  VIADD R17, R17, 0x80 ;  /* 0x0000008011117836 */ /* 0x000fce0000000000 */
.L_x_18047:
[----:B------:R-:W-:Y:S05]  /*f9b0*/  BSYNC.RECONVERGENT B6 ;  /* 0x0000000000067941 */ /* 0x000fea0003800200 */
.L_x_18046:
        /* <DEDUP_REMOVED lines=383> */
.L_x_18183:
        /* <DEDUP_REMOVED lines=19> */
.L_x_18187:
[----:B------:R0:W5:Y:S01]  /*112e0*/  LDG.E.U8 R19, desc[UR36][R2.64] ;  /* 0x0000002402137981 */ /* 0x000162000c1e1100 */
[----:B------:R-:W-:Y:S05]  /*112f0*/  BRA `(.L_x_18189) ;  /* 0x0000000c004c7947 */ /* 0x000fea0003800000 */
.L_x_18186:
        /* <DEDUP_REMOVED lines=8> */
.L_x_18191:
[----:B------:R0:W5:Y:S01]  /*11380*/  LDG.E.U8 R19, desc[UR36][R2.64] ;  /* 0x0000002402137981 */ /* 0x000162000c1e1100 */
[----:B------:R-:W-:Y:S05]  /*11390*/  BRA `(.L_x_18189) ;  /* 0x0000000c00247947 */ /* 0x000fea0003800000 */
.L_x_18190:
[----:B------:R0:W5:Y:S01]  /*113a0*/  LDG.E.U16 R19, desc[UR36][R2.64] ;  /* 0x0000002402137981 */ /* 0x000162000c1e1500 */
[----:B------:R-:W-:Y:S05]  /*113b0*/  BRA `(.L_x_18189) ;  /* 0x0000000c001c7947 */ /* 0x000fea0003800000 */
.L_x_18185:
        /* <DEDUP_REMOVED lines=9> */
.L_x_18193:
[----:B------:R-:W2:Y:S02]  /*11450*/  LDG.E.U16 R0, desc[UR36][R2.64] ;  /* 0x0000002402007981 */ /* 0x000ea4000c1e1500 */
[----:B--2---:R-:W-:-:S06]  /*11460*/  HADD2.F32 R0, -RZ, R0.H0_H0 ;  /* 0x20000000ff007230 */ /* 0x004fcc0000004100 */
[----:B------:R-:W0:Y:S02]  /*11470*/  F2I.FTZ.TRUNC.NTZ R0, R0 ;  /* 0x0000000000007305 */ /* 0x000e24000021f100 */
[----:B0-----:R-:W-:Y:S01]  /*11480*/  PRMT R19, R0, 0x7610, R19 ;  /* 0x0000761000137816 */ /* 0x001fe20000000013 */
[----:B------:R-:W-:Y:S06]  /*11490*/  BRA `(.L_x_18189) ;  /* 0x0000000800e47947 */ /* 0x000fec0003800000 */
.L_x_18192:
        /* <DEDUP_REMOVED lines=9> */
.L_x_18195:
[----:B------:R-:W2:Y:S02]  /*11530*/  LDG.E.U16 R2, desc[UR36][R2.64] ;  /* 0x0000002402027981 */ /* 0x000ea4000c1e1500 */
[----:B--2---:R-:W-:-:S06]  /*11540*/  HADD2.F32 R0, -RZ, R2.H0_H0 ;  /* 0x20000002ff007230 */ /* 0x004fcc0000004100 */
[----:B------:R-:W0:Y:S02]  /*11550*/  F2I.FTZ.TRUNC.NTZ R0, R0 ;  /* 0x0000000000007305 */ /* 0x000e24000021f100 */
[----:B0-----:R-:W-:Y:S01]  /*11560*/  PRMT R19, R0, 0x7610, R19 ;  /* 0x0000761000137816 */ /* 0x001fe20000000013 */
[----:B------:R-:W-:Y:S06]  /*11570*/  BRA `(.L_x_18189) ;  /* 0x0000000800ac7947 */ /* 0x000fec0003800000 */
.L_x_18194:
[----:B------:R-:W2:Y:S02]  /*11580*/  LDG.E.64 R2, desc[UR36][R2.64] ;  /* 0x0000002402027981 */ /* 0x000ea4000c1e1b00 */
[----:B--2---:R0:W1:Y:S02]  /*11590*/  F2I.F64.TRUNC R19, R2 ;  /* 0x0000000200137311 */ /* 0x004064000030d100 */
[----:B01----:R-:W-:Y:S05]  /*115a0*/  BRA `(.L_x_18189) ;  /* 0x0000000800a07947 */ /* 0x003fea0003800000 */
.L_x_18184:
        /* <DEDUP_REMOVED lines=12> */
.L_x_18198:
[----:B------:R-:W2:Y:S02]  /*11670*/  LDG.E.64 R2, desc[UR36][R2.64] ;  /* 0x0000002402027981 */ /* 0x000ea4000c1e1b00 */
[----:B--2---:R0:W1:Y:S02]  /*11680*/  F2I.F64.TRUNC R19, R2 ;  /* 0x0000000200137311 */ /* 0x004064000030d100 */
[----:B01----:R-:W-:Y:S05]  /*11690*/  BRA `(.L_x_18189) ;  /* 0x0000000800647947 */ /* 0x003fea0003800000 */
.L_x_18197:
        /* <DEDUP_REMOVED lines=27> */
.L_x_18200:
        /* <DEDUP_REMOVED lines=14> */
.L_x_18199:
[----:B------:R-:W2:Y:S02]  /*11930*/  LDG.E.U16 R0, desc[UR36][R2.64] ;  /* 0x0000002402007981 */ /* 0x000ea4000c1e1500 */
[----:B--2---:R-:W-:-:S06]  /*11940*/  IMAD.U32 R0, R0, 0x10000, RZ ;  /* 0x0001000000007824 */ /* 0x004fcc00078e00ff */
[----:B------:R-:W0:Y:S02]  /*11950*/  F2I.FTZ.TRUNC.NTZ R0, R0 ;  /* 0x0000000000007305 */ /* 0x000e24000021f100 */
[----:B0-----:R-:W-:Y:S01]  /*11960*/  PRMT R19, R0, 0x7610, R19 ;  /* 0x0000761000137816 */ /* 0x001fe20000000013 */
[----:B------:R-:W-:Y:S06]  /*11970*/  BRA `(.L_x_18189) ;  /* 0x0000000400ac7947 */ /* 0x000fec0003800000 */
.L_x_18196:
        /* <DEDUP_REMOVED lines=10> */
.L_x_18203:
        /* <DEDUP_REMOVED lines=21> */
.L_x_18207:
[----:B------:R-:W-:Y:S05]  /*11b70*/  BSYNC.RECONVERGENT B1 ;  /* 0x0000000000017941 */ /* 0x000fea0003800200 */
.L_x_18206:
[----:B------:R-:W-:Y:S01]  /*11b80*/  IMAD.SHL.U32 R0, R0, 0x100000, RZ ;  /* 0x0010000000007824 */ /* 0x000fe200078e00ff */
[----:B------:R-:W-:-:S04]  /*11b90*/  LEA R2, R2, 0x3b800000, 0x17 ;  /* 0x3b80000002027811 */ /* 0x000fc800078eb8ff */
[----:B------:R-:W-:-:S07]  /*11ba0*/  LOP3.LUT R0, R2, R0, R7, 0xfe, !PT ;  /* 0x0000000002007212 */ /* 0x000fce00078efe07 */
.L_x_18205:
[----:B------:R-:W-:Y:S05]  /*11bb0*/  BSYNC.RECONVERGENT B0 ;  /* 0x0000000000007941 */ /* 0x000fea0003800200 */
.L_x_18204:
[----:B------:R-:W0:Y:S02]  /*11bc0*/  F2I.FTZ.TRUNC.NTZ R0, R0 ;  /* 0x0000000000007305 */ /* 0x000e24000021f100 */
[----:B0-----:R-:W-:Y:S01]  /*11bd0*/  PRMT R19, R0, 0x7610, R19 ;  /* 0x0000761000137816 */ /* 0x001fe20000000013 */
[----:B------:R-:W-:Y:S06]  /*11be0*/  BRA `(.L_x_18189) ;  /* 0x0000000400107947 */ /* 0x000fec0003800000 */
.L_x_18202:
        /* <DEDUP_REMOVED lines=21> */
.L_x_18211:
[----:B------:R-:W-:Y:S05]  /*11d40*/  BSYNC.RECONVERGENT B1 ;  /* 0x0000000000017941 */ /* 0x000fea0003800200 */
.L_x_18210:
[----:B------:R-:W-:Y:S01]  /*11d50*/  IMAD.SHL.U32 R0, R0, 0x200000, RZ ;  /* 0x0020000000007824 */ /* 0x000fe200078e00ff */
[----:B------:R-:W-:-:S04]  /*11d60*/  LEA R2, R2, 0x37800000, 0x17 ;  /* 0x3780000002027811 */ /* 0x000fc800078eb8ff */
[----:B------:R-:W-:-:S07]  /*11d70*/  LOP3.LUT R0, R2, R0, R7, 0xfe, !PT ;  /* 0x0000000002007212 */ /* 0x000fce00078efe07 */
.L_x_18209:
[----:B------:R-:W-:Y:S05]  /*11d80*/  BSYNC.RECONVERGENT B0 ;  /* 0x0000000000007941 */ /* 0x000fea0003800200 */
.L_x_18208:
[----:B------:R-:W0:Y:S02]  /*11d90*/  F2I.FTZ.TRUNC.NTZ R0, R0 ;  /* 0x0000000000007305 */ /* 0x000e24000021f100 */
[----:B0-----:R-:W-:Y:S01]  /*11da0*/  PRMT R19, R0, 0x7610, R19 ;  /* 0x0000761000137816 */ /* 0x001fe20000000013 */
[----:B------:R-:W-:Y:S06]  /*11db0*/  BRA `(.L_x_18189) ;  /* 0x00000000009c7947 */ /* 0x000fec0003800000 */
.L_x_18201:
        /* <DEDUP_REMOVED lines=14> */
.L_x_18215:
[----:B------:R-:W-:Y:S05]  /*11ea0*/  BSYNC.RECONVERGENT B0 ;  /* 0x0000000000007941 */ /* 0x000fea0003800200 */
.L_x_18214:
[----:B------:R-:W0:Y:S02]  /*11eb0*/  F2I.FTZ.TRUNC.NTZ R0, R0 ;  /* 0x0000000000007305 */ /* 0x000e24000021f100 */
[----:B0-----:R-:W-:Y:S01]  /*11ec0*/  PRMT R19, R0, 0x7610, R19 ;  /* 0x0000761000137816 */ /* 0x001fe20000000013 */
[----:B------:R-:W-:Y:S06]  /*11ed0*/  BRA `(.L_x_18189) ;  /* 0x0000000000547947 */ /* 0x000fec0003800000 */
.L_x_18188:
        /* <DEDUP_REMOVED lines=16> */
.L_x_18216:
[----:B------:R-:W-:Y:S01]  /*11fe0*/  PRMT R19, RZ, 0x7610, R19 ;  /* 0x00007610ff137816 */ /* 0x000fe20000000013 */
[----:B------:R-:W-:Y:S06]  /*11ff0*/  BRA `(.L_x_18189) ;  /* 0x00000000000c7947 */ /* 0x000fec0003800000 */
.L_x_18213:
[----:B------:R2:W5:Y:S01]  /*12000*/  LDG.E.U8 R19, desc[UR36][R2.64] ;  /* 0x0000002402137981 */ /* 0x000562000c1e1100 */
[----:B------:R-:W-:Y:S05]  /*12010*/  BRA `(.L_x_18189) ;  /* 0x0000000000047947 */ /* 0x000fea0003800000 */
.L_x_18212:
[----:B------:R1:W5:Y:S02]  /*12020*/  LDG.E.U8 R19, desc[UR36][R2.64] ;  /* 0x0000002402137981 */ /* 0x000364000c1e1100 */
.L_x_18189:
        /* <DEDUP_REMOVED lines=16> */
.L_x_18220:
[----:B------:R0:W5:Y:S01]  /*12130*/  LDG.E.U8 R22, desc[UR36][R2.64] ;  /* 0x0000002402167981 */ /* 0x000162000c1e1100 */
[----:B------:R-:W-:Y:S05]  /*12140*/  BRA `(.L_x_18222) ;  /* 0x0000000c004c7947 */ /* 0x000fea0003800000 */
.L_x_18219:
        /* <DEDUP_REMOVED lines=8> */
.L_x_18224:
[----:B------:R0:W5:Y:S01]  /*121d0*/  LDG.E.U8 R22, desc[UR36][R2.64] ;  /* 0x0000002402167981 */ /* 0x000162000c1e1100 */
[----:B------:R-:W-:Y:S05]  /*121e0*/  BRA `(.L_x_18222) ;  /* 0x0000000c00247947 */ /* 0x000fea0003800000 */
.L_x_18223:
[----:B------:R0:W5:Y:S01]  /*121f0*/  LDG.E.U16 R22, desc[UR36][R2.64] ;  /* 0x0000002402167981 */ /* 0x000162000c1e1500 */
[----:B------:R-:W-:Y:S05]  /*12200*/  BRA `(.L_x_18222) ;  /* 0x0000000c001c7947 */ /* 0x000fea0003800000 */
.L_x_18218:
        /* <DEDUP_REMOVED lines=9> */
.L_x_18226:
[----:B------:R-:W2:Y:S02]  /*122a0*/  LDG.E.U16 R0, desc[UR36][R2.64] ;  /* 0x0000002402007981 */ /* 0x000ea4000c1e1500 */
[----:B--2---:R-:W-:-:S06]  /*122b0*/  HADD2.F32 R0, -RZ, R0.H0_H0 ;  /* 0x20000000ff007230 */ /* 0x004fcc0000004100 */
[----:B------:R-:W0:Y:S02]  /*122c0*/  F2I.FTZ.TRUNC.NTZ R0, R0 ;  /* 0x0000000000007305 */ /* 0x000e24000021f100 */
[----:B0-----:R-:W-:Y:S01]  /*122d0*/  PRMT R22, R0, 0x7610, R22 ;  /* 0x0000761000167816 */ /* 0x001fe20000000016 */
[----:B------:R-:W-:Y:S06]  /*122e0*/  BRA `(.L_x_18222) ;  /* 0x0000000800e47947 */ /* 0x000fec0003800000 */
.L_x_18225:
        /* <DEDUP_REMOVED lines=9> */
.L_x_18228:
[----:B------:R-:W2:Y:S02]  /*12380*/  LDG.E.U16 R2, desc[UR36][R2.64] ;  /* 0x0000002402027981 */ /* 0x000ea4000c1e1500 */
[----:B--2---:R-:W-:-:S06]  /*12390*/  HADD2.F32 R0, -RZ, R2.H0_H0 ;  /* 0x20000002ff007230 */ /* 0x004fcc0000004100 */
[----:B------:R-:W0:Y:S02]  /*123a0*/  F2I.FTZ.TRUNC.NTZ R0, R0 ;  /* 0x0000000000007305 */ /* 0x000e24000021f100 */
[----:B0-----:R-:W-:Y:S01]  /*123b0*/  PRMT R22, R0, 0x7610, R22 ;  /* 0x0000761000167816 */ /* 0x001fe20000000016 */
[----:B------:R-:W-:Y:S06]  /*123c0*/  BRA `(.L_x_18222) ;  /* 0x0000000800ac7947 */ /* 0x000fec0003800000 */
.L_x_18227:
[----:B------:R-:W2:Y:S02]  /*123d0*/  LDG.E.64 R2, desc[UR36][R2.64] ;  /* 0x0000002402027981 */ /* 0x000ea4000c1e1b00 */
[----:B--2---:R0:W1:Y:S02]  /*123e0*/  F2I.F64.TRUNC R22, R2 ;  /* 0x0000000200167311 */ /* 0x004064000030d100 */
[----:B01----:R-:W-:Y:S05]  /*123f0*/  BRA `(.L_x_18222) ;  /* 0x0000000800a07947 */ /* 0x003fea0003800000 */
.L_x_18217:
        /* <DEDUP_REMOVED lines=12> */
.L_x_18231:
[----:B------:R-:W2:Y:S02]  /*124c0*/  LDG.E.64 R2, desc[UR36][R2.64] ;  /* 0x0000002402027981 */ /* 0x000ea4000c1e1b00 */
[----:B--2---:R3:W0:Y:S02]  /*124d0*/  F2I.F64.TRUNC R22, R2 ;  /* 0x0000000200167311 */ /* 0x004624000030d100 */
[----:B0--3--:R-:W-:Y:S05]  /*124e0*/  BRA `(.L_x_18222) ;  /* 0x0000000800647947 */ /* 0x009fea0003800000 */
.L_x_18230:
        /* <DEDUP_REMOVED lines=27> */
.L_x_18233:
        /* <DEDUP_REMOVED lines=14> */
.L_x_18232:
[----:B------:R-:W2:Y:S02]  /*12780*/  LDG.E.U16 R0, desc[UR36][R2.64] ;  /* 0x0000002402007981 */ /* 0x000ea4000c1e1500 */
[----:B--2---:R-:W-:-:S06]  /*12790*/  IMAD.U32 R0, R0, 0x10000, RZ ;  /* 0x0001000000007824 */ /* 0x004fcc00078e00ff */
[----:B------:R-:W0:Y:S02]  /*127a0*/  F2I.FTZ.TRUNC.NTZ R0, R0 ;  /* 0x0000000000007305 */ /* 0x000e24000021f100 */
[----:B0-----:R-:W-:Y:S01]  /*127b0*/  PRMT R22, R0, 0x7610, R22 ;  /* 0x0000761000167816 */ /* 0x001fe20000000016 */
[----:B------:R-:W-:Y:S06]  /*127c0*/  BRA `(.L_x_18222) ;  /* 0x0000000400ac7947 */ /* 0x000fec0003800000 */
.L_x_18229:
        /* <DEDUP_REMOVED lines=10> */
.L_x_18236:
        /* <DEDUP_REMOVED lines=21> */
.L_x_18240:
[----:B------:R-:W-:Y:S05]  /*129c0*/  BSYNC.RECONVERGENT B1 ;  /* 0x0000000000017941 */ /* 0x000fea0003800200 */
.L_x_18239:
[----:B------:R-:W-:Y:S01]  /*129d0*/  IMAD.SHL.U32 R0, R0, 0x100000, RZ ;  /* 0x0010000000007824 */ /* 0x000fe200078e00ff */
[----:B------:R-:W-:-:S04]  /*129e0*/  LEA R2, R2, 0x3b800000, 0x17 ;  /* 0x3b80000002027811 */ /* 0x000fc800078eb8ff */
[----:B------:R-:W-:-:S07]  /*129f0*/  LOP3.LUT R0, R2, R0, R7, 0xfe, !PT ;  /* 0x0000000002007212 */ /* 0x000fce00078efe07 */
.L_x_18238:
[----:B------:R-:W-:Y:S05]  /*12a00*/  BSYNC.RECONVERGENT B0 ;  /* 0x0000000000007941 */ /* 0x000fea0003800200 */
.L_x_18237:
[----:B------:R-:W0:Y:S02]  /*12a10*/  F2I.FTZ.TRUNC.NTZ R0, R0 ;  /* 0x0000000000007305 */ /* 0x000e24000021f100 */
[----:B0-----:R-:W-:Y:S01]  /*12a20*/  PRMT R22, R0, 0x7610, R22 ;  /* 0x0000761000167816 */ /* 0x001fe20000000016 */
[----:B------:R-:W-:Y:S06]  /*12a30*/  BRA `(.L_x_18222) ;  /* 0x0000000400107947 */ /* 0x000fec0003800000 */
.L_x_18235:
        /* <DEDUP_REMOVED lines=21> */
.L_x_18244:
[----:B------:R-:W-:Y:S05]  /*12b90*/  BSYNC.RECONVERGENT B1 ;  /* 0x0000000000017941 */ /* 0x000fea0003800200 */
.L_x_18243:
[----:B------:R-:W-:Y:S01]  /*12ba0*/  IMAD.SHL.U32 R0, R0, 0x200000, RZ ;  /* 0x0020000000007824 */ /* 0x000fe200078e00ff */
[----:B------:R-:W-:-:S04]  /*12bb0*/  LEA R2, R2, 0x37800000, 0x17 ;  /* 0x3780000002027811 */ /* 0x000fc800078eb8ff */
[----:B------:R-:W-:-:S07]  /*12bc0*/  LOP3.LUT R0, R2, R0, R7, 0xfe, !PT ;  /* 0x0000000002007212 */ /* 0x000fce00078efe07 */
.L_x_18242:
[----:B------:R-:W-:Y:S05]  /*12bd0*/  BSYNC.RECONVERGENT B0 ;  /* 0x0000000000007941 */ /* 0x000fea0003800200 */
.L_x_18241:
[----:B------:R-:W0:Y:S02]  /*12be0*/  F2I.FTZ.TRUNC.NTZ R0, R0 ;  /* 0x0000000000007305 */ /* 0x000e24000021f100 */
[----:B0-----:R-:W-:Y:S01]  /*12bf0*/  PRMT R22, R0, 0x7610, R22 ;  /* 0x0000761000167816 */ /* 0x001fe20000000016 */
[----:B------:R-:W-:Y:S06]  /*12c00*/  BRA `(.L_x_18222) ;  /* 0x00000000009c7947 */ /* 0x000fec0003800000 */
.L_x_18234:
        /* <DEDUP_REMOVED lines=14> */
.L_x_18248:
[----:B------:R-:W-:Y:S05]  /*12cf0*/  BSYNC.RECONVERGENT B0 ;  /* 0x0000000000007941 */ /* 0x000fea0003800200 */
.L_x_18247:
[----:B------:R-:W0:Y:S02]  /*12d00*/  F2I.FTZ.TRUNC.NTZ R0, R0 ;  /* 0x0000000000007305 */ /* 0x000e24000021f100 */
[----:B0-----:R-:W-:Y:S01]  /*12d10*/  PRMT R22, R0, 0x7610, R22 ;  /* 0x0000761000167816 */ /* 0x001fe20000000016 */
[----:B------:R-:W-:Y:S06]  /*12d20*/  BRA `(.L_x_18222) ;  /* 0x0000000000547947 */ /* 0x000fec0003800000 */
.L_x_18221:
        /* <DEDUP_REMOVED lines=15> */
[----:B--2-45:R-:W-:Y:S05]  /*12e20*/  CALL.ABS.NOINC R2 ;  /* 0x0000000002007343 */ /* 0x034fea0003c00000 */
.L_x_18249:
[----:B------:R-:W-:Y:S01]  /*12e30*/  PRMT R22, RZ, 0x7610, R22 ;  /* 0x00007610ff167816 */ /* 0x000fe20000000016 */
[----:B------:R-:W-:Y:S06]  /*12e40*/  BRA `(.L_x_18222) ;  /* 0x00000000000c7947 */ /* 0x000fec0003800000 */
.L_x_18246:
[----:B------:R2:W5:Y:S01]  /*12e50*/  LDG.E.U8 R22, desc[UR36][R2.64] ;  /* 0x0000002402167981 */ /* 0x000562000c1e1100 */
[----:B------:R-:W-:Y:S05]  /*12e60*/  BRA `(.L_x_18222) ;  /* 0x0000000000047947 */ /* 0x000fea0003800000 */
.L_x_18245:
[----:B------:R1:W5:Y:S02]  /*12e70*/  LDG.E.U8 R22, desc[UR36][R2.64] ;  /* 0x0000002402167981 */ /* 0x000364000c1e1100 */
.L_x_18222:
        /* <DEDUP_REMOVED lines=16> */
.L_x_18253:
[----:B------:R3:W5:Y:S01]  /*12f80*/  LDG.E.U8 R0, desc[UR36][R2.64] ;  /* 0x0000002402007981 */ /* 0x000762000c1e1100 */
[----:B------:R-:W-:Y:S05]  /*12f90*/  BRA `(.L_x_18255) ;  /* 0x0000000c004c7947 */ /* 0x000fea0003800000 */
.L_x_18252:
        /* <DEDUP_REMOVED lines=8> */
.L_x_18257:
[----:B------:R1:W5:Y:S01]  /*13020*/  LDG.E.U8 R0, desc[UR36][R2.64] ;  /* 0x0000002402007981 */ /* 0x000362000c1e1100 */
[----:B------:R-:W-:Y:S05]  /*13030*/  BRA `(.L_x_18255) ;  /* 0x0000000c00247947 */ /* 0x000fea0003800000 */
.L_x_18256:
[----:B------:R2:W5:Y:S01]  /*13040*/  LDG.E.U16 R0, desc[UR36][R2.64] ;  /* 0x0000002402007981 */ /* 0x000562000c1e1500 */
[----:B------:R-:W-:Y:S05]  /*13050*/  BRA `(.L_x_18255) ;  /* 0x0000000c001c7947 */ /* 0x000fea0003800000 */
.L_x_18251:
        /* <DEDUP_REMOVED lines=9> */
.L_x_18259:
[----:B------:R-:W2:Y:S02]  /*130f0*/  LDG.E.U16 R4, desc[UR36][R2.64] ;  /* 0x0000002402047981 */ /* 0x000ea4000c1e1500 */
[----:B--2---:R-:W-:-:S06]  /*13100*/  HADD2.F32 R4, -RZ, R4.H0_H0 ;  /* 0x20000004ff047230 */ /* 0x004fcc0000004100 */
[----:B------:R-:W0:Y:S02]  /*13110*/  F2I.FTZ.TRUNC.NTZ R4, R4 ;  /* 0x0000000400047305 */ /* 0x000e24000021f100 */
[----:B0-----:R-:W-:Y:S01]  /*13120*/  PRMT R0, R4, 0x7610, R0 ;  /* 0x0000761004007816 */ /* 0x001fe20000000000 */
[----:B------:R-:W-:Y:S06]  /*13130*/  BRA `(.L_x_18255) ;  /* 0x0000000800e47947 */ /* 0x000fec0003800000 */
.L_x_18258:
        /* <DEDUP_REMOVED lines=9> */
.L_x_18261:
[----:B------:R-:W2:Y:S02]  /*131d0*/  LDG.E.U16 R2, desc[UR36][R2.64] ;  /* 0x0000002402027981 */ /* 0x000ea4000c1e1500 */
[----:B--2---:R-:W-:-:S06]  /*131e0*/  HADD2.F32 R4, -RZ, R2.H0_H0 ;  /* 0x20000002ff047230 */ /* 0x004fcc0000004100 */
[----:B------:R-:W0:Y:S02]  /*131f0*/  F2I.FTZ.TRUNC.NTZ R4, R4 ;  /* 0x0000000400047305 */ /* 0x000e24000021f100 */
[----:B0-----:R-:W-:Y:S01]  /*13200*/  PRMT R0, R4, 0x7610, R0 ;  /* 0x0000761004007816 */ /* 0x001fe20000000000 */
[----:B------:R-:W-:Y:S06]  /*13210*/  BRA `(.L_x_18255) ;  /* 0x0000000800ac7947 */ /* 0x000fec0003800000 */
.L_x_18260:
[----:B------:R-:W2:Y:S02]  /*13220*/  LDG.E.64 R2, desc[UR36][R2.64] ;  /* 0x0000002402027981 */ /* 0x000ea4000c1e1b00 */
[----:B--2---:R0:W1:Y:S02]  /*13230*/  F2I.F64.TRUNC R0, R2 ;  /* 0x0000000200007311 */ /* 0x004064000030d100 */
[----:B01----:R-:W-:Y:S05]  /*13240*/  BRA `(.L_x_18255) ;  /* 0x0000000800a07947 */ /* 0x003fea0003800000 */
.L_x_18250:
        /* <DEDUP_REMOVED lines=12> */
.L_x_18264:
[----:B------:R-:W2:Y:S02]  /*13310*/  LDG.E.64 R2, desc[UR36][R2.64] ;  /* 0x0000002402027981 */ /* 0x000ea4000c1e1b00 */
[----:B--2---:R0:W1:Y:S02]  /*13320*/  F2I.F64.TRUNC R0, R2 ;  /* 0x0000000200007311 */ /* 0x004064000030d100 */
[----:B01----:R-:W-:Y:S05]  /*13330*/  BRA `(.L_x_18255) ;  /* 0x0000000800647947 */ /* 0x003fea0003800000 */
.L_x_18263:
        /* <DEDUP_REMOVED lines=27> */
.L_x_18266:
        /* <DEDUP_REMOVED lines=14> */
.L_x_18265:
[----:B------:R-:W2:Y:S02]  /*135d0*/  LDG.E.U16 R4, desc[UR36][R2.64] ;  /* 0x0000002402047981 */ /* 0x000ea4000c1e1500 */
[----:B--2---:R-:W-:-:S06]  /*135e0*/  SHF.L.U32 R4, R4, 0x10, RZ ;  /* 0x0000001004047819 */ /* 0x004fcc00000006ff */
[----:B------:R-:W0:Y:S02]  /*135f0*/  F2I.FTZ.TRUNC.NTZ R4, R4 ;  /* 0x0000000400047305 */ /* 0x000e24000021f100 */
[----:B0-----:R-:W-:Y:S01]  /*13600*/  PRMT R0, R4, 0x7610, R0 ;  /* 0x0000761004007816 */ /* 0x001fe20000000000 */
[----:B------:R-:W-:Y:S06]  /*13610*/  BRA `(.L_x_18255) ;  /* 0x0000000400ac7947 */ /* 0x000fec0003800000 */
.L_x_18262:
        /* <DEDUP_REMOVED lines=10> */
.L_x_18269:
        /* <DEDUP_REMOVED lines=21> */
.L_x_18273:
[----:B------:R-:W-:Y:S05]  /*13810*/  BSYNC.RECONVERGENT B1 ;  /* 0x0000000000017941 */ /* 0x000fea0003800200 */
.L_x_18272:
[----:B------:R-:W-:Y:S02]  /*13820*/  SHF.L.U32 R0, R0, 0x14, RZ ;  /* 0x0000001400007819 */ /* 0x000fe400000006ff */
[----:B------:R-:W-:-:S04]  /*13830*/  LEA R2, R2, 0x3b800000, 0x17 ;  /* 0x3b80000002027811 */ /* 0x000fc800078eb8ff */
[----:B------:R-:W-:-:S07]  /*13840*/  LOP3.LUT R4, R2, R0, R7, 0xfe, !PT ;  /* 0x0000000002047212 */ /* 0x000fce00078efe07 */
.L_x_18271:
[----:B------:R-:W-:Y:S05]  /*13850*/  BSYNC.RECONVERGENT B0 ;  /* 0x0000000000007941 */ /* 0x000fea0003800200 */
.L_x_18270:
[----:B------:R-:W0:Y:S02]  /*13860*/  F2I.FTZ.TRUNC.NTZ R4, R4 ;  /* 0x0000000400047305 */ /* 0x000e24000021f100 */
[----:B0-----:R-:W-:Y:S01]  /*13870*/  PRMT R0, R4, 0x7610, R0 ;  /* 0x0000761004007816 */ /* 0x001fe20000000000 */
[----:B------:R-:W-:Y:S06]  /*13880*/  BRA `(.L_x_18255) ;  /* 0x0000000400107947 */ /* 0x000fec0003800000 */
.L_x_18268:
        /* <DEDUP_REMOVED lines=21> */
.L_x_18277:
[----:B------:R-:W-:Y:S05]  /*139e0*/  BSYNC.RECONVERGENT B1 ;  /* 0x0000000000017941 */ /* 0x000fea0003800200 */
.L_x_18276:
[----:B------:R-:W-:Y:S02]  /*139f0*/  SHF.L.U32 R0, R0, 0x15, RZ ;  /* 0x0000001500007819 */ /* 0x000fe400000006ff */
[----:B------:R-:W-:-:S04]  /*13a00*/  LEA R2, R2, 0x37800000, 0x17 ;  /* 0x3780000002027811 */ /* 0x000fc800078eb8ff */
[----:B------:R-:W-:-:S07]  /*13a10*/  LOP3.LUT R4, R2, R0, R7, 0xfe, !PT ;  /* 0x0000000002047212 */ /* 0x000fce00078efe07 */
.L_x_18275:
[----:B------:R-:W-:Y:S05]  /*13a20*/  BSYNC.RECONVERGENT B0 ;  /* 0x0000000000007941 */ /* 0x000fea0003800200 */
.L_x_18274:
[----:B------:R-:W0:Y:S02]  /*13a30*/  F2I.FTZ.TRUNC.NTZ R4, R4 ;  /* 0x0000000400047305 */ /* 0x000e24000021f100 */
[----:B0-----:R-:W-:Y:S01]  /*13a40*/  PRMT R0, R4, 0x7610, R0 ;  /* 0x0000761004007816 */ /* 0x001fe20000000000 */
[----:B------:R-:W-:Y:S06]  /*13a50*/  BRA `(.L_x_18255) ;  /* 0x00000000009c7947 */ /* 0x000fec0003800000 */
.L_x_18267:
        /* <DEDUP_REMOVED lines=14> */
.L_x_18281:
[----:B------:R-:W-:Y:S05]  /*13b40*/  BSYNC.RECONVERGENT B0 ;  /* 0x0000000000007941 */ /* 0x000fea0003800200 */
.L_x_18280:
[----:B------:R-:W0:Y:S02]  /*13b50*/  F2I.FTZ.TRUNC.NTZ R4, R4 ;  /* 0x0000000400047305 */ /* 0x000e24000021f100 */
[----:B0-----:R-:W-:Y:S01]  /*13b60*/  PRMT R0, R4, 0x7610, R0 ;  /* 0x0000761004007816 */ /* 0x001fe20000000000 */
[----:B------:R-:W-:Y:S06]  /*13b70*/  BRA `(.L_x_18255) ;  /* 0x0000000000547947 */ /* 0x000fec0003800000 */
.L_x_18254:
        /* <DEDUP_REMOVED lines=16> */
.L_x_18282:
[----:B------:R-:W-:Y:S01]  /*13c80*/  PRMT R0, RZ, 0x7610, R0 ;  /* 0x00007610ff007816 */ /* 0x000fe20000000000 */
[----:B------:R-:W-:Y:S06]  /*13c90*/  BRA `(.L_x_18255) ;  /* 0x00000000000c7947 */ /* 0x000fec0003800000 */
.L_x_18279:
[----:B------:R0:W5:Y:S01]  /*13ca0*/  LDG.E.U8 R0, desc[UR36][R2.64] ;  /* 0x0000002402007981 */ /* 0x000162000c1e1100 */
[----:B------:R-:W-:Y:S05]  /*13cb0*/  BRA `(.L_x_18255) ;  /* 0x0000000000047947 */ /* 0x000fea0003800000 */
.L_x_18278:
[----:B------:R0:W5:Y:S02]  /*13cc0*/  LDG.E.U8 R0, desc[UR36][R2.64] ;  /* 0x0000002402007981 */ /* 0x000164000c1e1100 */
.L_x_18255:
[----:B----45:R-:W-:Y:S01]  /*13cd0*/  PRMT R19, R19, 0x9910, RZ ;  /* 0x0000991013137816 */ /* 0x030fe200000000ff */
[----:B------:R-:W-:Y:S01]  /*13ce0*/  UPRMT UR4, UR40, 0x9910, URZ ;  /* 0x0000991028047896 */ /* 0x000fe200080000ff */
[----:B0123--:R-:W-:Y:S01]  /*13cf0*/  PRMT R2, R22, 0x9910, RZ ;  /* 0x0000991016027816 */ /* 0x00ffe200000000ff */
[----:B------:R-:W-:Y:S01]  /*13d00*/  ULOP3.LUT UR5, UR41, 0xff, URZ, 0xc0, !UPT ;  /* 0x000000ff29057892 */ /* 0x000fe2000f8ec0ff */
[----:B------:R-:W-:Y:S01]  /*13d10*/  PRMT R3, R0, 0x9910, RZ ;  /* 0x0000991000037816 */ /* 0x000fe200000000ff */
[----:B------:R-:W-:Y:S02]  /*13d20*/  IMAD.MOV.U32 R0, RZ, RZ, R19 ;  /* 0x000000ffff007224 */ /* 0x000fe400078e0013 */
[----:B------:R-:W-:Y:S02]  /*13d30*/  UISETP.GT.AND UP0, UPT, UR5, 0x9, UPT ;  /* 0x000000090500788c */ /* 0x000fe4000bf04270 */
[----:B------:R-:W-:Y:S01]  /*13d40*/  IMAD R0, R0, UR4, RZ ;  /* 0x0000000400007c24 */ /* 0x000fe2000f8e02ff */
[----:B------:R-:W-:Y:S01]  /*13d50*/  UPRMT UR4, UR39, 0x9910, URZ ;  /* 0x0000991027047896 */ /* 0x000fe200080000ff */
[----:B------:R-:W-:-:S03]  /*13d60*/  IMAD R2, R2, R3, RZ ;  /* 0x0000000302027224 */ /* 0x000fc600078e02ff */
[----:B------:R-:W-:Y:S02]  /*13d70*/  PRMT R0, R0, 0x9910, RZ ;  /* 0x0000991000007816 */ /* 0x000fe400000000ff */
[----:B------:R-:W-:-:S05]  /*13d80*/  PRMT R3, R2, 0x9910, RZ ;  /* 0x0000991002037816 */ /* 0x000fca00000000ff */
        /* <DEDUP_REMOVED lines=12> */
.L_x_18286:
[----:B------:R-:W-:Y:S01]  /*13e50*/  STG.E.U8 desc[UR36][R16.64], R5 ;  /* 0x0000000510007986 */ /* 0x000fe2000c101124 */
[----:B------:R-:W-:Y:S05]  /*13e60*/  EXIT ;  /* 0x000000000000794d */ /* 0x000fea0003800000 */
.L_x_18285:
        /* <DEDUP_REMOVED lines=10> */
[----:B------:R-:W-:Y:S01]  /*13f10*/  STG.E.64 desc[UR36][R16.64], R2 ;  /* 0x0000000210007986 */ /* 0x000fe2000c101b24 */
[----:B------:R-:W-:Y:S05]  /*13f20*/  EXIT ;  /* 0x000000000000794d */ /* 0x000fea0003800000 */
.L_x_18289:
[----:B------:R-:W-:-:S04]  /*13f30*/  LOP3.LUT R5, R5, 0xffff, RZ, 0xc0, !PT ;  /* 0x0000ffff05057812 */ /* 0x000fc800078ec0ff */
[----:B------:R-:W-:-:S05]  /*13f40*/  PRMT R3, R5, 0x8880, RZ ;  /* 0x0000888005037816 */ /* 0x000fca00000000ff */
[----:B------:R-:W-:Y:S01]  /*13f50*/  STG.E desc[UR36][R16.64], R3 ;  /* 0x0000000310007986 */ /* 0x000fe2000c101924 */
[----:B------:R-:W-:Y:S05]  /*13f60*/  EXIT ;  /* 0x000000000000794d */ /* 0x000fea0003800000 */
.L_x_18288:
[----:B------:R-:W-:-:S04]  /*13f70*/  PRMT R3, R5, 0x8880, RZ ;  /* 0x0000888005037816 */ /* 0x000fc800000000ff */
[----:B------:R-:W-:-:S05]  /*13f80*/  PRMT R3, R3, 0x7710, RZ ;  /* 0x0000771003037816 */ /* 0x000fca00000000ff */
[----:B------:R-:W-:Y:S01]  /*13f90*/  STG.E.U16 desc[UR36][R16.64], R3 ;  /* 0x0000000310007986 */ /* 0x000fe2000c101524 */
[----:B------:R-:W-:Y:S05]  /*13fa0*/  EXIT ;  /* 0x000000000000794d */ /* 0x000fea0003800000 */
.L_x_18284:
[----:B------:R-:W-:-:S09]  /*13fb0*/  UISETP.GT.AND UP0, UPT, UR5, 0x6, UPT ;  /* 0x000000060500788c */ /* 0x000fd2000bf04270 */
[----:B------:R-:W-:Y:S05]  /*13fc0*/  BRA.U UP0, `(.L_x_18290) ;  /* 0x00000001002c7547 */ /* 0x000fea000b800000 */
[----:B------:R-:W-:-:S09]  /*13fd0*/  UISETP.NE.AND UP0, UPT, UR5, 0x5, UPT ;  /* 0x000000050500788c */ /* 0x000fd2000bf05270 */
[----:B------:R-:W-:Y:S05]  /*13fe0*/  BRA.U !UP0, `(.L_x_18291) ;  /* 0x0000000108147547 */ /* 0x000fea000b800000 */
[----:B------:R-:W-:-:S09]  /*13ff0*/  UISETP.NE.AND UP0, UPT, UR5, 0x6, UPT ;  /* 0x000000060500788c */ /* 0x000fd2000bf05270 */
[----:B------:R-:W-:Y:S05]  /*14000*/  BRA.U UP0, `(.L_x_18287) ;  /* 0x0000000900347547 */ /* 0x000fea000b800000 */
[----:B------:R-:W0:Y:S02]  /*14010*/  I2F.S8 R3, R5 ;  /* 0x0000000500037306 */ /* 0x000e240000001400 */
[----:B0-----:R-:W-:Y:S01]  /*14020*/  STG.E desc[UR36][R16.64], R3 ;  /* 0x0000000310007986 */ /* 0x001fe2000c101924 */
[----:B------:R-:W-:Y:S05]  /*14030*/  EXIT ;  /* 0x000000000000794d */ /* 0x000fea0003800000 */
.L_x_18291:
[----:B------:R-:W0:Y:S02]  /*14040*/  I2F.S8 R0, R5 ;  /* 0x0000000500007306 */ /* 0x000e240000001400 */
[----:B0-----:R-:W-:-:S05]  /*14050*/  F2FP.F16.F32.PACK_AB R0, RZ, R0 ;  /* 0x00000000ff00723e */ /* 0x001fca00000000ff */
[----:B------:R-:W-:Y:S01]  /*14060*/  STG.E.U16 desc[UR36][R16.64], R0 ;  /* 0x0000000010007986 */ /* 0x000fe2000c101524 */
[----:B------:R-:W-:Y:S05]  /*14070*/  EXIT ;  /* 0x000000000000794d */ /* 0x000fea0003800000 */
.L_x_18290:
[----:B------:R-:W-:-:S09]  /*14080*/  UISETP.NE.AND UP0, UPT, UR5, 0x7, UPT ;  /* 0x000000070500788c */ /* 0x000fd2000bf05270 */
[----:B------:R-:W-:Y:S05]  /*14090*/  BRA.U !UP0, `(.L_x_18292) ;  /* 0x0000000108347547 */ /* 0x000fea000b800000 */
[----:B------:R-:W-:-:S09]  /*140a0*/  UISETP.NE.AND UP0, UPT, UR5, 0x8, UPT ;  /* 0x000000080500788c */ /* 0x000fd2000bf05270 */
[----:B------:R-:W-:Y:S05]  /*140b0*/  BRA.U !UP0, `(.L_x_18293) ;  /* 0x0000000108187547 */ /* 0x000fea000b800000 */
[----:B------:R-:W-:-:S09]  /*140c0*/  UISETP.NE.AND UP0, UPT, UR5, 0x9, UPT ;  /* 0x000000090500788c */ /* 0x000fd2000bf05270 */
[----:B------:R-:W-:Y:S05]  /*140d0*/  BRA.U UP0, `(.L_x_18287) ;  /* 0x0000000900007547 */ /* 0x000fea000b800000 */
[----:B------:R-:W0:Y:S01]  /*140e0*/  I2F.S8 R2, R5 ;  /* 0x0000000500027306 */ /* 0x000e220000001400 */
[----:B------:R-:W-:-:S05]  /*140f0*/  MOV R3, RZ ;  /* 0x000000ff00037202 */ /* 0x000fca0000000f00 */
[----:B0-----:R-:W-:Y:S01]  /*14100*/  STG.E.64 desc[UR36][R16.64], R2 ;  /* 0x0000000210007986 */ /* 0x001fe2000c101b24 */
[----:B------:R-:W-:Y:S05]  /*14110*/  EXIT ;  /* 0x000000000000794d */ /* 0x000fea0003800000 */
.L_x_18293:
[----:B------:R-:W0:Y:S02]  /*14120*/  I2F.S8 R5, R5 ;  /* 0x0000000500057306 */ /* 0x000e240000001400 */
[----:B0-----:R-:W-:-:S04]  /*14130*/  F2FP.F16.F32.PACK_AB R3, RZ, R5 ;  /* 0x00000005ff03723e */ /* 0x001fc800000000ff */
[----:B------:R-:W-:-:S05]  /*14140*/  PRMT R3, R3, 0x5410, RZ ;  /* 0x0000541003037816 */ /* 0x000fca00000000ff */
[----:B------:R-:W-:Y:S01]  /*14150*/  STG.E desc[UR36][R16.64], R3 ;  /* 0x0000000310007986 */ /* 0x000fe2000c101924 */
[----:B------:R-:W-:Y:S05]  /*14160*/  EXIT ;  /* 0x000000000000794d */ /* 0x000fea0003800000 */
.L_x_18292:
[----:B------:R-:W-:-:S04]  /*14170*/  PRMT R2, R5, 0x8880, RZ ;  /* 0x0000888005027816 */ /* 0x000fc800000000ff */
[----:B------:R-:W-:-:S06]  /*14180*/  PRMT R2, R2, 0x7710, RZ ;  /* 0x0000771002027816 */ /* 0x000fcc00000000ff */
[----:B------:R-:W0:Y:S02]  /*14190*/  I2F.F64.S16 R2, R2 ;  /* 0x0000000200027312 */ /* 0x000e240000101c00 */
[----:B0-----:R-:W-:Y:S01]  /*141a0*/  STG.E.64 desc[UR36][R16.64], R2 ;  /* 0x0000000210007986 */ /* 0x001fe2000c101b24 */
[----:B------:R-:W-:Y:S05]  /*141b0*/  EXIT ;  /* 0x000000000000794d */ /* 0x000fea0003800000 */
.L_x_18283:
        /* <DEDUP_REMOVED lines=12> */
[----:B------:R-:W-:Y:S01]  /*14280*/  STG.E.U16 desc[UR36][R16.64], R3 ;  /* 0x0000000310007986 */ /* 0x000fe2000c101524 */
[----:B------:R-:W-:Y:S05]  /*14290*/  EXIT ;  /* 0x000000000000794d */ /* 0x000fea0003800000 */
.L_x_18297:
        /* <DEDUP_REMOVED lines=17> */
.L_x_18300:
[----:B------:R-:W-:-:S04]  /*143b0*/  SHF.R.U32.HI R3, RZ, 0x18, R3 ;  /* 0x00000018ff037819 */ /* 0x000fc80000011603 */
[----:B------:R-:W-:-:S04]  /*143c0*/  LOP3.LUT R0, R0, 0x80, R3, 0xf8, !PT ;  /* 0x0000008000007812 */ /* 0x000fc800078ef803 */
[----:B------:R-:W-:-:S07]  /*143d0*/  PRMT R8, R0, 0x7610, R8 ;  /* 0x0000761000087816 */ /* 0x000fce0000000008 */
.L_x_18299:
[----:B------:R-:W-:Y:S05]  /*143e0*/  BSYNC.RECONVERGENT B0 ;  /* 0x0000000000007941 */ /* 0x000fea0003800200 */
.L_x_18298:
[----:B------:R-:W-:Y:S01]  /*143f0*/  STG.E.U8 desc[UR36][R16.64], R8 ;  /* 0x0000000810007986 */ /* 0x000fe2000c101124 */
[----:B------:R-:W-:Y:S05]  /*14400*/  EXIT ;  /* 0x000000000000794d */ /* 0x000fea0003800000 */
.L_x_18296:
        /* <DEDUP_REMOVED lines=17> */
.L_x_18303:
[----:B------:R-:W-:-:S04]  /*14520*/  SHF.R.U32.HI R3, RZ, 0x18, R3 ;  /* 0x00000018ff037819 */ /* 0x000fc80000011603 */
[----:B------:R-:W-:-:S04]  /*14530*/  LOP3.LUT R0, R0, 0x80, R3, 0xf8, !PT ;  /* 0x0000008000007812 */ /* 0x000fc800078ef803 */
[----:B------:R-:W-:-:S07]  /*14540*/  PRMT R8, R0, 0x7610, R8 ;  /* 0x0000761000087816 */ /* 0x000fce0000000008 */
.L_x_18302:
[----:B------:R-:W-:Y:S05]  /*14550*/  BSYNC.RECONVERGENT B0 ;  /* 0x0000000000007941 */ /* 0x000fea0003800200 */
.L_x_18301:
[----:B------:R-:W-:Y:S01]  /*14560*/  STG.E.U8 desc[UR36][R16.64], R8 ;  /* 0x0000000810007986 */ /* 0x000fe2000c101124 */
[----:B------:R-:W-:Y:S05]  /*14570*/  EXIT ;  /* 0x000000000000794d */ /* 0x000fea0003800000 */
.L_x_18295:
        /* <DEDUP_REMOVED lines=22> */
.L_x_18305:
[----:B------:R-:W-:-:S04]  /*146e0*/  LOP3.LUT R5, R5, 0xffff, RZ, 0xc0, !PT ;  /* 0x0000ffff05057812 */ /* 0x000fc800078ec0ff */
[----:B------:R-:W-:-:S05]  /*146f0*/  PRMT R5, R5, 0x8880, RZ ;  /* 0x0000888005057816 */ /* 0x000fca00000000ff */
[----:B------:R-:W-:-:S05]  /*14700*/  IMAD.MOV.U32 R2, RZ, RZ, R5 ;  /* 0x000000ffff027224 */ /* 0x000fca00078e0005 */
[----:B------:R-:W-:-:S05]  /*14710*/  SHF.R.S32.HI R3, RZ, 0x1f, R2 ;  /* 0x0000001fff037819 */ /* 0x000fca0000011402 */
[----:B------:R-:W-:Y:S01]  /*14720*/  STG.E.64 desc[UR36][R16.64], R2 ;  /* 0x0000000210007986 */ /* 0x000fe2000c101b24 */
[----:B------:R-:W-:Y:S05]  /*14730*/  EXIT ;  /* 0x000000000000794d */ /* 0x000fea0003800000 */
.L_x_18304:
[----:B------:R-:W-:-:S04]  /*14740*/  LOP3.LUT R5, R5, 0xffff, RZ, 0xc0, !PT ;  /* 0x0000ffff05057812 */ /* 0x000fc800078ec0ff */
[----:B------:R-:W-:-:S05]  /*14750*/  PRMT R3, R5, 0x8880, RZ ;  /* 0x0000888005037816 */ /* 0x000fca00000000ff */
[----:B------:R-:W-:Y:S01]  /*14760*/  STG.E desc[UR36][R16.64], R3 ;  /* 0x0000000310007986 */ /* 0x000fe2000c101924 */
[----:B------:R-:W-:Y:S05]  /*14770*/  EXIT ;  /* 0x000000000000794d */ /* 0x000fea0003800000 */
.L_x_18294:
        /* <DEDUP_REMOVED lines=8> */
[----:B------:R-:W-:Y:S01]  /*14800*/  STG.E.U8 desc[UR36][R16.64], R3 ;  /* 0x0000000310007986 */ /* 0x000fe2000c101124 */
[----:B------:R-:W-:Y:S05]  /*14810*/  EXIT ;  /* 0x000000000000794d */ /* 0x000fea0003800000 */
.L_x_18307:
[----:B------:R-:W-:Y:S02]  /*14820*/  PRMT R4, R5, 0x8880, RZ ;  /* 0x0000888005047816 */ /* 0x000fe400000000ff */
[----:B------:R-:W-:Y:S02]  /*14830*/  CS2R R6, SRZ ;  /* 0x0000000000067805 */ /* 0x000fe4000001ff00 */
[----:B------:R-:W-:-:S06]  /*14840*/  PRMT R4, R4, 0x7710, RZ ;  /* 0x0000771004047816 */ /* 0x000fcc00000000ff */
[----:B------:R-:W0:Y:S02]  /*14850*/  I2F.F64.S16 R4, R4 ;  /* 0x0000000400047312 */ /* 0x000e240000101c00 */
[----:B0-----:R-:W-:Y:S01]  /*14860*/  STG.E.128 desc[UR36][R16.64], R4 ;  /* 0x0000000410007986 */ /* 0x001fe2000c101d24 */
[----:B------:R-:W-:Y:S05]  /*14870*/  EXIT ;  /* 0x000000000000794d */ /* 0x000fea0003800000 */
.L_x_18306:
[----:B------:R-:W-:-:S09]  /*14880*/  UISETP.NE.AND UP0, UPT, UR5, 0xf, UPT ;  /* 0x0000000f0500788c */ /* 0x000fd2000bf05270 */
[----:B------:R-:W-:Y:S05]  /*14890*/  BRA.U !UP0, `(.L_x_18308) ;  /* 0x0000000108e87547 */ /* 0x000fea000b800000 */
[----:B------:R-:W-:-:S09]  /*148a0*/  UISETP.NE.AND UP0, UPT, UR5, 0x17, UPT ;  /* 0x000000170500788c */ /* 0x000fd2000bf05270 */
[----:B------:R-:W-:Y:S05]  /*148b0*/  BRA.U !UP0, `(.L_x_18309) ;  /* 0x0000000108907547 */ /* 0x000fea000b800000 */
[----:B------:R-:W-:-:S09]  /*148c0*/  UISETP.NE.AND UP0, UPT, UR5, 0x18, UPT ;  /* 0x000000180500788c */ /* 0x000fd2000bf05270 */
[----:B------:R-:W-:Y:S05]  /*148d0*/  BRA.U !UP0, `(.L_x_18310) ;  /* 0x0000000108447547 */ /* 0x000fea000b800000 */
.L_x_18287:
        /* <DEDUP_REMOVED lines=16> */
.L_x_18311:
[----:B------:R-:W-:Y:S05]  /*149e0*/  EXIT ;  /* 0x000000000000794d */ /* 0x000fea0003800000 */
.L_x_18310:
        /* <DEDUP_REMOVED lines=13> */
.L_x_18313:
[----:B------:R-:W-:Y:S05]  /*14ac0*/  BSYNC.RECONVERGENT B0 ;  /* 0x0000000000007941 */ /* 0x000fea0003800200 */
.L_x_18312:
[----:B------:R-:W-:-:S05]  /*14ad0*/  LOP3.LUT R3, R0, 0x80, R3, 0xf8, !PT ;  /* 0x0000008000037812 */ /* 0x000fca00078ef803 */
[----:B------:R-:W-:Y:S01]  /*14ae0*/  STG.E.U8 desc[UR36][R16.64], R3 ;  /* 0x0000000310007986 */ /* 0x000fe2000c101124 */
[----:B------:R-:W-:Y:S05]  /*14af0*/  EXIT ;  /* 0x000000000000794d */ /* 0x000fea0003800000 */
.L_x_18309:
        /* <DEDUP_REMOVED lines=12> */
.L_x_18315:
[----:B------:R-:W-:Y:S01]  /*14bc0*/  IMAD.MOV.U32 R0, RZ, RZ, 0x7f ;  /* 0x0000007fff007424 */ /* 0x000fe200078e00ff */
[----:B------:R-:W-:-:S04]  /*14bd0*/  ISETP.GT.U32.AND P0, PT, R2, 0x7f800000, PT ;  /* 0x7f8000000200780c */ /* 0x000fc80003f04070 */
[----:B------:R-:W-:-:S09]  /*14be0*/  SEL R0, R0, 0x7c, P0 ;  /* 0x0000007c00007807 */ /* 0x000fd20000000000 */
.L_x_18316:
[----:B------:R-:W-:Y:S05]  /*14bf0*/  BSYNC.RECONVERGENT B0 ;  /* 0x0000000000007941 */ /* 0x000fea0003800200 */
.L_x_18314:
[----:B------:R-:W-:-:S04]  /*14c00*/  SHF.R.U32.HI R3, RZ, 0x18, R3 ;  /* 0x00000018ff037819 */ /* 0x000fc80000011603 */
[----:B------:R-:W-:-:S05]  /*14c10*/  LOP3.LUT R3, R0, 0x80, R3, 0xf8, !PT ;  /* 0x0000008000037812 */ /* 0x000fca00078ef803 */
[----:B------:R-:W-:Y:S01]  /*14c20*/  STG.E.U8 desc[UR36][R16.64], R3 ;  /* 0x0000000310007986 */ /* 0x000fe2000c101124 */
[----:B------:R-:W-:Y:S05]  /*14c30*/  EXIT ;  /* 0x000000000000794d */ /* 0x000fea0003800000 */
.L_x_18308:
[----:B------:R-:W0:Y:S02]  /*14c40*/  I2F.S8 R0, R5 ;  /* 0x0000000500007306 */ /* 0x000e240000001400 */
[----:B0-----:R-:W-:-:S05]  /*14c50*/  F2FP.BF16.F32.PACK_AB R0, RZ, R0 ;  /* 0x00000000ff00723e */ /* 0x001fca00000010ff */
[----:B------:R-:W-:Y:S01]  /*14c60*/  STG.E.U16 desc[UR36][R16.64], R0 ;  /* 0x0000000010007986 */ /* 0x000fe2000c101524 */
[----:B------:R-:W-:Y:S05]  /*14c70*/  EXIT ;  /* 0x000000000000794d */ /* 0x000fea0003800000 */
.L_x_18317:
        /* <DEDUP_REMOVED lines=16> */
.L_x_23605:


//--------------------- .text._ZN2at6native27unrolled_elementwise_kernelIZZZNS0_54_GLOBAL__N__d8c5977b_16_LinearAlgebra_cu_9e10b42f_324316addr_kernel_cudaERNS_14TensorIteratorERKN3c106ScalarES8_ENKUlvE_clEvENKUlvE0_clEvEUlaaaE0_St5arrayIPcLm4EELi4E23TrivialOffsetCalculatorILi3EjESF_ILi1EjENS0_6memory12LoadWithCastILi3EEENSI_13StoreWithCastILi1EEEEEviT_T0_T2_T3_T4_T5_ --------------------------
	.section	.text._ZN2at6native27unrolled_elementwise_kernelIZZZNS0_54_GLOBAL__N__d8c5977b_16_LinearAlgebra_cu_9e10b42f_324316addr_kernel_cudaERNS_14TensorIteratorERKN3c106ScalarES8_ENKUlvE_clEvENKUlvE0_clEvEUlaaaE0_St5arrayIPcLm4EELi4E23TrivialOffsetCalculatorILi3EjESF_ILi1EjENS0_6memory12LoadWithCastILi3EEENSI_13StoreWithCastILi1EEEEEviT_T0_T2_T3_T4_T5_,"ax",@progbits
	.align	128
        .global         _ZN2at6native27unrolled_elementwise_kernelIZZZNS0_54_GLOBAL__N__d8c5977b_16_LinearAlgebra_cu_9e10b42f_324316addr_kernel_cudaERNS_14TensorIteratorERKN3c106ScalarES8_ENKUlvE_clEvENKUlvE0_clEvEUlaaaE0_St5arrayIPcLm4EELi4E23TrivialOffsetCalculatorILi3EjESF_ILi1EjENS0_6memory12LoadWithCastILi3EEENSI_13StoreWithCastILi1EEEEEviT_T0_T2_T3_T4_T5_
        .type           _ZN2at6native27unrolled_elementwise_kernelIZZZNS0_54_GLOBAL__N__d8c5977b_16_LinearAlgebra_cu_9e10b42f_324316addr_kernel_cudaERNS_14TensorIteratorERKN3c106ScalarES8_ENKUlvE_clEvENKUlvE0_clEvEUlaaaE0_St5arrayIPcLm4EELi4E23TrivialOffsetCalculatorILi3EjESF_ILi1EjENS0_6memory12LoadWithCastILi3EEENSI_13StoreWithCastILi1EEEEEviT_T0_T2_T3_T4_T5_,@function
        .size           _ZN2at6native27unrolled_elementwise_kernelIZZZNS0_54_GLOBAL__N__d8c5977b_16_LinearAlgebra_cu_9e10b42f_324316addr_kernel_cudaERNS_14TensorIteratorERKN3c106ScalarES8_ENKUlvE_clEvENKUlvE0_clEvEUlaaaE0_St5arrayIPcLm4EELi4E23TrivialOffsetCalculatorILi3EjESF_ILi1EjENS0_6memory12LoadWithCastILi3EEENSI_13StoreWithCastILi1EEEEEviT_T0_T2_T3_T4_T5_,(.L_x_23606 - _ZN2at6native27unrolled_elementwise_kernelIZZZNS0_54_GLOBAL__N__d8c5977b_16_LinearAlgebra_cu_9e10b42f_324316addr_kernel_cudaERNS_14TensorIteratorERKN3c106ScalarES8_ENKUlvE_clEvENKUlvE0_clEvEUlaaaE0_St5arrayIPcLm4EELi4E23TrivialOffsetCalculatorILi3EjESF_ILi1EjENS0_6memory12LoadWithCastILi3EEENSI_13StoreWithCastILi1EEEEEviT_T0_T2_T3_T4_T5_)
        .other          _ZN2at6native27unrolled_elementwise_kernelIZZZNS0_54_GLOBAL__N__d8c5977b_16_LinearAlgebra_cu_9e10b42f_324316addr_kernel_cudaERNS_14TensorIteratorERKN3c106ScalarES8_ENKUlvE_clEvENKUlvE0_clEvEUlaaaE0_St5arrayIPcLm4EELi4E23TrivialOffsetCalculatorILi3EjESF_ILi1EjENS0_6memory12LoadWithCastILi3EEENSI_13StoreWithCastILi1EEEEEviT_T0_T2_T3_T4_T5_,@"STO_CUDA_ENTRY STV_DEFAULT"
_ZN2at6native27unrolled_elementwise_kernelIZZZNS0_54_GLOBAL__N__d8c5977b_16_LinearAlgebra_cu_9e10b42f_324316addr_kernel_cudaERNS_14TensorIteratorERKN3c106ScalarES8_ENKUlvE_clEvENKUlvE0_clEvEUlaaaE0_St5arrayIPcLm4EELi4E23TrivialOffsetCalculatorILi3EjESF_ILi1EjENS0_6memory12LoadWithCastILi3EEENSI_13StoreWithCastILi1EEEEEviT_T0_T2_T3_T4_T5_:
.text._ZN2at6native27unrolled_elementwise_kernelIZZZNS0_54_GLOBAL__N__d8c5977b_16_LinearAlgebra_cu_9e10b42f_324316addr_kernel_cudaERNS_14TensorIteratorERKN3c106ScalarES8_ENKUlvE_clEvENKUlvE0_clEvEUlaaaE0_St5arrayIPcLm4EELi4E23TrivialOffsetCalculatorILi3EjESF_ILi1EjENS0_6memory12LoadWithCastILi3EEENSI_13StoreWithCastILi1EEEEEviT_T0_T2_T3_T4_T5_:
        /* <DEDUP_REMOVED lines=35> */
.L_x_18323:
[----:B------:R3:W5:Y:S01]  /*0230*/  LDG.E.U8 R29, desc[UR36][R4.64] ;  /* 0x00000024041d7981 */ /* 0x000762000c1e1100 */
[----:B------:R-:W-:Y:S05]  /*0240*/  BRA `(.L_x_18325) ;  /* 0x0000000c00507947 */ /* 0x000fea0003800000 */
.L_x_18322:
        /* <DEDUP_REMOVED lines=8> */
.L_x_18327:
[----:B------:R1:W5:Y:S01]  /*02d0*/  LDG.E.U8 R29, desc[UR36][R4.64] ;  /* 0x00000024041d7981 */ /* 0x000362000c1e1100 */
[----:B------:R-:W-:Y:S05]  /*02e0*/  BRA `(.L_x_18325) ;  /* 0x0000000c00287947 */ /* 0x000fea0003800000 */
.L_x_18326:
[----:B------:R2:W5:Y:S01]  /*02f0*/  LDG.E.U16 R29, desc[UR36][R4.64] ;  /* 0x00000024041d7981 */ /* 0x000562000c1e1500 */
[----:B------:R-:W-:Y:S05]  /*0300*/  BRA `(.L_x_18325) ;  /* 0x0000000c00207947 */ /* 0x000fea0003800000 */
.L_x_18321:
        /* <DEDUP_REMOVED lines=9> */
.L_x_18329:
[----:B------:R-:W2:Y:S02]  /*03a0*/  LDG.E.U16 R0, desc[UR36][R4.64] ;  /* 0x0000002404007981 */ /* 0x000ea4000c1e1500 */
[----:B--2---:R-:W-:-:S06]  /*03b0*/  HADD2.F32 R0, -RZ, R0.H0_H0 ;  /* 0x20000000ff007230 */ /* 0x004fcc0000004100 */
[----:B------:R-:W0:Y:S02]  /*03c0*/  F2I.FTZ.TRUNC.NTZ R0, R0 ;  /* 0x0000000000007305 */ /* 0x000e24000021f100 */
[----:B0-----:R-:W-:Y:S01]  /*03d0*/  PRMT R29, R0, 0x7610, R29 ;  /* 0x00007610001d7816 */ /* 0x001fe2000000001d */
[----:B------:R-:W-:Y:S06]  /*03e0*/  BRA `(.L_x_18325) ;  /* 0x0000000800e87947 */ /* 0x000fec0003800000 */
.L_x_18328:
        /* <DEDUP_REMOVED lines=9> */
.L_x_18331:
[----:B------:R-:W2:Y:S02]  /*0480*/  LDG.E.U16 R4, desc[UR36][R4.64] ;  /* 0x0000002404047981 */ /* 0x000ea4000c1e1500 */
[----:B--2---:R-:W-:-:S06]  /*0490*/  HADD2.F32 R0, -RZ, R4.H0_H0 ;  /* 0x20000004ff007230 */ /* 0x004fcc0000004100 */
[----:B------:R-:W0:Y:S02]  /*04a0*/  F2I.FTZ.TRUNC.NTZ R0, R0 ;  /* 0x0000000000007305 */ /* 0x000e24000021f100 */
[----:B0-----:R-:W-:Y:S01]  /*04b0*/  PRMT R29, R0, 0x7610, R29 ;  /* 0x00007610001d7816 */ /* 0x001fe2000000001d */
[----:B------:R-:W-:Y:S06]  /*04c0*/  BRA `(.L_x_18325) ;  /* 0x0000000800b07947 */ /* 0x000fec0003800000 */
.L_x_18330:
[----:B------:R-:W2:Y:S02]  /*04d0*/  LDG.E.64 R4, desc[UR36][R4.64] ;  /* 0x0000002404047981 */ /* 0x000ea4000c1e1b00 */
[----:B--2---:R0:W1:Y:S02]  /*04e0*/  F2I.F64.TRUNC R29, R4 ;  /* 0x00000004001d7311 */ /* 0x004064000030d100 */
[----:B01----:R-:W-:Y:S05]  /*04f0*/  BRA `(.L_x_18325) ;  /* 0x0000000800a47947 */ /* 0x003fea0003800000 */
.L_x_18320:
        /* <DEDUP_REMOVED lines=12> */
.L_x_18334:
[----:B------:R-:W2:Y:S02]  /*05c0*/  LDG.E.64 R4, desc[UR36][R4.64] ;  /* 0x0000002404047981 */ /* 0x000ea4000c1e1b00 */
[----:B--2---:R0:W1:Y:S02]  /*05d0*/  F2I.F64.TRUNC R29, R4 ;  /* 0x00000004001d7311 */ /* 0x004064000030d100 */
[----:B01----:R-:W-:Y:S05]  /*05e0*/  BRA `(.L_x_18325) ;  /* 0x0000000800687947 */ /* 0x003fea0003800000 */
.L_x_18333:
        /* <DEDUP_REMOVED lines=27> */
.L_x_18336:
        /* <DEDUP_REMOVED lines=15> */
.L_x_18335:
[----:B------:R-:W2:Y:S02]  /*0890*/  LDG.E.U16 R0, desc[UR36][R4.64] ;  /* 0x0000002404007981 */ /* 0x000ea4000c1e1500 */
[----:B--2---:R-:W-:-:S06]  /*08a0*/  IMAD.U32 R0, R0, 0x10000, RZ ;  /* 0x0001000000007824 */ /* 0x004fcc00078e00ff */
[----:B------:R-:W0:Y:S02]  /*08b0*/  F2I.FTZ.TRUNC.NTZ R0, R0 ;  /* 0x0000000000007305 */ /* 0x000e24000021f100 */
[----:B0-----:R-:W-:Y:S01]  /*08c0*/  PRMT R29, R0, 0x7610, R29 ;  /* 0x00007610001d7816 */ /* 0x001fe2000000001d */
[----:B------:R-:W-:Y:S06]  /*08d0*/  BRA `(.L_x_18325) ;  /* 0x0000000400ac7947 */ /* 0x000fec0003800000 */
.L_x_18332:
        /* <DEDUP_REMOVED lines=10> */
.L_x_18339:
        /* <DEDUP_REMOVED lines=21> */
.L_x_18343:
[----:B------:R-:W-:Y:S05]  /*0ad0*/  BSYNC.RECONVERGENT B1 ;  /* 0x0000000000017941 */ /* 0x000fea0003800200 */
.L_x_18342:
[----:B------:R-:W-:Y:S01]  /*0ae0*/  IMAD.SHL.U32 R0, R0, 0x100000, RZ ;  /* 0x0010000000007824 */ /* 0x000fe200078e00ff */
[----:B------:R-:W-:-:S04]  /*0af0*/  LEA R3, R3, 0x3b800000, 0x17 ;  /* 0x3b80000003037811 */ /* 0x000fc800078eb8ff */
[----:B------:R-:W-:-:S07]  /*0b00*/  LOP3.LUT R0, R3, R0, R7, 0xfe, !PT ;  /* 0x0000000003007212 */ /* 0x000fce00078efe07 */
.L_x_18341:
[----:B------:R-:W-:Y:S05]  /*0b10*/  BSYNC.RECONVERGENT B0 ;  /* 0x0000000000007941 */ /* 0x000fea0003800200 */
.L_x_18340:
[----:B------:R-:W0:Y:S02]  /*0b20*/  F2I.FTZ.TRUNC.NTZ R0, R0 ;  /* 0x0000000000007305 */ /* 0x000e24000021f100 */
[----:B0-----:R-:W-:Y:S01]  /*0b30*/  PRMT R29, R0, 0x7610, R29 ;  /* 0x00007610001d7816 */ /* 0x001fe2000000001d */
[----:B------:R-:W-:Y:S06]  /*0b40*/  BRA `(.L_x_18325) ;  /* 0x0000000400107947 */ /* 0x000fec0003800000 */
.L_x_18338:
        /* <DEDUP_REMOVED lines=21> */
.L_x_18347:
[----:B------:R-:W-:Y:S05]  /*0ca0*/  BSYNC.RECONVERGENT B1 ;  /* 0x0000000000017941 */ /* 0x000fea0003800200 */
.L_x_18346:
[----:B------:R-:W-:Y:S01]  /*0cb0*/  IMAD.SHL.U32 R0, R0, 0x200000, RZ ;  /* 0x0020000000007824 */ /* 0x000fe200078e00ff */
[----:B------:R-:W-:-:S04]  /*0cc0*/  LEA R3, R3, 0x37800000, 0x17 ;  /* 0x3780000003037811 */ /* 0x000fc800078eb8ff */
[----:B------:R-:W-:-:S07]  /*0cd0*/  LOP3.LUT R0, R3, R0, R7, 0xfe, !PT ;  /* 0x0000000003007212 */ /* 0x000fce00078efe07 */
.L_x_18345:
[----:B------:R-:W-:Y:S05]  /*0ce0*/  BSYNC.RECONVERGENT B0 ;  /* 0x0000000000007941 */ /* 0x000fea0003800200 */
.L_x_18344:
[----:B------:R-:W0:Y:S02]  /*0cf0*/  F2I.FTZ.TRUNC.NTZ R0, R0 ;  /* 0x0000000000007305 */ /* 0x000e24000021f100 */
[----:B0-----:R-:W-:Y:S01]  /*0d00*/  PRMT R29, R0, 0x7610, R29 ;  /* 0x00007610001d7816 */ /* 0x001fe2000000001d */
[----:B------:R-:W-:Y:S06]  /*0d10*/  BRA `(.L_x_18325) ;  /* 0x00000000009c7947 */ /* 0x000fec0003800000 */
.L_x_18337:
[----:B------:R-:W-:-:S09]  /*0d20*/  UISETP.NE.AND UP0, UPT, UR4, 0x1c, UPT ;  /* 0x0000001c0400788c */ /* 0x000fd2000bf05270 */
[----:B------:R-:W-:Y:S05]  /*0d30*/  BRA.U !UP0, `(.L_x_18348) ;  /* 0x0000000108907547 */ /* 0x000fea000b800000 */
[----:B------:R-:W-:-:S09]  /*0d40*/  UISETP.NE.AND UP0, UPT, UR4, 0x1d, UPT ;  /* 0x0000001d0400788c */ /* 0x000fd2000bf05270 */
[----:B------:R-:W-:Y:S05]  /*0d50*/  BRA.U !UP0, `(.L_x_18349) ;  /* 0x0000000108807547 */ /* 0x000fea000b800000 */
[----:B------:R-:W-:-:S09]  /*0d60*/  UISETP.NE.AND UP0, UPT, UR4, 0x2c, UPT ;  /* 0x0000002c0400788c */ /* 0x000fd2000bf05270 */
[----:B------:R-:W-:Y:S05]  /*0d70*/  BRA.U !UP0, `(.L_x_18350) ;  /* 0x0000000108487547 */ /* 0x000fea000b800000 */
.L_x_18324:
        /* <DEDUP_REMOVED lines=16> */
.L_x_18351:
[----:B------:R-:W-:Y:S01]  /*0e80*/  PRMT R29, RZ, 0x7610, R29 ;  /* 0x00007610ff1d7816 */ /* 0x000fe2000000001d */
[----:B------:R-:W-:Y:S06]  /*0e90*/  BRA `(.L_x_18325) ;  /* 0x00000000003c7947 */ /* 0x000fec0003800000 */
.L_x_18350:
        /* <DEDUP_REMOVED lines=8> */
.L_x_18353:
[----:B------:R-:W-:Y:S05]  /*0f20*/  BSYNC.RECONVERGENT B0 ;  /* 0x0000000000007941 */ /* 0x000fea0003800200 */
.L_x_18352:
[----:B------:R-:W0:Y:S02]  /*0f30*/  F2I.FTZ.TRUNC.NTZ R0, R0 ;  /* 0x0000000000007305 */ /* 0x000e24000021f100 */
[----:B0-----:R-:W-:Y:S01]  /*0f40*/  PRMT R29, R0, 0x7610, R29 ;  /* 0x00007610001d7816 */ /* 0x001fe2000000001d */
[----:B------:R-:W-:Y:S06]  /*0f50*/  BRA `(.L_x_18325) ;  /* 0x00000000000c7947 */ /* 0x000fec0003800000 */
.L_x_18349:
[----:B------:R0:W5:Y:S01]  /*0f60*/  LDG.E.U8 R29, desc[UR36][R4.64] ;  /* 0x00000024041d7981 */ /* 0x000162000c1e1100 */
[----:B------:R-:W-:Y:S05]  /*0f70*/  BRA `(.L_x_18325) ;  /* 0x0000000000047947 */ /* 0x000fea0003800000 */
.L_x_18348:
[----:B------:R0:W5:Y:S02]  /*0f80*/  LDG.E.U8 R29, desc[UR36][R4.64] ;  /* 0x00000024041d7981 */ /* 0x000164000c1e1100 */
.L_x_18325:
        /* <DEDUP_REMOVED lines=18> */
.L_x_18357:
[----:B------:R1:W5:Y:S01]  /*10b0*/  LDG.E.U8 R28, desc[UR36][R4.64] ;  /* 0x00000024041c7981 */ /* 0x000362000c1e1100 */
[----:B------:R-:W-:Y:S05]  /*10c0*/  BRA `(.L_x_18359) ;  /* 0x0000000c00507947 */ /* 0x000fea0003800000 */
.L_x_18356:
        /* <DEDUP_REMOVED lines=8> */
.L_x_18361:
[----:B------:R3:W5:Y:S01]  /*1150*/  LDG.E.U8 R28, desc[UR36][R4.64] ;  /* 0x00000024041c7981 */ /* 0x000762000c1e1100 */
[----:B------:R-:W-:Y:S05]  /*1160*/  BRA `(.L_x_18359) ;  /* 0x0000000c00287947 */ /* 0x000fea0003800000 */
.L_x_18360:
[----:B------:R2:W5:Y:S01]  /*1170*/  LDG.E.U16 R28, desc[UR36][R4.64] ;  /* 0x00000024041c7981 */ /* 0x000562000c1e1500 */
[----:B------:R-:W-:Y:S05]  /*1180*/  BRA `(.L_x_18359) ;  /* 0x0000000c00207947 */ /* 0x000fea0003800000 */
.L_x_18355:
        /* <DEDUP_REMOVED lines=9> */
.L_x_18363:
[----:B------:R-:W2:Y:S02]  /*1220*/  LDG.E.U16 R0, desc[UR36][R4.64] ;  /* 0x0000002404007981 */ /* 0x000ea4000c1e1500 */
[----:B--2---:R-:W-:-:S06]  /*1230*/  HADD2.F32 R0, -RZ, R0.H0_H0 ;  /* 0x20000000ff007230 */ /* 0x004fcc0000004100 */
[----:B------:R-:W0:Y:S02]  /*1240*/  F2I.FTZ.TRUNC.NTZ R0, R0 ;  /* 0x0000000000007305 */ /* 0x000e24000021f100 */
[----:B0-----:R-:W-:Y:S01]  /*1250*/  PRMT R28, R0, 0x7610, R28 ;  /* 0x00007610001c7816 */ /* 0x001fe2000000001c */
[----:B------:R-:W-:Y:S06]  /*1260*/  BRA `(.L_x_18359) ;  /* 0x0000000800e87947 */ /* 0x000fec0003800000 */
.L_x_18362:
        /* <DEDUP_REMOVED lines=9> */
.L_x_18365:
[----:B------:R-:W2:Y:S02]  /*1300*/  LDG.E.U16 R4, desc[UR36][R4.64] ;  /* 0x0000002404047981 */ /* 0x000ea4000c1e1500 */
[----:B--2---:R-:W-:-:S06]  /*1310*/  HADD2.F32 R0, -RZ, R4.H0_H0 ;  /* 0x20000004ff007230 */ /* 0x004fcc0000004100 */
[----:B------:R-:W0:Y:S02]  /*1320*/  F2I.FTZ.TRUNC.NTZ R0, R0 ;  /* 0x0000000000007305 */ /* 0x000e24000021f100 */
[----:B0-----:R-:W-:Y:S01]  /*1330*/  PRMT R28, R0, 0x7610, R28 ;  /* 0x00007610001c7816 */ /* 0x001fe2000000001c */
[----:B------:R-:W-:Y:S06]  /*1340*/  BRA `(.L_x_18359) ;  /* 0x0000000800b07947 */ /* 0x000fec0003800000 */
.L_x_18364:
[----:B------:R-:W2:Y:S02]  /*1350*/  LDG.E.64 R4, desc[UR36][R4.64] ;  /* 0x0000002404047981 */ /* 0x000ea4000c1e1b00 */
[----:B--2---:R0:W1:Y:S02]  /*1360*/  F2I.F64.TRUNC R28, R4 ;  /* 0x00000004001c7311 */ /* 0x004064000030d100 */
[----:B01----:R-:W-:Y:S05]  /*1370*/  BRA `(.L_x_18359) ;  /* 0x0000000800a47947 */ /* 0x003fea0003800000 */
.L_x_18354:
        /* <DEDUP_REMOVED lines=12> */
.L_x_18368:
[----:B------:R-:W2:Y:S02]  /*1440*/  LDG.E.64 R4, desc[UR36][R4.64] ;  /* 0x0000002404047981 */ /* 0x000ea4000c1e1b00 */
[----:B--2---:R0:W1:Y:S02]  /*1450*/  F2I.F64.TRUNC R28, R4 ;  /* 0x00000004001c7311 */ /* 0x004064000030d100 */
[----:B01----:R-:W-:Y:S05]  /*1460*/  BRA `(.L_x_18359) ;  /* 0x0000000800687947 */ /* 0x003fea0003800000 */
.L_x_18367:
        /* <DEDUP_REMOVED lines=27> */
.L_x_18370:
        /* <DEDUP_REMOVED lines=15> */
.L_x_18369:
[----:B------:R-:W2:Y:S02]  /*1710*/  LDG.E.U16 R0, desc[UR36][R4.64] ;  /* 0x0000002404007981 */ /* 0x000ea4000c1e1500 */
[----:B--2---:R-:W-:-:S06]  /*1720*/  IMAD.U32 R0, R0, 0x10000, RZ ;  /* 0x0001000000007824 */ /* 0x004fcc00078e00ff */
[----:B------:R-:W0:Y:S02]  /*1730*/  F2I.FTZ.TRUNC.NTZ R0, R0 ;  /* 0x0000000000007305 */ /* 0x000e24000021f100 */
[----:B0-----:R-:W-:Y:S01]  /*1740*/  PRMT R28, R0, 0x7610, R28 ;  /* 0x00007610001c7816 */ /* 0x001fe2000000001c */
[----:B------:R-:W-:Y:S06]  /*1750*/  BRA `(.L_x_18359) ;  /* 0x0000000400ac7947 */ /* 0x000fec0003800000 */
.L_x_18366:
        /* <DEDUP_REMOVED lines=10> */
.L_x_18373:
        /* <DEDUP_REMOVED lines=21> */
.L_x_18377:
[----:B------:R-:W-:Y:S05]  /*1950*/  BSYNC.RECONVERGENT B1 ;  /* 0x0000000000017941 */ /* 0x000fea0003800200 */
.L_x_18376:
[----:B------:R-:W-:Y:S01]  /*1960*/  IMAD.SHL.U32 R0, R0, 0x100000, RZ ;  /* 0x0010000000007824 */ /* 0x000fe200078e00ff */
[----:B------:R-:W-:-:S04]  /*1970*/  LEA R3, R3, 0x3b800000, 0x17 ;  /* 0x3b80000003037811 */ /* 0x000fc800078eb8ff */
[----:B------:R-:W-:-:S07]  /*1980*/  LOP3.LUT R0, R3, R0, R7, 0xfe, !PT ;  /* 0x0000000003007212 */ /* 0x000fce00078efe07 */
.L_x_18375:
[----:B------:R-:W-:Y:S05]  /*1990*/  BSYNC.RECONVERGENT B0 ;  /* 0x0000000000007941 */ /* 0x000fea0003800200 */
.L_x_18374:
[----:B------:R-:W0:Y:S02]  /*19a0*/  F2I.FTZ.TRUNC.NTZ R0, R0 ;  /* 0x0000000000007305 */ /* 0x000e24000021f100 */
[----:B0-----:R-:W-:Y:S01]  /*19b0*/  PRMT R28, R0, 0x7610, R28 ;  /* 0x00007610001c7816 */ /* 0x001fe2000000001c */
[----:B------:R-:W-:Y:S06]  /*19c0*/  BRA `(.L_x_18359) ;  /* 0x0000000400107947 */ /* 0x000fec0003800000 */
.L_x_18372:
        /* <DEDUP_REMOVED lines=21> */
.L_x_18381:
[----:B------:R-:W-:Y:S05]  /*1b20*/  BSYNC.RECONVERGENT B1 ;  /* 0x0000000000017941 */ /* 0x000fea0003800200 */
.L_x_18380:
[----:B------:R-:W-:Y:S01]  /*1b30*/  IMAD.SHL.U32 R0, R0, 0x200000, RZ ;  /* 0x0020000000007824 */ /* 0x000fe200078e00ff */
[----:B------:R-:W-:-:S04]  /*1b40*/  LEA R3, R3, 0x37800000, 0x17 ;  /* 0x3780000003037811 */ /* 0x000fc800078eb8ff */
[----:B------:R-:W-:-:S07]  /*1b50*/  LOP3.LUT R0, R3, R0, R7, 0xfe, !PT ;  /* 0x0000000003007212 */ /* 0x000fce00078efe07 */
.L_x_18379:
[----:B------:R-:W-:Y:S05]  /*1b60*/  BSYNC.RECONVERGENT B0 ;  /* 0x0000000000007941 */ /* 0x000fea0003800200 */
.L_x_18378:
[----:B------:R-:W0:Y:S02]  /*1b70*/  F2I.FTZ.TRUNC.NTZ R0, R0 ;  /* 0x0000000000007305 */ /* 0x000e24000021f100 */
[----:B0-----:R-:W-:Y:S01]  /*1b80*/  PRMT R28, R0, 0x7610, R28 ;  /* 0x00007610001c7816 */ /* 0x001fe2000000001c */
[----:B------:R-:W-:Y:S06]  /*1b90*/  BRA `(.L_x_18359) ;  /* 0x00000000009c7947 */ /* 0x000fec0003800000 */
.L_x_18371:
[----:B------:R-:W-:-:S09]  /*1ba0*/  UISETP.NE.AND UP0, UPT, UR4, 0x1c, UPT ;  /* 0x0000001c0400788c */ /* 0x000fd2000bf05270 */
[----:B------:R-:W-:Y:S05]  /*1bb0*/  BRA.U !UP0, `(.L_x_18382) ;  /* 0x0000000108907547 */ /* 0x000fea000b800000 */
[----:B------:R-:W-:-:S09]  /*1bc0*/  UISETP.NE.AND UP0, UPT, UR4, 0x1d, UPT ;  /* 0x0000001d0400788c */ /* 0x000fd2000bf05270 */
[----:B------:R-:W-:Y:S05]  /*1bd0*/  BRA.U !UP0, `(.L_x_18383) ;  /* 0x0000000108807547 */ /* 0x000fea000b800000 */
[----:B------:R-:W-:-:S09]  /*1be0*/  UISETP.NE.AND UP0, UPT, UR4, 0x2c, UPT ;  /* 0x0000002c0400788c */ /* 0x000fd2000bf05270 */
[----:B------:R-:W-:Y:S05]  /*1bf0*/  BRA.U !UP0, `(.L_x_18384) ;  /* 0x0000000108487547 */ /* 0x000fea000b800000 */
.L_x_18358:
        /* <DEDUP_REMOVED lines=16> */
.L_x_18385:
[----:B------:R-:W-:Y:S01]  /*1d00*/  PRMT R28, RZ, 0x7610, R28 ;  /* 0x00007610ff1c7816 */ /* 0x000fe2000000001c */
[----:B------:R-:W-:Y:S06]  /*1d10*/  BRA `(.L_x_18359) ;  /* 0x00000000003c7947 */ /* 0x000fec0003800000 */
.L_x_18384:
        /* <DEDUP_REMOVED lines=8> */
.L_x_18387:
[----:B------:R-:W-:Y:S05]  /*1da0*/  BSYNC.RECONVERGENT B0 ;  /* 0x0000000000007941 */ /* 0x000fea0003800200 */
.L_x_18386:
[----:B------:R-:W0:Y:S02]  /*1db0*/  F2I.FTZ.TRUNC.NTZ R0, R0 ;  /* 0x0000000000007305 */ /* 0x000e24000021f100 */
[----:B0-----:R-:W-:Y:S01]  /*1dc0*/  PRMT R28, R0, 0x7610, R28 ;  /* 0x00007610001c7816 */ /* 0x001fe2000000001c */
[----:B------:R-:W-:Y:S06]  /*1dd0*/  BRA `(.L_x_18359) ;  /* 0x00000000000c7947 */ /* 0x000fec0003800000 */
.L_x_18383:
[----:B------:R0:W5:Y:S01]  /*1de0*/  LDG.E.U8 R28, desc[UR36][R4.64] ;  /* 0x00000024041c7981 */ /* 0x000162000c1e1100 */
[----:B------:R-:W-:Y:S05]  /*1df0*/  BRA `(.L_x_18359) ;  /* 0x0000000000047947 */ /* 0x000fea0003800000 */
.L_x_18382:
[----:B------:R0:W5:Y:S02]  /*1e00*/  LDG.E.U8 R28, desc[UR36][R4.64] ;  /* 0x00000024041c7981 */ /* 0x000164000c1e1100 */
.L_x_18359:
        /* <DEDUP_REMOVED lines=18> */
.L_x_18391:
[----:B------:R4:W5:Y:S01]  /*1f30*/  LDG.E.U8 R16, desc[UR36][R4.64] ;  /* 0x0000002404107981 */ /* 0x000962000c1e1100 */
[----:B------:R-:W-:Y:S05]  /*1f40*/  BRA `(.L_x_18393) ;  /* 0x0000000c00507947 */ /* 0x000fea0003800000 */
.L_x_18390:
        /* <DEDUP_REMOVED lines=8> */
.L_x_18395:
[----:B------:R0:W5:Y:S01]  /*1fd0*/  LDG.E.U8 R16, desc[UR36][R4.64] ;  /* 0x0000002404107981 */ /* 0x000162000c1e1100 */
[----:B------:R-:W-:Y:S05]  /*1fe0*/  BRA `(.L_x_18393) ;  /* 0x0000000c00287947 */ /* 0x000fea0003800000 */
.L_x_18394:
[----:B------:R0:W5:Y:S01]  /*1ff0*/  LDG.E.U16 R16, desc[UR36][R4.64] ;  /* 0x0000002404107981 */ /* 0x000162000c1e1500 */
[----:B------:R-:W-:Y:S05]  /*2000*/  BRA `(.L_x_18393) ;  /* 0x0000000c00207947 */ /* 0x000fea0003800000 */
.L_x_18389:
        /* <DEDUP_REMOVED lines=9> */
.L_x_18397:
[----:B------:R-:W2:Y:S02]  /*20a0*/  LDG.E.U16 R0, desc[UR36][R4.64] ;  /* 0x0000002404007981 */ /* 0x000ea4000c1e1500 */
[----:B--2---:R-:W-:-:S06]  /*20b0*/  HADD2.F32 R0, -RZ, R0.H0_H0 ;  /* 0x20000000ff007230 */ /* 0x004fcc0000004100 */
[----:B------:R-:W0:Y:S02]  /*20c0*/  F2I.FTZ.TRUNC.NTZ R0, R0 ;  /* 0x0000000000007305 */ /* 0x000e24000021f100 */
[----:B0-----:R-:W-:Y:S01]  /*20d0*/  PRMT R16, R0, 0x7610, R16 ;  /* 0x0000761000107816 */ /* 0x001fe20000000010 */
[----:B------:R-:W-:Y:S06]  /*20e0*/  BRA `(.L_x_18393) ;  /* 0x0000000800e87947 */ /* 0x000fec0003800000 */
.L_x_18396:
        /* <DEDUP_REMOVED lines=9> */
.L_x_18399:
[----:B------:R-:W2:Y:S02]  /*2180*/  LDG.E.U16 R4, desc[UR36][R4.64] ;  /* 0x0000002404047981 */ /* 0x000ea4000c1e1500 */
[----:B--2---:R-:W-:-:S06]  /*2190*/  HADD2.F32 R0, -RZ, R4.H0_H0 ;  /* 0x20000004ff007230 */ /* 0x004fcc0000004100 */
[----:B------:R-:W0:Y:S02]  /*21a0*/  F2I.FTZ.TRUNC.NTZ R0, R0 ;  /* 0x0000000000007305 */ /* 0x000e24000021f100 */
[----:B0-----:R-:W-:Y:S01]  /*21b0*/  PRMT R16, R0, 0x7610, R16 ;  /* 0x0000761000107816 */ /* 0x001fe20000000010 */
[----:B------:R-:W-:Y:S06]  /*21c0*/  BRA `(.L_x_18393) ;  /* 0x0000000800b07947 */ /* 0x000fec0003800000 */
.L_x_18398:
[----:B------:R-:W2:Y:S02]  /*21d0*/  LDG.E.64 R4, desc[UR36][R4.64] ;  /* 0x0000002404047981 */ /* 0x000ea4000c1e1b00 */
[----:B--2---:R4:W0:Y:S02]  /*21e0*/  F2I.F64.TRUNC R16, R4 ;  /* 0x0000000400107311 */ /* 0x004824000030d100 */
[----:B0---4-:R-:W-:Y:S05]  /*21f0*/  BRA `(.L_x_18393) ;  /* 0x0000000800a47947 */ /* 0x011fea0003800000 */
.L_x_18388:
        /* <DEDUP_REMOVED lines=12> */
.L_x_18402:
[----:B------:R-:W2:Y:S02]  /*22c0*/  LDG.E.64 R4, desc[UR36][R4.64] ;  /* 0x0000002404047981 */ /* 0x000ea4000c1e1b00 */
[----:B--2---:R0:W1:Y:S02]  /*22d0*/  F2I.F64.TRUNC R16, R4 ;  /* 0x0000000400107311 */ /* 0x004064000030d100 */
[----:B01----:R-:W-:Y:S05]  /*22e0*/  BRA `(.L_x_18393) ;  /* 0x0000000800687947 */ /* 0x003fea0003800000 */
.L_x_18401:
        /* <DEDUP_REMOVED lines=27> */
.L_x_18404:
        /* <DEDUP_REMOVED lines=15> */
.L_x_18403:
[----:B------:R-:W2:Y:S02]  /*2590*/  LDG.E.U16 R0, desc[UR36][R4.64] ;  /* 0x0000002404007981 */ /* 0x000ea4000c1e1500 */
[----:B--2---:R-:W-:-:S06]  /*25a0*/  IMAD.U32 R0, R0, 0x10000, RZ ;  /* 0x0001000000007824 */ /* 0x004fcc00078e00ff */
[----:B------:R-:W0:Y:S02]  /*25b0*/  F2I.FTZ.TRUNC.NTZ R0, R0 ;  /* 0x0000000000007305 */ /* 0x000e24000021f100 */
[----:B0-----:R-:W-:Y:S01]  /*25c0*/  PRMT R16, R0, 0x7610, R16 ;  /* 0x0000761000107816 */ /* 0x001fe20000000010 */
[----:B------:R-:W-:Y:S06]  /*25d0*/  BRA `(.L_x_18393) ;  /* 0x0000000400ac7947 */ /* 0x000fec0003800000 */
.L_x_18400:
        /* <DEDUP_REMOVED lines=10> */
.L_x_18407:
        /* <DEDUP_REMOVED lines=21> */
.L_x_18411:
[----:B------:R-:W-:Y:S05]  /*27d0*/  BSYNC.RECONVERGENT B1 ;  /* 0x0000000000017941 */ /* 0x000fea0003800200 */
.L_x_18410:
[----:B------:R-:W-:Y:S01]  /*27e0*/  IMAD.SHL.U32 R0, R0, 0x100000, RZ ;  /* 0x0010000000007824 */ /* 0x000fe200078e00ff */
[----:B------:R-:W-:-:S04]  /*27f0*/  LEA R3, R3, 0x3b800000, 0x17 ;  /* 0x3b80000003037811 */ /* 0x000fc800078eb8ff */
[----:B------:R-:W-:-:S07]  /*2800*/  LOP3.LUT R0, R3, R0, R7, 0xfe, !PT ;  /* 0x0000000003007212 */ /* 0x000fce00078efe07 */
.L_x_18409:
[----:B------:R-:W-:Y:S05]  /*2810*/  BSYNC.RECONVERGENT B0 ;  /* 0x0000000000007941 */ /* 0x000fea0003800200 */
.L_x_18408:
[----:B------:R-:W0:Y:S02]  /*2820*/  F2I.FTZ.TRUNC.NTZ R0, R0 ;  /* 0x0000000000007305 */ /* 0x000e24000021f100 */
[----:B0-----:R-:W-:Y:S01]  /*2830*/  PRMT R16, R0, 0x7610, R16 ;  /* 0x0000761000107816 */ /* 0x001fe20000000010 */
[----:B------:R-:W-:Y:S06]  /*2840*/  BRA `(.L_x_18393) ;  /* 0x0000000400107947 */ /* 0x000fec0003800000 */
.L_x_18406:
        /* <DEDUP_REMOVED lines=21> */
.L_x_18415:
[----:B------:R-:W-:Y:S05]  /*29a0*/  BSYNC.RECONVERGENT B1 ;  /* 0x0000000000017941 */ /* 0x000fea0003800200 */
.L_x_18414:
[----:B------:R-:W-:Y:S01]  /*29b0*/  IMAD.SHL.U32 R0, R0, 0x200000, RZ ;  /* 0x0020000000007824 */ /* 0x000fe200078e00ff */
[----:B------:R-:W-:-:S04]  /*29c0*/  LEA R3, R3, 0x37800000, 0x17 ;  /* 0x3780000003037811 */ /* 0x000fc800078eb8ff */
[----:B------:R-:W-:-:S07]  /*29d0*/  LOP3.LUT R0, R3, R0, R7, 0xfe, !PT ;  /* 0x0000000003007212 */ /* 0x000fce00078efe07 */
.L_x_18413:
[----:B------:R-:W-:Y:S05]  /*29e0*/  BSYNC.RECONVERGENT B0 ;  /* 0x0000000000007941 */ /* 0x000fea0003800200 */
.L_x_18412:
[----:B------:R-:W0:Y:S02]  /*29f0*/  F2I.FTZ.TRUNC.NTZ R0, R0 ;  /* 0x0000000000007305 */ /* 0x000e24000021f100 */
[----:B0-----:R-:W-:Y:S01]  /*2a00*/  PRMT R16, R0, 0x7610, R16 ;  /* 0x0000761000107816 */ /* 0x001fe20000000010 */
[----:B------:R-:W-:Y:S06]  /*2a10*/  BRA `(.L_x_18393) ;  /* 0x00000000009c7947 */ /* 0x000fec0003800000 */
.L_x_18405:
[----:B------:R-:W-:-:S09]  /*2a20*/  UISETP.NE.AND UP0, UPT, UR4, 0x1c, UPT ;  /* 0x0000001c0400788c */ /* 0x000fd2000bf05270 */
[----:B------:R-:W-:Y:S05]  /*2a30*/  BRA.U !UP0, `(.L_x_18416) ;  /* 0x0000000108907547 */ /* 0x000fea000b800000 */
[----:B------:R-:W-:-:S09]  /*2a40*/  UISETP.NE.AND UP0, UPT, UR4, 0x1d, UPT ;  /* 0x0000001d0400788c */ /* 0x000fd2000bf05270 */
[----:B------:R-:W-:Y:S05]  /*2a50*/  BRA.U !UP0, `(.L_x_18417) ;  /* 0x0000000108807547 */ /* 0x000fea000b800000 */
[----:B------:R-:W-:-:S09]  /*2a60*/  UISETP.NE.AND UP0, UPT, UR4, 0x2c, UPT ;  /* 0x0000002c0400788c */ /* 0x000fd2000bf05270 */
[----:B------:R-:W-:Y:S05]  /*2a70*/  BRA.U !UP0, `(.L_x_18418) ;  /* 0x0000000108487547 */ /* 0x000fea000b800000 */
.L_x_18392:
        /* <DEDUP_REMOVED lines=16> */
.L_x_18419:
[----:B------:R-:W-:Y:S01]  /*2b80*/  PRMT R16, RZ, 0x7610, R16 ;  /* 0x00007610ff107816 */ /* 0x000fe20000000010 */
[----:B------:R-:W-:Y:S06]  /*2b90*/  BRA `(.L_x_18393) ;  /* 0x00000000003c7947 */ /* 0x000fec0003800000 */
.L_x_18418:
        /* <DEDUP_REMOVED lines=8> */
.L_x_18421:
[----:B------:R-:W-:Y:S05]  /*2c20*/  BSYNC.RECONVERGENT B0 ;  /* 0x0000000000007941 */ /* 0x000fea0003800200 */
.L_x_18420:
[----:B------:R-:W0:Y:S02]  /*2c30*/  F2I.FTZ.TRUNC.NTZ R0, R0 ;  /* 0x0000000000007305 */ /* 0x000e24000021f100 */
[----:B0-----:R-:W-:Y:S01]  /*2c40*/  PRMT R16, R0, 0x7610, R16 ;  /* 0x0000761000107816 */ /* 0x001fe20000000010 */
[----:B------:R-:W-:Y:S06]  /*2c50*/  BRA `(.L_x_18393) ;  /* 0x00000000000c7947 */ /* 0x000fec0003800000 */
.L_x_18417:
[----:B------:R0:W5:Y:S01]  /*2c60*/  LDG.E.U8 R16, desc[UR36][R4.64] ;  /* 0x0000002404107981 */ /* 0x000162000c1e1100 */
[----:B------:R-:W-:Y:S05]  /*2c70*/  BRA `(.L_x_18393) ;  /* 0x0000000000047947 */ /* 0x000fea0003800000 */
.L_x_18416:
[----:B------:R0:W5:Y:S02]  /*2c80*/  LDG.E.U8 R16, desc[UR36][R4.64] ;  /* 0x0000002404107981 */ /* 0x000164000c1e1100 */
.L_x_18393:
[----:B------:R-:W-:-:S07]  /*2c90*/  VIADD R27, R30, 0x80 ;  /* 0x000000801e1b7836 */ /* 0x000fce0000000000 */
.L_x_18319:
[----:B------:R-:W-:Y:S05]  /*2ca0*/  BSYNC.RECONVERGENT B6 ;  /* 0x0000000000067941 */ /* 0x000fea0003800200 */
.L_x_18318:
[----:B------:R-:W-:Y:S01]  /*2cb0*/  ISETP.GE.AND P0, PT, R27, R26, PT ;  /* 0x0000001a1b00720c */ /* 0x000fe20003f06270 */
[----:B------:R-:W-:Y:S01]  /*2cc0*/  BSSY.RECONVERGENT B6, `(.L_x_18422) ;  /* 0x00002bf000067945 */ /* 0x000fe20003800200 */
[----:B------:R-:W-:Y:S02]  /*2cd0*/  PRMT R17, RZ, 0x7610, R17 ;  /* 0x00007610ff117816 */ /* 0x000fe40000000011 */
[----:B------:R-:W-:Y:S02]  /*2ce0*/  PRMT R18, RZ, 0x7610, R18 ;  /* 0x00007610ff127816 */ /* 0x000fe40000000012 */
[----:B------:R-:W-:-:S07]  /*2cf0*/  PRMT R19, RZ, 0x7610, R19 ;  /* 0x00007610ff137816 */ /* 0x000fce0000000013 */
[----:B------:R-:W-:Y:S05]  /*2d00*/  @P0 BRA `(.L_x_18423) ;  /* 0x0000002800e80947 */ /* 0x000fea0003800000 */
[----:B0-2-4-:R-:W0:Y:S01]  /*2d10*/  LDC.64 R4, c[0x0][0x3a0] ;  /* 0x0000e800ff047b82 */ /* 0x015e220000000a00 */
        /* <DEDUP_REMOVED lines=18> */
.L_x_18427:
[----:B------:R0:W5:Y:S01]  /*2e40*/  LDG.E.U8 R17, desc[UR36][R4.64] ;  /* 0x0000002404117981 */ /* 0x000162000c1e1100 */
[----:B------:R-:W-:Y:S05]  /*2e50*/  BRA `(.L_x_18429) ;  /* 0x0000000c00507947 */ /* 0x000fea0003800000 */
.L_x_18426:
        /* <DEDUP_REMOVED lines=8> */
.L_x_18431:
[----:B------:R0:W5:Y:S01]  /*2ee0*/  LDG.E.U8 R17, desc[UR36][R4.64] ;  /* 0x0000002404117981 */ /* 0x000162000c1e1100 */
[----:B------:R-:W-:Y:S05]  /*2ef0*/  BRA `(.L_x_18429) ;  /* 0x0000000c00287947 */ /* 0x000fea0003800000 */
.L_x_18430:
[----:B------:R0:W5:Y:S01]  /*2f00*/  LDG.E.U16 R17, desc[UR36][R4.64] ;  /* 0x0000002404117981 */ /* 0x000162000c1e1500 */
[----:B------:R-:W-:Y:S05]  /*2f10*/  BRA `(.L_x_18429) ;  /* 0x0000000c00207947 */ /* 0x000fea0003800000 */
.L_x_18425:
        /* <DEDUP_REMOVED lines=9> */
.L_x_18433:
[----:B------:R-:W2:Y:S02]  /*2fb0*/  LDG.E.U16 R0, desc[UR36][R4.64] ;  /* 0x0000002404007981 */ /* 0x000ea4000c1e1500 */
[----:B--2---:R-:W-:-:S06]  /*2fc0*/  HADD2.F32 R0, -RZ, R0.H0_H0 ;  /* 0x20000000ff007230 */ /* 0x004fcc0000004100 */
[----:B------:R-:W0:Y:S02]  /*2fd0*/  F2I.FTZ.TRUNC.NTZ R0, R0 ;  /* 0x0000000000007305 */ /* 0x000e24000021f100 */
[----:B0-----:R-:W-:Y:S01]  /*2fe0*/  PRMT R17, R0, 0x7610, R17 ;  /* 0x0000761000117816 */ /* 0x001fe20000000011 */
[----:B------:R-:W-:Y:S06]  /*2ff0*/  BRA `(.L_x_18429) ;  /* 0x0000000800e87947 */ /* 0x000fec0003800000 */
.L_x_18432:
        /* <DEDUP_REMOVED lines=9> */
.L_x_18435:
[----:B------:R-:W2:Y:S02]  /*3090*/  LDG.E.U16 R4, desc[UR36][R4.64] ;  /* 0x0000002404047981 */ /* 0x000ea4000c1e1500 */
[----:B--2---:R-:W-:-:S06]  /*30a0*/  HADD2.F32 R0, -RZ, R4.H0_H0 ;  /* 0x20000004ff007230 */ /* 0x004fcc0000004100 */
[----:B------:R-:W0:Y:S02]  /*30b0*/  F2I.FTZ.TRUNC.NTZ R0, R0 ;  /* 0x0000000000007305 */ /* 0x000e24000021f100 */
[----:B0-----:R-:W-:Y:S01]  /*30c0*/  PRMT R17, R0, 0x7610, R17 ;  /* 0x0000761000117816 */ /* 0x001fe20000000011 */
[----:B------:R-:W-:Y:S06]  /*30d0*/  BRA `(.L_x_18429) ;  /* 0x0000000800b07947 */ /* 0x000fec0003800000 */
.L_x_18434:
[----:B------:R-:W2:Y:S02]  /*30e0*/  LDG.E.64 R4, desc[UR36][R4.64] ;  /* 0x0000002404047981 */ /* 0x000ea4000c1e1b00 */
[----:B--2---:R0:W2:Y:S02]  /*30f0*/  F2I.F64.TRUNC R17, R4 ;  /* 0x0000000400117311 */ /* 0x0040a4000030d100 */
[----:B0-2---:R-:W-:Y:S05]  /*3100*/  BRA `(.L_x_18429) ;  /* 0x0000000800a47947 */ /* 0x005fea0003800000 */
.L_x_18424:
        /* <DEDUP_REMOVED lines=12> */
.L_x_18438:
[----:B------:R-:W2:Y:S02]  /*31d0*/  LDG.E.64 R4, desc[UR36][R4.64] ;  /* 0x0000002404047981 */ /* 0x000ea4000c1e1b00 */
[----:B--2---:R0:W2:Y:S02]  /*31e0*/  F2I.F64.TRUNC R17, R4 ;  /* 0x0000000400117311 */ /* 0x0040a4000030d100 */
[----:B0-2---:R-:W-:Y:S05]  /*31f0*/  BRA `(.L_x_18429) ;  /* 0x0000000800687947 */ /* 0x005fea0003800000 */
.L_x_18437:
        /* <DEDUP_REMOVED lines=27> */
.L_x_18440:
        /* <DEDUP_REMOVED lines=15> */
.L_x_18439:
[----:B------:R-:W2:Y:S02]  /*34a0*/  LDG.E.U16 R0, desc[UR36][R4.64] ;  /* 0x0000002404007981 */ /* 0x000ea4000c1e1500 */
[----:B--2---:R-:W-:-:S06]  /*34b0*/  IMAD.U32 R0, R0, 0x10000, RZ ;  /* 0x0001000000007824 */ /* 0x004fcc00078e00ff */
[----:B------:R-:W0:Y:S02]  /*34c0*/  F2I.FTZ.TRUNC.NTZ R0, R0 ;  /* 0x0000000000007305 */ /* 0x000e24000021f100 */
[----:B0-----:R-:W-:Y:S01]  /*34d0*/  PRMT R17, R0, 0x7610, R17 ;  /* 0x0000761000117816 */ /* 0x001fe20000000011 */
[----:B------:R-:W-:Y:S06]  /*34e0*/  BRA `(.L_x_18429) ;  /* 0x0000000400ac7947 */ /* 0x000fec0003800000 */
.L_x_18436:
        /* <DEDUP_REMOVED lines=10> */
.L_x_18443:
        /* <DEDUP_REMOVED lines=21> */
.L_x_18447:
[----:B------:R-:W-:Y:S05]  /*36e0*/  BSYNC.RECONVERGENT B1 ;  /* 0x0000000000017941 */ /* 0x000fea0003800200 */
.L_x_18446:
[----:B------:R-:W-:Y:S01]  /*36f0*/  IMAD.SHL.U32 R0, R0, 0x100000, RZ ;  /* 0x0010000000007824 */ /* 0x000fe200078e00ff */
[----:B------:R-:W-:-:S04]  /*3700*/  LEA R3, R3, 0x3b800000, 0x17 ;  /* 0x3b80000003037811 */ /* 0x000fc800078eb8ff */
[----:B------:R-:W-:-:S07]  /*3710*/  LOP3.LUT R0, R3, R0, R7, 0xfe, !PT ;  /* 0x0000000003007212 */ /* 0x000fce00078efe07 */
.L_x_18445:
[----:B------:R-:W-:Y:S05]  /*3720*/  BSYNC.RECONVERGENT B0 ;  /* 0x0000000000007941 */ /* 0x000fea0003800200 */
.L_x_18444:
[----:B------:R-:W0:Y:S02]  /*3730*/  F2I.FTZ.TRUNC.NTZ R0, R0 ;  /* 0x0000000000007305 */ /* 0x000e24000021f100 */
[----:B0-----:R-:W-:Y:S01]  /*3740*/  PRMT R17, R0, 0x7610, R17 ;  /* 0x0000761000117816 */ /* 0x001fe20000000011 */
[----:B------:R-:W-:Y:S06]  /*3750*/  BRA `(.L_x_18429) ;  /* 0x0000000400107947 */ /* 0x000fec0003800000 */
.L_x_18442:
        /* <DEDUP_REMOVED lines=21> */
.L_x_18451:
[----:B------:R-:W-:Y:S05]  /*38b0*/  BSYNC.RECONVERGENT B1 ;  /* 0x0000000000017941 */ /* 0x000fea0003800200 */
.L_x_18450:
[----:B------:R-:W-:Y:S01]  /*38c0*/  IMAD.SHL.U32 R0, R0, 0x200000, RZ ;  /* 0x0020000000007824 */ /* 0x000fe200078e00ff */
[----:B------:R-:W-:-:S04]  /*38d0*/  LEA R3, R3, 0x37800000, 0x17 ;  /* 0x3780000003037811 */ /* 0x000fc800078eb8ff */
[----:B------:R-:W-:-:S07]  /*38e0*/  LOP3.LUT R0, R3, R0, R7, 0xfe, !PT ;  /* 0x0000000003007212 */ /* 0x000fce00078efe07 */
.L_x_18449:
[----:B------:R-:W-:Y:S05]  /*38f0*/  BSYNC.RECONVERGENT B0 ;  /* 0x0000000000007941 */ /* 0x000fea0003800200 */
.L_x_18448:
[----:B------:R-:W0:Y:S02]  /*3900*/  F2I.FTZ.TRUNC.NTZ R0, R0 ;  /* 0x0000000000007305 */ /* 0x000e24000021f100 */
[----:B0-----:R-:W-:Y:S01]  /*3910*/  PRMT R17, R0, 0x7610, R17 ;  /* 0x0000761000117816 */ /* 0x001fe20000000011 */
[----:B------:R-:W-:Y:S06]  /*3920*/  BRA `(.L_x_18429) ;  /* 0x00000000009c7947 */ /* 0x000fec0003800000 */
.L_x_18441:
        /* <DEDUP_REMOVED lines=14> */
.L_x_18455:
[----:B------:R-:W-:Y:S05]  /*3a10*/  BSYNC.RECONVERGENT B0 ;  /* 0x0000000000007941 */ /* 0x000fea0003800200 */
.L_x_18454:
[----:B------:R-:W0:Y:S02]  /*3a20*/  F2I.FTZ.TRUNC.NTZ R0, R0 ;  /* 0x0000000000007305 */ /* 0x000e24000021f100 */
[----:B0-----:R-:W-:Y:S01]  /*3a30*/  PRMT R17, R0, 0x7610, R17 ;  /* 0x0000761000117816 */ /* 0x001fe20000000011 */
[----:B------:R-:W-:Y:S06]  /*3a40*/  BRA `(.L_x_18429) ;  /* 0x0000000000547947 */ /* 0x000fec0003800000 */
.L_x_18428:
        /* <DEDUP_REMOVED lines=16> */
.L_x_18456:
[----:B------:R-:W-:Y:S01]  /*3b50*/  PRMT R17, RZ, 0x7610, R17 ;  /* 0x00007610ff117816 */ /* 0x000fe20000000011 */
[----:B------:R-:W-:Y:S06]  /*3b60*/  BRA `(.L_x_18429) ;  /* 0x00000000000c7947 */ /* 0x000fec0003800000 */
.L_x_18453:
[----:B------:R2:W5:Y:S01]  /*3b70*/  LDG.E.U8 R17, desc[UR36][R4.64] ;  /* 0x0000002404117981 */ /* 0x000562000c1e1100 */
[----:B------:R-:W-:Y:S05]  /*3b80*/  BRA `(.L_x_18429) ;  /* 0x0000000000047947 */ /* 0x000fea0003800000 */
.L_x_18452:
[----:B------:R4:W5:Y:S02]  /*3b90*/  LDG.E.U8 R17, desc[UR36][R4.64] ;  /* 0x0000002404117981 */ /* 0x000964000c1e1100 */
.L_x_18429:
        /* <DEDUP_REMOVED lines=18> */
.L_x_18460:
[----:B------:R0:W5:Y:S01]  /*3cc0*/  LDG.E.U8 R18, desc[UR36][R4.64] ;  /* 0x0000002404127981 */ /* 0x000162000c1e1100 */
[----:B------:R-:W-:Y:S05]  /*3cd0*/  BRA `(.L_x_18462) ;  /* 0x0000000c00507947 */ /* 0x000fea0003800000 */
.L_x_18459:
        /* <DEDUP_REMOVED lines=8> */
.L_x_18464:
[----:B------:R0:W5:Y:S01]  /*3d60*/  LDG.E.U8 R18, desc[UR36][R4.64] ;  /* 0x0000002404127981 */ /* 0x000162000c1e1100 */
[----:B------:R-:W-:Y:S05]  /*3d70*/  BRA `(.L_x_18462) ;  /* 0x0000000c00287947 */ /* 0x000fea0003800000 */
.L_x_18463:
[----:B------:R0:W5:Y:S01]  /*3d80*/  LDG.E.U16 R18, desc[UR36][R4.64] ;  /* 0x0000002404127981 */ /* 0x000162000c1e1500 */
[----:B------:R-:W-:Y:S05]  /*3d90*/  BRA `(.L_x_18462) ;  /* 0x0000000c00207947 */ /* 0x000fea0003800000 */
.L_x_18458:
        /* <DEDUP_REMOVED lines=9> */
.L_x_18466:
[----:B------:R-:W2:Y:S02]  /*3e30*/  LDG.E.U16 R0, desc[UR36][R4.64] ;  /* 0x0000002404007981 */ /* 0x000ea4000c1e1500 */
[----:B--2---:R-:W-:-:S06]  /*3e40*/  HADD2.F32 R0, -RZ, R0.H0_H0 ;  /* 0x20000000ff007230 */ /* 0x004fcc0000004100 */
[----:B------:R-:W0:Y:S02]  /*3e50*/  F2I.FTZ.TRUNC.NTZ R0, R0 ;  /* 0x0000000000007305 */ /* 0x000e24000021f100 */
[----:B0-----:R-:W-:Y:S01]  /*3e60*/  PRMT R18, R0, 0x7610, R18 ;  /* 0x0000761000127816 */ /* 0x001fe20000000012 */
[----:B------:R-:W-:Y:S06]  /*3e70*/  BRA `(.L_x_18462) ;  /* 0x0000000800e87947 */ /* 0x000fec0003800000 */
.L_x_18465:
        /* <DEDUP_REMOVED lines=9> */
.L_x_18468:
[----:B------:R-:W2:Y:S02]  /*3f10*/  LDG.E.U16 R4, desc[UR36][R4.64] ;  /* 0x0000002404047981 */ /* 0x000ea4000c1e1500 */
[----:B--2---:R-:W-:-:S06]  /*3f20*/  HADD2.F32 R0, -RZ, R4.H0_H0 ;  /* 0x20000004ff007230 */ /* 0x004fcc0000004100 */
[----:B------:R-:W0:Y:S02]  /*3f30*/  F2I.FTZ.TRUNC.NTZ R0, R0 ;  /* 0x0000000000007305 */ /* 0x000e24000021f100 */
[----:B0-----:R-:W-:Y:S01]  /*3f40*/  PRMT R18, R0, 0x7610, R18 ;  /* 0x0000761000127816 */ /* 0x001fe20000000012 */
[----:B------:R-:W-:Y:S06]  /*3f50*/  BRA `(.L_x_18462) ;  /* 0x0000000800b07947 */ /* 0x000fec0003800000 */
.L_x_18467:
[----:B------:R-:W2:Y:S02]  /*3f60*/  LDG.E.64 R4, desc[UR36][R4.64] ;  /* 0x0000002404047981 */ /* 0x000ea4000c1e1b00 */
[----:B--2---:R0:W2:Y:S02]  /*3f70*/  F2I.F64.TRUNC R18, R4 ;  /* 0x0000000400127311 */ /* 0x0040a4000030d100 */
[----:B0-2---:R-:W-:Y:S05]  /*3f80*/  BRA `(.L_x_18462) ;  /* 0x0000000800a47947 */ /* 0x005fea0003800000 */
.L_x_18457:
        /* <DEDUP_REMOVED lines=12> */
.L_x_18471:
[----:B------:R-:W2:Y:S02]  /*4050*/  LDG.E.64 R4, desc[UR36][R4.64] ;  /* 0x0000002404047981 */ /* 0x000ea4000c1e1b00 */
[----:B--2---:R0:W2:Y:S02]  /*4060*/  F2I.F64.TRUNC R18, R4 ;  /* 0x0000000400127311 */ /* 0x0040a4000030d100 */
[----:B0-2---:R-:W-:Y:S05]  /*4070*/  BRA `(.L_x_18462) ;  /* 0x0000000800687947 */ /* 0x005fea0003800000 */
.L_x_18470:
        /* <DEDUP_REMOVED lines=27> */
.L_x_18473:
        /* <DEDUP_REMOVED lines=15> */
.L_x_18472:
[----:B------:R-:W2:Y:S02]  /*4320*/  LDG.E.U16 R0, desc[UR36][R4.64] ;  /* 0x0000002404007981 */ /* 0x000ea4000c1e1500 */
[----:B--2---:R-:W-:-:S06]  /*4330*/  IMAD.U32 R0, R0, 0x10000, RZ ;  /* 0x0001000000007824 */ /* 0x004fcc00078e00ff */
[----:B------:R-:W0:Y:S02]  /*4340*/  F2I.FTZ.TRUNC.NTZ R0, R0 ;  /* 0x0000000000007305 */ /* 0x000e24000021f100 */
[----:B0-----:R-:W-:Y:S01]  /*4350*/  PRMT R18, R0, 0x7610, R18 ;  /* 0x0000761000127816 */ /* 0x001fe20000000012 */
[----:B------:R-:W-:Y:S06]  /*4360*/  BRA `(.L_x_18462) ;  /* 0x0000000400ac7947 */ /* 0x000fec0003800000 */
.L_x_18469:
        /* <DEDUP_REMOVED lines=10> */
.L_x_18476:
        /* <DEDUP_REMOVED lines=21> */
.L_x_18480:
[----:B------:R-:W-:Y:S05]  /*4560*/  BSYNC.RECONVERGENT B1 ;  /* 0x0000000000017941 */ /* 0x000fea0003800200 */
.L_x_18479:
[----:B------:R-:W-:Y:S01]  /*4570*/  IMAD.SHL.U32 R0, R0, 0x100000, RZ ;  /* 0x0010000000007824 */ /* 0x000fe200078e00ff */
[----:B------:R-:W-:-:S04]  /*4580*/  LEA R3, R3, 0x3b800000, 0x17 ;  /* 0x3b80000003037811 */ /* 0x000fc800078eb8ff */
[----:B------:R-:W-:-:S07]  /*4590*/  LOP3.LUT R0, R3, R0, R7, 0xfe, !PT ;  /* 0x0000000003007212 */ /* 0x000fce00078efe07 */
.L_x_18478:
[----:B------:R-:W-:Y:S05]  /*45a0*/  BSYNC.RECONVERGENT B0 ;  /* 0x0000000000007941 */ /* 0x000fea0003800200 */
.L_x_18477:
[----:B------:R-:W0:Y:S02]  /*45b0*/  F2I.FTZ.TRUNC.NTZ R0, R0 ;  /* 0x0000000000007305 */ /* 0x000e24000021f100 */
[----:B0-----:R-:W-:Y:S01]  /*45c0*/  PRMT R18, R0, 0x7610, R18 ;  /* 0x0000761000127816 */ /* 0x001fe20000000012 */
[----:B------:R-:W-:Y:S06]  /*45d0*/  BRA `(.L_x_18462) ;  /* 0x0000000400107947 */ /* 0x000fec0003800000 */
.L_x_18475:
        /* <DEDUP_REMOVED lines=21> */
.L_x_18484:
[----:B------:R-:W-:Y:S05]  /*4730*/  BSYNC.RECONVERGENT B1 ;  /* 0x0000000000017941 */ /* 0x000fea0003800200 */
.L_x_18483:
[----:B------:R-:W-:Y:S01]  /*4740*/  IMAD.SHL.U32 R0, R0, 0x200000, RZ ;  /* 0x0020000000007824 */ /* 0x000fe200078e00ff */
[----:B------:R-:W-:-:S04]  /*4750*/  LEA R3, R3, 0x37800000, 0x17 ;  /* 0x3780000003037811 */ /* 0x000fc800078eb8ff */
[----:B------:R-:W-:-:S07]  /*4760*/  LOP3.LUT R0, R3, R0, R7, 0xfe, !PT ;  /* 0x0000000003007212 */ /* 0x000fce00078efe07 */
.L_x_18482:
[----:B------:R-:W-:Y:S05]  /*4770*/  BSYNC.RECONVERGENT B0 ;  /* 0x0000000000007941 */ /* 0x000fea0003800200 */
.L_x_18481:
[----:B------:R-:W0:Y:S02]  /*4780*/  F2I.FTZ.TRUNC.NTZ R0, R0 ;  /* 0x0000000000007305 */ /* 0x000e24000021f100 */
[----:B0-----:R-:W-:Y:S01]  /*4790*/  PRMT R18, R0, 0x7610, R18 ;  /* 0x0000761000127816 */ /* 0x001fe20000000012 */
[----:B------:R-:W-:Y:S06]  /*47a0*/  BRA `(.L_x_18462) ;  /* 0x00000000009c7947 */ /* 0x000fec0003800000 */
.L_x_18474:
        /* <DEDUP_REMOVED lines=14> */
.L_x_18488:
[----:B------:R-:W-:Y:S05]  /*4890*/  BSYNC.RECONVERGENT B0 ;  /* 0x0000000000007941 */ /* 0x000fea0003800200 */
.L_x_18487:
[----:B------:R-:W0:Y:S02]  /*48a0*/  F2I.FTZ.TRUNC.NTZ R0, R0 ;  /* 0x0000000000007305 */ /* 0x000e24000021f100 */
[----:B0-----:R-:W-:Y:S01]  /*48b0*/  PRMT R18, R0, 0x7610, R18 ;  /* 0x0000761000127816 */ /* 0x001fe20000000012 */
[----:B------:R-:W-:Y:S06]  /*48c0*/  BRA `(.L_x_18462) ;  /* 0x0000000000547947 */ /* 0x000fec0003800000 */
.L_x_18461:
        /* <DEDUP_REMOVED lines=16> */
.L_x_18489:
[----:B------:R-:W-:Y:S01]  /*49d0*/  PRMT R18, RZ, 0x7610, R18 ;  /* 0x00007610ff127816 */ /* 0x000fe20000000012 */
[----:B------:R-:W-:Y:S06]  /*49e0*/  BRA `(.L_x_18462) ;  /* 0x00000000000c7947 */ /* 0x000fec0003800000 */
.L_x_18486:
[----:B------:R4:W5:Y:S01]  /*49f0*/  LDG.E.U8 R18, desc[UR36][R4.64] ;  /* 0x0000002404127981 */ /* 0x000962000c1e1100 */
[----:B------:R-:W-:Y:S05]  /*4a00*/  BRA `(.L_x_18462) ;  /* 0x0000000000047947 */ /* 0x000fea0003800000 */
.L_x_18485:
[----:B------:R2:W5:Y:S02]  /*4a10*/  LDG.E.U8 R18, desc[UR36][R4.64] ;  /* 0x0000002404127981 */ /* 0x000564000c1e1100 */
.L_x_18462:
        /* <DEDUP_REMOVED lines=18> */
.L_x_18493:
[----:B------:R0:W5:Y:S01]  /*4b40*/  LDG.E.U8 R19, desc[UR36][R4.64] ;  /* 0x0000002404137981 */ /* 0x000162000c1e1100 */
[----:B------:R-:W-:Y:S05]  /*4b50*/  BRA `(.L_x_18495) ;  /* 0x0000000c00507947 */ /* 0x000fea0003800000 */
.L_x_18492:
        /* <DEDUP_REMOVED lines=8> */
.L_x_18497:
[----:B------:R0:W5:Y:S01]  /*4be0*/  LDG.E.U8 R19, desc[UR36][R4.64] ;  /* 0x0000002404137981 */ /* 0x000162000c1e1100 */
[----:B------:R-:W-:Y:S05]  /*4bf0*/  BRA `(.L_x_18495) ;  /* 0x0000000c00287947 */ /* 0x000fea0003800000 */
.L_x_18496:
[----:B------:R0:W5:Y:S01]  /*4c00*/  LDG.E.U16 R19, desc[UR36][R4.64] ;  /* 0x0000002404137981 */ /* 0x000162000c1e1500 */
[----:B------:R-:W-:Y:S05]  /*4c10*/  BRA `(.L_x_18495) ;  /* 0x0000000c00207947 */ /* 0x000fea0003800000 */
.L_x_18491:
        /* <DEDUP_REMOVED lines=9> */
.L_x_18499:
[----:B------:R-:W2:Y:S02]  /*4cb0*/  LDG.E.U16 R0, desc[UR36][R4.64] ;  /* 0x0000002404007981 */ /* 0x000ea4000c1e1500 */
[----:B--2---:R-:W-:-:S06]  /*4cc0*/  HADD2.F32 R0, -RZ, R0.H0_H0 ;  /* 0x20000000ff007230 */ /* 0x004fcc0000004100 */
[----:B------:R-:W0:Y:S02]  /*4cd0*/  F2I.FTZ.TRUNC.NTZ R0, R0 ;  /* 0x0000000000007305 */ /* 0x000e24000021f100 */
[----:B0-----:R-:W-:Y:S01]  /*4ce0*/  PRMT R19, R0, 0x7610, R19 ;  /* 0x0000761000137816 */ /* 0x001fe20000000013 */
[----:B------:R-:W-:Y:S06]  /*4cf0*/  BRA `(.L_x_18495) ;  /* 0x0000000800e87947 */ /* 0x000fec0003800000 */
.L_x_18498:
        /* <DEDUP_REMOVED lines=9> */
.L_x_18501:
[----:B------:R-:W2:Y:S02]  /*4d90*/  LDG.E.U16 R4, desc[UR36][R4.64] ;  /* 0x0000002404047981 */ /* 0x000ea4000c1e1500 */
[----:B--2---:R-:W-:-:S06]  /*4da0*/  HADD2.F32 R0, -RZ, R4.H0_H0 ;  /* 0x20000004ff007230 */ /* 0x004fcc0000004100 */
[----:B------:R-:W0:Y:S02]  /*4db0*/  F2I.FTZ.TRUNC.NTZ R0, R0 ;  /* 0x0000000000007305 */ /* 0x000e24000021f100 */
[----:B0-----:R-:W-:Y:S01]  /*4dc0*/  PRMT R19, R0, 0x7610, R19 ;  /* 0x0000761000137816 */ /* 0x001fe20000000013 */
[----:B------:R-:W-:Y:S06]  /*4dd0*/  BRA `(.L_x_18495) ;  /* 0x0000000800b07947 */ /* 0x000fec0003800000 */
.L_x_18500:
[----:B------:R-:W2:Y:S02]  /*4de0*/  LDG.E.64 R4, desc[UR36][R4.64] ;  /* 0x0000002404047981 */ /* 0x000ea4000c1e1b00 */
[----:B--2---:R0:W2:Y:S02]  /*4df0*/  F2I.F64.TRUNC R19, R4 ;  /* 0x0000000400137311 */ /* 0x0040a4000030d100 */
[----:B0-2---:R-:W-:Y:S05]  /*4e00*/  BRA `(.L_x_18495) ;  /* 0x0000000800a47947 */ /* 0x005fea0003800000 */
.L_x_18490:
        /* <DEDUP_REMOVED lines=12> */
.L_x_18504:
[----:B------:R-:W2:Y:S02]  /*4ed0*/  LDG.E.64 R4, desc[UR36][R4.64] ;  /* 0x0000002404047981 */ /* 0x000ea4000c1e1b00 */
[----:B--2---:R0:W2:Y:S02]  /*4ee0*/  F2I.F64.TRUNC R19, R4 ;  /* 0x0000000400137311 */ /* 0x0040a4000030d100 */
[----:B0-2---:R-:W-:Y:S05]  /*4ef0*/  BRA `(.L_x_18495) ;  /* 0x0000000800687947 */ /* 0x005fea0003800000 */
.L_x_18503:
        /* <DEDUP_REMOVED lines=27> */
.L_x_18506:
        /* <DEDUP_REMOVED lines=15> */
.L_x_18505:
[----:B------:R-:W2:Y:S02]  /*51a0*/  LDG.E.U16 R0, desc[UR36][R4.64] ;  /* 0x0000002404007981 */ /* 0x000ea4000c1e1500 */
[----:B--2---:R-:W-:-:S06]  /*51b0*/  IMAD.U32 R0, R0, 0x10000, RZ ;  /* 0x0001000000007824 */ /* 0x004fcc00078e00ff */
[----:B------:R-:W0:Y:S02]  /*51c0*/  F2I.FTZ.TRUNC.NTZ R0, R0 ;  /* 0x0000000000007305 */ /* 0x000e24000021f100 */
[----:B0-----:R-:W-:Y:S01]  /*51d0*/  PRMT R19, R0, 0x7610, R19 ;  /* 0x0000761000137816 */ /* 0x001fe20000000013 */
[----:B------:R-:W-:Y:S06]  /*51e0*/  BRA `(.L_x_18495) ;  /* 0x0000000400ac7947 */ /* 0x000fec0003800000 */
.L_x_18502:
        /* <DEDUP_REMOVED lines=10> */
.L_x_18509:
        /* <DEDUP_REMOVED lines=21> */
.L_x_18513:
[----:B------:R-:W-:Y:S05]  /*53e0*/  BSYNC.RECONVERGENT B1 ;  /* 0x0000000000017941 */ /* 0x000fea0003800200 */
.L_x_18512:
[----:B------:R-:W-:Y:S01]  /*53f0*/  IMAD.SHL.U32 R0, R0, 0x100000, RZ ;  /* 0x0010000000007824 */ /* 0x000fe200078e00ff */
[----:B------:R-:W-:-:S04]  /*5400*/  LEA R3, R3, 0x3b800000, 0x17 ;  /* 0x3b80000003037811 */ /* 0x000fc800078eb8ff */
[----:B------:R-:W-:-:S07]  /*5410*/  LOP3.LUT R0, R3, R0, R7, 0xfe, !PT ;  /* 0x0000000003007212 */ /* 0x000fce00078efe07 */
.L_x_18511:
[----:B------:R-:W-:Y:S05]  /*5420*/  BSYNC.RECONVERGENT B0 ;  /* 0x0000000000007941 */ /* 0x000fea0003800200 */
.L_x_18510:
[----:B------:R-:W0:Y:S02]  /*5430*/  F2I.FTZ.TRUNC.NTZ R0, R0 ;  /* 0x0000000000007305 */ /* 0x000e24000021f100 */
[----:B0-----:R-:W-:Y:S01]  /*5440*/  PRMT R19, R0, 0x7610, R19 ;  /* 0x0000761000137816 */ /* 0x001fe20000000013 */
[----:B------:R-:W-:Y:S06]  /*5450*/  BRA `(.L_x_18495) ;  /* 0x0000000400107947 */ /* 0x000fec0003800000 */
.L_x_18508:
        /* <DEDUP_REMOVED lines=21> */
.L_x_18517:
[----:B------:R-:W-:Y:S05]  /*55b0*/  BSYNC.RECONVERGENT B1 ;  /* 0x0000000000017941 */ /* 0x000fea0003800200 */
.L_x_18516:
[----:B------:R-:W-:Y:S01]  /*55c0*/  IMAD.SHL.U32 R0, R0, 0x200000, RZ ;  /* 0x0020000000007824 */ /* 0x000fe200078e00ff */
[----:B------:R-:W-:-:S04]  /*55d0*/  LEA R3, R3, 0x37800000, 0x17 ;  /* 0x3780000003037811 */ /* 0x000fc800078eb8ff */
[----:B------:R-:W-:-:S07]  /*55e0*/  LOP3.LUT R0, R3, R0, R7, 0xfe, !PT ;  /* 0x0000000003007212 */ /* 0x000fce00078efe07 */
.L_x_18515:
[----:B------:R-:W-:Y:S05]  /*55f0*/  BSYNC.RECONVERGENT B0 ;  /* 0x0000000000007941 */ /* 0x000fea0003800200 */
.L_x_18514:
[----:B------:R-:W0:Y:S02]  /*5600*/  F2I.FTZ.TRUNC.NTZ R0, R0 ;  /* 0x0000000000007305 */ /* 0x000e24000021f100 */
[----:B0-----:R-:W-:Y:S01]  /*5610*/  PRMT R19, R0, 0x7610, R19 ;  /* 0x0000761000137816 */ /* 0x001fe20000000013 */
[----:B------:R-:W-:Y:S06]  /*5620*/  BRA `(.L_x_18495) ;  /* 0x00000000009c7947 */ /* 0x000fec0003800000 */
.L_x_18507:
        /* <DEDUP_REMOVED lines=14> */
.L_x_18521:
[----:B------:R-:W-:Y:S05]  /*5710*/  BSYNC.RECONVERGENT B0 ;  /* 0x0000000000007941 */ /* 0x000fea0003800200 */
.L_x_18520:
[----:B------:R-:W0:Y:S02]  /*5720*/  F2I.FTZ.TRUNC.NTZ R0, R0 ;  /* 0x0000000000007305 */ /* 0x000e24000021f100 */
[----:B0-----:R-:W-:Y:S01]  /*5730*/  PRMT R19, R0, 0x7610, R19 ;  /* 0x0000761000137816 */ /* 0x001fe20000000013 */
[----:B------:R-:W-:Y:S06]  /*5740*/  BRA `(.L_x_18495) ;  /* 0x0000000000547947 */ /* 0x000fec0003800000 */
.L_x_18494:
        /* <DEDUP_REMOVED lines=16> */
.L_x_18522:
[----:B------:R-:W-:Y:S01]  /*5850*/  PRMT R19, RZ, 0x7610, R19 ;  /* 0x00007610ff137816 */ /* 0x000fe20000000013 */
[----:B------:R-:W-:Y:S06]  /*5860*/  BRA `(.L_x_18495) ;  /* 0x00000000000c7947 */ /* 0x000fec0003800000 */
.L_x_18519:
[----:B------:R2:W5:Y:S01]  /*5870*/  LDG.E.U8 R19, desc[UR36][R4.64] ;  /* 0x0000002404137981 */ /* 0x000562000c1e1100 */
[----:B------:R-:W-:Y:S05]  /*5880*/  BRA `(.L_x_18495) ;  /* 0x0000000000047947 */ /* 0x000fea0003800000 */
.L_x_18518:
[----:B------:R4:W5:Y:S02]  /*5890*/  LDG.E.U8 R19, desc[UR36][R4.64] ;  /* 0x0000002404137981 */ /* 0x000964000c1e1100 */
.L_x_18495:
[----:B------:R-:W-:-:S07]  /*58a0*/  VIADD R27, R27, 0x80 ;  /* 0x000000801b1b7836 */ /* 0x000fce0000000000 */
.L_x_18423:
[----:B------:R-:W-:Y:S05]  /*58b0*/  BSYNC.RECONVERGENT B6 ;  /* 0x0000000000067941 */ /* 0x000fea0003800200 */
.L_x_18422:
        /* <DEDUP_REMOVED lines=25> */
.L_x_18528:
[----:B------:R0:W5:Y:S01]  /*5a50*/  LDG.E.U8 R22, desc[UR36][R4.64] ;  /* 0x0000002404167981 */ /* 0x000162000c1e1100 */
[----:B------:R-:W-:Y:S05]  /*5a60*/  BRA `(.L_x_18530) ;  /* 0x0000000c00507947 */ /* 0x000fea0003800000 */
.L_x_18527:
        /* <DEDUP_REMOVED lines=8> */
.L_x_18532:
[----:B------:R4:W5:Y:S01]  /*5af0*/  LDG.E.U8 R22, desc[UR36][R4.64] ;  /* 0x0000002404167981 */ /* 0x000962000c1e1100 */
[----:B------:R-:W-:Y:S05]  /*5b00*/  BRA `(.L_x_18530) ;  /* 0x0000000c00287947 */ /* 0x000fea0003800000 */
.L_x_18531:
[----:B------:R0:W5:Y:S01]  /*5b10*/  LDG.E.U16 R22, desc[UR36][R4.64] ;  /* 0x0000002404167981 */ /* 0x000162000c1e1500 */
[----:B------:R-:W-:Y:S05]  /*5b20*/  BRA `(.L_x_18530) ;  /* 0x0000000c00207947 */ /* 0x000fea0003800000 */
.L_x_18526:
        /* <DEDUP_REMOVED lines=9> */
.L_x_18534:
[----:B------:R-:W2:Y:S02]  /*5bc0*/  LDG.E.U16 R0, desc[UR36][R4.64] ;  /* 0x0000002404007981 */ /* 0x000ea4000c1e1500 */
[----:B--2---:R-:W-:-:S06]  /*5bd0*/  HADD2.F32 R0, -RZ, R0.H0_H0 ;  /* 0x20000000ff007230 */ /* 0x004fcc0000004100 */
[----:B------:R-:W0:Y:S02]  /*5be0*/  F2I.FTZ.TRUNC.NTZ R0, R0 ;  /* 0x0000000000007305 */ /* 0x000e24000021f100 */
[----:B0-----:R-:W-:Y:S01]  /*5bf0*/  PRMT R22, R0, 0x7610, R22 ;  /* 0x0000761000167816 */ /* 0x001fe20000000016 */
[----:B------:R-:W-:Y:S06]  /*5c00*/  BRA `(.L_x_18530) ;  /* 0x0000000800e87947 */ /* 0x000fec0003800000 */
.L_x_18533:
        /* <DEDUP_REMOVED lines=9> */
.L_x_18536:
[----:B------:R-:W2:Y:S02]  /*5ca0*/  LDG.E.U16 R4, desc[UR36][R4.64] ;  /* 0x0000002404047981 */ /* 0x000ea4000c1e1500 */
[----:B--2---:R-:W-:-:S06]  /*5cb0*/  HADD2.F32 R0, -RZ, R4.H0_H0 ;  /* 0x20000004ff007230 */ /* 0x004fcc0000004100 */
[----:B------:R-:W0:Y:S02]  /*5cc0*/  F2I.FTZ.TRUNC.NTZ R0, R0 ;  /* 0x0000000000007305 */ /* 0x000e24000021f100 */
[----:B0-----:R-:W-:Y:S01]  /*5cd0*/  PRMT R22, R0, 0x7610, R22 ;  /* 0x0000761000167816 */ /* 0x001fe20000000016 */
[----:B------:R-:W-:Y:S06]  /*5ce0*/  BRA `(.L_x_18530) ;  /* 0x0000000800b07947 */ /* 0x000fec0003800000 */
.L_x_18535:
[----:B------:R-:W2:Y:S02]  /*5cf0*/  LDG.E.64 R4, desc[UR36][R4.64] ;  /* 0x0000002404047981 */ /* 0x000ea4000c1e1b00 */
[----:B--2---:R0:W2:Y:S02]  /*5d00*/  F2I.F64.TRUNC R22, R4 ;  /* 0x0000000400167311 */ /* 0x0040a4000030d100 */
[----:B0-2---:R-:W-:Y:S05]  /*5d10*/  BRA `(.L_x_18530) ;  /* 0x0000000800a47947 */ /* 0x005fea0003800000 */
.L_x_18525:
        /* <DEDUP_REMOVED lines=12> */
.L_x_18539:
[----:B------:R-:W2:Y:S02]  /*5de0*/  LDG.E.64 R4, desc[UR36][R4.64] ;  /* 0x0000002404047981 */ /* 0x000ea4000c1e1b00 */
[----:B--2---:R0:W2:Y:S02]  /*5df0*/  F2I.F64.TRUNC R22, R4 ;  /* 0x0000000400167311 */ /* 0x0040a4000030d100 */
[----:B0-2---:R-:W-:Y:S05]  /*5e00*/  BRA `(.L_x_18530) ;  /* 0x0000000800687947 */ /* 0x005fea0003800000 */
.L_x_18538:
        /* <DEDUP_REMOVED lines=27> */
.L_x_18541:
        /* <DEDUP_REMOVED lines=15> */
.L_x_18540:
[----:B------:R-:W2:Y:S02]  /*60b0*/  LDG.E.U16 R0, desc[UR36][R4.64] ;  /* 0x0000002404007981 */ /* 0x000ea4000c1e1500 */
[----:B--2---:R-:W-:-:S06]  /*60c0*/  IMAD.U32 R0, R0, 0x10000, RZ ;  /* 0x0001000000007824 */ /* 0x004fcc00078e00ff */
[----:B------:R-:W0:Y:S02]  /*60d0*/  F2I.FTZ.TRUNC.NTZ R0, R0 ;  /* 0x0000000000007305 */ /* 0x000e24000021f100 */
[----:B0-----:R-:W-:Y:S01]  /*60e0*/  PRMT R22, R0, 0x7610, R22 ;  /* 0x0000761000167816 */ /* 0x001fe20000000016 */
[----:B------:R-:W-:Y:S06]  /*60f0*/  BRA `(.L_x_18530) ;  /* 0x0000000400ac7947 */ /* 0x000fec0003800000 */
.L_x_18537:
        /* <DEDUP_REMOVED lines=10> */
.L_x_18544:
        /* <DEDUP_REMOVED lines=21> */
.L_x_18548:
[----:B------:R-:W-:Y:S05]  /*62f0*/  BSYNC.RECONVERGENT B1 ;  /* 0x0000000000017941 */ /* 0x000fea0003800200 */
.L_x_18547:
[----:B------:R-:W-:Y:S01]  /*6300*/  IMAD.SHL.U32 R0, R0, 0x100000, RZ ;  /* 0x0010000000007824 */ /* 0x000fe200078e00ff */
[----:B------:R-:W-:-:S04]  /*6310*/  LEA R3, R3, 0x3b800000, 0x17 ;  /* 0x3b80000003037811 */ /* 0x000fc800078eb8ff */
[----:B------:R-:W-:-:S07]  /*6320*/  LOP3.LUT R0, R3, R0, R7, 0xfe, !PT ;  /* 0x0000000003007212 */ /* 0x000fce00078efe07 */
.L_x_18546:
[----:B------:R-:W-:Y:S05]  /*6330*/  BSYNC.RECONVERGENT B0 ;  /* 0x0000000000007941 */ /* 0x000fea0003800200 */
.L_x_18545:
[----:B------:R-:W0:Y:S02]  /*6340*/  F2I.FTZ.TRUNC.NTZ R0, R0 ;  /* 0x0000000000007305 */ /* 0x000e24000021f100 */
[----:B0-----:R-:W-:Y:S01]  /*6350*/  PRMT R22, R0, 0x7610, R22 ;  /* 0x0000761000167816 */ /* 0x001fe20000000016 */
[----:B------:R-:W-:Y:S06]  /*6360*/  BRA `(.L_x_18530) ;  /* 0x0000000400107947 */ /* 0x000fec0003800000 */
.L_x_18543:
        /* <DEDUP_REMOVED lines=21> */
.L_x_18552:
[----:B------:R-:W-:Y:S05]  /*64c0*/  BSYNC.RECONVERGENT B1 ;  /* 0x0000000000017941 */ /* 0x000fea0003800200 */
.L_x_18551:
[----:B------:R-:W-:Y:S01]  /*64d0*/  IMAD.SHL.U32 R0, R0, 0x200000, RZ ;  /* 0x0020000000007824 */ /* 0x000fe200078e00ff */
[----:B------:R-:W-:-:S04]  /*64e0*/  LEA R3, R3, 0x37800000, 0x17 ;  /* 0x3780000003037811 */ /* 0x000fc800078eb8ff */
[----:B------:R-:W-:-:S07]  /*64f0*/  LOP3.LUT R0, R3, R0, R7, 0xfe, !PT ;  /* 0x0000000003007212 */ /* 0x000fce00078efe07 */
.L_x_18550:
[----:B------:R-:W-:Y:S05]  /*6500*/  BSYNC.RECONVERGENT B0 ;  /* 0x0000000000007941 */ /* 0x000fea0003800200 */
.L_x_18549:
[----:B------:R-:W0:Y:S02]  /*6510*/  F2I.FTZ.TRUNC.NTZ R0, R0 ;  /* 0x0000000000007305 */ /* 0x000e24000021f100 */
[----:B0-----:R-:W-:Y:S01]  /*6520*/  PRMT R22, R0, 0x7610, R22 ;  /* 0x0000761000167816 */ /* 0x001fe20000000016 */
[----:B------:R-:W-:Y:S06]  /*6530*/  BRA `(.L_x_18530) ;  /* 0x00000000009c7947 */ /* 0x000fec0003800000 */
.L_x_18542:
        /* <DEDUP_REMOVED lines=14> */
.L_x_18556:
[----:B------:R-:W-:Y:S05]  /*6620*/  BSYNC.RECONVERGENT B0 ;  /* 0x0000000000007941 */ /* 0x000fea0003800200 */
.L_x_18555:
[----:B------:R-:W0:Y:S02]  /*6630*/  F2I.FTZ.TRUNC.NTZ R0, R0 ;  /* 0x0000000000007305 */ /* 0x000e24000021f100 */
[----:B0-----:R-:W-:Y:S01]  /*6640*/  PRMT R22, R0, 0x7610, R22 ;  /* 0x0000761000167816 */ /* 0x001fe20000000016 */
[----:B------:R-:W-:Y:S06]  /*6650*/  BRA `(.L_x_18530) ;  /* 0x0000000000547947 */ /* 0x000fec0003800000 */
.L_x_18529:
        /* <DEDUP_REMOVED lines=16> */
.L_x_18557:
[----:B------:R-:W-:Y:S01]  /*6760*/  PRMT R22, RZ, 0x7610, R22 ;  /* 0x00007610ff167816 */ /* 0x000fe20000000016 */
[----:B------:R-:W-:Y:S06]  /*6770*/  BRA `(.L_x_18530) ;  /* 0x00000000000c7947 */ /* 0x000fec0003800000 */
.L_x_18554:
[----:B------:R0:W5:Y:S01]  /*6780*/  LDG.E.U8 R22, desc[UR36][R4.64] ;  /* 0x0000002404167981 */ /* 0x000162000c1e1100 */
[----:B------:R-:W-:Y:S05]  /*6790*/  BRA `(.L_x_18530) ;  /* 0x0000000000047947 */ /* 0x000fea0003800000 */
.L_x_18553:
[----:B------:R0:W5:Y:S02]  /*67a0*/  LDG.E.U8 R22, desc[UR36][R4.64] ;  /* 0x0000002404167981 */ /* 0x000164000c1e1100 */
.L_x_18530:
        /* <DEDUP_REMOVED lines=18> */
.L_x_18561:
[----:B------:R0:W5:Y:S01]  /*68d0*/  LDG.E.U8 R23, desc[UR36][R4.64] ;  /* 0x0000002404177981 */ /* 0x000162000c1e1100 */
[----:B------:R-:W-:Y:S05]  /*68e0*/  BRA `(.L_x_18563) ;  /* 0x0000000c00507947 */ /* 0x000fea0003800000 */
.L_x_18560:
        /* <DEDUP_REMOVED lines=8> */
.L_x_18565:
[----:B------:R4:W5:Y:S01]  /*6970*/  LDG.E.U8 R23, desc[UR36][R4.64] ;  /* 0x0000002404177981 */ /* 0x000962000c1e1100 */
[----:B------:R-:W-:Y:S05]  /*6980*/  BRA `(.L_x_18563) ;  /* 0x0000000c00287947 */ /* 0x000fea0003800000 */
.L_x_18564:
[----:B------:R0:W5:Y:S01]  /*6990*/  LDG.E.U16 R23, desc[UR36][R4.64] ;  /* 0x0000002404177981 */ /* 0x000162000c1e1500 */
[----:B------:R-:W-:Y:S05]  /*69a0*/  BRA `(.L_x_18563) ;  /* 0x0000000c00207947 */ /* 0x000fea0003800000 */
.L_x_18559:
        /* <DEDUP_REMOVED lines=9> */
.L_x_18567:
[----:B------:R-:W2:Y:S02]  /*6a40*/  LDG.E.U16 R0, desc[UR36][R4.64] ;  /* 0x0000002404007981 */ /* 0x000ea4000c1e1500 */
[----:B--2---:R-:W-:-:S06]  /*6a50*/  HADD2.F32 R0, -RZ, R0.H0_H0 ;  /* 0x20000000ff007230 */ /* 0x004fcc0000004100 */
[----:B------:R-:W0:Y:S02]  /*6a60*/  F2I.FTZ.TRUNC.NTZ R0, R0 ;  /* 0x0000000000007305 */ /* 0x000e24000021f100 */
[----:B0-----:R-:W-:Y:S01]  /*6a70*/  PRMT R23, R0, 0x7610, R23 ;  /* 0x0000761000177816 */ /* 0x001fe20000000017 */
[----:B------:R-:W-:Y:S06]  /*6a80*/  BRA `(.L_x_18563) ;  /* 0x0000000800e87947 */ /* 0x000fec0003800000 */
.L_x_18566:
        /* <DEDUP_REMOVED lines=9> */
.L_x_18569:
[----:B------:R-:W2:Y:S02]  /*6b20*/  LDG.E.U16 R4, desc[UR36][R4.64] ;  /* 0x0000002404047981 */ /* 0x000ea4000c1e1500 */
[----:B--2---:R-:W-:-:S06]  /*6b30*/  HADD2.F32 R0, -RZ, R4.H0_H0 ;  /* 0x20000004ff007230 */ /* 0x004fcc0000004100 */
[----:B------:R-:W0:Y:S02]  /*6b40*/  F2I.FTZ.TRUNC.NTZ R0, R0 ;  /* 0x0000000000007305 */ /* 0x000e24000021f100 */
[----:B0-----:R-:W-:Y:S01]  /*6b50*/  PRMT R23, R0, 0x7610, R23 ;  /* 0x0000761000177816 */ /* 0x001fe20000000017 */
[----:B------:R-:W-:Y:S06]  /*6b60*/  BRA `(.L_x_18563) ;  /* 0x0000000800b07947 */ /* 0x000fec0003800000 */
.L_x_18568:
[----:B------:R-:W2:Y:S02]  /*6b70*/  LDG.E.64 R4, desc[UR36][R4.64] ;  /* 0x0000002404047981 */ /* 0x000ea4000c1e1b00 */
[----:B--2---:R0:W2:Y:S02]  /*6b80*/  F2I.F64.TRUNC R23, R4 ;  /* 0x0000000400177311 */ /* 0x0040a4000030d100 */
[----:B0-2---:R-:W-:Y:S05]  /*6b90*/  BRA `(.L_x_18563) ;  /* 0x0000000800a47947 */ /* 0x005fea0003800000 */
.L_x_18558:
        /* <DEDUP_REMOVED lines=12> */
.L_x_18572:
[----:B------:R-:W2:Y:S02]  /*6c60*/  LDG.E.64 R4, desc[UR36][R4.64] ;  /* 0x0000002404047981 */ /* 0x000ea4000c1e1b00 */
[----:B--2---:R0:W2:Y:S02]  /*6c70*/  F2I.F64.TRUNC R23, R4 ;  /* 0x0000000400177311 */ /* 0x0040a4000030d100 */
[----:B0-2---:R-:W-:Y:S05]  /*6c80*/  BRA `(.L_x_18563) ;  /* 0x0000000800687947 */ /* 0x005fea0003800000 */
.L_x_18571:
        /* <DEDUP_REMOVED lines=27> */
.L_x_18574:
        /* <DEDUP_REMOVED lines=15> */
.L_x_18573:
[----:B------:R-:W2:Y:S02]  /*6f30*/  LDG.E.U16 R0, desc[UR36][R4.64] ;  /* 0x0000002404007981 */ /* 0x000ea4000c1e1500 */
[----:B--2---:R-:W-:-:S06]  /*6f40*/  IMAD.U32 R0, R0, 0x10000, RZ ;  /* 0x0001000000007824 */ /* 0x004fcc00078e00ff */
[----:B------:R-:W0:Y:S02]  /*6f50*/  F2I.FTZ.TRUNC.NTZ R0, R0 ;  /* 0x0000000000007305 */ /* 0x000e24000021f100 */
[----:B0-----:R-:W-:Y:S01]  /*6f60*/  PRMT R23, R0, 0x7610, R23 ;  /* 0x0000761000177816 */ /* 0x001fe20000000017 */
[----:B------:R-:W-:Y:S06]  /*6f70*/  BRA `(.L_x_18563) ;  /* 0x0000000400ac7947 */ /* 0x000fec0003800000 */
.L_x_18570:
        /* <DEDUP_REMOVED lines=10> */
.L_x_18577:
        /* <DEDUP_REMOVED lines=21> */
.L_x_18581:
[----:B------:R-:W-:Y:S05]  /*7170*/  BSYNC.RECONVERGENT B1 ;  /* 0x0000000000017941 */ /* 0x000fea0003800200 */
.L_x_18580:
[----:B------:R-:W-:Y:S01]  /*7180*/  IMAD.SHL.U32 R0, R0, 0x100000, RZ ;  /* 0x0010000000007824 */ /* 0x000fe200078e00ff */
[----:B------:R-:W-:-:S04]  /*7190*/  LEA R3, R3, 0x3b800000, 0x17 ;  /* 0x3b80000003037811 */ /* 0x000fc800078eb8ff */
[----:B------:R-:W-:-:S07]  /*71a0*/  LOP3.LUT R0, R3, R0, R7, 0xfe, !PT ;  /* 0x0000000003007212 */ /* 0x000fce00078efe07 */
.L_x_18579:
[----:B------:R-:W-:Y:S05]  /*71b0*/  BSYNC.RECONVERGENT B0 ;  /* 0x0000000000007941 */ /* 0x000fea0003800200 */
.L_x_18578:
[----:B------:R-:W0:Y:S02]  /*71c0*/  F2I.FTZ.TRUNC.NTZ R0, R0 ;  /* 0x0000000000007305 */ /* 0x000e24000021f100 */
[----:B0-----:R-:W-:Y:S01]  /*71d0*/  PRMT R23, R0, 0x7610, R23 ;  /* 0x0000761000177816 */ /* 0x001fe20000000017 */
[----:B------:R-:W-:Y:S06]  /*71e0*/  BRA `(.L_x_18563) ;  /* 0x0000000400107947 */ /* 0x000fec0003800000 */
.L_x_18576:
        /* <DEDUP_REMOVED lines=21> */
.L_x_18585:
[----:B------:R-:W-:Y:S05]  /*7340*/  BSYNC.RECONVERGENT B1 ;  /* 0x0000000000017941 */ /* 0x000fea0003800200 */
.L_x_18584:
[----:B------:R-:W-:Y:S01]  /*7350*/  IMAD.SHL.U32 R0, R0, 0x200000, RZ ;  /* 0x0020000000007824 */ /* 0x000fe200078e00ff */
[----:B------:R-:W-:-:S04]  /*7360*/  LEA R3, R3, 0x37800000, 0x17 ;  /* 0x3780000003037811 */ /* 0x000fc800078eb8ff */
[----:B------:R-:W-:-:S07]  /*7370*/  LOP3.LUT R0, R3, R0, R7, 0xfe, !PT ;  /* 0x0000000003007212 */ /* 0x000fce00078efe07 */
.L_x_18583:
[----:B------:R-:W-:Y:S05]  /*7380*/  BSYNC.RECONVERGENT B0 ;  /* 0x0000000000007941 */ /* 0x000fea0003800200 */
.L_x_18582:
[----:B------:R-:W0:Y:S02]  /*7390*/  F2I.FTZ.TRUNC.NTZ R0, R0 ;  /* 0x0000000000007305 */ /* 0x000e24000021f100 */
[----:B0-----:R-:W-:Y:S01]  /*73a0*/  PRMT R23, R0, 0x7610, R23 ;  /* 0x0000761000177816 */ /* 0x001fe20000000017 */
[----:B------:R-:W-:Y:S06]  /*73b0*/  BRA `(.L_x_18563) ;  /* 0x00000000009c7947 */ /* 0x000fec0003800000 */
.L_x_18575:
        /* <DEDUP_REMOVED lines=14> */
.L_x_18589:
[----:B------:R-:W-:Y:S05]  /*74a0*/  BSYNC.RECONVERGENT B0 ;  /* 0x0000000000007941 */ /* 0x000fea0003800200 */
.L_x_18588:
[----:B------:R-:W0:Y:S02]  /*74b0*/  F2I.FTZ.TRUNC.NTZ R0, R0 ;  /* 0x0000000000007305 */ /* 0x000e24000021f100 */
[----:B0-----:R-:W-:Y:S01]  /*74c0*/  PRMT R23, R0, 0x7610, R23 ;  /* 0x0000761000177816 */ /* 0x001fe20000000017 */
[----:B------:R-:W-:Y:S06]  /*74d0*/  BRA `(.L_x_18563) ;  /* 0x0000000000547947 */ /* 0x000fec0003800000 */
.L_x_18562:
        /* <DEDUP_REMOVED lines=16> */
.L_x_18590:
[----:B------:R-:W-:Y:S01]  /*75e0*/  PRMT R23, RZ, 0x7610, R23 ;  /* 0x00007610ff177816 */ /* 0x000fe20000000017 */
[----:B------:R-:W-:Y:S06]  /*75f0*/  BRA `(.L_x_18563) ;  /* 0x00000000000c7947 */ /* 0x000fec0003800000 */
.L_x_18587:
[----:B------:R0:W5:Y:S01]  /*7600*/  LDG.E.U8 R23, desc[UR36][R4.64] ;  /* 0x0000002404177981 */ /* 0x000162000c1e1100 */
[----:B------:R-:W-:Y:S05]  /*7610*/  BRA `(.L_x_18563) ;  /* 0x0000000000047947 */ /* 0x000fea0003800000 */
.L_x_18586:
[----:B------:R0:W5:Y:S02]  /*7620*/  LDG.E.U8 R23, desc[UR36][R4.64] ;  /* 0x0000002404177981 */ /* 0x000164000c1e1100 */
.L_x_18563:
        /* <DEDUP_REMOVED lines=18> */
.L_x_18594:
[----:B------:R0:W5:Y:S01]  /*7750*/  LDG.E.U8 R24, desc[UR36][R4.64] ;  /* 0x0000002404187981 */ /* 0x000162000c1e1100 */
[----:B------:R-:W-:Y:S05]  /*7760*/  BRA `(.L_x_18596) ;  /* 0x0000000c00507947 */ /* 0x000fea0003800000 */
.L_x_18593:
        /* <DEDUP_REMOVED lines=8> */
.L_x_18598:
[----:B------:R0:W5:Y:S01]  /*77f0*/  LDG.E.U8 R24, desc[UR36][R4.64] ;  /* 0x0000002404187981 */ /* 0x000162000c1e1100 */
[----:B------:R-:W-:Y:S05]  /*7800*/  BRA `(.L_x_18596) ;  /* 0x0000000c00287947 */ /* 0x000fea0003800000 */
.L_x_18597:
[----:B------:R0:W5:Y:S01]  /*7810*/  LDG.E.U16 R24, desc[UR36][R4.64] ;  /* 0x0000002404187981 */ /* 0x000162000c1e1500 */
[----:B------:R-:W-:Y:S05]  /*7820*/  BRA `(.L_x_18596) ;  /* 0x0000000c00207947 */ /* 0x000fea0003800000 */
.L_x_18592:
        /* <DEDUP_REMOVED lines=9> */
.L_x_18600:
[----:B------:R-:W2:Y:S02]  /*78c0*/  LDG.E.U16 R0, desc[UR36][R4.64] ;  /* 0x0000002404007981 */ /* 0x000ea4000c1e1500 */
[----:B--2---:R-:W-:-:S06]  /*78d0*/  HADD2.F32 R0, -RZ, R0.H0_H0 ;  /* 0x20000000ff007230 */ /* 0x004fcc0000004100 */
[----:B------:R-:W0:Y:S02]  /*78e0*/  F2I.FTZ.TRUNC.NTZ R0, R0 ;  /* 0x0000000000007305 */ /* 0x000e24000021f100 */
[----:B0-----:R-:W-:Y:S01]  /*78f0*/  PRMT R24, R0, 0x7610, R24 ;  /* 0x0000761000187816 */ /* 0x001fe20000000018 */
[----:B------:R-:W-:Y:S06]  /*7900*/  BRA `(.L_x_18596) ;  /* 0x0000000800e87947 */ /* 0x000fec0003800000 */
.L_x_18599:
        /* <DEDUP_REMOVED lines=9> */
.L_x_18602:
[----:B------:R-:W2:Y:S02]  /*79a0*/  LDG.E.U16 R4, desc[UR36][R4.64] ;  /* 0x0000002404047981 */ /* 0x000ea4000c1e1500 */
[----:B--2---:R-:W-:-:S06]  /*79b0*/  HADD2.F32 R0, -RZ, R4.H0_H0 ;  /* 0x20000004ff007230 */ /* 0x004fcc0000004100 */
[----:B------:R-:W0:Y:S02]  /*79c0*/  F2I.FTZ.TRUNC.NTZ R0, R0 ;  /* 0x0000000000007305 */ /* 0x000e24000021f100 */
[----:B0-----:R-:W-:Y:S01]  /*79d0*/  PRMT R24, R0, 0x7610, R24 ;  /* 0x0000761000187816 */ /* 0x001fe20000000018 */
[----:B------:R-:W-:Y:S06]  /*79e0*/  BRA `(.L_x_18596) ;  /* 0x0000000800b07947 */ /* 0x000fec0003800000 */
.L_x_18601:
[----:B------:R-:W2:Y:S02]  /*79f0*/  LDG.E.64 R4, desc[UR36][R4.64] ;  /* 0x0000002404047981 */ /* 0x000ea4000c1e1b00 */
[----:B--2---:R0:W2:Y:S02]  /*7a00*/  F2I.F64.TRUNC R24, R4 ;  /* 0x0000000400187311 */ /* 0x0040a4000030d100 */
[----:B0-2---:R-:W-:Y:S05]  /*7a10*/  BRA `(.L_x_18596) ;  /* 0x0000000800a47947 */ /* 0x005fea0003800000 */
.L_x_18591:
        /* <DEDUP_REMOVED lines=12> */
.L_x_18605:
[----:B------:R-:W2:Y:S02]  /*7ae0*/  LDG.E.64 R4, desc[UR36][R4.64] ;  /* 0x0000002404047981 */ /* 0x000ea4000c1e1b00 */
[----:B--2---:R0:W2:Y:S02]  /*7af0*/  F2I.F64.TRUNC R24, R4 ;  /* 0x0000000400187311 */ /* 0x0040a4000030d100 */
[----:B0-2---:R-:W-:Y:S05]  /*7b00*/  BRA `(.L_x_18596) ;  /* 0x0000000800687947 */ /* 0x005fea0003800000 */
.L_x_18604:
        /* <DEDUP_REMOVED lines=27> */
.L_x_18607:
        /* <DEDUP_REMOVED lines=15> */
.L_x_18606:
[----:B------:R-:W2:Y:S02]  /*7db0*/  LDG.E.U16 R0, desc[UR36][R4.64] ;  /* 0x0000002404007981 */ /* 0x000ea4000c1e1500 */
[----:B--2---:R-:W-:-:S06]  /*7dc0*/  IMAD.U32 R0, R0, 0x10000, RZ ;  /* 0x0001000000007824 */ /* 0x004fcc00078e00ff */
[----:B------:R-:W0:Y:S02]  /*7dd0*/  F2I.FTZ.TRUNC.NTZ R0, R0 ;  /* 0x0000000000007305 */ /* 0x000e24000021f100 */
[----:B0-----:R-:W-:Y:S01]  /*7de0*/  PRMT R24, R0, 0x7610, R24 ;  /* 0x0000761000187816 */ /* 0x001fe20000000018 */
[----:B------:R-:W-:Y:S06]  /*7df0*/  BRA `(.L_x_18596) ;  /* 0x0000000400ac7947 */ /* 0x000fec0003800000 */
.L_x_18603:
        /* <DEDUP_REMOVED lines=10> */
.L_x_18610:
        /* <DEDUP_REMOVED lines=21> */
.L_x_18614:
[----:B------:R-:W-:Y:S05]  /*7ff0*/  BSYNC.RECONVERGENT B1 ;  /* 0x0000000000017941 */ /* 0x000fea0003800200 */
.L_x_18613:
[----:B------:R-:W-:Y:S01]  /*8000*/  IMAD.SHL.U32 R0, R0, 0x100000, RZ ;  /* 0x0010000000007824 */ /* 0x000fe200078e00ff */
[----:B------:R-:W-:-:S04]  /*8010*/  LEA R3, R3, 0x3b800000, 0x17 ;  /* 0x3b80000003037811 */ /* 0x000fc800078eb8ff */
[----:B------:R-:W-:-:S07]  /*8020*/  LOP3.LUT R0, R3, R0, R7, 0xfe, !PT ;  /* 0x0000000003007212 */ /* 0x000fce00078efe07 */
.L_x_18612:
[----:B------:R-:W-:Y:S05]  /*8030*/  BSYNC.RECONVERGENT B0 ;  /* 0x0000000000007941 */ /* 0x000fea0003800200 */
.L_x_18611:
[----:B------:R-:W0:Y:S02]  /*8040*/  F2I.FTZ.TRUNC.NTZ R0, R0 ;  /* 0x0000000000007305 */ /* 0x000e24000021f100 */
[----:B0-----:R-:W-:Y:S01]  /*8050*/  PRMT R24, R0, 0x7610, R24 ;  /* 0x0000761000187816 */ /* 0x001fe20000000018 */
[----:B------:R-:W-:Y:S06]  /*8060*/  BRA `(.L_x_18596) ;  /* 0x0000000400107947 */ /* 0x000fec0003800000 */
.L_x_18609:
        /* <DEDUP_REMOVED lines=21> */
.L_x_18618:
[----:B------:R-:W-:Y:S05]  /*81c0*/  BSYNC.RECONVERGENT B1 ;  /* 0x0000000000017941 */ /* 0x000fea0003800200 */
.L_x_18617:
[----:B------:R-:W-:Y:S01]  /*81d0*/  IMAD.SHL.U32 R0, R0, 0x200000, RZ ;  /* 0x0020000000007824 */ /* 0x000fe200078e00ff */
[----:B------:R-:W-:-:S04]  /*81e0*/  LEA R3, R3, 0x37800000, 0x17 ;  /* 0x3780000003037811 */ /* 0x000fc800078eb8ff */
[----:B------:R-:W-:-:S07]  /*81f0*/  LOP3.LUT R0, R3, R0, R7, 0xfe, !PT ;  /* 0x0000000003007212 */ /* 0x000fce00078efe07 */
.L_x_18616:
[----:B------:R-:W-:Y:S05]  /*8200*/  BSYNC.RECONVERGENT B0 ;  /* 0x0000000000007941 */ /* 0x000fea0003800200 */
.L_x_18615:
[----:B------:R-:W0:Y:S02]  /*8210*/  F2I.FTZ.TRUNC.NTZ R0, R0 ;  /* 0x0000000000007305 */ /* 0x000e24000021f100 */
[----:B0-----:R-:W-:Y:S01]  /*8220*/  PRMT R24, R0, 0x7610, R24 ;  /* 0x0000761000187816 */ /* 0x001fe20000000018 */
[----:B------:R-:W-:Y:S06]  /*8230*/  BRA `(.L_x_18596) ;  /* 0x00000000009c7947 */ /* 0x000fec0003800000 */
.L_x_18608:
        /* <DEDUP_REMOVED lines=14> */
.L_x_18622:
[----:B------:R-:W-:Y:S05]  /*8320*/  BSYNC.RECONVERGENT B0 ;  /* 0x0000000000007941 */ /* 0x000fea0003800200 */
.L_x_18621:
[----:B------:R-:W0:Y:S02]  /*8330*/  F2I.FTZ.TRUNC.NTZ R0, R0 ;  /* 0x0000000000007305 */ /* 0x000e24000021f100 */
[----:B0-----:R-:W-:Y:S01]  /*8340*/  PRMT R24, R0, 0x7610, R24 ;  /* 0x0000761000187816 */ /* 0x001fe20000000018 */
[----:B------:R-:W-:Y:S06]  /*8350*/  BRA `(.L_x_18596) ;  /* 0x0000000000547947 */ /* 0x000fec0003800000 */
.L_x_18595:
        /* <DEDUP_REMOVED lines=16> */
.L_x_18623:
[----:B------:R-:W-:Y:S01]  /*8460*/  PRMT R24, RZ, 0x7610, R24 ;  /* 0x00007610ff187816 */ /* 0x000fe20000000018 */
[----:B------:R-:W-:Y:S06]  /*8470*/  BRA `(.L_x_18596) ;  /* 0x00000000000c7947 */ /* 0x000fec0003800000 */
.L_x_18620:
[----:B------:R0:W5:Y:S01]  /*8480*/  LDG.E.U8 R24, desc[UR36][R4.64] ;  /* 0x0000002404187981 */ /* 0x000162000c1e1100 */
[----:B------:R-:W-:Y:S05]  /*8490*/  BRA `(.L_x_18596) ;  /* 0x0000000000047947 */ /* 0x000fea0003800000 */
.L_x_18619:
[----:B------:R0:W5:Y:S02]  /*84a0*/  LDG.E.U8 R24, desc[UR36][R4.64] ;  /* 0x0000002404187981 */ /* 0x000164000c1e1100 */
.L_x_18596:
[----:B------:R-:W-:-:S07]  /*84b0*/  VIADD R27, R27, 0x80 ;  /* 0x000000801b1b7836 */ /* 0x000fce0000000000 */
.L_x_18524:
[----:B------:R-:W-:Y:S05]  /*84c0*/  BSYNC.RECONVERGENT B6 ;  /* 0x0000000000067941 */ /* 0x000fea0003800200 */
.L_x_18523:
        /* <DEDUP_REMOVED lines=25> */
.L_x_18629:
[----:B------:R0:W5:Y:S01]  /*8660*/  LDG.E.U8 R26, desc[UR36][R4.64] ;  /* 0x00000024041a7981 */ /* 0x000162000c1e1100 */
[----:B------:R-:W-:Y:S05]  /*8670*/  BRA `(.L_x_18631) ;  /* 0x0000000c00507947 */ /* 0x000fea0003800000 */
.L_x_18628:
        /* <DEDUP_REMOVED lines=8> */
.L_x_18633:
[----:B------:R0:W5:Y:S01]  /*8700*/  LDG.E.U8 R26, desc[UR36][R4.64] ;  /* 0x00000024041a7981 */ /* 0x000162000c1e1100 */
[----:B------:R-:W-:Y:S05]  /*8710*/  BRA `(.L_x_18631) ;  /* 0x0000000c00287947 */ /* 0x000fea0003800000 */
.L_x_18632:
[----:B------:R0:W5:Y:S01]  /*8720*/  LDG.E.U16 R26, desc[UR36][R4.64] ;  /* 0x00000024041a7981 */ /* 0x000162000c1e1500 */
[----:B------:R-:W-:Y:S05]  /*8730*/  BRA `(.L_x_18631) ;  /* 0x0000000c00207947 */ /* 0x000fea0003800000 */
.L_x_18627:
        /* <DEDUP_REMOVED lines=9> */
.L_x_18635:
[----:B------:R-:W2:Y:S02]  /*87d0*/  LDG.E.U16 R0, desc[UR36][R4.64] ;  /* 0x0000002404007981 */ /* 0x000ea4000c1e1500 */
[----:B--2---:R-:W-:-:S06]  /*87e0*/  HADD2.F32 R0, -RZ, R0.H0_H0 ;  /* 0x20000000ff007230 */ /* 0x004fcc0000004100 */
[----:B------:R-:W0:Y:S02]  /*87f0*/  F2I.FTZ.TRUNC.NTZ R0, R0 ;  /* 0x0000000000007305 */ /* 0x000e24000021f100 */
[----:B0-----:R-:W-:Y:S01]  /*8800*/  PRMT R26, R0, 0x7610, R26 ;  /* 0x00007610001a7816 */ /* 0x001fe2000000001a */
[----:B------:R-:W-:Y:S06]  /*8810*/  BRA `(.L_x_18631) ;  /* 0x0000000800e87947 */ /* 0x000fec0003800000 */
.L_x_18634:
        /* <DEDUP_REMOVED lines=9> */
.L_x_18637:
[----:B------:R-:W2:Y:S02]  /*88b0*/  LDG.E.U16 R4, desc[UR36][R4.64] ;  /* 0x0000002404047981 */ /* 0x000ea4000c1e1500 */
[----:B--2---:R-:W-:-:S06]  /*88c0*/  HADD2.F32 R0, -RZ, R4.H0_H0 ;  /* 0x20000004ff007230 */ /* 0x004fcc0000004100 */
[----:B------:R-:W0:Y:S02]  /*88d0*/  F2I.FTZ.TRUNC.NTZ R0, R0 ;  /* 0x0000000000007305 */ /* 0x000e24000021f100 */
[----:B0-----:R-:W-:Y:S01]  /*88e0*/  PRMT R26, R0, 0x7610, R26 ;  /* 0x00007610001a7816 */ /* 0x001fe2000000001a */
[----:B------:R-:W-:Y:S06]  /*88f0*/  BRA `(.L_x_18631) ;  /* 0x0000000800b07947 */ /* 0x000fec0003800000 */
.L_x_18636:
[----:B------:R-:W2:Y:S02]  /*8900*/  LDG.E.64 R4, desc[UR36][R4.64] ;  /* 0x0000002404047981 */ /* 0x000ea4000c1e1b00 */
[----:B--2---:R0:W2:Y:S02]  /*8910*/  F2I.F64.TRUNC R26, R4 ;  /* 0x00000004001a7311 */ /* 0x0040a4000030d100 */
[----:B0-2---:R-:W-:Y:S05]  /*8920*/  BRA `(.L_x_18631) ;  /* 0x0000000800a47947 */ /* 0x005fea0003800000 */
.L_x_18626:
        /* <DEDUP_REMOVED lines=12> */
.L_x_18640:
[----:B------:R-:W2:Y:S02]  /*89f0*/  LDG.E.64 R4, desc[UR36][R4.64] ;  /* 0x0000002404047981 */ /* 0x000ea4000c1e1b00 */
[----:B--2---:R0:W2:Y:S02]  /*8a00*/  F2I.F64.TRUNC R26, R4 ;  /* 0x00000004001a7311 */ /* 0x0040a4000030d100 */
[----:B0-2---:R-:W-:Y:S05]  /*8a10*/  BRA `(.L_x_18631) ;  /* 0x0000000800687947 */ /* 0x005fea0003800000 */
.L_x_18639:
        /* <DEDUP_REMOVED lines=27> */
.L_x_18642:
        /* <DEDUP_REMOVED lines=15> */
.L_x_18641:
[----:B------:R-:W2:Y:S02]  /*8cc0*/  LDG.E.U16 R0, desc[UR36][R4.64] ;  /* 0x0000002404007981 */ /* 0x000ea4000c1e1500 */
[----:B--2---:R-:W-:-:S06]  /*8cd0*/  IMAD.U32 R0, R0, 0x10000, RZ ;  /* 0x0001000000007824 */ /* 0x004fcc00078e00ff */
[----:B------:R-:W0:Y:S02]  /*8ce0*/  F2I.FTZ.TRUNC.NTZ R0, R0 ;  /* 0x0000000000007305 */ /* 0x000e24000021f100 */
[----:B0-----:R-:W-:Y:S01]  /*8cf0*/  PRMT R26, R0, 0x7610, R26 ;  /* 0x00007610001a7816 */ /* 0x001fe2000000001a */
[----:B------:R-:W-:Y:S06]  /*8d00*/  BRA `(.L_x_18631) ;  /* 0x0000000400ac7947 */ /* 0x000fec0003800000 */
.L_x_18638:
        /* <DEDUP_REMOVED lines=10> */
.L_x_18645:
        /* <DEDUP_REMOVED lines=21> */
.L_x_18649:
[----:B------:R-:W-:Y:S05]  /*8f00*/  BSYNC.RECONVERGENT B1 ;  /* 0x0000000000017941 */ /* 0x000fea0003800200 */
.L_x_18648:
[----:B------:R-:W-:Y:S01]  /*8f10*/  IMAD.SHL.U32 R0, R0, 0x100000, RZ ;  /* 0x0010000000007824 */ /* 0x000fe200078e00ff */
[----:B------:R-:W-:-:S04]  /*8f20*/  LEA R3, R3, 0x3b800000, 0x17 ;  /* 0x3b80000003037811 */ /* 0x000fc800078eb8ff */
[----:B------:R-:W-:-:S07]  /*8f30*/  LOP3.LUT R0, R3, R0, R7, 0xfe, !PT ;  /* 0x0000000003007212 */ /* 0x000fce00078efe07 */
.L_x_18647:
[----:B------:R-:W-:Y:S05]  /*8f40*/  BSYNC.RECONVERGENT B0 ;  /* 0x0000000000007941 */ /* 0x000fea0003800200 */
.L_x_18646:
[----:B------:R-:W0:Y:S02]  /*8f50*/  F2I.FTZ.TRUNC.NTZ R0, R0 ;  /* 0x0000000000007305 */ /* 0x000e24000021f100 */
[----:B0-----:R-:W-:Y:S01]  /*8f60*/  PRMT R26, R0, 0x7610, R26 ;  /* 0x00007610001a7816 */ /* 0x001fe2000000001a */
[----:B------:R-:W-:Y:S06]  /*8f70*/  BRA `(.L_x_18631) ;  /* 0x0000000400107947 */ /* 0x000fec0003800000 */
.L_x_18644:
        /* <DEDUP_REMOVED lines=21> */
.L_x_18653:
[----:B------:R-:W-:Y:S05]  /*90d0*/  BSYNC.RECONVERGENT B1 ;  /* 0x0000000000017941 */ /* 0x000fea0003800200 */
.L_x_18652:
[----:B------:R-:W-:Y:S01]  /*90e0*/  IMAD.SHL.U32 R0, R0, 0x200000, RZ ;  /* 0x0020000000007824 */ /* 0x000fe200078e00ff */
[----:B------:R-:W-:-:S04]  /*90f0*/  LEA R3, R3, 0x37800000, 0x17 ;  /* 0x3780000003037811 */ /* 0x000fc800078eb8ff */
[----:B------:R-:W-:-:S07]  /*9100*/  LOP3.LUT R0, R3, R0, R7, 0xfe, !PT ;  /* 0x0000000003007212 */ /* 0x000fce00078efe07 */
.L_x_18651:
[----:B------:R-:W-:Y:S05]  /*9110*/  BSYNC.RECONVERGENT B0 ;  /* 0x0000000000007941 */ /* 0x000fea0003800200 */
.L_x_18650:
[----:B------:R-:W0:Y:S02]  /*9120*/  F2I.FTZ.TRUNC.NTZ R0, R0 ;  /* 0x0000000000007305 */ /* 0x000e24000021f100 */
[----:B0-----:R-:W-:Y:S01]  /*9130*/  PRMT R26, R0, 0x7610, R26 ;  /* 0x00007610001a7816 */ /* 0x001fe2000000001a */
[----:B------:R-:W-:Y:S06]  /*9140*/  BRA `(.L_x_18631) ;  /* 0x00000000009c7947 */ /* 0x000fec0003800000 */
.L_x_18643:
        /* <DEDUP_REMOVED lines=14> */
.L_x_18657:
[----:B------:R-:W-:Y:S05]  /*9230*/  BSYNC.RECONVERGENT B0 ;  /* 0x0000000000007941 */ /* 0x000fea0003800200 */
.L_x_18656:
[----:B------:R-:W0:Y:S02]  /*9240*/  F2I.FTZ.TRUNC.NTZ R0, R0 ;  /* 0x0000000000007305 */ /* 0x000e24000021f100 */
[----:B0-----:R-:W-:Y:S01]  /*9250*/  PRMT R26, R0, 0x7610, R26 ;  /* 0x00007610001a7816 */ /* 0x001fe2000000001a */
[----:B------:R-:W-:Y:S06]  /*9260*/  BRA `(.L_x_18631) ;  /* 0x0000000000547947 */ /* 0x000fec0003800000 */
.L_x_18630:
        /* <DEDUP_REMOVED lines=16> */
.L_x_18658:
[----:B------:R-:W-:Y:S01]  /*9370*/  PRMT R26, RZ, 0x7610, R26 ;  /* 0x00007610ff1a7816 */ /* 0x000fe2000000001a */
[----:B------:R-:W-:Y:S06]  /*9380*/  BRA `(.L_x_18631) ;  /* 0x00000000000c7947 */ /* 0x000fec0003800000 */
.L_x_18655:
[----:B------:R4:W5:Y:S01]  /*9390*/  LDG.E.U8 R26, desc[UR36][R4.64] ;  /* 0x00000024041a7981 */ /* 0x000962000c1e1100 */
[----:B------:R-:W-:Y:S05]  /*93a0*/  BRA `(.L_x_18631) ;  /* 0x0000000000047947 */ /* 0x000fea0003800000 */
.L_x_18654:
[----:B------:R2:W5:Y:S02]  /*93b0*/  LDG.E.U8 R26, desc[UR36][R4.64] ;  /* 0x00000024041a7981 */ /* 0x000564000c1e1100 */
.L_x_18631:
        /* <DEDUP_REMOVED lines=19> */
.L_x_18662:
[----:B------:R0:W5:Y:S01]  /*94f0*/  LDG.E.U8 R31, desc[UR36][R4.64] ;  /* 0x00000024041f7981 */ /* 0x000162000c1e1100 */
[----:B------:R-:W-:Y:S05]  /*9500*/  BRA `(.L_x_18664) ;  /* 0x0000000c00507947 */ /* 0x000fea0003800000 */
.L_x_18661:
        /* <DEDUP_REMOVED lines=8> */
.L_x_18666:
[----:B------:R2:W5:Y:S01]  /*9590*/  LDG.E.U8 R31, desc[UR36][R4.64] ;  /* 0x00000024041f7981 */ /* 0x000562000c1e1100 */
[----:B------:R-:W-:Y:S05]  /*95a0*/  BRA `(.L_x_18664) ;  /* 0x0000000c00287947 */ /* 0x000fea0003800000 */
.L_x_18665:
[----:B------:R0:W5:Y:S01]  /*95b0*/  LDG.E.U16 R31, desc[UR36][R4.64] ;  /* 0x00000024041f7981 */ /* 0x000162000c1e1500 */
[----:B------:R-:W-:Y:S05]  /*95c0*/  BRA `(.L_x_18664) ;  /* 0x0000000c00207947 */ /* 0x000fea0003800000 */
.L_x_18660:
        /* <DEDUP_REMOVED lines=9> */
.L_x_18668:
[----:B------:R-:W2:Y:S02]  /*9660*/  LDG.E.U16 R0, desc[UR36][R4.64] ;  /* 0x0000002404007981 */ /* 0x000ea4000c1e1500 */
[----:B--2---:R-:W-:-:S06]  /*9670*/  HADD2.F32 R0, -RZ, R0.H0_H0 ;  /* 0x20000000ff007230 */ /* 0x004fcc0000004100 */
[----:B------:R-:W0:Y:S02]  /*9680*/  F2I.FTZ.TRUNC.NTZ R0, R0 ;  /* 0x0000000000007305 */ /* 0x000e24000021f100 */
[----:B0-----:R-:W-:Y:S01]  /*9690*/  PRMT R31, R0, 0x7610, R31 ;  /* 0x00007610001f7816 */ /* 0x001fe2000000001f */
[----:B------:R-:W-:Y:S06]  /*96a0*/  BRA `(.L_x_18664) ;  /* 0x0000000800e87947 */ /* 0x000fec0003800000 */
.L_x_18667:
        /* <DEDUP_REMOVED lines=9> */
.L_x_18670:
[----:B------:R-:W2:Y:S02]  /*9740*/  LDG.E.U16 R4, desc[UR36][R4.64] ;  /* 0x0000002404047981 */ /* 0x000ea4000c1e1500 */
[----:B--2---:R-:W-:-:S06]  /*9750*/  HADD2.F32 R0, -RZ, R4.H0_H0 ;  /* 0x20000004ff007230 */ /* 0x004fcc0000004100 */
[----:B------:R-:W0:Y:S02]  /*9760*/  F2I.FTZ.TRUNC.NTZ R0, R0 ;  /* 0x0000000000007305 */ /* 0x000e24000021f100 */
[----:B0-----:R-:W-:Y:S01]  /*9770*/  PRMT R31, R0, 0x7610, R31 ;  /* 0x00007610001f7816 */ /* 0x001fe2000000001f */
[----:B------:R-:W-:Y:S06]  /*9780*/  BRA `(.L_x_18664) ;  /* 0x0000000800b07947 */ /* 0x000fec0003800000 */
.L_x_18669:
[----:B------:R-:W2:Y:S02]  /*9790*/  LDG.E.64 R4, desc[UR36][R4.64] ;  /* 0x0000002404047981 */ /* 0x000ea4000c1e1b00 */
[----:B--2---:R0:W1:Y:S02]  /*97a0*/  F2I.F64.TRUNC R31, R4 ;  /* 0x00000004001f7311 */ /* 0x004064000030d100 */
[----:B01----:R-:W-:Y:S05]  /*97b0*/  BRA `(.L_x_18664) ;  /* 0x0000000800a47947 */ /* 0x003fea0003800000 */
.L_x_18659:
        /* <DEDUP_REMOVED lines=12> */
.L_x_18673:
[----:B------:R-:W2:Y:S02]  /*9880*/  LDG.E.64 R4, desc[UR36][R4.64] ;  /* 0x0000002404047981 */ /* 0x000ea4000c1e1b00 */
[----:B--2---:R0:W1:Y:S02]  /*9890*/  F2I.F64.TRUNC R31, R4 ;  /* 0x00000004001f7311 */ /* 0x004064000030d100 */
[----:B01----:R-:W-:Y:S05]  /*98a0*/  BRA `(.L_x_18664) ;  /* 0x0000000800687947 */ /* 0x003fea0003800000 */
.L_x_18672:
        /* <DEDUP_REMOVED lines=27> */
.L_x_18675:
        /* <DEDUP_REMOVED lines=15> */
.L_x_18674:
[----:B------:R-:W2:Y:S02]  /*9b50*/  LDG.E.U16 R0, desc[UR36][R4.64] ;  /* 0x0000002404007981 */ /* 0x000ea4000c1e1500 */
[----:B--2---:R-:W-:-:S06]  /*9b60*/  IMAD.U32 R0, R0, 0x10000, RZ ;  /* 0x0001000000007824 */ /* 0x004fcc00078e00ff */
[----:B------:R-:W0:Y:S02]  /*9b70*/  F2I.FTZ.TRUNC.NTZ R0, R0 ;  /* 0x0000000000007305 */ /* 0x000e24000021f100 */
[----:B0-----:R-:W-:Y:S01]  /*9b80*/  PRMT R31, R0, 0x7610, R31 ;  /* 0x00007610001f7816 */ /* 0x001fe2000000001f */
[----:B------:R-:W-:Y:S06]  /*9b90*/  BRA `(.L_x_18664) ;  /* 0x0000000400ac7947 */ /* 0x000fec0003800000 */
.L_x_18671:
        /* <DEDUP_REMOVED lines=10> */
.L_x_18678:
        /* <DEDUP_REMOVED lines=21> */
.L_x_18682:
[----:B------:R-:W-:Y:S05]  /*9d90*/  BSYNC.RECONVERGENT B1 ;  /* 0x0000000000017941 */ /* 0x000fea0003800200 */
.L_x_18681:
[----:B------:R-:W-:Y:S01]  /*9da0*/  IMAD.SHL.U32 R0, R0, 0x100000, RZ ;  /* 0x0010000000007824 */ /* 0x000fe200078e00ff */
[----:B------:R-:W-:-:S04]  /*9db0*/  LEA R3, R3, 0x3b800000, 0x17 ;  /* 0x3b80000003037811 */ /* 0x000fc800078eb8ff */
[----:B------:R-:W-:-:S07]  /*9dc0*/  LOP3.LUT R0, R3, R0, R7, 0xfe, !PT ;  /* 0x0000000003007212 */ /* 0x000fce00078efe07 */
.L_x_18680:
[----:B------:R-:W-:Y:S05]  /*9dd0*/  BSYNC.RECONVERGENT B0 ;  /* 0x0000000000007941 */ /* 0x000fea0003800200 */
.L_x_18679:
[----:B------:R-:W0:Y:S02]  /*9de0*/  F2I.FTZ.TRUNC.NTZ R0, R0 ;  /* 0x0000000000007305 */ /* 0x000e24000021f100 */
[----:B0-----:R-:W-:Y:S01]  /*9df0*/  PRMT R31, R0, 0x7610, R31 ;  /* 0x00007610001f7816 */ /* 0x001fe2000000001f */
[----:B------:R-:W-:Y:S06]  /*9e00*/  BRA `(.L_x_18664) ;  /* 0x0000000400107947 */ /* 0x000fec0003800000 */
.L_x_18677:
        /* <DEDUP_REMOVED lines=21> */
.L_x_18686:
[----:B------:R-:W-:Y:S05]  /*9f60*/  BSYNC.RECONVERGENT B1 ;  /* 0x0000000000017941 */ /* 0x000fea0003800200 */
.L_x_18685:
[----:B------:R-:W-:Y:S01]  /*9f70*/  IMAD.SHL.U32 R0, R0, 0x200000, RZ ;  /* 0x0020000000007824 */ /* 0x000fe200078e00ff */
[----:B------:R-:W-:-:S04]  /*9f80*/  LEA R3, R3, 0x37800000, 0x17 ;  /* 0x3780000003037811 */ /* 0x000fc800078eb8ff */
[----:B------:R-:W-:-:S07]  /*9f90*/  LOP3.LUT R0, R3, R0, R7, 0xfe, !PT ;  /* 0x0000000003007212 */ /* 0x000fce00078efe07 */
.L_x_18684:
[----:B------:R-:W-:Y:S05]  /*9fa0*/  BSYNC.RECONVERGENT B0 ;  /* 0x0000000000007941 */ /* 0x000fea0003800200 */
.L_x_18683:
[----:B------:R-:W0:Y:S02]  /*9fb0*/  F2I.FTZ.TRUNC.NTZ R0, R0 ;  /* 0x0000000000007305 */ /* 0x000e24000021f100 */
[----:B0-----:R-:W-:Y:S01]  /*9fc0*/  PRMT R31, R0, 0x7610, R31 ;  /* 0x00007610001f7816 */ /* 0x001fe2000000001f */
[----:B------:R-:W-:Y:S06]  /*9fd0*/  BRA `(.L_x_18664) ;  /* 0x00000000009c7947 */ /* 0x000fec0003800000 */
.L_x_18676:
        /* <DEDUP_REMOVED lines=14> */
.L_x_18690:
[----:B------:R-:W-:Y:S05]  /*a0c0*/  BSYNC.RECONVERGENT B0 ;  /* 0x0000000000007941 */ /* 0x000fea0003800200 */
.L_x_18689:
[----:B------:R-:W0:Y:S02]  /*a0d0*/  F2I.FTZ.TRUNC.NTZ R0, R0 ;  /* 0x0000000000007305 */ /* 0x000e24000021f100 */
[----:B0-----:R-:W-:Y:S01]  /*a0e0*/  PRMT R31, R0, 0x7610, R31 ;  /* 0x00007610001f7816 */ /* 0x001fe2000000001f */
[----:B------:R-:W-:Y:S06]  /*a0f0*/  BRA `(.L_x_18664) ;  /* 0x0000000000547947 */ /* 0x000fec0003800000 */
.L_x_18663:
        /* <DEDUP_REMOVED lines=16> */
.L_x_18691:
[----:B------:R-:W-:Y:S01]  /*a200*/  PRMT R31, RZ, 0x7610, R31 ;  /* 0x00007610ff1f7816 */ /* 0x000fe2000000001f */
[----:B------:R-:W-:Y:S06]  /*a210*/  BRA `(.L_x_18664) ;  /* 0x00000000000c7947 */ /* 0x000fec0003800000 */
.L_x_18688:
[----:B------:R0:W5:Y:S01]  /*a220*/  LDG.E.U8 R31, desc[UR36][R4.64] ;  /* 0x00000024041f7981 */ /* 0x000162000c1e1100 */
[----:B------:R-:W-:Y:S05]  /*a230*/  BRA `(.L_x_18664) ;  /* 0x0000000000047947 */ /* 0x000fea0003800000 */
.L_x_18687:
[----:B------:R0:W5:Y:S02]  /*a240*/  LDG.E.U8 R31, desc[UR36][R4.64] ;  /* 0x00000024041f7981 */ /* 0x000164000c1e1100 */
.L_x_18664:
[----:B------:R-:W3:Y:S01]  /*a250*/  LDCU.U8 UR6, c[0x0][0x3be] ;  /* 0x000077c0ff0677ac */ /* 0x000ee20008000000 */
[----:B012-4-:R-:W0:Y:S01]  /*a260*/  LDC.64 R4, c[0x0][0x3b0] ;  /* 0x0000ec00ff047b82 */ /* 0x017e220000000a00 */
        /* <DEDUP_REMOVED lines=17> */
.L_x_18695:
[----:B------:R0:W5:Y:S01]  /*a380*/  LDG.E.U8 R25, desc[UR36][R4.64] ;  /* 0x0000002404197981 */ /* 0x000162000c1e1100 */
[----:B------:R-:W-:Y:S05]  /*a390*/  BRA `(.L_x_18625) ;  /* 0x0000000c004c7947 */ /* 0x000fea0003800000 */
.L_x_18694:
        /* <DEDUP_REMOVED lines=8> */
.L_x_18698:
[----:B------:R0:W5:Y:S01]  /*a420*/  LDG.E.U8 R25, desc[UR36][R4.64] ;  /* 0x0000002404197981 */ /* 0x000162000c1e1100 */
[----:B------:R-:W-:Y:S05]  /*a430*/  BRA `(.L_x_18625) ;  /* 0x0000000c00247947 */ /* 0x000fea0003800000 */
.L_x_18697:
[----:B------:R0:W5:Y:S01]  /*a440*/  LDG.E.U16 R25, desc[UR36][R4.64] ;  /* 0x0000002404197981 */ /* 0x000162000c1e1500 */
[----:B------:R-:W-:Y:S05]  /*a450*/  BRA `(.L_x_18625) ;  /* 0x0000000c001c7947 */ /* 0x000fea0003800000 */
.L_x_18693:
        /* <DEDUP_REMOVED lines=9> */
.L_x_18700:
[----:B------:R-:W2:Y:S02]  /*a4f0*/  LDG.E.U16 R0, desc[UR36][R4.64] ;  /* 0x0000002404007981 */ /* 0x000ea4000c1e1500 */
[----:B--2---:R-:W-:-:S06]  /*a500*/  HADD2.F32 R0, -RZ, R0.H0_H0 ;  /* 0x20000000ff007230 */ /* 0x004fcc0000004100 */
[----:B------:R-:W0:Y:S02]  /*a510*/  F2I.FTZ.TRUNC.NTZ R0, R0 ;  /* 0x0000000000007305 */ /* 0x000e24000021f100 */
[----:B0-----:R-:W-:Y:S01]  /*a520*/  PRMT R25, R0, 0x7610, R25 ;  /* 0x0000761000197816 */ /* 0x001fe20000000019 */
[----:B------:R-:W-:Y:S06]  /*a530*/  BRA `(.L_x_18625) ;  /* 0x0000000800e47947 */ /* 0x000fec0003800000 */
.L_x_18699:
        /* <DEDUP_REMOVED lines=9> */
.L_x_18702:
[----:B------:R-:W2:Y:S02]  /*a5d0*/  LDG.E.U16 R4, desc[UR36][R4.64] ;  /* 0x0000002404047981 */ /* 0x000ea4000c1e1500 */
[----:B--2---:R-:W-:-:S06]  /*a5e0*/  HADD2.F32 R0, -RZ, R4.H0_H0 ;  /* 0x20000004ff007230 */ /* 0x004fcc0000004100 */
[----:B------:R-:W0:Y:S02]  /*a5f0*/  F2I.FTZ.TRUNC.NTZ R0, R0 ;  /* 0x0000000000007305 */ /* 0x000e24000021f100 */
[----:B0-----:R-:W-:Y:S01]  /*a600*/  PRMT R25, R0, 0x7610, R25 ;  /* 0x0000761000197816 */ /* 0x001fe20000000019 */
[----:B------:R-:W-:Y:S06]  /*a610*/  BRA `(.L_x_18625) ;  /* 0x0000000800ac7947 */ /* 0x000fec0003800000 */
.L_x_18701:
[----:B------:R-:W2:Y:S02]  /*a620*/  LDG.E.64 R4, desc[UR36][R4.64] ;  /* 0x0000002404047981 */ /* 0x000ea4000c1e1b00 */
[----:B--2---:R0:W1:Y:S02]  /*a630*/  F2I.F64.TRUNC R25, R4 ;  /* 0x0000000400197311 */ /* 0x004064000030d100 */
[----:B01----:R-:W-:Y:S05]  /*a640*/  BRA `(.L_x_18625) ;  /* 0x0000000800a07947 */ /* 0x003fea0003800000 */
.L_x_18692:
        /* <DEDUP_REMOVED lines=12> */
.L_x_18705:
[----:B------:R-:W2:Y:S02]  /*a710*/  LDG.E.64 R4, desc[UR36][R4.64] ;  /* 0x0000002404047981 */ /* 0x000ea4000c1e1b00 */
[----:B--2---:R0:W1:Y:S02]  /*a720*/  F2I.F64.TRUNC R25, R4 ;  /* 0x0000000400197311 */ /* 0x004064000030d100 */
[----:B01----:R-:W-:Y:S05]  /*a730*/  BRA `(.L_x_18625) ;  /* 0x0000000800647947 */ /* 0x003fea0003800000 */
.L_x_18704:
        /* <DEDUP_REMOVED lines=27> */
.L_x_18707:
        /* <DEDUP_REMOVED lines=15> */
.L_x_18706:
[----:B------:R-:W2:Y:S02]  /*a9e0*/  LDG.E.U16 R0, desc[UR36][R4.64] ;  /* 0x0000002404007981 */ /* 0x000ea4000c1e1500 */
[----:B--2---:R-:W-:-:S06]  /*a9f0*/  IMAD.U32 R0, R0, 0x10000, RZ ;  /* 0x0001000000007824 */ /* 0x004fcc00078e00ff */
[----:B------:R-:W0:Y:S02]  /*aa00*/  F2I.FTZ.TRUNC.NTZ R0, R0 ;  /* 0x0000000000007305 */ /* 0x000e24000021f100 */
[----:B0-----:R-:W-:Y:S01]  /*aa10*/  PRMT R25, R0, 0x7610, R25 ;  /* 0x0000761000197816 */ /* 0x001fe20000000019 */
[----:B------:R-:W-:Y:S06]  /*aa20*/  BRA `(.L_x_18625) ;  /* 0x0000000400a87947 */ /* 0x000fec0003800000 */
.L_x_18703:
        /* <DEDUP_REMOVED lines=10> */
.L_x_18710:
        /* <DEDUP_REMOVED lines=21> */
.L_x_18714:
[----:B------:R-:W-:Y:S05]  /*ac20*/  BSYNC.RECONVERGENT B1 ;  /* 0x0000000000017941 */ /* 0x000fea0003800200 */
.L_x_18713:
[----:B------:R-:W-:Y:S01]  /*ac30*/  IMAD.SHL.U32 R0, R0, 0x100000, RZ ;  /* 0x0010000000007824 */ /* 0x000fe200078e00ff */
[----:B------:R-:W-:-:S04]  /*ac40*/  LEA R3, R3, 0x3b800000, 0x17 ;  /* 0x3b80000003037811 */ /* 0x000fc800078eb8ff */
[----:B------:R-:W-:-:S07]  /*ac50*/  LOP3.LUT R0, R3, R0, R7, 0xfe, !PT ;  /* 0x0000000003007212 */ /* 0x000fce00078efe07 */
.L_x_18712:
[----:B------:R-:W-:Y:S05]  /*ac60*/  BSYNC.RECONVERGENT B0 ;  /* 0x0000000000007941 */ /* 0x000fea0003800200 */
.L_x_18711:
[----:B------:R-:W0:Y:S02]  /*ac70*/  F2I.FTZ.TRUNC.NTZ R0, R0 ;  /* 0x0000000000007305 */ /* 0x000e24000021f100 */
[----:B0-----:R-:W-:Y:S01]  /*ac80*/  PRMT R25, R0, 0x7610, R25 ;  /* 0x0000761000197816 */ /* 0x001fe20000000019 */
[----:B------:R-:W-:Y:S06]  /*ac90*/  BRA `(.L_x_18625) ;  /* 0x00000004000c7947 */ /* 0x000fec0003800000 */
.L_x_18709:
        /* <DEDUP_REMOVED lines=21> */
.L_x_18718:
[----:B------:R-:W-:Y:S05]  /*adf0*/  BSYNC.RECONVERGENT B1 ;  /* 0x0000000000017941 */ /* 0x000fea0003800200 */
.L_x_18717:
[----:B------:R-:W-:Y:S01]  /*ae00*/  IMAD.SHL.U32 R0, R0, 0x200000, RZ ;  /* 0x0020000000007824 */ /* 0x000fe200078e00ff */
[----:B------:R-:W-:-:S04]  /*ae10*/  LEA R3, R3, 0x37800000, 0x17 ;  /* 0x3780000003037811 */ /* 0x000fc800078eb8ff */
[----:B------:R-:W-:-:S07]  /*ae20*/  LOP3.LUT R0, R3, R0, R7, 0xfe, !PT ;  /* 0x0000000003007212 */ /* 0x000fce00078efe07 */
.L_x_18716:
[----:B------:R-:W-:Y:S05]  /*ae30*/  BSYNC.RECONVERGENT B0 ;  /* 0x0000000000007941 */ /* 0x000fea0003800200 */
.L_x_18715:
[----:B------:R-:W0:Y:S02]  /*ae40*/  F2I.FTZ.TRUNC.NTZ R0, R0 ;  /* 0x0000000000007305 */ /* 0x000e24000021f100 */
[----:B0-----:R-:W-:Y:S01]  /*ae50*/  PRMT R25, R0, 0x7610, R25 ;  /* 0x0000761000197816 */ /* 0x001fe20000000019 */
[----:B------:R-:W-:Y:S06]  /*ae60*/  BRA `(.L_x_18625) ;  /* 0x0000000000987947 */ /* 0x000fec0003800000 */
.L_x_18708:
        /* <DEDUP_REMOVED lines=14> */
.L_x_18722:
[----:B------:R-:W-:Y:S05]  /*af50*/  BSYNC.RECONVERGENT B0 ;  /* 0x0000000000007941 */ /* 0x000fea0003800200 */
.L_x_18721:
[----:B------:R-:W0:Y:S02]  /*af60*/  F2I.FTZ.TRUNC.NTZ R0, R0 ;  /* 0x0000000000007305 */ /* 0x000e24000021f100 */
[----:B0-----:R-:W-:Y:S01]  /*af70*/  PRMT R25, R0, 0x7610, R25 ;  /* 0x0000761000197816 */ /* 0x001fe20000000019 */
[----:B------:R-:W-:Y:S06]  /*af80*/  BRA `(.L_x_18625) ;  /* 0x0000000000507947 */ /* 0x000fec0003800000 */
.L_x_18696:
        /* <DEDUP_REMOVED lines=16> */
.L_x_18723:
[----:B------:R-:W-:Y:S05]  /*b090*/  BRA `(.L_x_18625) ;  /* 0x00000000000c7947 */ /* 0x000fea0003800000 */
.L_x_18720:
[----:B------:R0:W5:Y:S01]  /*b0a0*/  LDG.E.U8 R25, desc[UR36][R4.64] ;  /* 0x0000002404197981 */ /* 0x000162000c1e1100 */
[----:B------:R-:W-:Y:S05]  /*b0b0*/  BRA `(.L_x_18625) ;  /* 0x0000000000047947 */ /* 0x000fea0003800000 */
.L_x_18719:
[----:B------:R0:W5:Y:S02]  /*b0c0*/  LDG.E.U8 R25, desc[UR36][R4.64] ;  /* 0x0000002404197981 */ /* 0x000164000c1e1100 */
.L_x_18625:
[----:B------:R-:W-:Y:S05]  /*b0d0*/  BSYNC.RECONVERGENT B6 ;  /* 0x0000000000067941 */ /* 0x000fea0003800200 */
.L_x_18624:
[----:B------:R-:W3:Y:S01]  /*b0e0*/  LDCU.U8 UR5, c[0x0][0x388] ;  /* 0x00007100ff0577ac */ /* 0x000ee20008000000 */
[----:B------:R-:W1:Y:S01]  /*b0f0*/  LDC R3, c[0x0][0x380] ;  /* 0x0000e000ff037b82 */ /* 0x000e620000000800 */
[----:B--2--5:R-:W-:Y:S01]  /*b100*/  PRMT R19, R19, 0x9910, RZ ;  /* 0x0000991013137816 */ /* 0x024fe200000000ff */
[----:B------:R-:W-:Y:S01]  /*b110*/  BSSY.RECONVERGENT B7, `(.L_x_18724) ;  /* 0x0000319000077945 */ /* 0x000fe20003800200 */
[----:B------:R-:W2:Y:S01]  /*b120*/  LDCU.U8 UR4, c[0x0][0x389] ;  /* 0x00007120ff0477ac */ /* 0x000ea20008000000 */
[----:B0---4-:R-:W-:Y:S02]  /*b130*/  PRMT R4, R29, 0x9910, RZ ;  /* 0x000099101d047816 */ /* 0x011fe400000000ff */
[----:B------:R-:W-:Y:S01]  /*b140*/  BSSY.RELIABLE B6, `(.L_x_18725) ;  /* 0x000021e000067945 */ /* 0x000fe20003800100 */
[----:B------:R-:W-:Y:S01]  /*b150*/  PRMT R8, R22, 0x9910, RZ ;  /* 0x0000991016087816 */ /* 0x000fe200000000ff */
[----:B------:R-:W-:Y:S01]  /*b160*/  IMAD.MOV.U32 R22, RZ, RZ, R19 ;  /* 0x000000ffff167224 */ /* 0x000fe200078e0013 */
[----:B------:R-:W-:-:S02]  /*b170*/  PRMT R5, R28, 0x9910, RZ ;  /* 0x000099101c057816 */ /* 0x000fc400000000ff */
[----:B------:R-:W-:Y:S02]  /*b180*/  PRMT R6, R17, 0x9910, RZ ;  /* 0x0000991011067816 */ /* 0x000fe400000000ff */
[----:B------:R-:W0:Y:S01]  /*b190*/  LDC.U8 R17, c[0x0][0x3cc] ;  /* 0x0000f300ff117b82 */ /* 0x000e220000000000 */
[----:B------:R-:W-:Y:S02]  /*b1a0*/  PRMT R7, R18, 0x9910, RZ ;  /* 0x0000991012077816 */ /* 0x000fe400000000ff */
[----:B------:R-:W-:Y:S01]  /*b1b0*/  PRMT R9, R23, 0x9910, RZ ;  /* 0x0000991017097816 */ /* 0x000fe200000000ff */
[----:B---3--:R-:W-:Y:S01]  /*b1c0*/  UPRMT UR5, UR5, 0x9910, URZ ;  /* 0x0000991005057896 */ /* 0x008fe200080000ff */
[----:B------:R-:W-:Y:S02]  /*b1d0*/  PRMT R10, R26, 0x9910, RZ ;  /* 0x000099101a0a7816 */ /* 0x000fe400000000ff */
[----:B------:R-:W-:Y:S01]  /*b1e0*/  PRMT R11, R31, 0x9910, RZ ;  /* 0x000099101f0b7816 */ /* 0x000fe200000000ff */
[----:B--2---:R-:W-:Y:S01]  /*b1f0*/  UPRMT UR6, UR4, 0x9910, URZ ;  /* 0x0000991004067896 */ /* 0x004fe200080000ff */
[----:B-1----:R-:W-:Y:S01]  /*b200*/  PRMT R0, R16, 0x9910, RZ ;  /* 0x0000991010007816 */ /* 0x002fe200000000ff */
[----:B------:R-:W-:Y:S01]  /*b210*/  IMAD R19, R2, -0x200, R3 ;  /* 0xfffffe0002137824 */ /* 0x000fe200078e0203 */
[----:B------:R-:W-:Y:S01]  /*b220*/  UMOV UR4, UR5 ;  /* 0x0000000500047c82 */ /* 0x000fe20008000000 */
[----:B------:R-:W-:Y:S01]  /*b230*/  PRMT R18, R24, 0x9910, RZ ;  /* 0x0000991018127816 */ /* 0x000fe200000000ff */
[----:B------:R-:W-:-:S02]  /*b240*/  IMAD R3, R4, UR4, RZ ;  /* 0x0000000404037c24 */ /* 0x000fc4000f8e02ff */
[----:B------:R-:W-:Y:S01]  /*b250*/  UMOV UR5, UR6 ;  /* 0x0000000600057c82 */ /* 0x000fe20008000000 */
[----:B------:R-:W-:Y:S01]  /*b260*/  ISETP.GE.AND P0, PT, R30, R19, PT ;  /* 0x000000131e00720c */ /* 0x000fe20003f06270 */
[----:B------:R-:W-:Y:S01]  /*b270*/  IMAD R4, R5, UR5, RZ ;  /* 0x0000000505047c24 */ /* 0x000fe2000f8e02ff */
[----:B------:R-:W-:Y:S01]  /*b280*/  PRMT R16, R25, 0x9910, RZ ;  /* 0x0000991019107816 */ /* 0x000fe200000000ff */
        /* <DEDUP_REMOVED lines=12> */
[----:B------:R-:W-:Y:S01]  /*b350*/  IMAD R3, R0, R4, R3 ;  /* 0x0000000400037224 */ /* 0x000fe200078e0203 */
[----:B------:R-:W-:Y:S01]  /*b360*/  PRMT R9, R9, 0x9910, RZ ;  /* 0x0000991009097816 */ /* 0x000fe200000000ff */
[----:B------:R-:W-:Y:S01]  /*b370*/  IMAD R22, R22, R6, R5 ;  /* 0x0000000616167224 */ /* 0x000fe200078e0205 */
[----:B------:R-:W-:Y:S01]  /*b380*/  PRMT R10, R10, 0x9910, RZ ;  /* 0x000099100a0a7816 */ /* 0x000fe200000000ff */
[----:B------:R-:W-:-:S04]  /*b390*/  IMAD R18, R18, R8, R7 ;  /* 0x0000000812127224 */ /* 0x000fc800078e0207 */
[----:B------:R-:W-:Y:S01]  /*b3a0*/  IMAD R16, R16, R10, R9 ;  /* 0x0000000a10107224 */ /* 0x000fe200078e0209 */
[----:B0-----:R-:W-:Y:S06]  /*b3b0*/  @P0 BRA `(.L_x_18726) ;  /* 0x0000001c00cc0947 */ /* 0x001fec0003800000 */
        /* <DEDUP_REMOVED lines=21> */
.L_x_18730:
[----:B------:R1:W-:Y:S01]  /*b510*/  STG.E.U8 desc[UR36][R8.64], R3 ;  /* 0x0000000308007986 */ /* 0x0003e2000c101124 */
[----:B------:R-:W-:Y:S05]  /*b520*/  BRA `(.L_x_18732) ;  /* 0x0000000c00887947 */ /* 0x000fea0003800000 */
.L_x_18729:
[----:B------:R-:W-:-:S13]  /*b530*/  ISETP.NE.AND P0, PT, R0, 0x2, PT ;  /* 0x000000020000780c */ /* 0x000fda0003f05270 */
[----:B------:R-:W-:Y:S05]  /*b540*/  @!P0 BRA `(.L_x_18733) ;  /* 0x0000000000388947 */ /* 0x000fea0003800000 */
[----:B------:R-:W-:-:S13]  /*b550*/  ISETP.NE.AND P0, PT, R0, 0x3, PT ;  /* 0x000000030000780c */ /* 0x000fda0003f05270 */
[----:B------:R-:W-:Y:S05]  /*b560*/  @!P0 BRA `(.L_x_18734) ;  /* 0x0000000000208947 */ /* 0x000fea0003800000 */
[----:B------:R-:W-:-:S13]  /*b570*/  ISETP.NE.AND P0, PT, R0, 0x4, PT ;  /* 0x000000040000780c */ /* 0x000fda0003f05270 */
[----:B------:R-:W-:Y:S05]  /*b580*/  @P0 BRA `(.L_x_18731) ;  /* 0x0000000800c40947 */ /* 0x000fea0003800000 */
[----:B------:R-:W-:-:S04]  /*b590*/  LOP3.LUT R0, R3, 0xffff, RZ, 0xc0, !PT ;  /* 0x0000ffff03007812 */ /* 0x000fc800078ec0ff */
[----:B------:R-:W-:-:S05]  /*b5a0*/  PRMT R0, R0, 0x8880, RZ ;  /* 0x0000888000007816 */ /* 0x000fca00000000ff */
[----:B------:R-:W-:-:S05]  /*b5b0*/  IMAD.MOV.U32 R4, RZ, RZ, R0 ;  /* 0x000000ffff047224 */ /* 0x000fca00078e0000 */
[----:B------:R-:W-:-:S05]  /*b5c0*/  SHF.R.S32.HI R5, RZ, 0x1f, R4 ;  /* 0x0000001fff057819 */ /* 0x000fca0000011404 */
[----:B------:R4:W-:Y:S01]  /*b5d0*/  STG.E.64 desc[UR36][R8.64], R4 ;  /* 0x0000000408007986 */ /* 0x0009e2000c101b24 */
[----:B------:R-:W-:Y:S05]  /*b5e0*/  BRA `(.L_x_18732) ;  /* 0x0000000c00587947 */ /* 0x000fea0003800000 */
.L_x_18734:
[----:B------:R-:W-:-:S04]  /*b5f0*/  LOP3.LUT R3, R3, 0xffff, RZ, 0xc0, !PT ;  /* 0x0000ffff03037812 */ /* 0x000fc800078ec0ff */
[----:B------:R-:W-:-:S05]  /*b600*/  PRMT R3, R3, 0x8880, RZ ;  /* 0x0000888003037816 */ /* 0x000fca00000000ff */
[----:B------:R3:W-:Y:S01]  /*b610*/  STG.E desc[UR36][R8.64], R3 ;  /* 0x0000000308007986 */ /* 0x0007e2000c101924 */
[----:B------:R-:W-:Y:S05]  /*b620*/  BRA `(.L_x_18732) ;  /* 0x0000000c00487947 */ /* 0x000fea0003800000 */
.L_x_18733:
[----:B------:R-:W-:-:S04]  /*b630*/  PRMT R3, R3, 0x8880, RZ ;  /* 0x0000888003037816 */ /* 0x000fc800000000ff */
[----:B------:R-:W-:-:S05]  /*b640*/  PRMT R3, R3, 0x7710, RZ ;  /* 0x0000771003037816 */ /* 0x000fca00000000ff */
[----:B------:R2:W-:Y:S01]  /*b650*/  STG.E.U16 desc[UR36][R8.64], R3 ;  /* 0x0000000308007986 */ /* 0x0005e2000c101524 */
[----:B------:R-:W-:Y:S05]  /*b660*/  BRA `(.L_x_18732) ;  /* 0x0000000c00387947 */ /* 0x000fea0003800000 */
.L_x_18728:
[----:B------:R-:W-:-:S13]  /*b670*/  ISETP.GT.AND P0, PT, R0, 0x6, PT ;  /* 0x000000060000780c */ /* 0x000fda0003f04270 */
[----:B------:R-:W-:Y:S05]  /*b680*/  @P0 BRA `(.L_x_18735) ;  /* 0x00000000002c0947 */ /* 0x000fea0003800000 */
[----:B------:R-:W-:-:S13]  /*b690*/  ISETP.NE.AND P0, PT, R0, 0x5, PT ;  /* 0x000000050000780c */ /* 0x000fda0003f05270 */
[----:B------:R-:W-:Y:S05]  /*b6a0*/  @!P0 BRA `(.L_x_18736) ;  /* 0x0000000000148947 */ /* 0x000fea0003800000 */
[----:B------:R-:W-:-:S13]  /*b6b0*/  ISETP.NE.AND P0, PT, R0, 0x6, PT ;  /* 0x000000060000780c */ /* 0x000fda0003f05270 */
[----:B------:R-:W-:Y:S05]  /*b6c0*/  @P0 BRA `(.L_x_18731) ;  /* 0x0000000800740947 */ /* 0x000fea0003800000 */
[----:B------:R-:W0:Y:S02]  /*b6d0*/  I2F.S8 R3, R3 ;  /* 0x0000000300037306 */ /* 0x000e240000001400 */
[----:B0-----:R0:W-:Y:S01]  /*b6e0*/  STG.E desc[UR36][R8.64], R3 ;  /* 0x0000000308007986 */ /* 0x0011e2000c101924 */
[----:B------:R-:W-:Y:S05]  /*b6f0*/  BRA `(.L_x_18732) ;  /* 0x0000000c00147947 */ /* 0x000fea0003800000 */
.L_x_18736:
[----:B------:R-:W0:Y:S02]  /*b700*/  I2F.S8 R0, R3 ;  /* 0x0000000300007306 */ /* 0x000e240000001400 */
[----:B0-----:R-:W-:-:S05]  /*b710*/  F2FP.F16.F32.PACK_AB R0, RZ, R0 ;  /* 0x00000000ff00723e */ /* 0x001fca00000000ff */
[----:B------:R0:W-:Y:S01]  /*b720*/  STG.E.U16 desc[UR36][R8.64], R0 ;  /* 0x0000000008007986 */ /* 0x0001e2000c101524 */
[----:B------:R-:W-:Y:S05]  /*b730*/  BRA `(.L_x_18732) ;  /* 0x0000000c00047947 */ /* 0x000fea0003800000 */
.L_x_18735:
[----:B------:R-:W-:-:S13]  /*b740*/  ISETP.NE.AND P0, PT, R0, 0x7, PT ;  /* 0x000000070000780c */ /* 0x000fda0003f05270 */
[----:B------:R-:W-:Y:S05]  /*b750*/  @!P0 BRA `(.L_x_18737) ;  /* 0x0000000000348947 */ /* 0x000fea0003800000 */
[----:B------:R-:W-:-:S13]  /*b760*/  ISETP.NE.AND P0, PT, R0, 0x8, PT ;  /* 0x000000080000780c */ /* 0x000fda0003f05270 */
[----:B------:R-:W-:Y:S05]  /*b770*/  @!P0 BRA `(.L_x_18738) ;  /* 0x0000000000188947 */ /* 0x000fea0003800000 */
[----:B------:R-:W-:-:S13]  /*b780*/  ISETP.NE.AND P0, PT, R0, 0x9, PT ;  /* 0x000000090000780c */ /* 0x000fda0003f05270 */
[----:B------:R-:W-:Y:S05]  /*b790*/  @P0 BRA `(.L_x_18731) ;  /* 0x0000000800400947 */ /* 0x000fea0003800000 */
[----:B------:R-:W0:Y:S01]  /*b7a0*/  I2F.S8 R4, R3 ;  /* 0x0000000300047306 */ /* 0x000e220000001400 */
[----:B------:R-:W-:-:S05]  /*b7b0*/  IMAD.MOV.U32 R5, RZ, RZ, RZ ;  /* 0x000000ffff057224 */ /* 0x000fca00078e00ff */
[----:B0-----:R0:W-:Y:S01]  /*b7c0*/  STG.E.64 desc[UR36][R8.64], R4 ;  /* 0x0000000408007986 */ /* 0x0011e2000c101b24 */
[----:B------:R-:W-:Y:S05]  /*b7d0*/  BRA `(.L_x_18732) ;  /* 0x0000000800dc7947 */ /* 0x000fea0003800000 */
.L_x_18738:
[----:B------:R-:W0:Y:S02]  /*b7e0*/  I2F.S8 R3, R3 ;  /* 0x0000000300037306 */ /* 0x000e240000001400 */
[----:B0-----:R-:W-:-:S04]  /*b7f0*/  F2FP.F16.F32.PACK_AB R3, RZ, R3 ;  /* 0x00000003ff03723e */ /* 0x001fc800000000ff */
[----:B------:R-:W-:-:S05]  /*b800*/  PRMT R3, R3, 0x5410, RZ ;  /* 0x0000541003037816 */ /* 0x000fca00000000ff */
[----:B------:R0:W-:Y:S01]  /*b810*/  STG.E desc[UR36][R8.64], R3 ;  /* 0x0000000308007986 */ /* 0x0001e2000c101924 */
[----:B------:R-:W-:Y:S05]  /*b820*/  BRA `(.L_x_18732) ;  /* 0x0000000800c87947 */ /* 0x000fea0003800000 */
.L_x_18737:
[----:B------:R-:W-:-:S04]  /*b830*/  PRMT R4, R3, 0x8880, RZ ;  /* 0x0000888003047816 */ /* 0x000fc800000000ff */
[----:B------:R-:W-:-:S06]  /*b840*/  PRMT R4, R4, 0x7710, RZ ;  /* 0x0000771004047816 */ /* 0x000fcc00000000ff */
[----:B------:R-:W0:Y:S02]  /*b850*/  I2F.F64.S16 R4, R4 ;  /* 0x0000000400047312 */ /* 0x000e240000101c00 */
[----:B0-----:R0:W-:Y:S01]  /*b860*/  STG.E.64 desc[UR36][R8.64], R4 ;  /* 0x0000000408007986 */ /* 0x0011e2000c101b24 */
[----:B------:R-:W-:Y:S05]  /*b870*/  BRA `(.L_x_18732) ;  /* 0x0000000800b47947 */ /* 0x000fea0003800000 */
.L_x_18727:
        /* <DEDUP_REMOVED lines=8> */
[----:B------:R-:W-:-:S04]  /*b900*/  LOP3.LUT P0, RZ, R3, 0xff, RZ, 0xc0, !PT ;  /* 0x000000ff03ff7812 */ /* 0x000fc8000780c0ff */
[----:B------:R-:W-:-:S05]  /*b910*/  SEL R3, RZ, 0x1, !P0 ;  /* 0x00000001ff037807 */ /* 0x000fca0004000000 */
[----:B------:R0:W-:Y:S01]  /*b920*/  STG.E.U8 desc[UR36][R8.64], R3 ;  /* 0x0000000308007986 */ /* 0x0001e2000c101124 */
[----:B------:R-:W-:Y:S05]  /*b930*/  BRA `(.L_x_18732) ;  /* 0x0000000800847947 */ /* 0x000fea0003800000 */
.L_x_18741:
[----:B------:R-:W-:Y:S02]  /*b940*/  PRMT R4, R3, 0x8880, RZ ;  /* 0x0000888003047816 */ /* 0x000fe400000000ff */
[----:B------:R-:W-:Y:S02]  /*b950*/  CS2R R6, SRZ ;  /* 0x0000000000067805 */ /* 0x000fe4000001ff00 */
[----:B------:R-:W-:-:S06]  /*b960*/  PRMT R4, R4, 0x7710, RZ ;  /* 0x0000771004047816 */ /* 0x000fcc00000000ff */
[----:B------:R-:W0:Y:S02]  /*b970*/  I2F.F64.S16 R4, R4 ;  /* 0x0000000400047312 */ /* 0x000e240000101c00 */
[----:B0-----:R0:W-:Y:S01]  /*b980*/  STG.E.128 desc[UR36][R8.64], R4 ;  /* 0x0000000408007986 */ /* 0x0011e2000c101d24 */
[----:B------:R-:W-:Y:S05]  /*b990*/  BRA `(.L_x_18732) ;  /* 0x00000008006c7947 */ /* 0x000fea0003800000 */
.L_x_18740:
[----:B------:R-:W-:-:S13]  /*b9a0*/  ISETP.NE.AND P0, PT, R0, 0xf, PT ;  /* 0x0000000f0000780c */ /* 0x000fda0003f05270 */
[----:B------:R-:W-:Y:S05]  /*b9b0*/  @!P0 BRA `(.L_x_18742) ;  /* 0x0000000000a08947 */ /* 0x000fea0003800000 */
[----:B------:R-:W-:-:S13]  /*b9c0*/  ISETP.NE.AND P0, PT, R0, 0x17, PT ;  /* 0x000000170000780c */ /* 0x000fda0003f05270 */
[----:B------:R-:W-:Y:S05]  /*b9d0*/  @!P0 BRA `(.L_x_18743) ;  /* 0x00000000004c8947 */ /* 0x000fea0003800000 */
[----:B------:R-:W-:-:S13]  /*b9e0*/  ISETP.NE.AND P0, PT, R0, 0x18, PT ;  /* 0x000000180000780c */ /* 0x000fda0003f05270 */
[----:B------:R-:W-:Y:S05]  /*b9f0*/  @P0 BRA `(.L_x_18731) ;  /* 0x0000000400a80947 */ /* 0x000fea0003800000 */
        /* <DEDUP_REMOVED lines=13> */
.L_x_18745:
[----:B------:R-:W-:Y:S05]  /*bad0*/  BSYNC.RECONVERGENT B0 ;  /* 0x0000000000007941 */ /* 0x000fea0003800200 */
.L_x_18744:
[----:B------:R-:W-:-:S05]  /*bae0*/  LOP3.LUT R5, R0, 0x80, R5, 0xf8, !PT ;  /* 0x0000008000057812 */ /* 0x000fca00078ef805 */
[----:B------:R0:W-:Y:S01]  /*baf0*/  STG.E.U8 desc[UR36][R8.64], R5 ;  /* 0x0000000508007986 */ /* 0x0001e2000c101124 */
[----:B------:R-:W-:Y:S05]  /*bb00*/  BRA `(.L_x_18732) ;  /* 0x0000000800107947 */ /* 0x000fea0003800000 */
.L_x_18743:
[----:B------:R-:W0:Y:S01]  /*bb10*/  I2F.S8 R6, R3 ;  /* 0x0000000300067306 */ /* 0x000e220000001400 */
        /* <DEDUP_REMOVED lines=14> */
.L_x_18747:
[----:B------:R-:W-:Y:S05]  /*bc00*/  BSYNC.RECONVERGENT B0 ;  /* 0x0000000000007941 */ /* 0x000fea0003800200 */
.L_x_18746:
[----:B------:R-:W-:-:S05]  /*bc10*/  LOP3.LUT R5, R0, 0x80, R5, 0xf8, !PT ;  /* 0x0000008000057812 */ /* 0x000fca00078ef805 */
[----:B------:R0:W-:Y:S01]  /*bc20*/  STG.E.U8 desc[UR36][R8.64], R5 ;  /* 0x0000000508007986 */ /* 0x0001e2000c101124 */
[----:B------:R-:W-:Y:S05]  /*bc30*/  BRA `(.L_x_18732) ;  /* 0x0000000400c47947 */ /* 0x000fea0003800000 */
.L_x_18742:
[----:B------:R-:W0:Y:S02]  /*bc40*/  I2F.S8 R0, R3 ;  /* 0x0000000300007306 */ /* 0x000e240000001400 */
[----:B0-----:R-:W-:-:S05]  /*bc50*/  F2FP.BF16.F32.PACK_AB R0, RZ, R0 ;  /* 0x00000000ff00723e */ /* 0x001fca00000010ff */
[----:B------:R0:W-:Y:S01]  /*bc60*/  STG.E.U16 desc[UR36][R8.64], R0 ;  /* 0x0000000008007986 */ /* 0x0001e2000c101524 */
[----:B------:R-:W-:Y:S05]  /*bc70*/  BRA `(.L_x_18732) ;  /* 0x0000000400b47947 */ /* 0x000fea0003800000 */
.L_x_18739:
        /* <DEDUP_REMOVED lines=8> */
[----:B------:R-:W-:-:S04]  /*bd00*/  PRMT R3, R3, 0x8880, RZ ;  /* 0x0000888003037816 */ /* 0x000fc800000000ff */
[----:B------:R-:W-:-:S05]  /*bd10*/  PRMT R3, R3, 0x7710, RZ ;  /* 0x0000771003037816 */ /* 0x000fca00000000ff */
[----:B------:R0:W-:Y:S01]  /*bd20*/  STG.E.U16 desc[UR36][R8.64], R3 ;  /* 0x0000000308007986 */ /* 0x0001e2000c101524 */
[----:B------:R-:W-:Y:S05]  /*bd30*/  BRA `(.L_x_18732) ;  /* 0x0000000400847947 */ /* 0x000fea0003800000 */
.L_x_18750:
        /* <DEDUP_REMOVED lines=13> */
.L_x_18753:
[----:B------:R-:W-:-:S04]  /*be10*/  SHF.R.U32.HI R0, RZ, 0x14, R3 ;  /* 0x00000014ff007819 */ /* 0x000fc80000011603 */
[----:B------:R-:W-:-:S04]  /*be20*/  LOP3.LUT R0, R0, 0x1, RZ, 0xc0, !PT ;  /* 0x0000000100007812 */ /* 0x000fc800078ec0ff */
[----:B------:R-:W-:-:S04]  /*be30*/  IADD3 R0, PT, PT, R3, 0x487ffff, R0 ;  /* 0x0487ffff03007810 */ /* 0x000fc80007ffe000 */
[----:B------:R-:W-:-:S04]  /*be40*/  SHF.R.U32.HI R0, RZ, 0x14, R0 ;  /* 0x00000014ff007819 */ /* 0x000fc80000011600 */
[----:B------:R-:W-:-:S07]  /*be50*/  LOP3.LUT R0, R0, 0xff, RZ, 0xc0, !PT ;  /* 0x000000ff00007812 */ /* 0x000fce00078ec0ff */
.L_x_18754:
[----:B------:R-:W-:-:S04]  /*be60*/  SHF.R.U32.HI R3, RZ, 0x18, R3 ;  /* 0x00000018ff037819 */ /* 0x000fc80000011603 */
[----:B------:R-:W-:-:S04]  /*be70*/  LOP3.LUT R0, R0, 0x80, R3, 0xf8, !PT ;  /* 0x0000008000007812 */ /* 0x000fc800078ef803 */
[----:B------:R-:W-:-:S07]  /*be80*/  PRMT R4, R0, 0x7610, R4 ;  /* 0x0000761000047816 */ /* 0x000fce0000000004 */
.L_x_18752:
[----:B------:R-:W-:Y:S05]  /*be90*/  BSYNC.RECONVERGENT B0 ;  /* 0x0000000000007941 */ /* 0x000fea0003800200 */
.L_x_18751:
[----:B------:R0:W-:Y:S01]  /*bea0*/  STG.E.U8 desc[UR36][R8.64], R4 ;  /* 0x0000000408007986 */ /* 0x0001e2000c101124 */
[----:B------:R-:W-:Y:S05]  /*beb0*/  BRA `(.L_x_18732) ;  /* 0x0000000400247947 */ /* 0x000fea0003800000 */
.L_x_18749:
        /* <DEDUP_REMOVED lines=13> */
.L_x_18757:
[----:B------:R-:W-:-:S04]  /*bf90*/  SHF.R.U32.HI R0, RZ, 0x15, R3 ;  /* 0x00000015ff007819 */ /* 0x000fc80000011603 */
[----:B------:R-:W-:-:S04]  /*bfa0*/  LOP3.LUT R0, R0, 0x1, RZ, 0xc0, !PT ;  /* 0x0000000100007812 */ /* 0x000fc800078ec0ff */
[----:B------:R-:W-:-:S04]  /*bfb0*/  IADD3 R0, PT, PT, R3, 0x88fffff, R0 ;  /* 0x088fffff03007810 */ /* 0x000fc80007ffe000 */
[----:B------:R-:W-:-:S04]  /*bfc0*/  SHF.R.U32.HI R0, RZ, 0x15, R0 ;  /* 0x00000015ff007819 */ /* 0x000fc80000011600 */
[----:B------:R-:W-:-:S07]  /*bfd0*/  LOP3.LUT R0, R0, 0xff, RZ, 0xc0, !PT ;  /* 0x000000ff00007812 */ /* 0x000fce00078ec0ff */
.L_x_18758:
[----:B------:R-:W-:-:S04]  /*bfe0*/  SHF.R.U32.HI R3, RZ, 0x18, R3 ;  /* 0x00000018ff037819 */ /* 0x000fc80000011603 */
[----:B------:R-:W-:-:S04]  /*bff0*/  LOP3.LUT R0, R0, 0x80, R3, 0xf8, !PT ;  /* 0x0000008000007812 */ /* 0x000fc800078ef803 */
[----:B------:R-:W-:-:S07]  /*c000*/  PRMT R4, R0, 0x7610, R4 ;  /* 0x0000761000047816 */ /* 0x000fce0000000004 */
.L_x_18756:
[----:B------:R-:W-:Y:S05]  /*c010*/  BSYNC.RECONVERGENT B0 ;  /* 0x0000000000007941 */ /* 0x000fea0003800200 */
.L_x_18755:
[----:B------:R0:W-:Y:S01]  /*c020*/  STG.E.U8 desc[UR36][R8.64], R4 ;  /* 0x0000000408007986 */ /* 0x0001e2000c101124 */
[----:B------:R-:W-:Y:S05]  /*c030*/  BRA `(.L_x_18732) ;  /* 0x0000000000c47947 */ /* 0x000fea0003800000 */
.L_x_18748:
[----:B------:R-:W-:-:S13]  /*c040*/  ISETP.NE.AND P0, PT, R0, 0x1c, PT ;  /* 0x0000001c0000780c */ /* 0x000fda0003f05270 */
[----:B------:R-:W-:Y:S05]  /*c050*/  @!P0 BRA `(.L_x_18759) ;  /* 0x0000000000b08947 */ /* 0x000fea0003800000 */
[----:B------:R-:W-:-:S13]  /*c060*/  ISETP.NE.AND P0, PT, R0, 0x1d, PT ;  /* 0x0000001d0000780c */ /* 0x000fda0003f05270 */
[----:B------:R-:W-:Y:S05]  /*c070*/  @!P0 BRA `(.L_x_18760) ;  /* 0x0000000000908947 */ /* 0x000fea0003800000 */
[----:B------:R-:W-:-:S13]  /*c080*/  ISETP.NE.AND P0, PT, R0, 0x2c, PT ;  /* 0x0000002c0000780c */ /* 0x000fda0003f05270 */
[----:B------:R-:W-:Y:S05]  /*c090*/  @!P0 BRA `(.L_x_18761) ;  /* 0x0000000000448947 */ /* 0x000fea0003800000 */
.L_x_18731:
        /* <DEDUP_REMOVED lines=16> */
.L_x_18762:
[----:B------:R-:W-:Y:S05]  /*c1a0*/  BRA `(.L_x_18732) ;  /* 0x0000000000687947 */ /* 0x000fea0003800000 */
.L_x_18761:
[----:B------:R-:W0:Y:S02]  /*c1b0*/  I2F.S8 R6, R3 ;  /* 0x0000000300067306 */ /* 0x000e240000001400 */
        /* <DEDUP_REMOVED lines=16> */
.L_x_18760:
[----:B------:R-:W-:-:S04]  /*c2c0*/  LOP3.LUT R3, R3, 0xffff, RZ, 0xc0, !PT ;  /* 0x0000ffff03037812 */ /* 0x000fc800078ec0ff */
[----:B------:R-:W-:-:S05]  /*c2d0*/  PRMT R3, R3, 0x8880, RZ ;  /* 0x0000888003037816 */ /* 0x000fca00000000ff */
[----:B------:R-:W-:-:S05]  /*c2e0*/  IMAD.MOV.U32 R4, RZ, RZ, R3 ;  /* 0x000000ffff047224 */ /* 0x000fca00078e0003 */
[----:B------:R-:W-:-:S05]  /*c2f0*/  SHF.R.S32.HI R5, RZ, 0x1f, R4 ;  /* 0x0000001fff057819 */ /* 0x000fca0000011404 */
[----:B------:R0:W-:Y:S01]  /*c300*/  STG.E.64 desc[UR36][R8.64], R4 ;  /* 0x0000000408007986 */ /* 0x0001e2000c101b24 */
[----:B------:R-:W-:Y:S05]  /*c310*/  BRA `(.L_x_18732) ;  /* 0x00000000000c7947 */ /* 0x000fea0003800000 */
.L_x_18759:
[----:B------:R-:W-:-:S04]  /*c320*/  LOP3.LUT R3, R3, 0xffff, RZ, 0xc0, !PT ;  /* 0x0000ffff03037812 */ /* 0x000fc800078ec0ff */
[----:B------:R-:W-:-:S05]  /*c330*/  PRMT R3, R3, 0x8880, RZ ;  /* 0x0000888003037816 */ /* 0x000fca00000000ff */
[----:B------:R0:W-:Y:S02]  /*c340*/  STG.E desc[UR36][R8.64], R3 ;  /* 0x0000000308007986 */ /* 0x0001e4000c101924 */
.L_x_18732:
        /* <DEDUP_REMOVED lines=23> */
.L_x_18767:
[----:B------:R1:W-:Y:S01]  /*c4c0*/  STG.E.U8 desc[UR36][R8.64], R22 ;  /* 0x0000001608007986 */ /* 0x0003e2000c101124 */
[----:B------:R-:W-:Y:S05]  /*c4d0*/  BRA `(.L_x_18769) ;  /* 0x0000000c00807947 */ /* 0x000fea0003800000 */
.L_x_18766:
        /* <DEDUP_REMOVED lines=12> */
.L_x_18771:
[----:B------:R-:W-:-:S04]  /*c5a0*/  LOP3.LUT R22, R22, 0xffff, RZ, 0xc0, !PT ;  /* 0x0000ffff16167812 */ /* 0x000fc800078ec0ff */
[----:B------:R-:W-:-:S05]  /*c5b0*/  PRMT R3, R22, 0x8880, RZ ;  /* 0x0000888016037816 */ /* 0x000fca00000000ff */
[----:B------:R3:W-:Y:S01]  /*c5c0*/  STG.E desc[UR36][R8.64], R3 ;  /* 0x0000000308007986 */ /* 0x0007e2000c101924 */
[----:B------:R-:W-:Y:S05]  /*c5d0*/  BRA `(.L_x_18769) ;  /* 0x0000000c00407947 */ /* 0x000fea0003800000 */
.L_x_18770:
[----:B------:R-:W-:-:S04]  /*c5e0*/  PRMT R3, R22, 0x8880, RZ ;  /* 0x0000888016037816 */ /* 0x000fc800000000ff */
[----:B------:R-:W-:-:S05]  /*c5f0*/  PRMT R3, R3, 0x7710, RZ ;  /* 0x0000771003037816 */ /* 0x000fca00000000ff */
[----:B------:R4:W-:Y:S01]  /*c600*/  STG.E.U16 desc[UR36][R8.64], R3 ;  /* 0x0000000308007986 */ /* 0x0009e2000c101524 */
[----:B------:R-:W-:Y:S05]  /*c610*/  BRA `(.L_x_18769) ;  /* 0x0000000c00307947 */ /* 0x000fea0003800000 */
.L_x_18765:
        /* <DEDUP_REMOVED lines=9> */
.L_x_18773:
[----:B------:R-:W0:Y:S02]  /*c6b0*/  I2F.S8 R0, R22 ;  /* 0x0000001600007306 */ /* 0x000e240000001400 */
[----:B0-----:R-:W-:-:S05]  /*c6c0*/  F2FP.F16.F32.PACK_AB R0, RZ, R0 ;  /* 0x00000000ff00723e */ /* 0x001fca00000000ff */
[----:B------:R0:W-:Y:S01]  /*c6d0*/  STG.E.U16 desc[UR36][R8.64], R0 ;  /* 0x0000000008007986 */ /* 0x0001e2000c101524 */
[----:B------:R-:W-:Y:S05]  /*c6e0*/  BRA `(.L_x_18769) ;  /* 0x0000000800fc7947 */ /* 0x000fea0003800000 */
.L_x_18772:
        /* <DEDUP_REMOVED lines=10> */
.L_x_18775:
[----:B------:R-:W0:Y:S02]  /*c790*/  I2F.S8 R22, R22 ;  /* 0x0000001600167306 */ /* 0x000e240000001400 */
[----:B0-----:R-:W-:-:S04]  /*c7a0*/  F2FP.F16.F32.PACK_AB R3, RZ, R22 ;  /* 0x00000016ff03723e */ /* 0x001fc800000000ff */
[----:B------:R-:W-:-:S05]  /*c7b0*/  PRMT R3, R3, 0x5410, RZ ;  /* 0x0000541003037816 */ /* 0x000fca00000000ff */
[----:B------:R0:W-:Y:S01]  /*c7c0*/  STG.E desc[UR36][R8.64], R3 ;  /* 0x0000000308007986 */ /* 0x0001e2000c101924 */
[----:B------:R-:W-:Y:S05]  /*c7d0*/  BRA `(.L_x_18769) ;  /* 0x0000000800c07947 */ /* 0x000fea0003800000 */
.L_x_18774:
[----:B------:R-:W-:-:S04]  /*c7e0*/  PRMT R4, R22, 0x8880, RZ ;  /* 0x0000888016047816 */ /* 0x000fc800000000ff */
[----:B------:R-:W-:-:S06]  /*c7f0*/  PRMT R4, R4, 0x7710, RZ ;  /* 0x0000771004047816 */ /* 0x000fcc00000000ff */
[----:B------:R-:W0:Y:S02]  /*c800*/  I2F.F64.S16 R4, R4 ;  /* 0x0000000400047312 */ /* 0x000e240000101c00 */
[----:B0-----:R0:W-:Y:S01]  /*c810*/  STG.E.64 desc[UR36][R8.64], R4 ;  /* 0x0000000408007986 */ /* 0x0011e2000c101b24 */
[----:B------:R-:W-:Y:S05]  /*c820*/  BRA `(.L_x_18769) ;  /* 0x0000000800ac7947 */ /* 0x000fea0003800000 */
.L_x_18764:
        /* <DEDUP_REMOVED lines=14> */
.L_x_18779:
        /* <DEDUP_REMOVED lines=17> */
.L_x_18782:
[----:B------:R-:W-:-:S04]  /*ca20*/  SHF.R.U32.HI R3, RZ, 0x18, R5 ;  /* 0x00000018ff037819 */ /* 0x000fc80000011605 */
[----:B------:R-:W-:-:S04]  /*ca30*/  LOP3.LUT R0, R0, 0x80, R3, 0xf8, !PT ;  /* 0x0000008000007812 */ /* 0x000fc800078ef803 */
[----:B------:R-:W-:-:S07]  /*ca40*/  PRMT R4, R0, 0x7610, R4 ;  /* 0x0000761000047816 */ /* 0x000fce0000000004 */
.L_x_18781:
[----:B------:R-:W-:Y:S05]  /*ca50*/  BSYNC.RECONVERGENT B0 ;  /* 0x0000000000007941 */ /* 0x000fea0003800200 */
.L_x_18780:
[----:B------:R0:W-:Y:S01]  /*ca60*/  STG.E.U8 desc[UR36][R8.64], R4 ;  /* 0x0000000408007986 */ /* 0x0001e2000c101124 */
[----:B------:R-:W-:Y:S05]  /*ca70*/  BRA `(.L_x_18769) ;  /* 0x0000000800187947 */ /* 0x000fea0003800000 */
.L_x_18778:
        /* <DEDUP_REMOVED lines=17> */
.L_x_18785:
[----:B------:R-:W-:-:S04]  /*cb90*/  SHF.R.U32.HI R3, RZ, 0x18, R5 ;  /* 0x00000018ff037819 */ /* 0x000fc80000011605 */
[----:B------:R-:W-:-:S04]  /*cba0*/  LOP3.LUT R0, R0, 0x80, R3, 0xf8, !PT ;  /* 0x0000008000007812 */ /* 0x000fc800078ef803 */
[----:B------:R-:W-:-:S07]  /*cbb0*/  PRMT R4, R0, 0x7610, R4 ;  /* 0x0000761000047816 */ /* 0x000fce0000000004 */
.L_x_18784:
[----:B------:R-:W-:Y:S05]  /*cbc0*/  BSYNC.RECONVERGENT B0 ;  /* 0x0000000000007941 */ /* 0x000fea0003800200 */
.L_x_18783:
[----:B------:R0:W-:Y:S01]  /*cbd0*/  STG.E.U8 desc[UR36][R8.64], R4 ;  /* 0x0000000408007986 */ /* 0x0001e2000c101124 */
[----:B------:R-:W-:Y:S05]  /*cbe0*/  BRA `(.L_x_18769) ;  /* 0x0000000400bc7947 */ /* 0x000fea0003800000 */
.L_x_18777:
[----:B------:R-:W-:-:S13]  /*cbf0*/  ISETP.NE.AND P0, PT, R0, 0x1c, PT ;  /* 0x0000001c0000780c */ /* 0x000fda0003f05270 */
[----:B------:R-:W-:Y:S05]  /*cc00*/  @!P0 BRA `(.L_x_18786) ;  /* 0x0000000000688947 */ /* 0x000fea0003800000 */
[----:B------:R-:W-:-:S13]  /*cc10*/  ISETP.NE.AND P0, PT, R0, 0x1d, PT ;  /* 0x0000001d0000780c */ /* 0x000fda0003f05270 */
[----:B------:R-:W-:Y:S05]  /*cc20*/  @!P0 BRA `(.L_x_18787) ;  /* 0x0000000000488947 */ /* 0x000fea0003800000 */
[----:B------:R-:W-:-:S13]  /*cc30*/  ISETP.NE.AND P0, PT, R0, 0x2c, PT ;  /* 0x0000002c0000780c */ /* 0x000fda0003f05270 */
[----:B------:R-:W-:Y:S05]  /*cc40*/  @P0 BRA `(.L_x_18768) ;  /* 0x0000000000c00947 */ /* 0x000fea0003800000 */
        /* <DEDUP_REMOVED lines=16> */
.L_x_18787:
[----:B------:R-:W-:-:S04]  /*cd50*/  LOP3.LUT R22, R22, 0xffff, RZ, 0xc0, !PT ;  /* 0x0000ffff16167812 */ /* 0x000fc800078ec0ff */
[----:B------:R-:W-:-:S05]  /*cd60*/  PRMT R22, R22, 0x8880, RZ ;  /* 0x0000888016167816 */ /* 0x000fca00000000ff */
[----:B------:R-:W-:-:S05]  /*cd70*/  IMAD.MOV.U32 R4, RZ, RZ, R22 ;  /* 0x000000ffff047224 */ /* 0x000fca00078e0016 */
[----:B------:R-:W-:-:S05]  /*cd80*/  SHF.R.S32.HI R5, RZ, 0x1f, R4 ;  /* 0x0000001fff057819 */ /* 0x000fca0000011404 */
[----:B------:R0:W-:Y:S01]  /*cd90*/  STG.E.64 desc[UR36][R8.64], R4 ;  /* 0x0000000408007986 */ /* 0x0001e2000c101b24 */
[----:B------:R-:W-:Y:S05]  /*cda0*/  BRA `(.L_x_18769) ;  /* 0x00000004004c7947 */ /* 0x000fea0003800000 */
.L_x_18786:
[----:B------:R-:W-:-:S04]  /*cdb0*/  LOP3.LUT R22, R22, 0xffff, RZ, 0xc0, !PT ;  /* 0x0000ffff16167812 */ /* 0x000fc800078ec0ff */
[----:B------:R-:W-:-:S05]  /*cdc0*/  PRMT R3, R22, 0x8880, RZ ;  /* 0x0000888016037816 */ /* 0x000fca00000000ff */
[----:B------:R0:W-:Y:S01]  /*cdd0*/  STG.E desc[UR36][R8.64], R3 ;  /* 0x0000000308007986 */ /* 0x0001e2000c101924 */
[----:B------:R-:W-:Y:S05]  /*cde0*/  BRA `(.L_x_18769) ;  /* 0x00000004003c7947 */ /* 0x000fea0003800000 */
.L_x_18776:
        /* <DEDUP_REMOVED lines=10> */
.L_x_18789:
[----:B------:R-:W-:Y:S02]  /*ce90*/  PRMT R4, R22, 0x8880, RZ ;  /* 0x0000888016047816 */ /* 0x000fe400000000ff */
[----:B------:R-:W-:Y:S02]  /*cea0*/  CS2R R6, SRZ ;  /* 0x0000000000067805 */ /* 0x000fe4000001ff00 */
[----:B------:R-:W-:-:S06]  /*ceb0*/  PRMT R4, R4, 0x7710, RZ ;  /* 0x0000771004047816 */ /* 0x000fcc00000000ff */
[----:B------:R-:W0:Y:S02]  /*cec0*/  I2F.F64.S16 R4, R4 ;  /* 0x0000000400047312 */ /* 0x000e240000101c00 */
[----:B0-----:R0:W-:Y:S01]  /*ced0*/  STG.E.128 desc[UR36][R8.64], R4 ;  /* 0x0000000408007986 */ /* 0x0011e2000c101d24 */
[----:B------:R-:W-:Y:S05]  /*cee0*/  BRA `(.L_x_18769) ;  /* 0x0000000000fc7947 */ /* 0x000fea0003800000 */
.L_x_18788:
[----:B------:R-:W-:-:S13]  /*cef0*/  ISETP.NE.AND P0, PT, R0, 0xf, PT ;  /* 0x0000000f0000780c */ /* 0x000fda0003f05270 */
[----:B------:R-:W-:Y:S05]  /*cf00*/  @!P0 BRA `(.L_x_18790) ;  /* 0x0000000000e88947 */ /* 0x000fea0003800000 */
[----:B------:R-:W-:-:S13]  /*cf10*/  ISETP.NE.AND P0, PT, R0, 0x17, PT ;  /* 0x000000170000780c */ /* 0x000fda0003f05270 */
[----:B------:R-:W-:Y:S05]  /*cf20*/  @!P0 BRA `(.L_x_18791) ;  /* 0x0000000000908947 */ /* 0x000fea0003800000 */
[----:B------:R-:W-:-:S13]  /*cf30*/  ISETP.NE.AND P0, PT, R0, 0x18, PT ;  /* 0x000000180000780c */ /* 0x000fda0003f05270 */
[----:B------:R-:W-:Y:S05]  /*cf40*/  @!P0 BRA `(.L_x_18792) ;  /* 0x0000000000448947 */ /* 0x000fea0003800000 */
.L_x_18768:
        /* <DEDUP_REMOVED lines=16> */
.L_x_18793:
[----:B------:R-:W-:Y:S05]  /*d050*/  BRA `(.L_x_18769) ;  /* 0x0000000000a07947 */ /* 0x000fea0003800000 */
.L_x_18792:
        /* <DEDUP_REMOVED lines=13> */
.L_x_18795:
[----:B------:R-:W-:Y:S05]  /*d130*/  BSYNC.RECONVERGENT B0 ;  /* 0x0000000000007941 */ /* 0x000fea0003800200 */
.L_x_18794:
[----:B------:R-:W-:-:S05]  /*d140*/  LOP3.LUT R3, R0, 0x80, R3, 0xf8, !PT ;  /* 0x0000008000037812 */ /* 0x000fca00078ef803 */
[----:B------:R0:W-:Y:S01]  /*d150*/  STG.E.U8 desc[UR36][R8.64], R3 ;  /* 0x0000000308007986 */ /* 0x0001e2000c101124 */
[----:B------:R-:W-:Y:S05]  /*d160*/  BRA `(.L_x_18769) ;  /* 0x00000000005c7947 */ /* 0x000fea0003800000 */
.L_x_18791:
        /* <DEDUP_REMOVED lines=12> */
.L_x_18797:
[----:B------:R-:W-:Y:S01]  /*d230*/  IMAD.MOV.U32 R0, RZ, RZ, 0x7f ;  /* 0x0000007fff007424 */ /* 0x000fe200078e00ff */
[----:B------:R-:W-:-:S04]  /*d240*/  ISETP.GT.U32.AND P0, PT, R3, 0x7f800000, PT ;  /* 0x7f8000000300780c */ /* 0x000fc80003f04070 */
[----:B------:R-:W-:-:S09]  /*d250*/  SEL R0, R0, 0x7c, P0 ;  /* 0x0000007c00007807 */ /* 0x000fd20000000000 */
.L_x_18798:
[----:B------:R-:W-:Y:S05]  /*d260*/  BSYNC.RECONVERGENT B0 ;  /* 0x0000000000007941 */ /* 0x000fea0003800200 */
.L_x_18796:
[----:B------:R-:W-:-:S04]  /*d270*/  SHF.R.U32.HI R3, RZ, 0x18, R5 ;  /* 0x00000018ff037819 */ /* 0x000fc80000011605 */
[----:B------:R-:W-:-:S05]  /*d280*/  LOP3.LUT R3, R0, 0x80, R3, 0xf8, !PT ;  /* 0x0000008000037812 */ /* 0x000fca00078ef803 */
[----:B------:R0:W-:Y:S01]  /*d290*/  STG.E.U8 desc[UR36][R8.64], R3 ;  /* 0x0000000308007986 */ /* 0x0001e2000c101124 */
[----:B------:R-:W-:Y:S05]  /*d2a0*/  BRA `(.L_x_18769) ;  /* 0x00000000000c7947 */ /* 0x000fea0003800000 */
.L_x_18790:
[----:B------:R-:W0:Y:S02]  /*d2b0*/  I2F.S8 R0, R22 ;  /* 0x0000001600007306 */ /* 0x000e240000001400 */
[----:B0-----:R-:W-:-:S05]  /*d2c0*/  F2FP.BF16.F32.PACK_AB R0, RZ, R0 ;  /* 0x00000000ff00723e */ /* 0x001fca00000010ff */
[----:B------:R0:W-:Y:S02]  /*d2d0*/  STG.E.U16 desc[UR36][R8.64], R0 ;  /* 0x0000000008007986 */ /* 0x0001e4000c101524 */
.L_x_18769:
[----:B------:R-:W-:-:S07]  /*d2e0*/  VIADD R30, R30, 0x80 ;  /* 0x000000801e1e7836 */ /* 0x000fce0000000000 */
.L_x_18726:
[----:B------:R-:W-:-:S13]  /*d2f0*/  ISETP.GE.AND P0, PT, R30, R19, PT ;  /* 0x000000131e00720c */ /* 0x000fda0003f06270 */
[----:B------:R-:W-:Y:S05]  /*d300*/  @P0 BREAK.RELIABLE B6 ;  /* 0x0000000000060942 */ /* 0x000fea0003800100 */
[----:B------:R-:W-:Y:S05]  /*d310*/  @P0 BRA `(.L_x_18763) ;  /* 0x0000000c00e00947 */ /* 0x000fea0003800000 */
[----:B------:R-:W-:Y:S05]  /*d320*/  BSYNC.RELIABLE B6 ;  /* 0x0000000000067941 */ /* 0x000fea0003800100 */
.L_x_18725:
        /* <DEDUP_REMOVED lines=20> */
.L_x_18802:
[----:B------:R0:W-:Y:S01]  /*d470*/  STG.E.U8 desc[UR36][R8.64], R18 ;  /* 0x0000001208007986 */ /* 0x0001e2000c101124 */
[----:B------:R-:W-:Y:S05]  /*d480*/  BRA `(.L_x_18804) ;  /* 0x0000000c00807947 */ /* 0x000fea0003800000 */
.L_x_18801:
        /* <DEDUP_REMOVED lines=12> */
.L_x_18806:
[----:B------:R-:W-:-:S04]  /*d550*/  LOP3.LUT R18, R18, 0xffff, RZ, 0xc0, !PT ;  /* 0x0000ffff12127812 */ /* 0x000fc800078ec0ff */
[----:B------:R-:W-:-:S05]  /*d560*/  PRMT R3, R18, 0x8880, RZ ;  /* 0x0000888012037816 */ /* 0x000fca00000000ff */
[----:B------:R0:W-:Y:S01]  /*d570*/  STG.E desc[UR36][R8.64], R3 ;  /* 0x0000000308007986 */ /* 0x0001e2000c101924 */
[----:B------:R-:W-:Y:S05]  /*d580*/  BRA `(.L_x_18804) ;  /* 0x0000000c00407947 */ /* 0x000fea0003800000 */
.L_x_18805:
[----:B------:R-:W-:-:S04]  /*d590*/  PRMT R3, R18, 0x8880, RZ ;  /* 0x0000888012037816 */ /* 0x000fc800000000ff */
[----:B------:R-:W-:-:S05]  /*d5a0*/  PRMT R3, R3, 0x7710, RZ ;  /* 0x0000771003037816 */ /* 0x000fca00000000ff */
[----:B------:R0:W-:Y:S01]  /*d5b0*/  STG.E.U16 desc[UR36][R8.64], R3 ;  /* 0x0000000308007986 */ /* 0x0001e2000c101524 */
[----:B------:R-:W-:Y:S05]  /*d5c0*/  BRA `(.L_x_18804) ;  /* 0x0000000c00307947 */ /* 0x000fea0003800000 */
.L_x_18800:
        /* <DEDUP_REMOVED lines=9> */
.L_x_18808:
[----:B------:R-:W0:Y:S02]  /*d660*/  I2F.S8 R0, R18 ;  /* 0x0000001200007306 */ /* 0x000e240000001400 */
[----:B0-----:R-:W-:-:S05]  /*d670*/  F2FP.F16.F32.PACK_AB R0, RZ, R0 ;  /* 0x00000000ff00723e */ /* 0x001fca00000000ff */
[----:B------:R0:W-:Y:S01]  /*d680*/  STG.E.U16 desc[UR36][R8.64], R0 ;  /* 0x0000000008007986 */ /* 0x0001e2000c101524 */
[----:B------:R-:W-:Y:S05]  /*d690*/  BRA `(.L_x_18804) ;  /* 0x0000000800fc7947 */ /* 0x000fea0003800000 */
.L_x_18807:
        /* <DEDUP_REMOVED lines=10> */
.L_x_18810:
[----:B------:R-:W0:Y:S02]  /*d740*/  I2F.S8 R18, R18 ;  /* 0x0000001200127306 */ /* 0x000e240000001400 */
[----:B0-----:R-:W-:-:S04]  /*d750*/  F2FP.F16.F32.PACK_AB R3, RZ, R18 ;  /* 0x00000012ff03723e */ /* 0x001fc800000000ff */
[----:B------:R-:W-:-:S05]  /*d760*/  PRMT R3, R3, 0x5410, RZ ;  /* 0x0000541003037816 */ /* 0x000fca00000000ff */
[----:B------:R0:W-:Y:S01]  /*d770*/  STG.E desc[UR36][R8.64], R3 ;  /* 0x0000000308007986 */ /* 0x0001e2000c101924 */
[----:B------:R-:W-:Y:S05]  /*d780*/  BRA `(.L_x_18804) ;  /* 0x0000000800c07947 */ /* 0x000fea0003800000 */
.L_x_18809:
[----:B------:R-:W-:-:S04]  /*d790*/  PRMT R4, R18, 0x8880, RZ ;  /* 0x0000888012047816 */ /* 0x000fc800000000ff */
[----:B------:R-:W-:-:S06]  /*d7a0*/  PRMT R4, R4, 0x7710, RZ ;  /* 0x0000771004047816 */ /* 0x000fcc00000000ff */
[----:B------:R-:W0:Y:S02]  /*d7b0*/  I2F.F64.S16 R4, R4 ;  /* 0x0000000400047312 */ /* 0x000e240000101c00 */
[----:B0-----:R0:W-:Y:S01]  /*d7c0*/  STG.E.64 desc[UR36][R8.64], R4 ;  /* 0x0000000408007986 */ /* 0x0011e2000c101b24 */
[----:B------:R-:W-:Y:S05]  /*d7d0*/  BRA `(.L_x_18804) ;  /* 0x0000000800ac7947 */ /* 0x000fea0003800000 */
.L_x_18799:
        /* <DEDUP_REMOVED lines=14> */
.L_x_18814:
        /* <DEDUP_REMOVED lines=17> */
.L_x_18817:
[----:B------:R-:W-:-:S04]  /*d9d0*/  SHF.R.U32.HI R3, RZ, 0x18, R5 ;  /* 0x00000018ff037819 */ /* 0x000fc80000011605 */
[----:B------:R-:W-:-:S04]  /*d9e0*/  LOP3.LUT R0, R0, 0x80, R3, 0xf8, !PT ;  /* 0x0000008000007812 */ /* 0x000fc800078ef803 */
[----:B------:R-:W-:-:S07]  /*d9f0*/  PRMT R4, R0, 0x7610, R4 ;  /* 0x0000761000047816 */ /* 0x000fce0000000004 */
.L_x_18816:
[----:B------:R-:W-:Y:S05]  /*da00*/  BSYNC.RECONVERGENT B0 ;  /* 0x0000000000007941 */ /* 0x000fea0003800200 */
.L_x_18815:
[----:B------:R0:W-:Y:S01]  /*da10*/  STG.E.U8 desc[UR36][R8.64], R4 ;  /* 0x0000000408007986 */ /* 0x0001e2000c101124 */
[----:B------:R-:W-:Y:S05]  /*da20*/  BRA `(.L_x_18804) ;  /* 0x0000000800187947 */ /* 0x000fea0003800000 */
.L_x_18813:
        /* <DEDUP_REMOVED lines=17> */
.L_x_18820:
[----:B------:R-:W-:-:S04]  /*db40*/  SHF.R.U32.HI R3, RZ, 0x18, R5 ;  /* 0x00000018ff037819 */ /* 0x000fc80000011605 */
[----:B------:R-:W-:-:S04]  /*db50*/  LOP3.LUT R0, R0, 0x80, R3, 0xf8, !PT ;  /* 0x0000008000007812 */ /* 0x000fc800078ef803 */
[----:B------:R-:W-:-:S07]  /*db60*/  PRMT R4, R0, 0x7610, R4 ;  /* 0x0000761000047816 */ /* 0x000fce0000000004 */
.L_x_18819:
[----:B------:R-:W-:Y:S05]  /*db70*/  BSYNC.RECONVERGENT B0 ;  /* 0x0000000000007941 */ /* 0x000fea0003800200 */
.L_x_18818:
[----:B------:R0:W-:Y:S01]  /*db80*/  STG.E.U8 desc[UR36][R8.64], R4 ;  /* 0x0000000408007986 */ /* 0x0001e2000c101124 */
[----:B------:R-:W-:Y:S05]  /*db90*/  BRA `(.L_x_18804) ;  /* 0x0000000400bc7947 */ /* 0x000fea0003800000 */
.L_x_18812:
        /* <DEDUP_REMOVED lines=22> */
.L_x_18822:
[----:B------:R-:W-:-:S04]  /*dd00*/  LOP3.LUT R18, R18, 0xffff, RZ, 0xc0, !PT ;  /* 0x0000ffff12127812 */ /* 0x000fc800078ec0ff */
[----:B------:R-:W-:-:S05]  /*dd10*/  PRMT R18, R18, 0x8880, RZ ;  /* 0x0000888012127816 */ /* 0x000fca00000000ff */
[----:B------:R-:W-:-:S05]  /*dd20*/  IMAD.MOV.U32 R4, RZ, RZ, R18 ;  /* 0x000000ffff047224 */ /* 0x000fca00078e0012 */
[----:B------:R-:W-:-:S05]  /*dd30*/  SHF.R.S32.HI R5, RZ, 0x1f, R4 ;  /* 0x0000001fff057819 */ /* 0x000fca0000011404 */
[----:B------:R0:W-:Y:S01]  /*dd40*/  STG.E.64 desc[UR36][R8.64], R4 ;  /* 0x0000000408007986 */ /* 0x0001e2000c101b24 */
[----:B------:R-:W-:Y:S05]  /*dd50*/  BRA `(.L_x_18804) ;  /* 0x00000004004c7947 */ /* 0x000fea0003800000 */
.L_x_18821:
[----:B------:R-:W-:-:S04]  /*dd60*/  LOP3.LUT R18, R18, 0xffff, RZ, 0xc0, !PT ;  /* 0x0000ffff12127812 */ /* 0x000fc800078ec0ff */
[----:B------:R-:W-:-:S05]  /*dd70*/  PRMT R3, R18, 0x8880, RZ ;  /* 0x0000888012037816 */ /* 0x000fca00000000ff */
[----:B------:R0:W-:Y:S01]  /*dd80*/  STG.E desc[UR36][R8.64], R3 ;  /* 0x0000000308007986 */ /* 0x0001e2000c101924 */
[----:B------:R-:W-:Y:S05]  /*dd90*/  BRA `(.L_x_18804) ;  /* 0x00000004003c7947 */ /* 0x000fea0003800000 */
.L_x_18811:
        /* <DEDUP_REMOVED lines=10> */
.L_x_18824:
[----:B------:R-:W-:Y:S02]  /*de40*/  PRMT R4, R18, 0x8880, RZ ;  /* 0x0000888012047816 */ /* 0x000fe400000000ff */
[----:B------:R-:W-:Y:S02]  /*de50*/  CS2R R6, SRZ ;  /* 0x0000000000067805 */ /* 0x000fe4000001ff00 */
[----:B------:R-:W-:-:S06]  /*de60*/  PRMT R4, R4, 0x7710, RZ ;  /* 0x0000771004047816 */ /* 0x000fcc00000000ff */
[----:B------:R-:W0:Y:S02]  /*de70*/  I2F.F64.S16 R4, R4 ;  /* 0x0000000400047312 */ /* 0x000e240000101c00 */
[----:B0-----:R3:W-:Y:S01]  /*de80*/  STG.E.128 desc[UR36][R8.64], R4 ;  /* 0x0000000408007986 */ /* 0x0017e2000c101d24 */
[----:B------:R-:W-:Y:S05]  /*de90*/  BRA `(.L_x_18804) ;  /* 0x0000000000fc7947 */ /* 0x000fea0003800000 */
.L_x_18823:
[----:B------:R-:W-:-:S13]  /*dea0*/  ISETP.NE.AND P0, PT, R0, 0xf, PT ;  /* 0x0000000f0000780c */ /* 0x000fda0003f05270 */
[----:B------:R-:W-:Y:S05]  /*deb0*/  @!P0 BRA `(.L_x_18825) ;  /* 0x0000000000e88947 */ /* 0x000fea0003800000 */
[----:B------:R-:W-:-:S13]  /*dec0*/  ISETP.NE.AND P0, PT, R0, 0x17, PT ;  /* 0x000000170000780c */ /* 0x000fda0003f05270 */
[----:B------:R-:W-:Y:S05]  /*ded0*/  @!P0 BRA `(.L_x_18826) ;  /* 0x0000000000908947 */ /* 0x000fea0003800000 */
[----:B------:R-:W-:-:S13]  /*dee0*/  ISETP.NE.AND P0, PT, R0, 0x18, PT ;  /* 0x000000180000780c */ /* 0x000fda0003f05270 */
[----:B------:R-:W-:Y:S05]  /*def0*/  @!P0 BRA `(.L_x_18827) ;  /* 0x0000000000448947 */ /* 0x000fea0003800000 */
.L_x_18803:
        /* <DEDUP_REMOVED lines=16> */
.L_x_18828:
[----:B------:R-:W-:Y:S05]  /*e000*/  BRA `(.L_x_18804) ;  /* 0x0000000000a07947 */ /* 0x000fea0003800000 */
.L_x_18827:
        /* <DEDUP_REMOVED lines=13> */
.L_x_18830:
[----:B------:R-:W-:Y:S05]  /*e0e0*/  BSYNC.RECONVERGENT B0 ;  /* 0x0000000000007941 */ /* 0x000fea0003800200 */
.L_x_18829:
[----:B------:R-:W-:-:S05]  /*e0f0*/  LOP3.LUT R3, R0, 0x80, R3, 0xf8, !PT ;  /* 0x0000008000037812 */ /* 0x000fca00078ef803 */
[----:B------:R1:W-:Y:S01]  /*e100*/  STG.E.U8 desc[UR36][R8.64], R3 ;  /* 0x0000000308007986 */ /* 0x0003e2000c101124 */
[----:B------:R-:W-:Y:S05]  /*e110*/  BRA `(.L_x_18804) ;  /* 0x00000000005c7947 */ /* 0x000fea0003800000 */
.L_x_18826:
        /* <DEDUP_REMOVED lines=12> */
.L_x_18832:
[----:B------:R-:W-:Y:S01]  /*e1e0*/  IMAD.MOV.U32 R0, RZ, RZ, 0x7f ;  /* 0x0000007fff007424 */ /* 0x000fe200078e00ff */
[----:B------:R-:W-:-:S04]  /*e1f0*/  ISETP.GT.U32.AND P0, PT, R3, 0x7f800000, PT ;  /* 0x7f8000000300780c */ /* 0x000fc80003f04070 */
[----:B------:R-:W-:-:S09]  /*e200*/  SEL R0, R0, 0x7c, P0 ;  /* 0x0000007c00007807 */ /* 0x000fd20000000000 */
.L_x_18833:
[----:B------:R-:W-:Y:S05]  /*e210*/  BSYNC.RECONVERGENT B0 ;  /* 0x0000000000007941 */ /* 0x000fea0003800200 */
.L_x_18831:
[----:B------:R-:W-:-:S04]  /*e220*/  SHF.R.U32.HI R3, RZ, 0x18, R5 ;  /* 0x00000018ff037819 */ /* 0x000fc80000011605 */
[----:B------:R-:W-:-:S05]  /*e230*/  LOP3.LUT R3, R0, 0x80, R3, 0xf8, !PT ;  /* 0x0000008000037812 */ /* 0x000fca00078ef803 */
[----:B------:R2:W-:Y:S01]  /*e240*/  STG.E.U8 desc[UR36][R8.64], R3 ;  /* 0x0000000308007986 */ /* 0x0005e2000c101124 */
[----:B------:R-:W-:Y:S05]  /*e250*/  BRA `(.L_x_18804) ;  /* 0x00000000000c7947 */ /* 0x000fea0003800000 */
.L_x_18825:
[----:B------:R-:W0:Y:S02]  /*e260*/  I2F.S8 R0, R18 ;  /* 0x0000001200007306 */ /* 0x000e240000001400 */
[----:B0-----:R-:W-:-:S05]  /*e270*/  F2FP.BF16.F32.PACK_AB R0, RZ, R0 ;  /* 0x00000000ff00723e */ /* 0x001fca00000010ff */
[----:B------:R0:W-:Y:S02]  /*e280*/  STG.E.U16 desc[UR36][R8.64], R0 ;  /* 0x0000000008007986 */ /* 0x0001e4000c101524 */
.L_x_18804:
[----:B------:R-:W-:-:S07]  /*e290*/  VIADD R30, R30, 0x80 ;  /* 0x000000801e1e7836 */ /* 0x000fce0000000000 */
.L_x_18763:
[----:B------:R-:W-:Y:S05]  /*e2a0*/  BSYNC.RECONVERGENT B7 ;  /* 0x0000000000077941 */ /* 0x000fea0003800200 */
.L_x_18724:
[----:B------:R-:W-:-:S13]  /*e2b0*/  ISETP.GE.AND P0, PT, R30, R19, PT ;  /* 0x000000131e00720c */ /* 0x000fda0003f06270 */
[----:B------:R-:W-:Y:S05]  /*e2c0*/  @P0 EXIT ;  /* 0x000000000000094d */ /* 0x000fea0003800000 */
[----:B0-234-:R-:W0:Y:S01]  /*e2d0*/  LDC.64 R4, c[0x0][0x398] ;  /* 0x0000e600ff047b82 */ /* 0x01de220000000a00 */
        /* <DEDUP_REMOVED lines=18> */
.L_x_18837:
[----:B------:R-:W-:Y:S01]  /*e400*/  STG.E.U8 desc[UR36][R2.64], R16 ;  /* 0x0000001002007986 */ /* 0x000fe2000c101124 */
[----:B------:R-:W-:Y:S05]  /*e410*/  EXIT ;  /* 0x000000000000794d */ /* 0x000fea0003800000 */
.L_x_18836:
        /* <DEDUP_REMOVED lines=10> */
[----:B------:R-:W-:Y:S01]  /*e4c0*/  STG.E.64 desc[UR36][R2.64], R4 ;  /* 0x0000000402007986 */ /* 0x000fe2000c101b24 */
[----:B------:R-:W-:Y:S05]  /*e4d0*/  EXIT ;  /* 0x000000000000794d */ /* 0x000fea0003800000 */
.L_x_18840:
[----:B------:R-:W-:-:S04]  /*e4e0*/  LOP3.LUT R16, R16, 0xffff, RZ, 0xc0, !PT ;  /* 0x0000ffff10107812 */ /* 0x000fc800078ec0ff */
[----:B------:R-:W-:-:S05]  /*e4f0*/  PRMT R5, R16, 0x8880, RZ ;  /* 0x0000888010057816 */ /* 0x000fca00000000ff */
[----:B------:R-:W-:Y:S01]  /*e500*/  STG.E desc[UR36][R2.64], R5 ;  /* 0x0000000502007986 */ /* 0x000fe2000c101924 */
[----:B------:R-:W-:Y:S05]  /*e510*/  EXIT ;  /* 0x000000000000794d */ /* 0x000fea0003800000 */
.L_x_18839:
[----:B------:R-:W-:-:S04]  /*e520*/  PRMT R5, R16, 0x8880, RZ ;  /* 0x0000888010057816 */ /* 0x000fc800000000ff */
[----:B------:R-:W-:-:S05]  /*e530*/  PRMT R5, R5, 0x7710, RZ ;  /* 0x0000771005057816 */ /* 0x000fca00000000ff */
[----:B------:R-:W-:Y:S01]  /*e540*/  STG.E.U16 desc[UR36][R2.64], R5 ;  /* 0x0000000502007986 */ /* 0x000fe2000c101524 */
[----:B------:R-:W-:Y:S05]  /*e550*/  EXIT ;  /* 0x000000000000794d */ /* 0x000fea0003800000 */
.L_x_18835:
[----:B------:R-:W-:-:S13]  /*e560*/  ISETP.GT.AND P0, PT, R0, 0x6, PT ;  /* 0x000000060000780c */ /* 0x000fda0003f04270 */
[----:B------:R-:W-:Y:S05]  /*e570*/  @P0 BRA `(.L_x_18841) ;  /* 0x00000000002c0947 */ /* 0x000fea0003800000 */
[----:B------:R-:W-:-:S13]  /*e580*/  ISETP.NE.AND P0, PT, R0, 0x5, PT ;  /* 0x000000050000780c */ /* 0x000fda0003f05270 */
[----:B------:R-:W-:Y:S05]  /*e590*/  @!P0 BRA `(.L_x_18842) ;  /* 0x0000000000148947 */ /* 0x000fea0003800000 */
[----:B------:R-:W-:-:S13]  /*e5a0*/  ISETP.NE.AND P0, PT, R0, 0x6, PT ;  /* 0x000000060000780c */ /* 0x000fda0003f05270 */
[----:B------:R-:W-:Y:S05]  /*e5b0*/  @P0 BRA `(.L_x_18838) ;  /* 0x0000000800340947 */ /* 0x000fea0003800000 */
[----:B------:R-:W0:Y:S02]  /*e5c0*/  I2F.S8 R5, R16 ;  /* 0x0000001000057306 */ /* 0x000e240000001400 */
[----:B0-----:R-:W-:Y:S01]  /*e5d0*/  STG.E desc[UR36][R2.64], R5 ;  /* 0x0000000502007986 */ /* 0x001fe2000c101924 */
[----:B------:R-:W-:Y:S05]  /*e5e0*/  EXIT ;  /* 0x000000000000794d */ /* 0x000fea0003800000 */
.L_x_18842:
[----:B------:R-:W0:Y:S02]  /*e5f0*/  I2F.S8 R0, R16 ;  /* 0x0000001000007306 */ /* 0x000e240000001400 */
[----:B0-----:R-:W-:-:S05]  /*e600*/  F2FP.F16.F32.PACK_AB R0, RZ, R0 ;  /* 0x00000000ff00723e */ /* 0x001fca00000000ff */
[----:B------:R-:W-:Y:S01]  /*e610*/  STG.E.U16 desc[UR36][R2.64], R0 ;  /* 0x0000000002007986 */ /* 0x000fe2000c101524 */
[----:B------:R-:W-:Y:S05]  /*e620*/  EXIT ;  /* 0x000000000000794d */ /* 0x000fea0003800000 */
.L_x_18841:
        /* <DEDUP_REMOVED lines=8> */
[----:B0-----:R-:W-:Y:S01]  /*e6b0*/  STG.E.64 desc[UR36][R2.64], R16 ;  /* 0x0000001002007986 */ /* 0x001fe2000c101b24 */
[----:B------:R-:W-:Y:S05]  /*e6c0*/  EXIT ;  /* 0x000000000000794d */ /* 0x000fea0003800000 */
.L_x_18844:
[----:B------:R-:W0:Y:S02]  /*e6d0*/  I2F.S8 R16, R16 ;  /* 0x0000001000107306 */ /* 0x000e240000001400 */
[----:B0-----:R-:W-:-:S04]  /*e6e0*/  F2FP.F16.F32.PACK_AB R5, RZ, R16 ;  /* 0x00000010ff05723e */ /* 0x001fc800000000ff */
[----:B------:R-:W-:-:S05]  /*e6f0*/  PRMT R5, R5, 0x5410, RZ ;  /* 0x0000541005057816 */ /* 0x000fca00000000ff */
[----:B------:R-:W-:Y:S01]  /*e700*/  STG.E desc[UR36][R2.64], R5 ;  /* 0x0000000502007986 */ /* 0x000fe2000c101924 */
[----:B------:R-:W-:Y:S05]  /*e710*/  EXIT ;  /* 0x000000000000794d */ /* 0x000fea0003800000 */
.L_x_18843:
[----:B------:R-:W-:-:S04]  /*e720*/  PRMT R4, R16, 0x8880, RZ ;  /* 0x0000888010047816 */ /* 0x000fc800000000ff */
[----:B------:R-:W-:-:S06]  /*e730*/  PRMT R4, R4, 0x7710, RZ ;  /* 0x0000771004047816 */ /* 0x000fcc00000000ff */
[----:B------:R-:W0:Y:S02]  /*e740*/  I2F.F64.S16 R4, R4 ;  /* 0x0000000400047312 */ /* 0x000e240000101c00 */
[----:B0-----:R-:W-:Y:S01]  /*e750*/  STG.E.64 desc[UR36][R2.64], R4 ;  /* 0x0000000402007986 */ /* 0x001fe2000c101b24 */
[----:B------:R-:W-:Y:S05]  /*e760*/  EXIT ;  /* 0x000000000000794d */ /* 0x000fea0003800000 */
.L_x_18834:
        /* <DEDUP_REMOVED lines=12> */
[----:B------:R-:W-:Y:S01]  /*e830*/  STG.E.U16 desc[UR36][R2.64], R5 ;  /* 0x0000000502007986 */ /* 0x000fe2000c101524 */
[----:B------:R-:W-:Y:S05]  /*e840*/  EXIT ;  /* 0x000000000000794d */ /* 0x000fea0003800000 */
.L_x_18848:
        /* <DEDUP_REMOVED lines=18> */
.L_x_18851:
[----:B------:R-:W-:-:S04]  /*e970*/  SHF.R.U32.HI R5, RZ, 0x18, R5 ;  /* 0x00000018ff057819 */ /* 0x000fc80000011605 */
[----:B------:R-:W-:-:S07]  /*e980*/  LOP3.LUT R0, R0, 0x80, R5, 0xf8, !PT ;  /* 0x0000008000007812 */ /* 0x000fce00078ef805 */
.L_x_18850:
[----:B------:R-:W-:Y:S05]  /*e990*/  BSYNC.RECONVERGENT B0 ;  /* 0x0000000000007941 */ /* 0x000fea0003800200 */
.L_x_18849:
[----:B------:R-:W-:Y:S01]  /*e9a0*/  STG.E.U8 desc[UR36][R2.64], R0 ;  /* 0x0000000002007986 */ /* 0x000fe2000c101124 */
[----:B------:R-:W-:Y:S05]  /*e9b0*/  EXIT ;  /* 0x000000000000794d */ /* 0x000fea0003800000 */
.L_x_18847:
        /* <DEDUP_REMOVED lines=18> */
.L_x_18854:
[----:B------:R-:W-:-:S04]  /*eae0*/  SHF.R.U32.HI R5, RZ, 0x18, R5 ;  /* 0x00000018ff057819 */ /* 0x000fc80000011605 */
[----:B------:R-:W-:-:S07]  /*eaf0*/  LOP3.LUT R0, R0, 0x80, R5, 0xf8, !PT ;  /* 0x0000008000007812 */ /* 0x000fce00078ef805 */
.L_x_18853:
[----:B------:R-:W-:Y:S05]  /*eb00*/  BSYNC.RECONVERGENT B0 ;  /* 0x0000000000007941 */ /* 0x000fea0003800200 */
.L_x_18852:
[----:B------:R-:W-:Y:S01]  /*eb10*/  STG.E.U8 desc[UR36][R2.64], R0 ;  /* 0x0000000002007986 */ /* 0x000fe2000c101124 */
[----:B------:R-:W-:Y:S05]  /*eb20*/  EXIT ;  /* 0x000000000000794d */ /* 0x000fea0003800000 */
.L_x_18846:
        /* <DEDUP_REMOVED lines=22> */
.L_x_18856:
[----:B------:R-:W-:-:S04]  /*ec90*/  LOP3.LUT R16, R16, 0xffff, RZ, 0xc0, !PT ;  /* 0x0000ffff10107812 */ /* 0x000fc800078ec0ff */
[----:B------:R-:W-:-:S05]  /*eca0*/  PRMT R16, R16, 0x8880, RZ ;  /* 0x0000888010107816 */ /* 0x000fca00000000ff */
[----:B------:R-:W-:-:S05]  /*ecb0*/  IMAD.MOV.U32 R4, RZ, RZ, R16 ;  /* 0x000000ffff047224 */ /* 0x000fca00078e0010 */
[----:B------:R-:W-:-:S05]  /*ecc0*/  SHF.R.S32.HI R5, RZ, 0x1f, R4 ;  /* 0x0000001fff057819 */ /* 0x000fca0000011404 */
[----:B------:R-:W-:Y:S01]  /*ecd0*/  STG.E.64 desc[UR36][R2.64], R4 ;  /* 0x0000000402007986 */ /* 0x000fe2000c101b24 */
[----:B------:R-:W-:Y:S05]  /*ece0*/  EXIT ;  /* 0x000000000000794d */ /* 0x000fea0003800000 */
.L_x_18855:
[----:B------:R-:W-:-:S04]  /*ecf0*/  LOP3.LUT R16, R16, 0xffff, RZ, 0xc0, !PT ;  /* 0x0000ffff10107812 */ /* 0x000fc800078ec0ff */
[----:B------:R-:W-:-:S05]  /*ed00*/  PRMT R5, R16, 0x8880, RZ ;  /* 0x0000888010057816 */ /* 0x000fca00000000ff */
[----:B------:R-:W-:Y:S01]  /*ed10*/  STG.E desc[UR36][R2.64], R5 ;  /* 0x0000000502007986 */ /* 0x000fe2000c101924 */
[----:B------:R-:W-:Y:S05]  /*ed20*/  EXIT ;  /* 0x000000000000794d */ /* 0x000fea0003800000 */
.L_x_18845:
        /* <DEDUP_REMOVED lines=8> */
[----:B------:R-:W-:Y:S01]  /*edb0*/  STG.E.U8 desc[UR36][R2.64], R5 ;  /* 0x0000000502007986 */ /* 0x000fe2000c101124 */
[----:B------:R-:W-:Y:S05]  /*edc0*/  EXIT ;  /* 0x000000000000794d */ /* 0x000fea0003800000 */
.L_x_18858:
[----:B------:R-:W-:Y:S02]  /*edd0*/  PRMT R4, R16, 0x8880, RZ ;  /* 0x0000888010047816 */ /* 0x000fe400000000ff */
[----:B------:R-:W-:Y:S02]  /*ede0*/  CS2R R6, SRZ ;  /* 0x0000000000067805 */ /* 0x000fe4000001ff00 */
[----:B------:R-:W-:-:S06]  /*edf0*/  PRMT R4, R4, 0x7710, RZ ;  /* 0x0000771004047816 */ /* 0x000fcc00000000ff */
[----:B------:R-:W0:Y:S02]  /*ee00*/  I2F.F64.S16 R4, R4 ;  /* 0x0000000400047312 */ /* 0x000e240000101c00 */
[----:B0-----:R-:W-:Y:S01]  /*ee10*/  STG.E.128 desc[UR36][R2.64], R4 ;  /* 0x0000000402007986 */ /* 0x001fe2000c101d24 */
[----:B------:R-:W-:Y:S05]  /*ee20*/  EXIT ;  /* 0x000000000000794d */ /* 0x000fea0003800000 */
.L_x_18857:
[----:B------:R-:W-:-:S13]  /*ee30*/  ISETP.NE.AND P0, PT, R0, 0xf, PT ;  /* 0x0000000f0000780c */ /* 0x000fda0003f05270 */
[----:B------:R-:W-:Y:S05]  /*ee40*/  @!P0 BRA `(.L_x_18859) ;  /* 0x0000000000e88947 */ /* 0x000fea0003800000 */
[----:B------:R-:W-:-:S13]  /*ee50*/  ISETP.NE.AND P0, PT, R0, 0x17, PT ;  /* 0x000000170000780c */ /* 0x000fda0003f05270 */
[----:B------:R-:W-:Y:S05]  /*ee60*/  @!P0 BRA `(.L_x_18860) ;  /* 0x0000000000908947 */ /* 0x000fea0003800000 */
[----:B------:R-:W-:-:S13]  /*ee70*/  ISETP.NE.AND P0, PT, R0, 0x18, PT ;  /* 0x000000180000780c */ /* 0x000fda0003f05270 */
[----:B------:R-:W-:Y:S05]  /*ee80*/  @!P0 BRA `(.L_x_18861) ;  /* 0x0000000000448947 */ /* 0x000fea0003800000 */
.L_x_18838:
        /* <DEDUP_REMOVED lines=16> */
.L_x_18862:
[----:B------:R-:W-:Y:S05]  /*ef90*/  EXIT ;  /* 0x000000000000794d */ /* 0x000fea0003800000 */
.L_x_18861:
        /* <DEDUP_REMOVED lines=13> */
.L_x_18864:
[----:B------:R-:W-:Y:S05]  /*f070*/  BSYNC.RECONVERGENT B0 ;  /* 0x0000000000007941 */ /* 0x000fea0003800200 */
.L_x_18863:
[----:B------:R-:W-:-:S05]  /*f080*/  LOP3.LUT R5, R0, 0x80, R5, 0xf8, !PT ;  /* 0x0000008000057812 */ /* 0x000fca00078ef805 */
[----:B------:R-:W-:Y:S01]  /*f090*/  STG.E.U8 desc[UR36][R2.64], R5 ;  /* 0x0000000502007986 */ /* 0x000fe2000c101124 */
[----:B------:R-:W-:Y:S05]  /*f0a0*/  EXIT ;  /* 0x000000000000794d */ /* 0x000fea0003800000 */
.L_x_18860:
        /* <DEDUP_REMOVED lines=12> */
.L_x_18866:
[----:B------:R-:W-:Y:S01]  /*f170*/  IMAD.MOV.U32 R0, RZ, RZ, 0x7f ;  /* 0x0000007fff007424 */ /* 0x000fe200078e00ff */
[----:B------:R-:W-:-:S04]  /*f180*/  ISETP.GT.U32.AND P0, PT, R4, 0x7f800000, PT ;  /* 0x7f8000000400780c */ /* 0x000fc80003f04070 */
[----:B------:R-:W-:-:S09]  /*f190*/  SEL R0, R0, 0x7c, P0 ;  /* 0x0000007c00007807 */ /* 0x000fd20000000000 */
.L_x_18867:
[----:B------:R-:W-:Y:S05]  /*f1a0*/  BSYNC.RECONVERGENT B0 ;  /* 0x0000000000007941 */ /* 0x000fea0003800200 */
.L_x_18865:
[----:B------:R-:W-:-:S04]  /*f1b0*/  SHF.R.U32.HI R5, RZ, 0x18, R5 ;  /* 0x00000018ff057819 */ /* 0x000fc80000011605 */
[----:B------:R-:W-:-:S05]  /*f1c0*/  LOP3.LUT R5, R0, 0x80, R5, 0xf8, !PT ;  /* 0x0000008000057812 */ /* 0x000fca00078ef805 */
[----:B------:R-:W-:Y:S01]  /*f1d0*/  STG.E.U8 desc[UR36][R2.64], R5 ;  /* 0x0000000502007986 */ /* 0x000fe2000c101124 */
[----:B------:R-:W-:Y:S05]  /*f1e0*/  EXIT ;  /* 0x000000000000794d */ /* 0x000fea0003800000 */
.L_x_18859:
[----:B------:R-:W0:Y:S02]  /*f1f0*/  I2F.S8 R0, R16 ;  /* 0x0000001000007306 */ /* 0x000e240000001400 */
[----:B0-----:R-:W-:-:S05]  /*f200*/  F2FP.BF16.F32.PACK_AB R0, RZ, R0 ;  /* 0x00000000ff00723e */ /* 0x001fca00000010ff */
[----:B------:R-:W-:Y:S01]  /*f210*/  STG.E.U16 desc[UR36][R2.64], R0 ;  /* 0x0000000002007986 */ /* 0x000fe2000c101524 */
[----:B------:R-:W-:Y:S05]  /*f220*/  EXIT ;  /* 0x000000000000794d */ /* 0x000fea0003800000 */
.L_x_18868:
        /* <DEDUP_REMOVED lines=13> */
.L_x_23606:


//--------------------- .text._ZN2at6native18elementwise_kernelILi128ELi4EZNS0_22gpu_kernel_impl_nocastIZZZNS0_54_GLOBAL__N__d8c5977b_16_LinearAlgebra_cu_9e10b42f_324316addr_kernel_cudaERNS_14TensorIteratorERKN3c106ScalarES9_ENKUlvE_clEvENKUlvE0_clEvEUlaaaE0_EEvRNS_18TensorIteratorBaseERKT_EUliE_EEviT1_ --------------------------
	.section	.text._ZN2at6native18elementwise_kernelILi128ELi4EZNS0_22gpu_kernel_impl_nocastIZZZNS0_54_GLOBAL__N__d8c5977b_16_LinearAlgebra_cu_9e10b42f_324316addr_kernel_cudaERNS_14TensorIteratorERKN3c106ScalarES9_ENKUlvE_clEvENKUlvE0_clEvEUlaaaE0_EEvRNS_18TensorIteratorBaseERKT_EUliE_EEviT1_,"ax",@progbits
	.align	128
        .global         _ZN2at6native18elementwise_kernelILi128ELi4EZNS0_22gpu_kernel_impl_nocastIZZZNS0_54_GLOBAL__N__d8c5977b_16_LinearAlgebra_cu_9e10b42f_324316addr_kernel_cudaERNS_14TensorIteratorERKN3c106ScalarES9_ENKUlvE_clEvENKUlvE0_clEvEUlaaaE0_EEvRNS_18TensorIteratorBaseERKT_EUliE_EEviT1_
        .type           _ZN2at6native18elementwise_kernelILi128ELi4EZNS0_22gpu_kernel_impl_nocastIZZZNS0_54_GLOBAL__N__d8c5977b_16_LinearAlgebra_cu_9e10b42f_324316addr_kernel_cudaERNS_14TensorIteratorERKN3c106ScalarES9_ENKUlvE_clEvENKUlvE0_clEvEUlaaaE0_EEvRNS_18TensorIteratorBaseERKT_EUliE_EEviT1_,@function
        .size           _ZN2at6native18elementwise_kernelILi128ELi4EZNS0_22gpu_kernel_impl_nocastIZZZNS0_54_GLOBAL__N__d8c5977b_16_LinearAlgebra_cu_9e10b42f_324316addr_kernel_cudaERNS_14TensorIteratorERKN3c106ScalarES9_ENKUlvE_clEvENKUlvE0_clEvEUlaaaE0_EEvRNS_18TensorIteratorBaseERKT_EUliE_EEviT1_,(.L_x_23607 - _ZN2at6native18elementwise_kernelILi128ELi4EZNS0_22gpu_kernel_impl_nocastIZZZNS0_54_GLOBAL__N__d8c5977b_16_LinearAlgebra_cu_9e10b42f_324316addr_kernel_cudaERNS_14TensorIteratorERKN3c106ScalarES9_ENKUlvE_clEvENKUlvE0_clEvEUlaaaE0_EEvRNS_18TensorIteratorBaseERKT_EUliE_EEviT1_)
        .other          _ZN2at6native18elementwise_kernelILi128ELi4EZNS0_22gpu_kernel_impl_nocastIZZZNS0_54_GLOBAL__N__d8c5977b_16_LinearAlgebra_cu_9e10b42f_324316addr_kernel_cudaERNS_14TensorIteratorERKN3c106ScalarES9_ENKUlvE_clEvENKUlvE0_clEvEUlaaaE0_EEvRNS_18TensorIteratorBaseERKT_EUliE_EEviT1_,@"STO_CUDA_ENTRY STV_DEFAULT"
_ZN2at6native18elementwise_kernelILi128ELi4EZNS0_22gpu_kernel_impl_nocastIZZZNS0_54_GLOBAL__N__d8c5977b_16_LinearAlgebra_cu_9e10b42f_324316addr_kernel_cudaERNS_14TensorIteratorERKN3c106ScalarES9_ENKUlvE_clEvENKUlvE0_clEvEUlaaaE0_EEvRNS_18TensorIteratorBaseERKT_EUliE_EEviT1_:
.text._ZN2at6native18elementwise_kernelILi128ELi4EZNS0_22gpu_kernel_impl_nocastIZZZNS0_54_GLOBAL__N__d8c5977b_16_LinearAlgebra_cu_9e10b42f_324316addr_kernel_cudaERNS_14TensorIteratorERKN3c106ScalarES9_ENKUlvE_clEvENKUlvE0_clEvEUlaaaE0_EEvRNS_18TensorIteratorBaseERKT_EUliE_EEviT1_:
[----:B------:R-:W-:Y:S08]  /*0000*/  LDC R1, c[0x0][0x37c] ;  /* 0x0000df00ff017b82 */ /* 0x000ff00000000800 */
[----:B------:R-:W0:Y:S01]  /*0010*/  LDC R2, c[0x0][0x388] ;  /* 0x0000e200ff027b82 */ /* 0x000e220000000800 */
[----:B------:R-:W1:Y:S01]  /*0020*/  S2R R3, SR_TID.X ;  /* 0x0000000000037919 */ /* 0x000e620000002100 */
[----:B------:R-:W2:Y:S01]  /*0030*/  LDCU.64 UR6, c[0x0][0x358] ;  /* 0x00006b00ff0677ac */ /* 0x000ea20008000a00 */
[----:B------:R-:W3:Y:S05]  /*0040*/  LDCU.U8 UR5, c[0x0][0x668] ;  /* 0x0000cd00ff0577ac */ /* 0x000eea0008000000 */
[----:B------:R-:W4:Y:S01]  /*0050*/  S2UR UR4, SR_CTAID.X ;  /* 0x00000000000479c3 */ /* 0x000f220000002500 */
[----:B------:R-:W0:Y:S02]  /*0060*/  LDCU.U8 UR8, c[0x0][0x669] ;  /* 0x0000cd20ff0877ac */ /* 0x000e240008000000 */
        /* <DEDUP_REMOVED lines=12> */
[----:B0-----:R-:W3:Y:S04]  /*0130*/  LDG.E.U8 R6, desc[UR6][R6.64] ;  /* 0x0000000606067981 */ /* 0x001ee8000c1e1100 */
[----:B-1----:R-:W3:Y:S04]  /*0140*/  LDG.E.U8 R9, desc[UR6][R8.64] ;  /* 0x0000000608097981 */ /* 0x002ee8000c1e1100 */
[----:B--2---:R-:W2:Y:S01]  /*0150*/  LDG.E.U8 R4, desc[UR6][R4.64] ;  /* 0x0000000604047981 */ /* 0x004ea2000c1e1100 */
[----:B------:R-:W0:Y:S01]  /*0160*/  LDC.64 R10, c[0x0][0x648] ;  /* 0x00019200ff0a7b82 */ /* 0x000e220000000a00 */
[----:B------:R-:W-:Y:S01]  /*0170*/  UPRMT UR4, UR5, 0x9910, URZ ;  /* 0x0000991005047896 */ /* 0x000fe200080000ff */
[----:B------:R-:W-:-:S04]  /*0180*/  IADD3 R3, PT, PT, R3, 0x80, RZ ;  /* 0x0000008003037810 */ /* 0x000fc80007ffe0ff */
[----:B------:R-:W-:Y:S01]  /*0190*/  ISETP.GE.AND P0, PT, R3, UR9, PT ;  /* 0x0000000903007c0c */ /* 0x000fe2000bf06270 */
[----:B---3--:R-:W-:-:S05]  /*01a0*/  IMAD R2, R6, R9, RZ ;  /* 0x0000000906027224 */ /* 0x008fca00078e02ff */
[----:B------:R-:W-:Y:S01]  /*01b0*/  PRMT R2, R2, 0x9910, RZ ;  /* 0x0000991002027816 */ /* 0x000fe200000000ff */
[----:B--2---:R-:W-:Y:S01]  /*01c0*/  IMAD R0, R4, UR4, RZ ;  /* 0x0000000404007c24 */ /* 0x004fe2000f8e02ff */
[----:B------:R-:W-:Y:S02]  /*01d0*/  UPRMT UR4, UR8, 0x9910, URZ ;  /* 0x0000991008047896 */ /* 0x000fe400080000ff */
[----:B------:R-:W-:Y:S02]  /*01e0*/  MOV R7, R2 ;  /* 0x0000000200077202 */ /* 0x000fe40000000f00 */
[----:B------:R-:W-:-:S05]  /*01f0*/  PRMT R0, R0, 0x9910, RZ ;  /* 0x0000991000007816 */ /* 0x000fca00000000ff */
[----:B------:R-:W-:Y:S01]  /*0200*/  IMAD R5, R7, UR4, R0 ;  /* 0x0000000407057c24 */ /* 0x000fe2000f8e0200 */
[----:B------:R-:W-:Y:S05]  /*0210*/  @P0 BREAK.RELIABLE B1 ;  /* 0x0000000000010942 */ /* 0x000fea0003800100 */
[----:B0-----:R0:W-:Y:S01]  /*0220*/  STG.E.U8 desc[UR6][R10.64], R5 ;  /* 0x000000050a007986 */ /* 0x0011e2000c101106 */
[----:B------:R-:W-:Y:S05]  /*0230*/  @P0 BRA `(.L_x_18873) ;  /* 0x0000000000980947 */ /* 0x000fea0003800000 */
[----:B------:R-:W1:Y:S08]  /*0240*/  LDC.64 R6, c[0x0][0x658] ;  /* 0x00019600ff067b82 */ /* 0x000e700000000a00 */
[----:B------:R-:W2:Y:S08]  /*0250*/  LDC.64 R8, c[0x0][0x660] ;  /* 0x00019800ff087b82 */ /* 0x000eb00000000a00 */
[----:B0-----:R-:W0:Y:S01]  /*0260*/  LDC.64 R4, c[0x0][0x650] ;  /* 0x00019400ff047b82 */ /* 0x001e220000000a00 */
[----:B-1----:R-:W3:Y:S04]  /*0270*/  LDG.E.U8 R6, desc[UR6][R6.64] ;  /* 0x0000000606067981 */ /* 0x002ee8000c1e1100 */
[----:B--2---:R-:W3:Y:S04]  /*0280*/  LDG.E.U8 R9, desc[UR6][R8.64] ;  /* 0x0000000608097981 */ /* 0x004ee8000c1e1100 */
[----:B0-----:R-:W2:Y:S01]  /*0290*/  LDG.E.U8 R4, desc[UR6][R4.64] ;  /* 0x0000000604047981 */ /* 0x001ea2000c1e1100 */
[----:B------:R-:W0:Y:S01]  /*02a0*/  LDC.64 R10, c[0x0][0x648] ;  /* 0x00019200ff0a7b82 */ /* 0x000e220000000a00 */
[----:B------:R-:W-:Y:S01]  /*02b0*/  UPRMT UR4, UR5, 0x9910, URZ ;  /* 0x0000991005047896 */ /* 0x000fe200080000ff */
[----:B------:R-:W-:Y:S01]  /*02c0*/  IADD3 R3, PT, PT, R3, 0x80, RZ ;  /* 0x0000008003037810 */ /* 0x000fe20007ffe0ff */
[----:B---3--:R-:W-:-:S05]  /*02d0*/  IMAD R2, R6, R9, RZ ;  /* 0x0000000906027224 */ /* 0x008fca00078e02ff */
[----:B------:R-:W-:Y:S01]  /*02e0*/  PRMT R2, R2, 0x9910, RZ ;  /* 0x0000991002027816 */ /* 0x000fe200000000ff */
[----:B--2---:R-:W-:Y:S01]  /*02f0*/  IMAD R0, R4, UR4, RZ ;  /* 0x0000000404007c24 */ /* 0x004fe2000f8e02ff */
[----:B------:R-:W-:Y:S02]  /*0300*/  UPRMT UR4, UR8, 0x9910, URZ ;  /* 0x0000991008047896 */ /* 0x000fe400080000ff */
[----:B------:R-:W-:Y:S02]  /*0310*/  MOV R7, R2 ;  /* 0x0000000200077202 */ /* 0x000fe40000000f00 */
[----:B------:R-:W-:-:S05]  /*0320*/  PRMT R0, R0, 0x9910, RZ ;  /* 0x0000991000007816 */ /* 0x000fca00000000ff */
[----:B------:R-:W-:-:S05]  /*0330*/  IMAD R5, R7, UR4, R0 ;  /* 0x0000000407057c24 */ /* 0x000fca000f8e0200 */
[----:B0-----:R0:W-:Y:S02]  /*0340*/  STG.E.U8 desc[UR6][R10.64], R5 ;  /* 0x000000050a007986 */ /* 0x0011e4000c101106 */
.L_x_18872:
[----:B------:R-:W-:-:S13]  /*0350*/  ISETP.GE.AND P0, PT, R3, UR9, PT ;  /* 0x0000000903007c0c */ /* 0x000fda000bf06270 */
[----:B------:R-:W-:Y:S05]  /*0360*/  @P0 BREAK.RELIABLE B1 ;  /* 0x0000000000010942 */ /* 0x000fea0003800100 */
[----:B------:R-:W-:Y:S05]  /*0370*/  @P0 BRA `(.L_x_18873) ;  /* 0x0000000000480947 */ /* 0x000fea0003800000 */
[----:B------:R-:W-:Y:S05]  /*0380*/  BSYNC.RELIABLE B1 ;  /* 0x0000000000017941 */ /* 0x000fea0003800100 */
.L_x_18871:
        /* <DEDUP_REMOVED lines=17> */
.L_x_18873:
[----:B------:R-:W-:Y:S05]  /*04a0*/  BSYNC.RECONVERGENT B0 ;  /* 0x0000000000007941 */ /* 0x000fea0003800200 */
.L_x_18870:
[----:B------:R-:W-:Y:S05]  /*04b0*/  WARPSYNC.ALL ;  /* 0x0000000000007948 */ /* 0x000fea0003800000 */
[----:B------:R-:W-:-:S13]  /*04c0*/  ISETP.GE.AND P0, PT, R3, UR9, PT ;  /* 0x0000000903007c0c */ /* 0x000fda000bf06270 */
[----:B------:R-:W-:Y:S05]  /*04d0*/  @P0 EXIT ;  /* 0x000000000000094d */ /* 0x000fea0003800000 */
[----:B01----:R-:W0:Y:S08]  /*04e0*/  LDC.64 R4, c[0x0][0x658] ;  /* 0x00019600ff047b82 */ /* 0x003e300000000a00 */
[----:B------:R-:W1:Y:S08]  /*04f0*/  LDC.64 R6, c[0x0][0x660] ;  /* 0x00019800ff067b82 */ /* 0x000e700000000a00 */
[----:B------:R-:W2:Y:S01]  /*0500*/  LDC.64 R2, c[0x0][0x650] ;  /* 0x00019400ff027b82 */ /* 0x000ea20000000a00 */
[----:B0-----:R-:W3:Y:S04]  /*0510*/  LDG.E.U8 R4, desc[UR6][R4.64] ;  /* 0x0000000604047981 */ /* 0x001ee8000c1e1100 */
[----:B-1----:R-:W3:Y:S04]  /*0520*/  LDG.E.U8 R7, desc[UR6][R6.64] ;  /* 0x0000000606077981 */ /* 0x002ee8000c1e1100 */
[----:B--2---:R-:W2:Y:S01]  /*0530*/  LDG.E.U8 R2, desc[UR6][R2.64] ;  /* 0x0000000602027981 */ /* 0x004ea2000c1e1100 */
[----:B------:R-:W0:Y:S01]  /*0540*/  LDC.64 R8, c[0x0][0x648] ;  /* 0x00019200ff087b82 */ /* 0x000e220000000a00 */
[----:B------:R-:W-:Y:S01]  /*0550*/  UPRMT UR4, UR5, 0x9910, URZ ;  /* 0x0000991005047896 */ /* 0x000fe200080000ff */
[----:B---3--:R-:W-:-:S05]  /*0560*/  IMAD R10, R4, R7, RZ ;  /* 0x00000007040a7224 */ /* 0x008fca00078e02ff */
[----:B------:R-:W-:Y:S01]  /*0570*/  PRMT R5, R10, 0x9910, RZ ;  /* 0x000099100a057816 */ /* 0x000fe200000000ff */
[----:B--2---:R-:W-:Y:S01]  /*0580*/  IMAD R0, R2, UR4, RZ ;  /* 0x0000000402007c24 */ /* 0x004fe2000f8e02ff */
[----:B------:R-:W-:-:S04]  /*0590*/  UPRMT UR4, UR8, 0x9910, URZ ;  /* 0x0000991008047896 */ /* 0x000fc800080000ff */
[----:B------:R-:W-:-:S05]  /*05a0*/  PRMT R0, R0, 0x9910, RZ ;  /* 0x0000991000007816 */ /* 0x000fca00000000ff */
[----:B------:R-:W-:-:S05]  /*05b0*/  IMAD R3, R5, UR4, R0 ;  /* 0x0000000405037c24 */ /* 0x000fca000f8e0200 */
[----:B0-----:R-:W-:Y:S01]  /*05c0*/  STG.E.U8 desc[UR6][R8.64], R3 ;  /* 0x0000000308007986 */ /* 0x001fe2000c101106 */
[----:B------:R-:W-:Y:S05]  /*05d0*/  EXIT ;  /* 0x000000000000794d */ /* 0x000fea0003800000 */
.L_x_18869:
        /* <DEDUP_REMOVED lines=381> */
.L_x_18877:
[----:B------:R-:W0:Y:S01]  /*1db0*/  LDCU.64 UR10, c[0x0][0x660] ;  /* 0x0000cc00ff0a77ac */ /* 0x000e220008000a00 */
[----:B------:R-:W1:Y:S01]  /*1dc0*/  LDCU.128 UR12, c[0x0][0x650] ;  /* 0x0000ca00ff0c77ac */ /* 0x000e620008000c00 */
[----:B0-----:R-:W-:Y:S02]  /*1dd0*/  IADD3 R10, P2, PT, R6, UR10, RZ ;  /* 0x0000000a060a7c10 */ /* 0x001fe4000ff5e0ff */
[----:B-1----:R-:W-:Y:S02]  /*1de0*/  IADD3 R8, P1, PT, R7, UR14, RZ ;  /* 0x0000000e07087c10 */ /* 0x002fe4000ff3e0ff */
[----:B------:R-:W-:Y:S02]  /*1df0*/  IADD3 R6, P0, PT, R4, UR12, RZ ;  /* 0x0000000c04067c10 */ /* 0x000fe4000ff1e0ff */
[----:B------:R-:W-:Y:S01]  /*1e00*/  IADD3.X R11, PT, PT, RZ, UR11, RZ, P2, !PT ;  /* 0x0000000bff0b7c10 */ /* 0x000fe200097fe4ff */
[----:B------:R-:W0:Y:S01]  /*1e10*/  LDCU.64 UR10, c[0x0][0x648] ;  /* 0x0000c900ff0a77ac */ /* 0x000e220008000a00 */
[----:B------:R-:W-:-:S02]  /*1e20*/  IADD3.X R9, PT, PT, RZ, UR15, RZ, P1, !PT ;  /* 0x0000000fff097c10 */ /* 0x000fc40008ffe4ff */
[----:B------:R-:W-:Y:S02]  /*1e30*/  IADD3.X R7, PT, PT, RZ, UR13, RZ, P0, !PT ;  /* 0x0000000dff077c10 */ /* 0x000fe400087fe4ff */
[----:B------:R-:W2:Y:S04]  /*1e40*/  LDG.E.U8 R11, desc[UR6][R10.64] ;  /* 0x000000060a0b7981 */ /* 0x000ea8000c1e1100 */
[----:B------:R-:W2:Y:S04]  /*1e50*/  LDG.E.U8 R8, desc[UR6][R8.64] ;  /* 0x0000000608087981 */ /* 0x000ea8000c1e1100 */
[----:B------:R-:W3:Y:S01]  /*1e60*/  LDG.E.U8 R6, desc[UR6][R6.64] ;  /* 0x0000000606067981 */ /* 0x000ee2000c1e1100 */
[----:B------:R-:W-:Y:S01]  /*1e70*/  UPRMT UR4, UR5, 0x9910, URZ ;  /* 0x0000991005047896 */ /* 0x000fe200080000ff */
[----:B------:R-:W-:Y:S01]  /*1e80*/  IADD3 R3, PT, PT, R3, 0x80, RZ ;  /* 0x0000008003037810 */ /* 0x000fe20007ffe0ff */
[----:B--2---:R-:W-:-:S04]  /*1e90*/  IMAD R12, R8, R11, RZ ;  /* 0x0000000b080c7224 */ /* 0x004fc800078e02ff */
[----:B---3--:R-:W-:Y:S01]  /*1ea0*/  IMAD R4, R6, UR4, RZ ;  /* 0x0000000406047c24 */ /* 0x008fe2000f8e02ff */
[----:B------:R-:W-:Y:S01]  /*1eb0*/  UPRMT UR4, UR8, 0x9910, URZ ;  /* 0x0000991008047896 */ /* 0x000fe200080000ff */
[----:B------:R-:W-:-:S03]  /*1ec0*/  PRMT R9, R12, 0x9910, RZ ;  /* 0x000099100c097816 */ /* 0x000fc600000000ff */
[----:B------:R-:W-:Y:S02]  /*1ed0*/  PRMT R6, R4, 0x9910, RZ ;  /* 0x0000991004067816 */ /* 0x000fe400000000ff */
[----:B0-----:R-:W-:-:S03]  /*1ee0*/  IADD3 R4, P0, PT, R5, UR10, RZ ;  /* 0x0000000a05047c10 */ /* 0x001fc6000ff1e0ff */
[----:B------:R-:W-:Y:S01]  /*1ef0*/  IMAD R7, R9, UR4, R6 ;  /* 0x0000000409077c24 */ /* 0x000fe2000f8e0206 */
[----:B------:R-:W-:-:S05]  /*1f00*/  IADD3.X R5, PT, PT, RZ, UR11, RZ, P0, !PT ;  /* 0x0000000bff057c10 */ /* 0x000fca00087fe4ff */
[----:B------:R0:W-:Y:S01]  /*1f10*/  STG.E.U8 desc[UR6][R4.64], R7 ;  /* 0x0000000704007986 */ /* 0x0001e2000c101106 */
[----:B------:R-:W-:-:S13]  /*1f20*/  ISETP.GE.AND P0, PT, R3, UR9, PT ;  /* 0x0000000903007c0c */ /* 0x000fda000bf06270 */
[----:B------:R-:W-:Y:S05]  /*1f30*/  @P0 BREAK.RELIABLE B1 ;  /* 0x0000000000010942 */ /* 0x000fea0003800100 */
[----:B0-----:R-:W-:Y:S05]  /*1f40*/  @P0 BRA `(.L_x_18878) ;  /* 0x0000003000700947 */ /* 0x001fea0003800000 */
        /* <DEDUP_REMOVED lines=373> */
.L_x_18879:
        /* <DEDUP_REMOVED lines=22> */
[----:B------:R0:W-:Y:S04]  /*3800*/  STG.E.U8 desc[UR6][R4.64], R7 ;  /* 0x0000000704007986 */ /* 0x0001e8000c101106 */
.L_x_18876:
[----:B------:R-:W-:-:S13]  /*3810*/  ISETP.GE.AND P0, PT, R3, UR9, PT ;  /* 0x0000000903007c0c */ /* 0x000fda000bf06270 */
[----:B------:R-:W-:Y:S05]  /*3820*/  @P0 BREAK.RELIABLE B1 ;  /* 0x0000000000010942 */ /* 0x000fea0003800100 */
[----:B------:R-:W-:Y:S05]  /*3830*/  @P0 BRA `(.L_x_18878) ;  /* 0x0000001800340947 */ /* 0x000fea0003800000 */
[----:B------:R-:W-:Y:S05]  /*3840*/  BSYNC.RELIABLE B1 ;  /* 0x0000000000017941 */ /* 0x000fea0003800100 */
.L_x_18875:
        /* <DEDUP_REMOVED lines=373> */
.L_x_18880:
        /* <DEDUP_REMOVED lines=23> */
.L_x_18878:
[----:B------:R-:W-:Y:S05]  /*5110*/  BSYNC.RECONVERGENT B0 ;  /* 0x0000000000007941 */ /* 0x000fea0003800200 */
.L_x_18874:
        /* <DEDUP_REMOVED lines=376> */
.L_x_18881:
        /* <DEDUP_REMOVED lines=13> */
[----:B--2---:R-:W-:-:S05]  /*6970*/  IMAD R2, R6, R9, RZ ;  /* 0x0000000906027224 */ /* 0x004fca00078e02ff */
[----:B---3--:R-:W-:Y:S01]  /*6980*/  IMAD R0, R4, UR4, RZ ;  /* 0x0000000404007c24 */ /* 0x008fe2000f8e02ff */
[----:B------:R-:W-:Y:S01]  /*6990*/  UPRMT UR4, UR8, 0x9910, URZ ;  /* 0x0000991008047896 */ /* 0x000fe200080000ff */
[----:B------:R-:W-:Y:S02]  /*69a0*/  PRMT R7, R2, 0x9910, RZ ;  /* 0x0000991002077816 */ /* 0x000fe400000000ff */
[----:B0-----:R-:W-:Y:S02]  /*69b0*/  IADD3 R2, P0, PT, R3, UR10, RZ ;  /* 0x0000000a03027c10 */ /* 0x001fe4000ff1e0ff */
[----:B------:R-:W-:Y:S02]  /*69c0*/  PRMT R0, R0, 0x9910, RZ ;  /* 0x0000991000007816 */ /* 0x000fe400000000ff */
[----:B------:R-:W-:-:S03]  /*69d0*/  IADD3.X R3, PT, PT, RZ, UR11, RZ, P0, !PT ;  /* 0x0000000bff037c10 */ /* 0x000fc600087fe4ff */
[----:B------:R-:W-:-:S05]  /*69e0*/  IMAD R5, R7, UR4, R0 ;  /* 0x0000000407057c24 */ /* 0x000fca000f8e0200 */
[----:B------:R-:W-:Y:S01]  /*69f0*/  STG.E.U8 desc[UR6][R2.64], R5 ;  /* 0x0000000502007986 */ /* 0x000fe2000c101106 */
[----:B------:R-:W-:Y:S05]  /*6a00*/  EXIT ;  /* 0x000000000000794d */ /* 0x000fea0003800000 */
.L_x_18882:
        /* <DEDUP_REMOVED lines=15> */
.L_x_23607:


//--------------------- .text._ZN2at6native27unrolled_elementwise_kernelIZZZNS0_54_GLOBAL__N__d8c5977b_16_LinearAlgebra_cu_9e10b42f_324316addr_kernel_cudaERNS_14TensorIteratorERKN3c106ScalarES8_ENKUlvE_clEvENKUlvE0_clEvEUlaaaE0_St5arrayIPcLm4EELi4E23TrivialOffsetCalculatorILi3EjESF_ILi1EjENS0_6memory15LoadWithoutCastENSI_16StoreWithoutCastEEEviT_T0_T2_T3_T4_T5_ --------------------------
	.section	.text._ZN2at6native27unrolled_elementwise_kernelIZZZNS0_54_GLOBAL__N__d8c5977b_16_LinearAlgebra_cu_9e10b42f_324316addr_kernel_cudaERNS_14TensorIteratorERKN3c106ScalarES8_ENKUlvE_clEvENKUlvE0_clEvEUlaaaE0_St5arrayIPcLm4EELi4E23TrivialOffsetCalculatorILi3EjESF_ILi1EjENS0_6memory15LoadWithoutCastENSI_16StoreWithoutCastEEEviT_T0_T2_T3_T4_T5_,"ax",@progbits
	.align	128
        .global         _ZN2at6native27unrolled_elementwise_kernelIZZZNS0_54_GLOBAL__N__d8c5977b_16_LinearAlgebra_cu_9e10b42f_324316addr_kernel_cudaERNS_14TensorIteratorERKN3c106ScalarES8_ENKUlvE_clEvENKUlvE0_clEvEUlaaaE0_St5arrayIPcLm4EELi4E23TrivialOffsetCalculatorILi3EjESF_ILi1EjENS0_6memory15LoadWithoutCastENSI_16StoreWithoutCastEEEviT_T0_T2_T3_T4_T5_
        .type           _ZN2at6native27unrolled_elementwise_kernelIZZZNS0_54_GLOBAL__N__d8c5977b_16_LinearAlgebra_cu_9e10b42f_324316addr_kernel_cudaERNS_14TensorIteratorERKN3c106ScalarES8_ENKUlvE_clEvENKUlvE0_clEvEUlaaaE0_St5arrayIPcLm4EELi4E23TrivialOffsetCalculatorILi3EjESF_ILi1EjENS0_6memory15LoadWithoutCastENSI_16StoreWithoutCastEEEviT_T0_T2_T3_T4_T5_,@function
        .size           _ZN2at6native27unrolled_elementwise_kernelIZZZNS0_54_GLOBAL__N__d8c5977b_16_LinearAlgebra_cu_9e10b42f_324316addr_kernel_cudaERNS_14TensorIteratorERKN3c106ScalarES8_ENKUlvE_clEvENKUlvE0_clEvEUlaaaE0_St5arrayIPcLm4EELi4E23TrivialOffsetCalculatorILi3EjESF_ILi1EjENS0_6memory15LoadWithoutCastENSI_16StoreWithoutCastEEEviT_T0_T2_T3_T4_T5_,(.L_x_23608 - _ZN2at6native27unrolled_elementwise_kernelIZZZNS0_54_GLOBAL__N__d8c5977b_16_LinearAlgebra_cu_9e10b42f_324316addr_kernel_cudaERNS_14TensorIteratorERKN3c106ScalarES8_ENKUlvE_clEvENKUlvE0_clEvEUlaaaE0_St5arrayIPcLm4EELi4E23TrivialOffsetCalculatorILi3EjESF_ILi1EjENS0_6memory15LoadWithoutCastENSI_16StoreWithoutCastEEEviT_T0_T2_T3_T4_T5_)
        .other          _ZN2at6native27unrolled_elementwise_kernelIZZZNS0_54_GLOBAL__N__d8c5977b_16_LinearAlgebra_cu_9e10b42f_324316addr_kernel_cudaERNS_14TensorIteratorERKN3c106ScalarES8_ENKUlvE_clEvENKUlvE0_clEvEUlaaaE0_St5arrayIPcLm4EELi4E23TrivialOffsetCalculatorILi3EjESF_ILi1EjENS0_6memory15LoadWithoutCastENSI_16StoreWithoutCastEEEviT_T0_T2_T3_T4_T5_,@"STO_CUDA_ENTRY STV_DEFAULT"
_ZN2at6native27unrolled_elementwise_kernelIZZZNS0_54_GLOBAL__N__d8c5977b_16_LinearAlgebra_cu_9e10b42f_324316addr_kernel_cudaERNS_14TensorIteratorERKN3c106ScalarES8_ENKUlvE_clEvENKUlvE0_clEvEUlaaaE0_St5arrayIPcLm4EELi4E23TrivialOffsetCalculatorILi3EjESF_ILi1EjENS0_6memory15LoadWithoutCastENSI_16StoreWithoutCastEEEviT_T0_T2_T3_T4_T5_:
.text._ZN2at6native27unrolled_elementwise_kernelIZZZNS0_54_GLOBAL__N__d8c5977b_16_LinearAlgebra_cu_9e10b42f_324316addr_kernel_cudaERNS_14TensorIteratorERKN3c106ScalarES8_ENKUlvE_clEvENKUlvE0_clEvEUlaaaE0_St5arrayIPcLm4EELi4E23TrivialOffsetCalculatorILi3EjESF_ILi1EjENS0_6memory15LoadWithoutCastENSI_16StoreWithoutCastEEEviT_T0_T2_T3_T4_T5_:
        /* <DEDUP_REMOVED lines=8> */
[----:B------:R-:W5:Y:S08]  /*0080*/  LDC.64 R22, c[0x0][0x3a0] ;  /* 0x0000e800ff167b82 */ /* 0x000f700000000a00 */
[----:B------:R-:W5:Y:S01]  /*0090*/  LDC.64 R26, c[0x0][0x3a8] ;  /* 0x0000ea00ff1a7b82 */ /* 0x000f620000000a00 */
[----:B0-----:R-:W-:Y:S01]  /*00a0*/  IMAD R2, R0, -0x200, R3 ;  /* 0xfffffe0000027824 */ /* 0x001fe200078e0203 */
[----:B------:R-:W-:Y:S01]  /*00b0*/  PRMT R4, RZ, 0x7610, R4 ;  /* 0x00007610ff047816 */ /* 0x000fe20000000004 */
[----:B--2---:R-:W-:-:S05]  /*00c0*/  IMAD.MOV.U32 R3, RZ, RZ, R21 ;  /* 0x000000ffff037224 */ /* 0x004fca00078e0015 */
[----:B------:R-:W0:Y:S01]  /*00d0*/  LDC.64 R16, c[0x0][0x3a0] ;  /* 0x0000e800ff107b82 */ /* 0x000e220000000a00 */
[----:B------:R-:W-:Y:S01]  /*00e0*/  ISETP.GE.AND P1, PT, R21, R2, PT ;  /* 0x000000021500720c */ /* 0x000fe20003f26270 */
[----:B------:R-:W2:Y:S06]  /*00f0*/  LDCU.U8 UR4, c[0x0][0x388] ;  /* 0x00007100ff0477ac */ /* 0x000eac0008000000 */
[----:B------:R-:W2:Y:S06]  /*0100*/  LDC.64 R10, c[0x0][0x3a8] ;  /* 0x0000ea00ff0a7b82 */ /* 0x000eac0000000a00 */
[----:B------:R-:W-:-:S02]  /*0110*/  @!P1 VIADD R21, R3, 0x80 ;  /* 0x0000008003159836 */ /* 0x000fc40000000000 */
[----:B------:R-:W5:Y:S01]  /*0120*/  @!P1 LDC.64 R8, c[0x0][0x3b0] ;  /* 0x0000ec00ff089b82 */ /* 0x000f620000000a00 */
[----:B------:R-:W-:Y:S02]  /*0130*/  @!P1 IMAD R5, R0, 0x200, R3 ;  /* 0x0000020000059824 */ /* 0x000fe400078e0203 */
[----:B------:R-:W-:-:S03]  /*0140*/  ISETP.GE.AND P0, PT, R21, R2, PT ;  /* 0x000000021500720c */ /* 0x000fc60003f06270 */
[C---:B---3--:R-:W-:Y:S02]  /*0150*/  @!P1 IADD3 R6, P2, PT, R5.reuse, R6, RZ ;  /* 0x0000000605069210 */ /* 0x048fe40007f5e0ff */
[----:B----4-:R-:W-:-:S03]  /*0160*/  @!P1 IADD3 R28, P3, PT, R5, R28, RZ ;  /* 0x0000001c051c9210 */ /* 0x010fc60007f7e0ff */
[----:B------:R-:W-:-:S05]  /*0170*/  @!P1 IMAD.X R7, RZ, RZ, R7, P2 ;  /* 0x000000ffff079224 */ /* 0x000fca00010e0607 */
[----:B------:R-:W3:Y:S01]  /*0180*/  @!P0 LDC.64 R18, c[0x0][0x3b0] ;  /* 0x0000ec00ff128b82 */ /* 0x000ee20000000a00 */
[----:B------:R-:W-:Y:S01]  /*0190*/  @!P0 IMAD R15, R0, 0x200, R21 ;  /* 0x00000200000f8824 */ /* 0x000fe200078e0215 */
[----:B-1----:R1:W4:Y:S01]  /*01a0*/  @!P1 LDG.E.U8 R20, desc[UR6][R6.64] ;  /* 0x0000000606149981 */ /* 0x002322000c1e1100 */
[----:B------:R-:W-:-:S05]  /*01b0*/  @!P0 VIADD R21, R21, 0x80 ;  /* 0x0000008015158836 */ /* 0x000fca0000000000 */
[----:B------:R-:W-:Y:S02]  /*01c0*/  ISETP.GE.AND P2, PT, R21, R2, PT ;  /* 0x000000021500720c */ /* 0x000fe40003f46270 */
[----:B-----5:R-:W-:Y:S01]  /*01d0*/  @!P1 IADD3 R8, P4, PT, R5, R8, RZ ;  /* 0x0000000805089210 */ /* 0x020fe20007f9e0ff */
[----:B------:R-:W-:Y:S01]  /*01e0*/  @!P1 IMAD.X R29, RZ, RZ, R29, P3 ;  /* 0x000000ffff1d9224 */ /* 0x000fe200018e061d */
[----:B------:R-:W-:-:S03]  /*01f0*/  PRMT R5, RZ, 0x7610, R5 ;  /* 0x00007610ff057816 */ /* 0x000fc60000000005 */
[----:B------:R-:W-:Y:S01]  /*0200*/  @!P1 IMAD.X R9, RZ, RZ, R9, P4 ;  /* 0x000000ffff099224 */ /* 0x000fe200020e0609 */
[C---:B------:R-:W-:Y:S01]  /*0210*/  @!P0 IADD3 R22, P3, PT, R15.reuse, R22, RZ ;  /* 0x000000160f168210 */ /* 0x040fe20007f7e0ff */
[----:B------:R-:W5:Y:S04]  /*0220*/  @!P1 LDG.E.U8 R4, desc[UR6][R28.64] ;  /* 0x000000061c049981 */ /* 0x000f68000c1e1100 */
[----:B------:R0:W4:Y:S01]  /*0230*/  @!P1 LDG.E.U8 R5, desc[UR6][R8.64] ;  /* 0x0000000608059981 */ /* 0x000122000c1e1100 */
[----:B------:R-:W-:Y:S01]  /*0240*/  @!P0 IADD3 R26, P1, PT, R15, R26, RZ ;  /* 0x0000001a0f1a8210 */ /* 0x000fe20007f3e0ff */
[----:B------:R-:W-:Y:S01]  /*0250*/  @!P2 IMAD R25, R0, 0x200, R21 ;  /* 0x000002000019a824 */ /* 0x000fe200078e0215 */
[----:B------:R-:W2:Y:S01]  /*0260*/  @!P2 LDC.64 R12, c[0x0][0x3b0] ;  /* 0x0000ec00ff0cab82 */ /* 0x000ea20000000a00 */
[----:B------:R-:W-:-:S02]  /*0270*/  @!P2 VIADD R21, R21, 0x80 ;  /* 0x000000801515a836 */ /* 0x000fc40000000000 */
[----:B------:R-:W-:Y:S01]  /*0280*/  @!P0 IMAD.X R23, RZ, RZ, R23, P3 ;  /* 0x000000ffff178224 */ /* 0x000fe200018e0617 */
[----:B---3--:R-:W-:Y:S01]  /*0290*/  @!P0 IADD3 R18, P3, PT, R15, R18, RZ ;  /* 0x000000120f128210 */ /* 0x008fe20007f7e0ff */
[----:B------:R-:W-:Y:S01]  /*02a0*/  @!P0 IMAD.X R27, RZ, RZ, R27, P1 ;  /* 0x000000ffff1b8224 */ /* 0x000fe200008e061b */
[----:B------:R-:W-:Y:S02]  /*02b0*/  ISETP.GE.AND P1, PT, R21, R2, PT ;  /* 0x000000021500720c */ /* 0x000fe40003f26270 */
[----:B------:R-:W3:Y:S01]  /*02c0*/  LDC.64 R14, c[0x0][0x3a0] ;  /* 0x0000e800ff0e7b82 */ /* 0x000ee20000000a00 */
[----:B-1----:R-:W-:-:S07]  /*02d0*/  PRMT R7, RZ, 0x7610, R7 ;  /* 0x00007610ff077816 */ /* 0x002fce0000000007 */
[----:B0-----:R-:W0:Y:S01]  /*02e0*/  LDC.64 R8, c[0x0][0x3a8] ;  /* 0x0000ea00ff087b82 */ /* 0x001e220000000a00 */
[----:B------:R-:W-:Y:S01]  /*02f0*/  PRMT R6, RZ, 0x7610, R6 ;  /* 0x00007610ff067816 */ /* 0x000fe20000000006 */
[----:B------:R-:W-:Y:S01]  /*0300*/  @!P0 IMAD.X R19, RZ, RZ, R19, P3 ;  /* 0x000000ffff138224 */ /* 0x000fe200018e0613 */
[----:B------:R-:W-:Y:S01]  /*0310*/  PRMT R24, RZ, 0x7610, R24 ;  /* 0x00007610ff187816 */ /* 0x000fe20000000018 */
[----:B------:R1:W4:Y:S01]  /*0320*/  @!P0 LDG.E.U8 R7, desc[UR6][R22.64] ;  /* 0x0000000616078981 */ /* 0x000322000c1e1100 */
[C---:B------:R-:W-:Y:S01]  /*0330*/  @!P2 IADD3 R16, P3, PT, R25.reuse, R16, RZ ;  /* 0x000000101910a210 */ /* 0x040fe20007f7e0ff */
[----:B------:R-:W-:Y:S02]  /*0340*/  @!P1 IMAD R21, R0, 0x200, R21 ;  /* 0x0000020000159824 */ /* 0x000fe400078e0215 */
[----:B------:R-:W4:Y:S04]  /*0350*/  @!P0 LDG.E.U8 R6, desc[UR6][R26.64] ;  /* 0x000000061a068981 */ /* 0x000f28000c1e1100 */
[----:B------:R-:W4:Y:S01]  /*0360*/  @!P0 LDG.E.U8 R24, desc[UR6][R18.64] ;  /* 0x0000000612188981 */ /* 0x000f22000c1e1100 */
[----:B-1----:R-:W1:Y:S01]  /*0370*/  @!P1 LDC.64 R22, c[0x0][0x3b0] ;  /* 0x0000ec00ff169b82 */ /* 0x002e620000000a00 */
[----:B--2---:R-:W-:Y:S01]  /*0380*/  @!P2 IADD3 R10, P0, PT, R25, R10, RZ ;  /* 0x0000000a190aa210 */ /* 0x004fe20007f1e0ff */
[----:B------:R-:W-:Y:S01]  /*0390*/  @!P2 IMAD.X R17, RZ, RZ, R17, P3 ;  /* 0x000000ffff11a224 */ /* 0x000fe200018e0611 */
[----:B------:R-:W-:-:S02]  /*03a0*/  PRMT R28, RZ, 0x7610, R28 ;  /* 0x00007610ff1c7816 */ /* 0x000fc4000000001c */
[----:B------:R-:W-:Y:S01]  /*03b0*/  @!P2 IADD3 R12, P3, PT, R25, R12, RZ ;  /* 0x0000000c190ca210 */ /* 0x000fe20007f7e0ff */
[----:B------:R-:W-:Y:S01]  /*03c0*/  @!P2 IMAD.X R11, RZ, RZ, R11, P0 ;  /* 0x000000ffff0ba224 */ /* 0x000fe200000e060b */
[C---:B---3--:R-:W-:Y:S02]  /*03d0*/  @!P1 IADD3 R14, P0, PT, R21.reuse, R14, RZ ;  /* 0x0000000e150e9210 */ /* 0x048fe40007f1e0ff */
[----:B------:R2:W3:Y:S01]  /*03e0*/  @!P2 LDG.E.U8 R28, desc[UR6][R16.64] ;  /* 0x00000006101ca981 */ /* 0x0004e2000c1e1100 */
[----:B------:R-:W-:Y:S01]  /*03f0*/  @!P2 IMAD.X R13, RZ, RZ, R13, P3 ;  /* 0x000000ffff0da224 */ /* 0x000fe200018e060d */
[----:B0-----:R-:W-:Y:S01]  /*0400*/  @!P1 IADD3 R8, P3, PT, R21, R8, RZ ;  /* 0x0000000815089210 */ /* 0x001fe20007f7e0ff */
[----:B------:R-:W-:Y:S01]  /*0410*/  @!P1 IMAD.X R15, RZ, RZ, R15, P0 ;  /* 0x000000ffff0f9224 */ /* 0x000fe200000e060f */
[----:B------:R-:W-:Y:S02]  /*0420*/  PRMT R25, RZ, 0x7610, R25 ;  /* 0x00007610ff197816 */ /* 0x000fe40000000019 */
[----:B--2---:R-:W-:Y:S01]  /*0430*/  PRMT R16, RZ, 0x7610, R16 ;  /* 0x00007610ff107816 */ /* 0x004fe20000000010 */
[----:B------:R-:W-:Y:S01]  /*0440*/  @!P1 IMAD.X R9, RZ, RZ, R9, P3 ;  /* 0x000000ffff099224 */ /* 0x000fe200018e0609 */
[----:B------:R-:W-:-:S02]  /*0450*/  PRMT R17, RZ, 0x7610, R17 ;  /* 0x00007610ff117816 */ /* 0x000fc40000000011 */
[----:B------:R0:W2:Y:S04]  /*0460*/  @!P2 LDG.E.U8 R25, desc[UR6][R10.64] ;  /* 0x000000060a19a981 */ /* 0x0000a8000c1e1100 */
[----:B------:R-:W2:Y:S01]  /*0470*/  @!P1 LDG.E.U8 R16, desc[UR6][R14.64] ;  /* 0x000000060e109981 */ /* 0x000ea2000c1e1100 */
[----:B-1----:R-:W-:-:S03]  /*0480*/  @!P1 IADD3 R22, P0, PT, R21, R22, RZ ;  /* 0x0000001615169210 */ /* 0x002fc60007f1e0ff */
[----:B------:R5:W2:Y:S01]  /*0490*/  @!P1 LDG.E.U8 R17, desc[UR6][R8.64] ;  /* 0x0000000608119981 */ /* 0x000aa2000c1e1100 */
[----:B------:R-:W-:Y:S01]  /*04a0*/  PRMT R18, RZ, 0x7610, R18 ;  /* 0x00007610ff127816 */ /* 0x000fe20000000012 */
[----:B------:R-:W-:Y:S01]  /*04b0*/  @!P1 IMAD.X R23, RZ, RZ, R23, P0 ;  /* 0x000000ffff179224 */ /* 0x000fe200000e0617 */
[----:B0-----:R-:W-:-:S04]  /*04c0*/  PRMT R10, RZ, 0x7610, R10 ;  /* 0x00007610ff0a7816 */ /* 0x001fc8000000000a */
[----:B------:R0:W2:Y:S04]  /*04d0*/  @!P2 LDG.E.U8 R18, desc[UR6][R12.64] ;  /* 0x000000060c12a981 */ /* 0x0000a8000c1e1100 */
[----:B------:R-:W2:Y:S01]  /*04e0*/  @!P1 LDG.E.U8 R10, desc[UR6][R22.64] ;  /* 0x00000006160a9981 */ /* 0x000ea2000c1e1100 */
[----:B------:R-:W1:Y:S01]  /*04f0*/  LDCU.U8 UR5, c[0x0][0x389] ;  /* 0x00007120ff0577ac */ /* 0x000e620008000000 */
[----:B------:R-:W-:Y:S02]  /*0500*/  UPRMT UR4, UR4, 0x9910, URZ ;  /* 0x0000991004047896 */ /* 0x000fe400080000ff */
[----:B-1----:R-:W-:Y:S01]  /*0510*/  UPRMT UR5, UR5, 0x9910, URZ ;  /* 0x0000991005057896 */ /* 0x002fe200080000ff */
[----:B------:R-:W-:Y:S01]  /*0520*/  ISETP.GE.AND P0, PT, R3, R2, PT ;  /* 0x000000020300720c */ /* 0x000fe20003f06270 */
[----:B------:R-:W-:Y:S04]  /*0530*/  BSSY.RECONVERGENT B0, `(.L_x_18883) ;  /* 0x0000041000007945 */ /* 0x000fe80003800200 */
[----:B------:R-:W-:Y:S01]  /*0540*/  BSSY.RELIABLE B1, `(.L_x_18884) ;  /* 0x0000038000017945 */ /* 0x000fe20003800100 */
[----:B-----5:R-:W-:-:S02]  /*0550*/  PRMT R8, R4, 0x9910, RZ ;  /* 0x0000991004087816 */ /* 0x020fc400000000ff */
[----:B----4-:R-:W-:Y:S02]  /*0560*/  PRMT R20, R20, 0x9910, RZ ;  /* 0x0000991014147816 */ /* 0x010fe400000000ff */
[----:B------:R-:W-:Y:S02]  /*0570*/  PRMT R4, R5, 0x9910, RZ ;  /* 0x0000991005047816 */ /* 0x000fe400000000ff */
[----:B------:R-:W-:Y:S02]  /*0580*/  PRMT R7, R7, 0x9910, RZ ;  /* 0x0000991007077816 */ /* 0x000fe400000000ff */
[----:B------:R-:W-:Y:S01]  /*0590*/  PRMT R9, R6, 0x9910, RZ ;  /* 0x0000991006097816 */ /* 0x000fe200000000ff */
[----:B------:R-:W-:Y:S02]  /*05a0*/  IMAD R6, R8, UR5, RZ ;  /* 0x0000000508067c24 */ /* 0x000fe4000f8e02ff */
[----:B------:R-:W-:Y:S02]  /*05b0*/  IMAD.MOV.U32 R8, RZ, RZ, R7 ;  /* 0x000000ffff087224 */ /* 0x000fe400078e0007 */
[----:B------:R-:W-:-:S02]  /*05c0*/  IMAD R9, R9, UR5, RZ ;  /* 0x0000000509097c24 */ /* 0x000fc4000f8e02ff */
[----:B------:R-:W-:-:S03]  /*05d0*/  IMAD R8, R8, UR4, RZ ;  /* 0x0000000408087c24 */ /* 0x000fc6000f8e02ff */
[----:B0-----:R-:W-:Y:S02]  /*05e0*/  PRMT R13, R9, 0x9910, RZ ;  /* 0x00009910090d7816 */ /* 0x001fe400000000ff */
[----:B------:R-:W-:Y:S02]  /*05f0*/  PRMT R8, R8, 0x9910, RZ ;  /* 0x0000991008087816 */ /* 0x000fe400000000ff */
[----:B---3--:R-:W-:-:S03]  /*0600*/  PRMT R11, R28, 0x9910, RZ ;  /* 0x000099101c0b7816 */ /* 0x008fc600000000ff */
[----:B------:R-:W-:Y:S02]  /*0610*/  IMAD.MOV.U32 R9, RZ, RZ, R8 ;  /* 0x000000ffff097224 */ /* 0x000fe400078e0008 */
[----:B------:R-:W-:Y:S02]  /*0620*/  IMAD.MOV.U32 R8, RZ, RZ, R13 ;  /* 0x000000ffff087224 */ /* 0x000fe400078e000d */
[----:B------:R-:W-:Y:S02]  /*0630*/  IMAD R11, R11, UR4, RZ ;  /* 0x000000040b0b7c24 */ /* 0x000fe4000f8e02ff */
[----:B------:R-:W-:Y:S01]  /*0640*/  IMAD.MOV.U32 R5, RZ, RZ, R20 ;  /* 0x000000ffff057224 */ /* 0x000fe200078e0014 */
[----:B--2---:R-:W-:Y:S02]  /*0650*/  PRMT R16, R16, 0x9910, RZ ;  /* 0x0000991010107816 */ /* 0x004fe400000000ff */
[----:B------:R-:W-:Y:S02]  /*0660*/  PRMT R12, R25, 0x9910, RZ ;  /* 0x00009910190c7816 */ /* 0x000fe400000000ff */
[----:B------:R-:W-:Y:S01]  /*0670*/  PRMT R14, R17, 0x9910, RZ ;  /* 0x00009910110e7816 */ /* 0x000fe200000000ff */
[----:B------:R-:W-:Y:S01]  /*0680*/  IMAD.MOV.U32 R13, RZ, RZ, R16 ;  /* 0x000000ffff0d7224 */ /* 0x000fe200078e0010 */
[----:B------:R-:W-:Y:S01]  /*0690*/  PRMT R16, R11, 0x9910, RZ ;  /* 0x000099100b107816 */ /* 0x000fe200000000ff */
[----:B------:R-:W-:-:S02]  /*06a0*/  IMAD R5, R5, UR4, RZ ;  /* 0x0000000405057c24 */ /* 0x000fc4000f8e02ff */
[----:B------:R-:W-:Y:S01]  /*06b0*/  IMAD R11, R13, UR4, RZ ;  /* 0x000000040d0b7c24 */ /* 0x000fe2000f8e02ff */
[----:B------:R-:W-:Y:S01]  /*06c0*/  PRMT R24, R24, 0x9910, RZ ;  /* 0x0000991018187816 */ /* 0x000fe200000000ff */
[----:B------:R-:W-:Y:S02]  /*06d0*/  IMAD R12, R12, UR5, RZ ;  /* 0x000000050c0c7c24 */ /* 0x000fe4000f8e02ff */
[----:B------:R-:W-:Y:S01]  /*06e0*/  IMAD R13, R14, UR5, RZ ;  /* 0x000000050e0d7c24 */ /* 0x000fe2000f8e02ff */
[----:B------:R-:W-:Y:S02]  /*06f0*/  PRMT R5, R5, 0x9910, RZ ;  /* 0x0000991005057816 */ /* 0x000fe400000000ff */
[----:B------:R-:W-:Y:S01]  /*0700*/  PRMT R7, R6, 0x9910, RZ ;  /* 0x0000991006077816 */ /* 0x000fe200000000ff */
[----:B------:R-:W-:Y:S01]  /*0710*/  IMAD.MOV.U32 R6, RZ, RZ, R24 ;  /* 0x000000ffff067224 */ /* 0x000fe200078e0018 */
[----:B------:R-:W-:Y:S02]  /*0720*/  PRMT R15, R18, 0x9910, RZ ;  /* 0x00009910120f7816 */ /* 0x000fe400000000ff */
[----:B------:R-:W-:-:S02]  /*0730*/  PRMT R12, R12, 0x9910, RZ ;  /* 0x000099100c0c7816 */ /* 0x000fc400000000ff */
[----:B------:R-:W-:Y:S01]  /*0740*/  PRMT R14, R10, 0x9910, RZ ;  /* 0x000099100a0e7816 */ /* 0x000fe200000000ff */
[----:B------:R-:W-:Y:S01]  /*0750*/  IMAD.MOV.U32 R10, RZ, RZ, R16 ;  /* 0x000000ffff0a7224 */ /* 0x000fe200078e0010 */
[----:B------:R-:W-:Y:S02]  /*0760*/  PRMT R11, R11, 0x9910, RZ ;  /* 0x000099100b0b7816 */ /* 0x000fe400000000ff */
[----:B------:R-:W-:Y:S01]  /*0770*/  PRMT R13, R13, 0x9910, RZ ;  /* 0x000099100d0d7816 */ /* 0x000fe200000000ff */
[----:B------:R-:W-:Y:S02]  /*0780*/  IMAD R7, R4, R7, R5 ;  /* 0x0000000704077224 */ /* 0x000fe400078e0205 */
[----:B------:R-:W-:Y:S02]  /*0790*/  IMAD R9, R6, R8, R9 ;  /* 0x0000000806097224 */ /* 0x000fe400078e0209 */
[----:B------:R-:W-:Y:S02]  /*07a0*/  IMAD R15, R15, R12, R10 ;  /* 0x0000000c0f0f7224 */ /* 0x000fe400078e020a */
[----:B------:R-:W-:Y:S01]  /*07b0*/  IMAD R11, R14, R13, R11 ;  /* 0x0000000d0e0b7224 */ /* 0x000fe200078e020b */
[----:B------:R-:W-:Y:S06]  /*07c0*/  @P0 BRA `(.L_x_18885) ;  /* 0x00000000003c0947 */ /* 0x000fec0003800000 */
[----:B------:R-:W0:Y:S01]  /*07d0*/  LDCU.64 UR4, c[0x0][0x398] ;  /* 0x00007300ff0477ac */ /* 0x000e220008000a00 */
[----:B------:R-:W-:Y:S02]  /*07e0*/  IMAD R4, R0, 0x200, R3 ;  /* 0x0000020000047824 */ /* 0x000fe400078e0203 */
[----:B------:R-:W-:-:S03]  /*07f0*/  VIADD R3, R3, 0x80 ;  /* 0x0000008003037836 */ /* 0x000fc60000000000 */
[----:B0-----:R-:W-:-:S05]  /*0800*/  IADD3 R4, P0, PT, R4, UR4, RZ ;  /* 0x0000000404047c10 */ /* 0x001fca000ff1e0ff */
[----:B------:R-:W-:Y:S01]  /*0810*/  IMAD.X R5, RZ, RZ, UR5, P0 ;  /* 0x00000005ff057e24 */ /* 0x000fe200080e06ff */
[----:B------:R-:W-:-:S04]  /*0820*/  ISETP.GE.AND P0, PT, R3, R2, PT ;  /* 0x000000020300720c */ /* 0x000fc80003f06270 */
[----:B------:R0:W-:Y:S09]  /*0830*/  STG.E.U8 desc[UR6][R4.64], R7 ;  /* 0x0000000704007986 */ /* 0x0001f2000c101106 */
[----:B------:R-:W-:Y:S05]  /*0840*/  @P0 BREAK.RELIABLE B1 ;  /* 0x0000000000010942 */ /* 0x000fea0003800100 */
[----:B------:R-:W-:Y:S05]  /*0850*/  @P0 BRA `(.L_x_18886) ;  /* 0x0000000000380947 */ /* 0x000fea0003800000 */
[----:B------:R-:W1:Y:S01]  /*0860*/  LDCU.64 UR4, c[0x0][0x398] ;  /* 0x00007300ff0477ac */ /* 0x000e620008000a00 */
[----:B0-----:R-:W-:Y:S02]  /*0870*/  IMAD R4, R0, 0x200, R3 ;  /* 0x0000020000047824 */ /* 0x001fe400078e0203 */
[----:B------:R-:W-:-:S03]  /*0880*/  VIADD R3, R3, 0x80 ;  /* 0x0000008003037836 */ /* 0x000fc60000000000 */
[----:B-1----:R-:W-:-:S05]  /*0890*/  IADD3 R4, P0, PT, R4, UR4, RZ ;  /* 0x0000000404047c10 */ /* 0x002fca000ff1e0ff */
[----:B------:R-:W-:-:S05]  /*08a0*/  IMAD.X R5, RZ, RZ, UR5, P0 ;  /* 0x00000005ff057e24 */ /* 0x000fca00080e06ff */
[----:B------:R0:W-:Y:S03]  /*08b0*/  STG.E.U8 desc[UR6][R4.64], R9 ;  /* 0x0000000904007986 */ /* 0x0001e6000c101106 */
.L_x_18885:
[----:B------:R-:W-:Y:S05]  /*08c0*/  BSYNC.RELIABLE B1 ;  /* 0x0000000000017941 */ /* 0x000fea0003800100 */
.L_x_18884:
[----:B------:R-:W-:-:S13]  /*08d0*/  ISETP.GE.AND P0, PT, R3, R2, PT ;  /* 0x000000020300720c */ /* 0x000fda0003f06270 */
[----:B------:R-:W1:Y:S01]  /*08e0*/  @!P0 LDC.64 R6, c[0x0][0x398] ;  /* 0x0000e600ff068b82 */ /* 0x000e620000000a00 */
[----:B0-----:R-:W-:Y:S02]  /*08f0*/  @!P0 IMAD R5, R0, 0x200, R3 ;  /* 0x0000020000058824 */ /* 0x001fe400078e0203 */
[----:B------:R-:W-:-:S03]  /*0900*/  @!P0 VIADD R3, R3, 0x80 ;  /* 0x0000008003038836 */ /* 0x000fc60000000000 */
[----:B-1----:R-:W-:-:S05]  /*0910*/  @!P0 IADD3 R4, P1, PT, R5, R6, RZ ;  /* 0x0000000605048210 */ /* 0x002fca0007f3e0ff */
[----:B------:R-:W-:-:S05]  /*0920*/  @!P0 IMAD.X R5, RZ, RZ, R7, P1 ;  /* 0x000000ffff058224 */ /* 0x000fca00008e0607 */
[----:B------:R1:W-:Y:S03]  /*0930*/  @!P0 STG.E.U8 desc[UR6][R4.64], R15 ;  /* 0x0000000f04008986 */ /* 0x0003e6000c101106 */
.L_x_18886:
[----:B------:R-:W-:Y:S05]  /*0940*/  BSYNC.RECONVERGENT B0 ;  /* 0x0000000000007941 */ /* 0x000fea0003800200 */
.L_x_18883:
[----:B------:R-:W-:Y:S05]  /*0950*/  WARPSYNC.ALL ;  /* 0x0000000000007948 */ /* 0x000fea0003800000 */
[----:B------:R-:W-:-:S13]  /*0960*/  ISETP.GE.AND P0, PT, R3, R2, PT ;  /* 0x000000020300720c */ /* 0x000fda0003f06270 */
[----:B------:R-:W-:Y:S05]  /*0970*/  @P0 EXIT ;  /* 0x000000000000094d */ /* 0x000fea0003800000 */
[----:B------:R-:W2:Y:S01]  /*0980*/  LDCU.64 UR4, c[0x0][0x398] ;  /* 0x00007300ff0477ac */ /* 0x000ea20008000a00 */
[----:B------:R-:W-:-:S05]  /*0990*/  IMAD R3, R0, 0x200, R3 ;  /* 0x0000020000037824 */ /* 0x000fca00078e0203 */
[----:B--2---:R-:W-:-:S05]  /*09a0*/  IADD3 R2, P0, PT, R3, UR4, RZ ;  /* 0x0000000403027c10 */ /* 0x004fca000ff1e0ff */
[----:B------:R-:W-:-:S05]  /*09b0*/  IMAD.X R3, RZ, RZ, UR5, P0 ;  /* 0x00000005ff037e24 */ /* 0x000fca00080e06ff */
[----:B------:R-:W-:Y:S01]  /*09c0*/  STG.E.U8 desc[UR6][R2.64], R11 ;  /* 0x0000000b02007986 */ /* 0x000fe2000c101106 */
[----:B------:R-:W-:Y:S05]  /*09d0*/  EXIT ;  /* 0x000000000000794d */ /* 0x000fea0003800000 */
.L_x_18887:
        /* <DEDUP_REMOVED lines=10> */
.L_x_23608:


//--------------------- .text._ZN2at6native29vectorized_elementwise_kernelILi2EZZZNS0_54_GLOBAL__N__d8c5977b_16_LinearAlgebra_cu_9e10b42f_324316addr_kernel_cudaERNS_14TensorIteratorERKN3c106ScalarES8_ENKUlvE_clEvENKUlvE0_clEvEUlaaaE0_St5arrayIPcLm4EEEEviT0_T1_ --------------------------
	.section	.text._ZN2at6native29vectorized_elementwise_kernelILi2EZZZNS0_54_GLOBAL__N__d8c5977b_16_LinearAlgebra_cu_9e10b42f_324316addr_kernel_cudaERNS_14TensorIteratorERKN3c106ScalarES8_ENKUlvE_clEvENKUlvE0_clEvEUlaaaE0_St5arrayIPcLm4EEEEviT0_T1_,"ax",@progbits
	.align	128
        .global         _ZN2at6native29vectorized_elementwise_kernelILi2EZZZNS0_54_GLOBAL__N__d8c5977b_16_LinearAlgebra_cu_9e10b42f_324316addr_kernel_cudaERNS_14TensorIteratorERKN3c106ScalarES8_ENKUlvE_clEvENKUlvE0_clEvEUlaaaE0_St5arrayIPcLm4EEEEviT0_T1_
        .type           _ZN2at6native29vectorized_elementwise_kernelILi2EZZZNS0_54_GLOBAL__N__d8c5977b_16_LinearAlgebra_cu_9e10b42f_324316addr_kernel_cudaERNS_14TensorIteratorERKN3c106ScalarES8_ENKUlvE_clEvENKUlvE0_clEvEUlaaaE0_St5arrayIPcLm4EEEEviT0_T1_,@function
        .size           _ZN2at6native29vectorized_elementwise_kernelILi2EZZZNS0_54_GLOBAL__N__d8c5977b_16_LinearAlgebra_cu_9e10b42f_324316addr_kernel_cudaERNS_14TensorIteratorERKN3c106ScalarES8_ENKUlvE_clEvENKUlvE0_clEvEUlaaaE0_St5arrayIPcLm4EEEEviT0_T1_,(.L_x_23609 - _ZN2at6native29vectorized_elementwise_kernelILi2EZZZNS0_54_GLOBAL__N__d8c5977b_16_LinearAlgebra_cu_9e10b42f_324316addr_kernel_cudaERNS_14TensorIteratorERKN3c106ScalarES8_ENKUlvE_clEvENKUlvE0_clEvEUlaaaE0_St5arrayIPcLm4EEEEviT0_T1_)
        .other          _ZN2at6native29vectorized_elementwise_kernelILi2EZZZNS0_54_GLOBAL__N__d8c5977b_16_LinearAlgebra_cu_9e10b42f_324316addr_kernel_cudaERNS_14TensorIteratorERKN3c106ScalarES8_ENKUlvE_clEvENKUlvE0_clEvEUlaaaE0_St5arrayIPcLm4EEEEviT0_T1_,@"STO_CUDA_ENTRY STV_DEFAULT"
_ZN2at6native29vectorized_elementwise_kernelILi2EZZZNS0_54_GLOBAL__N__d8c5977b_16_LinearAlgebra_cu_9e10b42f_324316addr_kernel_cudaERNS_14TensorIteratorERKN3c106ScalarES8_ENKUlvE_clEvENKUlvE0_clEvEUlaaaE0_St5arrayIPcLm4EEEEviT0_T1_:
.text._ZN2at6native29vectorized_elementwise_kernelILi2EZZZNS0_54_GLOBAL__N__d8c5977b_16_LinearAlgebra_cu_9e10b42f_324316addr_kernel_cudaERNS_14TensorIteratorERKN3c106ScalarES8_ENKUlvE_clEvENKUlvE0_clEvEUlaaaE0_St5arrayIPcLm4EEEEviT0_T1_:
[----:B------:R-:W-:Y:S08]  /*0000*/  LDC R1, c[0x0][0x37c] ;  /* 0x0000df00ff017b82 */ /* 0x000ff00000000800 */
[----:B------:R-:W0:Y:S01]  /*0010*/  S2UR UR4, SR_CTAID.X ;  /* 0x00000000000479c3 */ /* 0x000e220000002500 */
[----:B------:R-:W1:Y:S01]  /*0020*/  LDCU UR5, c[0x0][0x380] ;  /* 0x00007000ff0577ac */ /* 0x000e620008000800 */
[----:B------:R-:W2:Y:S01]  /*0030*/  LDCU.64 UR14, c[0x0][0x358] ;  /* 0x00006b00ff0e77ac */ /* 0x000ea20008000a00 */
[----:B------:R-:W3:Y:S01]  /*0040*/  LDCU.U8 UR12, c[0x0][0x388] ;  /* 0x00007100ff0c77ac */ /* 0x000ee20008000000 */
[----:B------:R-:W4:Y:S01]  /*0050*/  LDCU.U8 UR13, c[0x0][0x389] ;  /* 0x00007120ff0d77ac */ /* 0x000f220008000000 */
[----:B0-----:R-:W-:-:S04]  /*0060*/  USHF.L.U32 UR4, UR4, 0xa, URZ ;  /* 0x0000000a04047899 */ /* 0x001fc800080006ff */
[----:B-1----:R-:W-:-:S04]  /*0070*/  UIADD3 UR5, UPT, UPT, -UR4, UR5, URZ ;  /* 0x0000000504057290 */ /* 0x002fc8000fffe1ff */
[----:B------:R-:W-:-:S09]  /*0080*/  UISETP.GT.U32.AND UP0, UPT, UR5, 0x3ff, UPT ;  /* 0x000003ff0500788c */ /* 0x000fd2000bf04070 */
[----:B--234-:R-:W-:Y:S05]  /*0090*/  BRA.U UP0, `(.L_x_18888) ;  /* 0x0000001100947547 */ /* 0x01cfea000b800000 */
[----:B------:R-:W0:Y:S01]  /*00a0*/  S2R R0, SR_TID.X ;  /* 0x0000000000007919 */ /* 0x000e220000002100 */
[----:B------:R-:W1:Y:S01]  /*00b0*/  LDC.64 R10, c[0x0][0x3a0] ;  /* 0x0000e800ff0a7b82 */ /* 0x000e620000000a00 */
[----:B------:R-:W-:Y:S02]  /*00c0*/  PRMT R4, RZ, 0x7610, R4 ;  /* 0x00007610ff047816 */ /* 0x000fe40000000004 */
[----:B------:R-:W-:-:S05]  /*00d0*/  PRMT R3, RZ, 0x7610, R3 ;  /* 0x00007610ff037816 */ /* 0x000fca0000000003 */
[----:B------:R-:W2:Y:S08]  /*00e0*/  LDC.64 R12, c[0x0][0x3a8] ;  /* 0x0000ea00ff0c7b82 */ /* 0x000eb00000000a00 */
[----:B------:R-:W3:Y:S08]  /*00f0*/  LDC.64 R8, c[0x0][0x3a0] ;  /* 0x0000e800ff087b82 */ /* 0x000ef00000000a00 */
[----:B------:R-:W4:Y:S01]  /*0100*/  LDC.64 R28, c[0x0][0x3a8] ;  /* 0x0000ea00ff1c7b82 */ /* 0x000f220000000a00 */
[----:B0-----:R-:W-:Y:S01]  /*0110*/  ISETP.GE.U32.AND P0, PT, R0, UR5, PT ;  /* 0x0000000500007c0c */ /* 0x001fe2000bf06070 */
[----:B------:R-:W-:-:S06]  /*0120*/  IMAD.MOV.U32 R2, RZ, RZ, R0 ;  /* 0x000000ffff027224 */ /* 0x000fcc00078e0000 */
[----:B------:R-:W0:Y:S01]  /*0130*/  LDC.64 R20, c[0x0][0x3a8] ;  /* 0x0000ea00ff147b82 */ /* 0x000e220000000a00 */
[----:B------:R-:W-:-:S07]  /*0140*/  PRMT R5, RZ, 0x7610, R5 ;  /* 0x00007610ff057816 */ /* 0x000fce0000000005 */
[----:B------:R-:W5:Y:S01]  /*0150*/  LDC.64 R18, c[0x0][0x3a0] ;  /* 0x0000e800ff127b82 */ /* 0x000f620000000a00 */
[----:B------:R-:W-:-:S07]  /*0160*/  @!P0 VIADD R15, R2, UR4 ;  /* 0x00000004020f8c36 */ /* 0x000fce0008000000 */
[----:B------:R-:W3:Y:S01]  /*0170*/  @!P0 LDC.64 R6, c[0x0][0x3b0] ;  /* 0x0000ec00ff068b82 */ /* 0x000ee20000000a00 */
[C---:B-1----:R-:W-:Y:S02]  /*0180*/  @!P0 IADD3 R10, P1, PT, R15.reuse, R10, RZ ;  /* 0x0000000a0f0a8210 */ /* 0x042fe40007f3e0ff */
[----:B--2---:R-:W-:-:S03]  /*0190*/  @!P0 IADD3 R12, P2, PT, R15, R12, RZ ;  /* 0x0000000c0f0c8210 */ /* 0x004fc60007f5e0ff */
[----:B------:R-:W-:Y:S02]  /*01a0*/  @!P0 IMAD.X R11, RZ, RZ, R11, P1 ;  /* 0x000000ffff0b8224 */ /* 0x000fe400008e060b */
[----:B------:R-:W-:-:S03]  /*01b0*/  @!P0 IMAD.X R13, RZ, RZ, R13, P2 ;  /* 0x000000ffff0d8224 */ /* 0x000fc600010e060d */
[----:B------:R1:W2:Y:S04]  /*01c0*/  @!P0 LDG.E.U8 R4, desc[UR14][R10.64] ;  /* 0x0000000e0a048981 */ /* 0x0002a8000c1e1100 */
[----:B------:R-:W2:Y:S01]  /*01d0*/  @!P0 LDG.E.U8 R3, desc[UR14][R12.64] ;  /* 0x0000000e0c038981 */ /* 0x000ea2000c1e1100 */
[----:B------:R-:W-:Y:S01]  /*01e0*/  @!P0 VIADD R0, R2, 0x80 ;  /* 0x0000008002008836 */ /* 0x000fe20000000000 */
[----:B---3--:R-:W-:Y:S01]  /*01f0*/  @!P0 IADD3 R14, P1, PT, R15, R6, RZ ;  /* 0x000000060f0e8210 */ /* 0x008fe20007f3e0ff */
[----:B-1----:R-:W1:Y:S01]  /*0200*/  LDC.64 R10, c[0x0][0x3a0] ;  /* 0x0000e800ff0a7b82 */ /* 0x002e620000000a00 */
[----:B------:R-:W-:-:S03]  /*0210*/  PRMT R6, RZ, 0x7610, R6 ;  /* 0x00007610ff067816 */ /* 0x000fc60000000006 */
[----:B------:R-:W-:-:S05]  /*0220*/  @!P0 IMAD.X R15, RZ, RZ, R7, P1 ;  /* 0x000000ffff0f8224 */ /* 0x000fca00008e0607 */
[----:B------:R3:W2:Y:S01]  /*0230*/  @!P0 LDG.E.U8 R6, desc[UR14][R14.64] ;  /* 0x0000000e0e068981 */ /* 0x0006a2000c1e1100 */
[----:B------:R-:W-:Y:S02]  /*0240*/  ISETP.GE.U32.AND P2, PT, R0, UR5, PT ;  /* 0x0000000500007c0c */ /* 0x000fe4000bf46070 */
[----:B------:R-:W-:-:S11]  /*0250*/  PRMT R7, RZ, 0x7610, R7 ;  /* 0x00007610ff077816 */ /* 0x000fd60000000007 */
[C---:B------:R-:W-:Y:S01]  /*0260*/  @!P2 VIADD R17, R0.reuse, UR4 ;  /* 0x000000040011ac36 */ /* 0x040fe20008000000 */
[----:B------:R-:W0:Y:S01]  /*0270*/  @!P2 LDC.64 R24, c[0x0][0x3b0] ;  /* 0x0000ec00ff18ab82 */ /* 0x000e220000000a00 */
[----:B------:R-:W-:-:S03]  /*0280*/  @!P2 VIADD R0, R0, 0x80 ;  /* 0x000000800000a836 */ /* 0x000fc60000000000 */
[C---:B------:R-:W-:Y:S02]  /*0290*/  @!P2 IADD3 R8, P0, PT, R17.reuse, R8, RZ ;  /* 0x000000081108a210 */ /* 0x040fe40007f1e0ff */
[----:B------:R-:W-:Y:S02]  /*02a0*/  ISETP.GE.U32.AND P1, PT, R0, UR5, PT ;  /* 0x0000000500007c0c */ /* 0x000fe4000bf26070 */
[----:B----4-:R-:W-:Y:S01]  /*02b0*/  @!P2 IADD3 R28, P3, PT, R17, R28, RZ ;  /* 0x0000001c111ca210 */ /* 0x010fe20007f7e0ff */
[----:B------:R-:W-:-:S04]  /*02c0*/  @!P2 IMAD.X R9, RZ, RZ, R9, P0 ;  /* 0x000000ffff09a224 */ /* 0x000fc800000e0609 */
[----:B------:R-:W-:Y:S01]  /*02d0*/  @!P2 IMAD.X R29, RZ, RZ, R29, P3 ;  /* 0x000000ffff1da224 */ /* 0x000fe200018e061d */
[----:B------:R4:W2:Y:S04]  /*02e0*/  @!P2 LDG.E.U8 R5, desc[UR14][R8.64] ;  /* 0x0000000e0805a981 */ /* 0x0008a8000c1e1100 */
[----:B------:R5:W2:Y:S01]  /*02f0*/  @!P2 LDG.E.U8 R7, desc[UR14][R28.64] ;  /* 0x0000000e1c07a981 */ /* 0x000aa2000c1e1100 */
[C---:B------:R-:W-:Y:S01]  /*0300*/  @!P1 VIADD R23, R0.reuse, UR4 ;  /* 0x0000000400179c36 */ /* 0x040fe20008000000 */
[----:B---3--:R-:W3:Y:S01]  /*0310*/  @!P1 LDC.64 R14, c[0x0][0x3b0] ;  /* 0x0000ec00ff0e9b82 */ /* 0x008ee20000000a00 */
[----:B------:R-:W-:Y:S01]  /*0320*/  @!P1 VIADD R0, R0, 0x80 ;  /* 0x0000008000009836 */ /* 0x000fe20000000000 */
[----:B0-----:R-:W-:-:S04]  /*0330*/  @!P2 IADD3 R24, P3, PT, R17, R24, RZ ;  /* 0x000000181118a210 */ /* 0x001fc80007f7e0ff */
[----:B------:R-:W-:Y:S02]  /*0340*/  ISETP.GE.U32.AND P0, PT, R0, UR5, PT ;  /* 0x0000000500007c0c */ /* 0x000fe4000bf06070 */
[----:B------:R-:W0:Y:S01]  /*0350*/  LDC.64 R16, c[0x0][0x3a8] ;  /* 0x0000ea00ff107b82 */ /* 0x000e220000000a00 */
[----:B----4-:R-:W-:Y:S01]  /*0360*/  PRMT R9, RZ, 0x7610, R9 ;  /* 0x00007610ff097816 */ /* 0x010fe20000000009 */
[----:B------:R-:W-:Y:S01]  /*0370*/  @!P2 IMAD.X R25, RZ, RZ, R25, P3 ;  /* 0x000000ffff19a224 */ /* 0x000fe200018e0619 */
[----:B-1----:R-:W-:-:S04]  /*0380*/  @!P1 IADD3 R26, P3, PT, R23, R10, RZ ;  /* 0x0000000a171a9210 */ /* 0x002fc80007f7e0ff */
[----:B------:R1:W4:Y:S04]  /*0390*/  @!P2 LDG.E.U8 R9, desc[UR14][R24.64] ;  /* 0x0000000e1809a981 */ /* 0x000328000c1e1100 */
[----:B------:R-:W0:Y:S01]  /*03a0*/  @!P0 LDC.64 R12, c[0x0][0x3b0] ;  /* 0x0000ec00ff0c8b82 */ /* 0x000e220000000a00 */
[----:B------:R-:W-:Y:S01]  /*03b0*/  @!P1 IMAD.X R27, RZ, RZ, R11, P3 ;  /* 0x000000ffff1b9224 */ /* 0x000fe200018e060b */
[C---:B-----5:R-:W-:Y:S02]  /*03c0*/  @!P1 IADD3 R28, P2, PT, R23.reuse, R20, RZ ;  /* 0x00000014171c9210 */ /* 0x060fe40007f5e0ff */
[----:B---3--:R-:W-:Y:S02]  /*03d0*/  @!P1 IADD3 R22, P3, PT, R23, R14, RZ ;  /* 0x0000000e17169210 */ /* 0x008fe40007f7e0ff */
[----:B------:R-:W-:Y:S01]  /*03e0*/  PRMT R10, RZ, 0x7610, R10 ;  /* 0x00007610ff0a7816 */ /* 0x000fe2000000000a */
[----:B------:R-:W-:Y:S01]  /*03f0*/  @!P1 IMAD.X R29, RZ, RZ, R21, P2 ;  /* 0x000000ffff1d9224 */ /* 0x000fe200010e0615 */
[----:B------:R-:W-:Y:S01]  /*0400*/  PRMT R11, RZ, 0x7610, R11 ;  /* 0x00007610ff0b7816 */ /* 0x000fe2000000000b */
[----:B------:R-:W-:Y:S01]  /*0410*/  @!P1 IMAD.X R23, RZ, RZ, R15, P3 ;  /* 0x000000ffff179224 */ /* 0x000fe200018e060f */
[----:B------:R-:W-:Y:S01]  /*0420*/  PRMT R8, RZ, 0x7610, R8 ;  /* 0x00007610ff087816 */ /* 0x000fe20000000008 */
[C---:B------:R-:W-:Y:S01]  /*0430*/  @!P0 VIADD R21, R0.reuse, UR4 ;  /* 0x0000000400158c36 */ /* 0x040fe20008000000 */
[----:B------:R-:W3:Y:S01]  /*0440*/  LDC.64 R14, c[0x0][0x3a0] ;  /* 0x0000e800ff0e7b82 */ /* 0x000ee20000000a00 */
[----:B------:R-:W-:Y:S01]  /*0450*/  @!P0 VIADD R0, R0, 0x80 ;  /* 0x0000008000008836 */ /* 0x000fe20000000000 */
[----:B------:R5:W4:Y:S02]  /*0460*/  @!P1 LDG.E.U8 R10, desc[UR14][R26.64] ;  /* 0x0000000e1a0a9981 */ /* 0x000b24000c1e1100 */
[----:B-1----:R-:W-:-:S02]  /*0470*/  @!P0 IADD3 R24, P2, PT, R21, R18, RZ ;  /* 0x0000001215188210 */ /* 0x002fc40007f5e0ff */
[----:B------:R-:W4:Y:S01]  /*0480*/  @!P1 LDG.E.U8 R11, desc[UR14][R28.64] ;  /* 0x0000000e1c0b9981 */ /* 0x000f22000c1e1100 */
[----:B0-----:R-:W-:-:S03]  /*0490*/  @!P0 IADD3 R18, P3, PT, R21, R16, RZ ;  /* 0x0000001015128210 */ /* 0x001fc60007f7e0ff */
[----:B------:R-:W4:Y:S01]  /*04a0*/  @!P1 LDG.E.U8 R8, desc[UR14][R22.64] ;  /* 0x0000000e16089981 */ /* 0x000f22000c1e1100 */
[----:B------:R-:W-:Y:S01]  /*04b0*/  ISETP.GE.U32.AND P1, PT, R0, UR5, PT ;  /* 0x0000000500007c0c */ /* 0x000fe2000bf26070 */
[----:B------:R-:W-:Y:S01]  /*04c0*/  @!P0 IMAD.X R25, RZ, RZ, R19, P2 ;  /* 0x000000ffff198224 */ /* 0x000fe200010e0613 */
[----:B-----5:R-:W-:Y:S01]  /*04d0*/  @!P0 IADD3 R26, P4, PT, R21, R12, RZ ;  /* 0x0000000c151a8210 */ /* 0x020fe20007f9e0ff */
[----:B------:R-:W-:Y:S02]  /*04e0*/  @!P0 IMAD.X R19, RZ, RZ, R17, P3 ;  /* 0x000000ffff138224 */ /* 0x000fe400018e0611 */
[----:B------:R-:W0:Y:S01]  /*04f0*/  LDC.64 R16, c[0x0][0x3a8] ;  /* 0x0000ea00ff107b82 */ /* 0x000e220000000a00 */
[----:B------:R-:W-:Y:S01]  /*0500*/  PRMT R20, RZ, 0x7610, R20 ;  /* 0x00007610ff147816 */ /* 0x000fe20000000014 */
[----:B------:R-:W-:-:S05]  /*0510*/  @!P0 IMAD.X R27, RZ, RZ, R13, P4 ;  /* 0x000000ffff1b8224 */ /* 0x000fca00020e060d */
[----:B------:R1:W5:Y:S01]  /*0520*/  @!P0 LDG.E.U8 R20, desc[UR14][R24.64] ;  /* 0x0000000e18148981 */ /* 0x000362000c1e1100 */
[----:B------:R-:W0:Y:S01]  /*0530*/  @!P1 LDC.64 R12, c[0x0][0x3b0] ;  /* 0x0000ec00ff0c9b82 */ /* 0x000e220000000a00 */
[----:B-1----:R-:W-:-:S05]  /*0540*/  @!P1 VIADD R25, R0, UR4 ;  /* 0x0000000400199c36 */ /* 0x002fca0008000000 */
[C---:B---3--:R-:W-:Y:S02]  /*0550*/  @!P1 IADD3 R28, P2, PT, R25.reuse, R14, RZ ;  /* 0x0000000e191c9210 */ /* 0x048fe40007f5e0ff */
[----:B------:R-:W-:Y:S02]  /*0560*/  PRMT R21, RZ, 0x7610, R21 ;  /* 0x00007610ff157816 */ /* 0x000fe40000000015 */
[----:B------:R-:W-:Y:S01]  /*0570*/  PRMT R22, RZ, 0x7610, R22 ;  /* 0x00007610ff167816 */ /* 0x000fe20000000016 */
[----:B------:R-:W-:Y:S02]  /*0580*/  @!P1 IMAD.X R29, RZ, RZ, R15, P2 ;  /* 0x000000ffff1d9224 */ /* 0x000fe400010e060f */
[----:B------:R-:W1:Y:S01]  /*0590*/  LDC.64 R14, c[0x0][0x3a0] ;  /* 0x0000e800ff0e7b82 */ /* 0x000e620000000a00 */
[----:B------:R-:W-:Y:S01]  /*05a0*/  @!P1 VIADD R0, R0, 0x80 ;  /* 0x0000008000009836 */ /* 0x000fe20000000000 */
[C---:B0-----:R-:W-:Y:S01]  /*05b0*/  @!P1 IADD3 R16, P2, PT, R25.reuse, R16, RZ ;  /* 0x0000001019109210 */ /* 0x041fe20007f5e0ff */
[----:B------:R0:W3:Y:S04]  /*05c0*/  @!P0 LDG.E.U8 R21, desc[UR14][R18.64] ;  /* 0x0000000e12158981 */ /* 0x0000e8000c1e1100 */
[----:B------:R-:W3:Y:S01]  /*05d0*/  @!P0 LDG.E.U8 R22, desc[UR14][R26.64] ;  /* 0x0000000e1a168981 */ /* 0x000ee2000c1e1100 */
[----:B------:R-:W-:Y:S01]  /*05e0*/  ISETP.GE.U32.AND P0, PT, R0, UR5, PT ;  /* 0x0000000500007c0c */ /* 0x000fe2000bf06070 */
[----:B------:R-:W-:Y:S01]  /*05f0*/  @!P1 IMAD.X R17, RZ, RZ, R17, P2 ;  /* 0x000000ffff119224 */ /* 0x000fe200010e0611 */
[----:B------:R-:W-:-:S02]  /*0600*/  @!P1 IADD3 R12, P2, PT, R25, R12, RZ ;  /* 0x0000000c190c9210 */ /* 0x000fc40007f5e0ff */
[----:B------:R-:W-:Y:S01]  /*0610*/  PRMT R24, RZ, 0x7610, R24 ;  /* 0x00007610ff187816 */ /* 0x000fe20000000018 */
[----:B0-----:R-:W0:Y:S01]  /*0620*/  LDC.64 R18, c[0x0][0x3a8] ;  /* 0x0000ea00ff127b82 */ /* 0x001e220000000a00 */
[----:B------:R-:W-:Y:S01]  /*0630*/  PRMT R25, RZ, 0x7610, R25 ;  /* 0x00007610ff197816 */ /* 0x000fe20000000019 */
[----:B------:R-:W-:-:S03]  /*0640*/  @!P1 IMAD.X R13, RZ, RZ, R13, P2 ;  /* 0x000000ffff0d9224 */ /* 0x000fc600010e060d */
[----:B------:R1:W3:Y:S04]  /*0650*/  @!P1 LDG.E.U8 R24, desc[UR14][R16.64] ;  /* 0x0000000e10189981 */ /* 0x0002e8000c1e1100 */
[----:B------:R1:W3:Y:S02]  /*0660*/  @!P1 LDG.E.U8 R25, desc[UR14][R12.64] ;  /* 0x0000000e0c199981 */ /* 0x0002e4000c1e1100 */
[----:B-1----:R-:W-:Y:S01]  /*0670*/  @!P0 VIADD R17, R0, UR4 ;  /* 0x0000000400118c36 */ /* 0x002fe20008000000 */
[----:B------:R-:W1:Y:S04]  /*0680*/  @!P0 LDC.64 R12, c[0x0][0x3b0] ;  /* 0x0000ec00ff0c8b82 */ /* 0x000e680000000a00 */
[----:B------:R-:W-:-:S02]  /*0690*/  @!P0 IADD3 R14, P2, PT, R17, R14, RZ ;  /* 0x0000000e110e8210 */ /* 0x000fc40007f5e0ff */
[----:B------:R-:W-:Y:S02]  /*06a0*/  PRMT R23, RZ, 0x7610, R23 ;  /* 0x00007610ff177816 */ /* 0x000fe40000000017 */
[----:B------:R-:W-:Y:S01]  /*06b0*/  PRMT R26, RZ, 0x7610, R26 ;  /* 0x00007610ff1a7816 */ /* 0x000fe2000000001a */
[----:B------:R-:W-:-:S03]  /*06c0*/  @!P0 IMAD.X R15, RZ, RZ, R15, P2 ;  /* 0x000000ffff0f8224 */ /* 0x000fc600010e060f */
[----:B------:R0:W3:Y:S01]  /*06d0*/  @!P1 LDG.E.U8 R23, desc[UR14][R28.64] ;  /* 0x0000000e1c179981 */ /* 0x0000e2000c1e1100 */
[----:B------:R-:W-:-:S03]  /*06e0*/  @!P0 VIADD R0, R0, 0x80 ;  /* 0x0000008000008836 */ /* 0x000fc60000000000 */
[----:B------:R0:W3:Y:S02]  /*06f0*/  @!P0 LDG.E.U8 R26, desc[UR14][R14.64] ;  /* 0x0000000e0e1a8981 */ /* 0x0000e4000c1e1100 */
[C---:B0-----:R-:W-:Y:S01]  /*0700*/  @!P0 IADD3 R28, P1, PT, R17.reuse, R18, RZ ;  /* 0x00000012111c8210 */ /* 0x041fe20007f3e0ff */
[----:B------:R-:W0:Y:S04]  /*0710*/  LDC.64 R14, c[0x0][0x3a0] ;  /* 0x0000e800ff0e7b82 */ /* 0x000e280000000a00 */
[----:B------:R-:W-:Y:S01]  /*0720*/  @!P0 IMAD.X R29, RZ, RZ, R19, P1 ;  /* 0x000000ffff1d8224 */ /* 0x000fe200008e0613 */
[----:B------:R-:W-:Y:S02]  /*0730*/  ISETP.GE.U32.AND P1, PT, R0, UR5, PT ;  /* 0x0000000500007c0c */ /* 0x000fe4000bf26070 */
[----:B-1----:R-:W-:-:S02]  /*0740*/  @!P0 IADD3 R12, P2, PT, R17, R12, RZ ;  /* 0x0000000c110c8210 */ /* 0x002fc40007f5e0ff */
[----:B------:R-:W-:Y:S01]  /*0750*/  PRMT R18, RZ, 0x7610, R18 ;  /* 0x00007610ff127816 */ /* 0x000fe20000000012 */
[----:B------:R-:W1:Y:S01]  /*0760*/  LDC.64 R16, c[0x0][0x3a8] ;  /* 0x0000ea00ff107b82 */ /* 0x000e620000000a00 */
[----:B------:R-:W-:Y:S01]  /*0770*/  PRMT R19, RZ, 0x7610, R19 ;  /* 0x00007610ff137816 */ /* 0x000fe20000000013 */
[----:B------:R-:W-:-:S03]  /*0780*/  @!P0 IMAD.X R13, RZ, RZ, R13, P2 ;  /* 0x000000ffff0d8224 */ /* 0x000fc600010e060d */
[----:B------:R0:W3:Y:S04]  /*0790*/  @!P0 LDG.E.U8 R18, desc[UR14][R28.64] ;  /* 0x0000000e1c128981 */ /* 0x0000e8000c1e1100 */
[----:B------:R0:W3:Y:S02]  /*07a0*/  @!P0 LDG.E.U8 R19, desc[UR14][R12.64] ;  /* 0x0000000e0c138981 */ /* 0x0000e4000c1e1100 */
[----:B0-----:R-:W-:Y:S01]  /*07b0*/  @!P1 VIADD R29, R0, UR4 ;  /* 0x00000004001d9c36 */ /* 0x001fe20008000000 */
[----:B------:R-:W-:Y:S01]  /*07c0*/  PRMT R27, RZ, 0x7610, R27 ;  /* 0x00007610ff1b7816 */ /* 0x000fe2000000001b */
[----:B------:R-:W0:Y:S03]  /*07d0*/  @!P1 LDC.64 R12, c[0x0][0x3b0] ;  /* 0x0000ec00ff0c9b82 */ /* 0x000e260000000a00 */
[----:B------:R-:W-:-:S05]  /*07e0*/  @!P1 IADD3 R14, P0, PT, R29, R14, RZ ;  /* 0x0000000e1d0e9210 */ /* 0x000fca0007f1e0ff */
[----:B------:R-:W-:-:S05]  /*07f0*/  @!P1 IMAD.X R15, RZ, RZ, R15, P0 ;  /* 0x000000ffff0f9224 */ /* 0x000fca00000e060f */
[----:B------:R1:W3:Y:S01]  /*0800*/  @!P1 LDG.E.U8 R27, desc[UR14][R14.64] ;  /* 0x0000000e0e1b9981 */ /* 0x0002e2000c1e1100 */
[----:B------:R-:W-:Y:S01]  /*0810*/  UPRMT UR7, UR13, 0x9910, URZ ;  /* 0x000099100d077896 */ /* 0x000fe200080000ff */
[----:B-1----:R-:W-:-:S05]  /*0820*/  @!P1 IADD3 R14, P0, PT, R29, R16, RZ ;  /* 0x000000101d0e9210 */ /* 0x002fca0007f1e0ff */
[----:B------:R-:W-:Y:S01]  /*0830*/  @!P1 IMAD.X R15, RZ, RZ, R17, P0 ;  /* 0x000000ffff0f9224 */ /* 0x000fe200000e0611 */
[----:B------:R-:W-:-:S06]  /*0840*/  PRMT R16, RZ, 0x7610, R16 ;  /* 0x00007610ff107816 */ /* 0x000fcc0000000010 */
[----:B------:R1:W3:Y:S01]  /*0850*/  @!P1 LDG.E.U8 R16, desc[UR14][R14.64] ;  /* 0x0000000e0e109981 */ /* 0x0002e2000c1e1100 */
[----:B------:R-:W-:Y:S01]  /*0860*/  UPRMT UR6, UR12, 0x9910, URZ ;  /* 0x000099100c067896 */ /* 0x000fe200080000ff */
[----:B0-----:R-:W-:Y:S01]  /*0870*/  @!P1 IADD3 R28, P0, PT, R29, R12, RZ ;  /* 0x0000000c1d1c9210 */ /* 0x001fe20007f1e0ff */
[----:B------:R-:W-:-:S04]  /*0880*/  @!P1 VIADD R0, R0, 0x80 ;  /* 0x0000008000009836 */ /* 0x000fc80000000000 */
[----:B------:R-:W-:Y:S01]  /*0890*/  @!P1 IMAD.X R29, RZ, RZ, R13, P0 ;  /* 0x000000ffff1d9224 */ /* 0x000fe200000e060d */
[----:B------:R-:W-:Y:S01]  /*08a0*/  ISETP.GE.U32.AND P0, PT, R0, UR5, PT ;  /* 0x0000000500007c0c */ /* 0x000fe2000bf06070 */
[----:B------:R-:W0:Y:S01]  /*08b0*/  LDC.64 R12, c[0x0][0x3a8] ;  /* 0x0000ea00ff0c7b82 */ /* 0x000e220000000a00 */
[----:B--2---:R-:W-:Y:S02]  /*08c0*/  PRMT R4, R4, 0x9910, RZ ;  /* 0x0000991004047816 */ /* 0x004fe400000000ff */
[----:B------:R-:W-:-:S03]  /*08d0*/  PRMT R17, R3, 0x9910, RZ ;  /* 0x0000991003117816 */ /* 0x000fc600000000ff */
[----:B------:R-:W-:Y:S02]  /*08e0*/  IMAD.MOV.U32 R3, RZ, RZ, R4 ;  /* 0x000000ffff037224 */ /* 0x000fe400078e0004 */
[----:B------:R-:W-:-:S04]  /*08f0*/  IMAD.MOV.U32 R4, RZ, RZ, R17 ;  /* 0x000000ffff047224 */ /* 0x000fc800078e0011 */
[----:B------:R-:W-:-:S05]  /*0900*/  IMAD R4, R4, UR7, RZ ;  /* 0x0000000704047c24 */ /* 0x000fca000f8e02ff */
[----:B-1----:R-:W-:Y:S02]  /*0910*/  PRMT R14, R4, 0x9910, RZ ;  /* 0x00009910040e7816 */ /* 0x002fe400000000ff */
[----:B------:R-:W-:-:S05]  /*0920*/  PRMT R6, R6, 0x9910, RZ ;  /* 0x0000991006067816 */ /* 0x000fca00000000ff */
[----:B------:R-:W-:Y:S02]  /*0930*/  IMAD.MOV.U32 R4, RZ, RZ, R6 ;  /* 0x000000ffff047224 */ /* 0x000fe400078e0006 */
[----:B------:R-:W-:Y:S02]  /*0940*/  IMAD.MOV.U32 R6, RZ, RZ, R14 ;  /* 0x000000ffff067224 */ /* 0x000fe400078e000e */
[----:B------:R-:W1:Y:S01]  /*0950*/  LDC.64 R14, c[0x0][0x3a0] ;  /* 0x0000e800ff0e7b82 */ /* 0x000e620000000a00 */
[----:B------:R-:W-:-:S05]  /*0960*/  IMAD R3, R3, UR6, RZ ;  /* 0x0000000603037c24 */ /* 0x000fca000f8e02ff */
[----:B------:R-:W-:Y:S01]  /*0970*/  PRMT R3, R3, 0x9910, RZ ;  /* 0x0000991003037816 */ /* 0x000fe200000000ff */
[----:B------:R-:W-:-:S04]  /*0980*/  @!P0 VIADD R17, R0, UR4 ;  /* 0x0000000400118c36 */ /* 0x000fc80008000000 */
[----:B------:R-:W-:Y:S01]  /*0990*/  IMAD R3, R4, R6, R3 ;  /* 0x0000000604037224 */ /* 0x000fe200078e0203 */
[----:B------:R-:W-:-:S06]  /*09a0*/  PRMT R4, RZ, 0x7610, R4 ;  /* 0x00007610ff047816 */ /* 0x000fcc0000000004 */
[----:B------:R-:W2:Y:S01]  /*09b0*/  @!P1 LDG.E.U8 R4, desc[UR14][R28.64] ;  /* 0x0000000e1c049981 */ /* 0x000ea2000c1e1100 */
[----:B-1----:R-:W-:-:S05]  /*09c0*/  @!P0 IADD3 R14, P1, PT, R17, R14, RZ ;  /* 0x0000000e110e8210 */ /* 0x002fca0007f3e0ff */
[----:B------:R-:W-:Y:S01]  /*09d0*/  @!P0 IMAD.X R15, RZ, RZ, R15, P1 ;  /* 0x000000ffff0f8224 */ /* 0x000fe200008e060f */
[----:B0-----:R-:W-:Y:S02]  /*09e0*/  @!P0 IADD3 R12, P1, PT, R17, R12, RZ ;  /* 0x0000000c110c8210 */ /* 0x001fe40007f3e0ff */
[----:B------:R-:W-:-:S03]  /*09f0*/  PRMT R6, RZ, 0x7610, R6 ;  /* 0x00007610ff067816 */ /* 0x000fc60000000006 */
[----:B------:R-:W-:-:S05]  /*0a00*/  @!P0 IMAD.X R13, RZ, RZ, R13, P1 ;  /* 0x000000ffff0d8224 */ /* 0x000fca00008e060d */
[----:B------:R0:W2:Y:S02]  /*0a10*/  @!P0 LDG.E.U8 R6, desc[UR14][R12.64] ;  /* 0x0000000e0c068981 */ /* 0x0000a4000c1e1100 */
[----:B0-----:R-:W0:Y:S01]  /*0a20*/  @!P0 LDC.64 R12, c[0x0][0x3b0] ;  /* 0x0000ec00ff0c8b82 */ /* 0x001e220000000a00 */
[----:B------:R-:W-:-:S06]  /*0a30*/  PRMT R0, RZ, 0x7610, R0 ;  /* 0x00007610ff007816 */ /* 0x000fcc0000000000 */
[----:B------:R4:W2:Y:S01]  /*0a40*/  @!P0 LDG.E.U8 R0, desc[UR14][R14.64] ;  /* 0x0000000e0e008981 */ /* 0x0008a2000c1e1100 */
[----:B0-----:R-:W-:Y:S02]  /*0a50*/  @!P0 IADD3 R28, P1, PT, R17, R12, RZ ;  /* 0x0000000c111c8210 */ /* 0x001fe40007f3e0ff */
[----:B------:R-:W-:-:S03]  /*0a60*/  PRMT R17, RZ, 0x7610, R17 ;  /* 0x00007610ff117816 */ /* 0x000fc60000000011 */
[----:B------:R-:W-:-:S05]  /*0a70*/  @!P0 IMAD.X R29, RZ, RZ, R13, P1 ;  /* 0x000000ffff1d8224 */ /* 0x000fca00008e060d */
[----:B------:R-:W2:Y:S01]  /*0a80*/  @!P0 LDG.E.U8 R17, desc[UR14][R28.64] ;  /* 0x0000000e1c118981 */ /* 0x000ea2000c1e1100 */
[----:B------:R-:W-:Y:S02]  /*0a90*/  PRMT R5, R5, 0x9910, RZ ;  /* 0x0000991005057816 */ /* 0x000fe400000000ff */
[----:B------:R-:W-:-:S03]  /*0aa0*/  PRMT R7, R7, 0x9910, RZ ;  /* 0x0000991007077816 */ /* 0x000fc600000000ff */
[----:B------:R-:W-:Y:S01]  /*0ab0*/  IMAD R5, R5, UR6, RZ ;  /* 0x0000000605057c24 */ /* 0x000fe2000f8e02ff */
[----:B----4-:R-:W-:Y:S01]  /*0ac0*/  PRMT R14, R9, 0x9910, RZ ;  /* 0x00009910090e7816 */ /* 0x010fe200000000ff */
[----:B------:R-:W-:Y:S01]  /*0ad0*/  IMAD R9, R7, UR7, RZ ;  /* 0x0000000707097c24 */ /* 0x000fe2000f8e02ff */
[----:B------:R-:W-:Y:S02]  /*0ae0*/  PRMT R12, R8, 0x9910, RZ ;  /* 0x00009910080c7816 */ /* 0x000fe400000000ff */
[----:B------:R-:W-:Y:S01]  /*0af0*/  PRMT R5, R5, 0x9910, RZ ;  /* 0x0000991005057816 */ /* 0x000fe200000000ff */
[----:B------:R-:W-:Y:S01]  /*0b00*/  IMAD.MOV.U32 R7, RZ, RZ, R14 ;  /* 0x000000ffff077224 */ /* 0x000fe200078e000e */
[----:B------:R-:W-:-:S03]  /*0b10*/  PRMT R9, R9, 0x9910, RZ ;  /* 0x0000991009097816 */ /* 0x000fc600000000ff */
[----:B------:R-:W-:Y:S02]  /*0b20*/  IMAD.MOV.U32 R8, RZ, RZ, R5 ;  /* 0x000000ffff087224 */ /* 0x000fe400078e0005 */
[----:B------:R-:W-:Y:S01]  /*0b30*/  IMAD.MOV.U32 R5, RZ, RZ, R12 ;  /* 0x000000ffff057224 */ /* 0x000fe200078e000c */
[----:B-----5:R-:W-:Y:S01]  /*0b40*/  PRMT R12, R20, 0x9910, RZ ;  /* 0x00009910140c7816 */ /* 0x020fe200000000ff */
[----:B------:R-:W-:Y:S01]  /*0b50*/  IMAD R7, R7, R9, R8 ;  /* 0x0000000907077224 */ /* 0x000fe200078e0208 */
[----:B------:R-:W-:Y:S02]  /*0b60*/  PRMT R10, R10, 0x9910, RZ ;  /* 0x000099100a0a7816 */ /* 0x000fe400000000ff */
[----:B------:R-:W-:Y:S01]  /*0b70*/  PRMT R11, R11, 0x9910, RZ ;  /* 0x000099100b0b7816 */ /* 0x000fe200000000ff */
[----:B------:R-:W-:Y:S02]  /*0b80*/  IMAD R9, R12, UR6, RZ ;  /* 0x000000060c097c24 */ /* 0x000fe4000f8e02ff */
[----:B------:R-:W-:-:S02]  /*0b90*/  IMAD R10, R10, UR6, RZ ;  /* 0x000000060a0a7c24 */ /* 0x000fc4000f8e02ff */
[----:B------:R-:W-:Y:S01]  /*0ba0*/  IMAD R11, R11, UR7, RZ ;  /* 0x000000070b0b7c24 */ /* 0x000fe2000f8e02ff */
[----:B---3--:R-:W-:Y:S02]  /*0bb0*/  PRMT R13, R21, 0x9910, RZ ;  /* 0x00009910150d7816 */ /* 0x008fe400000000ff */
[----:B------:R-:W-:Y:S02]  /*0bc0*/  PRMT R10, R10, 0x9910, RZ ;  /* 0x000099100a0a7816 */ /* 0x000fe400000000ff */
[----:B------:R-:W-:Y:S02]  /*0bd0*/  PRMT R11, R11, 0x9910, RZ ;  /* 0x000099100b0b7816 */ /* 0x000fe400000000ff */
[----:B------:R-:W-:-:S03]  /*0be0*/  ISETP.GE.U32.AND P0, PT, R2, UR5, PT ;  /* 0x0000000502007c0c */ /* 0x000fc6000bf06070 */
[----:B------:R-:W-:Y:S02]  /*0bf0*/  IMAD R5, R5, R11, R10 ;  /* 0x0000000b05057224 */ /* 0x000fe400078e020a */
[----:B------:R-:W-:Y:S01]  /*0c00*/  IMAD R10, R13, UR7, RZ ;  /* 0x000000070d0a7c24 */ /* 0x000fe2000f8e02ff */
[----:B------:R-:W-:Y:S02]  /*0c10*/  PRMT R13, R24, 0x9910, RZ ;  /* 0x00009910180d7816 */ /* 0x000fe400000000ff */
[----:B------:R-:W-:-:S05]  /*0c20*/  PRMT R12, R23, 0x9910, RZ ;  /* 0x00009910170c7816 */ /* 0x000fca00000000ff */
[----:B------:R-:W-:-:S05]  /*0c30*/  IMAD R12, R12, UR6, RZ ;  /* 0x000000060c0c7c24 */ /* 0x000fca000f8e02ff */
[----:B------:R-:W-:Y:S02]  /*0c40*/  PRMT R14, R12, 0x9910, RZ ;  /* 0x000099100c0e7816 */ /* 0x000fe400000000ff */
[----:B------:R-:W-:-:S05]  /*0c50*/  PRMT R18, R18, 0x9910, RZ ;  /* 0x0000991012127816 */ /* 0x000fca00000000ff */
[----:B------:R-:W-:Y:S01]  /*0c60*/  IMAD R18, R18, UR7, RZ ;  /* 0x0000000712127c24 */ /* 0x000fe2000f8e02ff */
[----:B------:R-:W-:-:S04]  /*0c70*/  PRMT R12, R19, 0x9910, RZ ;  /* 0x00009910130c7816 */ /* 0x000fc800000000ff */
[----:B------:R-:W-:Y:S02]  /*0c80*/  PRMT R18, R18, 0x9910, RZ ;  /* 0x0000991012127816 */ /* 0x000fe400000000ff */
[----:B------:R-:W-:Y:S02]  /*0c90*/  PRMT R15, R26, 0x9910, RZ ;  /* 0x000099101a0f7816 */ /* 0x000fe400000000ff */
[----:B------:R-:W-:Y:S01]  /*0ca0*/  PRMT R27, R27, 0x9910, RZ ;  /* 0x000099101b1b7816 */ /* 0x000fe200000000ff */
[----:B------:R-:W-:Y:S02]  /*0cb0*/  IMAD R13, R13, UR7, RZ ;  /* 0x000000070d0d7c24 */ /* 0x000fe4000f8e02ff */
[----:B------:R-:W-:Y:S01]  /*0cc0*/  IMAD R15, R15, UR6, RZ ;  /* 0x000000060f0f7c24 */ /* 0x000fe2000f8e02ff */
[----:B------:R-:W-:Y:S01]  /*0cd0*/  PRMT R8, R22, 0x9910, RZ ;  /* 0x0000991016087816 */ /* 0x000fe200000000ff */
[----:B------:R-:W-:Y:S01]  /*0ce0*/  BSSY.RECONVERGENT B0, `(.L_x_18889) ;  /* 0x0000057000007945 */ /* 0x000fe20003800200 */
[----:B------:R-:W-:-:S02]  /*0cf0*/  PRMT R9, R9, 0x9910, RZ ;  /* 0x0000991009097816 */ /* 0x000fc400000000ff */
[----:B------:R-:W-:Y:S02]  /*0d00*/  PRMT R10, R10, 0x9910, RZ ;  /* 0x000099100a0a7816 */ /* 0x000fe400000000ff */
[----:B------:R-:W-:Y:S02]  /*0d10*/  PRMT R11, R25, 0x9910, RZ ;  /* 0x00009910190b7816 */ /* 0x000fe400000000ff */
[----:B------:R-:W-:Y:S02]  /*0d20*/  PRMT R13, R13, 0x9910, RZ ;  /* 0x000099100d0d7816 */ /* 0x000fe400000000ff */
[----:B------:R-:W-:-:S05]  /*0d30*/  PRMT R16, R16, 0x9910, RZ ;  /* 0x0000991010107816 */ /* 0x000fca00000000ff */
[----:B------:R-:W-:Y:S01]  /*0d40*/  IMAD R16, R16, UR7, RZ ;  /* 0x0000000710107c24 */ /* 0x000fe2000f8e02ff */
[----:B------:R-:W-:Y:S01]  /*0d50*/  PRMT R15, R15, 0x9910, RZ ;  /* 0x000099100f0f7816 */ /* 0x000fe200000000ff */
[----:B------:R-:W-:Y:S03]  /*0d60*/  BSSY.RELIABLE B1, `(.L_x_18890) ;  /* 0x0000047000017945 */ /* 0x000fe60003800100 */
[----:B------:R-:W-:Y:S01]  /*0d70*/  PRMT R16, R16, 0x9910, RZ ;  /* 0x0000991010107816 */ /* 0x000fe200000000ff */
[----:B------:R-:W-:Y:S02]  /*0d80*/  IMAD R8, R8, R10, R9 ;  /* 0x0000000a08087224 */ /* 0x000fe400078e0209 */
[----:B------:R-:W-:Y:S01]  /*0d90*/  IMAD R11, R11, R13, R14 ;  /* 0x0000000d0b0b7224 */ /* 0x000fe200078e020e */
[----:B--2---:R-:W-:Y:S01]  /*0da0*/  PRMT R20, R4, 0x9910, RZ ;  /* 0x0000991004147816 */ /* 0x004fe200000000ff */
[----:B------:R-:W-:-:S04]  /*0db0*/  IMAD.MOV.U32 R4, RZ, RZ, R27 ;  /* 0x000000ffff047224 */ /* 0x000fc800078e001b */
[----:B------:R-:W-:Y:S01]  /*0dc0*/  IMAD R4, R4, UR6, RZ ;  /* 0x0000000604047c24 */ /* 0x000fe2000f8e02ff */
[----:B------:R-:W-:Y:S02]  /*0dd0*/  PRMT R6, R6, 0x9910, RZ ;  /* 0x0000991006067816 */ /* 0x000fe400000000ff */
[----:B------:R-:W-:Y:S01]  /*0de0*/  PRMT R19, R0, 0x9910, RZ ;  /* 0x0000991000137816 */ /* 0x000fe200000000ff */
[----:B------:R-:W-:-:S04]  /*0df0*/  IMAD.MOV.U32 R0, RZ, RZ, R18 ;  /* 0x000000ffff007224 */ /* 0x000fc800078e0012 */
[----:B------:R-:W-:Y:S02]  /*0e00*/  IMAD.MOV.U32 R18, RZ, RZ, R19 ;  /* 0x000000ffff127224 */ /* 0x000fe400078e0013 */
[----:B------:R-:W-:Y:S02]  /*0e10*/  IMAD.MOV.U32 R19, RZ, RZ, R6 ;  /* 0x000000ffff137224 */ /* 0x000fe400078e0006 */
[----:B------:R-:W-:Y:S01]  /*0e20*/  IMAD.MOV.U32 R6, RZ, RZ, R20 ;  /* 0x000000ffff067224 */ /* 0x000fe200078e0014 */
[----:B------:R-:W-:Y:S01]  /*0e30*/  PRMT R20, R4, 0x9910, RZ ;  /* 0x0000991004147816 */ /* 0x000fe200000000ff */
[----:B------:R-:W-:Y:S02]  /*0e40*/  IMAD R4, R18, UR6, RZ ;  /* 0x0000000612047c24 */ /* 0x000fe4000f8e02ff */
[----:B------:R-:W-:-:S03]  /*0e50*/  IMAD R18, R19, UR7, RZ ;  /* 0x0000000713127c24 */ /* 0x000fc6000f8e02ff */
[----:B------:R-:W-:Y:S02]  /*0e60*/  PRMT R4, R4, 0x9910, RZ ;  /* 0x0000991004047816 */ /* 0x000fe400000000ff */
[----:B------:R-:W-:Y:S01]  /*0e70*/  PRMT R18, R18, 0x9910, RZ ;  /* 0x0000991012127816 */ /* 0x000fe200000000ff */
[----:B------:R-:W-:Y:S01]  /*0e80*/  IMAD R0, R12, R0, R15 ;  /* 0x000000000c007224 */ /* 0x000fe200078e020f */
[----:B------:R-:W-:Y:S01]  /*0e90*/  PRMT R19, R17, 0x9910, RZ ;  /* 0x0000991011137816 */ /* 0x000fe200000000ff */
[----:B------:R-:W-:-:S04]  /*0ea0*/  IMAD.MOV.U32 R17, RZ, RZ, R20 ;  /* 0x000000ffff117224 */ /* 0x000fc800078e0014 */
[----:B------:R-:W-:Y:S02]  /*0eb0*/  IMAD R6, R6, R16, R17 ;  /* 0x0000001006067224 */ /* 0x000fe400078e0211 */
[----:B------:R-:W-:Y:S01]  /*0ec0*/  IMAD R4, R19, R18, R4 ;  /* 0x0000001213047224 */ /* 0x000fe200078e0204 */
[----:B------:R-:W-:Y:S06]  /*0ed0*/  @P0 BRA `(.L_x_18891) ;  /* 0x0000000000380947 */ /* 0x000fec0003800000 */
[----:B------:R-:W0:Y:S01]  /*0ee0*/  LDCU.64 UR6, c[0x0][0x398] ;  /* 0x00007300ff0677ac */ /* 0x000e220008000a00 */
[C---:B------:R-:W-:Y:S02]  /*0ef0*/  VIADD R12, R2.reuse, UR4 ;  /* 0x00000004020c7c36 */ /* 0x040fe40008000000 */
[----:B------:R-:W-:-:S03]  /*0f00*/  VIADD R2, R2, 0x80 ;  /* 0x0000008002027836 */ /* 0x000fc60000000000 */
[----:B0-----:R-:W-:-:S05]  /*0f10*/  IADD3 R12, P0, PT, R12, UR6, RZ ;  /* 0x000000060c0c7c10 */ /* 0x001fca000ff1e0ff */
[----:B------:R-:W-:Y:S01]  /*0f20*/  IMAD.X R13, RZ, RZ, UR7, P0 ;  /* 0x00000007ff0d7e24 */ /* 0x000fe200080e06ff */
[----:B------:R-:W-:-:S04]  /*0f30*/  ISETP.GE.U32.AND P0, PT, R2, UR5, PT ;  /* 0x0000000502007c0c */ /* 0x000fc8000bf06070 */
[----:B------:R0:W-:Y:S09]  /*0f40*/  STG.E.U8 desc[UR14][R12.64], R3 ;  /* 0x000000030c007986 */ /* 0x0001f2000c10110e */
[----:B------:R-:W-:Y:S05]  /*0f50*/  @P0 BRA `(.L_x_18892) ;  /* 0x0000000000380947 */ /* 0x000fea0003800000 */
[----:B------:R-:W1:Y:S01]  /*0f60*/  LDCU.64 UR6, c[0x0][0x398] ;  /* 0x00007300ff0677ac */ /* 0x000e620008000a00 */
[C---:B0-----:R-:W-:Y:S02]  /*0f70*/  VIADD R12, R2.reuse, UR4 ;  /* 0x00000004020c7c36 */ /* 0x041fe40008000000 */
[----:B------:R-:W-:-:S03]  /*0f80*/  VIADD R2, R2, 0x80 ;  /* 0x0000008002027836 */ /* 0x000fc60000000000 */
[----:B-1----:R-:W-:-:S05]  /*0f90*/  IADD3 R12, P0, PT, R12, UR6, RZ ;  /* 0x000000060c0c7c10 */ /* 0x002fca000ff1e0ff */
[----:B------:R-:W-:-:S05]  /*0fa0*/  IMAD.X R13, RZ, RZ, UR7, P0 ;  /* 0x00000007ff0d7e24 */ /* 0x000fca00080e06ff */
[----:B------:R0:W-:Y:S03]  /*0fb0*/  STG.E.U8 desc[UR14][R12.64], R7 ;  /* 0x000000070c007986 */ /* 0x0001e6000c10110e */
.L_x_18891:
[----:B------:R-:W-:-:S13]  /*0fc0*/  ISETP.GE.U32.AND P0, PT, R2, UR5, PT ;  /* 0x0000000502007c0c */ /* 0x000fda000bf06070 */
[----:B------:R-:W-:Y:S05]  /*0fd0*/  @P0 BRA `(.L_x_18893) ;  /* 0x0000000000380947 */ /* 0x000fea0003800000 */
[----:B------:R-:W1:Y:S01]  /*0fe0*/  LDCU.64 UR6, c[0x0][0x398] ;  /* 0x00007300ff0677ac */ /* 0x000e620008000a00 */
[C---:B0-----:R-:W-:Y:S02]  /*0ff0*/  VIADD R12, R2.reuse, UR4 ;  /* 0x00000004020c7c36 */ /* 0x041fe40008000000 */
[----:B------:R-:W-:-:S03]  /*1000*/  VIADD R2, R2, 0x80 ;  /* 0x0000008002027836 */ /* 0x000fc60000000000 */
[----:B-1----:R-:W-:-:S05]  /*1010*/  IADD3 R12, P0, PT, R12, UR6, RZ ;  /* 0x000000060c0c7c10 */ /* 0x002fca000ff1e0ff */
[----:B------:R-:W-:-:S05]  /*1020*/  IMAD.X R13, RZ, RZ, UR7, P0 ;  /* 0x00000007ff0d7e24 */ /* 0x000fca00080e06ff */
[----:B------:R1:W-:Y:S03]  /*1030*/  STG.E.U8 desc[UR14][R12.64], R5 ;  /* 0x000000050c007986 */ /* 0x0003e6000c10110e */
.L_x_18892:
[----:B------:R-:W-:-:S13]  /*1040*/  ISETP.GE.U32.AND P0, PT, R2, UR5, PT ;  /* 0x0000000502007c0c */ /* 0x000fda000bf06070 */
[----:B------:R-:W-:Y:S05]  /*1050*/  @P0 BRA `(.L_x_18894) ;  /* 0x0000000000380947 */ /* 0x000fea0003800000 */
[----:B------:R-:W2:Y:S01]  /*1060*/  LDCU.64 UR6, c[0x0][0x398] ;  /* 0x00007300ff0677ac */ /* 0x000ea20008000a00 */
[C---:B01----:R-:W-:Y:S02]  /*1070*/  VIADD R12, R2.reuse, UR4 ;  /* 0x00000004020c7c36 */ /* 0x043fe40008000000 */
[----:B------:R-:W-:-:S03]  /*1080*/  VIADD R2, R2, 0x80 ;  /* 0x0000008002027836 */ /* 0x000fc60000000000 */
[----:B--2---:R-:W-:-:S05]  /*1090*/  IADD3 R12, P0, PT, R12, UR6, RZ ;  /* 0x000000060c0c7c10 */ /* 0x004fca000ff1e0ff */
[----:B------:R-:W-:-:S05]  /*10a0*/  IMAD.X R13, RZ, RZ, UR7, P0 ;  /* 0x00000007ff0d7e24 */ /* 0x000fca00080e06ff */
[----:B------:R1:W-:Y:S03]  /*10b0*/  STG.E.U8 desc[UR14][R12.64], R8 ;  /* 0x000000080c007986 */ /* 0x0003e6000c10110e */
.L_x_18893:
[----:B------:R-:W-:-:S13]  /*10c0*/  ISETP.GE.U32.AND P0, PT, R2, UR5, PT ;  /* 0x0000000502007c0c */ /* 0x000fda000bf06070 */
[----:B------:R-:W-:Y:S05]  /*10d0*/  @P0 BRA `(.L_x_18895) ;  /* 0x00000000003c0947 */ /* 0x000fea0003800000 */
[----:B------:R-:W2:Y:S01]  /*10e0*/  LDCU.64 UR6, c[0x0][0x398] ;  /* 0x00007300ff0677ac */ /* 0x000ea20008000a00 */
[C---:B-1----:R-:W-:Y:S02]  /*10f0*/  VIADD R8, R2.reuse, UR4 ;  /* 0x0000000402087c36 */ /* 0x042fe40008000000 */
[----:B------:R-:W-:-:S03]  /*1100*/  VIADD R2, R2, 0x80 ;  /* 0x0000008002027836 */ /* 0x000fc60000000000 */
[----:B--2---:R-:W-:-:S05]  /*1110*/  IADD3 R8, P0, PT, R8, UR6, RZ ;  /* 0x0000000608087c10 */ /* 0x004fca000ff1e0ff */
[----:B------:R-:W-:-:S05]  /*1120*/  IMAD.X R9, RZ, RZ, UR7, P0 ;  /* 0x00000007ff097e24 */ /* 0x000fca00080e06ff */
[----:B------:R2:W-:Y:S03]  /*1130*/  STG.E.U8 desc[UR14][R8.64], R11 ;  /* 0x0000000b08007986 */ /* 0x0005e6000c10110e */
.L_x_18894:
[----:B------:R-:W-:-:S13]  /*1140*/  ISETP.GE.U32.AND P0, PT, R2, UR5, PT ;  /* 0x0000000502007c0c */ /* 0x000fda000bf06070 */
[----:B------:R-:W-:Y:S05]  /*1150*/  @P0 BREAK.RELIABLE B1 ;  /* 0x0000000000010942 */ /* 0x000fea0003800100 */
[----:B------:R-:W-:Y:S05]  /*1160*/  @P0 BRA `(.L_x_18896) ;  /* 0x0000000000380947 */ /* 0x000fea0003800000 */
[----:B------:R-:W3:Y:S01]  /*1170*/  LDCU.64 UR6, c[0x0][0x398] ;  /* 0x00007300ff0677ac */ /* 0x000ee20008000a00 */
[C---:B--2---:R-:W-:Y:S02]  /*1180*/  VIADD R8, R2.reuse, UR4 ;  /* 0x0000000402087c36 */ /* 0x044fe40008000000 */
[----:B------:R-:W-:-:S03]  /*1190*/  VIADD R2, R2, 0x80 ;  /* 0x0000008002027836 */ /* 0x000fc60000000000 */
[----:B---3--:R-:W-:-:S05]  /*11a0*/  IADD3 R8, P0, PT, R8, UR6, RZ ;  /* 0x0000000608087c10 */ /* 0x008fca000ff1e0ff */
[----:B------:R-:W-:-:S05]  /*11b0*/  IMAD.X R9, RZ, RZ, UR7, P0 ;  /* 0x00000007ff097e24 */ /* 0x000fca00080e06ff */
[----:B------:R2:W-:Y:S03]  /*11c0*/  STG.E.U8 desc[UR14][R8.64], R0 ;  /* 0x0000000008007986 */ /* 0x0005e6000c10110e */
.L_x_18895:
[----:B------:R-:W-:Y:S05]  /*11d0*/  BSYNC.RELIABLE B1 ;  /* 0x0000000000017941 */ /* 0x000fea0003800100 */
.L_x_18890:
[----:B------:R-:W-:-:S13]  /*11e0*/  ISETP.GE.U32.AND P0, PT, R2, UR5, PT ;  /* 0x0000000502007c0c */ /* 0x000fda000bf06070 */
[----:B------:R-:W1:Y:S01]  /*11f0*/  @!P0 LDC.64 R10, c[0x0][0x398] ;  /* 0x0000e600ff0a8b82 */ /* 0x000e620000000a00 */
[C---:B--2---:R-:W-:Y:S02]  /*1200*/  @!P0 VIADD R9, R2.reuse, UR4 ;  /* 0x0000000402098c36 */ /* 0x044fe40008000000 */
[----:B------:R-:W-:-:S03]  /*1210*/  @!P0 VIADD R2, R2, 0x80 ;  /* 0x0000008002028836 */ /* 0x000fc60000000000 */
[----:B-1----:R-:W-:-:S05]  /*1220*/  @!P0 IADD3 R8, P1, PT, R9, R10, RZ ;  /* 0x0000000a09088210 */ /* 0x002fca0007f3e0ff */
[----:B------:R-:W-:-:S05]  /*1230*/  @!P0 IMAD.X R9, RZ, RZ, R11, P1 ;  /* 0x000000ffff098224 */ /* 0x000fca00008e060b */
[----:B------:R3:W-:Y:S03]  /*1240*/  @!P0 STG.E.U8 desc[UR14][R8.64], R6 ;  /* 0x0000000608008986 */ /* 0x0007e6000c10110e */
.L_x_18896:
[----:B------:R-:W-:Y:S05]  /*1250*/  BSYNC.RECONVERGENT B0 ;  /* 0x0000000000007941 */ /* 0x000fea0003800200 */
.L_x_18889:
[----:B------:R-:W-:Y:S05]  /*1260*/  WARPSYNC.ALL ;  /* 0x0000000000007948 */ /* 0x000fea0003800000 */
[----:B------:R-:W-:-:S13]  /*1270*/  ISETP.GE.U32.AND P0, PT, R2, UR5, PT ;  /* 0x0000000502007c0c */ /* 0x000fda000bf06070 */
[----:B------:R-:W-:Y:S05]  /*1280*/  @P0 EXIT ;  /* 0x000000000000094d */ /* 0x000fea0003800000 */
[----:B------:R-:W4:Y:S01]  /*1290*/  LDCU.64 UR6, c[0x0][0x398] ;  /* 0x00007300ff0677ac */ /* 0x000f220008000a00 */
[----:B------:R-:W-:-:S05]  /*12a0*/  VIADD R2, R2, UR4 ;  /* 0x0000000402027c36 */ /* 0x000fca0008000000 */
[----:B----4-:R-:W-:-:S05]  /*12b0*/  IADD3 R2, P0, PT, R2, UR6, RZ ;  /* 0x0000000602027c10 */ /* 0x010fca000ff1e0ff */
[----:B0-----:R-:W-:-:S05]  /*12c0*/  IMAD.X R3, RZ, RZ, UR7, P0 ;  /* 0x00000007ff037e24 */ /* 0x001fca00080e06ff */
[----:B------:R-:W-:Y:S01]  /*12d0*/  STG.E.U8 desc[UR14][R2.64], R4 ;  /* 0x0000000402007986 */ /* 0x000fe2000c10110e */
[----:B------:R-:W-:Y:S05]  /*12e0*/  EXIT ;  /* 0x000000000000794d */ /* 0x000fea0003800000 */
.L_x_18888:
[----:B------:R-:W0:Y:S01]  /*12f0*/  LDCU.128 UR16, c[0x0][0x3a0] ;  /* 0x00007400ff1077ac */ /* 0x000e220008000c00 */
[----:B------:R-:W1:Y:S01]  /*1300*/  S2R R5, SR_TID.X ;  /* 0x0000000000057919 */ /* 0x000e620000002100 */
[----:B------:R-:W2:Y:S01]  /*1310*/  LDCU.64 UR6, c[0x0][0x3b0] ;  /* 0x00007600ff0677ac */ /* 0x000ea20008000a00 */
[----:B0-----:R-:W-:Y:S02]  /*1320*/  UIADD3 UR10, UP0, UPT, UR4, UR16, URZ ;  /* 0x00000010040a7290 */ /* 0x001fe4000ff1e0ff */
[----:B------:R-:W-:Y:S02]  /*1330*/  UIADD3 UR8, UP1, UPT, UR4, UR18, URZ ;  /* 0x0000001204087290 */ /* 0x000fe4000ff3e0ff */
[----:B--2---:R-:W-:Y:S02]  /*1340*/  UIADD3 UR6, UP2, UPT, UR4, UR6, URZ ;  /* 0x0000000604067290 */ /* 0x004fe4000ff5e0ff */
[----:B------:R-:W-:Y:S01]  /*1350*/  UIADD3.X UR11, UPT, UPT, URZ, UR17, URZ, UP0, !UPT ;  /* 0x00000011ff0b7290 */ /* 0x000fe200087fe4ff */
[----:B------:R-:W-:Y:S01]  /*1360*/  IMAD.U32 R12, RZ, RZ, UR10 ;  /* 0x0000000aff0c7e24 */ /* 0x000fe2000f8e00ff */
[----:B------:R-:W-:Y:S01]  /*1370*/  UIADD3.X UR9, UPT, UPT, URZ, UR19, URZ, UP1, !UPT ;  /* 0x00000013ff097290 */ /* 0x000fe20008ffe4ff */
[----:B------:R-:W-:Y:S01]  /*1380*/  IMAD.U32 R14, RZ, RZ, UR8 ;  /* 0x00000008ff0e7e24 */ /* 0x000fe2000f8e00ff */
[----:B------:R-:W-:Y:S01]  /*1390*/  UIADD3.X UR7, UPT, UPT, URZ, UR7, URZ, UP2, !UPT ;  /* 0x00000007ff077290 */ /* 0x000fe200097fe4ff */
[----:B------:R-:W-:-:S02]  /*13a0*/  IMAD.U32 R10, RZ, RZ, UR6 ;  /* 0x00000006ff0a7e24 */ /* 0x000fc4000f8e00ff */
[----:B------:R-:W-:Y:S02]  /*13b0*/  IMAD.U32 R13, RZ, RZ, UR11 ;  /* 0x0000000bff0d7e24 */ /* 0x000fe4000f8e00ff */
[----:B------:R-:W-:Y:S02]  /*13c0*/  IMAD.U32 R15, RZ, RZ, UR9 ;  /* 0x00000009ff0f7e24 */ /* 0x000fe4000f8e00ff */
[----:B------:R-:W-:Y:S02]  /*13d0*/  IMAD.U32 R11, RZ, RZ, UR7 ;  /* 0x00000007ff0b7e24 */ /* 0x000fe4000f8e00ff */
[C---:B-1----:R-:W-:Y:S01]  /*13e0*/  IMAD.WIDE.U32 R12, R5.reuse, 0x2, R12 ;  /* 0x00000002050c7825 */ /* 0x042fe200078e000c */
[----:B------:R-:W-:Y:S02]  /*13f0*/  UPRMT UR8, UR12, 0x9910, URZ ;  /* 0x000099100c087896 */ /* 0x000fe400080000ff */
[----:B------:R-:W-:Y:S01]  /*1400*/  UPRMT UR9, UR13, 0x9910, URZ ;  /* 0x000099100d097896 */ /* 0x000fe200080000ff */
[C---:B------:R-:W-:Y:S01]  /*1410*/  IMAD.WIDE.U32 R14, R5.reuse, 0x2, R14 ;  /* 0x00000002050e7825 */ /* 0x040fe200078e000e */
[----:B------:R-:W2:Y:S01]  /*1420*/  LDG.E.U16 R9, desc[UR14][R12.64] ;  /* 0x0000000e0c097981 */ /* 0x000ea2000c1e1500 */
[----:B------:R-:W0:Y:S02]  /*1430*/  LDCU.64 UR6, c[0x0][0x398] ;  /* 0x00007300ff0677ac */ /* 0x000e240008000a00 */
[----:B------:R-:W-:Y:S01]  /*1440*/  IMAD.WIDE.U32 R10, R5, 0x2, R10 ;  /* 0x00000002050a7825 */ /* 0x000fe200078e000a */
[----:B------:R-:W3:Y:S04]  /*1450*/  LDG.E.U16 R17, desc[UR14][R14.64] ;  /* 0x0000000e0e117981 */ /* 0x000ee8000c1e1500 */
[----:B------:R-:W4:Y:S04]  /*1460*/  LDG.E.U16 R19, desc[UR14][R10.64] ;  /* 0x0000000e0a137981 */ /* 0x000f28000c1e1500 */
[----:B------:R-:W5:Y:S04]  /*1470*/  LDG.E.U16 R16, desc[UR14][R12.64+0x100] ;  /* 0x0001000e0c107981 */ /* 0x000f68000c1e1500 */
[----:B------:R-:W5:Y:S04]  /*1480*/  LDG.E.U16 R18, desc[UR14][R14.64+0x100] ;  /* 0x0001000e0e127981 */ /* 0x000f68000c1e1500 */
[----:B------:R-:W5:Y:S04]  /*1490*/  LDG.E.U16 R2, desc[UR14][R10.64+0x100] ;  /* 0x0001000e0a027981 */ /* 0x000f68000c1e1500 */
[----:B------:R-:W5:Y:S04]  /*14a0*/  LDG.E.U16 R0, desc[UR14][R12.64+0x200] ;  /* 0x0002000e0c007981 */ /* 0x000f68000c1e1500 */
[----:B------:R-:W5:Y:S04]  /*14b0*/  LDG.E.U16 R3, desc[UR14][R14.64+0x200] ;  /* 0x0002000e0e037981 */ /* 0x000f68000c1e1500 */
[----:B------:R1:W5:Y:S04]  /*14c0*/  LDG.E.U16 R4, desc[UR14][R12.64+0x300] ;  /* 0x0003000e0c047981 */ /* 0x000368000c1e1500 */
[----:B------:R-:W5:Y:S04]  /*14d0*/  LDG.E.U16 R8, desc[UR14][R14.64+0x300] ;  /* 0x0003000e0e087981 */ /* 0x000f68000c1e1500 */
[----:B------:R-:W5:Y:S04]  /*14e0*/  LDG.E.U16 R6, desc[UR14][R10.64+0x200] ;  /* 0x0002000e0a067981 */ /* 0x000f68000c1e1500 */
[----:B------:R4:W5:Y:S01]  /*14f0*/  LDG.E.U16 R7, desc[UR14][R10.64+0x300] ;  /* 0x0003000e0a077981 */ /* 0x000962000c1e1500 */
[----:B0-----:R-:W-:-:S04]  /*1500*/  UIADD3 UR6, UP0, UPT, UR4, UR6, URZ ;  /* 0x0000000604067290 */ /* 0x001fc8000ff1e0ff */
[----:B------:R-:W-:Y:S01]  /*1510*/  UIADD3.X UR7, UPT, UPT, URZ, UR7, URZ, UP0, !UPT ;  /* 0x00000007ff077290 */ /* 0x000fe200087fe4ff */
[C---:B--2---:R-:W-:Y:S02]  /*1520*/  LOP3.LUT R20, R9.reuse, 0xff, RZ, 0xc0, !PT ;  /* 0x000000ff09147812 */ /* 0x044fe400078ec0ff */
[----:B-1----:R-:W-:Y:S02]  /*1530*/  PRMT R12, R9, 0x7771, RZ ;  /* 0x00007771090c7816 */ /* 0x002fe400000000ff */
[----:B---3--:R-:W-:Y:S02]  /*1540*/  LOP3.LUT R13, R17, 0xff, RZ, 0xc0, !PT ;  /* 0x000000ff110d7812 */ /* 0x008fe400078ec0ff */
[C---:B----4-:R-:W-:Y:S02]  /*1550*/  LOP3.LUT R9, R19.reuse, 0xff, RZ, 0xc0, !PT ;  /* 0x000000ff13097812 */ /* 0x050fe400078ec0ff */
[----:B------:R-:W-:Y:S02]  /*1560*/  PRMT R10, R19, 0x7771, RZ ;  /* 0x00007771130a7816 */ /* 0x000fe400000000ff */
[----:B-----5:R-:W-:-:S02]  /*1570*/  LOP3.LUT R15, R16, 0xff, RZ, 0xc0, !PT ;  /* 0x000000ff100f7812 */ /* 0x020fc400078ec0ff */
[----:B------:R-:W-:Y:S02]  /*1580*/  PRMT R19, R16, 0x7771, RZ ;  /* 0x0000777110137816 */ /* 0x000fe400000000ff */
[C---:B------:R-:W-:Y:S01]  /*1590*/  LOP3.LUT R16, R18.reuse, 0xff, RZ, 0xc0, !PT ;  /* 0x000000ff12107812 */ /* 0x040fe200078ec0ff */
[----:B------:R-:W-:Y:S01]  /*15a0*/  IMAD R13, R13, UR9, RZ ;  /* 0x000000090d0d7c24 */ /* 0x000fe2000f8e02ff */
[----:B------:R-:W-:Y:S01]  /*15b0*/  PRMT R21, R18, 0x7771, RZ ;  /* 0x0000777112157816 */ /* 0x000fe200000000ff */
[----:B------:R-:W-:Y:S01]  /*15c0*/  IMAD R15, R15, UR8, RZ ;  /* 0x000000080f0f7c24 */ /* 0x000fe2000f8e02ff */
[----:B------:R-:W-:Y:S01]  /*15d0*/  PRMT R17, R17, 0x7771, RZ ;  /* 0x0000777111117816 */ /* 0x000fe200000000ff */
[----:B------:R-:W-:Y:S01]  /*15e0*/  IMAD.MOV.U32 R14, RZ, RZ, R12 ;  /* 0x000000ffff0e7224 */ /* 0x000fe200078e000c */
[C---:B------:R-:W-:Y:S01]  /*15f0*/  LOP3.LUT R11, R2.reuse, 0xff, RZ, 0xc0, !PT ;  /* 0x000000ff020b7812 */ /* 0x040fe200078ec0ff */
[----:B------:R-:W-:Y:S01]  /*1600*/  IMAD.MOV.U32 R18, RZ, RZ, R19 ;  /* 0x000000ffff127224 */ /* 0x000fe200078e0013 */
[----:B------:R-:W-:Y:S01]  /*1610*/  PRMT R22, R2, 0x7771, RZ ;  /* 0x0000777102167816 */ /* 0x000fe200000000ff */
[----:B------:R-:W-:-:S02]  /*1620*/  IMAD R16, R16, UR9, RZ ;  /* 0x0000000910107c24 */ /* 0x000fc4000f8e02ff */
[----:B------:R-:W-:Y:S01]  /*1630*/  IMAD R2, R20, UR8, RZ ;  /* 0x0000000814027c24 */ /* 0x000fe2000f8e02ff */
[----:B------:R-:W-:Y:S01]  /*1640*/  PRMT R20, R13, 0x9910, RZ ;  /* 0x000099100d147816 */ /* 0x000fe200000000ff */
[----:B------:R-:W-:Y:S01]  /*1650*/  IMAD.MOV.U32 R19, RZ, RZ, R21 ;  /* 0x000000ffff137224 */ /* 0x000fe200078e0015 */
[----:B------:R-:W-:Y:S01]  /*1660*/  PRMT R21, R15, 0x9910, RZ ;  /* 0x000099100f157816 */ /* 0x000fe200000000ff */
[----:B------:R-:W-:Y:S02]  /*1670*/  IMAD R14, R14, UR8, RZ ;  /* 0x000000080e0e7c24 */ /* 0x000fe4000f8e02ff */
[----:B------:R-:W-:Y:S02]  /*1680*/  IMAD R13, R17, UR9, RZ ;  /* 0x00000009110d7c24 */ /* 0x000fe4000f8e02ff */
[----:B------:R-:W-:Y:S01]  /*1690*/  IMAD R15, R18, UR8, RZ ;  /* 0x00000008120f7c24 */ /* 0x000fe2000f8e02ff */
[----:B------:R-:W-:Y:S01]  /*16a0*/  PRMT R18, R16, 0x9910, RZ ;  /* 0x0000991010127816 */ /* 0x000fe200000000ff */
[----:B------:R-:W-:Y:S01]  /*16b0*/  IMAD R16, R19, UR9, RZ ;  /* 0x0000000913107c24 */ /* 0x000fe2000f8e02ff */
[----:B------:R-:W-:Y:S01]  /*16c0*/  PRMT R19, R14, 0x9910, RZ ;  /* 0x000099100e137816 */ /* 0x000fe200000000ff */
[----:B------:R-:W-:Y:S01]  /*16d0*/  IMAD.MOV.U32 R17, RZ, RZ, R20 ;  /* 0x000000ffff117224 */ /* 0x000fe200078e0014 */
[----:B------:R-:W-:Y:S01]  /*16e0*/  PRMT R20, R13, 0x9910, RZ ;  /* 0x000099100d147816 */ /* 0x000fe200000000ff */
[----:B------:R-:W-:Y:S01]  /*16f0*/  IMAD.MOV.U32 R14, RZ, RZ, R21 ;  /* 0x000000ffff0e7224 */ /* 0x000fe200078e0015 */
[----:B------:R-:W-:Y:S01]  /*1700*/  PRMT R21, R16, 0x9910, RZ ;  /* 0x0000991010157816 */ /* 0x000fe200000000ff */
[----:B------:R-:W-:Y:S01]  /*1710*/  IMAD.MOV.U32 R13, RZ, RZ, R19 ;  /* 0x000000ffff0d7224 */ /* 0x000fe200078e0013 */
[----:B------:R-:W-:Y:S01]  /*1720*/  PRMT R15, R15, 0x9910, RZ ;  /* 0x000099100f0f7816 */ /* 0x000fe200000000ff */
[----:B------:R-:W-:Y:S01]  /*1730*/  IMAD.MOV.U32 R16, RZ, RZ, R20 ;  /* 0x000000ffff107224 */ /* 0x000fe200078e0014 */
[----:B------:R-:W-:Y:S01]  /*1740*/  PRMT R2, R2, 0x9910, RZ ;  /* 0x0000991002027816 */ /* 0x000fe200000000ff */
[----:B------:R-:W-:-:S02]  /*1750*/  IMAD.MOV.U32 R12, RZ, RZ, R22 ;  /* 0x000000ffff0c7224 */ /* 0x000fc400078e0016 */
[----:B------:R-:W-:Y:S02]  /*1760*/  IMAD.MOV.U32 R19, RZ, RZ, R21 ;  /* 0x000000ffff137224 */ /* 0x000fe400078e0015 */
[----:B------:R-:W-:Y:S01]  /*1770*/  IMAD R10, R10, R16, R13 ;  /* 0x000000100a0a7224 */ /* 0x000fe200078e020d */
[----:B------:R-:W-:Y:S01]  /*1780*/  LOP3.LUT R13, R0, 0xff, RZ, 0xc0, !PT ;  /* 0x000000ff000d7812 */ /* 0x000fe200078ec0ff */
[----:B------:R-:W-:Y:S01]  /*1790*/  IMAD R11, R11, R18, R14 ;  /* 0x000000120b0b7224 */ /* 0x000fe200078e020e */
[----:B------:R-:W-:Y:S01]  /*17a0*/  LOP3.LUT R14, R3, 0xff, RZ, 0xc0, !PT ;  /* 0x000000ff030e7812 */ /* 0x000fe200078ec0ff */
[----:B------:R-:W-:Y:S01]  /*17b0*/  IMAD R12, R12, R19, R15 ;  /* 0x000000130c0c7224 */ /* 0x000fe200078e020f */
[C---:B------:R-:W-:Y:S01]  /*17c0*/  LOP3.LUT R16, R4.reuse, 0xff, RZ, 0xc0, !PT ;  /* 0x000000ff04107812 */ /* 0x040fe200078ec0ff */
[----:B------:R-:W-:Y:S01]  /*17d0*/  IMAD R9, R9, R17, R2 ;  /* 0x0000001109097224 */ /* 0x000fe200078e0202 */
[----:B------:R-:W-:Y:S02]  /*17e0*/  PRMT R19, R4, 0x7771, RZ ;  /* 0x0000777104137816 */ /* 0x000fe400000000ff */
[----:B------:R-:W-:-:S02]  /*17f0*/  LOP3.LUT R18, R8, 0xff, RZ, 0xc0, !PT ;  /* 0x000000ff08127812 */ /* 0x000fc400078ec0ff */
[----:B------:R-:W-:Y:S01]  /*1800*/  PRMT R17, R3, 0x7771, RZ ;  /* 0x0000777103117816 */ /* 0x000fe200000000ff */
[----:B------:R-:W-:Y:S01]  /*1810*/  IMAD R3, R13, UR8, RZ ;  /* 0x000000080d037c24 */ /* 0x000fe2000f8e02ff */
[----:B------:R-:W-:Y:S01]  /*1820*/  PRMT R20, R8, 0x7771, RZ ;  /* 0x0000777108147816 */ /* 0x000fe200000000ff */
[----:B------:R-:W-:Y:S01]  /*1830*/  IMAD R8, R14, UR9, RZ ;  /* 0x000000090e087c24 */ /* 0x000fe2000f8e02ff */
[----:B------:R-:W-:Y:S01]  /*1840*/  LOP3.LUT R4, R6, 0xff, RZ, 0xc0, !PT ;  /* 0x000000ff06047812 */ /* 0x000fe200078ec0ff */
[----:B------:R-:W-:Y:S01]  /*1850*/  IMAD R13, R16, UR8, RZ ;  /* 0x00000008100d7c24 */ /* 0x000fe2000f8e02ff */
[----:B------:R-:W-:Y:S01]  /*1860*/  PRMT R6, R6, 0x7771, RZ ;  /* 0x0000777106067816 */ /* 0x000fe200000000ff */
[----:B------:R-:W-:Y:S01]  /*1870*/  IMAD.MOV.U32 R16, RZ, RZ, R19 ;  /* 0x000000ffff107224 */ /* 0x000fe200078e0013 */
[C---:B------:R-:W-:Y:S01]  /*1880*/  PRMT R21, R7.reuse, 0x7771, RZ ;  /* 0x0000777107157816 */ /* 0x040fe200000000ff */
[----:B------:R-:W-:Y:S01]  /*1890*/  IMAD R14, R18, UR9, RZ ;  /* 0x00000009120e7c24 */ /* 0x000fe2000f8e02ff */
[----:B------:R-:W-:Y:S01]  /*18a0*/  PRMT R15, R0, 0x7771, RZ ;  /* 0x00007771000f7816 */ /* 0x000fe200000000ff */
[----:B------:R-:W-:Y:S01]  /*18b0*/  IMAD.MOV.U32 R18, RZ, RZ, R20 ;  /* 0x000000ffff127224 */ /* 0x000fe200078e0014 */
[----:B------:R-:W-:Y:S01]  /*18c0*/  LOP3.LUT R0, R7, 0xff, RZ, 0xc0, !PT ;  /* 0x000000ff07007812 */ /* 0x000fe200078ec0ff */
[----:B------:R-:W-:Y:S01]  /*18d0*/  IMAD.MOV.U32 R7, RZ, RZ, R6 ;  /* 0x000000ffff077224 */ /* 0x000fe200078e0006 */
[----:B------:R-:W-:Y:S01]  /*18e0*/  PRMT R19, R3, 0x9910, RZ ;  /* 0x0000991003137816 */ /* 0x000fe200000000ff */
[----:B------:R-:W-:Y:S01]  /*18f0*/  IMAD.MOV.U32 R6, RZ, RZ, R21 ;  /* 0x000000ffff067224 */ /* 0x000fe200078e0015 */
[----:B------:R-:W-:Y:S01]  /*1900*/  PRMT R20, R8, 0x9910, RZ ;  /* 0x0000991008147816 */ /* 0x000fe200000000ff */
[----:B------:R-:W-:Y:S01]  /*1910*/  IMAD R16, R16, UR8, RZ ;  /* 0x0000000810107c24 */ /* 0x000fe2000f8e02ff */
[----:B------:R-:W-:Y:S01]  /*1920*/  PRMT R21, R14, 0x9910, RZ ;  /* 0x000099100e157816 */ /* 0x000fe200000000ff */
[----:B------:R-:W-:-:S02]  /*1930*/  IMAD R8, R17, UR9, RZ ;  /* 0x0000000911087c24 */ /* 0x000fc4000f8e02ff */
[----:B------:R-:W-:Y:S02]  /*1940*/  IMAD R3, R15, UR8, RZ ;  /* 0x000000080f037c24 */ /* 0x000fe4000f8e02ff */
[----:B------:R-:W-:Y:S01]  /*1950*/  IMAD R14, R18, UR9, RZ ;  /* 0x00000009120e7c24 */ /* 0x000fe2000f8e02ff */
[----:B------:R-:W-:Y:S01]  /*1960*/  PRMT R17, R8, 0x9910, RZ ;  /* 0x0000991008117816 */ /* 0x000fe200000000ff */
[----:B------:R-:W-:Y:S01]  /*1970*/  IMAD.MOV.U32 R15, RZ, RZ, R19 ;  /* 0x000000ffff0f7224 */ /* 0x000fe200078e0013 */
[----:B------:R-:W-:Y:S01]  /*1980*/  PRMT R19, R16, 0x9910, RZ ;  /* 0x0000991010137816 */ /* 0x000fe200000000ff */
[----:B------:R-:W-:Y:S01]  /*1990*/  IMAD.MOV.U32 R16, RZ, RZ, R20 ;  /* 0x000000ffff107224 */ /* 0x000fe200078e0014 */
[----:B------:R-:W-:Y:S02]  /*19a0*/  PRMT R3, R3, 0x9910, RZ ;  /* 0x0000991003037816 */ /* 0x000fe400000000ff */
[----:B------:R-:W-:Y:S01]  /*19b0*/  PRMT R20, R14, 0x9910, RZ ;  /* 0x000099100e147816 */ /* 0x000fe200000000ff */
[----:B------:R-:W-:Y:S01]  /*19c0*/  IMAD.MOV.U32 R14, RZ, RZ, R17 ;  /* 0x000000ffff0e7224 */ /* 0x000fe200078e0011 */
[----:B------:R-:W-:Y:S01]  /*19d0*/  PRMT R13, R13, 0x9910, RZ ;  /* 0x000099100d0d7816 */ /* 0x000fe200000000ff */
[----:B------:R-:W-:-:S02]  /*19e0*/  IMAD.MOV.U32 R17, RZ, RZ, R19 ;  /* 0x000000ffff117224 */ /* 0x000fc400078e0013 */
[----:B------:R-:W-:Y:S02]  /*19f0*/  IMAD.MOV.U32 R18, RZ, RZ, R21 ;  /* 0x000000ffff127224 */ /* 0x000fe400078e0015 */
[----:B------:R-:W-:Y:S02]  /*1a00*/  IMAD.MOV.U32 R8, RZ, RZ, R3 ;  /* 0x000000ffff087224 */ /* 0x000fe400078e0003 */
[----:B------:R-:W-:Y:S02]  /*1a10*/  IMAD.MOV.U32 R19, RZ, RZ, R20 ;  /* 0x000000ffff137224 */ /* 0x000fe400078e0014 */
[----:B------:R-:W-:Y:S02]  /*1a20*/  IMAD R4, R4, R16, R15 ;  /* 0x0000001004047224 */ /* 0x000fe400078e020f */
[----:B------:R-:W-:Y:S02]  /*1a30*/  IMAD R7, R7, R14, R8 ;  /* 0x0000000e07077224 */ /* 0x000fe400078e0208 */
[----:B------:R-:W-:-:S02]  /*1a40*/  IMAD R0, R0, R18, R13 ;  /* 0x0000001200007224 */ /* 0x000fc400078e020d */
[----:B------:R-:W-:Y:S02]  /*1a50*/  IMAD R17, R6, R19, R17 ;  /* 0x0000001306117224 */ /* 0x000fe400078e0211 */
[----:B------:R-:W-:Y:S02]  /*1a60*/  IMAD.U32 R2, RZ, RZ, UR6 ;  /* 0x00000006ff027e24 */ /* 0x000fe4000f8e00ff */
[----:B------:R-:W-:Y:S01]  /*1a70*/  IMAD.U32 R3, RZ, RZ, UR7 ;  /* 0x00000007ff037e24 */ /* 0x000fe2000f8e00ff */
[----:B------:R-:W-:Y:S02]  /*1a80*/  PRMT R9, R10, 0x7604, R9 ;  /* 0x000076040a097816 */ /* 0x000fe40000000009 */
[----:B------:R-:W-:Y:S01]  /*1a90*/  PRMT R11, R12, 0x7604, R11 ;  /* 0x000076040c0b7816 */ /* 0x000fe2000000000b */
[----:B------:R-:W-:Y:S01]  /*1aa0*/  IMAD.WIDE.U32 R2, R5, 0x2, R2 ;  /* 0x0000000205027825 */ /* 0x000fe200078e0002 */
[----:B------:R-:W-:Y:S02]  /*1ab0*/  PRMT R7, R7, 0x7604, R4 ;  /* 0x0000760407077816 */ /* 0x000fe40000000004 */
[----:B------:R-:W-:-:S02]  /*1ac0*/  PRMT R17, R17, 0x7604, R0 ;  /* 0x0000760411117816 */ /* 0x000fc40000000000 */
[----:B------:R-:W-:Y:S04]  /*1ad0*/  STG.E.U16 desc[UR14][R2.64], R9 ;  /* 0x0000000902007986 */ /* 0x000fe8000c10150e */
[----:B------:R-:W-:Y:S04]  /*1ae0*/  STG.E.U16 desc[UR14][R2.64+0x100], R11 ;  /* 0x0001000b02007986 */ /* 0x000fe8000c10150e */
[----:B------:R-:W-:Y:S04]  /*1af0*/  STG.E.U16 desc[UR14][R2.64+0x200], R7 ;  /* 0x0002000702007986 */ /* 0x000fe8000c10150e */
[----:B------:R-:W-:Y:S01]  /*1b00*/  STG.E.U16 desc[UR14][R2.64+0x300], R17 ;  /* 0x0003001102007986 */ /* 0x000fe2000c10150e */
[----:B------:R-:W-:Y:S05]  /*1b10*/  EXIT ;  /* 0x000000000000794d */ /* 0x000fea0003800000 */
.L_x_18897:
        /* <DEDUP_REMOVED lines=14> */
.L_x_23609:


//--------------------- .text._ZN2at6native29vectorized_elementwise_kernelILi4EZZZNS0_54_GLOBAL__N__d8c5977b_16_LinearAlgebra_cu_9e10b42f_324316addr_kernel_cudaERNS_14TensorIteratorERKN3c106ScalarES8_ENKUlvE_clEvENKUlvE0_clEvEUlaaaE0_St5arrayIPcLm4EEEEviT0_T1_ --------------------------
	.section	.text._ZN2at6native29vectorized_elementwise_kernelILi4EZZZNS0_54_GLOBAL__N__d8c5977b_16_LinearAlgebra_cu_9e10b42f_324316addr_kernel_cudaERNS_14TensorIteratorERKN3c106ScalarES8_ENKUlvE_clEvENKUlvE0_clEvEUlaaaE0_St5arrayIPcLm4EEEEviT0_T1_,"ax",@progbits
	.align	128
        .global         _ZN2at6native29vectorized_elementwise_kernelILi4EZZZNS0_54_GLOBAL__N__d8c5977b_16_LinearAlgebra_cu_9e10b42f_324316addr_kernel_cudaERNS_14TensorIteratorERKN3c106ScalarES8_ENKUlvE_clEvENKUlvE0_clEvEUlaaaE0_St5arrayIPcLm4EEEEviT0_T1_
        .type           _ZN2at6native29vectorized_elementwise_kernelILi4EZZZNS0_54_GLOBAL__N__d8c5977b_16_LinearAlgebra_cu_9e10b42f_324316addr_kernel_cudaERNS_14TensorIteratorERKN3c106ScalarES8_ENKUlvE_clEvENKUlvE0_clEvEUlaaaE0_St5arrayIPcLm4EEEEviT0_T1_,@function
        .size           _ZN2at6native29vectorized_elementwise_kernelILi4EZZZNS0_54_GLOBAL__N__d8c5977b_16_LinearAlgebra_cu_9e10b42f_324316addr_kernel_cudaERNS_14TensorIteratorERKN3c106ScalarES8_ENKUlvE_clEvENKUlvE0_clEvEUlaaaE0_St5arrayIPcLm4EEEEviT0_T1_,(.L_x_23610 - _ZN2at6native29vectorized_elementwise_kernelILi4EZZZNS0_54_GLOBAL__N__d8c5977b_16_LinearAlgebra_cu_9e10b42f_324316addr_kernel_cudaERNS_14TensorIteratorERKN3c106ScalarES8_ENKUlvE_clEvENKUlvE0_clEvEUlaaaE0_St5arrayIPcLm4EEEEviT0_T1_)
        .other          _ZN2at6native29vectorized_elementwise_kernelILi4EZZZNS0_54_GLOBAL__N__d8c5977b_16_LinearAlgebra_cu_9e10b42f_324316addr_kernel_cudaERNS_14TensorIteratorERKN3c106ScalarES8_ENKUlvE_clEvENKUlvE0_clEvEUlaaaE0_St5arrayIPcLm4EEEEviT0_T1_,@"STO_CUDA_ENTRY STV_DEFAULT"
_ZN2at6native29vectorized_elementwise_kernelILi4EZZZNS0_54_GLOBAL__N__d8c5977b_16_LinearAlgebra_cu_9e10b42f_324316addr_kernel_cudaERNS_14TensorIteratorERKN3c106ScalarES8_ENKUlvE_clEvENKUlvE0_clEvEUlaaaE0_St5arrayIPcLm4EEEEviT0_T1_:
.text._ZN2at6native29vectorized_elementwise_kernelILi4EZZZNS0_54_GLOBAL__N__d8c5977b_16_LinearAlgebra_cu_9e10b42f_324316addr_kernel_cudaERNS_14TensorIteratorERKN3c106ScalarES8_ENKUlvE_clEvENKUlvE0_clEvEUlaaaE0_St5arrayIPcLm4EEEEviT0_T1_:
        /* <DEDUP_REMOVED lines=252> */
.L_x_18901:
        /* <DEDUP_REMOVED lines=8> */
.L_x_18902:
        /* <DEDUP_REMOVED lines=8> */
.L_x_18903:
        /* <DEDUP_REMOVED lines=8> */
.L_x_18904:
        /* <DEDUP_REMOVED lines=9> */
.L_x_18905:
[----:B------:R-:W-:Y:S05]  /*11d0*/  BSYNC.RELIABLE B1 ;  /* 0x0000000000017941 */ /* 0x000fea0003800100 */
.L_x_18900:
[----:B------:R-:W-:-:S13]  /*11e0*/  ISETP.GE.U32.AND P0, PT, R2, UR5, PT ;  /* 0x0000000502007c0c */ /* 0x000fda000bf06070 */
[----:B------:R-:W1:Y:S01]  /*11f0*/  @!P0 LDC.64 R10, c[0x0][0x398] ;  /* 0x0000e600ff0a8b82 */ /* 0x000e620000000a00 */
[C---:B--2---:R-:W-:Y:S02]  /*1200*/  @!P0 VIADD R9, R2.reuse, UR4 ;  /* 0x0000000402098c36 */ /* 0x044fe40008000000 */
[----:B------:R-:W-:-:S03]  /*1210*/  @!P0 VIADD R2, R2, 0x80 ;  /* 0x0000008002028836 */ /* 0x000fc60000000000 */
[----:B-1----:R-:W-:-:S05]  /*1220*/  @!P0 IADD3 R8, P1, PT, R9, R10, RZ ;  /* 0x0000000a09088210 */ /* 0x002fca0007f3e0ff */
[----:B------:R-:W-:-:S05]  /*1230*/  @!P0 IMAD.X R9, RZ, RZ, R11, P1 ;  /* 0x000000ffff098224 */ /* 0x000fca00008e060b */
[----:B------:R3:W-:Y:S03]  /*1240*/  @!P0 STG.E.U8 desc[UR20][R8.64], R6 ;  /* 0x0000000608008986 */ /* 0x0007e6000c101114 */
.L_x_18906:
[----:B------:R-:W-:Y:S05]  /*1250*/  BSYNC.RECONVERGENT B0 ;  /* 0x0000000000007941 */ /* 0x000fea0003800200 */
.L_x_18899:
        /* <DEDUP_REMOVED lines=9> */
.L_x_18898:
[----:B------:R-:W0:Y:S01]  /*12f0*/  LDCU.128 UR16, c[0x0][0x3a0] ;  /* 0x00007400ff1077ac */ /* 0x000e220008000c00 */
[----:B------:R-:W1:Y:S01]  /*1300*/  S2R R0, SR_TID.X ;  /* 0x0000000000007919 */ /* 0x000e620000002100 */
[----:B------:R-:W2:Y:S01]  /*1310*/  LDCU.64 UR14, c[0x0][0x3b0] ;  /* 0x00007600ff0e77ac */ /* 0x000ea20008000a00 */
[----:B0-----:R-:W-:Y:S02]  /*1320*/  UIADD3 UR7, UP0, UPT, UR4, UR16, URZ ;  /* 0x0000001004077290 */ /* 0x001fe4000ff1e0ff */
[----:B------:R-:W-:Y:S02]  /*1330*/  UIADD3 UR8, UP1, UPT, UR4, UR18, URZ ;  /* 0x0000001204087290 */ /* 0x000fe4000ff3e0ff */
[----:B------:R-:W-:Y:S02]  /*1340*/  UIADD3.X UR10, UPT, UPT, URZ, UR17, URZ, UP0, !UPT ;  /* 0x00000011ff0a7290 */ /* 0x000fe400087fe4ff */
[----:B--2---:R-:W-:Y:S01]  /*1350*/  UIADD3 UR6, UP0, UPT, UR4, UR14, URZ ;  /* 0x0000000e04067290 */ /* 0x004fe2000ff1e0ff */
[----:B------:R-:W-:Y:S01]  /*1360*/  IMAD.U32 R4, RZ, RZ, UR7 ;  /* 0x00000007ff047e24 */ /* 0x000fe2000f8e00ff */
[----:B------:R-:W-:Y:S01]  /*1370*/  UIADD3.X UR9, UPT, UPT, URZ, UR19, URZ, UP1, !UPT ;  /* 0x00000013ff097290 */ /* 0x000fe20008ffe4ff */
[----:B------:R-:W-:Y:S01]  /*1380*/  IMAD.U32 R10, RZ, RZ, UR8 ;  /* 0x00000008ff0a7e24 */ /* 0x000fe2000f8e00ff */
[----:B------:R-:W-:Y:S01]  /*1390*/  UIADD3.X UR7, UPT, UPT, URZ, UR15, URZ, UP0, !UPT ;  /* 0x0000000fff077290 */ /* 0x000fe200087fe4ff */
[----:B------:R-:W-:-:S02]  /*13a0*/  IMAD.U32 R5, RZ, RZ, UR10 ;  /* 0x0000000aff057e24 */ /* 0x000fc4000f8e00ff */
[----:B------:R-:W-:Y:S02]  /*13b0*/  IMAD.U32 R12, RZ, RZ, UR6 ;  /* 0x00000006ff0c7e24 */ /* 0x000fe4000f8e00ff */
[----:B------:R-:W-:Y:S02]  /*13c0*/  IMAD.U32 R11, RZ, RZ, UR9 ;  /* 0x00000009ff0b7e24 */ /* 0x000fe4000f8e00ff */
[----:B-1----:R-:W-:-:S04]  /*13d0*/  IMAD.WIDE.U32 R4, R0, 0x4, R4 ;  /* 0x0000000400047825 */ /* 0x002fc800078e0004 */
[----:B------:R-:W-:Y:S01]  /*13e0*/  IMAD.U32 R13, RZ, RZ, UR7 ;  /* 0x00000007ff0d7e24 */ /* 0x000fe2000f8e00ff */
[----:B------:R-:W2:Y:S01]  /*13f0*/  LDG.E R3, desc[UR20][R4.64] ;  /* 0x0000001404037981 */ /* 0x000ea2000c1e1900 */
[----:B------:R-:W-:-:S03]  /*1400*/  IMAD.WIDE.U32 R10, R0, 0x4, R10 ;  /* 0x00000004000a7825 */ /* 0x000fc600078e000a */
[----:B------:R-:W3:Y:S01]  /*1410*/  LDG.E R2, desc[UR20][R4.64+0x200] ;  /* 0x0002001404027981 */ /* 0x000ee2000c1e1900 */
[----:B------:R-:W-:-:S03]  /*1420*/  IMAD.WIDE.U32 R12, R0, 0x4, R12 ;  /* 0x00000004000c7825 */ /* 0x000fc600078e000c */
[----:B------:R-:W4:Y:S04]  /*1430*/  LDG.E R6, desc[UR20][R10.64] ;  /* 0x000000140a067981 */ /* 0x000f28000c1e1900 */
[----:B------:R-:W5:Y:S04]  /*1440*/  LDG.E R9, desc[UR20][R12.64] ;  /* 0x000000140c097981 */ /* 0x000f68000c1e1900 */
[----:B------:R0:W3:Y:S04]  /*1450*/  LDG.E R7, desc[UR20][R10.64+0x200] ;  /* 0x000200140a077981 */ /* 0x0000e8000c1e1900 */
[----:B------:R1:W3:Y:S01]  /*1460*/  LDG.E R8, desc[UR20][R12.64+0x200] ;  /* 0x000200140c087981 */ /* 0x0002e2000c1e1900 */
[----:B------:R-:W-:-:S02]  /*1470*/  UPRMT UR7, UR11, 0x9910, URZ ;  /* 0x000099100b077896 */ /* 0x000fc400080000ff */
[----:B------:R-:W-:Y:S01]  /*1480*/  UPRMT UR8, UR12, 0x9910, URZ ;  /* 0x000099100c087896 */ /* 0x000fe200080000ff */
[----:B------:R-:W0:Y:S02]  /*1490*/  LDCU.64 UR10, c[0x0][0x398] ;  /* 0x00007300ff0a77ac */ /* 0x000e240008000a00 */
[----:B0-----:R-:W-:Y:S01]  /*14a0*/  UIADD3 UR6, UP0, UPT, UR4, UR10, URZ ;  /* 0x0000000a04067290 */ /* 0x001fe2000ff1e0ff */
[C---:B--2---:R-:W-:Y:S02]  /*14b0*/  LOP3.LUT R14, R3.reuse, 0xff, RZ, 0xc0, !PT ;  /* 0x000000ff030e7812 */ /* 0x044fe400078ec0ff */
[C---:B------:R-:W-:Y:S02]  /*14c0*/  PRMT R16, R3.reuse, 0x7773, RZ ;  /* 0x0000777303107816 */ /* 0x040fe400000000ff */
[C---:B------:R-:W-:Y:S02]  /*14d0*/  PRMT R11, R3.reuse, 0x7771, RZ ;  /* 0x00007771030b7816 */ /* 0x040fe400000000ff */
[----:B-1----:R-:W-:-:S02]  /*14e0*/  PRMT R12, R3, 0x7772, RZ ;  /* 0x00007772030c7816 */ /* 0x002fc400000000ff */
[C---:B----4-:R-:W-:Y:S02]  /*14f0*/  LOP3.LUT R10, R6.reuse, 0xff, RZ, 0xc0, !PT ;  /* 0x000000ff060a7812 */ /* 0x050fe400078ec0ff */
[C---:B------:R-:W-:Y:S02]  /*1500*/  PRMT R13, R6.reuse, 0x7771, RZ ;  /* 0x00007771060d7816 */ /* 0x040fe400000000ff */
[C---:B------:R-:W-:Y:S02]  /*1510*/  PRMT R15, R6.reuse, 0x7772, RZ ;  /* 0x00007772060f7816 */ /* 0x040fe400000000ff */
[----:B------:R-:W-:Y:S02]  /*1520*/  PRMT R6, R6, 0x7773, RZ ;  /* 0x0000777306067816 */ /* 0x000fe400000000ff */
[C---:B-----5:R-:W-:Y:S02]  /*1530*/  LOP3.LUT R3, R9.reuse, 0xff, RZ, 0xc0, !PT ;  /* 0x000000ff09037812 */ /* 0x060fe400078ec0ff */
[----:B------:R-:W-:-:S02]  /*1540*/  PRMT R4, R9, 0x7771, RZ ;  /* 0x0000777109047816 */ /* 0x000fc400000000ff */
[C---:B------:R-:W-:Y:S02]  /*1550*/  PRMT R5, R9.reuse, 0x7772, RZ ;  /* 0x0000777209057816 */ /* 0x040fe400000000ff */
[----:B------:R-:W-:Y:S01]  /*1560*/  PRMT R17, R9, 0x7773, RZ ;  /* 0x0000777309117816 */ /* 0x000fe200000000ff */
[----:B------:R-:W-:Y:S02]  /*1570*/  IMAD R9, R14, UR7, RZ ;  /* 0x000000070e097c24 */ /* 0x000fe4000f8e02ff */
[----:B------:R-:W-:Y:S02]  /*1580*/  IMAD.MOV.U32 R14, RZ, RZ, R16 ;  /* 0x000000ffff0e7224 */ /* 0x000fe400078e0010 */
[----:B------:R-:W-:Y:S02]  /*1590*/  IMAD R10, R10, UR8, RZ ;  /* 0x000000080a0a7c24 */ /* 0x000fe4000f8e02ff */
[----:B------:R-:W-:Y:S02]  /*15a0*/  IMAD.MOV.U32 R16, RZ, RZ, R6 ;  /* 0x000000ffff107224 */ /* 0x000fe400078e0006 */
[----:B------:R-:W-:Y:S01]  /*15b0*/  IMAD.MOV.U32 R6, RZ, RZ, R17 ;  /* 0x000000ffff067224 */ /* 0x000fe200078e0011 */
[----:B------:R-:W-:Y:S01]  /*15c0*/  PRMT R17, R9, 0x9910, RZ ;  /* 0x0000991009117816 */ /* 0x000fe200000000ff */
[----:B------:R-:W-:Y:S01]  /*15d0*/  IMAD R9, R11, UR7, RZ ;  /* 0x000000070b097c24 */ /* 0x000fe2000f8e02ff */
[----:B------:R-:W-:Y:S01]  /*15e0*/  PRMT R18, R10, 0x9910, RZ ;  /* 0x000099100a127816 */ /* 0x000fe200000000ff */
[----:B------:R-:W-:-:S02]  /*15f0*/  IMAD R14, R14, UR7, RZ ;  /* 0x000000070e0e7c24 */ /* 0x000fc4000f8e02ff */
[----:B------:R-:W-:Y:S02]  /*1600*/  IMAD R11, R13, UR8, RZ ;  /* 0x000000080d0b7c24 */ /* 0x000fe4000f8e02ff */
[----:B------:R-:W-:Y:S02]  /*1610*/  IMAD R13, R15, UR8, RZ ;  /* 0x000000080f0d7c24 */ /* 0x000fe4000f8e02ff */
[----:B------:R-:W-:Y:S01]  /*1620*/  IMAD R15, R16, UR8, RZ ;  /* 0x00000008100f7c24 */ /* 0x000fe2000f8e02ff */
[----:B------:R-:W-:Y:S01]  /*1630*/  PRMT R19, R14, 0x9910, RZ ;  /* 0x000099100e137816 */ /* 0x000fe200000000ff */
[----:B------:R-:W-:Y:S01]  /*1640*/  IMAD.MOV.U32 R14, RZ, RZ, R18 ;  /* 0x000000ffff0e7224 */ /* 0x000fe200078e0012 */
[----:B------:R-:W-:Y:S02]  /*1650*/  PRMT R16, R11, 0x9910, RZ ;  /* 0x000099100b107816 */ /* 0x000fe400000000ff */
[----:B------:R-:W-:Y:S01]  /*1660*/  PRMT R18, R15, 0x9910, RZ ;  /* 0x000099100f127816 */ /* 0x000fe200000000ff */
[----:B------:R-:W-:Y:S01]  /*1670*/  IMAD.MOV.U32 R10, RZ, RZ, R17 ;  /* 0x000000ffff0a7224 */ /* 0x000fe200078e0011 */
[----:B------:R-:W-:Y:S01]  /*1680*/  PRMT R17, R13, 0x9910, RZ ;  /* 0x000099100d117816 */ /* 0x000fe200000000ff */
[----:B------:R-:W-:-:S02]  /*1690*/  IMAD R12, R12, UR7, RZ ;  /* 0x000000070c0c7c24 */ /* 0x000fc4000f8e02ff */
[----:B------:R-:W-:Y:S02]  /*16a0*/  IMAD.MOV.U32 R13, RZ, RZ, R16 ;  /* 0x000000ffff0d7224 */ /* 0x000fe400078e0010 */
[----:B------:R-:W-:Y:S02]  /*16b0*/  IMAD.MOV.U32 R11, RZ, RZ, R19 ;  /* 0x000000ffff0b7224 */ /* 0x000fe400078e0013 */
[----:B------:R-:W-:Y:S01]  /*16c0*/  IMAD.MOV.U32 R16, RZ, RZ, R18 ;  /* 0x000000ffff107224 */ /* 0x000fe200078e0012 */
[----:B------:R-:W-:Y:S01]  /*16d0*/  PRMT R9, R9, 0x9910, RZ ;  /* 0x0000991009097816 */ /* 0x000fe200000000ff */
[----:B------:R-:W-:Y:S01]  /*16e0*/  IMAD R3, R3, R14, R10 ;  /* 0x0000000e03037224 */ /* 0x000fe200078e020a */
[----:B------:R-:W-:Y:S01]  /*16f0*/  PRMT R12, R12, 0x9910, RZ ;  /* 0x000099100c0c7816 */ /* 0x000fe200000000ff */
[----:B------:R-:W-:Y:S01]  /*1700*/  IMAD.MOV.U32 R15, RZ, RZ, R17 ;  /* 0x000000ffff0f7224 */ /* 0x000fe200078e0011 */
[----:B---3--:R-:W-:Y:S01]  /*1710*/  LOP3.LUT R10, R2, 0xff, RZ, 0xc0, !PT ;  /* 0x000000ff020a7812 */ /* 0x008fe200078ec0ff */
[----:B------:R-:W-:Y:S01]  /*1720*/  IMAD R6, R6, R16, R11 ;  /* 0x0000001006067224 */ /* 0x000fe200078e020b */
[----:B------:R-:W-:-:S02]  /*1730*/  LOP3.LUT R11, R7, 0xff, RZ, 0xc0, !PT ;  /* 0x000000ff070b7812 */ /* 0x000fc400078ec0ff */
[C---:B------:R-:W-:Y:S02]  /*1740*/  PRMT R14, R7.reuse, 0x7771, RZ ;  /* 0x00007771070e7816 */ /* 0x040fe400000000ff */
[C---:B------:R-:W-:Y:S02]  /*1750*/  PRMT R16, R7.reuse, 0x7772, RZ ;  /* 0x0000777207107816 */ /* 0x040fe400000000ff */
[----:B------:R-:W-:Y:S02]  /*1760*/  PRMT R17, R7, 0x7773, RZ ;  /* 0x0000777307117816 */ /* 0x000fe400000000ff */
[----:B------:R-:W-:Y:S01]  /*1770*/  PRMT R7, R8, 0x7772, RZ ;  /* 0x0000777208077816 */ /* 0x000fe200000000ff */
[----:B------:R-:W-:Y:S01]  /*1780*/  IMAD R4, R4, R13, R9 ;  /* 0x0000000d04047224 */ /* 0x000fe200078e0209 */
[----:B------:R-:W-:Y:S01]  /*1790*/  PRMT R18, R8, 0x7773, RZ ;  /* 0x0000777308127816 */ /* 0x000fe200000000ff */
[----:B------:R-:W-:Y:S01]  /*17a0*/  IMAD R5, R5, R15, R12 ;  /* 0x0000000f05057224 */ /* 0x000fe200078e020c */
[----:B------:R-:W-:Y:S01]  /*17b0*/  PRMT R12, R2, 0x7771, RZ ;  /* 0x00007771020c7816 */ /* 0x000fe200000000ff */
[----:B------:R-:W-:Y:S01]  /*17c0*/  IMAD R10, R10, UR7, RZ ;  /* 0x000000070a0a7c24 */ /* 0x000fe2000f8e02ff */
[----:B------:R-:W-:-:S02]  /*17d0*/  PRMT R13, R2, 0x7772, RZ ;  /* 0x00007772020d7816 */ /* 0x000fc400000000ff */
[----:B------:R-:W-:Y:S01]  /*17e0*/  PRMT R15, R2, 0x7773, RZ ;  /* 0x00007773020f7816 */ /* 0x000fe200000000ff */
[----:B------:R-:W-:Y:S01]  /*17f0*/  IMAD R11, R11, UR8, RZ ;  /* 0x000000080b0b7c24 */ /* 0x000fe2000f8e02ff */
[C---:B------:R-:W-:Y:S02]  /*1800*/  LOP3.LUT R2, R8.reuse, 0xff, RZ, 0xc0, !PT ;  /* 0x000000ff08027812 */ /* 0x040fe400078ec0ff */
[----:B------:R-:W-:Y:S01]  /*1810*/  PRMT R9, R8, 0x7771, RZ ;  /* 0x0000777108097816 */ /* 0x000fe200000000ff */
        /* <DEDUP_REMOVED lines=22> */
[----:B------:R-:W-:Y:S02]  /*1980*/  IMAD R2, R2, R15, R11 ;  /* 0x0000000f02027224 */ /* 0x000fe400078e020b */
[----:B------:R-:W-:Y:S02]  /*1990*/  IMAD R10, R9, R14, R10 ;  /* 0x0000000e090a7224 */ /* 0x000fe400078e020a */
[----:B------:R-:W-:Y:S02]  /*19a0*/  IMAD R13, R8, R16, R13 ;  /* 0x00000010080d7224 */ /* 0x000fe400078e020d */
[----:B------:R-:W-:Y:S01]  /*19b0*/  IMAD R7, R7, R17, R12 ;  /* 0x0000001107077224 */ /* 0x000fe200078e020c */
[----:B------:R-:W-:Y:S01]  /*19c0*/  UIADD3.X UR7, UPT, UPT, URZ, UR11, URZ, UP0, !UPT ;  /* 0x0000000bff077290 */ /* 0x000fe200087fe4ff */
[----:B------:R-:W-:-:S02]  /*19d0*/  LOP3.LUT R11, R2, 0xffff, RZ, 0xc0, !PT ;  /* 0x0000ffff020b7812 */ /* 0x000fc400078ec0ff */
[----:B------:R-:W-:Y:S02]  /*19e0*/  LOP3.LUT R3, R3, 0xffff, RZ, 0xc0, !PT ;  /* 0x0000ffff03037812 */ /* 0x000fe400078ec0ff */
[----:B------:R-:W-:Y:S02]  /*19f0*/  LOP3.LUT R4, R4, 0xffff, RZ, 0xc0, !PT ;  /* 0x0000ffff04047812 */ /* 0x000fe400078ec0ff */
[----:B------:R-:W-:Y:S02]  /*1a00*/  LOP3.LUT R6, R6, 0xffff, RZ, 0xc0, !PT ;  /* 0x0000ffff06067812 */ /* 0x000fe400078ec0ff */
[----:B------:R-:W-:Y:S02]  /*1a10*/  LOP3.LUT R5, R5, 0xffff, RZ, 0xc0, !PT ;  /* 0x0000ffff05057812 */ /* 0x000fe400078ec0ff */
[----:B------:R-:W-:Y:S02]  /*1a20*/  LOP3.LUT R7, R7, 0xffff, RZ, 0xc0, !PT ;  /* 0x0000ffff07077812 */ /* 0x000fe400078ec0ff */
[----:B------:R-:W-:-:S02]  /*1a30*/  LOP3.LUT R2, R13, 0xffff, RZ, 0xc0, !PT ;  /* 0x0000ffff0d027812 */ /* 0x000fc400078ec0ff */
[----:B------:R-:W-:Y:S01]  /*1a40*/  LOP3.LUT R10, R10, 0xffff, RZ, 0xc0, !PT ;  /* 0x0000ffff0a0a7812 */ /* 0x000fe200078ec0ff */
[----:B------:R-:W-:Y:S01]  /*1a50*/  IMAD.U32 R8, RZ, RZ, UR6 ;  /* 0x00000006ff087e24 */ /* 0x000fe2000f8e00ff */
[----:B------:R-:W-:Y:S01]  /*1a60*/  PRMT R4, R3, 0x3340, R4 ;  /* 0x0000334003047816 */ /* 0x000fe20000000004 */
[----:B------:R-:W-:Y:S01]  /*1a70*/  IMAD.U32 R9, RZ, RZ, UR7 ;  /* 0x00000007ff097e24 */ /* 0x000fe2000f8e00ff */
[----:B------:R-:W-:Y:S02]  /*1a80*/  PRMT R5, R5, 0x3340, R6 ;  /* 0x0000334005057816 */ /* 0x000fe40000000006 */
[----:B------:R-:W-:Y:S02]  /*1a90*/  PRMT R2, R2, 0x3340, R7 ;  /* 0x0000334002027816 */ /* 0x000fe40000000007 */
[----:B------:R-:W-:Y:S01]  /*1aa0*/  PRMT R11, R11, 0x3340, R10 ;  /* 0x000033400b0b7816 */ /* 0x000fe2000000000a */
[----:B------:R-:W-:Y:S01]  /*1ab0*/  IMAD.WIDE.U32 R8, R0, 0x4, R8 ;  /* 0x0000000400087825 */ /* 0x000fe200078e0008 */
[----:B------:R-:W-:-:S02]  /*1ac0*/  PRMT R5, R4, 0x5410, R5 ;  /* 0x0000541004057816 */ /* 0x000fc40000000005 */
[----:B------:R-:W-:-:S03]  /*1ad0*/  PRMT R11, R11, 0x5410, R2 ;  /* 0x000054100b0b7816 */ /* 0x000fc60000000002 */
[----:B------:R-:W-:Y:S04]  /*1ae0*/  STG.E desc[UR20][R8.64], R5 ;  /* 0x0000000508007986 */ /* 0x000fe8000c101914 */
[----:B------:R-:W-:Y:S01]  /*1af0*/  STG.E desc[UR20][R8.64+0x200], R11 ;  /* 0x0002000b08007986 */ /* 0x000fe2000c101914 */
[----:B------:R-:W-:Y:S05]  /*1b00*/  EXIT ;  /* 0x000000000000794d */ /* 0x000fea0003800000 */
.L_x_18907:
        /* <DEDUP_REMOVED lines=15> */
.L_x_23610:


//--------------------- .text._ZN2at6native29vectorized_elementwise_kernelILi8EZZZNS0_54_GLOBAL__N__d8c5977b_16_LinearAlgebra_cu_9e10b42f_324316addr_kernel_cudaERNS_14TensorIteratorERKN3c106ScalarES8_ENKUlvE_clEvENKUlvE0_clEvEUlaaaE0_St5arrayIPcLm4EEEEviT0_T1_ --------------------------
	.section	.text._ZN2at6native29vectorized_elementwise_kernelILi8EZZZNS0_54_GLOBAL__N__d8c5977b_16_LinearAlgebra_cu_9e10b42f_324316addr_kernel_cudaERNS_14TensorIteratorERKN3c106ScalarES8_ENKUlvE_clEvENKUlvE0_clEvEUlaaaE0_St5arrayIPcLm4EEEEviT0_T1_,"ax",@progbits
	.align	128
        .global         _ZN2at6native29vectorized_elementwise_kernelILi8EZZZNS0_54_GLOBAL__N__d8c5977b_16_LinearAlgebra_cu_9e10b42f_324316addr_kernel_cudaERNS_14TensorIteratorERKN3c106ScalarES8_ENKUlvE_clEvENKUlvE0_clEvEUlaaaE0_St5arrayIPcLm4EEEEviT0_T1_
        .type           _ZN2at6native29vectorized_elementwise_kernelILi8EZZZNS0_54_GLOBAL__N__d8c5977b_16_LinearAlgebra_cu_9e10b42f_324316addr_kernel_cudaERNS_14TensorIteratorERKN3c106ScalarES8_ENKUlvE_clEvENKUlvE0_clEvEUlaaaE0_St5arrayIPcLm4EEEEviT0_T1_,@function
        .size           _ZN2at6native29vectorized_elementwise_kernelILi8EZZZNS0_54_GLOBAL__N__d8c5977b_16_LinearAlgebra_cu_9e10b42f_324316addr_kernel_cudaERNS_14TensorIteratorERKN3c106ScalarES8_ENKUlvE_clEvENKUlvE0_clEvEUlaaaE0_St5arrayIPcLm4EEEEviT0_T1_,(.L_x_23611 - _ZN2at6native29vectorized_elementwise_kernelILi8EZZZNS0_54_GLOBAL__N__d8c5977b_16_LinearAlgebra_cu_9e10b42f_324316addr_kernel_cudaERNS_14TensorIteratorERKN3c106ScalarES8_ENKUlvE_clEvENKUlvE0_clEvEUlaaaE0_St5arrayIPcLm4EEEEviT0_T1_)
        .other          _ZN2at6native29vectorized_elementwise_kernelILi8EZZZNS0_54_GLOBAL__N__d8c5977b_16_LinearAlgebra_cu_9e10b42f_324316addr_kernel_cudaERNS_14TensorIteratorERKN3c106ScalarES8_ENKUlvE_clEvENKUlvE0_clEvEUlaaaE0_St5arrayIPcLm4EEEEviT0_T1_,@"STO_CUDA_ENTRY STV_DEFAULT"
_ZN2at6native29vectorized_elementwise_kernelILi8EZZZNS0_54_GLOBAL__N__d8c5977b_16_LinearAlgebra_cu_9e10b42f_324316addr_kernel_cudaERNS_14TensorIteratorERKN3c106ScalarES8_ENKUlvE_clEvENKUlvE0_clEvEUlaaaE0_St5arrayIPcLm4EEEEviT0_T1_:
.text._ZN2at6native29vectorized_elementwise_kernelILi8EZZZNS0_54_GLOBAL__N__d8c5977b_16_LinearAlgebra_cu_9e10b42f_324316addr_kernel_cudaERNS_14TensorIteratorERKN3c106ScalarES8_ENKUlvE_clEvENKUlvE0_clEvEUlaaaE0_St5arrayIPcLm4EEEEviT0_T1_:
[----:B------:R-:W-:Y:S01]  /*0000*/  LDC R1, c[0x0][0x37c] ;  /* 0x0000df00ff017b82 */ /* 0x000fe20000000800 */
[----:B------:R-:W-:Y:S05]  /*0010*/  EXIT ;  /* 0x000000000000794d */ /* 0x000fea0003800000 */
.L_x_18908:
        /* <DEDUP_REMOVED lines=14> */
.L_x_23611:


//--------------------- .text._ZN2at6native18elementwise_kernelILi128ELi4EZNS0_15gpu_kernel_implIZZZNS0_54_GLOBAL__N__d8c5977b_16_LinearAlgebra_cu_9e10b42f_324316addr_kernel_cudaERNS_14TensorIteratorERKN3c106ScalarES9_ENKUlvE_clEvENKUlvE0_clEvEUlaaaE_EEvRNS_18TensorIteratorBaseERKT_EUliE_EEviT1_ --------------------------
	.section	.text._ZN2at6native18elementwise_kernelILi128ELi4EZNS0_15gpu_kernel_implIZZZNS0_54_GLOBAL__N__d8c5977b_16_LinearAlgebra_cu_9e10b42f_324316addr_kernel_cudaERNS_14TensorIteratorERKN3c106ScalarES9_ENKUlvE_clEvENKUlvE0_clEvEUlaaaE_EEvRNS_18TensorIteratorBaseERKT_EUliE_EEviT1_,"ax",@progbits
	.align	128
        .global         _ZN2at6native18elementwise_kernelILi128ELi4EZNS0_15gpu_kernel_implIZZZNS0_54_GLOBAL__N__d8c5977b_16_LinearAlgebra_cu_9e10b42f_324316addr_kernel_cudaERNS_14TensorIteratorERKN3c106ScalarES9_ENKUlvE_clEvENKUlvE0_clEvEUlaaaE_EEvRNS_18TensorIteratorBaseERKT_EUliE_EEviT1_
        .type           _ZN2at6native18elementwise_kernelILi128ELi4EZNS0_15gpu_kernel_implIZZZNS0_54_GLOBAL__N__d8c5977b_16_LinearAlgebra_cu_9e10b42f_324316addr_kernel_cudaERNS_14TensorIteratorERKN3c106ScalarES9_ENKUlvE_clEvENKUlvE0_clEvEUlaaaE_EEvRNS_18TensorIteratorBaseERKT_EUliE_EEviT1_,@function
        .size           _ZN2at6native18elementwise_kernelILi128ELi4EZNS0_15gpu_kernel_implIZZZNS0_54_GLOBAL__N__d8c5977b_16_LinearAlgebra_cu_9e10b42f_324316addr_kernel_cudaERNS_14TensorIteratorERKN3c106ScalarES9_ENKUlvE_clEvENKUlvE0_clEvEUlaaaE_EEvRNS_18TensorIteratorBaseERKT_EUliE_EEviT1_,(.L_x_23612 - _ZN2at6native18elementwise_kernelILi128ELi4EZNS0_15gpu_kernel_implIZZZNS0_54_GLOBAL__N__d8c5977b_16_LinearAlgebra_cu_9e10b42f_324316addr_kernel_cudaERNS_14TensorIteratorERKN3c106ScalarES9_ENKUlvE_clEvENKUlvE0_clEvEUlaaaE_EEvRNS_18TensorIteratorBaseERKT_EUliE_EEviT1_)
        .other          _ZN2at6native18elementwise_kernelILi128ELi4EZNS0_15gpu_kernel_implIZZZNS0_54_GLOBAL__N__d8c5977b_16_LinearAlgebra_cu_9e10b42f_324316addr_kernel_cudaERNS_14TensorIteratorERKN3c106ScalarES9_ENKUlvE_clEvENKUlvE0_clEvEUlaaaE_EEvRNS_18TensorIteratorBaseERKT_EUliE_EEviT1_,@"STO_CUDA_ENTRY STV_DEFAULT"
_ZN2at6native18elementwise_kernelILi128ELi4EZNS0_15gpu_kernel_implIZZZNS0_54_GLOBAL__N__d8c5977b_16_LinearAlgebra_cu_9e10b42f_324316addr_kernel_cudaERNS_14TensorIteratorERKN3c106ScalarES9_ENKUlvE_clEvENKUlvE0_clEvEUlaaaE_EEvRNS_18TensorIteratorBaseERKT_EUliE_EEviT1_:
.text._ZN2at6native18elementwise_kernelILi128ELi4EZNS0_15gpu_kernel_implIZZZNS0_54_GLOBAL__N__d8c5977b_16_LinearAlgebra_cu_9e10b42f_324316addr_kernel_cudaERNS_14TensorIteratorERKN3c106ScalarES9_ENKUlvE_clEvENKUlvE0_clEvEUlaaaE_EEvRNS_18TensorIteratorBaseERKT_EUliE_EEviT1_:
        /* <DEDUP_REMOVED lines=8> */
[----:B------:R-:W0:Y:S01]  /*0080*/  LDCU.U8 UR41, c[0x0][0x668] ;  /* 0x0000cd00ff2977ac */ /* 0x000e220008000000 */
        /* <DEDUP_REMOVED lines=365> */
.L_x_18911:
        /* <DEDUP_REMOVED lines=24> */
.L_x_18912:
        /* <DEDUP_REMOVED lines=14> */
[----:B------:R0:W5:Y:S01]  /*19c0*/  LDG.E.U8 R25, desc[UR36][R4.64] ;  /* 0x0000002404197981 */ /* 0x000162000c1e1100 */
[----:B------:R-:W-:Y:S05]  /*19d0*/  BRA `(.L_x_18918) ;  /* 0x0000000c00587947 */ /* 0x000fea0003800000 */
.L_x_18916:
[----:B------:R1:W5:Y:S01]  /*19e0*/  LDG.E.U8 R25, desc[UR36][R4.64] ;  /* 0x0000002404197981 */ /* 0x000362000c1e1100 */
[----:B------:R-:W-:Y:S05]  /*19f0*/  BRA `(.L_x_18918) ;  /* 0x0000000c00507947 */ /* 0x000fea0003800000 */
.L_x_18915:
[----:B------:R-:W-:-:S13]  /*1a00*/  ISETP.NE.AND P0, PT, R0, 0x2, PT ;  /* 0x000000020000780c */ /* 0x000fda0003f05270 */
[----:B------:R-:W-:Y:S05]  /*1a10*/  @!P0 BRA `(.L_x_18919) ;  /* 0x0000000000208947 */ /* 0x000fea0003800000 */
[----:B------:R-:W-:-:S13]  /*1a20*/  ISETP.NE.AND P0, PT, R0, 0x3, PT ;  /* 0x000000030000780c */ /* 0x000fda0003f05270 */
[----:B------:R-:W-:Y:S05]  /*1a30*/  @!P0 BRA `(.L_x_18920) ;  /* 0x0000000000108947 */ /* 0x000fea0003800000 */
[----:B------:R-:W-:-:S13]  /*1a40*/  ISETP.NE.AND P0, PT, R0, 0x4, PT ;  /* 0x000000040000780c */ /* 0x000fda0003f05270 */
[----:B------:R-:W-:Y:S05]  /*1a50*/  @P0 BRA `(.L_x_18917) ;  /* 0x0000000800b40947 */ /* 0x000fea0003800000 */
[----:B------:R4:W5:Y:S01]  /*1a60*/  LDG.E.U8 R25, desc[UR36][R4.64] ;  /* 0x0000002404197981 */ /* 0x000962000c1e1100 */
[----:B------:R-:W-:Y:S05]  /*1a70*/  BRA `(.L_x_18918) ;  /* 0x0000000c00307947 */ /* 0x000fea0003800000 */
.L_x_18920:
[----:B------:R3:W5:Y:S01]  /*1a80*/  LDG.E.U8 R25, desc[UR36][R4.64] ;  /* 0x0000002404197981 */ /* 0x000762000c1e1100 */
[----:B------:R-:W-:Y:S05]  /*1a90*/  BRA `(.L_x_18918) ;  /* 0x0000000c00287947 */ /* 0x000fea0003800000 */
.L_x_18919:
[----:B------:R2:W5:Y:S01]  /*1aa0*/  LDG.E.U16 R25, desc[UR36][R4.64] ;  /* 0x0000002404197981 */ /* 0x000562000c1e1500 */
[----:B------:R-:W-:Y:S05]  /*1ab0*/  BRA `(.L_x_18918) ;  /* 0x0000000c00207947 */ /* 0x000fea0003800000 */
.L_x_18914:
        /* <DEDUP_REMOVED lines=9> */
.L_x_18922:
[----:B------:R-:W2:Y:S02]  /*1b50*/  LDG.E.U16 R0, desc[UR36][R4.64] ;  /* 0x0000002404007981 */ /* 0x000ea4000c1e1500 */
[----:B--2---:R-:W-:-:S06]  /*1b60*/  HADD2.F32 R0, -RZ, R0.H0_H0 ;  /* 0x20000000ff007230 */ /* 0x004fcc0000004100 */
[----:B------:R-:W0:Y:S02]  /*1b70*/  F2I.FTZ.TRUNC.NTZ R0, R0 ;  /* 0x0000000000007305 */ /* 0x000e24000021f100 */
[----:B0-----:R-:W-:Y:S01]  /*1b80*/  PRMT R25, R0, 0x7610, R25 ;  /* 0x0000761000197816 */ /* 0x001fe20000000019 */
[----:B------:R-:W-:Y:S06]  /*1b90*/  BRA `(.L_x_18918) ;  /* 0x0000000800e87947 */ /* 0x000fec0003800000 */
.L_x_18921:
        /* <DEDUP_REMOVED lines=9> */
.L_x_18924:
[----:B------:R-:W2:Y:S02]  /*1c30*/  LDG.E.U16 R4, desc[UR36][R4.64] ;  /* 0x0000002404047981 */ /* 0x000ea4000c1e1500 */
[----:B--2---:R-:W-:-:S06]  /*1c40*/  HADD2.F32 R0, -RZ, R4.H0_H0 ;  /* 0x20000004ff007230 */ /* 0x004fcc0000004100 */
[----:B------:R-:W0:Y:S02]  /*1c50*/  F2I.FTZ.TRUNC.NTZ R0, R0 ;  /* 0x0000000000007305 */ /* 0x000e24000021f100 */
[----:B0-----:R-:W-:Y:S01]  /*1c60*/  PRMT R25, R0, 0x7610, R25 ;  /* 0x0000761000197816 */ /* 0x001fe20000000019 */
[----:B------:R-:W-:Y:S06]  /*1c70*/  BRA `(.L_x_18918) ;  /* 0x0000000800b07947 */ /* 0x000fec0003800000 */
.L_x_18923:
[----:B------:R-:W2:Y:S02]  /*1c80*/  LDG.E.64 R4, desc[UR36][R4.64] ;  /* 0x0000002404047981 */ /* 0x000ea4000c1e1b00 */
[----:B--2---:R0:W1:Y:S02]  /*1c90*/  F2I.F64.TRUNC R25, R4 ;  /* 0x0000000400197311 */ /* 0x004064000030d100 */
[----:B01----:R-:W-:Y:S05]  /*1ca0*/  BRA `(.L_x_18918) ;  /* 0x0000000800a47947 */ /* 0x003fea0003800000 */
.L_x_18913:
        /* <DEDUP_REMOVED lines=12> */
.L_x_18927:
[----:B------:R-:W2:Y:S02]  /*1d70*/  LDG.E.64 R4, desc[UR36][R4.64] ;  /* 0x0000002404047981 */ /* 0x000ea4000c1e1b00 */
[----:B--2---:R0:W1:Y:S02]  /*1d80*/  F2I.F64.TRUNC R25, R4 ;  /* 0x0000000400197311 */ /* 0x004064000030d100 */
[----:B01----:R-:W-:Y:S05]  /*1d90*/  BRA `(.L_x_18918) ;  /* 0x0000000800687947 */ /* 0x003fea0003800000 */
.L_x_18926:
        /* <DEDUP_REMOVED lines=27> */
.L_x_18929:
        /* <DEDUP_REMOVED lines=15> */
.L_x_18928:
[----:B------:R-:W2:Y:S02]  /*2040*/  LDG.E.U16 R0, desc[UR36][R4.64] ;  /* 0x0000002404007981 */ /* 0x000ea4000c1e1500 */
[----:B--2---:R-:W-:-:S06]  /*2050*/  IMAD.U32 R0, R0, 0x10000, RZ ;  /* 0x0001000000007824 */ /* 0x004fcc00078e00ff */
[----:B------:R-:W0:Y:S02]  /*2060*/  F2I.FTZ.TRUNC.NTZ R0, R0 ;  /* 0x0000000000007305 */ /* 0x000e24000021f100 */
[----:B0-----:R-:W-:Y:S01]  /*2070*/  PRMT R25, R0, 0x7610, R25 ;  /* 0x0000761000197816 */ /* 0x001fe20000000019 */
[----:B------:R-:W-:Y:S06]  /*2080*/  BRA `(.L_x_18918) ;  /* 0x0000000400ac7947 */ /* 0x000fec0003800000 */
.L_x_18925:
        /* <DEDUP_REMOVED lines=10> */
.L_x_18932:
        /* <DEDUP_REMOVED lines=21> */
.L_x_18936:
[----:B------:R-:W-:Y:S05]  /*2280*/  BSYNC.RECONVERGENT B1 ;  /* 0x0000000000017941 */ /* 0x000fea0003800200 */
.L_x_18935:
[----:B------:R-:W-:Y:S01]  /*2290*/  IMAD.SHL.U32 R0, R0, 0x100000, RZ ;  /* 0x0010000000007824 */ /* 0x000fe200078e00ff */
[----:B------:R-:W-:-:S04]  /*22a0*/  LEA R3, R3, 0x3b800000, 0x17 ;  /* 0x3b80000003037811 */ /* 0x000fc800078eb8ff */
[----:B------:R-:W-:-:S07]  /*22b0*/  LOP3.LUT R0, R3, R0, R7, 0xfe, !PT ;  /* 0x0000000003007212 */ /* 0x000fce00078efe07 */
.L_x_18934:
[----:B------:R-:W-:Y:S05]  /*22c0*/  BSYNC.RECONVERGENT B0 ;  /* 0x0000000000007941 */ /* 0x000fea0003800200 */
.L_x_18933:
[----:B------:R-:W0:Y:S02]  /*22d0*/  F2I.FTZ.TRUNC.NTZ R0, R0 ;  /* 0x0000000000007305 */ /* 0x000e24000021f100 */
[----:B0-----:R-:W-:Y:S01]  /*22e0*/  PRMT R25, R0, 0x7610, R25 ;  /* 0x0000761000197816 */ /* 0x001fe20000000019 */
[----:B------:R-:W-:Y:S06]  /*22f0*/  BRA `(.L_x_18918) ;  /* 0x0000000400107947 */ /* 0x000fec0003800000 */
.L_x_18931:
        /* <DEDUP_REMOVED lines=21> */
.L_x_18940:
[----:B------:R-:W-:Y:S05]  /*2450*/  BSYNC.RECONVERGENT B1 ;  /* 0x0000000000017941 */ /* 0x000fea0003800200 */
.L_x_18939:
[----:B------:R-:W-:Y:S01]  /*2460*/  IMAD.SHL.U32 R0, R0, 0x200000, RZ ;  /* 0x0020000000007824 */ /* 0x000fe200078e00ff */
[----:B------:R-:W-:-:S04]  /*2470*/  LEA R3, R3, 0x37800000, 0x17 ;  /* 0x3780000003037811 */ /* 0x000fc800078eb8ff */
[----:B------:R-:W-:-:S07]  /*2480*/  LOP3.LUT R0, R3, R0, R7, 0xfe, !PT ;  /* 0x0000000003007212 */ /* 0x000fce00078efe07 */
.L_x_18938:
[----:B------:R-:W-:Y:S05]  /*2490*/  BSYNC.RECONVERGENT B0 ;  /* 0x0000000000007941 */ /* 0x000fea0003800200 */
.L_x_18937:
[----:B------:R-:W0:Y:S02]  /*24a0*/  F2I.FTZ.TRUNC.NTZ R0, R0 ;  /* 0x0000000000007305 */ /* 0x000e24000021f100 */
[----:B0-----:R-:W-:Y:S01]  /*24b0*/  PRMT R25, R0, 0x7610, R25 ;  /* 0x0000761000197816 */ /* 0x001fe20000000019 */
[----:B------:R-:W-:Y:S06]  /*24c0*/  BRA `(.L_x_18918) ;  /* 0x00000000009c7947 */ /* 0x000fec0003800000 */
.L_x_18930:
[----:B------:R-:W-:-:S13]  /*24d0*/  ISETP.NE.AND P0, PT, R0, 0x1c, PT ;  /* 0x0000001c0000780c */ /* 0x000fda0003f05270 */
[----:B------:R-:W-:Y:S05]  /*24e0*/  @!P0 BRA `(.L_x_18941) ;  /* 0x0000000000908947 */ /* 0x000fea0003800000 */
[----:B------:R-:W-:-:S13]  /*24f0*/  ISETP.NE.AND P0, PT, R0, 0x1d, PT ;  /* 0x0000001d0000780c */ /* 0x000fda0003f05270 */
[----:B------:R-:W-:Y:S05]  /*2500*/  @!P0 BRA `(.L_x_18942) ;  /* 0x0000000000808947 */ /* 0x000fea0003800000 */
[----:B------:R-:W-:-:S13]  /*2510*/  ISETP.NE.AND P0, PT, R0, 0x2c, PT ;  /* 0x0000002c0000780c */ /* 0x000fda0003f05270 */
[----:B------:R-:W-:Y:S05]  /*2520*/  @!P0 BRA `(.L_x_18943) ;  /* 0x0000000000488947 */ /* 0x000fea0003800000 */
.L_x_18917:
        /* <DEDUP_REMOVED lines=16> */
.L_x_18944:
[----:B------:R-:W-:Y:S01]  /*2630*/  PRMT R25, RZ, 0x7610, R25 ;  /* 0x00007610ff197816 */ /* 0x000fe20000000019 */
[----:B------:R-:W-:Y:S06]  /*2640*/  BRA `(.L_x_18918) ;  /* 0x00000000003c7947 */ /* 0x000fec0003800000 */
.L_x_18943:
        /* <DEDUP_REMOVED lines=8> */
.L_x_18946:
[----:B------:R-:W-:Y:S05]  /*26d0*/  BSYNC.RECONVERGENT B0 ;  /* 0x0000000000007941 */ /* 0x000fea0003800200 */
.L_x_18945:
[----:B------:R-:W0:Y:S02]  /*26e0*/  F2I.FTZ.TRUNC.NTZ R0, R0 ;  /* 0x0000000000007305 */ /* 0x000e24000021f100 */
[----:B0-----:R-:W-:Y:S01]  /*26f0*/  PRMT R25, R0, 0x7610, R25 ;  /* 0x0000761000197816 */ /* 0x001fe20000000019 */
[----:B------:R-:W-:Y:S06]  /*2700*/  BRA `(.L_x_18918) ;  /* 0x00000000000c7947 */ /* 0x000fec0003800000 */
.L_x_18942:
[----:B------:R0:W5:Y:S01]  /*2710*/  LDG.E.U8 R25, desc[UR36][R4.64] ;  /* 0x0000002404197981 */ /* 0x000162000c1e1100 */
[----:B------:R-:W-:Y:S05]  /*2720*/  BRA `(.L_x_18918) ;  /* 0x0000000000047947 */ /* 0x000fea0003800000 */
.L_x_18941:
[----:B------:R0:W5:Y:S02]  /*2730*/  LDG.E.U8 R25, desc[UR36][R4.64] ;  /* 0x0000002404197981 */ /* 0x000164000c1e1100 */
.L_x_18918:
        /* <DEDUP_REMOVED lines=16> */
.L_x_18950:
[----:B------:R4:W5:Y:S01]  /*2840*/  LDG.E.U8 R0, desc[UR36][R4.64] ;  /* 0x0000002404007981 */ /* 0x000962000c1e1100 */
[----:B------:R-:W-:Y:S05]  /*2850*/  BRA `(.L_x_18952) ;  /* 0x0000000c00507947 */ /* 0x000fea0003800000 */
.L_x_18949:
        /* <DEDUP_REMOVED lines=8> */
.L_x_18954:
[----:B------:R0:W5:Y:S01]  /*28e0*/  LDG.E.U8 R0, desc[UR36][R4.64] ;  /* 0x0000002404007981 */ /* 0x000162000c1e1100 */
[----:B------:R-:W-:Y:S05]  /*28f0*/  BRA `(.L_x_18952) ;  /* 0x0000000c00287947 */ /* 0x000fea0003800000 */
.L_x_18953:
[----:B------:R0:W5:Y:S01]  /*2900*/  LDG.E.U16 R0, desc[UR36][R4.64] ;  /* 0x0000002404007981 */ /* 0x000162000c1e1500 */
[----:B------:R-:W-:Y:S05]  /*2910*/  BRA `(.L_x_18952) ;  /* 0x0000000c00207947 */ /* 0x000fea0003800000 */
.L_x_18948:
        /* <DEDUP_REMOVED lines=9> */
.L_x_18956:
[----:B------:R-:W2:Y:S02]  /*29b0*/  LDG.E.U16 R3, desc[UR36][R4.64] ;  /* 0x0000002404037981 */ /* 0x000ea4000c1e1500 */
[----:B--2---:R-:W-:-:S06]  /*29c0*/  HADD2.F32 R3, -RZ, R3.H0_H0 ;  /* 0x20000003ff037230 */ /* 0x004fcc0000004100 */
[----:B------:R-:W0:Y:S02]  /*29d0*/  F2I.FTZ.TRUNC.NTZ R3, R3 ;  /* 0x0000000300037305 */ /* 0x000e24000021f100 */
[----:B0-----:R-:W-:Y:S01]  /*29e0*/  PRMT R0, R3, 0x7610, R0 ;  /* 0x0000761003007816 */ /* 0x001fe20000000000 */
[----:B------:R-:W-:Y:S06]  /*29f0*/  BRA `(.L_x_18952) ;  /* 0x0000000800e87947 */ /* 0x000fec0003800000 */
.L_x_18955:
        /* <DEDUP_REMOVED lines=9> */
.L_x_18958:
[----:B------:R-:W2:Y:S02]  /*2a90*/  LDG.E.U16 R4, desc[UR36][R4.64] ;  /* 0x0000002404047981 */ /* 0x000ea4000c1e1500 */
[----:B--2---:R-:W-:-:S06]  /*2aa0*/  HADD2.F32 R3, -RZ, R4.H0_H0 ;  /* 0x20000004ff037230 */ /* 0x004fcc0000004100 */
[----:B------:R-:W0:Y:S02]  /*2ab0*/  F2I.FTZ.TRUNC.NTZ R3, R3 ;  /* 0x0000000300037305 */ /* 0x000e24000021f100 */
[----:B0-----:R-:W-:Y:S01]  /*2ac0*/  PRMT R0, R3, 0x7610, R0 ;  /* 0x0000761003007816 */ /* 0x001fe20000000000 */
[----:B------:R-:W-:Y:S06]  /*2ad0*/  BRA `(.L_x_18952) ;  /* 0x0000000800b07947 */ /* 0x000fec0003800000 */
.L_x_18957:
[----:B------:R-:W2:Y:S02]  /*2ae0*/  LDG.E.64 R4, desc[UR36][R4.64] ;  /* 0x0000002404047981 */ /* 0x000ea4000c1e1b00 */
[----:B--2---:R4:W0:Y:S02]  /*2af0*/  F2I.F64.TRUNC R0, R4 ;  /* 0x0000000400007311 */ /* 0x004824000030d100 */
[----:B0---4-:R-:W-:Y:S05]  /*2b00*/  BRA `(.L_x_18952) ;  /* 0x0000000800a47947 */ /* 0x011fea0003800000 */
.L_x_18947:
        /* <DEDUP_REMOVED lines=12> */
.L_x_18961:
[----:B------:R-:W2:Y:S02]  /*2bd0*/  LDG.E.64 R4, desc[UR36][R4.64] ;  /* 0x0000002404047981 */ /* 0x000ea4000c1e1b00 */
[----:B--2---:R0:W1:Y:S02]  /*2be0*/  F2I.F64.TRUNC R0, R4 ;  /* 0x0000000400007311 */ /* 0x004064000030d100 */
[----:B01----:R-:W-:Y:S05]  /*2bf0*/  BRA `(.L_x_18952) ;  /* 0x0000000800687947 */ /* 0x003fea0003800000 */
.L_x_18960:
        /* <DEDUP_REMOVED lines=27> */
.L_x_18963:
        /* <DEDUP_REMOVED lines=15> */
.L_x_18962:
[----:B------:R-:W2:Y:S02]  /*2ea0*/  LDG.E.U16 R3, desc[UR36][R4.64] ;  /* 0x0000002404037981 */ /* 0x000ea4000c1e1500 */
[----:B--2---:R-:W-:-:S06]  /*2eb0*/  IMAD.U32 R3, R3, 0x10000, RZ ;  /* 0x0001000003037824 */ /* 0x004fcc00078e00ff */
[----:B------:R-:W0:Y:S02]  /*2ec0*/  F2I.FTZ.TRUNC.NTZ R3, R3 ;  /* 0x0000000300037305 */ /* 0x000e24000021f100 */
[----:B0-----:R-:W-:Y:S01]  /*2ed0*/  PRMT R0, R3, 0x7610, R0 ;  /* 0x0000761003007816 */ /* 0x001fe20000000000 */
[----:B------:R-:W-:Y:S06]  /*2ee0*/  BRA `(.L_x_18952) ;  /* 0x0000000400ac7947 */ /* 0x000fec0003800000 */
.L_x_18959:
        /* <DEDUP_REMOVED lines=10> */
.L_x_18966:
        /* <DEDUP_REMOVED lines=21> */
.L_x_18970:
[----:B------:R-:W-:Y:S05]  /*30e0*/  BSYNC.RECONVERGENT B1 ;  /* 0x0000000000017941 */ /* 0x000fea0003800200 */
.L_x_18969:
[----:B------:R-:W-:Y:S01]  /*30f0*/  IMAD.SHL.U32 R0, R0, 0x100000, RZ ;  /* 0x0010000000007824 */ /* 0x000fe200078e00ff */
[----:B------:R-:W-:-:S04]  /*3100*/  LEA R3, R3, 0x3b800000, 0x17 ;  /* 0x3b80000003037811 */ /* 0x000fc800078eb8ff */
[----:B------:R-:W-:-:S07]  /*3110*/  LOP3.LUT R3, R3, R0, R7, 0xfe, !PT ;  /* 0x0000000003037212 */ /* 0x000fce00078efe07 */
.L_x_18968:
[----:B------:R-:W-:Y:S05]  /*3120*/  BSYNC.RECONVERGENT B0 ;  /* 0x0000000000007941 */ /* 0x000fea0003800200 */
.L_x_18967:
[----:B------:R-:W0:Y:S02]  /*3130*/  F2I.FTZ.TRUNC.NTZ R3, R3 ;  /* 0x0000000300037305 */ /* 0x000e24000021f100 */
[----:B0-----:R-:W-:Y:S01]  /*3140*/  PRMT R0, R3, 0x7610, R0 ;  /* 0x0000761003007816 */ /* 0x001fe20000000000 */
[----:B------:R-:W-:Y:S06]  /*3150*/  BRA `(.L_x_18952) ;  /* 0x0000000400107947 */ /* 0x000fec0003800000 */
.L_x_18965:
        /* <DEDUP_REMOVED lines=21> */
.L_x_18974:
[----:B------:R-:W-:Y:S05]  /*32b0*/  BSYNC.RECONVERGENT B1 ;  /* 0x0000000000017941 */ /* 0x000fea0003800200 */
.L_x_18973:
[----:B------:R-:W-:Y:S01]  /*32c0*/  IMAD.SHL.U32 R0, R0, 0x200000, RZ ;  /* 0x0020000000007824 */ /* 0x000fe200078e00ff */
[----:B------:R-:W-:-:S04]  /*32d0*/  LEA R3, R3, 0x37800000, 0x17 ;  /* 0x3780000003037811 */ /* 0x000fc800078eb8ff */
[----:B------:R-:W-:-:S07]  /*32e0*/  LOP3.LUT R3, R3, R0, R7, 0xfe, !PT ;  /* 0x0000000003037212 */ /* 0x000fce00078efe07 */
.L_x_18972:
[----:B------:R-:W-:Y:S05]  /*32f0*/  BSYNC.RECONVERGENT B0 ;  /* 0x0000000000007941 */ /* 0x000fea0003800200 */
.L_x_18971:
[----:B------:R-:W0:Y:S02]  /*3300*/  F2I.FTZ.TRUNC.NTZ R3, R3 ;  /* 0x0000000300037305 */ /* 0x000e24000021f100 */
[----:B0-----:R-:W-:Y:S01]  /*3310*/  PRMT R0, R3, 0x7610, R0 ;  /* 0x0000761003007816 */ /* 0x001fe20000000000 */
[----:B------:R-:W-:Y:S06]  /*3320*/  BRA `(.L_x_18952) ;  /* 0x00000000009c7947 */ /* 0x000fec0003800000 */
.L_x_18964:
[----:B------:R-:W-:-:S13]  /*3330*/  ISETP.NE.AND P0, PT, R0, 0x1c, PT ;  /* 0x0000001c0000780c */ /* 0x000fda0003f05270 */
[----:B------:R-:W-:Y:S05]  /*3340*/  @!P0 BRA `(.L_x_18975) ;  /* 0x0000000000908947 */ /* 0x000fea0003800000 */
[----:B------:R-:W-:-:S13]  /*3350*/  ISETP.NE.AND P0, PT, R0, 0x1d, PT ;  /* 0x0000001d0000780c */ /* 0x000fda0003f05270 */
[----:B------:R-:W-:Y:S05]  /*3360*/  @!P0 BRA `(.L_x_18976) ;  /* 0x0000000000808947 */ /* 0x000fea0003800000 */
[----:B------:R-:W-:-:S13]  /*3370*/  ISETP.NE.AND P0, PT, R0, 0x2c, PT ;  /* 0x0000002c0000780c */ /* 0x000fda0003f05270 */
[----:B------:R-:W-:Y:S05]  /*3380*/  @!P0 BRA `(.L_x_18977) ;  /* 0x0000000000488947 */ /* 0x000fea0003800000 */
.L_x_18951:
        /* <DEDUP_REMOVED lines=16> */
.L_x_18978:
[----:B------:R-:W-:Y:S01]  /*3490*/  PRMT R0, RZ, 0x7610, R0 ;  /* 0x00007610ff007816 */ /* 0x000fe20000000000 */
[----:B------:R-:W-:Y:S06]  /*34a0*/  BRA `(.L_x_18952) ;  /* 0x00000000003c7947 */ /* 0x000fec0003800000 */
.L_x_18977:
        /* <DEDUP_REMOVED lines=8> */
.L_x_18980:
[----:B------:R-:W-:Y:S05]  /*3530*/  BSYNC.RECONVERGENT B0 ;  /* 0x0000000000007941 */ /* 0x000fea0003800200 */
.L_x_18979:
[----:B------:R-:W0:Y:S02]  /*3540*/  F2I.FTZ.TRUNC.NTZ R3, R3 ;  /* 0x0000000300037305 */ /* 0x000e24000021f100 */
[----:B0-----:R-:W-:Y:S01]  /*3550*/  PRMT R0, R3, 0x7610, R0 ;  /* 0x0000761003007816 */ /* 0x001fe20000000000 */
[----:B------:R-:W-:Y:S06]  /*3560*/  BRA `(.L_x_18952) ;  /* 0x00000000000c7947 */ /* 0x000fec0003800000 */
.L_x_18976:
[----:B------:R0:W5:Y:S01]  /*3570*/  LDG.E.U8 R0, desc[UR36][R4.64] ;  /* 0x0000002404007981 */ /* 0x000162000c1e1100 */
[----:B------:R-:W-:Y:S05]  /*3580*/  BRA `(.L_x_18952) ;  /* 0x0000000000047947 */ /* 0x000fea0003800000 */
.L_x_18975:
[----:B------:R0:W5:Y:S02]  /*3590*/  LDG.E.U8 R0, desc[UR36][R4.64] ;  /* 0x0000002404007981 */ /* 0x000164000c1e1100 */
.L_x_18952:
[----:B------:R-:W1:Y:S01]  /*35a0*/  LDCU.64 UR6, c[0x0][0x648] ;  /* 0x0000c900ff0677ac */ /* 0x000e620008000a00 */
[----:B-----5:R-:W-:Y:S02]  /*35b0*/  PRMT R25, R25, 0x9910, RZ ;  /* 0x0000991019197816 */ /* 0x020fe400000000ff */
[----:B0-2-4-:R-:W-:Y:S01]  /*35c0*/  LOP3.LUT R4, R2, 0xff, RZ, 0xc0, !PT ;  /* 0x000000ff02047812 */ /* 0x015fe200078ec0ff */
[----:B------:R-:W-:Y:S01]  /*35d0*/  UPRMT UR4, UR41, 0x9910, URZ ;  /* 0x0000991029047896 */ /* 0x000fe200080000ff */
[----:B-1-3--:R-:W-:Y:S01]  /*35e0*/  PRMT R3, R0, 0x9910, RZ ;  /* 0x0000991000037816 */ /* 0x00afe200000000ff */
[----:B------:R-:W-:Y:S01]  /*35f0*/  IMAD.MOV.U32 R0, RZ, RZ, R25 ;  /* 0x000000ffff007224 */ /* 0x000fe200078e0019 */
[----:B------:R-:W-:-:S03]  /*3600*/  ISETP.GT.AND P0, PT, R4, 0x9, PT ;  /* 0x000000090400780c */ /* 0x000fc60003f04270 */
[----:B------:R-:W-:-:S05]  /*3610*/  IMAD R0, R0, R3, RZ ;  /* 0x0000000300007224 */ /* 0x000fca00078e02ff */
[----:B------:R-:W-:Y:S02]  /*3620*/  PRMT R0, R0, 0x9910, RZ ;  /* 0x0000991000007816 */ /* 0x000fe400000000ff */
[----:B------:R-:W-:-:S03]  /*3630*/  IADD3 R8, P1, PT, R23, UR6, RZ ;  /* 0x0000000617087c10 */ /* 0x000fc6000ff3e0ff */
[----:B------:R-:W-:Y:S02]  /*3640*/  IMAD R3, R0, UR4, RZ ;  /* 0x0000000400037c24 */ /* 0x000fe4000f8e02ff */
[----:B------:R-:W-:Y:S01]  /*3650*/  IMAD.X R9, RZ, RZ, UR7, P1 ;  /* 0x00000007ff097e24 */ /* 0x000fe200088e06ff */
[----:B------:R-:W-:Y:S07]  /*3660*/  @P0 BRA `(.L_x_18981) ;  /* 0x0000000400040947 */ /* 0x000fee0003800000 */
        /* <DEDUP_REMOVED lines=10> */
.L_x_18984:
[----:B------:R0:W-:Y:S01]  /*3710*/  STG.E.U8 desc[UR36][R8.64], R3 ;  /* 0x0000000308007986 */ /* 0x0001e2000c101124 */
[----:B------:R-:W-:Y:S05]  /*3720*/  BRA `(.L_x_18986) ;  /* 0x0000000c00887947 */ /* 0x000fea0003800000 */
.L_x_18983:
        /* <DEDUP_REMOVED lines=12> */
.L_x_18988:
[----:B------:R-:W-:-:S04]  /*37f0*/  LOP3.LUT R3, R3, 0xffff, RZ, 0xc0, !PT ;  /* 0x0000ffff03037812 */ /* 0x000fc800078ec0ff */
[----:B------:R-:W-:-:S05]  /*3800*/  PRMT R3, R3, 0x8880, RZ ;  /* 0x0000888003037816 */ /* 0x000fca00000000ff */
[----:B------:R0:W-:Y:S01]  /*3810*/  STG.E desc[UR36][R8.64], R3 ;  /* 0x0000000308007986 */ /* 0x0001e2000c101924 */
[----:B------:R-:W-:Y:S05]  /*3820*/  BRA `(.L_x_18986) ;  /* 0x0000000c00487947 */ /* 0x000fea0003800000 */
.L_x_18987:
[----:B------:R-:W-:-:S04]  /*3830*/  PRMT R3, R3, 0x8880, RZ ;  /* 0x0000888003037816 */ /* 0x000fc800000000ff */
[----:B------:R-:W-:-:S05]  /*3840*/  PRMT R3, R3, 0x7710, RZ ;  /* 0x0000771003037816 */ /* 0x000fca00000000ff */
[----:B------:R0:W-:Y:S01]  /*3850*/  STG.E.U16 desc[UR36][R8.64], R3 ;  /* 0x0000000308007986 */ /* 0x0001e2000c101524 */
[----:B------:R-:W-:Y:S05]  /*3860*/  BRA `(.L_x_18986) ;  /* 0x0000000c00387947 */ /* 0x000fea0003800000 */
.L_x_18982:
        /* <DEDUP_REMOVED lines=9> */
.L_x_18990:
[----:B------:R-:W0:Y:S02]  /*3900*/  I2F.S8 R0, R3 ;  /* 0x0000000300007306 */ /* 0x000e240000001400 */
[----:B0-----:R-:W-:-:S05]  /*3910*/  F2FP.F16.F32.PACK_AB R0, RZ, R0 ;  /* 0x00000000ff00723e */ /* 0x001fca00000000ff */
[----:B------:R0:W-:Y:S01]  /*3920*/  STG.E.U16 desc[UR36][R8.64], R0 ;  /* 0x0000000008007986 */ /* 0x0001e2000c101524 */
[----:B------:R-:W-:Y:S05]  /*3930*/  BRA `(.L_x_18986) ;  /* 0x0000000c00047947 */ /* 0x000fea0003800000 */
.L_x_18989:
        /* <DEDUP_REMOVED lines=10> */
.L_x_18992:
[----:B------:R-:W0:Y:S02]  /*39e0*/  I2F.S8 R3, R3 ;  /* 0x0000000300037306 */ /* 0x000e240000001400 */
[----:B0-----:R-:W-:-:S04]  /*39f0*/  F2FP.F16.F32.PACK_AB R3, RZ, R3 ;  /* 0x00000003ff03723e */ /* 0x001fc800000000ff */
[----:B------:R-:W-:-:S05]  /*3a00*/  PRMT R3, R3, 0x5410, RZ ;  /* 0x0000541003037816 */ /* 0x000fca00000000ff */
[----:B------:R0:W-:Y:S01]  /*3a10*/  STG.E desc[UR36][R8.64], R3 ;  /* 0x0000000308007986 */ /* 0x0001e2000c101924 */
[----:B------:R-:W-:Y:S05]  /*3a20*/  BRA `(.L_x_18986) ;  /* 0x0000000800c87947 */ /* 0x000fea0003800000 */
.L_x_18991:
[----:B------:R-:W-:-:S04]  /*3a30*/  PRMT R4, R3, 0x8880, RZ ;  /* 0x0000888003047816 */ /* 0x000fc800000000ff */
[----:B------:R-:W-:-:S06]  /*3a40*/  PRMT R4, R4, 0x7710, RZ ;  /* 0x0000771004047816 */ /* 0x000fcc00000000ff */
[----:B------:R-:W0:Y:S02]  /*3a50*/  I2F.F64.S16 R4, R4 ;  /* 0x0000000400047312 */ /* 0x000e240000101c00 */
[----:B0-----:R0:W-:Y:S01]  /*3a60*/  STG.E.64 desc[UR36][R8.64], R4 ;  /* 0x0000000408007986 */ /* 0x0011e2000c101b24 */
[----:B------:R-:W-:Y:S05]  /*3a70*/  BRA `(.L_x_18986) ;  /* 0x0000000800b47947 */ /* 0x000fea0003800000 */
.L_x_18981:
        /* <DEDUP_REMOVED lines=12> */
.L_x_18995:
[----:B------:R-:W-:Y:S02]  /*3b40*/  PRMT R4, R3, 0x8880, RZ ;  /* 0x0000888003047816 */ /* 0x000fe400000000ff */
[----:B------:R-:W-:Y:S02]  /*3b50*/  CS2R R6, SRZ ;  /* 0x0000000000067805 */ /* 0x000fe4000001ff00 */
[----:B------:R-:W-:-:S06]  /*3b60*/  PRMT R4, R4, 0x7710, RZ ;  /* 0x0000771004047816 */ /* 0x000fcc00000000ff */
[----:B------:R-:W0:Y:S02]  /*3b70*/  I2F.F64.S16 R4, R4 ;  /* 0x0000000400047312 */ /* 0x000e240000101c00 */
[----:B0-----:R3:W-:Y:S01]  /*3b80*/  STG.E.128 desc[UR36][R8.64], R4 ;  /* 0x0000000408007986 */ /* 0x0017e2000c101d24 */
[----:B------:R-:W-:Y:S05]  /*3b90*/  BRA `(.L_x_18986) ;  /* 0x00000008006c7947 */ /* 0x000fea0003800000 */
.L_x_18994:
        /* <DEDUP_REMOVED lines=19> */
.L_x_18999:
[----:B------:R-:W-:Y:S05]  /*3cd0*/  BSYNC.RECONVERGENT B0 ;  /* 0x0000000000007941 */ /* 0x000fea0003800200 */
.L_x_18998:
[----:B------:R-:W-:-:S05]  /*3ce0*/  LOP3.LUT R5, R0, 0x80, R5, 0xf8, !PT ;  /* 0x0000008000057812 */ /* 0x000fca00078ef805 */
[----:B------:R0:W-:Y:S01]  /*3cf0*/  STG.E.U8 desc[UR36][R8.64], R5 ;  /* 0x0000000508007986 */ /* 0x0001e2000c101124 */
[----:B------:R-:W-:Y:S05]  /*3d00*/  BRA `(.L_x_18986) ;  /* 0x0000000800107947 */ /* 0x000fea0003800000 */
.L_x_18997:
        /* <DEDUP_REMOVED lines=15> */
.L_x_19001:
[----:B------:R-:W-:Y:S05]  /*3e00*/  BSYNC.RECONVERGENT B0 ;  /* 0x0000000000007941 */ /* 0x000fea0003800200 */
.L_x_19000:
[----:B------:R-:W-:-:S05]  /*3e10*/  LOP3.LUT R5, R0, 0x80, R5, 0xf8, !PT ;  /* 0x0000008000057812 */ /* 0x000fca00078ef805 */
[----:B------:R1:W-:Y:S01]  /*3e20*/  STG.E.U8 desc[UR36][R8.64], R5 ;  /* 0x0000000508007986 */ /* 0x0003e2000c101124 */
[----:B------:R-:W-:Y:S05]  /*3e30*/  BRA `(.L_x_18986) ;  /* 0x0000000400c47947 */ /* 0x000fea0003800000 */
.L_x_18996:
[----:B------:R-:W0:Y:S02]  /*3e40*/  I2F.S8 R0, R3 ;  /* 0x0000000300007306 */ /* 0x000e240000001400 */
[----:B0-----:R-:W-:-:S05]  /*3e50*/  F2FP.BF16.F32.PACK_AB R0, RZ, R0 ;  /* 0x00000000ff00723e */ /* 0x001fca00000010ff */
[----:B------:R2:W-:Y:S01]  /*3e60*/  STG.E.U16 desc[UR36][R8.64], R0 ;  /* 0x0000000008007986 */ /* 0x0005e2000c101524 */
[----:B------:R-:W-:Y:S05]  /*3e70*/  BRA `(.L_x_18986) ;  /* 0x0000000400b47947 */ /* 0x000fea0003800000 */
.L_x_18993:
        /* <DEDUP_REMOVED lines=12> */
.L_x_19004:
        /* <DEDUP_REMOVED lines=13> */
.L_x_19007:
[----:B------:R-:W-:-:S04]  /*4010*/  SHF.R.U32.HI R0, RZ, 0x14, R3 ;  /* 0x00000014ff007819 */ /* 0x000fc80000011603 */
[----:B------:R-:W-:-:S04]  /*4020*/  LOP3.LUT R0, R0, 0x1, RZ, 0xc0, !PT ;  /* 0x0000000100007812 */ /* 0x000fc800078ec0ff */
[----:B------:R-:W-:-:S04]  /*4030*/  IADD3 R0, PT, PT, R3, 0x487ffff, R0 ;  /* 0x0487ffff03007810 */ /* 0x000fc80007ffe000 */
[----:B------:R-:W-:-:S04]  /*4040*/  SHF.R.U32.HI R0, RZ, 0x14, R0 ;  /* 0x00000014ff007819 */ /* 0x000fc80000011600 */
[----:B------:R-:W-:-:S07]  /*4050*/  LOP3.LUT R0, R0, 0xff, RZ, 0xc0, !PT ;  /* 0x000000ff00007812 */ /* 0x000fce00078ec0ff */
.L_x_19008:
[----:B------:R-:W-:-:S04]  /*4060*/  SHF.R.U32.HI R3, RZ, 0x18, R3 ;  /* 0x00000018ff037819 */ /* 0x000fc80000011603 */
[----:B------:R-:W-:-:S04]  /*4070*/  LOP3.LUT R0, R0, 0x80, R3, 0xf8, !PT ;  /* 0x0000008000007812 */ /* 0x000fc800078ef803 */
[----:B------:R-:W-:-:S07]  /*4080*/  PRMT R4, R0, 0x7610, R4 ;  /* 0x0000761000047816 */ /* 0x000fce0000000004 */
.L_x_19006:
[----:B------:R-:W-:Y:S05]  /*4090*/  BSYNC.RECONVERGENT B0 ;  /* 0x0000000000007941 */ /* 0x000fea0003800200 */
.L_x_19005:
[----:B------:R0:W-:Y:S01]  /*40a0*/  STG.E.U8 desc[UR36][R8.64], R4 ;  /* 0x0000000408007986 */ /* 0x0001e2000c101124 */
[----:B------:R-:W-:Y:S05]  /*40b0*/  BRA `(.L_x_18986) ;  /* 0x0000000400247947 */ /* 0x000fea0003800000 */
.L_x_19003:
        /* <DEDUP_REMOVED lines=13> */
.L_x_19011:
[----:B------:R-:W-:-:S04]  /*4190*/  SHF.R.U32.HI R0, RZ, 0x15, R3 ;  /* 0x00000015ff007819 */ /* 0x000fc80000011603 */
[----:B------:R-:W-:-:S04]  /*41a0*/  LOP3.LUT R0, R0, 0x1, RZ, 0xc0, !PT ;  /* 0x0000000100007812 */ /* 0x000fc800078ec0ff */
[----:B------:R-:W-:-:S04]  /*41b0*/  IADD3 R0, PT, PT, R3, 0x88fffff, R0 ;  /* 0x088fffff03007810 */ /* 0x000fc80007ffe000 */
[----:B------:R-:W-:-:S04]  /*41c0*/  SHF.R.U32.HI R0, RZ, 0x15, R0 ;  /* 0x00000015ff007819 */ /* 0x000fc80000011600 */
[----:B------:R-:W-:-:S07]  /*41d0*/  LOP3.LUT R0, R0, 0xff, RZ, 0xc0, !PT ;  /* 0x000000ff00007812 */ /* 0x000fce00078ec0ff */
.L_x_19012:
[----:B------:R-:W-:-:S04]  /*41e0*/  SHF.R.U32.HI R3, RZ, 0x18, R3 ;  /* 0x00000018ff037819 */ /* 0x000fc80000011603 */
[----:B------:R-:W-:-:S04]  /*41f0*/  LOP3.LUT R0, R0, 0x80, R3, 0xf8, !PT ;  /* 0x0000008000007812 */ /* 0x000fc800078ef803 */
[----:B------:R-:W-:-:S07]  /*4200*/  PRMT R4, R0, 0x7610, R4 ;  /* 0x0000761000047816 */ /* 0x000fce0000000004 */
.L_x_19010:
[----:B------:R-:W-:Y:S05]  /*4210*/  BSYNC.RECONVERGENT B0 ;  /* 0x0000000000007941 */ /* 0x000fea0003800200 */
.L_x_19009:
[----:B------:R0:W-:Y:S01]  /*4220*/  STG.E.U8 desc[UR36][R8.64], R4 ;  /* 0x0000000408007986 */ /* 0x0001e2000c101124 */
[----:B------:R-:W-:Y:S05]  /*4230*/  BRA `(.L_x_18986) ;  /* 0x0000000000c47947 */ /* 0x000fea0003800000 */
.L_x_19002:
[----:B------:R-:W-:-:S13]  /*4240*/  ISETP.NE.AND P0, PT, R4, 0x1c, PT ;  /* 0x0000001c0400780c */ /* 0x000fda0003f05270 */
[----:B------:R-:W-:Y:S05]  /*4250*/  @!P0 BRA `(.L_x_19013) ;  /* 0x0000000000b08947 */ /* 0x000fea0003800000 */
[----:B------:R-:W-:-:S13]  /*4260*/  ISETP.NE.AND P0, PT, R4, 0x1d, PT ;  /* 0x0000001d0400780c */ /* 0x000fda0003f05270 */
[----:B------:R-:W-:Y:S05]  /*4270*/  @!P0 BRA `(.L_x_19014) ;  /* 0x0000000000908947 */ /* 0x000fea0003800000 */
[----:B------:R-:W-:-:S13]  /*4280*/  ISETP.NE.AND P0, PT, R4, 0x2c, PT ;  /* 0x0000002c0400780c */ /* 0x000fda0003f05270 */
[----:B------:R-:W-:Y:S05]  /*4290*/  @!P0 BRA `(.L_x_19015) ;  /* 0x0000000000448947 */ /* 0x000fea0003800000 */
.L_x_18985:
        /* <DEDUP_REMOVED lines=16> */
.L_x_19016:
[----:B------:R-:W-:Y:S05]  /*43a0*/  BRA `(.L_x_18986) ;  /* 0x0000000000687947 */ /* 0x000fea0003800000 */
.L_x_19015:
        /* <DEDUP_REMOVED lines=17> */
.L_x_19014:
[----:B------:R-:W-:-:S04]  /*44c0*/  LOP3.LUT R3, R3, 0xffff, RZ, 0xc0, !PT ;  /* 0x0000ffff03037812 */ /* 0x000fc800078ec0ff */
[----:B------:R-:W-:-:S05]  /*44d0*/  PRMT R3, R3, 0x8880, RZ ;  /* 0x0000888003037816 */ /* 0x000fca00000000ff */
[----:B------:R-:W-:-:S05]  /*44e0*/  IMAD.MOV.U32 R4, RZ, RZ, R3 ;  /* 0x000000ffff047224 */ /* 0x000fca00078e0003 */
[----:B------:R-:W-:-:S05]  /*44f0*/  SHF.R.S32.HI R5, RZ, 0x1f, R4 ;  /* 0x0000001fff057819 */ /* 0x000fca0000011404 */
[----:B------:R0:W-:Y:S01]  /*4500*/  STG.E.64 desc[UR36][R8.64], R4 ;  /* 0x0000000408007986 */ /* 0x0001e2000c101b24 */
[----:B------:R-:W-:Y:S05]  /*4510*/  BRA `(.L_x_18986) ;  /* 0x00000000000c7947 */ /* 0x000fea0003800000 */
.L_x_19013:
[----:B------:R-:W-:-:S04]  /*4520*/  LOP3.LUT R3, R3, 0xffff, RZ, 0xc0, !PT ;  /* 0x0000ffff03037812 */ /* 0x000fc800078ec0ff */
[----:B------:R-:W-:-:S05]  /*4530*/  PRMT R3, R3, 0x8880, RZ ;  /* 0x0000888003037816 */ /* 0x000fca00000000ff */
[----:B------:R0:W-:Y:S02]  /*4540*/  STG.E desc[UR36][R8.64], R3 ;  /* 0x0000000308007986 */ /* 0x0001e4000c101924 */
.L_x_18986:
[----:B------:R-:W-:-:S07]  /*4550*/  VIADD R17, R17, 0x80 ;  /* 0x0000008011117836 */ /* 0x000fce0000000000 */
.L_x_18910:
[----:B------:R-:W-:Y:S05]  /*4560*/  BSYNC.RECONVERGENT B6 ;  /* 0x0000000000067941 */ /* 0x000fea0003800200 */
.L_x_18909:
        /* <DEDUP_REMOVED lines=358> */
.L_x_19019:
        /* <DEDUP_REMOVED lines=24> */
.L_x_19020:
        /* <DEDUP_REMOVED lines=16> */
.L_x_19024:
[----:B------:R0:W5:Y:S01]  /*5e50*/  LDG.E.U8 R25, desc[UR36][R4.64] ;  /* 0x0000002404197981 */ /* 0x000162000c1e1100 */
[----:B------:R-:W-:Y:S05]  /*5e60*/  BRA `(.L_x_19026) ;  /* 0x0000000c00507947 */ /* 0x000fea0003800000 */
.L_x_19023:
        /* <DEDUP_REMOVED lines=8> */
.L_x_19028:
[----:B------:R4:W5:Y:S01]  /*5ef0*/  LDG.E.U8 R25, desc[UR36][R4.64] ;  /* 0x0000002404197981 */ /* 0x000962000c1e1100 */
[----:B------:R-:W-:Y:S05]  /*5f00*/  BRA `(.L_x_19026) ;  /* 0x0000000c00287947 */ /* 0x000fea0003800000 */
.L_x_19027:
[----:B------:R3:W5:Y:S01]  /*5f10*/  LDG.E.U16 R25, desc[UR36][R4.64] ;  /* 0x0000002404197981 */ /* 0x000762000c1e1500 */
[----:B------:R-:W-:Y:S05]  /*5f20*/  BRA `(.L_x_19026) ;  /* 0x0000000c00207947 */ /* 0x000fea0003800000 */
.L_x_19022:
        /* <DEDUP_REMOVED lines=9> */
.L_x_19030:
[----:B------:R-:W2:Y:S02]  /*5fc0*/  LDG.E.U16 R0, desc[UR36][R4.64] ;  /* 0x0000002404007981 */ /* 0x000ea4000c1e1500 */
[----:B--2---:R-:W-:-:S06]  /*5fd0*/  HADD2.F32 R0, -RZ, R0.H0_H0 ;  /* 0x20000000ff007230 */ /* 0x004fcc0000004100 */
[----:B------:R-:W0:Y:S02]  /*5fe0*/  F2I.FTZ.TRUNC.NTZ R0, R0 ;  /* 0x0000000000007305 */ /* 0x000e24000021f100 */
[----:B0-----:R-:W-:Y:S01]  /*5ff0*/  PRMT R25, R0, 0x7610, R25 ;  /* 0x0000761000197816 */ /* 0x001fe20000000019 */
[----:B------:R-:W-:Y:S06]  /*6000*/  BRA `(.L_x_19026) ;  /* 0x0000000800e87947 */ /* 0x000fec0003800000 */
.L_x_19029:
        /* <DEDUP_REMOVED lines=9> */
.L_x_19032:
[----:B------:R-:W2:Y:S02]  /*60a0*/  LDG.E.U16 R4, desc[UR36][R4.64] ;  /* 0x0000002404047981 */ /* 0x000ea4000c1e1500 */
[----:B--2---:R-:W-:-:S06]  /*60b0*/  HADD2.F32 R0, -RZ, R4.H0_H0 ;  /* 0x20000004ff007230 */ /* 0x004fcc0000004100 */
[----:B------:R-:W0:Y:S02]  /*60c0*/  F2I.FTZ.TRUNC.NTZ R0, R0 ;  /* 0x0000000000007305 */ /* 0x000e24000021f100 */
[----:B0-----:R-:W-:Y:S01]  /*60d0*/  PRMT R25, R0, 0x7610, R25 ;  /* 0x0000761000197816 */ /* 0x001fe20000000019 */
[----:B------:R-:W-:Y:S06]  /*60e0*/  BRA `(.L_x_19026) ;  /* 0x0000000800b07947 */ /* 0x000fec0003800000 */
.L_x_19031:
[----:B------:R-:W2:Y:S02]  /*60f0*/  LDG.E.64 R4, desc[UR36][R4.64] ;  /* 0x0000002404047981 */ /* 0x000ea4000c1e1b00 */
[----:B--2---:R0:W1:Y:S02]  /*6100*/  F2I.F64.TRUNC R25, R4 ;  /* 0x0000000400197311 */ /* 0x004064000030d100 */
[----:B01----:R-:W-:Y:S05]  /*6110*/  BRA `(.L_x_19026) ;  /* 0x0000000800a47947 */ /* 0x003fea0003800000 */
.L_x_19021:
        /* <DEDUP_REMOVED lines=12> */
.L_x_19035:
[----:B------:R-:W2:Y:S02]  /*61e0*/  LDG.E.64 R4, desc[UR36][R4.64] ;  /* 0x0000002404047981 */ /* 0x000ea4000c1e1b00 */
[----:B--2---:R3:W4:Y:S02]  /*61f0*/  F2I.F64.TRUNC R25, R4 ;  /* 0x0000000400197311 */ /* 0x004724000030d100 */
[----:B---34-:R-:W-:Y:S05]  /*6200*/  BRA `(.L_x_19026) ;  /* 0x0000000800687947 */ /* 0x018fea0003800000 */
.L_x_19034:
        /* <DEDUP_REMOVED lines=27> */
.L_x_19037:
        /* <DEDUP_REMOVED lines=15> */
.L_x_19036:
[----:B------:R-:W2:Y:S02]  /*64b0*/  LDG.E.U16 R0, desc[UR36][R4.64] ;  /* 0x0000002404007981 */ /* 0x000ea4000c1e1500 */
[----:B--2---:R-:W-:-:S06]  /*64c0*/  IMAD.U32 R0, R0, 0x10000, RZ ;  /* 0x0001000000007824 */ /* 0x004fcc00078e00ff */
[----:B------:R-:W0:Y:S02]  /*64d0*/  F2I.FTZ.TRUNC.NTZ R0, R0 ;  /* 0x0000000000007305 */ /* 0x000e24000021f100 */
[----:B0-----:R-:W-:Y:S01]  /*64e0*/  PRMT R25, R0, 0x7610, R25 ;  /* 0x0000761000197816 */ /* 0x001fe20000000019 */
[----:B------:R-:W-:Y:S06]  /*64f0*/  BRA `(.L_x_19026) ;  /* 0x0000000400ac7947 */ /* 0x000fec0003800000 */
.L_x_19033:
        /* <DEDUP_REMOVED lines=10> */
.L_x_19040:
        /* <DEDUP_REMOVED lines=21> */
.L_x_19044:
[----:B------:R-:W-:Y:S05]  /*66f0*/  BSYNC.RECONVERGENT B1 ;  /* 0x0000000000017941 */ /* 0x000fea0003800200 */
.L_x_19043:
[----:B------:R-:W-:Y:S01]  /*6700*/  IMAD.SHL.U32 R0, R0, 0x100000, RZ ;  /* 0x0010000000007824 */ /* 0x000fe200078e00ff */
[----:B------:R-:W-:-:S04]  /*6710*/  LEA R3, R3, 0x3b800000, 0x17 ;  /* 0x3b80000003037811 */ /* 0x000fc800078eb8ff */
[----:B------:R-:W-:-:S07]  /*6720*/  LOP3.LUT R0, R3, R0, R7, 0xfe, !PT ;  /* 0x0000000003007212 */ /* 0x000fce00078efe07 */
.L_x_19042:
[----:B------:R-:W-:Y:S05]  /*6730*/  BSYNC.RECONVERGENT B0 ;  /* 0x0000000000007941 */ /* 0x000fea0003800200 */
.L_x_19041:
[----:B------:R-:W0:Y:S02]  /*6740*/  F2I.FTZ.TRUNC.NTZ R0, R0 ;  /* 0x0000000000007305 */ /* 0x000e24000021f100 */
[----:B0-----:R-:W-:Y:S01]  /*6750*/  PRMT R25, R0, 0x7610, R25 ;  /* 0x0000761000197816 */ /* 0x001fe20000000019 */
[----:B------:R-:W-:Y:S06]  /*6760*/  BRA `(.L_x_19026) ;  /* 0x0000000400107947 */ /* 0x000fec0003800000 */
.L_x_19039:
        /* <DEDUP_REMOVED lines=21> */
.L_x_19048:
[----:B------:R-:W-:Y:S05]  /*68c0*/  BSYNC.RECONVERGENT B1 ;  /* 0x0000000000017941 */ /* 0x000fea0003800200 */
.L_x_19047:
[----:B------:R-:W-:Y:S01]  /*68d0*/  IMAD.SHL.U32 R0, R0, 0x200000, RZ ;  /* 0x0020000000007824 */ /* 0x000fe200078e00ff */
[----:B------:R-:W-:-:S04]  /*68e0*/  LEA R3, R3, 0x37800000, 0x17 ;  /* 0x3780000003037811 */ /* 0x000fc800078eb8ff */
[----:B------:R-:W-:-:S07]  /*68f0*/  LOP3.LUT R0, R3, R0, R7, 0xfe, !PT ;  /* 0x0000000003007212 */ /* 0x000fce00078efe07 */
.L_x_19046:
[----:B------:R-:W-:Y:S05]  /*6900*/  BSYNC.RECONVERGENT B0 ;  /* 0x0000000000007941 */ /* 0x000fea0003800200 */
.L_x_19045:
[----:B------:R-:W0:Y:S02]  /*6910*/  F2I.FTZ.TRUNC.NTZ R0, R0 ;  /* 0x0000000000007305 */ /* 0x000e24000021f100 */
[----:B0-----:R-:W-:Y:S01]  /*6920*/  PRMT R25, R0, 0x7610, R25 ;  /* 0x0000761000197816 */ /* 0x001fe20000000019 */
[----:B------:R-:W-:Y:S06]  /*6930*/  BRA `(.L_x_19026) ;  /* 0x00000000009c7947 */ /* 0x000fec0003800000 */
.L_x_19038:
        /* <DEDUP_REMOVED lines=14> */
.L_x_19052:
[----:B------:R-:W-:Y:S05]  /*6a20*/  BSYNC.RECONVERGENT B0 ;  /* 0x0000000000007941 */ /* 0x000fea0003800200 */
.L_x_19051:
[----:B------:R-:W0:Y:S02]  /*6a30*/  F2I.FTZ.TRUNC.NTZ R0, R0 ;  /* 0x0000000000007305 */ /* 0x000e24000021f100 */
[----:B0-----:R-:W-:Y:S01]  /*6a40*/  PRMT R25, R0, 0x7610, R25 ;  /* 0x0000761000197816 */ /* 0x001fe20000000019 */
[----:B------:R-:W-:Y:S06]  /*6a50*/  BRA `(.L_x_19026) ;  /* 0x0000000000547947 */ /* 0x000fec0003800000 */
.L_x_19025:
        /* <DEDUP_REMOVED lines=16> */
.L_x_19053:
[----:B------:R-:W-:Y:S01]  /*6b60*/  PRMT R25, RZ, 0x7610, R25 ;  /* 0x00007610ff197816 */ /* 0x000fe20000000019 */
[----:B------:R-:W-:Y:S06]  /*6b70*/  BRA `(.L_x_19026) ;  /* 0x00000000000c7947 */ /* 0x000fec0003800000 */
.L_x_19050:
[----:B------:R1:W5:Y:S01]  /*6b80*/  LDG.E.U8 R25, desc[UR36][R4.64] ;  /* 0x0000002404197981 */ /* 0x000362000c1e1100 */
[----:B------:R-:W-:Y:S05]  /*6b90*/  BRA `(.L_x_19026) ;  /* 0x0000000000047947 */ /* 0x000fea0003800000 */
.L_x_19049:
[----:B------:R2:W5:Y:S02]  /*6ba0*/  LDG.E.U8 R25, desc[UR36][R4.64] ;  /* 0x0000002404197981 */ /* 0x000564000c1e1100 */
.L_x_19026:
        /* <DEDUP_REMOVED lines=16> */
.L_x_19057:
[----:B------:R3:W5:Y:S01]  /*6cb0*/  LDG.E.U8 R0, desc[UR36][R4.64] ;  /* 0x0000002404007981 */ /* 0x000762000c1e1100 */
[----:B------:R-:W-:Y:S05]  /*6cc0*/  BRA `(.L_x_19059) ;  /* 0x0000000c00507947 */ /* 0x000fea0003800000 */
.L_x_19056:
        /* <DEDUP_REMOVED lines=8> */
.L_x_19061:
[----:B------:R2:W5:Y:S01]  /*6d50*/  LDG.E.U8 R0, desc[UR36][R4.64] ;  /* 0x0000002404007981 */ /* 0x000562000c1e1100 */
[----:B------:R-:W-:Y:S05]  /*6d60*/  BRA `(.L_x_19059) ;  /* 0x0000000c00287947 */ /* 0x000fea0003800000 */
.L_x_19060:
[----:B------:R0:W5:Y:S01]  /*6d70*/  LDG.E.U16 R0, desc[UR36][R4.64] ;  /* 0x0000002404007981 */ /* 0x000162000c1e1500 */
[----:B------:R-:W-:Y:S05]  /*6d80*/  BRA `(.L_x_19059) ;  /* 0x0000000c00207947 */ /* 0x000fea0003800000 */
.L_x_19055:
        /* <DEDUP_REMOVED lines=9> */
.L_x_19063:
[----:B------:R-:W2:Y:S02]  /*6e20*/  LDG.E.U16 R3, desc[UR36][R4.64] ;  /* 0x0000002404037981 */ /* 0x000ea4000c1e1500 */
[----:B--2---:R-:W-:-:S06]  /*6e30*/  HADD2.F32 R3, -RZ, R3.H0_H0 ;  /* 0x20000003ff037230 */ /* 0x004fcc0000004100 */
[----:B------:R-:W0:Y:S02]  /*6e40*/  F2I.FTZ.TRUNC.NTZ R3, R3 ;  /* 0x0000000300037305 */ /* 0x000e24000021f100 */
[----:B0-----:R-:W-:Y:S01]  /*6e50*/  PRMT R0, R3, 0x7610, R0 ;  /* 0x0000761003007816 */ /* 0x001fe20000000000 */
[----:B------:R-:W-:Y:S06]  /*6e60*/  BRA `(.L_x_19059) ;  /* 0x0000000800e87947 */ /* 0x000fec0003800000 */
.L_x_19062:
        /* <DEDUP_REMOVED lines=9> */
.L_x_19065:
[----:B------:R-:W2:Y:S02]  /*6f00*/  LDG.E.U16 R4, desc[UR36][R4.64] ;  /* 0x0000002404047981 */ /* 0x000ea4000c1e1500 */
[----:B--2---:R-:W-:-:S06]  /*6f10*/  HADD2.F32 R3, -RZ, R4.H0_H0 ;  /* 0x20000004ff037230 */ /* 0x004fcc0000004100 */
[----:B------:R-:W0:Y:S02]  /*6f20*/  F2I.FTZ.TRUNC.NTZ R3, R3 ;  /* 0x0000000300037305 */ /* 0x000e24000021f100 */
[----:B0-----:R-:W-:Y:S01]  /*6f30*/  PRMT R0, R3, 0x7610, R0 ;  /* 0x0000761003007816 */ /* 0x001fe20000000000 */
[----:B------:R-:W-:Y:S06]  /*6f40*/  BRA `(.L_x_19059) ;  /* 0x0000000800b07947 */ /* 0x000fec0003800000 */
.L_x_19064:
[----:B------:R-:W2:Y:S02]  /*6f50*/  LDG.E.64 R4, desc[UR36][R4.64] ;  /* 0x0000002404047981 */ /* 0x000ea4000c1e1b00 */
[----:B--2---:R0:W1:Y:S02]  /*6f60*/  F2I.F64.TRUNC R0, R4 ;  /* 0x0000000400007311 */ /* 0x004064000030d100 */
[----:B01----:R-:W-:Y:S05]  /*6f70*/  BRA `(.L_x_19059) ;  /* 0x0000000800a47947 */ /* 0x003fea0003800000 */
.L_x_19054:
        /* <DEDUP_REMOVED lines=12> */
.L_x_19068:
[----:B------:R-:W2:Y:S02]  /*7040*/  LDG.E.64 R4, desc[UR36][R4.64] ;  /* 0x0000002404047981 */ /* 0x000ea4000c1e1b00 */
[----:B--2---:R0:W1:Y:S02]  /*7050*/  F2I.F64.TRUNC R0, R4 ;  /* 0x0000000400007311 */ /* 0x004064000030d100 */
[----:B01----:R-:W-:Y:S05]  /*7060*/  BRA `(.L_x_19059) ;  /* 0x0000000800687947 */ /* 0x003fea0003800000 */
.L_x_19067:
        /* <DEDUP_REMOVED lines=27> */
.L_x_19070:
        /* <DEDUP_REMOVED lines=15> */
.L_x_19069:
[----:B------:R-:W2:Y:S02]  /*7310*/  LDG.E.U16 R3, desc[UR36][R4.64] ;  /* 0x0000002404037981 */ /* 0x000ea4000c1e1500 */
[----:B--2---:R-:W-:-:S06]  /*7320*/  IMAD.U32 R3, R3, 0x10000, RZ ;  /* 0x0001000003037824 */ /* 0x004fcc00078e00ff */
[----:B------:R-:W0:Y:S02]  /*7330*/  F2I.FTZ.TRUNC.NTZ R3, R3 ;  /* 0x0000000300037305 */ /* 0x000e24000021f100 */
[----:B0-----:R-:W-:Y:S01]  /*7340*/  PRMT R0, R3, 0x7610, R0 ;  /* 0x0000761003007816 */ /* 0x001fe20000000000 */
[----:B------:R-:W-:Y:S06]  /*7350*/  BRA `(.L_x_19059) ;  /* 0x0000000400ac7947 */ /* 0x000fec0003800000 */
.L_x_19066:
        /* <DEDUP_REMOVED lines=10> */
.L_x_19073:
        /* <DEDUP_REMOVED lines=21> */
.L_x_19077:
[----:B------:R-:W-:Y:S05]  /*7550*/  BSYNC.RECONVERGENT B1 ;  /* 0x0000000000017941 */ /* 0x000fea0003800200 */
.L_x_19076:
[----:B------:R-:W-:Y:S01]  /*7560*/  IMAD.SHL.U32 R0, R0, 0x100000, RZ ;  /* 0x0010000000007824 */ /* 0x000fe200078e00ff */
[----:B------:R-:W-:-:S04]  /*7570*/  LEA R3, R3, 0x3b800000, 0x17 ;  /* 0x3b80000003037811 */ /* 0x000fc800078eb8ff */
[----:B------:R-:W-:-:S07]  /*7580*/  LOP3.LUT R3, R3, R0, R7, 0xfe, !PT ;  /* 0x0000000003037212 */ /* 0x000fce00078efe07 */
.L_x_19075:
[----:B------:R-:W-:Y:S05]  /*7590*/  BSYNC.RECONVERGENT B0 ;  /* 0x0000000000007941 */ /* 0x000fea0003800200 */
.L_x_19074:
[----:B------:R-:W0:Y:S02]  /*75a0*/  F2I.FTZ.TRUNC.NTZ R3, R3 ;  /* 0x0000000300037305 */ /* 0x000e24000021f100 */
[----:B0-----:R-:W-:Y:S01]  /*75b0*/  PRMT R0, R3, 0x7610, R0 ;  /* 0x0000761003007816 */ /* 0x001fe20000000000 */
[----:B------:R-:W-:Y:S06]  /*75c0*/  BRA `(.L_x_19059) ;  /* 0x0000000400107947 */ /* 0x000fec0003800000 */
.L_x_19072:
        /* <DEDUP_REMOVED lines=21> */
.L_x_19081:
[----:B------:R-:W-:Y:S05]  /*7720*/  BSYNC.RECONVERGENT B1 ;  /* 0x0000000000017941 */ /* 0x000fea0003800200 */
.L_x_19080:
[----:B------:R-:W-:Y:S01]  /*7730*/  IMAD.SHL.U32 R0, R0, 0x200000, RZ ;  /* 0x0020000000007824 */ /* 0x000fe200078e00ff */
[----:B------:R-:W-:-:S04]  /*7740*/  LEA R3, R3, 0x37800000, 0x17 ;  /* 0x3780000003037811 */ /* 0x000fc800078eb8ff */
[----:B------:R-:W-:-:S07]  /*7750*/  LOP3.LUT R3, R3, R0, R7, 0xfe, !PT ;  /* 0x0000000003037212 */ /* 0x000fce00078efe07 */
.L_x_19079:
[----:B------:R-:W-:Y:S05]  /*7760*/  BSYNC.RECONVERGENT B0 ;  /* 0x0000000000007941 */ /* 0x000fea0003800200 */
.L_x_19078:
[----:B------:R-:W0:Y:S02]  /*7770*/  F2I.FTZ.TRUNC.NTZ R3, R3 ;  /* 0x0000000300037305 */ /* 0x000e24000021f100 */
[----:B0-----:R-:W-:Y:S01]  /*7780*/  PRMT R0, R3, 0x7610, R0 ;  /* 0x0000761003007816 */ /* 0x001fe20000000000 */
[----:B------:R-:W-:Y:S06]  /*7790*/  BRA `(.L_x_19059) ;  /* 0x00000000009c7947 */ /* 0x000fec0003800000 */
.L_x_19071:
        /* <DEDUP_REMOVED lines=14> */
.L_x_19085:
[----:B------:R-:W-:Y:S05]  /*7880*/  BSYNC.RECONVERGENT B0 ;  /* 0x0000000000007941 */ /* 0x000fea0003800200 */
.L_x_19084:
[----:B------:R-:W0:Y:S02]  /*7890*/  F2I.FTZ.TRUNC.NTZ R3, R3 ;  /* 0x0000000300037305 */ /* 0x000e24000021f100 */
[----:B0-----:R-:W-:Y:S01]  /*78a0*/  PRMT R0, R3, 0x7610, R0 ;  /* 0x0000761003007816 */ /* 0x001fe20000000000 */
[----:B------:R-:W-:Y:S06]  /*78b0*/  BRA `(.L_x_19059) ;  /* 0x0000000000547947 */ /* 0x000fec0003800000 */
.L_x_19058:
        /* <DEDUP_REMOVED lines=16> */
.L_x_19086:
[----:B------:R-:W-:Y:S01]  /*79c0*/  PRMT R0, RZ, 0x7610, R0 ;  /* 0x00007610ff007816 */ /* 0x000fe20000000000 */
[----:B------:R-:W-:Y:S06]  /*79d0*/  BRA `(.L_x_19059) ;  /* 0x00000000000c7947 */ /* 0x000fec0003800000 */
.L_x_19083:
[----:B------:R0:W5:Y:S01]  /*79e0*/  LDG.E.U8 R0, desc[UR36][R4.64] ;  /* 0x0000002404007981 */ /* 0x000162000c1e1100 */
[----:B------:R-:W-:Y:S05]  /*79f0*/  BRA `(.L_x_19059) ;  /* 0x0000000000047947 */ /* 0x000fea0003800000 */
.L_x_19082:
[----:B------:R0:W5:Y:S02]  /*7a00*/  LDG.E.U8 R0, desc[UR36][R4.64] ;  /* 0x0000002404007981 */ /* 0x000164000c1e1100 */
.L_x_19059:
[----:B-----5:R-:W-:Y:S01]  /*7a10*/  PRMT R25, R25, 0x9910, RZ ;  /* 0x0000991019197816 */ /* 0x020fe200000000ff */
[----:B------:R-:W2:Y:S01]  /*7a20*/  LDCU.64 UR6, c[0x0][0x648] ;  /* 0x0000c900ff0677ac */ /* 0x000ea20008000a00 */
[----:B-1----:R-:W-:-:S03]  /*7a30*/  PRMT R3, R0, 0x9910, RZ ;  /* 0x0000991000037816 */ /* 0x002fc600000000ff */
[----:B------:R-:W-:Y:S01]  /*7a40*/  IMAD.MOV.U32 R0, RZ, RZ, R25 ;  /* 0x000000ffff007224 */ /* 0x000fe200078e0019 */
[----:B------:R-:W-:-:S03]  /*7a50*/  UPRMT UR4, UR41, 0x9910, URZ ;  /* 0x0000991029047896 */ /* 0x000fc600080000ff */
[----:B------:R-:W-:Y:S01]  /*7a60*/  IMAD R0, R0, R3, RZ ;  /* 0x0000000300007224 */ /* 0x000fe200078e02ff */
[----:B------:R-:W-:-:S04]  /*7a70*/  LOP3.LUT R3, R2, 0xff, RZ, 0xc0, !PT ;  /* 0x000000ff02037812 */ /* 0x000fc800078ec0ff */
[----:B------:R-:W-:Y:S02]  /*7a80*/  ISETP.GT.AND P1, PT, R3, 0x9, PT ;  /* 0x000000090300780c */ /* 0x000fe40003f24270 */
[----:B------:R-:W-:Y:S02]  /*7a90*/  PRMT R0, R0, 0x9910, RZ ;  /* 0x0000991000007816 */ /* 0x000fe400000000ff */
[----:B--2---:R-:W-:-:S03]  /*7aa0*/  IADD3 R8, P0, PT, R23, UR6, RZ ;  /* 0x0000000617087c10 */ /* 0x004fc6000ff1e0ff */
[----:B0--34-:R-:W-:Y:S02]  /*7ab0*/  IMAD R5, R0, UR4, RZ ;  /* 0x0000000400057c24 */ /* 0x019fe4000f8e02ff */
[----:B------:R-:W-:-:S04]  /*7ac0*/  IMAD.X R9, RZ, RZ, UR7, P0 ;  /* 0x00000007ff097e24 */ /* 0x000fc800080e06ff */
        /* <DEDUP_REMOVED lines=11> */
.L_x_19090:
[----:B------:R0:W-:Y:S01]  /*7b80*/  STG.E.U8 desc[UR36][R8.64], R5 ;  /* 0x0000000508007986 */ /* 0x0001e2000c101124 */
[----:B------:R-:W-:Y:S05]  /*7b90*/  BRA `(.L_x_19092) ;  /* 0x0000000c00807947 */ /* 0x000fea0003800000 */
.L_x_19089:
        /* <DEDUP_REMOVED lines=12> */
.L_x_19094:
[----:B------:R-:W-:-:S04]  /*7c60*/  LOP3.LUT R5, R5, 0xffff, RZ, 0xc0, !PT ;  /* 0x0000ffff05057812 */ /* 0x000fc800078ec0ff */
[----:B------:R-:W-:-:S05]  /*7c70*/  PRMT R3, R5, 0x8880, RZ ;  /* 0x0000888005037816 */ /* 0x000fca00000000ff */
[----:B------:R0:W-:Y:S01]  /*7c80*/  STG.E desc[UR36][R8.64], R3 ;  /* 0x0000000308007986 */ /* 0x0001e2000c101924 */
[----:B------:R-:W-:Y:S05]  /*7c90*/  BRA `(.L_x_19092) ;  /* 0x0000000c00407947 */ /* 0x000fea0003800000 */
.L_x_19093:
[----:B------:R-:W-:-:S04]  /*7ca0*/  PRMT R3, R5, 0x8880, RZ ;  /* 0x0000888005037816 */ /* 0x000fc800000000ff */
[----:B------:R-:W-:-:S05]  /*7cb0*/  PRMT R3, R3, 0x7710, RZ ;  /* 0x0000771003037816 */ /* 0x000fca00000000ff */
[----:B------:R0:W-:Y:S01]  /*7cc0*/  STG.E.U16 desc[UR36][R8.64], R3 ;  /* 0x0000000308007986 */ /* 0x0001e2000c101524 */
[----:B------:R-:W-:Y:S05]  /*7cd0*/  BRA `(.L_x_19092) ;  /* 0x0000000c00307947 */ /* 0x000fea0003800000 */
.L_x_19088:
        /* <DEDUP_REMOVED lines=9> */
.L_x_19096:
[----:B------:R-:W0:Y:S02]  /*7d70*/  I2F.S8 R0, R5 ;  /* 0x0000000500007306 */ /* 0x000e240000001400 */
[----:B0-----:R-:W-:-:S05]  /*7d80*/  F2FP.F16.F32.PACK_AB R0, RZ, R0 ;  /* 0x00000000ff00723e */ /* 0x001fca00000000ff */
[----:B------:R0:W-:Y:S01]  /*7d90*/  STG.E.U16 desc[UR36][R8.64], R0 ;  /* 0x0000000008007986 */ /* 0x0001e2000c101524 */
[----:B------:R-:W-:Y:S05]  /*7da0*/  BRA `(.L_x_19092) ;  /* 0x0000000800fc7947 */ /* 0x000fea0003800000 */
.L_x_19095:
        /* <DEDUP_REMOVED lines=10> */
.L_x_19098:
[----:B------:R-:W0:Y:S02]  /*7e50*/  I2F.S8 R5, R5 ;  /* 0x0000000500057306 */ /* 0x000e240000001400 */
[----:B0-----:R-:W-:-:S04]  /*7e60*/  F2FP.F16.F32.PACK_AB R3, RZ, R5 ;  /* 0x00000005ff03723e */ /* 0x001fc800000000ff */
[----:B------:R-:W-:-:S05]  /*7e70*/  PRMT R3, R3, 0x5410, RZ ;  /* 0x0000541003037816 */ /* 0x000fca00000000ff */
[----:B------:R0:W-:Y:S01]  /*7e80*/  STG.E desc[UR36][R8.64], R3 ;  /* 0x0000000308007986 */ /* 0x0001e2000c101924 */
[----:B------:R-:W-:Y:S05]  /*7e90*/  BRA `(.L_x_19092) ;  /* 0x0000000800c07947 */ /* 0x000fea0003800000 */
.L_x_19097:
[----:B------:R-:W-:-:S04]  /*7ea0*/  PRMT R4, R5, 0x8880, RZ ;  /* 0x0000888005047816 */ /* 0x000fc800000000ff */
[----:B------:R-:W-:-:S06]  /*7eb0*/  PRMT R4, R4, 0x7710, RZ ;  /* 0x0000771004047816 */ /* 0x000fcc00000000ff */
[----:B------:R-:W0:Y:S02]  /*7ec0*/  I2F.F64.S16 R4, R4 ;  /* 0x0000000400047312 */ /* 0x000e240000101c00 */
[----:B0-----:R0:W-:Y:S01]  /*7ed0*/  STG.E.64 desc[UR36][R8.64], R4 ;  /* 0x0000000408007986 */ /* 0x0011e2000c101b24 */
[----:B------:R-:W-:Y:S05]  /*7ee0*/  BRA `(.L_x_19092) ;  /* 0x0000000800ac7947 */ /* 0x000fea0003800000 */
.L_x_19087:
        /* <DEDUP_REMOVED lines=14> */
.L_x_19102:
        /* <DEDUP_REMOVED lines=17> */
.L_x_19105:
[----:B------:R-:W-:-:S04]  /*80e0*/  SHF.R.U32.HI R3, RZ, 0x18, R5 ;  /* 0x00000018ff037819 */ /* 0x000fc80000011605 */
[----:B------:R-:W-:-:S04]  /*80f0*/  LOP3.LUT R0, R0, 0x80, R3, 0xf8, !PT ;  /* 0x0000008000007812 */ /* 0x000fc800078ef803 */
[----:B------:R-:W-:-:S07]  /*8100*/  PRMT R4, R0, 0x7610, R4 ;  /* 0x0000761000047816 */ /* 0x000fce0000000004 */
.L_x_19104:
[----:B------:R-:W-:Y:S05]  /*8110*/  BSYNC.RECONVERGENT B0 ;  /* 0x0000000000007941 */ /* 0x000fea0003800200 */
.L_x_19103:
[----:B------:R0:W-:Y:S01]  /*8120*/  STG.E.U8 desc[UR36][R8.64], R4 ;  /* 0x0000000408007986 */ /* 0x0001e2000c101124 */
[----:B------:R-:W-:Y:S05]  /*8130*/  BRA `(.L_x_19092) ;  /* 0x0000000800187947 */ /* 0x000fea0003800000 */
.L_x_19101:
        /* <DEDUP_REMOVED lines=17> */
.L_x_19108:
[----:B------:R-:W-:-:S04]  /*8250*/  SHF.R.U32.HI R3, RZ, 0x18, R5 ;  /* 0x00000018ff037819 */ /* 0x000fc80000011605 */
[----:B------:R-:W-:-:S04]  /*8260*/  LOP3.LUT R0, R0, 0x80, R3, 0xf8, !PT ;  /* 0x0000008000007812 */ /* 0x000fc800078ef803 */
[----:B------:R-:W-:-:S07]  /*8270*/  PRMT R4, R0, 0x7610, R4 ;  /* 0x0000761000047816 */ /* 0x000fce0000000004 */
.L_x_19107:
[----:B------:R-:W-:Y:S05]  /*8280*/  BSYNC.RECONVERGENT B0 ;  /* 0x0000000000007941 */ /* 0x000fea0003800200 */
.L_x_19106:
[----:B------:R0:W-:Y:S01]  /*8290*/  STG.E.U8 desc[UR36][R8.64], R4 ;  /* 0x0000000408007986 */ /* 0x0001e2000c101124 */
[----:B------:R-:W-:Y:S05]  /*82a0*/  BRA `(.L_x_19092) ;  /* 0x0000000400bc7947 */ /* 0x000fea0003800000 */
.L_x_19100:
        /* <DEDUP_REMOVED lines=22> */
.L_x_19110:
[----:B------:R-:W-:-:S04]  /*8410*/  LOP3.LUT R5, R5, 0xffff, RZ, 0xc0, !PT ;  /* 0x0000ffff05057812 */ /* 0x000fc800078ec0ff */
[----:B------:R-:W-:-:S05]  /*8420*/  PRMT R5, R5, 0x8880, RZ ;  /* 0x0000888005057816 */ /* 0x000fca00000000ff */
[----:B------:R-:W-:-:S05]  /*8430*/  IMAD.MOV.U32 R4, RZ, RZ, R5 ;  /* 0x000000ffff047224 */ /* 0x000fca00078e0005 */
[----:B------:R-:W-:-:S05]  /*8440*/  SHF.R.S32.HI R5, RZ, 0x1f, R4 ;  /* 0x0000001fff057819 */ /* 0x000fca0000011404 */
[----:B------:R0:W-:Y:S01]  /*8450*/  STG.E.64 desc[UR36][R8.64], R4 ;  /* 0x0000000408007986 */ /* 0x0001e2000c101b24 */
[----:B------:R-:W-:Y:S05]  /*8460*/  BRA `(.L_x_19092) ;  /* 0x00000004004c7947 */ /* 0x000fea0003800000 */
.L_x_19109:
[----:B------:R-:W-:-:S04]  /*8470*/  LOP3.LUT R5, R5, 0xffff, RZ, 0xc0, !PT ;  /* 0x0000ffff05057812 */ /* 0x000fc800078ec0ff */
[----:B------:R-:W-:-:S05]  /*8480*/  PRMT R3, R5, 0x8880, RZ ;  /* 0x0000888005037816 */ /* 0x000fca00000000ff */
[----:B------:R0:W-:Y:S01]  /*8490*/  STG.E desc[UR36][R8.64], R3 ;  /* 0x0000000308007986 */ /* 0x0001e2000c101924 */
[----:B------:R-:W-:Y:S05]  /*84a0*/  BRA `(.L_x_19092) ;  /* 0x00000004003c7947 */ /* 0x000fea0003800000 */
.L_x_19099:
        /* <DEDUP_REMOVED lines=10> */
.L_x_19112:
[----:B------:R-:W-:Y:S02]  /*8550*/  PRMT R4, R5, 0x8880, RZ ;  /* 0x0000888005047816 */ /* 0x000fe400000000ff */
[----:B------:R-:W-:Y:S02]  /*8560*/  CS2R R6, SRZ ;  /* 0x0000000000067805 */ /* 0x000fe4000001ff00 */
[----:B------:R-:W-:-:S06]  /*8570*/  PRMT R4, R4, 0x7710, RZ ;  /* 0x0000771004047816 */ /* 0x000fcc00000000ff */
[----:B------:R-:W0:Y:S02]  /*8580*/  I2F.F64.S16 R4, R4 ;  /* 0x0000000400047312 */ /* 0x000e240000101c00 */
[----:B0-----:R0:W-:Y:S01]  /*8590*/  STG.E.128 desc[UR36][R8.64], R4 ;  /* 0x0000000408007986 */ /* 0x0011e2000c101d24 */
[----:B------:R-:W-:Y:S05]  /*85a0*/  BRA `(.L_x_19092) ;  /* 0x0000000000fc7947 */ /* 0x000fea0003800000 */
.L_x_19111:
[----:B------:R-:W-:-:S13]  /*85b0*/  ISETP.NE.AND P0, PT, R3, 0xf, PT ;  /* 0x0000000f0300780c */ /* 0x000fda0003f05270 */
[----:B------:R-:W-:Y:S05]  /*85c0*/  @!P0 BRA `(.L_x_19113) ;  /* 0x0000000000e88947 */ /* 0x000fea0003800000 */
[----:B------:R-:W-:-:S13]  /*85d0*/  ISETP.NE.AND P0, PT, R3, 0x17, PT ;  /* 0x000000170300780c */ /* 0x000fda0003f05270 */
[----:B------:R-:W-:Y:S05]  /*85e0*/  @!P0 BRA `(.L_x_19114) ;  /* 0x0000000000908947 */ /* 0x000fea0003800000 */
[----:B------:R-:W-:-:S13]  /*85f0*/  ISETP.NE.AND P0, PT, R3, 0x18, PT ;  /* 0x000000180300780c */ /* 0x000fda0003f05270 */
[----:B------:R-:W-:Y:S05]  /*8600*/  @!P0 BRA `(.L_x_19115) ;  /* 0x0000000000448947 */ /* 0x000fea0003800000 */
.L_x_19091:
        /* <DEDUP_REMOVED lines=16> */
.L_x_19116:
[----:B------:R-:W-:Y:S05]  /*8710*/  BRA `(.L_x_19092) ;  /* 0x0000000000a07947 */ /* 0x000fea0003800000 */
.L_x_19115:
        /* <DEDUP_REMOVED lines=13> */
.L_x_19118:
[----:B------:R-:W-:Y:S05]  /*87f0*/  BSYNC.RECONVERGENT B0 ;  /* 0x0000000000007941 */ /* 0x000fea0003800200 */
.L_x_19117:
[----:B------:R-:W-:-:S05]  /*8800*/  LOP3.LUT R3, R0, 0x80, R3, 0xf8, !PT ;  /* 0x0000008000037812 */ /* 0x000fca00078ef803 */
[----:B------:R3:W-:Y:S01]  /*8810*/  STG.E.U8 desc[UR36][R8.64], R3 ;  /* 0x0000000308007986 */ /* 0x0007e2000c101124 */
[----:B------:R-:W-:Y:S05]  /*8820*/  BRA `(.L_x_19092) ;  /* 0x00000000005c7947 */ /* 0x000fea0003800000 */
.L_x_19114:
        /* <DEDUP_REMOVED lines=12> */
.L_x_19120:
[----:B------:R-:W-:Y:S01]  /*88f0*/  IMAD.MOV.U32 R0, RZ, RZ, 0x7f ;  /* 0x0000007fff007424 */ /* 0x000fe200078e00ff */
[----:B------:R-:W-:-:S04]  /*8900*/  ISETP.GT.U32.AND P0, PT, R3, 0x7f800000, PT ;  /* 0x7f8000000300780c */ /* 0x000fc80003f04070 */
[----:B------:R-:W-:-:S09]  /*8910*/  SEL R0, R0, 0x7c, P0 ;  /* 0x0000007c00007807 */ /* 0x000fd20000000000 */
.L_x_19121:
[----:B------:R-:W-:Y:S05]  /*8920*/  BSYNC.RECONVERGENT B0 ;  /* 0x0000000000007941 */ /* 0x000fea0003800200 */
.L_x_19119:
[----:B------:R-:W-:-:S04]  /*8930*/  SHF.R.U32.HI R3, RZ, 0x18, R5 ;  /* 0x00000018ff037819 */ /* 0x000fc80000011605 */
[----:B------:R-:W-:-:S05]  /*8940*/  LOP3.LUT R3, R0, 0x80, R3, 0xf8, !PT ;  /* 0x0000008000037812 */ /* 0x000fca00078ef803 */
[----:B------:R2:W-:Y:S01]  /*8950*/  STG.E.U8 desc[UR36][R8.64], R3 ;  /* 0x0000000308007986 */ /* 0x0005e2000c101124 */
[----:B------:R-:W-:Y:S05]  /*8960*/  BRA `(.L_x_19092) ;  /* 0x00000000000c7947 */ /* 0x000fea0003800000 */
.L_x_19113:
[----:B------:R-:W0:Y:S02]  /*8970*/  I2F.S8 R0, R5 ;  /* 0x0000000500007306 */ /* 0x000e240000001400 */
[----:B0-----:R-:W-:-:S05]  /*8980*/  F2FP.BF16.F32.PACK_AB R0, RZ, R0 ;  /* 0x00000000ff00723e */ /* 0x001fca00000010ff */
[----:B------:R4:W-:Y:S02]  /*8990*/  STG.E.U16 desc[UR36][R8.64], R0 ;  /* 0x0000000008007986 */ /* 0x0009e4000c101524 */
.L_x_19092:
[----:B------:R-:W-:-:S07]  /*89a0*/  VIADD R17, R17, 0x80 ;  /* 0x0000008011117836 */ /* 0x000fce0000000000 */
.L_x_19018:
[----:B------:R-:W-:Y:S05]  /*89b0*/  BSYNC.RECONVERGENT B6 ;  /* 0x0000000000067941 */ /* 0x000fea0003800200 */
.L_x_19017:
        /* <DEDUP_REMOVED lines=358> */
.L_x_19124:
        /* <DEDUP_REMOVED lines=24> */
.L_x_19125:
        /* <DEDUP_REMOVED lines=16> */
.L_x_19129:
[----:B------:R0:W5:Y:S01]  /*a2a0*/  LDG.E.U8 R25, desc[UR36][R4.64] ;  /* 0x0000002404197981 */ /* 0x000162000c1e1100 */
[----:B------:R-:W-:Y:S05]  /*a2b0*/  BRA `(.L_x_19131) ;  /* 0x0000000c00507947 */ /* 0x000fea0003800000 */
.L_x_19128:
        /* <DEDUP_REMOVED lines=8> */
.L_x_19133:
[----:B------:R0:W5:Y:S01]  /*a340*/  LDG.E.U8 R25, desc[UR36][R4.64] ;  /* 0x0000002404197981 */ /* 0x000162000c1e1100 */
[----:B------:R-:W-:Y:S05]  /*a350*/  BRA `(.L_x_19131) ;  /* 0x0000000c00287947 */ /* 0x000fea0003800000 */
.L_x_19132:
[----:B------:R0:W5:Y:S01]  /*a360*/  LDG.E.U16 R25, desc[UR36][R4.64] ;  /* 0x0000002404197981 */ /* 0x000162000c1e1500 */
[----:B------:R-:W-:Y:S05]  /*a370*/  BRA `(.L_x_19131) ;  /* 0x0000000c00207947 */ /* 0x000fea0003800000 */
.L_x_19127:
        /* <DEDUP_REMOVED lines=9> */
.L_x_19135:
[----:B------:R-:W2:Y:S02]  /*a410*/  LDG.E.U16 R0, desc[UR36][R4.64] ;  /* 0x0000002404007981 */ /* 0x000ea4000c1e1500 */
[----:B--2---:R-:W-:-:S06]  /*a420*/  HADD2.F32 R0, -RZ, R0.H0_H0 ;  /* 0x20000000ff007230 */ /* 0x004fcc0000004100 */
[----:B------:R-:W0:Y:S02]  /*a430*/  F2I.FTZ.TRUNC.NTZ R0, R0 ;  /* 0x0000000000007305 */ /* 0x000e24000021f100 */
[----:B0-----:R-:W-:Y:S01]  /*a440*/  PRMT R25, R0, 0x7610, R25 ;  /* 0x0000761000197816 */ /* 0x001fe20000000019 */
[----:B------:R-:W-:Y:S06]  /*a450*/  BRA `(.L_x_19131) ;  /* 0x0000000800e87947 */ /* 0x000fec0003800000 */
.L_x_19134:
        /* <DEDUP_REMOVED lines=9> */
.L_x_19137:
[----:B------:R-:W2:Y:S02]  /*a4f0*/  LDG.E.U16 R4, desc[UR36][R4.64] ;  /* 0x0000002404047981 */ /* 0x000ea4000c1e1500 */
[----:B--2---:R-:W-:-:S06]  /*a500*/  HADD2.F32 R0, -RZ, R4.H0_H0 ;  /* 0x20000004ff007230 */ /* 0x004fcc0000004100 */
[----:B------:R-:W0:Y:S02]  /*a510*/  F2I.FTZ.TRUNC.NTZ R0, R0 ;  /* 0x0000000000007305 */ /* 0x000e24000021f100 */
[----:B0-----:R-:W-:Y:S01]  /*a520*/  PRMT R25, R0, 0x7610, R25 ;  /* 0x0000761000197816 */ /* 0x001fe20000000019 */
[----:B------:R-:W-:Y:S06]  /*a530*/  BRA `(.L_x_19131) ;  /* 0x0000000800b07947 */ /* 0x000fec0003800000 */
.L_x_19136:
[----:B------:R-:W2:Y:S02]  /*a540*/  LDG.E.64 R4, desc[UR36][R4.64] ;  /* 0x0000002404047981 */ /* 0x000ea4000c1e1b00 */
[----:B--2---:R3:W4:Y:S02]  /*a550*/  F2I.F64.TRUNC R25, R4 ;  /* 0x0000000400197311 */ /* 0x004724000030d100 */
[----:B---34-:R-:W-:Y:S05]  /*a560*/  BRA `(.L_x_19131) ;  /* 0x0000000800a47947 */ /* 0x018fea0003800000 */
.L_x_19126:
        /* <DEDUP_REMOVED lines=12> */
.L_x_19140:
[----:B------:R-:W2:Y:S02]  /*a630*/  LDG.E.64 R4, desc[UR36][R4.64] ;  /* 0x0000002404047981 */ /* 0x000ea4000c1e1b00 */
[----:B--2---:R3:W4:Y:S02]  /*a640*/  F2I.F64.TRUNC R25, R4 ;  /* 0x0000000400197311 */ /* 0x004724000030d100 */
[----:B---34-:R-:W-:Y:S05]  /*a650*/  BRA `(.L_x_19131) ;  /* 0x0000000800687947 */ /* 0x018fea0003800000 */
.L_x_19139:
        /* <DEDUP_REMOVED lines=27> */
.L_x_19142:
        /* <DEDUP_REMOVED lines=15> */
.L_x_19141:
[----:B------:R-:W2:Y:S02]  /*a900*/  LDG.E.U16 R0, desc[UR36][R4.64] ;  /* 0x0000002404007981 */ /* 0x000ea4000c1e1500 */
[----:B--2---:R-:W-:-:S06]  /*a910*/  IMAD.U32 R0, R0, 0x10000, RZ ;  /* 0x0001000000007824 */ /* 0x004fcc00078e00ff */
[----:B------:R-:W0:Y:S02]  /*a920*/  F2I.FTZ.TRUNC.NTZ R0, R0 ;  /* 0x0000000000007305 */ /* 0x000e24000021f100 */
[----:B0-----:R-:W-:Y:S01]  /*a930*/  PRMT R25, R0, 0x7610, R25 ;  /* 0x0000761000197816 */ /* 0x001fe20000000019 */
[----:B------:R-:W-:Y:S06]  /*a940*/  BRA `(.L_x_19131) ;  /* 0x0000000400ac7947 */ /* 0x000fec0003800000 */
.L_x_19138:
        /* <DEDUP_REMOVED lines=10> */
.L_x_19145:
        /* <DEDUP_REMOVED lines=21> */
.L_x_19149:
[----:B------:R-:W-:Y:S05]  /*ab40*/  BSYNC.RECONVERGENT B1 ;  /* 0x0000000000017941 */ /* 0x000fea0003800200 */
.L_x_19148:
[----:B------:R-:W-:Y:S01]  /*ab50*/  IMAD.SHL.U32 R0, R0, 0x100000, RZ ;  /* 0x0010000000007824 */ /* 0x000fe200078e00ff */
[----:B------:R-:W-:-:S04]  /*ab60*/  LEA R3, R3, 0x3b800000, 0x17 ;  /* 0x3b80000003037811 */ /* 0x000fc800078eb8ff */
[----:B------:R-:W-:-:S07]  /*ab70*/  LOP3.LUT R0, R3, R0, R7, 0xfe, !PT ;  /* 0x0000000003007212 */ /* 0x000fce00078efe07 */
.L_x_19147:
[----:B------:R-:W-:Y:S05]  /*ab80*/  BSYNC.RECONVERGENT B0 ;  /* 0x0000000000007941 */ /* 0x000fea0003800200 */
.L_x_19146:
[----:B------:R-:W0:Y:S02]  /*ab90*/  F2I.FTZ.TRUNC.NTZ R0, R0 ;  /* 0x0000000000007305 */ /* 0x000e24000021f100 */
[----:B0-----:R-:W-:Y:S01]  /*aba0*/  PRMT R25, R0, 0x7610, R25 ;  /* 0x0000761000197816 */ /* 0x001fe20000000019 */
[----:B------:R-:W-:Y:S06]  /*abb0*/  BRA `(.L_x_19131) ;  /* 0x0000000400107947 */ /* 0x000fec0003800000 */
.L_x_19144:
        /* <DEDUP_REMOVED lines=21> */
.L_x_19153:
[----:B------:R-:W-:Y:S05]  /*ad10*/  BSYNC.RECONVERGENT B1 ;  /* 0x0000000000017941 */ /* 0x000fea0003800200 */
.L_x_19152:
[----:B------:R-:W-:Y:S01]  /*ad20*/  IMAD.SHL.U32 R0, R0, 0x200000, RZ ;  /* 0x0020000000007824 */ /* 0x000fe200078e00ff */
[----:B------:R-:W-:-:S04]  /*ad30*/  LEA R3, R3, 0x37800000, 0x17 ;  /* 0x3780000003037811 */ /* 0x000fc800078eb8ff */
[----:B------:R-:W-:-:S07]  /*ad40*/  LOP3.LUT R0, R3, R0, R7, 0xfe, !PT ;  /* 0x0000000003007212 */ /* 0x000fce00078efe07 */
.L_x_19151:
[----:B------:R-:W-:Y:S05]  /*ad50*/  BSYNC.RECONVERGENT B0 ;  /* 0x0000000000007941 */ /* 0x000fea0003800200 */
.L_x_19150:
[----:B------:R-:W0:Y:S02]  /*ad60*/  F2I.FTZ.TRUNC.NTZ R0, R0 ;  /* 0x0000000000007305 */ /* 0x000e24000021f100 */
[----:B0-----:R-:W-:Y:S01]  /*ad70*/  PRMT R25, R0, 0x7610, R25 ;  /* 0x0000761000197816 */ /* 0x001fe20000000019 */
[----:B------:R-:W-:Y:S06]  /*ad80*/  BRA `(.L_x_19131) ;  /* 0x00000000009c7947 */ /* 0x000fec0003800000 */
.L_x_19143:
        /* <DEDUP_REMOVED lines=14> */
.L_x_19157:
[----:B------:R-:W-:Y:S05]  /*ae70*/  BSYNC.RECONVERGENT B0 ;  /* 0x0000000000007941 */ /* 0x000fea0003800200 */
.L_x_19156:
[----:B------:R-:W0:Y:S02]  /*ae80*/  F2I.FTZ.TRUNC.NTZ R0, R0 ;  /* 0x0000000000007305 */ /* 0x000e24000021f100 */
[----:B0-----:R-:W-:Y:S01]  /*ae90*/  PRMT R25, R0, 0x7610, R25 ;  /* 0x0000761000197816 */ /* 0x001fe20000000019 */
[----:B------:R-:W-:Y:S06]  /*aea0*/  BRA `(.L_x_19131) ;  /* 0x0000000000547947 */ /* 0x000fec0003800000 */
.L_x_19130:
        /* <DEDUP_REMOVED lines=16> */
.L_x_19158:
[----:B------:R-:W-:Y:S01]  /*afb0*/  PRMT R25, RZ, 0x7610, R25 ;  /* 0x00007610ff197816 */ /* 0x000fe20000000019 */
[----:B------:R-:W-:Y:S06]  /*afc0*/  BRA `(.L_x_19131) ;  /* 0x00000000000c7947 */ /* 0x000fec0003800000 */
.L_x_19155:
[----:B------:R2:W5:Y:S01]  /*afd0*/  LDG.E.U8 R25, desc[UR36][R4.64] ;  /* 0x0000002404197981 */ /* 0x000562000c1e1100 */
[----:B------:R-:W-:Y:S05]  /*afe0*/  BRA `(.L_x_19131) ;  /* 0x0000000000047947 */ /* 0x000fea0003800000 */
.L_x_19154:
[----:B------:R1:W5:Y:S02]  /*aff0*/  LDG.E.U8 R25, desc[UR36][R4.64] ;  /* 0x0000002404197981 */ /* 0x000364000c1e1100 */
.L_x_19131:
        /* <DEDUP_REMOVED lines=16> */
.L_x_19162:
[----:B------:R0:W5:Y:S01]  /*b100*/  LDG.E.U8 R0, desc[UR36][R4.64] ;  /* 0x0000002404007981 */ /* 0x000162000c1e1100 */
[----:B------:R-:W-:Y:S05]  /*b110*/  BRA `(.L_x_19164) ;  /* 0x0000000c00507947 */ /* 0x000fea0003800000 */
.L_x_19161:
        /* <DEDUP_REMOVED lines=8> */
.L_x_19166:
[----:B------:R2:W5:Y:S01]  /*b1a0*/  LDG.E.U8 R0, desc[UR36][R4.64] ;  /* 0x0000002404007981 */ /* 0x000562000c1e1100 */
[----:B------:R-:W-:Y:S05]  /*b1b0*/  BRA `(.L_x_19164) ;  /* 0x0000000c00287947 */ /* 0x000fea0003800000 */
.L_x_19165:
[----:B------:R0:W5:Y:S01]  /*b1c0*/  LDG.E.U16 R0, desc[UR36][R4.64] ;  /* 0x0000002404007981 */ /* 0x000162000c1e1500 */
[----:B------:R-:W-:Y:S05]  /*b1d0*/  BRA `(.L_x_19164) ;  /* 0x0000000c00207947 */ /* 0x000fea0003800000 */
.L_x_19160:
        /* <DEDUP_REMOVED lines=9> */
.L_x_19168:
[----:B------:R-:W2:Y:S02]  /*b270*/  LDG.E.U16 R3, desc[UR36][R4.64] ;  /* 0x0000002404037981 */ /* 0x000ea4000c1e1500 */
[----:B--2---:R-:W-:-:S06]  /*b280*/  HADD2.F32 R3, -RZ, R3.H0_H0 ;  /* 0x20000003ff037230 */ /* 0x004fcc0000004100 */
[----:B------:R-:W0:Y:S02]  /*b290*/  F2I.FTZ.TRUNC.NTZ R3, R3 ;  /* 0x0000000300037305 */ /* 0x000e24000021f100 */
[----:B0-----:R-:W-:Y:S01]  /*b2a0*/  PRMT R0, R3, 0x7610, R0 ;  /* 0x0000761003007816 */ /* 0x001fe20000000000 */
[----:B------:R-:W-:Y:S06]  /*b2b0*/  BRA `(.L_x_19164) ;  /* 0x0000000800e87947 */ /* 0x000fec0003800000 */
.L_x_19167:
        /* <DEDUP_REMOVED lines=9> */
.L_x_19170:
[----:B------:R-:W2:Y:S02]  /*b350*/  LDG.E.U16 R4, desc[UR36][R4.64] ;  /* 0x0000002404047981 */ /* 0x000ea4000c1e1500 */
[----:B--2---:R-:W-:-:S06]  /*b360*/  HADD2.F32 R3, -RZ, R4.H0_H0 ;  /* 0x20000004ff037230 */ /* 0x004fcc0000004100 */
[----:B------:R-:W0:Y:S02]  /*b370*/  F2I.FTZ.TRUNC.NTZ R3, R3 ;  /* 0x0000000300037305 */ /* 0x000e24000021f100 */
[----:B0-----:R-:W-:Y:S01]  /*b380*/  PRMT R0, R3, 0x7610, R0 ;  /* 0x0000761003007816 */ /* 0x001fe20000000000 */
[----:B------:R-:W-:Y:S06]  /*b390*/  BRA `(.L_x_19164) ;  /* 0x0000000800b07947 */ /* 0x000fec0003800000 */
.L_x_19169:
[----:B------:R-:W2:Y:S02]  /*b3a0*/  LDG.E.64 R4, desc[UR36][R4.64] ;  /* 0x0000002404047981 */ /* 0x000ea4000c1e1b00 */
[----:B--2---:R0:W1:Y:S02]  /*b3b0*/  F2I.F64.TRUNC R0, R4 ;  /* 0x0000000400007311 */ /* 0x004064000030d100 */
[----:B01----:R-:W-:Y:S05]  /*b3c0*/  BRA `(.L_x_19164) ;  /* 0x0000000800a47947 */ /* 0x003fea0003800000 */
.L_x_19159:
        /* <DEDUP_REMOVED lines=12> */
.L_x_19173:
[----:B------:R-:W2:Y:S02]  /*b490*/  LDG.E.64 R4, desc[UR36][R4.64] ;  /* 0x0000002404047981 */ /* 0x000ea4000c1e1b00 */
[----:B--2---:R0:W1:Y:S02]  /*b4a0*/  F2I.F64.TRUNC R0, R4 ;  /* 0x0000000400007311 */ /* 0x004064000030d100 */
[----:B01----:R-:W-:Y:S05]  /*b4b0*/  BRA `(.L_x_19164) ;  /* 0x0000000800687947 */ /* 0x003fea0003800000 */
.L_x_19172:
        /* <DEDUP_REMOVED lines=27> */
.L_x_19175:
        /* <DEDUP_REMOVED lines=15> */
.L_x_19174:
[----:B------:R-:W2:Y:S02]  /*b760*/  LDG.E.U16 R3, desc[UR36][R4.64] ;  /* 0x0000002404037981 */ /* 0x000ea4000c1e1500 */
[----:B--2---:R-:W-:-:S06]  /*b770*/  IMAD.U32 R3, R3, 0x10000, RZ ;  /* 0x0001000003037824 */ /* 0x004fcc00078e00ff */
[----:B------:R-:W0:Y:S02]  /*b780*/  F2I.FTZ.TRUNC.NTZ R3, R3 ;  /* 0x0000000300037305 */ /* 0x000e24000021f100 */
[----:B0-----:R-:W-:Y:S01]  /*b790*/  PRMT R0, R3, 0x7610, R0 ;  /* 0x0000761003007816 */ /* 0x001fe20000000000 */
[----:B------:R-:W-:Y:S06]  /*b7a0*/  BRA `(.L_x_19164) ;  /* 0x0000000400ac7947 */ /* 0x000fec0003800000 */
.L_x_19171:
        /* <DEDUP_REMOVED lines=10> */
.L_x_19178:
        /* <DEDUP_REMOVED lines=21> */
.L_x_19182:
[----:B------:R-:W-:Y:S05]  /*b9a0*/  BSYNC.RECONVERGENT B1 ;  /* 0x0000000000017941 */ /* 0x000fea0003800200 */
.L_x_19181:
[----:B------:R-:W-:Y:S01]  /*b9b0*/  IMAD.SHL.U32 R0, R0, 0x100000, RZ ;  /* 0x0010000000007824 */ /* 0x000fe200078e00ff */
[----:B------:R-:W-:-:S04]  /*b9c0*/  LEA R3, R3, 0x3b800000, 0x17 ;  /* 0x3b80000003037811 */ /* 0x000fc800078eb8ff */
[----:B------:R-:W-:-:S07]  /*b9d0*/  LOP3.LUT R3, R3, R0, R7, 0xfe, !PT ;  /* 0x0000000003037212 */ /* 0x000fce00078efe07 */
.L_x_19180:
[----:B------:R-:W-:Y:S05]  /*b9e0*/  BSYNC.RECONVERGENT B0 ;  /* 0x0000000000007941 */ /* 0x000fea0003800200 */
.L_x_19179:
[----:B------:R-:W0:Y:S02]  /*b9f0*/  F2I.FTZ.TRUNC.NTZ R3, R3 ;  /* 0x0000000300037305 */ /* 0x000e24000021f100 */
[----:B0-----:R-:W-:Y:S01]  /*ba00*/  PRMT R0, R3, 0x7610, R0 ;  /* 0x0000761003007816 */ /* 0x001fe20000000000 */
[----:B------:R-:W-:Y:S06]  /*ba10*/  BRA `(.L_x_19164) ;  /* 0x0000000400107947 */ /* 0x000fec0003800000 */
.L_x_19177:
        /* <DEDUP_REMOVED lines=21> */
.L_x_19186:
[----:B------:R-:W-:Y:S05]  /*bb70*/  BSYNC.RECONVERGENT B1 ;  /* 0x0000000000017941 */ /* 0x000fea0003800200 */
.L_x_19185:
[----:B------:R-:W-:Y:S01]  /*bb80*/  IMAD.SHL.U32 R0, R0, 0x200000, RZ ;  /* 0x0020000000007824 */ /* 0x000fe200078e00ff */
[----:B------:R-:W-:-:S04]  /*bb90*/  LEA R3, R3, 0x37800000, 0x17 ;  /* 0x3780000003037811 */ /* 0x000fc800078eb8ff */
[----:B------:R-:W-:-:S07]  /*bba0*/  LOP3.LUT R3, R3, R0, R7, 0xfe, !PT ;  /* 0x0000000003037212 */ /* 0x000fce00078efe07 */
.L_x_19184:
[----:B------:R-:W-:Y:S05]  /*bbb0*/  BSYNC.RECONVERGENT B0 ;  /* 0x0000000000007941 */ /* 0x000fea0003800200 */
.L_x_19183:
[----:B------:R-:W0:Y:S02]  /*bbc0*/  F2I.FTZ.TRUNC.NTZ R3, R3 ;  /* 0x0000000300037305 */ /* 0x000e24000021f100 */
[----:B0-----:R-:W-:Y:S01]  /*bbd0*/  PRMT R0, R3, 0x7610, R0 ;  /* 0x0000761003007816 */ /* 0x001fe20000000000 */
[----:B------:R-:W-:Y:S06]  /*bbe0*/  BRA `(.L_x_19164) ;  /* 0x00000000009c7947 */ /* 0x000fec0003800000 */
.L_x_19176:
        /* <DEDUP_REMOVED lines=14> */
.L_x_19190:
[----:B------:R-:W-:Y:S05]  /*bcd0*/  BSYNC.RECONVERGENT B0 ;  /* 0x0000000000007941 */ /* 0x000fea0003800200 */
.L_x_19189:
[----:B------:R-:W0:Y:S02]  /*bce0*/  F2I.FTZ.TRUNC.NTZ R3, R3 ;  /* 0x0000000300037305 */ /* 0x000e24000021f100 */
[----:B0-----:R-:W-:Y:S01]  /*bcf0*/  PRMT R0, R3, 0x7610, R0 ;  /* 0x0000761003007816 */ /* 0x001fe20000000000 */
[----:B------:R-:W-:Y:S06]  /*bd00*/  BRA `(.L_x_19164) ;  /* 0x0000000000547947 */ /* 0x000fec0003800000 */
.L_x_19163:
        /* <DEDUP_REMOVED lines=16> */
.L_x_19191:
[----:B------:R-:W-:Y:S01]  /*be10*/  PRMT R0, RZ, 0x7610, R0 ;  /* 0x00007610ff007816 */ /* 0x000fe20000000000 */
[----:B------:R-:W-:Y:S06]  /*be20*/  BRA `(.L_x_19164) ;  /* 0x00000000000c7947 */ /* 0x000fec0003800000 */
.L_x_19188:
[----:B------:R0:W5:Y:S01]  /*be30*/  LDG.E.U8 R0, desc[UR36][R4.64] ;  /* 0x0000002404007981 */ /* 0x000162000c1e1100 */
[----:B------:R-:W-:Y:S05]  /*be40*/  BRA `(.L_x_19164) ;  /* 0x0000000000047947 */ /* 0x000fea0003800000 */
.L_x_19187:
[----:B------:R0:W5:Y:S02]  /*be50*/  LDG.E.U8 R0, desc[UR36][R4.64] ;  /* 0x0000002404007981 */ /* 0x000164000c1e1100 */
.L_x_19164:
[----:B----45:R-:W-:Y:S01]  /*be60*/  PRMT R25, R25, 0x9910, RZ ;  /* 0x0000991019197816 */ /* 0x030fe200000000ff */
[----:B------:R-:W4:Y:S01]  /*be70*/  LDCU.64 UR6, c[0x0][0x648] ;  /* 0x0000c900ff0677ac */ /* 0x000f220008000a00 */
[----:B-1----:R-:W-:-:S03]  /*be80*/  PRMT R3, R0, 0x9910, RZ ;  /* 0x0000991000037816 */ /* 0x002fc600000000ff */
[----:B------:R-:W-:Y:S01]  /*be90*/  IMAD.MOV.U32 R0, RZ, RZ, R25 ;  /* 0x000000ffff007224 */ /* 0x000fe200078e0019 */
[----:B------:R-:W-:-:S03]  /*bea0*/  UPRMT UR4, UR41, 0x9910, URZ ;  /* 0x0000991029047896 */ /* 0x000fc600080000ff */
[----:B------:R-:W-:Y:S01]  /*beb0*/  IMAD R0, R0, R3, RZ ;  /* 0x0000000300007224 */ /* 0x000fe200078e02ff */
[----:B------:R-:W-:-:S04]  /*bec0*/  LOP3.LUT R3, R2, 0xff, RZ, 0xc0, !PT ;  /* 0x000000ff02037812 */ /* 0x000fc800078ec0ff */
[----:B------:R-:W-:Y:S02]  /*bed0*/  ISETP.GT.AND P1, PT, R3, 0x9, PT ;  /* 0x000000090300780c */ /* 0x000fe40003f24270 */
[----:B------:R-:W-:Y:S02]  /*bee0*/  PRMT R0, R0, 0x9910, RZ ;  /* 0x0000991000007816 */ /* 0x000fe400000000ff */
[----:B----4-:R-:W-:-:S03]  /*bef0*/  IADD3 R8, P0, PT, R23, UR6, RZ ;  /* 0x0000000617087c10 */ /* 0x010fc6000ff1e0ff */
[----:B0-23--:R-:W-:Y:S02]  /*bf00*/  IMAD R5, R0, UR4, RZ ;  /* 0x0000000400057c24 */ /* 0x00dfe4000f8e02ff */
        /* <DEDUP_REMOVED lines=12> */
.L_x_19195:
[----:B------:R0:W-:Y:S01]  /*bfd0*/  STG.E.U8 desc[UR36][R8.64], R5 ;  /* 0x0000000508007986 */ /* 0x0001e2000c101124 */
[----:B------:R-:W-:Y:S05]  /*bfe0*/  BRA `(.L_x_19197) ;  /* 0x0000000c00807947 */ /* 0x000fea0003800000 */
.L_x_19194:
        /* <DEDUP_REMOVED lines=12> */
.L_x_19199:
[----:B------:R-:W-:-:S04]  /*c0b0*/  LOP3.LUT R5, R5, 0xffff, RZ, 0xc0, !PT ;  /* 0x0000ffff05057812 */ /* 0x000fc800078ec0ff */
[----:B------:R-:W-:-:S05]  /*c0c0*/  PRMT R3, R5, 0x8880, RZ ;  /* 0x0000888005037816 */ /* 0x000fca00000000ff */
[----:B------:R0:W-:Y:S01]  /*c0d0*/  STG.E desc[UR36][R8.64], R3 ;  /* 0x0000000308007986 */ /* 0x0001e2000c101924 */
[----:B------:R-:W-:Y:S05]  /*c0e0*/  BRA `(.L_x_19197) ;  /* 0x0000000c00407947 */ /* 0x000fea0003800000 */
.L_x_19198:
[----:B------:R-:W-:-:S04]  /*c0f0*/  PRMT R3, R5, 0x8880, RZ ;  /* 0x0000888005037816 */ /* 0x000fc800000000ff */
[----:B------:R-:W-:-:S05]  /*c100*/  PRMT R3, R3, 0x7710, RZ ;  /* 0x0000771003037816 */ /* 0x000fca00000000ff */
[----:B------:R0:W-:Y:S01]  /*c110*/  STG.E.U16 desc[UR36][R8.64], R3 ;  /* 0x0000000308007986 */ /* 0x0001e2000c101524 */
[----:B------:R-:W-:Y:S05]  /*c120*/  BRA `(.L_x_19197) ;  /* 0x0000000c00307947 */ /* 0x000fea0003800000 */
.L_x_19193:
        /* <DEDUP_REMOVED lines=9> */
.L_x_19201:
[----:B------:R-:W0:Y:S02]  /*c1c0*/  I2F.S8 R0, R5 ;  /* 0x0000000500007306 */ /* 0x000e240000001400 */
[----:B0-----:R-:W-:-:S05]  /*c1d0*/  F2FP.F16.F32.PACK_AB R0, RZ, R0 ;  /* 0x00000000ff00723e */ /* 0x001fca00000000ff */
[----:B------:R0:W-:Y:S01]  /*c1e0*/  STG.E.U16 desc[UR36][R8.64], R0 ;  /* 0x0000000008007986 */ /* 0x0001e2000c101524 */
[----:B------:R-:W-:Y:S05]  /*c1f0*/  BRA `(.L_x_19197) ;  /* 0x0000000800fc7947 */ /* 0x000fea0003800000 */
.L_x_19200:
        /* <DEDUP_REMOVED lines=10> */
.L_x_19203:
[----:B------:R-:W0:Y:S02]  /*c2a0*/  I2F.S8 R5, R5 ;  /* 0x0000000500057306 */ /* 0x000e240000001400 */
[----:B0-----:R-:W-:-:S04]  /*c2b0*/  F2FP.F16.F32.PACK_AB R3, RZ, R5 ;  /* 0x00000005ff03723e */ /* 0x001fc800000000ff */
[----:B------:R-:W-:-:S05]  /*c2c0*/  PRMT R3, R3, 0x5410, RZ ;  /* 0x0000541003037816 */ /* 0x000fca00000000ff */
[----:B------:R3:W-:Y:S01]  /*c2d0*/  STG.E desc[UR36][R8.64], R3 ;  /* 0x0000000308007986 */ /* 0x0007e2000c101924 */
[----:B------:R-:W-:Y:S05]  /*c2e0*/  BRA `(.L_x_19197) ;  /* 0x0000000800c07947 */ /* 0x000fea0003800000 */
.L_x_19202:
[----:B------:R-:W-:-:S04]  /*c2f0*/  PRMT R4, R5, 0x8880, RZ ;  /* 0x0000888005047816 */ /* 0x000fc800000000ff */
[----:B------:R-:W-:-:S06]  /*c300*/  PRMT R4, R4, 0x7710, RZ ;  /* 0x0000771004047816 */ /* 0x000fcc00000000ff */
[----:B------:R-:W0:Y:S02]  /*c310*/  I2F.F64.S16 R4, R4 ;  /* 0x0000000400047312 */ /* 0x000e240000101c00 */
[----:B0-----:R4:W-:Y:S01]  /*c320*/  STG.E.64 desc[UR36][R8.64], R4 ;  /* 0x0000000408007986 */ /* 0x0019e2000c101b24 */
[----:B------:R-:W-:Y:S05]  /*c330*/  BRA `(.L_x_19197) ;  /* 0x0000000800ac7947 */ /* 0x000fea0003800000 */
.L_x_19192:
        /* <DEDUP_REMOVED lines=14> */
.L_x_19207:
        /* <DEDUP_REMOVED lines=17> */
.L_x_19210:
[----:B------:R-:W-:-:S04]  /*c530*/  SHF.R.U32.HI R3, RZ, 0x18, R5 ;  /* 0x00000018ff037819 */ /* 0x000fc80000011605 */
[----:B------:R-:W-:-:S04]  /*c540*/  LOP3.LUT R0, R0, 0x80, R3, 0xf8, !PT ;  /* 0x0000008000007812 */ /* 0x000fc800078ef803 */
[----:B------:R-:W-:-:S07]  /*c550*/  PRMT R4, R0, 0x7610, R4 ;  /* 0x0000761000047816 */ /* 0x000fce0000000004 */
.L_x_19209:
[----:B------:R-:W-:Y:S05]  /*c560*/  BSYNC.RECONVERGENT B0 ;  /* 0x0000000000007941 */ /* 0x000fea0003800200 */
.L_x_19208:
[----:B------:R0:W-:Y:S01]  /*c570*/  STG.E.U8 desc[UR36][R8.64], R4 ;  /* 0x0000000408007986 */ /* 0x0001e2000c101124 */
[----:B------:R-:W-:Y:S05]  /*c580*/  BRA `(.L_x_19197) ;  /* 0x0000000800187947 */ /* 0x000fea0003800000 */
.L_x_19206:
        /* <DEDUP_REMOVED lines=17> */
.L_x_19213:
[----:B------:R-:W-:-:S04]  /*c6a0*/  SHF.R.U32.HI R3, RZ, 0x18, R5 ;  /* 0x00000018ff037819 */ /* 0x000fc80000011605 */
[----:B------:R-:W-:-:S04]  /*c6b0*/  LOP3.LUT R0, R0, 0x80, R3, 0xf8, !PT ;  /* 0x0000008000007812 */ /* 0x000fc800078ef803 */
[----:B------:R-:W-:-:S07]  /*c6c0*/  PRMT R4, R0, 0x7610, R4 ;  /* 0x0000761000047816 */ /* 0x000fce0000000004 */
.L_x_19212:
[----:B------:R-:W-:Y:S05]  /*c6d0*/  BSYNC.RECONVERGENT B0 ;  /* 0x0000000000007941 */ /* 0x000fea0003800200 */
.L_x_19211:
[----:B------:R0:W-:Y:S01]  /*c6e0*/  STG.E.U8 desc[UR36][R8.64], R4 ;  /* 0x0000000408007986 */ /* 0x0001e2000c101124 */
[----:B------:R-:W-:Y:S05]  /*c6f0*/  BRA `(.L_x_19197) ;  /* 0x0000000400bc7947 */ /* 0x000fea0003800000 */
.L_x_19205:
        /* <DEDUP_REMOVED lines=22> */
.L_x_19215:
[----:B------:R-:W-:-:S04]  /*c860*/  LOP3.LUT R5, R5, 0xffff, RZ, 0xc0, !PT ;  /* 0x0000ffff05057812 */ /* 0x000fc800078ec0ff */
[----:B------:R-:W-:-:S05]  /*c870*/  PRMT R5, R5, 0x8880, RZ ;  /* 0x0000888005057816 */ /* 0x000fca00000000ff */
[----:B------:R-:W-:-:S05]  /*c880*/  IMAD.MOV.U32 R4, RZ, RZ, R5 ;  /* 0x000000ffff047224 */ /* 0x000fca00078e0005 */
[----:B------:R-:W-:-:S05]  /*c890*/  SHF.R.S32.HI R5, RZ, 0x1f, R4 ;  /* 0x0000001fff057819 */ /* 0x000fca0000011404 */
[----:B------:R0:W-:Y:S01]  /*c8a0*/  STG.E.64 desc[UR36][R8.64], R4 ;  /* 0x0000000408007986 */ /* 0x0001e2000c101b24 */
[----:B------:R-:W-:Y:S05]  /*c8b0*/  BRA `(.L_x_19197) ;  /* 0x00000004004c7947 */ /* 0x000fea0003800000 */
.L_x_19214:
[----:B------:R-:W-:-:S04]  /*c8c0*/  LOP3.LUT R5, R5, 0xffff, RZ, 0xc0, !PT ;  /* 0x0000ffff05057812 */ /* 0x000fc800078ec0ff */
[----:B------:R-:W-:-:S05]  /*c8d0*/  PRMT R3, R5, 0x8880, RZ ;  /* 0x0000888005037816 */ /* 0x000fca00000000ff */
[----:B------:R0:W-:Y:S01]  /*c8e0*/  STG.E desc[UR36][R8.64], R3 ;  /* 0x0000000308007986 */ /* 0x0001e2000c101924 */
[----:B------:R-:W-:Y:S05]  /*c8f0*/  BRA `(.L_x_19197) ;  /* 0x00000004003c7947 */ /* 0x000fea0003800000 */
.L_x_19204:
        /* <DEDUP_REMOVED lines=10> */
.L_x_19217:
[----:B------:R-:W-:Y:S02]  /*c9a0*/  PRMT R4, R5, 0x8880, RZ ;  /* 0x0000888005047816 */ /* 0x000fe400000000ff */
[----:B------:R-:W-:Y:S02]  /*c9b0*/  CS2R R6, SRZ ;  /* 0x0000000000067805 */ /* 0x000fe4000001ff00 */
[----:B------:R-:W-:-:S06]  /*c9c0*/  PRMT R4, R4, 0x7710, RZ ;  /* 0x0000771004047816 */ /* 0x000fcc00000000ff */
[----:B------:R-:W0:Y:S02]  /*c9d0*/  I2F.F64.S16 R4, R4 ;  /* 0x0000000400047312 */ /* 0x000e240000101c00 */
[----:B0-----:R0:W-:Y:S01]  /*c9e0*/  STG.E.128 desc[UR36][R8.64], R4 ;  /* 0x0000000408007986 */ /* 0x0011e2000c101d24 */
[----:B------:R-:W-:Y:S05]  /*c9f0*/  BRA `(.L_x_19197) ;  /* 0x0000000000fc7947 */ /* 0x000fea0003800000 */
.L_x_19216:
[----:B------:R-:W-:-:S13]  /*ca00*/  ISETP.NE.AND P0, PT, R3, 0xf, PT ;  /* 0x0000000f0300780c */ /* 0x000fda0003f05270 */
[----:B------:R-:W-:Y:S05]  /*ca10*/  @!P0 BRA `(.L_x_19218) ;  /* 0x0000000000e88947 */ /* 0x000fea0003800000 */
[----:B------:R-:W-:-:S13]  /*ca20*/  ISETP.NE.AND P0, PT, R3, 0x17, PT ;  /* 0x000000170300780c */ /* 0x000fda0003f05270 */
[----:B------:R-:W-:Y:S05]  /*ca30*/  @!P0 BRA `(.L_x_19219) ;  /* 0x0000000000908947 */ /* 0x000fea0003800000 */
[----:B------:R-:W-:-:S13]  /*ca40*/  ISETP.NE.AND P0, PT, R3, 0x18, PT ;  /* 0x000000180300780c */ /* 0x000fda0003f05270 */
[----:B------:R-:W-:Y:S05]  /*ca50*/  @!P0 BRA `(.L_x_19220) ;  /* 0x0000000000448947 */ /* 0x000fea0003800000 */
.L_x_19196:
        /* <DEDUP_REMOVED lines=16> */
.L_x_19221:
[----:B------:R-:W-:Y:S05]  /*cb60*/  BRA `(.L_x_19197) ;  /* 0x0000000000a07947 */ /* 0x000fea0003800000 */
.L_x_19220:
        /* <DEDUP_REMOVED lines=13> */
.L_x_19223:
[----:B------:R-:W-:Y:S05]  /*cc40*/  BSYNC.RECONVERGENT B0 ;  /* 0x0000000000007941 */ /* 0x000fea0003800200 */
.L_x_19222:
[----:B------:R-:W-:-:S05]  /*cc50*/  LOP3.LUT R3, R0, 0x80, R3, 0xf8, !PT ;  /* 0x0000008000037812 */ /* 0x000fca00078ef803 */
[----:B------:R0:W-:Y:S01]  /*cc60*/  STG.E.U8 desc[UR36][R8.64], R3 ;  /* 0x0000000308007986 */ /* 0x0001e2000c101124 */
[----:B------:R-:W-:Y:S05]  /*cc70*/  BRA `(.L_x_19197) ;  /* 0x00000000005c7947 */ /* 0x000fea0003800000 */
.L_x_19219:
        /* <DEDUP_REMOVED lines=12> */
.L_x_19225:
[----:B------:R-:W-:Y:S01]  /*cd40*/  IMAD.MOV.U32 R0, RZ, RZ, 0x7f ;  /* 0x0000007fff007424 */ /* 0x000fe200078e00ff */
[----:B------:R-:W-:-:S04]  /*cd50*/  ISETP.GT.U32.AND P0, PT, R3, 0x7f800000, PT ;  /* 0x7f8000000300780c */ /* 0x000fc80003f04070 */
[----:B------:R-:W-:-:S09]  /*cd60*/  SEL R0, R0, 0x7c, P0 ;  /* 0x0000007c00007807 */ /* 0x000fd20000000000 */
.L_x_19226:
[----:B------:R-:W-:Y:S05]  /*cd70*/  BSYNC.RECONVERGENT B0 ;  /* 0x0000000000007941 */ /* 0x000fea0003800200 */
.L_x_19224:
[----:B------:R-:W-:-:S04]  /*cd80*/  SHF.R.U32.HI R3, RZ, 0x18, R5 ;  /* 0x00000018ff037819 */ /* 0x000fc80000011605 */
[----:B------:R-:W-:-:S05]  /*cd90*/  LOP3.LUT R3, R0, 0x80, R3, 0xf8, !PT ;  /* 0x0000008000037812 */ /* 0x000fca00078ef803 */
[----:B------:R0:W-:Y:S01]  /*cda0*/  STG.E.U8 desc[UR36][R8.64], R3 ;  /* 0x0000000308007986 */ /* 0x0001e2000c101124 */
[----:B------:R-:W-:Y:S05]  /*cdb0*/  BRA `(.L_x_19197) ;  /* 0x00000000000c7947 */ /* 0x000fea0003800000 */
.L_x_19218:
[----:B------:R-:W0:Y:S02]  /*cdc0*/  I2F.S8 R0, R5 ;  /* 0x0000000500007306 */ /* 0x000e240000001400 */
[----:B0-----:R-:W-:-:S05]  /*cdd0*/  F2FP.BF16.F32.PACK_AB R0, RZ, R0 ;  /* 0x00000000ff00723e */ /* 0x001fca00000010ff */
[----:B------:R0:W-:Y:S02]  /*cde0*/  STG.E.U16 desc[UR36][R8.64], R0 ;  /* 0x0000000008007986 */ /* 0x0001e4000c101524 */
.L_x_19197:
[----:B------:R-:W-:-:S07]  /*cdf0*/  VIADD R17, R17, 0x80 ;  /* 0x0000008011117836 */ /* 0x000fce0000000000 */
.L_x_19123:
[----:B------:R-:W-:Y:S05]  /*ce00*/  BSYNC.RECONVERGENT B6 ;  /* 0x0000000000067941 */ /* 0x000fea0003800200 */
.L_x_19122:
        /* <DEDUP_REMOVED lines=358> */
.L_x_19227:
        /* <DEDUP_REMOVED lines=27> */
.L_x_19228:
        /* <DEDUP_REMOVED lines=16> */
.L_x_19232:
[----:B------:R0:W5:Y:S01]  /*e720*/  LDG.E.U8 R18, desc[UR36][R4.64] ;  /* 0x0000002404127981 */ /* 0x000162000c1e1100 */
[----:B------:R-:W-:Y:S05]  /*e730*/  BRA `(.L_x_19234) ;  /* 0x0000000c00507947 */ /* 0x000fea0003800000 */
.L_x_19231:
        /* <DEDUP_REMOVED lines=8> */
.L_x_19236:
[----:B------:R4:W5:Y:S01]  /*e7c0*/  LDG.E.U8 R18, desc[UR36][R4.64] ;  /* 0x0000002404127981 */ /* 0x000962000c1e1100 */
[----:B------:R-:W-:Y:S05]  /*e7d0*/  BRA `(.L_x_19234) ;  /* 0x0000000c00287947 */ /* 0x000fea0003800000 */
.L_x_19235:
[----:B------:R3:W5:Y:S01]  /*e7e0*/  LDG.E.U16 R18, desc[UR36][R4.64] ;  /* 0x0000002404127981 */ /* 0x000762000c1e1500 */
[----:B------:R-:W-:Y:S05]  /*e7f0*/  BRA `(.L_x_19234) ;  /* 0x0000000c00207947 */ /* 0x000fea0003800000 */
.L_x_19230:
        /* <DEDUP_REMOVED lines=9> */
.L_x_19238:
[----:B------:R-:W2:Y:S02]  /*e890*/  LDG.E.U16 R0, desc[UR36][R4.64] ;  /* 0x0000002404007981 */ /* 0x000ea4000c1e1500 */
[----:B--2---:R-:W-:-:S06]  /*e8a0*/  HADD2.F32 R0, -RZ, R0.H0_H0 ;  /* 0x20000000ff007230 */ /* 0x004fcc0000004100 */
[----:B------:R-:W0:Y:S02]  /*e8b0*/  F2I.FTZ.TRUNC.NTZ R0, R0 ;  /* 0x0000000000007305 */ /* 0x000e24000021f100 */
[----:B0-----:R-:W-:Y:S01]  /*e8c0*/  PRMT R18, R0, 0x7610, R18 ;  /* 0x0000761000127816 */ /* 0x001fe20000000012 */
[----:B------:R-:W-:Y:S06]  /*e8d0*/  BRA `(.L_x_19234) ;  /* 0x0000000800e87947 */ /* 0x000fec0003800000 */
.L_x_19237:
        /* <DEDUP_REMOVED lines=9> */
.L_x_19240:
[----:B------:R-:W2:Y:S02]  /*e970*/  LDG.E.U16 R4, desc[UR36][R4.64] ;  /* 0x0000002404047981 */ /* 0x000ea4000c1e1500 */
[----:B--2---:R-:W-:-:S06]  /*e980*/  HADD2.F32 R0, -RZ, R4.H0_H0 ;  /* 0x20000004ff007230 */ /* 0x004fcc0000004100 */
[----:B------:R-:W0:Y:S02]  /*e990*/  F2I.FTZ.TRUNC.NTZ R0, R0 ;  /* 0x0000000000007305 */ /* 0x000e24000021f100 */
[----:B0-----:R-:W-:Y:S01]  /*e9a0*/  PRMT R18, R0, 0x7610, R18 ;  /* 0x0000761000127816 */ /* 0x001fe20000000012 */
[----:B------:R-:W-:Y:S06]  /*e9b0*/  BRA `(.L_x_19234) ;  /* 0x0000000800b07947 */ /* 0x000fec0003800000 */
.L_x_19239:
[----:B------:R-:W2:Y:S02]  /*e9c0*/  LDG.E.64 R4, desc[UR36][R4.64] ;  /* 0x0000002404047981 */ /* 0x000ea4000c1e1b00 */
[----:B--2---:R0:W1:Y:S02]  /*e9d0*/  F2I.F64.TRUNC R18, R4 ;  /* 0x0000000400127311 */ /* 0x004064000030d100 */
[----:B01----:R-:W-:Y:S05]  /*e9e0*/  BRA `(.L_x_19234) ;  /* 0x0000000800a47947 */ /* 0x003fea0003800000 */
.L_x_19229:
        /* <DEDUP_REMOVED lines=12> */
.L_x_19243:
[----:B------:R-:W2:Y:S02]  /*eab0*/  LDG.E.64 R4, desc[UR36][R4.64] ;  /* 0x0000002404047981 */ /* 0x000ea4000c1e1b00 */
[----:B--2---:R3:W4:Y:S02]  /*eac0*/  F2I.F64.TRUNC R18, R4 ;  /* 0x0000000400127311 */ /* 0x004724000030d100 */
[----:B---34-:R-:W-:Y:S05]  /*ead0*/  BRA `(.L_x_19234) ;  /* 0x0000000800687947 */ /* 0x018fea0003800000 */
.L_x_19242:
        /* <DEDUP_REMOVED lines=27> */
.L_x_19245:
        /* <DEDUP_REMOVED lines=15> */
.L_x_19244:
[----:B------:R-:W2:Y:S02]  /*ed80*/  LDG.E.U16 R0, desc[UR36][R4.64] ;  /* 0x0000002404007981 */ /* 0x000ea4000c1e1500 */
[----:B--2---:R-:W-:-:S06]  /*ed90*/  IMAD.U32 R0, R0, 0x10000, RZ ;  /* 0x0001000000007824 */ /* 0x004fcc00078e00ff */
[----:B------:R-:W0:Y:S02]  /*eda0*/  F2I.FTZ.TRUNC.NTZ R0, R0 ;  /* 0x0000000000007305 */ /* 0x000e24000021f100 */
[----:B0-----:R-:W-:Y:S01]  /*edb0*/  PRMT R18, R0, 0x7610, R18 ;  /* 0x0000761000127816 */ /* 0x001fe20000000012 */
[----:B------:R-:W-:Y:S06]  /*edc0*/  BRA `(.L_x_19234) ;  /* 0x0000000400ac7947 */ /* 0x000fec0003800000 */
.L_x_19241:
        /* <DEDUP_REMOVED lines=10> */
.L_x_19248:
        /* <DEDUP_REMOVED lines=21> */
.L_x_19252:
[----:B------:R-:W-:Y:S05]  /*efc0*/  BSYNC.RECONVERGENT B1 ;  /* 0x0000000000017941 */ /* 0x000fea0003800200 */
.L_x_19251:
[----:B------:R-:W-:Y:S01]  /*efd0*/  IMAD.SHL.U32 R0, R0, 0x100000, RZ ;  /* 0x0010000000007824 */ /* 0x000fe200078e00ff */
[----:B------:R-:W-:-:S04]  /*efe0*/  LEA R3, R3, 0x3b800000, 0x17 ;  /* 0x3b80000003037811 */ /* 0x000fc800078eb8ff */
[----:B------:R-:W-:-:S07]  /*eff0*/  LOP3.LUT R0, R3, R0, R7, 0xfe, !PT ;  /* 0x0000000003007212 */ /* 0x000fce00078efe07 */
.L_x_19250:
[----:B------:R-:W-:Y:S05]  /*f000*/  BSYNC.RECONVERGENT B0 ;  /* 0x0000000000007941 */ /* 0x000fea0003800200 */
.L_x_19249:
[----:B------:R-:W0:Y:S02]  /*f010*/  F2I.FTZ.TRUNC.NTZ R0, R0 ;  /* 0x0000000000007305 */ /* 0x000e24000021f100 */
[----:B0-----:R-:W-:Y:S01]  /*f020*/  PRMT R18, R0, 0x7610, R18 ;  /* 0x0000761000127816 */ /* 0x001fe20000000012 */
[----:B------:R-:W-:Y:S06]  /*f030*/  BRA `(.L_x_19234) ;  /* 0x0000000400107947 */ /* 0x000fec0003800000 */
.L_x_19247:
        /* <DEDUP_REMOVED lines=21> */
.L_x_19256:
[----:B------:R-:W-:Y:S05]  /*f190*/  BSYNC.RECONVERGENT B1 ;  /* 0x0000000000017941 */ /* 0x000fea0003800200 */
.L_x_19255:
[----:B------:R-:W-:Y:S01]  /*f1a0*/  IMAD.SHL.U32 R0, R0, 0x200000, RZ ;  /* 0x0020000000007824 */ /* 0x000fe200078e00ff */
[----:B------:R-:W-:-:S04]  /*f1b0*/  LEA R3, R3, 0x37800000, 0x17 ;  /* 0x3780000003037811 */ /* 0x000fc800078eb8ff */
[----:B------:R-:W-:-:S07]  /*f1c0*/  LOP3.LUT R0, R3, R0, R7, 0xfe, !PT ;  /* 0x0000000003007212 */ /* 0x000fce00078efe07 */
.L_x_19254:
[----:B------:R-:W-:Y:S05]  /*f1d0*/  BSYNC.RECONVERGENT B0 ;  /* 0x0000000000007941 */ /* 0x000fea0003800200 */
.L_x_19253:
[----:B------:R-:W0:Y:S02]  /*f1e0*/  F2I.FTZ.TRUNC.NTZ R0, R0 ;  /* 0x0000000000007305 */ /* 0x000e24000021f100 */
[----:B0-----:R-:W-:Y:S01]  /*f1f0*/  PRMT R18, R0, 0x7610, R18 ;  /* 0x0000761000127816 */ /* 0x001fe20000000012 */
[----:B------:R-:W-:Y:S06]  /*f200*/  BRA `(.L_x_19234) ;  /* 0x00000000009c7947 */ /* 0x000fec0003800000 */
.L_x_19246:
        /* <DEDUP_REMOVED lines=14> */
.L_x_19260:
[----:B------:R-:W-:Y:S05]  /*f2f0*/  BSYNC.RECONVERGENT B0 ;  /* 0x0000000000007941 */ /* 0x000fea0003800200 */
.L_x_19259:
[----:B------:R-:W0:Y:S02]  /*f300*/  F2I.FTZ.TRUNC.NTZ R0, R0 ;  /* 0x0000000000007305 */ /* 0x000e24000021f100 */
[----:B0-----:R-:W-:Y:S01]  /*f310*/  PRMT R18, R0, 0x7610, R18 ;  /* 0x0000761000127816 */ /* 0x001fe20000000012 */
[----:B------:R-:W-:Y:S06]  /*f320*/  BRA `(.L_x_19234) ;  /* 0x0000000000547947 */ /* 0x000fec0003800000 */
.L_x_19233:
        /* <DEDUP_REMOVED lines=16> */
.L_x_19261:
[----:B------:R-:W-:Y:S01]  /*f430*/  PRMT R18, RZ, 0x7610, R18 ;  /* 0x00007610ff127816 */ /* 0x000fe20000000012 */
[----:B------:R-:W-:Y:S06]  /*f440*/  BRA `(.L_x_19234) ;  /* 0x00000000000c7947 */ /* 0x000fec0003800000 */
.L_x_19258:
[----:B------:R2:W5:Y:S01]  /*f450*/  LDG.E.U8 R18, desc[UR36][R4.64] ;  /* 0x0000002404127981 */ /* 0x000562000c1e1100 */
[----:B------:R-:W-:Y:S05]  /*f460*/  BRA `(.L_x_19234) ;  /* 0x0000000000047947 */ /* 0x000fea0003800000 */
.L_x_19257:
[----:B------:R1:W5:Y:S02]  /*f470*/  LDG.E.U8 R18, desc[UR36][R4.64] ;  /* 0x0000002404127981 */ /* 0x000364000c1e1100 */
.L_x_19234:
        /* <DEDUP_REMOVED lines=16> */
.L_x_19265:
[----:B------:R0:W5:Y:S01]  /*f580*/  LDG.E.U8 R0, desc[UR36][R4.64] ;  /* 0x0000002404007981 */ /* 0x000162000c1e1100 */
[----:B------:R-:W-:Y:S05]  /*f590*/  BRA `(.L_x_19267) ;  /* 0x0000000c00507947 */ /* 0x000fea0003800000 */
.L_x_19264:
        /* <DEDUP_REMOVED lines=8> */
.L_x_19269:
[----:B------:R0:W5:Y:S01]  /*f620*/  LDG.E.U8 R0, desc[UR36][R4.64] ;  /* 0x0000002404007981 */ /* 0x000162000c1e1100 */
[----:B------:R-:W-:Y:S05]  /*f630*/  BRA `(.L_x_19267) ;  /* 0x0000000c00287947 */ /* 0x000fea0003800000 */
.L_x_19268:
[----:B------:R0:W5:Y:S01]  /*f640*/  LDG.E.U16 R0, desc[UR36][R4.64] ;  /* 0x0000002404007981 */ /* 0x000162000c1e1500 */
[----:B------:R-:W-:Y:S05]  /*f650*/  BRA `(.L_x_19267) ;  /* 0x0000000c00207947 */ /* 0x000fea0003800000 */
.L_x_19263:
        /* <DEDUP_REMOVED lines=9> */
.L_x_19271:
[----:B------:R-:W2:Y:S02]  /*f6f0*/  LDG.E.U16 R3, desc[UR36][R4.64] ;  /* 0x0000002404037981 */ /* 0x000ea4000c1e1500 */
[----:B--2---:R-:W-:-:S06]  /*f700*/  HADD2.F32 R3, -RZ, R3.H0_H0 ;  /* 0x20000003ff037230 */ /* 0x004fcc0000004100 */
[----:B------:R-:W0:Y:S02]  /*f710*/  F2I.FTZ.TRUNC.NTZ R3, R3 ;  /* 0x0000000300037305 */ /* 0x000e24000021f100 */
[----:B0-----:R-:W-:Y:S01]  /*f720*/  PRMT R0, R3, 0x7610, R0 ;  /* 0x0000761003007816 */ /* 0x001fe20000000000 */
[----:B------:R-:W-:Y:S06]  /*f730*/  BRA `(.L_x_19267) ;  /* 0x0000000800e87947 */ /* 0x000fec0003800000 */
.L_x_19270:
        /* <DEDUP_REMOVED lines=9> */
.L_x_19273:
[----:B------:R-:W2:Y:S02]  /*f7d0*/  LDG.E.U16 R4, desc[UR36][R4.64] ;  /* 0x0000002404047981 */ /* 0x000ea4000c1e1500 */
[----:B--2---:R-:W-:-:S06]  /*f7e0*/  HADD2.F32 R3, -RZ, R4.H0_H0 ;  /* 0x20000004ff037230 */ /* 0x004fcc0000004100 */
[----:B------:R-:W0:Y:S02]  /*f7f0*/  F2I.FTZ.TRUNC.NTZ R3, R3 ;  /* 0x0000000300037305 */ /* 0x000e24000021f100 */
[----:B0-----:R-:W-:Y:S01]  /*f800*/  PRMT R0, R3, 0x7610, R0 ;  /* 0x0000761003007816 */ /* 0x001fe20000000000 */
[----:B------:R-:W-:Y:S06]  /*f810*/  BRA `(.L_x_19267) ;  /* 0x0000000800b07947 */ /* 0x000fec0003800000 */
.L_x_19272:
[----:B------:R-:W2:Y:S02]  /*f820*/  LDG.E.64 R4, desc[UR36][R4.64] ;  /* 0x0000002404047981 */ /* 0x000ea4000c1e1b00 */
[----:B--2---:R0:W1:Y:S02]  /*f830*/  F2I.F64.TRUNC R0, R4 ;  /* 0x0000000400007311 */ /* 0x004064000030d100 */
[----:B01----:R-:W-:Y:S05]  /*f840*/  BRA `(.L_x_19267) ;  /* 0x0000000800a47947 */ /* 0x003fea0003800000 */
.L_x_19262:
        /* <DEDUP_REMOVED lines=12> */
.L_x_19276:
[----:B------:R-:W2:Y:S02]  /*f910*/  LDG.E.64 R4, desc[UR36][R4.64] ;  /* 0x0000002404047981 */ /* 0x000ea4000c1e1b00 */
[----:B--2---:R0:W1:Y:S02]  /*f920*/  F2I.F64.TRUNC R0, R4 ;  /* 0x0000000400007311 */ /* 0x004064000030d100 */
[----:B01----:R-:W-:Y:S05]  /*f930*/  BRA `(.L_x_19267) ;  /* 0x0000000800687947 */ /* 0x003fea0003800000 */
.L_x_19275:
        /* <DEDUP_REMOVED lines=27> */
.L_x_19278:
        /* <DEDUP_REMOVED lines=15> */
.L_x_19277:
[----:B------:R-:W2:Y:S02]  /*fbe0*/  LDG.E.U16 R3, desc[UR36][R4.64] ;  /* 0x0000002404037981 */ /* 0x000ea4000c1e1500 */
[----:B--2---:R-:W-:-:S06]  /*fbf0*/  IMAD.U32 R3, R3, 0x10000, RZ ;  /* 0x0001000003037824 */ /* 0x004fcc00078e00ff */
[----:B------:R-:W0:Y:S02]  /*fc00*/  F2I.FTZ.TRUNC.NTZ R3, R3 ;  /* 0x0000000300037305 */ /* 0x000e24000021f100 */
[----:B0-----:R-:W-:Y:S01]  /*fc10*/  PRMT R0, R3, 0x7610, R0 ;  /* 0x0000761003007816 */ /* 0x001fe20000000000 */
[----:B------:R-:W-:Y:S06]  /*fc20*/  BRA `(.L_x_19267) ;  /* 0x0000000400ac7947 */ /* 0x000fec0003800000 */
.L_x_19274:
        /* <DEDUP_REMOVED lines=10> */
.L_x_19281:
        /* <DEDUP_REMOVED lines=21> */
.L_x_19285:
[----:B------:R-:W-:Y:S05]  /*fe20*/  BSYNC.RECONVERGENT B1 ;  /* 0x0000000000017941 */ /* 0x000fea0003800200 */
.L_x_19284:
[----:B------:R-:W-:Y:S01]  /*fe30*/  IMAD.SHL.U32 R0, R0, 0x100000, RZ ;  /* 0x0010000000007824 */ /* 0x000fe200078e00ff */
[----:B------:R-:W-:-:S04]  /*fe40*/  LEA R3, R3, 0x3b800000, 0x17 ;  /* 0x3b80000003037811 */ /* 0x000fc800078eb8ff */
[----:B------:R-:W-:-:S07]  /*fe50*/  LOP3.LUT R3, R3, R0, R7, 0xfe, !PT ;  /* 0x0000000003037212 */ /* 0x000fce00078efe07 */
.L_x_19283:
[----:B------:R-:W-:Y:S05]  /*fe60*/  BSYNC.RECONVERGENT B0 ;  /* 0x0000000000007941 */ /* 0x000fea0003800200 */
.L_x_19282:
[----:B------:R-:W0:Y:S02]  /*fe70*/  F2I.FTZ.TRUNC.NTZ R3, R3 ;  /* 0x0000000300037305 */ /* 0x000e24000021f100 */
[----:B0-----:R-:W-:Y:S01]  /*fe80*/  PRMT R0, R3, 0x7610, R0 ;  /* 0x0000761003007816 */ /* 0x001fe20000000000 */
[----:B------:R-:W-:Y:S06]  /*fe90*/  BRA `(.L_x_19267) ;  /* 0x0000000400107947 */ /* 0x000fec0003800000 */
.L_x_19280:
        /* <DEDUP_REMOVED lines=21> */
.L_x_19289:
[----:B------:R-:W-:Y:S05]  /*fff0*/  BSYNC.RECONVERGENT B1 ;  /* 0x0000000000017941 */ /* 0x000fea0003800200 */
.L_x_19288:
[----:B------:R-:W-:Y:S01]  /*10000*/  IMAD.SHL.U32 R0, R0, 0x200000, RZ ;  /* 0x0020000000007824 */ /* 0x000fe200078e00ff */
[----:B------:R-:W-:-:S04]  /*10010*/  LEA R3, R3, 0x37800000, 0x17 ;  /* 0x3780000003037811 */ /* 0x000fc800078eb8ff */
[----:B------:R-:W-:-:S07]  /*10020*/  LOP3.LUT R3, R3, R0, R7, 0xfe, !PT ;  /* 0x0000000003037212 */ /* 0x000fce00078efe07 */
.L_x_19287:
[----:B------:R-:W-:Y:S05]  /*10030*/  BSYNC.RECONVERGENT B0 ;  /* 0x0000000000007941 */ /* 0x000fea0003800200 */
.L_x_19286:
[----:B------:R-:W0:Y:S02]  /*10040*/  F2I.FTZ.TRUNC.NTZ R3, R3 ;  /* 0x0000000300037305 */ /* 0x000e24000021f100 */
[----:B0-----:R-:W-:Y:S01]  /*10050*/  PRMT R0, R3, 0x7610, R0 ;  /* 0x0000761003007816 */ /* 0x001fe20000000000 */
[----:B------:R-:W-:Y:S06]  /*10060*/  BRA `(.L_x_19267) ;  /* 0x00000000009c7947 */ /* 0x000fec0003800000 */
.L_x_19279:
        /* <DEDUP_REMOVED lines=14> */
.L_x_19293:
[----:B------:R-:W-:Y:S05]  /*10150*/  BSYNC.RECONVERGENT B0 ;  /* 0x0000000000007941 */ /* 0x000fea0003800200 */
.L_x_19292:
[----:B------:R-:W0:Y:S02]  /*10160*/  F2I.FTZ.TRUNC.NTZ R3, R3 ;  /* 0x0000000300037305 */ /* 0x000e24000021f100 */
[----:B0-----:R-:W-:Y:S01]  /*10170*/  PRMT R0, R3, 0x7610, R0 ;  /* 0x0000761003007816 */ /* 0x001fe20000000000 */
[----:B------:R-:W-:Y:S06]  /*10180*/  BRA `(.L_x_19267) ;  /* 0x0000000000547947 */ /* 0x000fec0003800000 */
.L_x_19266:
        /* <DEDUP_REMOVED lines=16> */
.L_x_19294:
[----:B------:R-:W-:Y:S01]  /*10290*/  PRMT R0, RZ, 0x7610, R0 ;  /* 0x00007610ff007816 */ /* 0x000fe20000000000 */
[----:B------:R-:W-:Y:S06]  /*102a0*/  BRA `(.L_x_19267) ;  /* 0x00000000000c7947 */ /* 0x000fec0003800000 */
.L_x_19291:
[----:B------:R2:W5:Y:S01]  /*102b0*/  LDG.E.U8 R0, desc[UR36][R4.64] ;  /* 0x0000002404007981 */ /* 0x000562000c1e1100 */
[----:B------:R-:W-:Y:S05]  /*102c0*/  BRA `(.L_x_19267) ;  /* 0x0000000000047947 */ /* 0x000fea0003800000 */
.L_x_19290:
[----:B------:R1:W5:Y:S02]  /*102d0*/  LDG.E.U8 R0, desc[UR36][R4.64] ;  /* 0x0000002404007981 */ /* 0x000364000c1e1100 */
.L_x_19267:
[----:B-----5:R-:W-:Y:S01]  /*102e0*/  PRMT R18, R18, 0x9910, RZ ;  /* 0x0000991012127816 */ /* 0x020fe200000000ff */
[----:B------:R-:W-:Y:S01]  /*102f0*/  UPRMT UR4, UR41, 0x9910, URZ ;  /* 0x0000991029047896 */ /* 0x000fe200080000ff */
[----:B------:R-:W-:Y:S02]  /*10300*/  LOP3.LUT R2, R2, 0xff, RZ, 0xc0, !PT ;  /* 0x000000ff02027812 */ /* 0x000fe400078ec0ff */
[----:B-1--4-:R-:W-:Y:S01]  /*10310*/  PRMT R3, R0, 0x9910, RZ ;  /* 0x0000991000037816 */ /* 0x012fe200000000ff */
[----:B------:R-:W-:Y:S01]  /*10320*/  IMAD.MOV.U32 R0, RZ, RZ, R18 ;  /* 0x000000ffff007224 */ /* 0x000fe200078e0012 */
[----:B------:R-:W-:-:S03]  /*10330*/  ISETP.GT.AND P0, PT, R2, 0x9, PT ;  /* 0x000000090200780c */ /* 0x000fc60003f04270 */
[----:B------:R-:W-:-:S05]  /*10340*/  IMAD R0, R0, R3, RZ ;  /* 0x0000000300007224 */ /* 0x000fca00078e02ff */
[----:B------:R-:W-:-:S05]  /*10350*/  PRMT R0, R0, 0x9910, RZ ;  /* 0x0000991000007816 */ /* 0x000fca00000000ff */
        /* <DEDUP_REMOVED lines=12> */
.L_x_19298:
[----:B------:R-:W-:Y:S01]  /*10420*/  STG.E.U8 desc[UR36][R16.64], R5 ;  /* 0x0000000510007986 */ /* 0x000fe2000c101124 */
[----:B------:R-:W-:Y:S05]  /*10430*/  EXIT ;  /* 0x000000000000794d */ /* 0x000fea0003800000 */
.L_x_19297:
        /* <DEDUP_REMOVED lines=12> */
.L_x_19301:
[----:B------:R-:W-:-:S04]  /*10500*/  LOP3.LUT R5, R5, 0xffff, RZ, 0xc0, !PT ;  /* 0x0000ffff05057812 */ /* 0x000fc800078ec0ff */
[----:B------:R-:W-:-:S05]  /*10510*/  PRMT R3, R5, 0x8880, RZ ;  /* 0x0000888005037816 */ /* 0x000fca00000000ff */
[----:B------:R-:W-:Y:S01]  /*10520*/  STG.E desc[UR36][R16.64], R3 ;  /* 0x0000000310007986 */ /* 0x000fe2000c101924 */
[----:B------:R-:W-:Y:S05]  /*10530*/  EXIT ;  /* 0x000000000000794d */ /* 0x000fea0003800000 */
.L_x_19300:
[----:B------:R-:W-:-:S04]  /*10540*/  PRMT R3, R5, 0x8880, RZ ;  /* 0x0000888005037816 */ /* 0x000fc800000000ff */
[----:B------:R-:W-:-:S05]  /*10550*/  PRMT R3, R3, 0x7710, RZ ;  /* 0x0000771003037816 */ /* 0x000fca00000000ff */
[----:B------:R-:W-:Y:S01]  /*10560*/  STG.E.U16 desc[UR36][R16.64], R3 ;  /* 0x0000000310007986 */ /* 0x000fe2000c101524 */
[----:B------:R-:W-:Y:S05]  /*10570*/  EXIT ;  /* 0x000000000000794d */ /* 0x000fea0003800000 */
.L_x_19296:
        /* <DEDUP_REMOVED lines=9> */
.L_x_19303:
[----:B------:R-:W0:Y:S02]  /*10610*/  I2F.S8 R0, R5 ;  /* 0x0000000500007306 */ /* 0x000e240000001400 */
[----:B0-----:R-:W-:-:S05]  /*10620*/  F2FP.F16.F32.PACK_AB R0, RZ, R0 ;  /* 0x00000000ff00723e */ /* 0x001fca00000000ff */
[----:B------:R-:W-:Y:S01]  /*10630*/  STG.E.U16 desc[UR36][R16.64], R0 ;  /* 0x0000000010007986 */ /* 0x000fe2000c101524 */
[----:B------:R-:W-:Y:S05]  /*10640*/  EXIT ;  /* 0x000000000000794d */ /* 0x000fea0003800000 */
.L_x_19302:
        /* <DEDUP_REMOVED lines=10> */
.L_x_19305:
[----:B------:R-:W0:Y:S02]  /*106f0*/  I2F.S8 R5, R5 ;  /* 0x0000000500057306 */ /* 0x000e240000001400 */
[----:B0-----:R-:W-:-:S04]  /*10700*/  F2FP.F16.F32.PACK_AB R3, RZ, R5 ;  /* 0x00000005ff03723e */ /* 0x001fc800000000ff */
[----:B------:R-:W-:-:S05]  /*10710*/  PRMT R3, R3, 0x5410, RZ ;  /* 0x0000541003037816 */ /* 0x000fca00000000ff */
[----:B------:R-:W-:Y:S01]  /*10720*/  STG.E desc[UR36][R16.64], R3 ;  /* 0x0000000310007986 */ /* 0x000fe2000c101924 */
[----:B------:R-:W-:Y:S05]  /*10730*/  EXIT ;  /* 0x000000000000794d */ /* 0x000fea0003800000 */
.L_x_19304:
[----:B------:R-:W-:-:S04]  /*10740*/  PRMT R2, R5, 0x8880, RZ ;  /* 0x0000888005027816 */ /* 0x000fc800000000ff */
[----:B------:R-:W-:-:S06]  /*10750*/  PRMT R2, R2, 0x7710, RZ ;  /* 0x0000771002027816 */ /* 0x000fcc00000000ff */
[----:B------:R-:W0:Y:S02]  /*10760*/  I2F.F64.S16 R2, R2 ;  /* 0x0000000200027312 */ /* 0x000e240000101c00 */
[----:B0-----:R-:W-:Y:S01]  /*10770*/  STG.E.64 desc[UR36][R16.64], R2 ;  /* 0x0000000210007986 */ /* 0x001fe2000c101b24 */
[----:B------:R-:W-:Y:S05]  /*10780*/  EXIT ;  /* 0x000000000000794d */ /* 0x000fea0003800000 */
.L_x_19295:
        /* <DEDUP_REMOVED lines=14> */
.L_x_19309:
        /* <DEDUP_REMOVED lines=17> */
.L_x_19312:
[----:B------:R-:W-:-:S04]  /*10980*/  SHF.R.U32.HI R3, RZ, 0x18, R3 ;  /* 0x00000018ff037819 */ /* 0x000fc80000011603 */
[----:B------:R-:W-:-:S04]  /*10990*/  LOP3.LUT R0, R0, 0x80, R3, 0xf8, !PT ;  /* 0x0000008000007812 */ /* 0x000fc800078ef803 */
[----:B------:R-:W-:-:S07]  /*109a0*/  PRMT R8, R0, 0x7610, R8 ;  /* 0x0000761000087816 */ /* 0x000fce0000000008 */
.L_x_19311:
[----:B------:R-:W-:Y:S05]  /*109b0*/  BSYNC.RECONVERGENT B0 ;  /* 0x0000000000007941 */ /* 0x000fea0003800200 */
.L_x_19310:
[----:B------:R-:W-:Y:S01]  /*109c0*/  STG.E.U8 desc[UR36][R16.64], R8 ;  /* 0x0000000810007986 */ /* 0x000fe2000c101124 */
[----:B------:R-:W-:Y:S05]  /*109d0*/  EXIT ;  /* 0x000000000000794d */ /* 0x000fea0003800000 */
.L_x_19308:
        /* <DEDUP_REMOVED lines=17> */
.L_x_19315:
[----:B------:R-:W-:-:S04]  /*10af0*/  SHF.R.U32.HI R3, RZ, 0x18, R3 ;  /* 0x00000018ff037819 */ /* 0x000fc80000011603 */
[----:B------:R-:W-:-:S04]  /*10b00*/  LOP3.LUT R0, R0, 0x80, R3, 0xf8, !PT ;  /* 0x0000008000007812 */ /* 0x000fc800078ef803 */
[----:B------:R-:W-:-:S07]  /*10b10*/  PRMT R8, R0, 0x7610, R8 ;  /* 0x0000761000087816 */ /* 0x000fce0000000008 */
.L_x_19314:
[----:B------:R-:W-:Y:S05]  /*10b20*/  BSYNC.RECONVERGENT B0 ;  /* 0x0000000000007941 */ /* 0x000fea0003800200 */
.L_x_19313:
[----:B------:R-:W-:Y:S01]  /*10b30*/  STG.E.U8 desc[UR36][R16.64], R8 ;  /* 0x0000000810007986 */ /* 0x000fe2000c101124 */
[----:B------:R-:W-:Y:S05]  /*10b40*/  EXIT ;  /* 0x000000000000794d */ /* 0x000fea0003800000 */
.L_x_19307:
[----:B------:R-:W-:-:S13]  /*10b50*/  ISETP.NE.AND P0, PT, R2, 0x1c, PT ;  /* 0x0000001c0200780c */ /* 0x000fda0003f05270 */
[----:B------:R-:W-:Y:S05]  /*10b60*/  @!P0 BRA `(.L_x_19316) ;  /* 0x0000000000688947 */ /* 0x000fea0003800000 */
[----:B------:R-:W-:-:S13]  /*10b70*/  ISETP.NE.AND P0, PT, R2, 0x1d, PT ;  /* 0x0000001d0200780c */ /* 0x000fda0003f05270 */
[----:B------:R-:W-:Y:S05]  /*10b80*/  @!P0 BRA `(.L_x_19317) ;  /* 0x0000000000488947 */ /* 0x000fea0003800000 */
[----:B------:R-:W-:-:S13]  /*10b90*/  ISETP.NE.AND P0, PT, R2, 0x2c, PT ;  /* 0x0000002c0200780c */ /* 0x000fda0003f05270 */
[----:B------:R-:W-:Y:S05]  /*10ba0*/  @P0 BRA `(.L_x_19299) ;  /* 0x0000000000c00947 */ /* 0x000fea0003800000 */
[----:B---3--:R-:W0:Y:S02]  /*10bb0*/  I2F.S8 R4, R5 ;  /* 0x0000000500047306 */ /* 0x008e240000001400 */
        /* <DEDUP_REMOVED lines=15> */
.L_x_19317:
[----:B------:R-:W-:-:S04]  /*10cb0*/  LOP3.LUT R5, R5, 0xffff, RZ, 0xc0, !PT ;  /* 0x0000ffff05057812 */ /* 0x000fc800078ec0ff */
[----:B------:R-:W-:-:S05]  /*10cc0*/  PRMT R5, R5, 0x8880, RZ ;  /* 0x0000888005057816 */ /* 0x000fca00000000ff */
[----:B------:R-:W-:-:S05]  /*10cd0*/  IMAD.MOV.U32 R2, RZ, RZ, R5 ;  /* 0x000000ffff027224 */ /* 0x000fca00078e0005 */
[----:B------:R-:W-:-:S05]  /*10ce0*/  SHF.R.S32.HI R3, RZ, 0x1f, R2 ;  /* 0x0000001fff037819 */ /* 0x000fca0000011402 */
[----:B------:R-:W-:Y:S01]  /*10cf0*/  STG.E.64 desc[UR36][R16.64], R2 ;  /* 0x0000000210007986 */ /* 0x000fe2000c101b24 */
[----:B------:R-:W-:Y:S05]  /*10d00*/  EXIT ;  /* 0x000000000000794d */ /* 0x000fea0003800000 */
.L_x_19316:
[----:B------:R-:W-:-:S04]  /*10d10*/  LOP3.LUT R5, R5, 0xffff, RZ, 0xc0, !PT ;  /* 0x0000ffff05057812 */ /* 0x000fc800078ec0ff */
[----:B------:R-:W-:-:S05]  /*10d20*/  PRMT R3, R5, 0x8880, RZ ;  /* 0x0000888005037816 */ /* 0x000fca00000000ff */
[----:B------:R-:W-:Y:S01]  /*10d30*/  STG.E desc[UR36][R16.64], R3 ;  /* 0x0000000310007986 */ /* 0x000fe2000c101924 */
[----:B------:R-:W-:Y:S05]  /*10d40*/  EXIT ;  /* 0x000000000000794d */ /* 0x000fea0003800000 */
.L_x_19306:
        /* <DEDUP_REMOVED lines=10> */
.L_x_19319:
[----:B---3--:R-:W-:Y:S02]  /*10df0*/  PRMT R4, R5, 0x8880, RZ ;  /* 0x0000888005047816 */ /* 0x008fe400000000ff */
[----:B------:R-:W-:Y:S02]  /*10e00*/  CS2R R6, SRZ ;  /* 0x0000000000067805 */ /* 0x000fe4000001ff00 */
[----:B------:R-:W-:-:S06]  /*10e10*/  PRMT R4, R4, 0x7710, RZ ;  /* 0x0000771004047816 */ /* 0x000fcc00000000ff */
[----:B------:R-:W0:Y:S02]  /*10e20*/  I2F.F64.S16 R4, R4 ;  /* 0x0000000400047312 */ /* 0x000e240000101c00 */
[----:B0-----:R-:W-:Y:S01]  /*10e30*/  STG.E.128 desc[UR36][R16.64], R4 ;  /* 0x0000000410007986 */ /* 0x001fe2000c101d24 */
[----:B------:R-:W-:Y:S05]  /*10e40*/  EXIT ;  /* 0x000000000000794d */ /* 0x000fea0003800000 */
.L_x_19318:
[----:B------:R-:W-:-:S13]  /*10e50*/  ISETP.NE.AND P0, PT, R2, 0xf, PT ;  /* 0x0000000f0200780c */ /* 0x000fda0003f05270 */
[----:B------:R-:W-:Y:S05]  /*10e60*/  @!P0 BRA `(.L_x_19320) ;  /* 0x0000000000e88947 */ /* 0x000fea0003800000 */
[----:B------:R-:W-:-:S13]  /*10e70*/  ISETP.NE.AND P0, PT, R2, 0x17, PT ;  /* 0x000000170200780c */ /* 0x000fda0003f05270 */
[----:B------:R-:W-:Y:S05]  /*10e80*/  @!P0 BRA `(.L_x_19321) ;  /* 0x0000000000908947 */ /* 0x000fea0003800000 */
[----:B------:R-:W-:-:S13]  /*10e90*/  ISETP.NE.AND P0, PT, R2, 0x18, PT ;  /* 0x000000180200780c */ /* 0x000fda0003f05270 */
[----:B------:R-:W-:Y:S05]  /*10ea0*/  @!P0 BRA `(.L_x_19322) ;  /* 0x0000000000448947 */ /* 0x000fea0003800000 */
.L_x_19299:
[----:B------:R-:W-:Y:S01]  /*10eb0*/  MOV R0, 0x228 ;  /* 0x0000022800007802 */ /* 0x000fe20000000f00 */
[----:B------:R-:W3:Y:S01]  /*10ec0*/  LDCU.64 UR4, c[0x4][0x218] ;  /* 0x01004300ff0477ac */ /* 0x000ee20008000a00 */
[----:B------:R-:W-:Y:S02]  /*10ed0*/  IMAD.MOV.U32 R8, RZ, RZ, 0x65 ;  /* 0x00000065ff087424 */ /* 0x000fe400078e00ff */
[----:B------:R0:W1:Y:S01]  /*10ee0*/  LDC.64 R2, c[0x4][R0] ;  /* 0x0100000000027b82 */ /* 0x0000620000000a00 */
[----:B------:R-:W2:Y:S01]  /*10ef0*/  LDCU.64 UR6, c[0x4][0x220] ;  /* 0x01004400ff0677ac */ /* 0x000ea20008000a00 */
[----:B------:R-:W-:Y:S02]  /*10f00*/  IMAD.MOV.U32 R12, RZ, RZ, 0x1 ;  /* 0x00000001ff0c7424 */ /* 0x000fe400078e00ff */
[----:B------:R-:W-:Y:S01]  /*10f10*/  IMAD.MOV.U32 R13, RZ, RZ, RZ ;  /* 0x000000ffff0d7224 */ /* 0x000fe200078e00ff */
[----:B------:R-:W4:Y:S01]  /*10f20*/  LDCU.64 UR8, c[0x4][0x28] ;  /* 0x01000500ff0877ac */ /* 0x000f220008000a00 */
[----:B---3--:R-:W-:-:S02]  /*10f30*/  IMAD.U32 R4, RZ, RZ, UR4 ;  /* 0x00000004ff047e24 */ /* 0x008fc4000f8e00ff */
[----:B------:R-:W-:Y:S02]  /*10f40*/  IMAD.U32 R5, RZ, RZ, UR5 ;  /* 0x00000005ff057e24 */ /* 0x000fe4000f8e00ff */
[----:B--2---:R-:W-:Y:S02]  /*10f50*/  IMAD.U32 R6, RZ, RZ, UR6 ;  /* 0x00000006ff067e24 */ /* 0x004fe4000f8e00ff */
[----:B------:R-:W-:Y:S02]  /*10f60*/  IMAD.U32 R7, RZ, RZ, UR7 ;  /* 0x00000007ff077e24 */ /* 0x000fe4000f8e00ff */
[----:B----4-:R-:W-:Y:S02]  /*10f70*/  IMAD.U32 R10, RZ, RZ, UR8 ;  /* 0x00000008ff0a7e24 */ /* 0x010fe4000f8e00ff */
[----:B0-----:R-:W-:-:S07]  /*10f80*/  IMAD.U32 R11, RZ, RZ, UR9 ;  /* 0x00000009ff0b7e24 */ /* 0x001fce000f8e00ff */
[----:B------:R-:W-:-:S07]  /*10f90*/  LEPC R20, `(.L_x_19323) ;  /* 0x000000001014794e */ /* 0x000fce0000000000 */
[----:B-1----:R-:W-:Y:S05]  /*10fa0*/  CALL.ABS.NOINC R2 ;  /* 0x0000000002007343 */ /* 0x002fea0003c00000 */
.L_x_19323:
[----:B------:R-:W-:Y:S05]  /*10fb0*/  EXIT ;  /* 0x000000000000794d */ /* 0x000fea0003800000 */
.L_x_19322:
        /* <DEDUP_REMOVED lines=13> */
.L_x_19325:
[----:B------:R-:W-:Y:S05]  /*11090*/  BSYNC.RECONVERGENT B0 ;  /* 0x0000000000007941 */ /* 0x000fea0003800200 */
.L_x_19324:
[----:B------:R-:W-:-:S05]  /*110a0*/  LOP3.LUT R3, R0, 0x80, R3, 0xf8, !PT ;  /* 0x0000008000037812 */ /* 0x000fca00078ef803 */
[----:B------:R-:W-:Y:S01]  /*110b0*/  STG.E.U8 desc[UR36][R16.64], R3 ;  /* 0x0000000310007986 */ /* 0x000fe2000c101124 */
[----:B------:R-:W-:Y:S05]  /*110c0*/  EXIT ;  /* 0x000000000000794d */ /* 0x000fea0003800000 */
.L_x_19321:
        /* <DEDUP_REMOVED lines=12> */
.L_x_19327:
[----:B------:R-:W-:Y:S01]  /*11190*/  IMAD.MOV.U32 R0, RZ, RZ, 0x7f ;  /* 0x0000007fff007424 */ /* 0x000fe200078e00ff */
[----:B------:R-:W-:-:S04]  /*111a0*/  ISETP.GT.U32.AND P0, PT, R2, 0x7f800000, PT ;  /* 0x7f8000000200780c */ /* 0x000fc80003f04070 */
[----:B------:R-:W-:-:S09]  /*111b0*/  SEL R0, R0, 0x7c, P0 ;  /* 0x0000007c00007807 */ /* 0x000fd20000000000 */
.L_x_19328:
[----:B------:R-:W-:Y:S05]  /*111c0*/  BSYNC.RECONVERGENT B0 ;  /* 0x0000000000007941 */ /* 0x000fea0003800200 */
.L_x_19326:
[----:B------:R-:W-:-:S04]  /*111d0*/  SHF.R.U32.HI R3, RZ, 0x18, R3 ;  /* 0x00000018ff037819 */ /* 0x000fc80000011603 */
[----:B------:R-:W-:-:S05]  /*111e0*/  LOP3.LUT R3, R0, 0x80, R3, 0xf8, !PT ;  /* 0x0000008000037812 */ /* 0x000fca00078ef803 */
[----:B------:R-:W-:Y:S01]  /*111f0*/  STG.E.U8 desc[UR36][R16.64], R3 ;  /* 0x0000000310007986 */ /* 0x000fe2000c101124 */
[----:B------:R-:W-:Y:S05]  /*11200*/  EXIT ;  /* 0x000000000000794d */ /* 0x000fea0003800000 */
.L_x_19320:
[----:B------:R-:W0:Y:S02]  /*11210*/  I2F.S8 R0, R5 ;  /* 0x0000000500007306 */ /* 0x000e240000001400 */
[----:B0-----:R-:W-:-:S05]  /*11220*/  F2FP.BF16.F32.PACK_AB R0, RZ, R0 ;  /* 0x00000000ff00723e */ /* 0x001fca00000010ff */
[----:B------:R-:W-:Y:S01]  /*11230*/  STG.E.U16 desc[UR36][R16.64], R0 ;  /* 0x0000000010007986 */ /* 0x000fe2000c101524 */
[----:B------:R-:W-:Y:S05]  /*11240*/  EXIT ;  /* 0x000000000000794d */ /* 0x000fea0003800000 */
.L_x_19329:
        /* <DEDUP_REMOVED lines=11> */
.L_x_23612:


//--------------------- .text._ZN2at6native27unrolled_elementwise_kernelIZZZNS0_54_GLOBAL__N__d8c5977b_16_LinearAlgebra_cu_9e10b42f_324316addr_kernel_cudaERNS_14TensorIteratorERKN3c106ScalarES8_ENKUlvE_clEvENKUlvE0_clEvEUlaaaE_St5arrayIPcLm4EELi4E23TrivialOffsetCalculatorILi3EjESF_ILi1EjENS0_6memory12LoadWithCastILi3EEENSI_13StoreWithCastILi1EEEEEviT_T0_T2_T3_T4_T5_ --------------------------
	.section	.text._ZN2at6native27unrolled_elementwise_kernelIZZZNS0_54_GLOBAL__N__d8c5977b_16_LinearAlgebra_cu_9e10b42f_324316addr_kernel_cudaERNS_14TensorIteratorERKN3c106ScalarES8_ENKUlvE_clEvENKUlvE0_clEvEUlaaaE_St5arrayIPcLm4EELi4E23TrivialOffsetCalculatorILi3EjESF_ILi1EjENS0_6memory12LoadWithCastILi3EEENSI_13StoreWithCastILi1EEEEEviT_T0_T2_T3_T4_T5_,"ax",@progbits
	.align	128
        .global         _ZN2at6native27unrolled_elementwise_kernelIZZZNS0_54_GLOBAL__N__d8c5977b_16_LinearAlgebra_cu_9e10b42f_324316addr_kernel_cudaERNS_14TensorIteratorERKN3c106ScalarES8_ENKUlvE_clEvENKUlvE0_clEvEUlaaaE_St5arrayIPcLm4EELi4E23TrivialOffsetCalculatorILi3EjESF_ILi1EjENS0_6memory12LoadWithCastILi3EEENSI_13StoreWithCastILi1EEEEEviT_T0_T2_T3_T4_T5_
        .type           _ZN2at6native27unrolled_elementwise_kernelIZZZNS0_54_GLOBAL__N__d8c5977b_16_LinearAlgebra_cu_9e10b42f_324316addr_kernel_cudaERNS_14TensorIteratorERKN3c106ScalarES8_ENKUlvE_clEvENKUlvE0_clEvEUlaaaE_St5arrayIPcLm4EELi4E23TrivialOffsetCalculatorILi3EjESF_ILi1EjENS0_6memory12LoadWithCastILi3EEENSI_13StoreWithCastILi1EEEEEviT_T0_T2_T3_T4_T5_,@function
        .size           _ZN2at6native27unrolled_elementwise_kernelIZZZNS0_54_GLOBAL__N__d8c5977b_16_LinearAlgebra_cu_9e10b42f_324316addr_kernel_cudaERNS_14TensorIteratorERKN3c106ScalarES8_ENKUlvE_clEvENKUlvE0_clEvEUlaaaE_St5arrayIPcLm4EELi4E23TrivialOffsetCalculatorILi3EjESF_ILi1EjENS0_6memory12LoadWithCastILi3EEENSI_13StoreWithCastILi1EEEEEviT_T0_T2_T3_T4_T5_,(.L_x_23613 - _ZN2at6native27unrolled_elementwise_kernelIZZZNS0_54_GLOBAL__N__d8c5977b_16_LinearAlgebra_cu_9e10b42f_324316addr_kernel_cudaERNS_14TensorIteratorERKN3c106ScalarES8_ENKUlvE_clEvENKUlvE0_clEvEUlaaaE_St5arrayIPcLm4EELi4E23TrivialOffsetCalculatorILi3EjESF_ILi1EjENS0_6memory12LoadWithCastILi3EEENSI_13StoreWithCastILi1EEEEEviT_T0_T2_T3_T4_T5_)
        .other          _ZN2at6native27unrolled_elementwise_kernelIZZZNS0_54_GLOBAL__N__d8c5977b_16_LinearAlgebra_cu_9e10b42f_324316addr_kernel_cudaERNS_14TensorIteratorERKN3c106ScalarES8_ENKUlvE_clEvENKUlvE0_clEvEUlaaaE_St5arrayIPcLm4EELi4E23TrivialOffsetCalculatorILi3EjESF_ILi1EjENS0_6memory12LoadWithCastILi3EEENSI_13StoreWithCastILi1EEEEEviT_T0_T2_T3_T4_T5_,@"STO_CUDA_ENTRY STV_DEFAULT"
_ZN2at6native27unrolled_elementwise_kernelIZZZNS0_54_GLOBAL__N__d8c5977b_16_LinearAlgebra_cu_9e10b42f_324316addr_kernel_cudaERNS_14TensorIteratorERKN3c106ScalarES8_ENKUlvE_clEvENKUlvE0_clEvEUlaaaE_St5arrayIPcLm4EELi4E23TrivialOffsetCalculatorILi3EjESF_ILi1EjENS0_6memory12LoadWithCastILi3EEENSI_13StoreWithCastILi1EEEEEviT_T0_T2_T3_T4_T5_:
.text._ZN2at6native27unrolled_elementwise_kernelIZZZNS0_54_GLOBAL__N__d8c5977b_16_LinearAlgebra_cu_9e10b42f_324316addr_kernel_cudaERNS_14TensorIteratorERKN3c106ScalarES8_ENKUlvE_clEvENKUlvE0_clEvEUlaaaE_St5arrayIPcLm4EELi4E23TrivialOffsetCalculatorILi3EjESF_ILi1EjENS0_6memory12LoadWithCastILi3EEENSI_13StoreWithCastILi1EEEEEviT_T0_T2_T3_T4_T5_:
        /* <DEDUP_REMOVED lines=40> */
.L_x_19332:
        /* <DEDUP_REMOVED lines=18> */
.L_x_19336:
[----:B------:R4:W5:Y:S01]  /*03a0*/  LDG.E.U8 R16, desc[UR36][R2.64] ;  /* 0x0000002402107981 */ /* 0x000962000c1e1100 */
[----:B------:R-:W-:Y:S05]  /*03b0*/  BRA `(.L_x_19338) ;  /* 0x0000000c004c7947 */ /* 0x000fea0003800000 */
.L_x_19335:
        /* <DEDUP_REMOVED lines=8> */
.L_x_19340:
[----:B------:R0:W5:Y:S01]  /*0440*/  LDG.E.U8 R16, desc[UR36][R2.64] ;  /* 0x0000002402107981 */ /* 0x000162000c1e1100 */
[----:B------:R-:W-:Y:S05]  /*0450*/  BRA `(.L_x_19338) ;  /* 0x0000000c00247947 */ /* 0x000fea0003800000 */
.L_x_19339:
[----:B------:R0:W5:Y:S01]  /*0460*/  LDG.E.U16 R16, desc[UR36][R2.64] ;  /* 0x0000002402107981 */ /* 0x000162000c1e1500 */
[----:B------:R-:W-:Y:S05]  /*0470*/  BRA `(.L_x_19338) ;  /* 0x0000000c001c7947 */ /* 0x000fea0003800000 */
.L_x_19334:
        /* <DEDUP_REMOVED lines=9> */
.L_x_19342:
[----:B------:R-:W2:Y:S02]  /*0510*/  LDG.E.U16 R0, desc[UR36][R2.64] ;  /* 0x0000002402007981 */ /* 0x000ea4000c1e1500 */
[----:B--2---:R-:W-:-:S06]  /*0520*/  HADD2.F32 R0, -RZ, R0.H0_H0 ;  /* 0x20000000ff007230 */ /* 0x004fcc0000004100 */
[----:B------:R-:W0:Y:S02]  /*0530*/  F2I.FTZ.TRUNC.NTZ R0, R0 ;  /* 0x0000000000007305 */ /* 0x000e24000021f100 */
[----:B0-----:R-:W-:Y:S01]  /*0540*/  PRMT R16, R0, 0x7610, R16 ;  /* 0x0000761000107816 */ /* 0x001fe20000000010 */
[----:B------:R-:W-:Y:S06]  /*0550*/  BRA `(.L_x_19338) ;  /* 0x0000000800e47947 */ /* 0x000fec0003800000 */
.L_x_19341:
        /* <DEDUP_REMOVED lines=9> */
.L_x_19344:
[----:B------:R-:W2:Y:S02]  /*05f0*/  LDG.E.U16 R2, desc[UR36][R2.64] ;  /* 0x0000002402027981 */ /* 0x000ea4000c1e1500 */
[----:B--2---:R-:W-:-:S06]  /*0600*/  HADD2.F32 R0, -RZ, R2.H0_H0 ;  /* 0x20000002ff007230 */ /* 0x004fcc0000004100 */
[----:B------:R-:W0:Y:S02]  /*0610*/  F2I.FTZ.TRUNC.NTZ R0, R0 ;  /* 0x0000000000007305 */ /* 0x000e24000021f100 */
[----:B0-----:R-:W-:Y:S01]  /*0620*/  PRMT R16, R0, 0x7610, R16 ;  /* 0x0000761000107816 */ /* 0x001fe20000000010 */
[----:B------:R-:W-:Y:S06]  /*0630*/  BRA `(.L_x_19338) ;  /* 0x0000000800ac7947 */ /* 0x000fec0003800000 */
.L_x_19343:
[----:B------:R-:W2:Y:S02]  /*0640*/  LDG.E.64 R2, desc[UR36][R2.64] ;  /* 0x0000002402027981 */ /* 0x000ea4000c1e1b00 */
[----:B--2---:R4:W0:Y:S02]  /*0650*/  F2I.F64.TRUNC R16, R2 ;  /* 0x0000000200107311 */ /* 0x004824000030d100 */
[----:B0---4-:R-:W-:Y:S05]  /*0660*/  BRA `(.L_x_19338) ;  /* 0x0000000800a07947 */ /* 0x011fea0003800000 */
.L_x_19333:
        /* <DEDUP_REMOVED lines=12> */
.L_x_19347:
[----:B------:R-:W2:Y:S02]  /*0730*/  LDG.E.64 R2, desc[UR36][R2.64] ;  /* 0x0000002402027981 */ /* 0x000ea4000c1e1b00 */
[----:B--2---:R0:W1:Y:S02]  /*0740*/  F2I.F64.TRUNC R16, R2 ;  /* 0x0000000200107311 */ /* 0x004064000030d100 */
[----:B01----:R-:W-:Y:S05]  /*0750*/  BRA `(.L_x_19338) ;  /* 0x0000000800647947 */ /* 0x003fea0003800000 */
.L_x_19346:
        /* <DEDUP_REMOVED lines=27> */
.L_x_19349:
        /* <DEDUP_REMOVED lines=14> */
.L_x_19348:
[----:B------:R-:W2:Y:S02]  /*09f0*/  LDG.E.U16 R0, desc[UR36][R2.64] ;  /* 0x0000002402007981 */ /* 0x000ea4000c1e1500 */
[----:B--2---:R-:W-:-:S06]  /*0a00*/  IMAD.U32 R0, R0, 0x10000, RZ ;  /* 0x0001000000007824 */ /* 0x004fcc00078e00ff */
[----:B------:R-:W0:Y:S02]  /*0a10*/  F2I.FTZ.TRUNC.NTZ R0, R0 ;  /* 0x0000000000007305 */ /* 0x000e24000021f100 */
[----:B0-----:R-:W-:Y:S01]  /*0a20*/  PRMT R16, R0, 0x7610, R16 ;  /* 0x0000761000107816 */ /* 0x001fe20000000010 */
[----:B------:R-:W-:Y:S06]  /*0a30*/  BRA `(.L_x_19338) ;  /* 0x0000000400ac7947 */ /* 0x000fec0003800000 */
.L_x_19345:
        /* <DEDUP_REMOVED lines=10> */
.L_x_19352:
        /* <DEDUP_REMOVED lines=21> */
.L_x_19356:
[----:B------:R-:W-:Y:S05]  /*0c30*/  BSYNC.RECONVERGENT B1 ;  /* 0x0000000000017941 */ /* 0x000fea0003800200 */
.L_x_19355:
[----:B------:R-:W-:Y:S01]  /*0c40*/  IMAD.SHL.U32 R0, R0, 0x100000, RZ ;  /* 0x0010000000007824 */ /* 0x000fe200078e00ff */
[----:B------:R-:W-:-:S04]  /*0c50*/  LEA R2, R2, 0x3b800000, 0x17 ;  /* 0x3b80000002027811 */ /* 0x000fc800078eb8ff */
[----:B------:R-:W-:-:S07]  /*0c60*/  LOP3.LUT R0, R2, R0, R7, 0xfe, !PT ;  /* 0x0000000002007212 */ /* 0x000fce00078efe07 */
.L_x_19354:
[----:B------:R-:W-:Y:S05]  /*0c70*/  BSYNC.RECONVERGENT B0 ;  /* 0x0000000000007941 */ /* 0x000fea0003800200 */
.L_x_19353:
[----:B------:R-:W0:Y:S02]  /*0c80*/  F2I.FTZ.TRUNC.NTZ R0, R0 ;  /* 0x0000000000007305 */ /* 0x000e24000021f100 */
[----:B0-----:R-:W-:Y:S01]  /*0c90*/  PRMT R16, R0, 0x7610, R16 ;  /* 0x0000761000107816 */ /* 0x001fe20000000010 */
[----:B------:R-:W-:Y:S06]  /*0ca0*/  BRA `(.L_x_19338) ;  /* 0x0000000400107947 */ /* 0x000fec0003800000 */
.L_x_19351:
        /* <DEDUP_REMOVED lines=21> */
.L_x_19360:
[----:B------:R-:W-:Y:S05]  /*0e00*/  BSYNC.RECONVERGENT B1 ;  /* 0x0000000000017941 */ /* 0x000fea0003800200 */
.L_x_19359:
[----:B------:R-:W-:Y:S01]  /*0e10*/  IMAD.SHL.U32 R0, R0, 0x200000, RZ ;  /* 0x0020000000007824 */ /* 0x000fe200078e00ff */
[----:B------:R-:W-:-:S04]  /*0e20*/  LEA R2, R2, 0x37800000, 0x17 ;  /* 0x3780000002027811 */ /* 0x000fc800078eb8ff */
[----:B------:R-:W-:-:S07]  /*0e30*/  LOP3.LUT R0, R2, R0, R7, 0xfe, !PT ;  /* 0x0000000002007212 */ /* 0x000fce00078efe07 */
.L_x_19358:
[----:B------:R-:W-:Y:S05]  /*0e40*/  BSYNC.RECONVERGENT B0 ;  /* 0x0000000000007941 */ /* 0x000fea0003800200 */
.L_x_19357:
[----:B------:R-:W0:Y:S02]  /*0e50*/  F2I.FTZ.TRUNC.NTZ R0, R0 ;  /* 0x0000000000007305 */ /* 0x000e24000021f100 */
[----:B0-----:R-:W-:Y:S01]  /*0e60*/  PRMT R16, R0, 0x7610, R16 ;  /* 0x0000761000107816 */ /* 0x001fe20000000010 */
[----:B------:R-:W-:Y:S06]  /*0e70*/  BRA `(.L_x_19338) ;  /* 0x00000000009c7947 */ /* 0x000fec0003800000 */
.L_x_19350:
[----:B------:R-:W-:-:S09]  /*0e80*/  UISETP.NE.AND UP0, UPT, UR4, 0x1c, UPT ;  /* 0x0000001c0400788c */ /* 0x000fd2000bf05270 */
[----:B------:R-:W-:Y:S05]  /*0e90*/  BRA.U !UP0, `(.L_x_19361) ;  /* 0x0000000108907547 */ /* 0x000fea000b800000 */
[----:B------:R-:W-:-:S09]  /*0ea0*/  UISETP.NE.AND UP0, UPT, UR4, 0x1d, UPT ;  /* 0x0000001d0400788c */ /* 0x000fd2000bf05270 */
[----:B------:R-:W-:Y:S05]  /*0eb0*/  BRA.U !UP0, `(.L_x_19362) ;  /* 0x0000000108807547 */ /* 0x000fea000b800000 */
[----:B------:R-:W-:-:S09]  /*0ec0*/  UISETP.NE.AND UP0, UPT, UR4, 0x2c, UPT ;  /* 0x0000002c0400788c */ /* 0x000fd2000bf05270 */
[----:B------:R-:W-:Y:S05]  /*0ed0*/  BRA.U !UP0, `(.L_x_19363) ;  /* 0x0000000108487547 */ /* 0x000fea000b800000 */
.L_x_19337:
        /* <DEDUP_REMOVED lines=16> */
.L_x_19364:
[----:B------:R-:W-:Y:S01]  /*0fe0*/  PRMT R16, RZ, 0x7610, R16 ;  /* 0x00007610ff107816 */ /* 0x000fe20000000010 */
[----:B------:R-:W-:Y:S06]  /*0ff0*/  BRA `(.L_x_19338) ;  /* 0x00000000003c7947 */ /* 0x000fec0003800000 */
.L_x_19363:
        /* <DEDUP_REMOVED lines=8> */
.L_x_19366:
[----:B------:R-:W-:Y:S05]  /*1080*/  BSYNC.RECONVERGENT B0 ;  /* 0x0000000000007941 */ /* 0x000fea0003800200 */
.L_x_19365:
[----:B------:R-:W0:Y:S02]  /*1090*/  F2I.FTZ.TRUNC.NTZ R0, R0 ;  /* 0x0000000000007305 */ /* 0x000e24000021f100 */
[----:B0-----:R-:W-:Y:S01]  /*10a0*/  PRMT R16, R0, 0x7610, R16 ;  /* 0x0000761000107816 */ /* 0x001fe20000000010 */
[----:B------:R-:W-:Y:S06]  /*10b0*/  BRA `(.L_x_19338) ;  /* 0x00000000000c7947 */ /* 0x000fec0003800000 */
.L_x_19362:
[----:B------:R0:W5:Y:S01]  /*10c0*/  LDG.E.U8 R16, desc[UR36][R2.64] ;  /* 0x0000002402107981 */ /* 0x000162000c1e1100 */
[----:B------:R-:W-:Y:S05]  /*10d0*/  BRA `(.L_x_19338) ;  /* 0x0000000000047947 */ /* 0x000fea0003800000 */
.L_x_19361:
[----:B------:R0:W5:Y:S02]  /*10e0*/  LDG.E.U8 R16, desc[UR36][R2.64] ;  /* 0x0000002402107981 */ /* 0x000164000c1e1100 */
.L_x_19338:
[----:B------:R-:W2:Y:S01]  /*10f0*/  LDC.64 R4, c[0x0][0x3b0] ;  /* 0x0000ec00ff047b82 */ /* 0x000ea20000000a00 */
[----:B------:R-:W0:Y:S01]  /*1100*/  LDCU UR5, c[0x0][0x3c8] ;  /* 0x00007900ff0577ac */ /* 0x000e220008000800 */
[----:B------:R-:W-:-:S04]  /*1110*/  UPRMT UR4, UR39, 0x9910, URZ ;  /* 0x0000991027047896 */ /* 0x000fc800080000ff */
[----:B------:R-:W-:Y:S01]  /*1120*/  UISETP.GT.AND UP0, UPT, UR4, 0x9, UPT ;  /* 0x000000090400788c */ /* 0x000fe2000bf04270 */
[----:B0---4-:R-:W-:-:S05]  /*1130*/  IMAD R3, R18, UR5, RZ ;  /* 0x0000000512037c24 */ /* 0x011fca000f8e02ff */
        /* <DEDUP_REMOVED lines=13> */
.L_x_19370:
[----:B------:R0:W5:Y:S01]  /*1210*/  LDG.E.U8 R2, desc[UR36][R4.64] ;  /* 0x0000002404027981 */ /* 0x000162000c1e1100 */
[----:B------:R-:W-:Y:S05]  /*1220*/  BRA `(.L_x_19372) ;  /* 0x0000000c004c7947 */ /* 0x000fea0003800000 */
.L_x_19369:
        /* <DEDUP_REMOVED lines=8> */
.L_x_19374:
[----:B------:R0:W5:Y:S01]  /*12b0*/  LDG.E.U8 R2, desc[UR36][R4.64] ;  /* 0x0000002404027981 */ /* 0x000162000c1e1100 */
[----:B------:R-:W-:Y:S05]  /*12c0*/  BRA `(.L_x_19372) ;  /* 0x0000000c00247947 */ /* 0x000fea0003800000 */
.L_x_19373:
[----:B------:R0:W5:Y:S01]  /*12d0*/  LDG.E.U16 R2, desc[UR36][R4.64] ;  /* 0x0000002404027981 */ /* 0x000162000c1e1500 */
[----:B------:R-:W-:Y:S05]  /*12e0*/  BRA `(.L_x_19372) ;  /* 0x0000000c001c7947 */ /* 0x000fea0003800000 */
.L_x_19368:
        /* <DEDUP_REMOVED lines=9> */
.L_x_19376:
[----:B------:R-:W2:Y:S02]  /*1380*/  LDG.E.U16 R0, desc[UR36][R4.64] ;  /* 0x0000002404007981 */ /* 0x000ea4000c1e1500 */
[----:B--2---:R-:W-:-:S06]  /*1390*/  HADD2.F32 R0, -RZ, R0.H0_H0 ;  /* 0x20000000ff007230 */ /* 0x004fcc0000004100 */
[----:B------:R-:W0:Y:S02]  /*13a0*/  F2I.FTZ.TRUNC.NTZ R0, R0 ;  /* 0x0000000000007305 */ /* 0x000e24000021f100 */
[----:B0-----:R-:W-:Y:S01]  /*13b0*/  PRMT R2, R0, 0x7610, R2 ;  /* 0x0000761000027816 */ /* 0x001fe20000000002 */
[----:B------:R-:W-:Y:S06]  /*13c0*/  BRA `(.L_x_19372) ;  /* 0x0000000800e47947 */ /* 0x000fec0003800000 */
.L_x_19375:
        /* <DEDUP_REMOVED lines=9> */
.L_x_19378:
[----:B------:R-:W2:Y:S02]  /*1460*/  LDG.E.U16 R4, desc[UR36][R4.64] ;  /* 0x0000002404047981 */ /* 0x000ea4000c1e1500 */
[----:B--2---:R-:W-:-:S06]  /*1470*/  HADD2.F32 R0, -RZ, R4.H0_H0 ;  /* 0x20000004ff007230 */ /* 0x004fcc0000004100 */
[----:B------:R-:W0:Y:S02]  /*1480*/  F2I.FTZ.TRUNC.NTZ R0, R0 ;  /* 0x0000000000007305 */ /* 0x000e24000021f100 */
[----:B0-----:R-:W-:Y:S01]  /*1490*/  PRMT R2, R0, 0x7610, R2 ;  /* 0x0000761000027816 */ /* 0x001fe20000000002 */
[----:B------:R-:W-:Y:S06]  /*14a0*/  BRA `(.L_x_19372) ;  /* 0x0000000800ac7947 */ /* 0x000fec0003800000 */
.L_x_19377:
[----:B------:R-:W2:Y:S02]  /*14b0*/  LDG.E.64 R4, desc[UR36][R4.64] ;  /* 0x0000002404047981 */ /* 0x000ea4000c1e1b00 */
[----:B--2---:R0:W2:Y:S02]  /*14c0*/  F2I.F64.TRUNC R2, R4 ;  /* 0x0000000400027311 */ /* 0x0040a4000030d100 */
[----:B0-2---:R-:W-:Y:S05]  /*14d0*/  BRA `(.L_x_19372) ;  /* 0x0000000800a07947 */ /* 0x005fea0003800000 */
.L_x_19367:
        /* <DEDUP_REMOVED lines=12> */
.L_x_19381:
[----:B------:R-:W2:Y:S02]  /*15a0*/  LDG.E.64 R4, desc[UR36][R4.64] ;  /* 0x0000002404047981 */ /* 0x000ea4000c1e1b00 */
[----:B--2---:R0:W2:Y:S02]  /*15b0*/  F2I.F64.TRUNC R2, R4 ;  /* 0x0000000400027311 */ /* 0x0040a4000030d100 */
[----:B0-2---:R-:W-:Y:S05]  /*15c0*/  BRA `(.L_x_19372) ;  /* 0x0000000800647947 */ /* 0x005fea0003800000 */
.L_x_19380:
        /* <DEDUP_REMOVED lines=27> */
.L_x_19383:
        /* <DEDUP_REMOVED lines=14> */
.L_x_19382:
[----:B------:R-:W2:Y:S02]  /*1860*/  LDG.E.U16 R0, desc[UR36][R4.64] ;  /* 0x0000002404007981 */ /* 0x000ea4000c1e1500 */
[----:B--2---:R-:W-:-:S06]  /*1870*/  IMAD.U32 R0, R0, 0x10000, RZ ;  /* 0x0001000000007824 */ /* 0x004fcc00078e00ff */
[----:B------:R-:W0:Y:S02]  /*1880*/  F2I.FTZ.TRUNC.NTZ R0, R0 ;  /* 0x0000000000007305 */ /* 0x000e24000021f100 */
[----:B0-----:R-:W-:Y:S01]  /*1890*/  PRMT R2, R0, 0x7610, R2 ;  /* 0x0000761000027816 */ /* 0x001fe20000000002 */
[----:B------:R-:W-:Y:S06]  /*18a0*/  BRA `(.L_x_19372) ;  /* 0x0000000400ac7947 */ /* 0x000fec0003800000 */
.L_x_19379:
        /* <DEDUP_REMOVED lines=10> */
.L_x_19386:
        /* <DEDUP_REMOVED lines=21> */
.L_x_19390:
[----:B------:R-:W-:Y:S05]  /*1aa0*/  BSYNC.RECONVERGENT B1 ;  /* 0x0000000000017941 */ /* 0x000fea0003800200 */
.L_x_19389:
[----:B------:R-:W-:Y:S01]  /*1ab0*/  IMAD.SHL.U32 R0, R0, 0x100000, RZ ;  /* 0x0010000000007824 */ /* 0x000fe200078e00ff */
[----:B------:R-:W-:-:S04]  /*1ac0*/  LEA R2, R2, 0x3b800000, 0x17 ;  /* 0x3b80000002027811 */ /* 0x000fc800078eb8ff */
[----:B------:R-:W-:-:S07]  /*1ad0*/  LOP3.LUT R0, R2, R0, R7, 0xfe, !PT ;  /* 0x0000000002007212 */ /* 0x000fce00078efe07 */
.L_x_19388:
[----:B------:R-:W-:Y:S05]  /*1ae0*/  BSYNC.RECONVERGENT B0 ;  /* 0x0000000000007941 */ /* 0x000fea0003800200 */
.L_x_19387:
[----:B------:R-:W0:Y:S02]  /*1af0*/  F2I.FTZ.TRUNC.NTZ R0, R0 ;  /* 0x0000000000007305 */ /* 0x000e24000021f100 */
[----:B0-----:R-:W-:Y:S01]  /*1b00*/  PRMT R2, R0, 0x7610, R2 ;  /* 0x0000761000027816 */ /* 0x001fe20000000002 */
[----:B------:R-:W-:Y:S06]  /*1b10*/  BRA `(.L_x_19372) ;  /* 0x0000000400107947 */ /* 0x000fec0003800000 */
.L_x_19385:
        /* <DEDUP_REMOVED lines=21> */
.L_x_19394:
[----:B------:R-:W-:Y:S05]  /*1c70*/  BSYNC.RECONVERGENT B1 ;  /* 0x0000000000017941 */ /* 0x000fea0003800200 */
.L_x_19393:
[----:B------:R-:W-:Y:S01]  /*1c80*/  IMAD.SHL.U32 R0, R0, 0x200000, RZ ;  /* 0x0020000000007824 */ /* 0x000fe200078e00ff */
[----:B------:R-:W-:-:S04]  /*1c90*/  LEA R2, R2, 0x37800000, 0x17 ;  /* 0x3780000002027811 */ /* 0x000fc800078eb8ff */
[----:B------:R-:W-:-:S07]  /*1ca0*/  LOP3.LUT R0, R2, R0, R7, 0xfe, !PT ;  /* 0x0000000002007212 */ /* 0x000fce00078efe07 */
.L_x_19392:
[----:B------:R-:W-:Y:S05]  /*1cb0*/  BSYNC.RECONVERGENT B0 ;  /* 0x0000000000007941 */ /* 0x000fea0003800200 */
.L_x_19391:
[----:B------:R-:W0:Y:S02]  /*1cc0*/  F2I.FTZ.TRUNC.NTZ R0, R0 ;  /* 0x0000000000007305 */ /* 0x000e24000021f100 */
[----:B0-----:R-:W-:Y:S01]  /*1cd0*/  PRMT R2, R0, 0x7610, R2 ;  /* 0x0000761000027816 */ /* 0x001fe20000000002 */
[----:B------:R-:W-:Y:S06]  /*1ce0*/  BRA `(.L_x_19372) ;  /* 0x00000000009c7947 */ /* 0x000fec0003800000 */
.L_x_19384:
[----:B------:R-:W-:-:S09]  /*1cf0*/  UISETP.NE.AND UP0, UPT, UR4, 0x1c, UPT ;  /* 0x0000001c0400788c */ /* 0x000fd2000bf05270 */
[----:B------:R-:W-:Y:S05]  /*1d00*/  BRA.U !UP0, `(.L_x_19395) ;  /* 0x0000000108907547 */ /* 0x000fea000b800000 */
[----:B------:R-:W-:-:S09]  /*1d10*/  UISETP.NE.AND UP0, UPT, UR4, 0x1d, UPT ;  /* 0x0000001d0400788c */ /* 0x000fd2000bf05270 */
[----:B------:R-:W-:Y:S05]  /*1d20*/  BRA.U !UP0, `(.L_x_19396) ;  /* 0x0000000108807547 */ /* 0x000fea000b800000 */
[----:B------:R-:W-:-:S09]  /*1d30*/  UISETP.NE.AND UP0, UPT, UR4, 0x2c, UPT ;  /* 0x0000002c0400788c */ /* 0x000fd2000bf05270 */
[----:B------:R-:W-:Y:S05]  /*1d40*/  BRA.U !UP0, `(.L_x_19397) ;  /* 0x0000000108487547 */ /* 0x000fea000b800000 */
.L_x_19371:
        /* <DEDUP_REMOVED lines=16> */
.L_x_19398:
[----:B------:R-:W-:Y:S01]  /*1e50*/  PRMT R2, RZ, 0x7610, R2 ;  /* 0x00007610ff027816 */ /* 0x000fe20000000002 */
[----:B------:R-:W-:Y:S06]  /*1e60*/  BRA `(.L_x_19372) ;  /* 0x00000000003c7947 */ /* 0x000fec0003800000 */
.L_x_19397:
        /* <DEDUP_REMOVED lines=8> */
.L_x_19400:
[----:B------:R-:W-:Y:S05]  /*1ef0*/  BSYNC.RECONVERGENT B0 ;  /* 0x0000000000007941 */ /* 0x000fea0003800200 */
.L_x_19399:
[----:B------:R-:W0:Y:S02]  /*1f00*/  F2I.FTZ.TRUNC.NTZ R0, R0 ;  /* 0x0000000000007305 */ /* 0x000e24000021f100 */
[----:B0-----:R-:W-:Y:S01]  /*1f10*/  PRMT R2, R0, 0x7610, R2 ;  /* 0x0000761000027816 */ /* 0x001fe20000000002 */
[----:B------:R-:W-:Y:S06]  /*1f20*/  BRA `(.L_x_19372) ;  /* 0x00000000000c7947 */ /* 0x000fec0003800000 */
.L_x_19396:
[----:B------:R4:W5:Y:S01]  /*1f30*/  LDG.E.U8 R2, desc[UR36][R4.64] ;  /* 0x0000002404027981 */ /* 0x000962000c1e1100 */
[----:B------:R-:W-:Y:S05]  /*1f40*/  BRA `(.L_x_19372) ;  /* 0x0000000000047947 */ /* 0x000fea0003800000 */
.L_x_19395:
[----:B------:R2:W5:Y:S02]  /*1f50*/  LDG.E.U8 R2, desc[UR36][R4.64] ;  /* 0x0000002404027981 */ /* 0x000564000c1e1100 */
.L_x_19372:
[----:B------:R-:W-:-:S07]  /*1f60*/  VIADD R18, R28, 0x80 ;  /* 0x000000801c127836 */ /* 0x000fce0000000000 */
.L_x_19331:
[----:B------:R-:W-:Y:S05]  /*1f70*/  BSYNC.RECONVERGENT B6 ;  /* 0x0000000000067941 */ /* 0x000fea0003800200 */
.L_x_19330:
        /* <DEDUP_REMOVED lines=30> */
.L_x_19403:
        /* <DEDUP_REMOVED lines=18> */
.L_x_19407:
[----:B------:R0:W5:Y:S01]  /*2280*/  LDG.E.U8 R22, desc[UR36][R4.64] ;  /* 0x0000002404167981 */ /* 0x000162000c1e1100 */
[----:B------:R-:W-:Y:S05]  /*2290*/  BRA `(.L_x_19409) ;  /* 0x0000000c00507947 */ /* 0x000fea0003800000 */
.L_x_19406:
        /* <DEDUP_REMOVED lines=8> */
.L_x_19411:
[----:B------:R0:W5:Y:S01]  /*2320*/  LDG.E.U8 R22, desc[UR36][R4.64] ;  /* 0x0000002404167981 */ /* 0x000162000c1e1100 */
[----:B------:R-:W-:Y:S05]  /*2330*/  BRA `(.L_x_19409) ;  /* 0x0000000c00287947 */ /* 0x000fea0003800000 */
.L_x_19410:
[----:B------:R0:W5:Y:S01]  /*2340*/  LDG.E.U16 R22, desc[UR36][R4.64] ;  /* 0x0000002404167981 */ /* 0x000162000c1e1500 */
[----:B------:R-:W-:Y:S05]  /*2350*/  BRA `(.L_x_19409) ;  /* 0x0000000c00207947 */ /* 0x000fea0003800000 */
.L_x_19405:
        /* <DEDUP_REMOVED lines=9> */
.L_x_19413:
[----:B------:R-:W2:Y:S02]  /*23f0*/  LDG.E.U16 R0, desc[UR36][R4.64] ;  /* 0x0000002404007981 */ /* 0x000ea4000c1e1500 */
[----:B--2---:R-:W-:-:S06]  /*2400*/  HADD2.F32 R0, -RZ, R0.H0_H0 ;  /* 0x20000000ff007230 */ /* 0x004fcc0000004100 */
[----:B------:R-:W0:Y:S02]  /*2410*/  F2I.FTZ.TRUNC.NTZ R0, R0 ;  /* 0x0000000000007305 */ /* 0x000e24000021f100 */
[----:B0-----:R-:W-:Y:S01]  /*2420*/  PRMT R22, R0, 0x7610, R22 ;  /* 0x0000761000167816 */ /* 0x001fe20000000016 */
[----:B------:R-:W-:Y:S06]  /*2430*/  BRA `(.L_x_19409) ;  /* 0x0000000800e87947 */ /* 0x000fec0003800000 */
.L_x_19412:
        /* <DEDUP_REMOVED lines=9> */
.L_x_19415:
[----:B------:R-:W2:Y:S02]  /*24d0*/  LDG.E.U16 R4, desc[UR36][R4.64] ;  /* 0x0000002404047981 */ /* 0x000ea4000c1e1500 */
[----:B--2---:R-:W-:-:S06]  /*24e0*/  HADD2.F32 R0, -RZ, R4.H0_H0 ;  /* 0x20000004ff007230 */ /* 0x004fcc0000004100 */
[----:B------:R-:W0:Y:S02]  /*24f0*/  F2I.FTZ.TRUNC.NTZ R0, R0 ;  /* 0x0000000000007305 */ /* 0x000e24000021f100 */
[----:B0-----:R-:W-:Y:S01]  /*2500*/  PRMT R22, R0, 0x7610, R22 ;  /* 0x0000761000167816 */ /* 0x001fe20000000016 */
[----:B------:R-:W-:Y:S06]  /*2510*/  BRA `(.L_x_19409) ;  /* 0x0000000800b07947 */ /* 0x000fec0003800000 */
.L_x_19414:
[----:B------:R-:W2:Y:S02]  /*2520*/  LDG.E.64 R4, desc[UR36][R4.64] ;  /* 0x0000002404047981 */ /* 0x000ea4000c1e1b00 */
[----:B--2---:R0:W2:Y:S02]  /*2530*/  F2I.F64.TRUNC R22, R4 ;  /* 0x0000000400167311 */ /* 0x0040a4000030d100 */
[----:B0-2---:R-:W-:Y:S05]  /*2540*/  BRA `(.L_x_19409) ;  /* 0x0000000800a47947 */ /* 0x005fea0003800000 */
.L_x_19404:
        /* <DEDUP_REMOVED lines=12> */
.L_x_19418:
[----:B------:R-:W2:Y:S02]  /*2610*/  LDG.E.64 R4, desc[UR36][R4.64] ;  /* 0x0000002404047981 */ /* 0x000ea4000c1e1b00 */
[----:B--2---:R0:W2:Y:S02]  /*2620*/  F2I.F64.TRUNC R22, R4 ;  /* 0x0000000400167311 */ /* 0x0040a4000030d100 */
[----:B0-2---:R-:W-:Y:S05]  /*2630*/  BRA `(.L_x_19409) ;  /* 0x0000000800687947 */ /* 0x005fea0003800000 */
.L_x_19417:
        /* <DEDUP_REMOVED lines=27> */
.L_x_19420:
        /* <DEDUP_REMOVED lines=15> */
.L_x_19419:
[----:B------:R-:W2:Y:S02]  /*28e0*/  LDG.E.U16 R0, desc[UR36][R4.64] ;  /* 0x0000002404007981 */ /* 0x000ea4000c1e1500 */
[----:B--2---:R-:W-:-:S06]  /*28f0*/  IMAD.U32 R0, R0, 0x10000, RZ ;  /* 0x0001000000007824 */ /* 0x004fcc00078e00ff */
[----:B------:R-:W0:Y:S02]  /*2900*/  F2I.FTZ.TRUNC.NTZ R0, R0 ;  /* 0x0000000000007305 */ /* 0x000e24000021f100 */
[----:B0-----:R-:W-:Y:S01]  /*2910*/  PRMT R22, R0, 0x7610, R22 ;  /* 0x0000761000167816 */ /* 0x001fe20000000016 */
[----:B------:R-:W-:Y:S06]  /*2920*/  BRA `(.L_x_19409) ;  /* 0x0000000400ac7947 */ /* 0x000fec0003800000 */
.L_x_19416:
        /* <DEDUP_REMOVED lines=10> */
.L_x_19423:
        /* <DEDUP_REMOVED lines=21> */
.L_x_19427:
[----:B------:R-:W-:Y:S05]  /*2b20*/  BSYNC.RECONVERGENT B1 ;  /* 0x0000000000017941 */ /* 0x000fea0003800200 */
.L_x_19426:
[----:B------:R-:W-:Y:S01]  /*2b30*/  IMAD.SHL.U32 R0, R0, 0x100000, RZ ;  /* 0x0010000000007824 */ /* 0x000fe200078e00ff */
[----:B------:R-:W-:-:S04]  /*2b40*/  LEA R3, R3, 0x3b800000, 0x17 ;  /* 0x3b80000003037811 */ /* 0x000fc800078eb8ff */
[----:B------:R-:W-:-:S07]  /*2b50*/  LOP3.LUT R0, R3, R0, R7, 0xfe, !PT ;  /* 0x0000000003007212 */ /* 0x000fce00078efe07 */
.L_x_19425:
[----:B------:R-:W-:Y:S05]  /*2b60*/  BSYNC.RECONVERGENT B0 ;  /* 0x0000000000007941 */ /* 0x000fea0003800200 */
.L_x_19424:
[----:B------:R-:W0:Y:S02]  /*2b70*/  F2I.FTZ.TRUNC.NTZ R0, R0 ;  /* 0x0000000000007305 */ /* 0x000e24000021f100 */
[----:B0-----:R-:W-:Y:S01]  /*2b80*/  PRMT R22, R0, 0x7610, R22 ;  /* 0x0000761000167816 */ /* 0x001fe20000000016 */
[----:B------:R-:W-:Y:S06]  /*2b90*/  BRA `(.L_x_19409) ;  /* 0x0000000400107947 */ /* 0x000fec0003800000 */
.L_x_19422:
        /* <DEDUP_REMOVED lines=21> */
.L_x_19431:
[----:B------:R-:W-:Y:S05]  /*2cf0*/  BSYNC.RECONVERGENT B1 ;  /* 0x0000000000017941 */ /* 0x000fea0003800200 */
.L_x_19430:
[----:B------:R-:W-:Y:S01]  /*2d00*/  IMAD.SHL.U32 R0, R0, 0x200000, RZ ;  /* 0x0020000000007824 */ /* 0x000fe200078e00ff */
[----:B------:R-:W-:-:S04]  /*2d10*/  LEA R3, R3, 0x37800000, 0x17 ;  /* 0x3780000003037811 */ /* 0x000fc800078eb8ff */
[----:B------:R-:W-:-:S07]  /*2d20*/  LOP3.LUT R0, R3, R0, R7, 0xfe, !PT ;  /* 0x0000000003007212 */ /* 0x000fce00078efe07 */
.L_x_19429:
[----:B------:R-:W-:Y:S05]  /*2d30*/  BSYNC.RECONVERGENT B0 ;  /* 0x0000000000007941 */ /* 0x000fea0003800200 */
.L_x_19428:
[----:B------:R-:W0:Y:S02]  /*2d40*/  F2I.FTZ.TRUNC.NTZ R0, R0 ;  /* 0x0000000000007305 */ /* 0x000e24000021f100 */
[----:B0-----:R-:W-:Y:S01]  /*2d50*/  PRMT R22, R0, 0x7610, R22 ;  /* 0x0000761000167816 */ /* 0x001fe20000000016 */
[----:B------:R-:W-:Y:S06]  /*2d60*/  BRA `(.L_x_19409) ;  /* 0x00000000009c7947 */ /* 0x000fec0003800000 */
.L_x_19421:
        /* <DEDUP_REMOVED lines=14> */
.L_x_19435:
[----:B------:R-:W-:Y:S05]  /*2e50*/  BSYNC.RECONVERGENT B0 ;  /* 0x0000000000007941 */ /* 0x000fea0003800200 */
.L_x_19434:
[----:B------:R-:W0:Y:S02]  /*2e60*/  F2I.FTZ.TRUNC.NTZ R0, R0 ;  /* 0x0000000000007305 */ /* 0x000e24000021f100 */
[----:B0-----:R-:W-:Y:S01]  /*2e70*/  PRMT R22, R0, 0x7610, R22 ;  /* 0x0000761000167816 */ /* 0x001fe20000000016 */
[----:B------:R-:W-:Y:S06]  /*2e80*/  BRA `(.L_x_19409) ;  /* 0x0000000000547947 */ /* 0x000fec0003800000 */
.L_x_19408:
        /* <DEDUP_REMOVED lines=16> */
.L_x_19436:
[----:B------:R-:W-:Y:S01]  /*2f90*/  PRMT R22, RZ, 0x7610, R22 ;  /* 0x00007610ff167816 */ /* 0x000fe20000000016 */
[----:B------:R-:W-:Y:S06]  /*2fa0*/  BRA `(.L_x_19409) ;  /* 0x00000000000c7947 */ /* 0x000fec0003800000 */
.L_x_19433:
[----:B------:R0:W5:Y:S01]  /*2fb0*/  LDG.E.U8 R22, desc[UR36][R4.64] ;  /* 0x0000002404167981 */ /* 0x000162000c1e1100 */
[----:B------:R-:W-:Y:S05]  /*2fc0*/  BRA `(.L_x_19409) ;  /* 0x0000000000047947 */ /* 0x000fea0003800000 */
.L_x_19432:
[----:B------:R2:W5:Y:S02]  /*2fd0*/  LDG.E.U8 R22, desc[UR36][R4.64] ;  /* 0x0000002404167981 */ /* 0x000564000c1e1100 */
.L_x_19409:
        /* <DEDUP_REMOVED lines=18> */
.L_x_19440:
[----:B------:R0:W5:Y:S01]  /*3100*/  LDG.E.U8 R23, desc[UR36][R4.64] ;  /* 0x0000002404177981 */ /* 0x000162000c1e1100 */
[----:B------:R-:W-:Y:S05]  /*3110*/  BRA `(.L_x_19442) ;  /* 0x0000000c00507947 */ /* 0x000fea0003800000 */
.L_x_19439:
        /* <DEDUP_REMOVED lines=8> */
.L_x_19444:
[----:B------:R0:W5:Y:S01]  /*31a0*/  LDG.E.U8 R23, desc[UR36][R4.64] ;  /* 0x0000002404177981 */ /* 0x000162000c1e1100 */
[----:B------:R-:W-:Y:S05]  /*31b0*/  BRA `(.L_x_19442) ;  /* 0x0000000c00287947 */ /* 0x000fea0003800000 */
.L_x_19443:
[----:B------:R0:W5:Y:S01]  /*31c0*/  LDG.E.U16 R23, desc[UR36][R4.64] ;  /* 0x0000002404177981 */ /* 0x000162000c1e1500 */
[----:B------:R-:W-:Y:S05]  /*31d0*/  BRA `(.L_x_19442) ;  /* 0x0000000c00207947 */ /* 0x000fea0003800000 */
.L_x_19438:
        /* <DEDUP_REMOVED lines=9> */
.L_x_19446:
[----:B------:R-:W2:Y:S02]  /*3270*/  LDG.E.U16 R0, desc[UR36][R4.64] ;  /* 0x0000002404007981 */ /* 0x000ea4000c1e1500 */
[----:B--2---:R-:W-:-:S06]  /*3280*/  HADD2.F32 R0, -RZ, R0.H0_H0 ;  /* 0x20000000ff007230 */ /* 0x004fcc0000004100 */
[----:B------:R-:W0:Y:S02]  /*3290*/  F2I.FTZ.TRUNC.NTZ R0, R0 ;  /* 0x0000000000007305 */ /* 0x000e24000021f100 */
[----:B0-----:R-:W-:Y:S01]  /*32a0*/  PRMT R23, R0, 0x7610, R23 ;  /* 0x0000761000177816 */ /* 0x001fe20000000017 */
[----:B------:R-:W-:Y:S06]  /*32b0*/  BRA `(.L_x_19442) ;  /* 0x0000000800e87947 */ /* 0x000fec0003800000 */
.L_x_19445:
        /* <DEDUP_REMOVED lines=9> */
.L_x_19448:
[----:B------:R-:W2:Y:S02]  /*3350*/  LDG.E.U16 R4, desc[UR36][R4.64] ;  /* 0x0000002404047981 */ /* 0x000ea4000c1e1500 */
[----:B--2---:R-:W-:-:S06]  /*3360*/  HADD2.F32 R0, -RZ, R4.H0_H0 ;  /* 0x20000004ff007230 */ /* 0x004fcc0000004100 */
[----:B------:R-:W0:Y:S02]  /*3370*/  F2I.FTZ.TRUNC.NTZ R0, R0 ;  /* 0x0000000000007305 */ /* 0x000e24000021f100 */
[----:B0-----:R-:W-:Y:S01]  /*3380*/  PRMT R23, R0, 0x7610, R23 ;  /* 0x0000761000177816 */ /* 0x001fe20000000017 */
[----:B------:R-:W-:Y:S06]  /*3390*/  BRA `(.L_x_19442) ;  /* 0x0000000800b07947 */ /* 0x000fec0003800000 */
.L_x_19447:
[----:B------:R-:W2:Y:S02]  /*33a0*/  LDG.E.64 R4, desc[UR36][R4.64] ;  /* 0x0000002404047981 */ /* 0x000ea4000c1e1b00 */
[----:B--2---:R0:W2:Y:S02]  /*33b0*/  F2I.F64.TRUNC R23, R4 ;  /* 0x0000000400177311 */ /* 0x0040a4000030d100 */
[----:B0-2---:R-:W-:Y:S05]  /*33c0*/  BRA `(.L_x_19442) ;  /* 0x0000000800a47947 */ /* 0x005fea0003800000 */
.L_x_19437:
        /* <DEDUP_REMOVED lines=12> */
.L_x_19451:
[----:B------:R-:W2:Y:S02]  /*3490*/  LDG.E.64 R4, desc[UR36][R4.64] ;  /* 0x0000002404047981 */ /* 0x000ea4000c1e1b00 */
[----:B--2---:R0:W2:Y:S02]  /*34a0*/  F2I.F64.TRUNC R23, R4 ;  /* 0x0000000400177311 */ /* 0x0040a4000030d100 */
[----:B0-2---:R-:W-:Y:S05]  /*34b0*/  BRA `(.L_x_19442) ;  /* 0x0000000800687947 */ /* 0x005fea0003800000 */
.L_x_19450:
        /* <DEDUP_REMOVED lines=27> */
.L_x_19453:
        /* <DEDUP_REMOVED lines=15> */
.L_x_19452:
[----:B------:R-:W2:Y:S02]  /*3760*/  LDG.E.U16 R0, desc[UR36][R4.64] ;  /* 0x0000002404007981 */ /* 0x000ea4000c1e1500 */
[----:B--2---:R-:W-:-:S06]  /*3770*/  IMAD.U32 R0, R0, 0x10000, RZ ;  /* 0x0001000000007824 */ /* 0x004fcc00078e00ff */
[----:B------:R-:W0:Y:S02]  /*3780*/  F2I.FTZ.TRUNC.NTZ R0, R0 ;  /* 0x0000000000007305 */ /* 0x000e24000021f100 */
[----:B0-----:R-:W-:Y:S01]  /*3790*/  PRMT R23, R0, 0x7610, R23 ;  /* 0x0000761000177816 */ /* 0x001fe20000000017 */
[----:B------:R-:W-:Y:S06]  /*37a0*/  BRA `(.L_x_19442) ;  /* 0x0000000400ac7947 */ /* 0x000fec0003800000 */
.L_x_19449:
        /* <DEDUP_REMOVED lines=10> */
.L_x_19456:
        /* <DEDUP_REMOVED lines=21> */
.L_x_19460:
[----:B------:R-:W-:Y:S05]  /*39a0*/  BSYNC.RECONVERGENT B1 ;  /* 0x0000000000017941 */ /* 0x000fea0003800200 */
.L_x_19459:
[----:B------:R-:W-:Y:S01]  /*39b0*/  IMAD.SHL.U32 R0, R0, 0x100000, RZ ;  /* 0x0010000000007824 */ /* 0x000fe200078e00ff */
[----:B------:R-:W-:-:S04]  /*39c0*/  LEA R3, R3, 0x3b800000, 0x17 ;  /* 0x3b80000003037811 */ /* 0x000fc800078eb8ff */
[----:B------:R-:W-:-:S07]  /*39d0*/  LOP3.LUT R0, R3, R0, R7, 0xfe, !PT ;  /* 0x0000000003007212 */ /* 0x000fce00078efe07 */
.L_x_19458:
[----:B------:R-:W-:Y:S05]  /*39e0*/  BSYNC.RECONVERGENT B0 ;  /* 0x0000000000007941 */ /* 0x000fea0003800200 */
.L_x_19457:
[----:B------:R-:W0:Y:S02]  /*39f0*/  F2I.FTZ.TRUNC.NTZ R0, R0 ;  /* 0x0000000000007305 */ /* 0x000e24000021f100 */
[----:B0-----:R-:W-:Y:S01]  /*3a00*/  PRMT R23, R0, 0x7610, R23 ;  /* 0x0000761000177816 */ /* 0x001fe20000000017 */
[----:B------:R-:W-:Y:S06]  /*3a10*/  BRA `(.L_x_19442) ;  /* 0x0000000400107947 */ /* 0x000fec0003800000 */
.L_x_19455:
        /* <DEDUP_REMOVED lines=21> */
.L_x_19464:
[----:B------:R-:W-:Y:S05]  /*3b70*/  BSYNC.RECONVERGENT B1 ;  /* 0x0000000000017941 */ /* 0x000fea0003800200 */
.L_x_19463:
[----:B------:R-:W-:Y:S01]  /*3b80*/  IMAD.SHL.U32 R0, R0, 0x200000, RZ ;  /* 0x0020000000007824 */ /* 0x000fe200078e00ff */
[----:B------:R-:W-:-:S04]  /*3b90*/  LEA R3, R3, 0x37800000, 0x17 ;  /* 0x3780000003037811 */ /* 0x000fc800078eb8ff */
[----:B------:R-:W-:-:S07]  /*3ba0*/  LOP3.LUT R0, R3, R0, R7, 0xfe, !PT ;  /* 0x0000000003007212 */ /* 0x000fce00078efe07 */
.L_x_19462:
[----:B------:R-:W-:Y:S05]  /*3bb0*/  BSYNC.RECONVERGENT B0 ;  /* 0x0000000000007941 */ /* 0x000fea0003800200 */
.L_x_19461:
[----:B------:R-:W0:Y:S02]  /*3bc0*/  F2I.FTZ.TRUNC.NTZ R0, R0 ;  /* 0x0000000000007305 */ /* 0x000e24000021f100 */
[----:B0-----:R-:W-:Y:S01]  /*3bd0*/  PRMT R23, R0, 0x7610, R23 ;  /* 0x0000761000177816 */ /* 0x001fe20000000017 */
[----:B------:R-:W-:Y:S06]  /*3be0*/  BRA `(.L_x_19442) ;  /* 0x00000000009c7947 */ /* 0x000fec0003800000 */
.L_x_19454:
        /* <DEDUP_REMOVED lines=14> */
.L_x_19468:
[----:B------:R-:W-:Y:S05]  /*3cd0*/  BSYNC.RECONVERGENT B0 ;  /* 0x0000000000007941 */ /* 0x000fea0003800200 */
.L_x_19467:
[----:B------:R-:W0:Y:S02]  /*3ce0*/  F2I.FTZ.TRUNC.NTZ R0, R0 ;  /* 0x0000000000007305 */ /* 0x000e24000021f100 */
[----:B0-----:R-:W-:Y:S01]  /*3cf0*/  PRMT R23, R0, 0x7610, R23 ;  /* 0x0000761000177816 */ /* 0x001fe20000000017 */
[----:B------:R-:W-:Y:S06]  /*3d00*/  BRA `(.L_x_19442) ;  /* 0x0000000000547947 */ /* 0x000fec0003800000 */
.L_x_19441:
        /* <DEDUP_REMOVED lines=16> */
.L_x_19469:
[----:B------:R-:W-:Y:S01]  /*3e10*/  PRMT R23, RZ, 0x7610, R23 ;  /* 0x00007610ff177816 */ /* 0x000fe20000000017 */
[----:B------:R-:W-:Y:S06]  /*3e20*/  BRA `(.L_x_19442) ;  /* 0x00000000000c7947 */ /* 0x000fec0003800000 */
.L_x_19466:
[----:B------:R0:W5:Y:S01]  /*3e30*/  LDG.E.U8 R23, desc[UR36][R4.64] ;  /* 0x0000002404177981 */ /* 0x000162000c1e1100 */
[----:B------:R-:W-:Y:S05]  /*3e40*/  BRA `(.L_x_19442) ;  /* 0x0000000000047947 */ /* 0x000fea0003800000 */
.L_x_19465:
[----:B------:R2:W5:Y:S02]  /*3e50*/  LDG.E.U8 R23, desc[UR36][R4.64] ;  /* 0x0000002404177981 */ /* 0x000564000c1e1100 */
.L_x_19442:
[----:B------:R-:W-:-:S07]  /*3e60*/  VIADD R18, R18, 0x80 ;  /* 0x0000008012127836 */ /* 0x000fce0000000000 */
.L_x_19402:
[----:B------:R-:W-:Y:S05]  /*3e70*/  BSYNC.RECONVERGENT B6 ;  /* 0x0000000000067941 */ /* 0x000fea0003800200 */
.L_x_19401:
        /* <DEDUP_REMOVED lines=30> */
.L_x_19472:
        /* <DEDUP_REMOVED lines=19> */
.L_x_19476:
[----:B------:R0:W5:Y:S01]  /*4190*/  LDG.E.U8 R24, desc[UR36][R4.64] ;  /* 0x0000002404187981 */ /* 0x000162000c1e1100 */
[----:B------:R-:W-:Y:S05]  /*41a0*/  BRA `(.L_x_19478) ;  /* 0x0000000c00507947 */ /* 0x000fea0003800000 */
.L_x_19475:
        /* <DEDUP_REMOVED lines=8> */
.L_x_19480:
[----:B------:R4:W5:Y:S01]  /*4230*/  LDG.E.U8 R24, desc[UR36][R4.64] ;  /* 0x0000002404187981 */ /* 0x000962000c1e1100 */
[----:B------:R-:W-:Y:S05]  /*4240*/  BRA `(.L_x_19478) ;  /* 0x0000000c00287947 */ /* 0x000fea0003800000 */
.L_x_19479:
[----:B------:R0:W5:Y:S01]  /*4250*/  LDG.E.U16 R24, desc[UR36][R4.64] ;  /* 0x0000002404187981 */ /* 0x000162000c1e1500 */
[----:B------:R-:W-:Y:S05]  /*4260*/  BRA `(.L_x_19478) ;  /* 0x0000000c00207947 */ /* 0x000fea0003800000 */
.L_x_19474:
        /* <DEDUP_REMOVED lines=9> */
.L_x_19482:
[----:B------:R-:W2:Y:S02]  /*4300*/  LDG.E.U16 R0, desc[UR36][R4.64] ;  /* 0x0000002404007981 */ /* 0x000ea4000c1e1500 */
[----:B--2---:R-:W-:-:S06]  /*4310*/  HADD2.F32 R0, -RZ, R0.H0_H0 ;  /* 0x20000000ff007230 */ /* 0x004fcc0000004100 */
[----:B------:R-:W0:Y:S02]  /*4320*/  F2I.FTZ.TRUNC.NTZ R0, R0 ;  /* 0x0000000000007305 */ /* 0x000e24000021f100 */
[----:B0-----:R-:W-:Y:S01]  /*4330*/  PRMT R24, R0, 0x7610, R24 ;  /* 0x0000761000187816 */ /* 0x001fe20000000018 */
[----:B------:R-:W-:Y:S06]  /*4340*/  BRA `(.L_x_19478) ;  /* 0x0000000800e87947 */ /* 0x000fec0003800000 */
.L_x_19481:
        /* <DEDUP_REMOVED lines=9> */
.L_x_19484:
[----:B------:R-:W2:Y:S02]  /*43e0*/  LDG.E.U16 R4, desc[UR36][R4.64] ;  /* 0x0000002404047981 */ /* 0x000ea4000c1e1500 */
[----:B--2---:R-:W-:-:S06]  /*43f0*/  HADD2.F32 R0, -RZ, R4.H0_H0 ;  /* 0x20000004ff007230 */ /* 0x004fcc0000004100 */
[----:B------:R-:W0:Y:S02]  /*4400*/  F2I.FTZ.TRUNC.NTZ R0, R0 ;  /* 0x0000000000007305 */ /* 0x000e24000021f100 */
[----:B0-----:R-:W-:Y:S01]  /*4410*/  PRMT R24, R0, 0x7610, R24 ;  /* 0x0000761000187816 */ /* 0x001fe20000000018 */
[----:B------:R-:W-:Y:S06]  /*4420*/  BRA `(.L_x_19478) ;  /* 0x0000000800b07947 */ /* 0x000fec0003800000 */
.L_x_19483:
[----:B------:R-:W2:Y:S02]  /*4430*/  LDG.E.64 R4, desc[UR36][R4.64] ;  /* 0x0000002404047981 */ /* 0x000ea4000c1e1b00 */
[----:B--2---:R0:W2:Y:S02]  /*4440*/  F2I.F64.TRUNC R24, R4 ;  /* 0x0000000400187311 */ /* 0x0040a4000030d100 */
[----:B0-2---:R-:W-:Y:S05]  /*4450*/  BRA `(.L_x_19478) ;  /* 0x0000000800a47947 */ /* 0x005fea0003800000 */
.L_x_19473:
        /* <DEDUP_REMOVED lines=12> */
.L_x_19487:
[----:B------:R-:W2:Y:S02]  /*4520*/  LDG.E.64 R4, desc[UR36][R4.64] ;  /* 0x0000002404047981 */ /* 0x000ea4000c1e1b00 */
[----:B--2---:R0:W2:Y:S02]  /*4530*/  F2I.F64.TRUNC R24, R4 ;  /* 0x0000000400187311 */ /* 0x0040a4000030d100 */
[----:B0-2---:R-:W-:Y:S05]  /*4540*/  BRA `(.L_x_19478) ;  /* 0x0000000800687947 */ /* 0x005fea0003800000 */
.L_x_19486:
        /* <DEDUP_REMOVED lines=27> */
.L_x_19489:
        /* <DEDUP_REMOVED lines=15> */
.L_x_19488:
[----:B------:R-:W2:Y:S02]  /*47f0*/  LDG.E.U16 R0, desc[UR36][R4.64] ;  /* 0x0000002404007981 */ /* 0x000ea4000c1e1500 */
[----:B--2---:R-:W-:-:S06]  /*4800*/  IMAD.U32 R0, R0, 0x10000, RZ ;  /* 0x0001000000007824 */ /* 0x004fcc00078e00ff */
[----:B------:R-:W0:Y:S02]  /*4810*/  F2I.FTZ.TRUNC.NTZ R0, R0 ;  /* 0x0000000000007305 */ /* 0x000e24000021f100 */
[----:B0-----:R-:W-:Y:S01]  /*4820*/  PRMT R24, R0, 0x7610, R24 ;  /* 0x0000761000187816 */ /* 0x001fe20000000018 */
[----:B------:R-:W-:Y:S06]  /*4830*/  BRA `(.L_x_19478) ;  /* 0x0000000400ac7947 */ /* 0x000fec0003800000 */
.L_x_19485:
        /* <DEDUP_REMOVED lines=10> */
.L_x_19492:
        /* <DEDUP_REMOVED lines=21> */
.L_x_19496:
[----:B------:R-:W-:Y:S05]  /*4a30*/  BSYNC.RECONVERGENT B1 ;  /* 0x0000000000017941 */ /* 0x000fea0003800200 */
.L_x_19495:
[----:B------:R-:W-:Y:S01]  /*4a40*/  IMAD.SHL.U32 R0, R0, 0x100000, RZ ;  /* 0x0010000000007824 */ /* 0x000fe200078e00ff */
[----:B------:R-:W-:-:S04]  /*4a50*/  LEA R3, R3, 0x3b800000, 0x17 ;  /* 0x3b80000003037811 */ /* 0x000fc800078eb8ff */
[----:B------:R-:W-:-:S07]  /*4a60*/  LOP3.LUT R0, R3, R0, R7, 0xfe, !PT ;  /* 0x0000000003007212 */ /* 0x000fce00078efe07 */
.L_x_19494:
[----:B------:R-:W-:Y:S05]  /*4a70*/  BSYNC.RECONVERGENT B0 ;  /* 0x0000000000007941 */ /* 0x000fea0003800200 */
.L_x_19493:
[----:B------:R-:W0:Y:S02]  /*4a80*/  F2I.FTZ.TRUNC.NTZ R0, R0 ;  /* 0x0000000000007305 */ /* 0x000e24000021f100 */
[----:B0-----:R-:W-:Y:S01]  /*4a90*/  PRMT R24, R0, 0x7610, R24 ;  /* 0x0000761000187816 */ /* 0x001fe20000000018 */
[----:B------:R-:W-:Y:S06]  /*4aa0*/  BRA `(.L_x_19478) ;  /* 0x0000000400107947 */ /* 0x000fec0003800000 */
.L_x_19491:
        /* <DEDUP_REMOVED lines=21> */
.L_x_19500:
[----:B------:R-:W-:Y:S05]  /*4c00*/  BSYNC.RECONVERGENT B1 ;  /* 0x0000000000017941 */ /* 0x000fea0003800200 */
.L_x_19499:
[----:B------:R-:W-:Y:S01]  /*4c10*/  IMAD.SHL.U32 R0, R0, 0x200000, RZ ;  /* 0x0020000000007824 */ /* 0x000fe200078e00ff */
[----:B------:R-:W-:-:S04]  /*4c20*/  LEA R3, R3, 0x37800000, 0x17 ;  /* 0x3780000003037811 */ /* 0x000fc800078eb8ff */
[----:B------:R-:W-:-:S07]  /*4c30*/  LOP3.LUT R0, R3, R0, R7, 0xfe, !PT ;  /* 0x0000000003007212 */ /* 0x000fce00078efe07 */
.L_x_19498:
[----:B------:R-:W-:Y:S05]  /*4c40*/  BSYNC.RECONVERGENT B0 ;  /* 0x0000000000007941 */ /* 0x000fea0003800200 */
.L_x_19497:
[----:B------:R-:W0:Y:S02]  /*4c50*/  F2I.FTZ.TRUNC.NTZ R0, R0 ;  /* 0x0000000000007305 */ /* 0x000e24000021f100 */
[----:B0-----:R-:W-:Y:S01]  /*4c60*/  PRMT R24, R0, 0x7610, R24 ;  /* 0x0000761000187816 */ /* 0x001fe20000000018 */
[----:B------:R-:W-:Y:S06]  /*4c70*/  BRA `(.L_x_19478) ;  /* 0x00000000009c7947 */ /* 0x000fec0003800000 */
.L_x_19490:
        /* <DEDUP_REMOVED lines=14> */
.L_x_19504:
[----:B------:R-:W-:Y:S05]  /*4d60*/  BSYNC.RECONVERGENT B0 ;  /* 0x0000000000007941 */ /* 0x000fea0003800200 */
.L_x_19503:
[----:B------:R-:W0:Y:S02]  /*4d70*/  F2I.FTZ.TRUNC.NTZ R0, R0 ;  /* 0x0000000000007305 */ /* 0x000e24000021f100 */
[----:B0-----:R-:W-:Y:S01]  /*4d80*/  PRMT R24, R0, 0x7610, R24 ;  /* 0x0000761000187816 */ /* 0x001fe20000000018 */
[----:B------:R-:W-:Y:S06]  /*4d90*/  BRA `(.L_x_19478) ;  /* 0x0000000000547947 */ /* 0x000fec0003800000 */
.L_x_19477:
        /* <DEDUP_REMOVED lines=16> */
.L_x_19505:
[----:B------:R-:W-:Y:S01]  /*4ea0*/  PRMT R24, RZ, 0x7610, R24 ;  /* 0x00007610ff187816 */ /* 0x000fe20000000018 */
[----:B------:R-:W-:Y:S06]  /*4eb0*/  BRA `(.L_x_19478) ;  /* 0x00000000000c7947 */ /* 0x000fec0003800000 */
.L_x_19502:
[----:B------:R0:W5:Y:S01]  /*4ec0*/  LDG.E.U8 R24, desc[UR36][R4.64] ;  /* 0x0000002404187981 */ /* 0x000162000c1e1100 */
[----:B------:R-:W-:Y:S05]  /*4ed0*/  BRA `(.L_x_19478) ;  /* 0x0000000000047947 */ /* 0x000fea0003800000 */
.L_x_19501:
[----:B------:R0:W5:Y:S02]  /*4ee0*/  LDG.E.U8 R24, desc[UR36][R4.64] ;  /* 0x0000002404187981 */ /* 0x000164000c1e1100 */
.L_x_19478:
        /* <DEDUP_REMOVED lines=18> */
.L_x_19509:
[----:B------:R0:W5:Y:S01]  /*5010*/  LDG.E.U8 R25, desc[UR36][R4.64] ;  /* 0x0000002404197981 */ /* 0x000162000c1e1100 */
[----:B------:R-:W-:Y:S05]  /*5020*/  BRA `(.L_x_19511) ;  /* 0x0000000c00507947 */ /* 0x000fea0003800000 */
.L_x_19508:
        /* <DEDUP_REMOVED lines=8> */
.L_x_19513:
[----:B------:R0:W5:Y:S01]  /*50b0*/  LDG.E.U8 R25, desc[UR36][R4.64] ;  /* 0x0000002404197981 */ /* 0x000162000c1e1100 */
[----:B------:R-:W-:Y:S05]  /*50c0*/  BRA `(.L_x_19511) ;  /* 0x0000000c00287947 */ /* 0x000fea0003800000 */
.L_x_19512:
[----:B------:R0:W5:Y:S01]  /*50d0*/  LDG.E.U16 R25, desc[UR36][R4.64] ;  /* 0x0000002404197981 */ /* 0x000162000c1e1500 */
[----:B------:R-:W-:Y:S05]  /*50e0*/  BRA `(.L_x_19511) ;  /* 0x0000000c00207947 */ /* 0x000fea0003800000 */
.L_x_19507:
        /* <DEDUP_REMOVED lines=9> */
.L_x_19515:
[----:B------:R-:W2:Y:S02]  /*5180*/  LDG.E.U16 R0, desc[UR36][R4.64] ;  /* 0x0000002404007981 */ /* 0x000ea4000c1e1500 */
[----:B--2---:R-:W-:-:S06]  /*5190*/  HADD2.F32 R0, -RZ, R0.H0_H0 ;  /* 0x20000000ff007230 */ /* 0x004fcc0000004100 */
[----:B------:R-:W0:Y:S02]  /*51a0*/  F2I.FTZ.TRUNC.NTZ R0, R0 ;  /* 0x0000000000007305 */ /* 0x000e24000021f100 */
[----:B0-----:R-:W-:Y:S01]  /*51b0*/  PRMT R25, R0, 0x7610, R25 ;  /* 0x0000761000197816 */ /* 0x001fe20000000019 */
[----:B------:R-:W-:Y:S06]  /*51c0*/  BRA `(.L_x_19511) ;  /* 0x0000000800e87947 */ /* 0x000fec0003800000 */
.L_x_19514:
        /* <DEDUP_REMOVED lines=9> */
.L_x_19517:
[----:B------:R-:W2:Y:S02]  /*5260*/  LDG.E.U16 R4, desc[UR36][R4.64] ;  /* 0x0000002404047981 */ /* 0x000ea4000c1e1500 */
[----:B--2---:R-:W-:-:S06]  /*5270*/  HADD2.F32 R0, -RZ, R4.H0_H0 ;  /* 0x20000004ff007230 */ /* 0x004fcc0000004100 */
[----:B------:R-:W0:Y:S02]  /*5280*/  F2I.FTZ.TRUNC.NTZ R0, R0 ;  /* 0x0000000000007305 */ /* 0x000e24000021f100 */
[----:B0-----:R-:W-:Y:S01]  /*5290*/  PRMT R25, R0, 0x7610, R25 ;  /* 0x0000761000197816 */ /* 0x001fe20000000019 */
[----:B------:R-:W-:Y:S06]  /*52a0*/  BRA `(.L_x_19511) ;  /* 0x0000000800b07947 */ /* 0x000fec0003800000 */
.L_x_19516:
[----:B------:R-:W2:Y:S02]  /*52b0*/  LDG.E.64 R4, desc[UR36][R4.64] ;  /* 0x0000002404047981 */ /* 0x000ea4000c1e1b00 */
[----:B--2---:R0:W2:Y:S02]  /*52c0*/  F2I.F64.TRUNC R25, R4 ;  /* 0x0000000400197311 */ /* 0x0040a4000030d100 */
[----:B0-2---:R-:W-:Y:S05]  /*52d0*/  BRA `(.L_x_19511) ;  /* 0x0000000800a47947 */ /* 0x005fea0003800000 */
.L_x_19506:
        /* <DEDUP_REMOVED lines=12> */
.L_x_19520:
[----:B------:R-:W2:Y:S02]  /*53a0*/  LDG.E.64 R4, desc[UR36][R4.64] ;  /* 0x0000002404047981 */ /* 0x000ea4000c1e1b00 */
[----:B--2---:R0:W2:Y:S02]  /*53b0*/  F2I.F64.TRUNC R25, R4 ;  /* 0x0000000400197311 */ /* 0x0040a4000030d100 */
[----:B0-2---:R-:W-:Y:S05]  /*53c0*/  BRA `(.L_x_19511) ;  /* 0x0000000800687947 */ /* 0x005fea0003800000 */
.L_x_19519:
        /* <DEDUP_REMOVED lines=27> */
.L_x_19522:
        /* <DEDUP_REMOVED lines=15> */
.L_x_19521:
[----:B------:R-:W2:Y:S02]  /*5670*/  LDG.E.U16 R0, desc[UR36][R4.64] ;  /* 0x0000002404007981 */ /* 0x000ea4000c1e1500 */
[----:B--2---:R-:W-:-:S06]  /*5680*/  IMAD.U32 R0, R0, 0x10000, RZ ;  /* 0x0001000000007824 */ /* 0x004fcc00078e00ff */
[----:B------:R-:W0:Y:S02]  /*5690*/  F2I.FTZ.TRUNC.NTZ R0, R0 ;  /* 0x0000000000007305 */ /* 0x000e24000021f100 */
[----:B0-----:R-:W-:Y:S01]  /*56a0*/  PRMT R25, R0, 0x7610, R25 ;  /* 0x0000761000197816 */ /* 0x001fe20000000019 */
[----:B------:R-:W-:Y:S06]  /*56b0*/  BRA `(.L_x_19511) ;  /* 0x0000000400ac7947 */ /* 0x000fec0003800000 */
.L_x_19518:
        /* <DEDUP_REMOVED lines=10> */
.L_x_19525:
        /* <DEDUP_REMOVED lines=21> */
.L_x_19529:
[----:B------:R-:W-:Y:S05]  /*58b0*/  BSYNC.RECONVERGENT B1 ;  /* 0x0000000000017941 */ /* 0x000fea0003800200 */
.L_x_19528:
[----:B------:R-:W-:Y:S01]  /*58c0*/  IMAD.SHL.U32 R0, R0, 0x100000, RZ ;  /* 0x0010000000007824 */ /* 0x000fe200078e00ff */
[----:B------:R-:W-:-:S04]  /*58d0*/  LEA R3, R3, 0x3b800000, 0x17 ;  /* 0x3b80000003037811 */ /* 0x000fc800078eb8ff */
[----:B------:R-:W-:-:S07]  /*58e0*/  LOP3.LUT R0, R3, R0, R7, 0xfe, !PT ;  /* 0x0000000003007212 */ /* 0x000fce00078efe07 */
.L_x_19527:
[----:B------:R-:W-:Y:S05]  /*58f0*/  BSYNC.RECONVERGENT B0 ;  /* 0x0000000000007941 */ /* 0x000fea0003800200 */
.L_x_19526:
[----:B------:R-:W0:Y:S02]  /*5900*/  F2I.FTZ.TRUNC.NTZ R0, R0 ;  /* 0x0000000000007305 */ /* 0x000e24000021f100 */
[----:B0-----:R-:W-:Y:S01]  /*5910*/  PRMT R25, R0, 0x7610, R25 ;  /* 0x0000761000197816 */ /* 0x001fe20000000019 */
[----:B------:R-:W-:Y:S06]  /*5920*/  BRA `(.L_x_19511) ;  /* 0x0000000400107947 */ /* 0x000fec0003800000 */
.L_x_19524:
        /* <DEDUP_REMOVED lines=21> */
.L_x_19533:
[----:B------:R-:W-:Y:S05]  /*5a80*/  BSYNC.RECONVERGENT B1 ;  /* 0x0000000000017941 */ /* 0x000fea0003800200 */
.L_x_19532:
[----:B------:R-:W-:Y:S01]  /*5a90*/  IMAD.SHL.U32 R0, R0, 0x200000, RZ ;  /* 0x0020000000007824 */ /* 0x000fe200078e00ff */
[----:B------:R-:W-:-:S04]  /*5aa0*/  LEA R3, R3, 0x37800000, 0x17 ;  /* 0x3780000003037811 */ /* 0x000fc800078eb8ff */
[----:B------:R-:W-:-:S07]  /*5ab0*/  LOP3.LUT R0, R3, R0, R7, 0xfe, !PT ;  /* 0x0000000003007212 */ /* 0x000fce00078efe07 */
.L_x_19531:
[----:B------:R-:W-:Y:S05]  /*5ac0*/  BSYNC.RECONVERGENT B0 ;  /* 0x0000000000007941 */ /* 0x000fea0003800200 */
.L_x_19530:
[----:B------:R-:W0:Y:S02]  /*5ad0*/  F2I.FTZ.TRUNC.NTZ R0, R0 ;  /* 0x0000000000007305 */ /* 0x000e24000021f100 */
[----:B0-----:R-:W-:Y:S01]  /*5ae0*/  PRMT R25, R0, 0x7610, R25 ;  /* 0x0000761000197816 */ /* 0x001fe20000000019 */
[----:B------:R-:W-:Y:S06]  /*5af0*/  BRA `(.L_x_19511) ;  /* 0x00000000009c7947 */ /* 0x000fec0003800000 */
.L_x_19523:
        /* <DEDUP_REMOVED lines=14> */
.L_x_19537:
[----:B------:R-:W-:Y:S05]  /*5be0*/  BSYNC.RECONVERGENT B0 ;  /* 0x0000000000007941 */ /* 0x000fea0003800200 */
.L_x_19536:
[----:B------:R-:W0:Y:S02]  /*5bf0*/  F2I.FTZ.TRUNC.NTZ R0, R0 ;  /* 0x0000000000007305 */ /* 0x000e24000021f100 */
[----:B0-----:R-:W-:Y:S01]  /*5c00*/  PRMT R25, R0, 0x7610, R25 ;  /* 0x0000761000197816 */ /* 0x001fe20000000019 */
[----:B------:R-:W-:Y:S06]  /*5c10*/  BRA `(.L_x_19511) ;  /* 0x0000000000547947 */ /* 0x000fec0003800000 */
.L_x_19510:
        /* <DEDUP_REMOVED lines=16> */
.L_x_19538:
[----:B------:R-:W-:Y:S01]  /*5d20*/  PRMT R25, RZ, 0x7610, R25 ;  /* 0x00007610ff197816 */ /* 0x000fe20000000019 */
[----:B------:R-:W-:Y:S06]  /*5d30*/  BRA `(.L_x_19511) ;  /* 0x00000000000c7947 */ /* 0x000fec0003800000 */
.L_x_19535:
[----:B------:R0:W5:Y:S01]  /*5d40*/  LDG.E.U8 R25, desc[UR36][R4.64] ;  /* 0x0000002404197981 */ /* 0x000162000c1e1100 */
[----:B------:R-:W-:Y:S05]  /*5d50*/  BRA `(.L_x_19511) ;  /* 0x0000000000047947 */ /* 0x000fea0003800000 */
.L_x_19534:
[----:B------:R2:W5:Y:S02]  /*5d60*/  LDG.E.U8 R25, desc[UR36][R4.64] ;  /* 0x0000002404197981 */ /* 0x000564000c1e1100 */
.L_x_19511:
[----:B------:R-:W-:-:S07]  /*5d70*/  VIADD R18, R18, 0x80 ;  /* 0x0000008012127836 */ /* 0x000fce0000000000 */
.L_x_19471:
[----:B------:R-:W-:Y:S05]  /*5d80*/  BSYNC.RECONVERGENT B6 ;  /* 0x0000000000067941 */ /* 0x000fea0003800200 */
.L_x_19470:
        /* <DEDUP_REMOVED lines=30> */
.L_x_19541:
        /* <DEDUP_REMOVED lines=19> */
.L_x_19545:
[----:B------:R0:W5:Y:S01]  /*60a0*/  LDG.E.U8 R27, desc[UR36][R4.64] ;  /* 0x00000024041b7981 */ /* 0x000162000c1e1100 */
[----:B------:R-:W-:Y:S05]  /*60b0*/  BRA `(.L_x_19547) ;  /* 0x0000000c00507947 */ /* 0x000fea0003800000 */
.L_x_19544:
        /* <DEDUP_REMOVED lines=8> */
.L_x_19549:
[----:B------:R0:W5:Y:S01]  /*6140*/  LDG.E.U8 R27, desc[UR36][R4.64] ;  /* 0x00000024041b7981 */ /* 0x000162000c1e1100 */
[----:B------:R-:W-:Y:S05]  /*6150*/  BRA `(.L_x_19547) ;  /* 0x0000000c00287947 */ /* 0x000fea0003800000 */
.L_x_19548:
[----:B------:R4:W5:Y:S01]  /*6160*/  LDG.E.U16 R27, desc[UR36][R4.64] ;  /* 0x00000024041b7981 */ /* 0x000962000c1e1500 */
[----:B------:R-:W-:Y:S05]  /*6170*/  BRA `(.L_x_19547) ;  /* 0x0000000c00207947 */ /* 0x000fea0003800000 */
.L_x_19543:
        /* <DEDUP_REMOVED lines=9> */
.L_x_19551:
[----:B------:R-:W2:Y:S02]  /*6210*/  LDG.E.U16 R0, desc[UR36][R4.64] ;  /* 0x0000002404007981 */ /* 0x000ea4000c1e1500 */
[----:B--2---:R-:W-:-:S06]  /*6220*/  HADD2.F32 R0, -RZ, R0.H0_H0 ;  /* 0x20000000ff007230 */ /* 0x004fcc0000004100 */
[----:B------:R-:W0:Y:S02]  /*6230*/  F2I.FTZ.TRUNC.NTZ R0, R0 ;  /* 0x0000000000007305 */ /* 0x000e24000021f100 */
[----:B0-----:R-:W-:Y:S01]  /*6240*/  PRMT R27, R0, 0x7610, R27 ;  /* 0x00007610001b7816 */ /* 0x001fe2000000001b */
[----:B------:R-:W-:Y:S06]  /*6250*/  BRA `(.L_x_19547) ;  /* 0x0000000800e87947 */ /* 0x000fec0003800000 */
.L_x_19550:
        /* <DEDUP_REMOVED lines=9> */
.L_x_19553:
[----:B------:R-:W2:Y:S02]  /*62f0*/  LDG.E.U16 R4, desc[UR36][R4.64] ;  /* 0x0000002404047981 */ /* 0x000ea4000c1e1500 */
[----:B--2---:R-:W-:-:S06]  /*6300*/  HADD2.F32 R0, -RZ, R4.H0_H0 ;  /* 0x20000004ff007230 */ /* 0x004fcc0000004100 */
[----:B------:R-:W0:Y:S02]  /*6310*/  F2I.FTZ.TRUNC.NTZ R0, R0 ;  /* 0x0000000000007305 */ /* 0x000e24000021f100 */
[----:B0-----:R-:W-:Y:S01]  /*6320*/  PRMT R27, R0, 0x7610, R27 ;  /* 0x00007610001b7816 */ /* 0x001fe2000000001b */
[----:B------:R-:W-:Y:S06]  /*6330*/  BRA `(.L_x_19547) ;  /* 0x0000000800b07947 */ /* 0x000fec0003800000 */
.L_x_19552:
[----:B------:R-:W2:Y:S02]  /*6340*/  LDG.E.64 R4, desc[UR36][R4.64] ;  /* 0x0000002404047981 */ /* 0x000ea4000c1e1b00 */
[----:B--2---:R0:W2:Y:S02]  /*6350*/  F2I.F64.TRUNC R27, R4 ;  /* 0x00000004001b7311 */ /* 0x0040a4000030d100 */
[----:B0-2---:R-:W-:Y:S05]  /*6360*/  BRA `(.L_x_19547) ;  /* 0x0000000800a47947 */ /* 0x005fea0003800000 */
.L_x_19542:
        /* <DEDUP_REMOVED lines=12> */
.L_x_19556:
[----:B------:R-:W2:Y:S02]  /*6430*/  LDG.E.64 R4, desc[UR36][R4.64] ;  /* 0x0000002404047981 */ /* 0x000ea4000c1e1b00 */
[----:B--2---:R0:W2:Y:S02]  /*6440*/  F2I.F64.TRUNC R27, R4 ;  /* 0x00000004001b7311 */ /* 0x0040a4000030d100 */
[----:B0-2---:R-:W-:Y:S05]  /*6450*/  BRA `(.L_x_19547) ;  /* 0x0000000800687947 */ /* 0x005fea0003800000 */
.L_x_19555:
        /* <DEDUP_REMOVED lines=27> */
.L_x_19558:
        /* <DEDUP_REMOVED lines=15> */
.L_x_19557:
[----:B------:R-:W2:Y:S02]  /*6700*/  LDG.E.U16 R0, desc[UR36][R4.64] ;  /* 0x0000002404007981 */ /* 0x000ea4000c1e1500 */
[----:B--2---:R-:W-:-:S06]  /*6710*/  IMAD.U32 R0, R0, 0x10000, RZ ;  /* 0x0001000000007824 */ /* 0x004fcc00078e00ff */
[----:B------:R-:W0:Y:S02]  /*6720*/  F2I.FTZ.TRUNC.NTZ R0, R0 ;  /* 0x0000000000007305 */ /* 0x000e24000021f100 */
[----:B0-----:R-:W-:Y:S01]  /*6730*/  PRMT R27, R0, 0x7610, R27 ;  /* 0x00007610001b7816 */ /* 0x001fe2000000001b */
[----:B------:R-:W-:Y:S06]  /*6740*/  BRA `(.L_x_19547) ;  /* 0x0000000400ac7947 */ /* 0x000fec0003800000 */
.L_x_19554:
        /* <DEDUP_REMOVED lines=10> */
.L_x_19561:
        /* <DEDUP_REMOVED lines=21> */
.L_x_19565:
[----:B------:R-:W-:Y:S05]  /*6940*/  BSYNC.RECONVERGENT B1 ;  /* 0x0000000000017941 */ /* 0x000fea0003800200 */
.L_x_19564:
[----:B------:R-:W-:Y:S01]  /*6950*/  IMAD.SHL.U32 R0, R0, 0x100000, RZ ;  /* 0x0010000000007824 */ /* 0x000fe200078e00ff */
[----:B------:R-:W-:-:S04]  /*6960*/  LEA R3, R3, 0x3b800000, 0x17 ;  /* 0x3b80000003037811 */ /* 0x000fc800078eb8ff */
[----:B------:R-:W-:-:S07]  /*6970*/  LOP3.LUT R0, R3, R0, R7, 0xfe, !PT ;  /* 0x0000000003007212 */ /* 0x000fce00078efe07 */
.L_x_19563:
[----:B------:R-:W-:Y:S05]  /*6980*/  BSYNC.RECONVERGENT B0 ;  /* 0x0000000000007941 */ /* 0x000fea0003800200 */
.L_x_19562:
[----:B------:R-:W0:Y:S02]  /*6990*/  F2I.FTZ.TRUNC.NTZ R0, R0 ;  /* 0x0000000000007305 */ /* 0x000e24000021f100 */
[----:B0-----:R-:W-:Y:S01]  /*69a0*/  PRMT R27, R0, 0x7610, R27 ;  /* 0x00007610001b7816 */ /* 0x001fe2000000001b */
[----:B------:R-:W-:Y:S06]  /*69b0*/  BRA `(.L_x_19547) ;  /* 0x0000000400107947 */ /* 0x000fec0003800000 */
.L_x_19560:
        /* <DEDUP_REMOVED lines=21> */
.L_x_19569:
[----:B------:R-:W-:Y:S05]  /*6b10*/  BSYNC.RECONVERGENT B1 ;  /* 0x0000000000017941 */ /* 0x000fea0003800200 */
.L_x_19568:
[----:B------:R-:W-:Y:S01]  /*6b20*/  IMAD.SHL.U32 R0, R0, 0x200000, RZ ;  /* 0x0020000000007824 */ /* 0x000fe200078e00ff */
[----:B------:R-:W-:-:S04]  /*6b30*/  LEA R3, R3, 0x37800000, 0x17 ;  /* 0x3780000003037811 */ /* 0x000fc800078eb8ff */
[----:B------:R-:W-:-:S07]  /*6b40*/  LOP3.LUT R0, R3, R0, R7, 0xfe, !PT ;  /* 0x0000000003007212 */ /* 0x000fce00078efe07 */
.L_x_19567:
[----:B------:R-:W-:Y:S05]  /*6b50*/  BSYNC.RECONVERGENT B0 ;  /* 0x0000000000007941 */ /* 0x000fea0003800200 */
.L_x_19566:
[----:B------:R-:W0:Y:S02]  /*6b60*/  F2I.FTZ.TRUNC.NTZ R0, R0 ;  /* 0x0000000000007305 */ /* 0x000e24000021f100 */
[----:B0-----:R-:W-:Y:S01]  /*6b70*/  PRMT R27, R0, 0x7610, R27 ;  /* 0x00007610001b7816 */ /* 0x001fe2000000001b */
[----:B------:R-:W-:Y:S06]  /*6b80*/  BRA `(.L_x_19547) ;  /* 0x00000000009c7947 */ /* 0x000fec0003800000 */
.L_x_19559:
        /* <DEDUP_REMOVED lines=14> */
.L_x_19573:
[----:B------:R-:W-:Y:S05]  /*6c70*/  BSYNC.RECONVERGENT B0 ;  /* 0x0000000000007941 */ /* 0x000fea0003800200 */
.L_x_19572:
[----:B------:R-:W0:Y:S02]  /*6c80*/  F2I.FTZ.TRUNC.NTZ R0, R0 ;  /* 0x0000000000007305 */ /* 0x000e24000021f100 */
[----:B0-----:R-:W-:Y:S01]  /*6c90*/  PRMT R27, R0, 0x7610, R27 ;  /* 0x00007610001b7816 */ /* 0x001fe2000000001b */
[----:B------:R-:W-:Y:S06]  /*6ca0*/  BRA `(.L_x_19547) ;  /* 0x0000000000547947 */ /* 0x000fec0003800000 */
.L_x_19546:
        /* <DEDUP_REMOVED lines=16> */
.L_x_19574:
[----:B------:R-:W-:Y:S01]  /*6db0*/  PRMT R27, RZ, 0x7610, R27 ;  /* 0x00007610ff1b7816 */ /* 0x000fe2000000001b */
[----:B------:R-:W-:Y:S06]  /*6dc0*/  BRA `(.L_x_19547) ;  /* 0x00000000000c7947 */ /* 0x000fec0003800000 */
.L_x_19571:
[----:B------:R0:W5:Y:S01]  /*6dd0*/  LDG.E.U8 R27, desc[UR36][R4.64] ;  /* 0x00000024041b7981 */ /* 0x000162000c1e1100 */
[----:B------:R-:W-:Y:S05]  /*6de0*/  BRA `(.L_x_19547) ;  /* 0x0000000000047947 */ /* 0x000fea0003800000 */
.L_x_19570:
[----:B------:R0:W5:Y:S02]  /*6df0*/  LDG.E.U8 R27, desc[UR36][R4.64] ;  /* 0x00000024041b7981 */ /* 0x000164000c1e1100 */
.L_x_19547:
        /* <DEDUP_REMOVED lines=19> */
.L_x_19578:
[----:B------:R0:W5:Y:S01]  /*6f30*/  LDG.E.U8 R26, desc[UR36][R4.64] ;  /* 0x00000024041a7981 */ /* 0x000162000c1e1100 */
[----:B------:R-:W-:Y:S05]  /*6f40*/  BRA `(.L_x_19540) ;  /* 0x0000000c004c7947 */ /* 0x000fea0003800000 */
.L_x_19577:
        /* <DEDUP_REMOVED lines=8> */
.L_x_19581:
[----:B------:R0:W5:Y:S01]  /*6fd0*/  LDG.E.U8 R26, desc[UR36][R4.64] ;  /* 0x00000024041a7981 */ /* 0x000162000c1e1100 */
[----:B------:R-:W-:Y:S05]  /*6fe0*/  BRA `(.L_x_19540) ;  /* 0x0000000c00247947 */ /* 0x000fea0003800000 */
.L_x_19580:
[----:B------:R0:W5:Y:S01]  /*6ff0*/  LDG.E.U16 R26, desc[UR36][R4.64] ;  /* 0x00000024041a7981 */ /* 0x000162000c1e1500 */
[----:B------:R-:W-:Y:S05]  /*7000*/  BRA `(.L_x_19540) ;  /* 0x0000000c001c7947 */ /* 0x000fea0003800000 */
.L_x_19576:
        /* <DEDUP_REMOVED lines=9> */
.L_x_19583:
[----:B------:R-:W2:Y:S02]  /*70a0*/  LDG.E.U16 R0, desc[UR36][R4.64] ;  /* 0x0000002404007981 */ /* 0x000ea4000c1e1500 */
[----:B--2---:R-:W-:-:S06]  /*70b0*/  HADD2.F32 R0, -RZ, R0.H0_H0 ;  /* 0x20000000ff007230 */ /* 0x004fcc0000004100 */
[----:B------:R-:W0:Y:S02]  /*70c0*/  F2I.FTZ.TRUNC.NTZ R0, R0 ;  /* 0x0000000000007305 */ /* 0x000e24000021f100 */
[----:B0-----:R-:W-:Y:S01]  /*70d0*/  PRMT R26, R0, 0x7610, R26 ;  /* 0x00007610001a7816 */ /* 0x001fe2000000001a */
[----:B------:R-:W-:Y:S06]  /*70e0*/  BRA `(.L_x_19540) ;  /* 0x0000000800e47947 */ /* 0x000fec0003800000 */
.L_x_19582:
        /* <DEDUP_REMOVED lines=9> */
.L_x_19585:
[----:B------:R-:W2:Y:S02]  /*7180*/  LDG.E.U16 R4, desc[UR36][R4.64] ;  /* 0x0000002404047981 */ /* 0x000ea4000c1e1500 */
[----:B--2---:R-:W-:-:S06]  /*7190*/  HADD2.F32 R0, -RZ, R4.H0_H0 ;  /* 0x20000004ff007230 */ /* 0x004fcc0000004100 */
[----:B------:R-:W0:Y:S02]  /*71a0*/  F2I.FTZ.TRUNC.NTZ R0, R0 ;  /* 0x0000000000007305 */ /* 0x000e24000021f100 */
[----:B0-----:R-:W-:Y:S01]  /*71b0*/  PRMT R26, R0, 0x7610, R26 ;  /* 0x00007610001a7816 */ /* 0x001fe2000000001a */
[----:B------:R-:W-:Y:S06]  /*71c0*/  BRA `(.L_x_19540) ;  /* 0x0000000800ac7947 */ /* 0x000fec0003800000 */
.L_x_19584:
[----:B------:R-:W2:Y:S02]  /*71d0*/  LDG.E.64 R4, desc[UR36][R4.64] ;  /* 0x0000002404047981 */ /* 0x000ea4000c1e1b00 */
[----:B--2---:R0:W1:Y:S02]  /*71e0*/  F2I.F64.TRUNC R26, R4 ;  /* 0x00000004001a7311 */ /* 0x004064000030d100 */
[----:B01----:R-:W-:Y:S05]  /*71f0*/  BRA `(.L_x_19540) ;  /* 0x0000000800a07947 */ /* 0x003fea0003800000 */
.L_x_19575:
        /* <DEDUP_REMOVED lines=12> */
.L_x_19588:
[----:B------:R-:W2:Y:S02]  /*72c0*/  LDG.E.64 R4, desc[UR36][R4.64] ;  /* 0x0000002404047981 */ /* 0x000ea4000c1e1b00 */
[----:B--2---:R0:W1:Y:S02]  /*72d0*/  F2I.F64.TRUNC R26, R4 ;  /* 0x00000004001a7311 */ /* 0x004064000030d100 */
[----:B01----:R-:W-:Y:S05]  /*72e0*/  BRA `(.L_x_19540) ;  /* 0x0000000800647947 */ /* 0x003fea0003800000 */
.L_x_19587:
        /* <DEDUP_REMOVED lines=27> */
.L_x_19590:
        /* <DEDUP_REMOVED lines=15> */
.L_x_19589:
[----:B------:R-:W2:Y:S02]  /*7590*/  LDG.E.U16 R0, desc[UR36][R4.64] ;  /* 0x0000002404007981 */ /* 0x000ea4000c1e1500 */
[----:B--2---:R-:W-:-:S06]  /*75a0*/  IMAD.U32 R0, R0, 0x10000, RZ ;  /* 0x0001000000007824 */ /* 0x004fcc00078e00ff */
[----:B------:R-:W0:Y:S02]  /*75b0*/  F2I.FTZ.TRUNC.NTZ R0, R0 ;  /* 0x0000000000007305 */ /* 0x000e24000021f100 */
[----:B0-----:R-:W-:Y:S01]  /*75c0*/  PRMT R26, R0, 0x7610, R26 ;  /* 0x00007610001a7816 */ /* 0x001fe2000000001a */
[----:B------:R-:W-:Y:S06]  /*75d0*/  BRA `(.L_x_19540) ;  /* 0x0000000400a87947 */ /* 0x000fec0003800000 */
.L_x_19586:
        /* <DEDUP_REMOVED lines=10> */
.L_x_19593:
        /* <DEDUP_REMOVED lines=21> */
.L_x_19597:
[----:B------:R-:W-:Y:S05]  /*77d0*/  BSYNC.RECONVERGENT B1 ;  /* 0x0000000000017941 */ /* 0x000fea0003800200 */
.L_x_19596:
[----:B------:R-:W-:Y:S01]  /*77e0*/  IMAD.SHL.U32 R0, R0, 0x100000, RZ ;  /* 0x0010000000007824 */ /* 0x000fe200078e00ff */
[----:B------:R-:W-:-:S04]  /*77f0*/  LEA R3, R3, 0x3b800000, 0x17 ;  /* 0x3b80000003037811 */ /* 0x000fc800078eb8ff */
[----:B------:R-:W-:-:S07]  /*7800*/  LOP3.LUT R0, R3, R0, R7, 0xfe, !PT ;  /* 0x0000000003007212 */ /* 0x000fce00078efe07 */
.L_x_19595:
[----:B------:R-:W-:Y:S05]  /*7810*/  BSYNC.RECONVERGENT B0 ;  /* 0x0000000000007941 */ /* 0x000fea0003800200 */
.L_x_19594:
[----:B------:R-:W0:Y:S02]  /*7820*/  F2I.FTZ.TRUNC.NTZ R0, R0 ;  /* 0x0000000000007305 */ /* 0x000e24000021f100 */
[----:B0-----:R-:W-:Y:S01]  /*7830*/  PRMT R26, R0, 0x7610, R26 ;  /* 0x00007610001a7816 */ /* 0x001fe2000000001a */
[----:B------:R-:W-:Y:S06]  /*7840*/  BRA `(.L_x_19540) ;  /* 0x00000004000c7947 */ /* 0x000fec0003800000 */
.L_x_19592:
        /* <DEDUP_REMOVED lines=21> */
.L_x_19601:
[----:B------:R-:W-:Y:S05]  /*79a0*/  BSYNC.RECONVERGENT B1 ;  /* 0x0000000000017941 */ /* 0x000fea0003800200 */
.L_x_19600:
[----:B------:R-:W-:Y:S01]  /*79b0*/  IMAD.SHL.U32 R0, R0, 0x200000, RZ ;  /* 0x0020000000007824 */ /* 0x000fe200078e00ff */
[----:B------:R-:W-:-:S04]  /*79c0*/  LEA R3, R3, 0x37800000, 0x17 ;  /* 0x3780000003037811 */ /* 0x000fc800078eb8ff */
[----:B------:R-:W-:-:S07]  /*79d0*/  LOP3.LUT R0, R3, R0, R7, 0xfe, !PT ;  /* 0x0000000003007212 */ /* 0x000fce00078efe07 */
.L_x_19599:
[----:B------:R-:W-:Y:S05]  /*79e0*/  BSYNC.RECONVERGENT B0 ;  /* 0x0000000000007941 */ /* 0x000fea0003800200 */
.L_x_19598:
[----:B------:R-:W0:Y:S02]  /*79f0*/  F2I.FTZ.TRUNC.NTZ R0, R0 ;  /* 0x0000000000007305 */ /* 0x000e24000021f100 */
[----:B0-----:R-:W-:Y:S01]  /*7a00*/  PRMT R26, R0, 0x7610, R26 ;  /* 0x00007610001a7816 */ /* 0x001fe2000000001a */
[----:B------:R-:W-:Y:S06]  /*7a10*/  BRA `(.L_x_19540) ;  /* 0x0000000000987947 */ /* 0x000fec0003800000 */
.L_x_19591:
        /* <DEDUP_REMOVED lines=14> */
.L_x_19605:
[----:B------:R-:W-:Y:S05]  /*7b00*/  BSYNC.RECONVERGENT B0 ;  /* 0x0000000000007941 */ /* 0x000fea0003800200 */
.L_x_19604:
[----:B------:R-:W0:Y:S02]  /*7b10*/  F2I.FTZ.TRUNC.NTZ R0, R0 ;  /* 0x0000000000007305 */ /* 0x000e24000021f100 */
[----:B0-----:R-:W-:Y:S01]  /*7b20*/  PRMT R26, R0, 0x7610, R26 ;  /* 0x00007610001a7816 */ /* 0x001fe2000000001a */
[----:B------:R-:W-:Y:S06]  /*7b30*/  BRA `(.L_x_19540) ;  /* 0x0000000000507947 */ /* 0x000fec0003800000 */
.L_x_19579:
        /* <DEDUP_REMOVED lines=16> */
.L_x_19606:
[----:B------:R-:W-:Y:S05]  /*7c40*/  BRA `(.L_x_19540) ;  /* 0x00000000000c7947 */ /* 0x000fea0003800000 */
.L_x_19603:
[----:B------:R0:W5:Y:S01]  /*7c50*/  LDG.E.U8 R26, desc[UR36][R4.64] ;  /* 0x00000024041a7981 */ /* 0x000162000c1e1100 */
[----:B------:R-:W-:Y:S05]  /*7c60*/  BRA `(.L_x_19540) ;  /* 0x0000000000047947 */ /* 0x000fea0003800000 */
.L_x_19602:
[----:B------:R0:W5:Y:S02]  /*7c70*/  LDG.E.U8 R26, desc[UR36][R4.64] ;  /* 0x00000024041a7981 */ /* 0x000164000c1e1100 */
.L_x_19540:
[----:B------:R-:W-:Y:S05]  /*7c80*/  BSYNC.RECONVERGENT B6 ;  /* 0x0000000000067941 */ /* 0x000fea0003800200 */
.L_x_19539:
[----:B------:R-:W0:Y:S01]  /*7c90*/  LDCU.U8 UR4, c[0x0][0x388] ;  /* 0x00007100ff0477ac */ /* 0x000e220008000000 */
[----:B-1-3-5:R-:W-:Y:S01]  /*7ca0*/  PRMT R0, R16, 0x9910, RZ ;  /* 0x0000991010007816 */ /* 0x02afe200000000ff */
[----:B------:R-:W-:Y:S01]  /*7cb0*/  BSSY.RECONVERGENT B7, `(.L_x_19607) ;  /* 0x000030e000077945 */ /* 0x000fe20003800200 */
[----:B--2---:R-:W-:Y:S01]  /*7cc0*/  PRMT R3, R2, 0x9910, RZ ;  /* 0x0000991002037816 */ /* 0x004fe200000000ff */
[----:B------:R-:W1:Y:S01]  /*7cd0*/  LDC.U8 R16, c[0x0][0x3cc] ;  /* 0x0000f300ff107b82 */ /* 0x000e620000000000 */
[----:B------:R-:W-:Y:S01]  /*7ce0*/  PRMT R22, R22, 0x9910, RZ ;  /* 0x0000991016167816 */ /* 0x000fe200000000ff */
[----:B------:R-:W-:Y:S01]  /*7cf0*/  IMAD.MOV.U32 R2, RZ, RZ, R0 ;  /* 0x000000ffff027224 */ /* 0x000fe200078e0000 */
[----:B0---4-:R-:W-:Y:S01]  /*7d00*/  PRMT R4, R24, 0x9910, RZ ;  /* 0x0000991018047816 */ /* 0x011fe200000000ff */
[----:B------:R-:W-:Y:S01]  /*7d10*/  IMAD.MOV.U32 R0, RZ, RZ, R3 ;  /* 0x000000ffff007224 */ /* 0x000fe200078e0003 */
[----:B------:R-:W-:Y:S01]  /*7d20*/  PRMT R5, R27, 0x9910, RZ ;  /* 0x000099101b057816 */ /* 0x000fe200000000ff */
[----:B------:R-:W-:Y:S01]  /*7d30*/  IMAD.MOV.U32 R3, RZ, RZ, R22 ;  /* 0x000000ffff037224 */ /* 0x000fe200078e0016 */
[----:B------:R-:W-:Y:S01]  /*7d40*/  ISETP.GE.AND P0, PT, R28, R29, PT ;  /* 0x0000001d1c00720c */ /* 0x000fe20003f06270 */
[----:B------:R-:W-:Y:S01]  /*7d50*/  BSSY.RELIABLE B6, `(.L_x_19608) ;  /* 0x000020c000067945 */ /* 0x000fe20003800100 */
[----:B------:R-:W-:-:S02]  /*7d60*/  PRMT R17, R25, 0x9910, RZ ;  /* 0x0000991019117816 */ /* 0x000fc400000000ff */
[----:B------:R-:W-:Y:S02]  /*7d70*/  PRMT R18, R23, 0x9910, RZ ;  /* 0x0000991017127816 */ /* 0x000fe400000000ff */
[----:B------:R-:W-:Y:S01]  /*7d80*/  PRMT R6, R26, 0x9910, RZ ;  /* 0x000099101a067816 */ /* 0x000fe200000000ff */
[----:B------:R-:W-:-:S06]  /*7d90*/  UPRMT UR4, UR4, 0x9910, URZ ;  /* 0x0000991004047896 */ /* 0x000fcc00080000ff */
[----:B------:R-:W-:Y:S02]  /*7da0*/  IMAD R2, R2, UR4, RZ ;  /* 0x0000000402027c24 */ /* 0x000fe4000f8e02ff */
[----:B------:R-:W-:Y:S02]  /*7db0*/  IMAD R3, R3, UR4, RZ ;  /* 0x0000000403037c24 */ /* 0x000fe4000f8e02ff */
[----:B------:R-:W-:Y:S01]  /*7dc0*/  IMAD R4, R4, UR4, RZ ;  /* 0x0000000404047c24 */ /* 0x000fe2000f8e02ff */
[----:B------:R-:W-:Y:S01]  /*7dd0*/  PRMT R2, R2, 0x9910, RZ ;  /* 0x0000991002027816 */ /* 0x000fe200000000ff */
[----:B------:R-:W-:Y:S01]  /*7de0*/  IMAD R5, R5, UR4, RZ ;  /* 0x0000000405057c24 */ /* 0x000fe2000f8e02ff */
[----:B------:R-:W-:Y:S02]  /*7df0*/  PRMT R7, R3, 0x9910, RZ ;  /* 0x0000991003077816 */ /* 0x000fe400000000ff */
[----:B------:R-:W-:Y:S01]  /*7e00*/  PRMT R4, R4, 0x9910, RZ ;  /* 0x0000991004047816 */ /* 0x000fe200000000ff */
[----:B------:R-:W-:Y:S01]  /*7e10*/  IMAD.MOV.U32 R3, RZ, RZ, R2 ;  /* 0x000000ffff037224 */ /* 0x000fe200078e0002 */
[----:B------:R-:W-:Y:S01]  /*7e20*/  PRMT R8, R5, 0x9910, RZ ;  /* 0x0000991005087816 */ /* 0x000fe200000000ff */
[----:B------:R-:W-:-:S02]  /*7e30*/  IMAD.MOV.U32 R5, RZ, RZ, R7 ;  /* 0x000000ffff057224 */ /* 0x000fc400078e0007 */
[----:B------:R-:W-:Y:S02]  /*7e40*/  IMAD.MOV.U32 R2, RZ, RZ, R4 ;  /* 0x000000ffff027224 */ /* 0x000fe400078e0004 */
[----:B------:R-:W-:Y:S02]  /*7e50*/  IMAD.MOV.U32 R7, RZ, RZ, R8 ;  /* 0x000000ffff077224 */ /* 0x000fe400078e0008 */
[----:B------:R-:W-:Y:S02]  /*7e60*/  IMAD R17, R17, R2, RZ ;  /* 0x0000000211117224 */ /* 0x000fe400078e02ff */
[----:B------:R-:W-:Y:S02]  /*7e70*/  IMAD R3, R0, R3, RZ ;  /* 0x0000000300037224 */ /* 0x000fe400078e02ff */
[----:B------:R-:W-:Y:S02]  /*7e80*/  IMAD R18, R18, R5, RZ ;  /* 0x0000000512127224 */ /* 0x000fe400078e02ff */
[----:B------:R-:W-:Y:S01]  /*7e90*/  IMAD R2, R6, R7, RZ ;  /* 0x0000000706027224 */ /* 0x000fe200078e02ff */
[----:B------:R-:W-:Y:S06]  /*7ea0*/  @P0 BRA `(.L_x_19609) ;  /* 0x0000001c00cc0947 */ /* 0x000fec0003800000 */
[----:B------:R-:W0:Y:S01]  /*7eb0*/  LDCU UR4, c[0x0][0x3d0] ;  /* 0x00007a00ff0477ac */ /* 0x000e220008000800 */
[----:B------:R-:W2:Y:S01]  /*7ec0*/  LDC.64 R8, c[0x0][0x398] ;  /* 0x0000e600ff087b82 */ /* 0x000ea20000000a00 */
[----:B------:R-:W-:Y:S01]  /*7ed0*/  IMAD R0, R19, 0x200, R28 ;  /* 0x0000020013007824 */ /* 0x000fe200078e021c */
[----:B-1----:R-:W-:Y:S01]  /*7ee0*/  PRMT R4, R16, 0x9910, RZ ;  /* 0x0000991010047816 */ /* 0x002fe200000000ff */
[----:B------:R-:W-:Y:S02]  /*7ef0*/  VIADD R28, R28, 0x80 ;  /* 0x000000801c1c7836 */ /* 0x000fe40000000000 */
[----:B0-----:R-:W-:Y:S02]  /*7f00*/  IMAD R5, R0, UR4, RZ ;  /* 0x0000000400057c24 */ /* 0x001fe4000f8e02ff */
[----:B------:R-:W-:-:S05]  /*7f10*/  IMAD.MOV.U32 R0, RZ, RZ, R4 ;  /* 0x000000ffff007224 */ /* 0x000fca00078e0004 */
[----:B------:R-:W-:Y:S02]  /*7f20*/  ISETP.GT.AND P0, PT, R0, 0x9, PT ;  /* 0x000000090000780c */ /* 0x000fe40003f04270 */
[----:B--2---:R-:W-:-:S05]  /*7f30*/  IADD3 R8, P1, PT, R5, R8, RZ ;  /* 0x0000000805087210 */ /* 0x004fca0007f3e0ff */
        /* <DEDUP_REMOVED lines=12> */
.L_x_19613:
[----:B------:R0:W-:Y:S01]  /*8000*/  STG.E.U8 desc[UR36][R8.64], R3 ;  /* 0x0000000308007986 */ /* 0x0001e2000c101124 */
[----:B------:R-:W-:Y:S05]  /*8010*/  BRA `(.L_x_19615) ;  /* 0x0000000c00887947 */ /* 0x000fea0003800000 */
.L_x_19612:
        /* <DEDUP_REMOVED lines=12> */
.L_x_19617:
[----:B------:R-:W-:-:S04]  /*80e0*/  LOP3.LUT R3, R3, 0xffff, RZ, 0xc0, !PT ;  /* 0x0000ffff03037812 */ /* 0x000fc800078ec0ff */
[----:B------:R-:W-:-:S05]  /*80f0*/  PRMT R3, R3, 0x8880, RZ ;  /* 0x0000888003037816 */ /* 0x000fca00000000ff */
[----:B------:R0:W-:Y:S01]  /*8100*/  STG.E desc[UR36][R8.64], R3 ;  /* 0x0000000308007986 */ /* 0x0001e2000c101924 */
[----:B------:R-:W-:Y:S05]  /*8110*/  BRA `(.L_x_19615) ;  /* 0x0000000c00487947 */ /* 0x000fea0003800000 */
.L_x_19616:
[----:B------:R-:W-:-:S04]  /*8120*/  PRMT R3, R3, 0x8880, RZ ;  /* 0x0000888003037816 */ /* 0x000fc800000000ff */
[----:B------:R-:W-:-:S05]  /*8130*/  PRMT R3, R3, 0x7710, RZ ;  /* 0x0000771003037816 */ /* 0x000fca00000000ff */
[----:B------:R0:W-:Y:S01]  /*8140*/  STG.E.U16 desc[UR36][R8.64], R3 ;  /* 0x0000000308007986 */ /* 0x0001e2000c101524 */
[----:B------:R-:W-:Y:S05]  /*8150*/  BRA `(.L_x_19615) ;  /* 0x0000000c00387947 */ /* 0x000fea0003800000 */
.L_x_19611:
        /* <DEDUP_REMOVED lines=9> */
.L_x_19619:
[----:B------:R-:W0:Y:S02]  /*81f0*/  I2F.S8 R0, R3 ;  /* 0x0000000300007306 */ /* 0x000e240000001400 */
[----:B0-----:R-:W-:-:S05]  /*8200*/  F2FP.F16.F32.PACK_AB R0, RZ, R0 ;  /* 0x00000000ff00723e */ /* 0x001fca00000000ff */
[----:B------:R0:W-:Y:S01]  /*8210*/  STG.E.U16 desc[UR36][R8.64], R0 ;  /* 0x0000000008007986 */ /* 0x0001e2000c101524 */
[----:B------:R-:W-:Y:S05]  /*8220*/  BRA `(.L_x_19615) ;  /* 0x0000000c00047947 */ /* 0x000fea0003800000 */
.L_x_19618:
        /* <DEDUP_REMOVED lines=10> */
.L_x_19621:
[----:B------:R-:W0:Y:S02]  /*82d0*/  I2F.S8 R3, R3 ;  /* 0x0000000300037306 */ /* 0x000e240000001400 */
[----:B0-----:R-:W-:-:S04]  /*82e0*/  F2FP.F16.F32.PACK_AB R3, RZ, R3 ;  /* 0x00000003ff03723e */ /* 0x001fc800000000ff */
[----:B------:R-:W-:-:S05]  /*82f0*/  PRMT R3, R3, 0x5410, RZ ;  /* 0x0000541003037816 */ /* 0x000fca00000000ff */
[----:B------:R3:W-:Y:S01]  /*8300*/  STG.E desc[UR36][R8.64], R3 ;  /* 0x0000000308007986 */ /* 0x0007e2000c101924 */
[----:B------:R-:W-:Y:S05]  /*8310*/  BRA `(.L_x_19615) ;  /* 0x0000000800c87947 */ /* 0x000fea0003800000 */
.L_x_19620:
[----:B------:R-:W-:-:S04]  /*8320*/  PRMT R4, R3, 0x8880, RZ ;  /* 0x0000888003047816 */ /* 0x000fc800000000ff */
[----:B------:R-:W-:-:S06]  /*8330*/  PRMT R4, R4, 0x7710, RZ ;  /* 0x0000771004047816 */ /* 0x000fcc00000000ff */
[----:B------:R-:W0:Y:S02]  /*8340*/  I2F.F64.S16 R4, R4 ;  /* 0x0000000400047312 */ /* 0x000e240000101c00 */
[----:B0-----:R4:W-:Y:S01]  /*8350*/  STG.E.64 desc[UR36][R8.64], R4 ;  /* 0x0000000408007986 */ /* 0x0019e2000c101b24 */
[----:B------:R-:W-:Y:S05]  /*8360*/  BRA `(.L_x_19615) ;  /* 0x0000000800b47947 */ /* 0x000fea0003800000 */
.L_x_19610:
        /* <DEDUP_REMOVED lines=12> */
.L_x_19624:
[----:B------:R-:W-:Y:S02]  /*8430*/  PRMT R4, R3, 0x8880, RZ ;  /* 0x0000888003047816 */ /* 0x000fe400000000ff */
[----:B------:R-:W-:Y:S02]  /*8440*/  CS2R R6, SRZ ;  /* 0x0000000000067805 */ /* 0x000fe4000001ff00 */
[----:B------:R-:W-:-:S06]  /*8450*/  PRMT R4, R4, 0x7710, RZ ;  /* 0x0000771004047816 */ /* 0x000fcc00000000ff */
[----:B------:R-:W0:Y:S02]  /*8460*/  I2F.F64.S16 R4, R4 ;  /* 0x0000000400047312 */ /* 0x000e240000101c00 */
[----:B0-----:R0:W-:Y:S01]  /*8470*/  STG.E.128 desc[UR36][R8.64], R4 ;  /* 0x0000000408007986 */ /* 0x0011e2000c101d24 */
[----:B------:R-:W-:Y:S05]  /*8480*/  BRA `(.L_x_19615) ;  /* 0x00000008006c7947 */ /* 0x000fea0003800000 */
.L_x_19623:
        /* <DEDUP_REMOVED lines=19> */
.L_x_19628:
[----:B------:R-:W-:Y:S05]  /*85c0*/  BSYNC.RECONVERGENT B0 ;  /* 0x0000000000007941 */ /* 0x000fea0003800200 */
.L_x_19627:
[----:B------:R-:W-:-:S05]  /*85d0*/  LOP3.LUT R5, R0, 0x80, R5, 0xf8, !PT ;  /* 0x0000008000057812 */ /* 0x000fca00078ef805 */
[----:B------:R0:W-:Y:S01]  /*85e0*/  STG.E.U8 desc[UR36][R8.64], R5 ;  /* 0x0000000508007986 */ /* 0x0001e2000c101124 */
[----:B------:R-:W-:Y:S05]  /*85f0*/  BRA `(.L_x_19615) ;  /* 0x0000000800107947 */ /* 0x000fea0003800000 */
.L_x_19626:
        /* <DEDUP_REMOVED lines=15> */
.L_x_19630:
[----:B------:R-:W-:Y:S05]  /*86f0*/  BSYNC.RECONVERGENT B0 ;  /* 0x0000000000007941 */ /* 0x000fea0003800200 */
.L_x_19629:
[----:B------:R-:W-:-:S05]  /*8700*/  LOP3.LUT R5, R0, 0x80, R5, 0xf8, !PT ;  /* 0x0000008000057812 */ /* 0x000fca00078ef805 */
[----:B------:R0:W-:Y:S01]  /*8710*/  STG.E.U8 desc[UR36][R8.64], R5 ;  /* 0x0000000508007986 */ /* 0x0001e2000c101124 */
[----:B------:R-:W-:Y:S05]  /*8720*/  BRA `(.L_x_19615) ;  /* 0x0000000400c47947 */ /* 0x000fea0003800000 */
.L_x_19625:
[----:B------:R-:W0:Y:S02]  /*8730*/  I2F.S8 R0, R3 ;  /* 0x0000000300007306 */ /* 0x000e240000001400 */
[----:B0-----:R-:W-:-:S05]  /*8740*/  F2FP.BF16.F32.PACK_AB R0, RZ, R0 ;  /* 0x00000000ff00723e */ /* 0x001fca00000010ff */
[----:B------:R0:W-:Y:S01]  /*8750*/  STG.E.U16 desc[UR36][R8.64], R0 ;  /* 0x0000000008007986 */ /* 0x0001e2000c101524 */
[----:B------:R-:W-:Y:S05]  /*8760*/  BRA `(.L_x_19615) ;  /* 0x0000000400b47947 */ /* 0x000fea0003800000 */
.L_x_19622:
        /* <DEDUP_REMOVED lines=12> */
.L_x_19633:
        /* <DEDUP_REMOVED lines=13> */
.L_x_19636:
[----:B------:R-:W-:-:S04]  /*8900*/  SHF.R.U32.HI R0, RZ, 0x14, R3 ;  /* 0x00000014ff007819 */ /* 0x000fc80000011603 */
[----:B------:R-:W-:-:S04]  /*8910*/  LOP3.LUT R0, R0, 0x1, RZ, 0xc0, !PT ;  /* 0x0000000100007812 */ /* 0x000fc800078ec0ff */
[----:B------:R-:W-:-:S04]  /*8920*/  IADD3 R0, PT, PT, R3, 0x487ffff, R0 ;  /* 0x0487ffff03007810 */ /* 0x000fc80007ffe000 */
[----:B------:R-:W-:-:S04]  /*8930*/  SHF.R.U32.HI R0, RZ, 0x14, R0 ;  /* 0x00000014ff007819 */ /* 0x000fc80000011600 */
[----:B------:R-:W-:-:S07]  /*8940*/  LOP3.LUT R0, R0, 0xff, RZ, 0xc0, !PT ;  /* 0x000000ff00007812 */ /* 0x000fce00078ec0ff */
.L_x_19637:
[----:B------:R-:W-:-:S04]  /*8950*/  SHF.R.U32.HI R3, RZ, 0x18, R3 ;  /* 0x00000018ff037819 */ /* 0x000fc80000011603 */
[----:B------:R-:W-:-:S04]  /*8960*/  LOP3.LUT R0, R0, 0x80, R3, 0xf8, !PT ;  /* 0x0000008000007812 */ /* 0x000fc800078ef803 */
[----:B------:R-:W-:-:S07]  /*8970*/  PRMT R4, R0, 0x7610, R4 ;  /* 0x0000761000047816 */ /* 0x000fce0000000004 */
.L_x_19635:
[----:B------:R-:W-:Y:S05]  /*8980*/  BSYNC.RECONVERGENT B0 ;  /* 0x0000000000007941 */ /* 0x000fea0003800200 */
.L_x_19634:
[----:B------:R0:W-:Y:S01]  /*8990*/  STG.E.U8 desc[UR36][R8.64], R4 ;  /* 0x0000000408007986 */ /* 0x0001e2000c101124 */
[----:B------:R-:W-:Y:S05]  /*89a0*/  BRA `(.L_x_19615) ;  /* 0x0000000400247947 */ /* 0x000fea0003800000 */
.L_x_19632:
        /* <DEDUP_REMOVED lines=13> */
.L_x_19640:
[----:B------:R-:W-:-:S04]  /*8a80*/  SHF.R.U32.HI R0, RZ, 0x15, R3 ;  /* 0x00000015ff007819 */ /* 0x000fc80000011603 */
[----:B------:R-:W-:-:S04]  /*8a90*/  LOP3.LUT R0, R0, 0x1, RZ, 0xc0, !PT ;  /* 0x0000000100007812 */ /* 0x000fc800078ec0ff */
[----:B------:R-:W-:-:S04]  /*8aa0*/  IADD3 R0, PT, PT, R3, 0x88fffff, R0 ;  /* 0x088fffff03007810 */ /* 0x000fc80007ffe000 */
[----:B------:R-:W-:-:S04]  /*8ab0*/  SHF.R.U32.HI R0, RZ, 0x15, R0 ;  /* 0x00000015ff007819 */ /* 0x000fc80000011600 */
[----:B------:R-:W-:-:S07]  /*8ac0*/  LOP3.LUT R0, R0, 0xff, RZ, 0xc0, !PT ;  /* 0x000000ff00007812 */ /* 0x000fce00078ec0ff */
.L_x_19641:
[----:B------:R-:W-:-:S04]  /*8ad0*/  SHF.R.U32.HI R3, RZ, 0x18, R3 ;  /* 0x00000018ff037819 */ /* 0x000fc80000011603 */
[----:B------:R-:W-:-:S04]  /*8ae0*/  LOP3.LUT R0, R0, 0x80, R3, 0xf8, !PT ;  /* 0x0000008000007812 */ /* 0x000fc800078ef803 */
[----:B------:R-:W-:-:S07]  /*8af0*/  PRMT R4, R0, 0x7610, R4 ;  /* 0x0000761000047816 */ /* 0x000fce0000000004 */
.L_x_19639:
[----:B------:R-:W-:Y:S05]  /*8b00*/  BSYNC.RECONVERGENT B0 ;  /* 0x0000000000007941 */ /* 0x000fea0003800200 */
.L_x_19638:
[----:B------:R0:W-:Y:S01]  /*8b10*/  STG.E.U8 desc[UR36][R8.64], R4 ;  /* 0x0000000408007986 */ /* 0x0001e2000c101124 */
[----:B------:R-:W-:Y:S05]  /*8b20*/  BRA `(.L_x_19615) ;  /* 0x0000000000c47947 */ /* 0x000fea0003800000 */
.L_x_19631:
[----:B------:R-:W-:-:S13]  /*8b30*/  ISETP.NE.AND P0, PT, R0, 0x1c, PT ;  /* 0x0000001c0000780c */ /* 0x000fda0003f05270 */
[----:B------:R-:W-:Y:S05]  /*8b40*/  @!P0 BRA `(.L_x_19642) ;  /* 0x0000000000b08947 */ /* 0x000fea0003800000 */
[----:B------:R-:W-:-:S13]  /*8b50*/  ISETP.NE.AND P0, PT, R0, 0x1d, PT ;  /* 0x0000001d0000780c */ /* 0x000fda0003f05270 */
[----:B------:R-:W-:Y:S05]  /*8b60*/  @!P0 BRA `(.L_x_19643) ;  /* 0x0000000000908947 */ /* 0x000fea0003800000 */
[----:B------:R-:W-:-:S13]  /*8b70*/  ISETP.NE.AND P0, PT, R0, 0x2c, PT ;  /* 0x0000002c0000780c */ /* 0x000fda0003f05270 */
[----:B------:R-:W-:Y:S05]  /*8b80*/  @!P0 BRA `(.L_x_19644) ;  /* 0x0000000000448947 */ /* 0x000fea0003800000 */
.L_x_19614:
        /* <DEDUP_REMOVED lines=16> */
.L_x_19645:
[----:B------:R-:W-:Y:S05]  /*8c90*/  BRA `(.L_x_19615) ;  /* 0x0000000000687947 */ /* 0x000fea0003800000 */
.L_x_19644:
        /* <DEDUP_REMOVED lines=17> */
.L_x_19643:
[----:B------:R-:W-:-:S04]  /*8db0*/  LOP3.LUT R3, R3, 0xffff, RZ, 0xc0, !PT ;  /* 0x0000ffff03037812 */ /* 0x000fc800078ec0ff */
[----:B------:R-:W-:-:S05]  /*8dc0*/  PRMT R3, R3, 0x8880, RZ ;  /* 0x0000888003037816 */ /* 0x000fca00000000ff */
[----:B------:R-:W-:-:S05]  /*8dd0*/  IMAD.MOV.U32 R4, RZ, RZ, R3 ;  /* 0x000000ffff047224 */ /* 0x000fca00078e0003 */
[----:B------:R-:W-:-:S05]  /*8de0*/  SHF.R.S32.HI R5, RZ, 0x1f, R4 ;  /* 0x0000001fff057819 */ /* 0x000fca0000011404 */
[----:B------:R0:W-:Y:S01]  /*8df0*/  STG.E.64 desc[UR36][R8.64], R4 ;  /* 0x0000000408007986 */ /* 0x0001e2000c101b24 */
[----:B------:R-:W-:Y:S05]  /*8e00*/  BRA `(.L_x_19615) ;  /* 0x00000000000c7947 */ /* 0x000fea0003800000 */
.L_x_19642:
[----:B------:R-:W-:-:S04]  /*8e10*/  LOP3.LUT R3, R3, 0xffff, RZ, 0xc0, !PT ;  /* 0x0000ffff03037812 */ /* 0x000fc800078ec0ff */
[----:B------:R-:W-:-:S05]  /*8e20*/  PRMT R3, R3, 0x8880, RZ ;  /* 0x0000888003037816 */ /* 0x000fca00000000ff */
[----:B------:R0:W-:Y:S02]  /*8e30*/  STG.E desc[UR36][R8.64], R3 ;  /* 0x0000000308007986 */ /* 0x0001e4000c101924 */
.L_x_19615:
        /* <DEDUP_REMOVED lines=23> */
.L_x_19650:
[----:B------:R4:W-:Y:S01]  /*8fb0*/  STG.E.U8 desc[UR36][R8.64], R18 ;  /* 0x0000001208007986 */ /* 0x0009e2000c101124 */
[----:B------:R-:W-:Y:S05]  /*8fc0*/  BRA `(.L_x_19652) ;  /* 0x0000000c00807947 */ /* 0x000fea0003800000 */
.L_x_19649:
        /* <DEDUP_REMOVED lines=12> */
.L_x_19654:
[----:B------:R-:W-:-:S04]  /*9090*/  LOP3.LUT R18, R18, 0xffff, RZ, 0xc0, !PT ;  /* 0x0000ffff12127812 */ /* 0x000fc800078ec0ff */
[----:B------:R-:W-:-:S05]  /*90a0*/  PRMT R3, R18, 0x8880, RZ ;  /* 0x0000888012037816 */ /* 0x000fca00000000ff */
[----:B------:R2:W-:Y:S01]  /*90b0*/  STG.E desc[UR36][R8.64], R3 ;  /* 0x0000000308007986 */ /* 0x0005e2000c101924 */
[----:B------:R-:W-:Y:S05]  /*90c0*/  BRA `(.L_x_19652) ;  /* 0x0000000c00407947 */ /* 0x000fea0003800000 */
.L_x_19653:
[----:B------:R-:W-:-:S04]  /*90d0*/  PRMT R3, R18, 0x8880, RZ ;  /* 0x0000888012037816 */ /* 0x000fc800000000ff */
[----:B------:R-:W-:-:S05]  /*90e0*/  PRMT R3, R3, 0x7710, RZ ;  /* 0x0000771003037816 */ /* 0x000fca00000000ff */
[----:B------:R0:W-:Y:S01]  /*90f0*/  STG.E.U16 desc[UR36][R8.64], R3 ;  /* 0x0000000308007986 */ /* 0x0001e2000c101524 */
[----:B------:R-:W-:Y:S05]  /*9100*/  BRA `(.L_x_19652) ;  /* 0x0000000c00307947 */ /* 0x000fea0003800000 */
.L_x_19648:
        /* <DEDUP_REMOVED lines=9> */
.L_x_19656:
[----:B------:R-:W0:Y:S02]  /*91a0*/  I2F.S8 R0, R18 ;  /* 0x0000001200007306 */ /* 0x000e240000001400 */
[----:B0-----:R-:W-:-:S05]  /*91b0*/  F2FP.F16.F32.PACK_AB R0, RZ, R0 ;  /* 0x00000000ff00723e */ /* 0x001fca00000000ff */
[----:B------:R0:W-:Y:S01]  /*91c0*/  STG.E.U16 desc[UR36][R8.64], R0 ;  /* 0x0000000008007986 */ /* 0x0001e2000c101524 */
[----:B------:R-:W-:Y:S05]  /*91d0*/  BRA `(.L_x_19652) ;  /* 0x0000000800fc7947 */ /* 0x000fea0003800000 */
.L_x_19655:
        /* <DEDUP_REMOVED lines=10> */
.L_x_19658:
[----:B------:R-:W0:Y:S02]  /*9280*/  I2F.S8 R18, R18 ;  /* 0x0000001200127306 */ /* 0x000e240000001400 */
[----:B0-----:R-:W-:-:S04]  /*9290*/  F2FP.F16.F32.PACK_AB R3, RZ, R18 ;  /* 0x00000012ff03723e */ /* 0x001fc800000000ff */
[----:B------:R-:W-:-:S05]  /*92a0*/  PRMT R3, R3, 0x5410, RZ ;  /* 0x0000541003037816 */ /* 0x000fca00000000ff */
[----:B------:R0:W-:Y:S01]  /*92b0*/  STG.E desc[UR36][R8.64], R3 ;  /* 0x0000000308007986 */ /* 0x0001e2000c101924 */
[----:B------:R-:W-:Y:S05]  /*92c0*/  BRA `(.L_x_19652) ;  /* 0x0000000800c07947 */ /* 0x000fea0003800000 */
.L_x_19657:
[----:B------:R-:W-:-:S04]  /*92d0*/  PRMT R4, R18, 0x8880, RZ ;  /* 0x0000888012047816 */ /* 0x000fc800000000ff */
[----:B------:R-:W-:-:S06]  /*92e0*/  PRMT R4, R4, 0x7710, RZ ;  /* 0x0000771004047816 */ /* 0x000fcc00000000ff */
[----:B------:R-:W0:Y:S02]  /*92f0*/  I2F.F64.S16 R4, R4 ;  /* 0x0000000400047312 */ /* 0x000e240000101c00 */
[----:B0-----:R0:W-:Y:S01]  /*9300*/  STG.E.64 desc[UR36][R8.64], R4 ;  /* 0x0000000408007986 */ /* 0x0011e2000c101b24 */
[----:B------:R-:W-:Y:S05]  /*9310*/  BRA `(.L_x_19652) ;  /* 0x0000000800ac7947 */ /* 0x000fea0003800000 */
.L_x_19647:
        /* <DEDUP_REMOVED lines=14> */
.L_x_19662:
        /* <DEDUP_REMOVED lines=17> */
.L_x_19665:
[----:B------:R-:W-:-:S04]  /*9510*/  SHF.R.U32.HI R3, RZ, 0x18, R5 ;  /* 0x00000018ff037819 */ /* 0x000fc80000011605 */
[----:B------:R-:W-:-:S04]  /*9520*/  LOP3.LUT R0, R0, 0x80, R3, 0xf8, !PT ;  /* 0x0000008000007812 */ /* 0x000fc800078ef803 */
[----:B------:R-:W-:-:S07]  /*9530*/  PRMT R4, R0, 0x7610, R4 ;  /* 0x0000761000047816 */ /* 0x000fce0000000004 */
.L_x_19664:
[----:B------:R-:W-:Y:S05]  /*9540*/  BSYNC.RECONVERGENT B0 ;  /* 0x0000000000007941 */ /* 0x000fea0003800200 */
.L_x_19663:
[----:B------:R0:W-:Y:S01]  /*9550*/  STG.E.U8 desc[UR36][R8.64], R4 ;  /* 0x0000000408007986 */ /* 0x0001e2000c101124 */
[----:B------:R-:W-:Y:S05]  /*9560*/  BRA `(.L_x_19652) ;  /* 0x0000000800187947 */ /* 0x000fea0003800000 */
.L_x_19661:
        /* <DEDUP_REMOVED lines=17> */
.L_x_19668:
[----:B------:R-:W-:-:S04]  /*9680*/  SHF.R.U32.HI R3, RZ, 0x18, R5 ;  /* 0x00000018ff037819 */ /* 0x000fc80000011605 */
[----:B------:R-:W-:-:S04]  /*9690*/  LOP3.LUT R0, R0, 0x80, R3, 0xf8, !PT ;  /* 0x0000008000007812 */ /* 0x000fc800078ef803 */
[----:B------:R-:W-:-:S07]  /*96a0*/  PRMT R4, R0, 0x7610, R4 ;  /* 0x0000761000047816 */ /* 0x000fce0000000004 */
.L_x_19667:
[----:B------:R-:W-:Y:S05]  /*96b0*/  BSYNC.RECONVERGENT B0 ;  /* 0x0000000000007941 */ /* 0x000fea0003800200 */
.L_x_19666:
[----:B------:R0:W-:Y:S01]  /*96c0*/  STG.E.U8 desc[UR36][R8.64], R4 ;  /* 0x0000000408007986 */ /* 0x0001e2000c101124 */
[----:B------:R-:W-:Y:S05]  /*96d0*/  BRA `(.L_x_19652) ;  /* 0x0000000400bc7947 */ /* 0x000fea0003800000 */
.L_x_19660:
        /* <DEDUP_REMOVED lines=22> */
.L_x_19670:
[----:B------:R-:W-:-:S04]  /*9840*/  LOP3.LUT R18, R18, 0xffff, RZ, 0xc0, !PT ;  /* 0x0000ffff12127812 */ /* 0x000fc800078ec0ff */
[----:B------:R-:W-:-:S05]  /*9850*/  PRMT R18, R18, 0x8880, RZ ;  /* 0x0000888012127816 */ /* 0x000fca00000000ff */
[----:B------:R-:W-:-:S05]  /*9860*/  IMAD.MOV.U32 R4, RZ, RZ, R18 ;  /* 0x000000ffff047224 */ /* 0x000fca00078e0012 */
[----:B------:R-:W-:-:S05]  /*9870*/  SHF.R.S32.HI R5, RZ, 0x1f, R4 ;  /* 0x0000001fff057819 */ /* 0x000fca0000011404 */
[----:B------:R0:W-:Y:S01]  /*9880*/  STG.E.64 desc[UR36][R8.64], R4 ;  /* 0x0000000408007986 */ /* 0x0001e2000c101b24 */
[----:B------:R-:W-:Y:S05]  /*9890*/  BRA `(.L_x_19652) ;  /* 0x00000004004c7947 */ /* 0x000fea0003800000 */
.L_x_19669:
[----:B------:R-:W-:-:S04]  /*98a0*/  LOP3.LUT R18, R18, 0xffff, RZ, 0xc0, !PT ;  /* 0x0000ffff12127812 */ /* 0x000fc800078ec0ff */
[----:B------:R-:W-:-:S05]  /*98b0*/  PRMT R3, R18, 0x8880, RZ ;  /* 0x0000888012037816 */ /* 0x000fca00000000ff */
[----:B------:R0:W-:Y:S01]  /*98c0*/  STG.E desc[UR36][R8.64], R3 ;  /* 0x0000000308007986 */ /* 0x0001e2000c101924 */
[----:B------:R-:W-:Y:S05]  /*98d0*/  BRA `(.L_x_19652) ;  /* 0x00000004003c7947 */ /* 0x000fea0003800000 */
.L_x_19659:
        /* <DEDUP_REMOVED lines=10> */
.L_x_19672:
[----:B------:R-:W-:Y:S02]  /*9980*/  PRMT R4, R18, 0x8880, RZ ;  /* 0x0000888012047816 */ /* 0x000fe400000000ff */
[----:B------:R-:W-:Y:S02]  /*9990*/  CS2R R6, SRZ ;  /* 0x0000000000067805 */ /* 0x000fe4000001ff00 */
[----:B------:R-:W-:-:S06]  /*99a0*/  PRMT R4, R4, 0x7710, RZ ;  /* 0x0000771004047816 */ /* 0x000fcc00000000ff */
[----:B------:R-:W0:Y:S02]  /*99b0*/  I2F.F64.S16 R4, R4 ;  /* 0x0000000400047312 */ /* 0x000e240000101c00 */
[----:B0-----:R0:W-:Y:S01]  /*99c0*/  STG.E.128 desc[UR36][R8.64], R4 ;  /* 0x0000000408007986 */ /* 0x0011e2000c101d24 */
[----:B------:R-:W-:Y:S05]  /*99d0*/  BRA `(.L_x_19652) ;  /* 0x0000000000fc7947 */ /* 0x000fea0003800000 */
.L_x_19671:
[----:B------:R-:W-:-:S13]  /*99e0*/  ISETP.NE.AND P0, PT, R0, 0xf, PT ;  /* 0x0000000f0000780c */ /* 0x000fda0003f05270 */
[----:B------:R-:W-:Y:S05]  /*99f0*/  @!P0 BRA `(.L_x_19673) ;  /* 0x0000000000e88947 */ /* 0x000fea0003800000 */
[----:B------:R-:W-:-:S13]  /*9a00*/  ISETP.NE.AND P0, PT, R0, 0x17, PT ;  /* 0x000000170000780c */ /* 0x000fda0003f05270 */
[----:B------:R-:W-:Y:S05]  /*9a10*/  @!P0 BRA `(.L_x_19674) ;  /* 0x0000000000908947 */ /* 0x000fea0003800000 */
[----:B------:R-:W-:-:S13]  /*9a20*/  ISETP.NE.AND P0, PT, R0, 0x18, PT ;  /* 0x000000180000780c */ /* 0x000fda0003f05270 */
[----:B------:R-:W-:Y:S05]  /*9a30*/  @!P0 BRA `(.L_x_19675) ;  /* 0x0000000000448947 */ /* 0x000fea0003800000 */
.L_x_19651:
        /* <DEDUP_REMOVED lines=16> */
.L_x_19676:
[----:B------:R-:W-:Y:S05]  /*9b40*/  BRA `(.L_x_19652) ;  /* 0x0000000000a07947 */ /* 0x000fea0003800000 */
.L_x_19675:
        /* <DEDUP_REMOVED lines=13> */
.L_x_19678:
[----:B------:R-:W-:Y:S05]  /*9c20*/  BSYNC.RECONVERGENT B0 ;  /* 0x0000000000007941 */ /* 0x000fea0003800200 */
.L_x_19677:
[----:B------:R-:W-:-:S05]  /*9c30*/  LOP3.LUT R3, R0, 0x80, R3, 0xf8, !PT ;  /* 0x0000008000037812 */ /* 0x000fca00078ef803 */
[----:B------:R0:W-:Y:S01]  /*9c40*/  STG.E.U8 desc[UR36][R8.64], R3 ;  /* 0x0000000308007986 */ /* 0x0001e2000c101124 */
[----:B------:R-:W-:Y:S05]  /*9c50*/  BRA `(.L_x_19652) ;  /* 0x00000000005c7947 */ /* 0x000fea0003800000 */
.L_x_19674:
        /* <DEDUP_REMOVED lines=12> */
.L_x_19680:
[----:B------:R-:W-:Y:S01]  /*9d20*/  IMAD.MOV.U32 R0, RZ, RZ, 0x7f ;  /* 0x0000007fff007424 */ /* 0x000fe200078e00ff */
[----:B------:R-:W-:-:S04]  /*9d30*/  ISETP.GT.U32.AND P0, PT, R3, 0x7f800000, PT ;  /* 0x7f8000000300780c */ /* 0x000fc80003f04070 */
[----:B------:R-:W-:-:S09]  /*9d40*/  SEL R0, R0, 0x7c, P0 ;  /* 0x0000007c00007807 */ /* 0x000fd20000000000 */
.L_x_19681:
[----:B------:R-:W-:Y:S05]  /*9d50*/  BSYNC.RECONVERGENT B0 ;  /* 0x0000000000007941 */ /* 0x000fea0003800200 */
.L_x_19679:
[----:B------:R-:W-:-:S04]  /*9d60*/  SHF.R.U32.HI R3, RZ, 0x18, R5 ;  /* 0x00000018ff037819 */ /* 0x000fc80000011605 */
[----:B------:R-:W-:-:S05]  /*9d70*/  LOP3.LUT R3, R0, 0x80, R3, 0xf8, !PT ;  /* 0x0000008000037812 */ /* 0x000fca00078ef803 */
[----:B------:R0:W-:Y:S01]  /*9d80*/  STG.E.U8 desc[UR36][R8.64], R3 ;  /* 0x0000000308007986 */ /* 0x0001e2000c101124 */
[----:B------:R-:W-:Y:S05]  /*9d90*/  BRA `(.L_x_19652) ;  /* 0x00000000000c7947 */ /* 0x000fea0003800000 */
.L_x_19673:
[----:B------:R-:W0:Y:S02]  /*9da0*/  I2F.S8 R0, R18 ;  /* 0x0000001200007306 */ /* 0x000e240000001400 */
[----:B0-----:R-:W-:-:S05]  /*9db0*/  F2FP.BF16.F32.PACK_AB R0, RZ, R0 ;  /* 0x00000000ff00723e */ /* 0x001fca00000010ff */
[----:B------:R0:W-:Y:S02]  /*9dc0*/  STG.E.U16 desc[UR36][R8.64], R0 ;  /* 0x0000000008007986 */ /* 0x0001e4000c101524 */
.L_x_19652:
[----:B------:R-:W-:-:S07]  /*9dd0*/  VIADD R28, R28, 0x80 ;  /* 0x000000801c1c7836 */ /* 0x000fce0000000000 */
.L_x_19609:
[----:B------:R-:W-:-:S13]  /*9de0*/  ISETP.GE.AND P0, PT, R28, R29, PT ;  /* 0x0000001d1c00720c */ /* 0x000fda0003f06270 */
[----:B------:R-:W-:Y:S05]  /*9df0*/  @P0 BREAK.RELIABLE B6 ;  /* 0x0000000000060942 */ /* 0x000fea0003800100 */
[----:B------:R-:W-:Y:S05]  /*9e00*/  @P0 BRA `(.L_x_19646) ;  /* 0x0000000c00e00947 */ /* 0x000fea0003800000 */
[----:B------:R-:W-:Y:S05]  /*9e10*/  BSYNC.RELIABLE B6 ;  /* 0x0000000000067941 */ /* 0x000fea0003800100 */
.L_x_19608:
        /* <DEDUP_REMOVED lines=20> */
.L_x_19685:
[----:B------:R0:W-:Y:S01]  /*9f60*/  STG.E.U8 desc[UR36][R8.64], R17 ;  /* 0x0000001108007986 */ /* 0x0001e2000c101124 */
[----:B------:R-:W-:Y:S05]  /*9f70*/  BRA `(.L_x_19687) ;  /* 0x0000000c00807947 */ /* 0x000fea0003800000 */
.L_x_19684:
        /* <DEDUP_REMOVED lines=12> */
.L_x_19689:
[----:B------:R-:W-:-:S04]  /*a040*/  LOP3.LUT R17, R17, 0xffff, RZ, 0xc0, !PT ;  /* 0x0000ffff11117812 */ /* 0x000fc800078ec0ff */
[----:B------:R-:W-:-:S05]  /*a050*/  PRMT R3, R17, 0x8880, RZ ;  /* 0x0000888011037816 */ /* 0x000fca00000000ff */
[----:B------:R0:W-:Y:S01]  /*a060*/  STG.E desc[UR36][R8.64], R3 ;  /* 0x0000000308007986 */ /* 0x0001e2000c101924 */
[----:B------:R-:W-:Y:S05]  /*a070*/  BRA `(.L_x_19687) ;  /* 0x0000000c00407947 */ /* 0x000fea0003800000 */
.L_x_19688:
[----:B------:R-:W-:-:S04]  /*a080*/  PRMT R3, R17, 0x8880, RZ ;  /* 0x0000888011037816 */ /* 0x000fc800000000ff */
[----:B------:R-:W-:-:S05]  /*a090*/  PRMT R3, R3, 0x7710, RZ ;  /* 0x0000771003037816 */ /* 0x000fca00000000ff */
[----:B------:R0:W-:Y:S01]  /*a0a0*/  STG.E.U16 desc[UR36][R8.64], R3 ;  /* 0x0000000308007986 */ /* 0x0001e2000c101524 */
[----:B------:R-:W-:Y:S05]  /*a0b0*/  BRA `(.L_x_19687) ;  /* 0x0000000c00307947 */ /* 0x000fea0003800000 */
.L_x_19683:
        /* <DEDUP_REMOVED lines=9> */
.L_x_19691:
[----:B------:R-:W0:Y:S02]  /*a150*/  I2F.S8 R0, R17 ;  /* 0x0000001100007306 */ /* 0x000e240000001400 */
[----:B0-----:R-:W-:-:S05]  /*a160*/  F2FP.F16.F32.PACK_AB R0, RZ, R0 ;  /* 0x00000000ff00723e */ /* 0x001fca00000000ff */
[----:B------:R0:W-:Y:S01]  /*a170*/  STG.E.U16 desc[UR36][R8.64], R0 ;  /* 0x0000000008007986 */ /* 0x0001e2000c101524 */
[----:B------:R-:W-:Y:S05]  /*a180*/  BRA `(.L_x_19687) ;  /* 0x0000000800fc7947 */ /* 0x000fea0003800000 */
.L_x_19690:
        /* <DEDUP_REMOVED lines=10> */
.L_x_19693:
[----:B------:R-:W0:Y:S02]  /*a230*/  I2F.S8 R17, R17 ;  /* 0x0000001100117306 */ /* 0x000e240000001400 */
[----:B0-----:R-:W-:-:S04]  /*a240*/  F2FP.F16.F32.PACK_AB R3, RZ, R17 ;  /* 0x00000011ff03723e */ /* 0x001fc800000000ff */
[----:B------:R-:W-:-:S05]  /*a250*/  PRMT R3, R3, 0x5410, RZ ;  /* 0x0000541003037816 */ /* 0x000fca00000000ff */
[----:B------:R2:W-:Y:S01]  /*a260*/  STG.E desc[UR36][R8.64], R3 ;  /* 0x0000000308007986 */ /* 0x0005e2000c101924 */
[----:B------:R-:W-:Y:S05]  /*a270*/  BRA `(.L_x_19687) ;  /* 0x0000000800c07947 */ /* 0x000fea0003800000 */
.L_x_19692:
[----:B------:R-:W-:-:S04]  /*a280*/  PRMT R4, R17, 0x8880, RZ ;  /* 0x0000888011047816 */ /* 0x000fc800000000ff */
[----:B------:R-:W-:-:S06]  /*a290*/  PRMT R4, R4, 0x7710, RZ ;  /* 0x0000771004047816 */ /* 0x000fcc00000000ff */
[----:B------:R-:W0:Y:S02]  /*a2a0*/  I2F.F64.S16 R4, R4 ;  /* 0x0000000400047312 */ /* 0x000e240000101c00 */
[----:B0-----:R4:W-:Y:S01]  /*a2b0*/  STG.E.64 desc[UR36][R8.64], R4 ;  /* 0x0000000408007986 */ /* 0x0019e2000c101b24 */
[----:B------:R-:W-:Y:S05]  /*a2c0*/  BRA `(.L_x_19687) ;  /* 0x0000000800ac7947 */ /* 0x000fea0003800000 */
.L_x_19682:
        /* <DEDUP_REMOVED lines=14> */
.L_x_19697:
        /* <DEDUP_REMOVED lines=17> */
.L_x_19700:
[----:B------:R-:W-:-:S04]  /*a4c0*/  SHF.R.U32.HI R3, RZ, 0x18, R17 ;  /* 0x00000018ff037819 */ /* 0x000fc80000011611 */
[----:B------:R-:W-:-:S04]  /*a4d0*/  LOP3.LUT R0, R0, 0x80, R3, 0xf8, !PT ;  /* 0x0000008000007812 */ /* 0x000fc800078ef803 */
[----:B------:R-:W-:-:S07]  /*a4e0*/  PRMT R4, R0, 0x7610, R4 ;  /* 0x0000761000047816 */ /* 0x000fce0000000004 */
.L_x_19699:
[----:B------:R-:W-:Y:S05]  /*a4f0*/  BSYNC.RECONVERGENT B0 ;  /* 0x0000000000007941 */ /* 0x000fea0003800200 */
.L_x_19698:
[----:B------:R0:W-:Y:S01]  /*a500*/  STG.E.U8 desc[UR36][R8.64], R4 ;  /* 0x0000000408007986 */ /* 0x0001e2000c101124 */
[----:B------:R-:W-:Y:S05]  /*a510*/  BRA `(.L_x_19687) ;  /* 0x0000000800187947 */ /* 0x000fea0003800000 */
.L_x_19696:
        /* <DEDUP_REMOVED lines=17> */
.L_x_19703:
[----:B------:R-:W-:-:S04]  /*a630*/  SHF.R.U32.HI R3, RZ, 0x18, R17 ;  /* 0x00000018ff037819 */ /* 0x000fc80000011611 */
[----:B------:R-:W-:-:S04]  /*a640*/  LOP3.LUT R0, R0, 0x80, R3, 0xf8, !PT ;  /* 0x0000008000007812 */ /* 0x000fc800078ef803 */
[----:B------:R-:W-:-:S07]  /*a650*/  PRMT R4, R0, 0x7610, R4 ;  /* 0x0000761000047816 */ /* 0x000fce0000000004 */
.L_x_19702:
[----:B------:R-:W-:Y:S05]  /*a660*/  BSYNC.RECONVERGENT B0 ;  /* 0x0000000000007941 */ /* 0x000fea0003800200 */
.L_x_19701:
[----:B------:R0:W-:Y:S01]  /*a670*/  STG.E.U8 desc[UR36][R8.64], R4 ;  /* 0x0000000408007986 */ /* 0x0001e2000c101124 */
[----:B------:R-:W-:Y:S05]  /*a680*/  BRA `(.L_x_19687) ;  /* 0x0000000400bc7947 */ /* 0x000fea0003800000 */
.L_x_19695:
        /* <DEDUP_REMOVED lines=22> */
.L_x_19705:
[----:B------:R-:W-:-:S04]  /*a7f0*/  LOP3.LUT R17, R17, 0xffff, RZ, 0xc0, !PT ;  /* 0x0000ffff11117812 */ /* 0x000fc800078ec0ff */
[----:B------:R-:W-:-:S05]  /*a800*/  PRMT R17, R17, 0x8880, RZ ;  /* 0x0000888011117816 */ /* 0x000fca00000000ff */
[----:B------:R-:W-:-:S05]  /*a810*/  IMAD.MOV.U32 R4, RZ, RZ, R17 ;  /* 0x000000ffff047224 */ /* 0x000fca00078e0011 */
[----:B------:R-:W-:-:S05]  /*a820*/  SHF.R.S32.HI R5, RZ, 0x1f, R4 ;  /* 0x0000001fff057819 */ /* 0x000fca0000011404 */
[----:B------:R0:W-:Y:S01]  /*a830*/  STG.E.64 desc[UR36][R8.64], R4 ;  /* 0x0000000408007986 */ /* 0x0001e2000c101b24 */
[----:B------:R-:W-:Y:S05]  /*a840*/  BRA `(.L_x_19687) ;  /* 0x00000004004c7947 */ /* 0x000fea0003800000 */
.L_x_19704:
[----:B------:R-:W-:-:S04]  /*a850*/  LOP3.LUT R17, R17, 0xffff, RZ, 0xc0, !PT ;  /* 0x0000ffff11117812 */ /* 0x000fc800078ec0ff */
[----:B------:R-:W-:-:S05]  /*a860*/  PRMT R3, R17, 0x8880, RZ ;  /* 0x0000888011037816 */ /* 0x000fca00000000ff */
[----:B------:R0:W-:Y:S01]  /*a870*/  STG.E desc[UR36][R8.64], R3 ;  /* 0x0000000308007986 */ /* 0x0001e2000c101924 */
[----:B------:R-:W-:Y:S05]  /*a880*/  BRA `(.L_x_19687) ;  /* 0x00000004003c7947 */ /* 0x000fea0003800000 */
.L_x_19694:
        /* <DEDUP_REMOVED lines=10> */
.L_x_19707:
[----:B------:R-:W-:Y:S02]  /*a930*/  PRMT R4, R17, 0x8880, RZ ;  /* 0x0000888011047816 */ /* 0x000fe400000000ff */
[----:B------:R-:W-:Y:S02]  /*a940*/  CS2R R6, SRZ ;  /* 0x0000000000067805 */ /* 0x000fe4000001ff00 */
[----:B------:R-:W-:-:S06]  /*a950*/  PRMT R4, R4, 0x7710, RZ ;  /* 0x0000771004047816 */ /* 0x000fcc00000000ff */
[----:B------:R-:W0:Y:S02]  /*a960*/  I2F.F64.S16 R4, R4 ;  /* 0x0000000400047312 */ /* 0x000e240000101c00 */
[----:B0-----:R0:W-:Y:S01]  /*a970*/  STG.E.128 desc[UR36][R8.64], R4 ;  /* 0x0000000408007986 */ /* 0x0011e2000c101d24 */
[----:B------:R-:W-:Y:S05]  /*a980*/  BRA `(.L_x_19687) ;  /* 0x0000000000fc7947 */ /* 0x000fea0003800000 */
.L_x_19706:
[----:B------:R-:W-:-:S13]  /*a990*/  ISETP.NE.AND P0, PT, R0, 0xf, PT ;  /* 0x0000000f0000780c */ /* 0x000fda0003f05270 */
[----:B------:R-:W-:Y:S05]  /*a9a0*/  @!P0 BRA `(.L_x_19708) ;  /* 0x0000000000e88947 */ /* 0x000fea0003800000 */
[----:B------:R-:W-:-:S13]  /*a9b0*/  ISETP.NE.AND P0, PT, R0, 0x17, PT ;  /* 0x000000170000780c */ /* 0x000fda0003f05270 */
[----:B------:R-:W-:Y:S05]  /*a9c0*/  @!P0 BRA `(.L_x_19709) ;  /* 0x0000000000908947 */ /* 0x000fea0003800000 */
[----:B------:R-:W-:-:S13]  /*a9d0*/  ISETP.NE.AND P0, PT, R0, 0x18, PT ;  /* 0x000000180000780c */ /* 0x000fda0003f05270 */
[----:B------:R-:W-:Y:S05]  /*a9e0*/  @!P0 BRA `(.L_x_19710) ;  /* 0x0000000000448947 */ /* 0x000fea0003800000 */
.L_x_19686:
        /* <DEDUP_REMOVED lines=16> */
.L_x_19711:
[----:B------:R-:W-:Y:S05]  /*aaf0*/  BRA `(.L_x_19687) ;  /* 0x0000000000a07947 */ /* 0x000fea0003800000 */
.L_x_19710:
        /* <DEDUP_REMOVED lines=13> */
.L_x_19713:
[----:B------:R-:W-:Y:S05]  /*abd0*/  BSYNC.RECONVERGENT B0 ;  /* 0x0000000000007941 */ /* 0x000fea0003800200 */
.L_x_19712:
[----:B------:R-:W-:-:S05]  /*abe0*/  LOP3.LUT R3, R0, 0x80, R3, 0xf8, !PT ;  /* 0x0000008000037812 */ /* 0x000fca00078ef803 */
[----:B------:R0:W-:Y:S01]  /*abf0*/  STG.E.U8 desc[UR36][R8.64], R3 ;  /* 0x0000000308007986 */ /* 0x0001e2000c101124 */
[----:B------:R-:W-:Y:S05]  /*ac00*/  BRA `(.L_x_19687) ;  /* 0x00000000005c7947 */ /* 0x000fea0003800000 */
.L_x_19709:
        /* <DEDUP_REMOVED lines=12> */
.L_x_19715:
[----:B------:R-:W-:Y:S01]  /*acd0*/  IMAD.MOV.U32 R0, RZ, RZ, 0x7f ;  /* 0x0000007fff007424 */ /* 0x000fe200078e00ff */
[----:B------:R-:W-:-:S04]  /*ace0*/  ISETP.GT.U32.AND P0, PT, R3, 0x7f800000, PT ;  /* 0x7f8000000300780c */ /* 0x000fc80003f04070 */
[----:B------:R-:W-:-:S09]  /*acf0*/  SEL R0, R0, 0x7c, P0 ;  /* 0x0000007c00007807 */ /* 0x000fd20000000000 */
.L_x_19716:
[----:B------:R-:W-:Y:S05]  /*ad00*/  BSYNC.RECONVERGENT B0 ;  /* 0x0000000000007941 */ /* 0x000fea0003800200 */
.L_x_19714:
[----:B------:R-:W-:-:S04]  /*ad10*/  SHF.R.U32.HI R3, RZ, 0x18, R17 ;  /* 0x00000018ff037819 */ /* 0x000fc80000011611 */
[----:B------:R-:W-:-:S05]  /*ad20*/  LOP3.LUT R3, R0, 0x80, R3, 0xf8, !PT ;  /* 0x0000008000037812 */ /* 0x000fca00078ef803 */
[----:B------:R0:W-:Y:S01]  /*ad30*/  STG.E.U8 desc[UR36][R8.64], R3 ;  /* 0x0000000308007986 */ /* 0x0001e2000c101124 */
[----:B------:R-:W-:Y:S05]  /*ad40*/  BRA `(.L_x_19687) ;  /* 0x00000000000c7947 */ /* 0x000fea0003800000 */
.L_x_19708:
[----:B------:R-:W0:Y:S02]  /*ad50*/  I2F.S8 R0, R17 ;  /* 0x0000001100007306 */ /* 0x000e240000001400 */
[----:B0-----:R-:W-:-:S05]  /*ad60*/  F2FP.BF16.F32.PACK_AB R0, RZ, R0 ;  /* 0x00000000ff00723e */ /* 0x001fca00000010ff */
[----:B------:R0:W-:Y:S02]  /*ad70*/  STG.E.U16 desc[UR36][R8.64], R0 ;  /* 0x0000000008007986 */ /* 0x0001e4000c101524 */
.L_x_19687:
[----:B------:R-:W-:-:S07]  /*ad80*/  VIADD R28, R28, 0x80 ;  /* 0x000000801c1c7836 */ /* 0x000fce0000000000 */
.L_x_19646:
[----:B------:R-:W-:Y:S05]  /*ad90*/  BSYNC.RECONVERGENT B7 ;  /* 0x0000000000077941 */ /* 0x000fea0003800200 */
.L_x_19607:
        /* <DEDUP_REMOVED lines=21> */
.L_x_19720:
[----:B------:R-:W-:Y:S01]  /*aef0*/  STG.E.U8 desc[UR36][R4.64], R2 ;  /* 0x0000000204007986 */ /* 0x000fe2000c101124 */
[----:B------:R-:W-:Y:S05]  /*af00*/  EXIT ;  /* 0x000000000000794d */ /* 0x000fea0003800000 */
.L_x_19719:
[----:B------:R-:W-:-:S13]  /*af10*/  ISETP.NE.AND P0, PT, R0, 0x2, PT ;  /* 0x000000020000780c */ /* 0x000fda0003f05270 */
[----:B------:R-:W-:Y:S05]  /*af20*/  @!P0 BRA `(.L_x_19722) ;  /* 0x0000000000348947 */ /* 0x000fea0003800000 */
[----:B------:R-:W-:-:S13]  /*af30*/  ISETP.NE.AND P0, PT, R0, 0x3, PT ;  /* 0x000000030000780c */ /* 0x000fda0003f05270 */
[----:B------:R-:W-:Y:S05]  /*af40*/  @!P0 BRA `(.L_x_19723) ;  /* 0x00000000001c8947 */ /* 0x000fea0003800000 */
[----:B------:R-:W-:-:S13]  /*af50*/  ISETP.NE.AND P0, PT, R0, 0x4, PT ;  /* 0x000000040000780c */ /* 0x000fda0003f05270 */
[----:B------:R-:W-:Y:S05]  /*af60*/  @P0 BRA `(.L_x_19721) ;  /* 0x00000008007c0947 */ /* 0x000fea0003800000 */
[----:B------:R-:W-:-:S04]  /*af70*/  LOP3.LUT R2, R2, 0xffff, RZ, 0xc0, !PT ;  /* 0x0000ffff02027812 */ /* 0x000fc800078ec0ff */
[----:B------:R-:W-:-:S04]  /*af80*/  PRMT R2, R2, 0x8880, RZ ;  /* 0x0000888002027816 */ /* 0x000fc800000000ff */
[----:B------:R-:W-:-:S05]  /*af90*/  SHF.R.S32.HI R3, RZ, 0x1f, R2 ;  /* 0x0000001fff037819 */ /* 0x000fca0000011402 */
[----:B------:R-:W-:Y:S01]  /*afa0*/  STG.E.64 desc[UR36][R4.64], R2 ;  /* 0x0000000204007986 */ /* 0x000fe2000c101b24 */
[----:B------:R-:W-:Y:S05]  /*afb0*/  EXIT ;  /* 0x000000000000794d */ /* 0x000fea0003800000 */
.L_x_19723:
[----:B------:R-:W-:-:S04]  /*afc0*/  LOP3.LUT R2, R2, 0xffff, RZ, 0xc0, !PT ;  /* 0x0000ffff02027812 */ /* 0x000fc800078ec0ff */
[----:B------:R-:W-:-:S05]  /*afd0*/  PRMT R3, R2, 0x8880, RZ ;  /* 0x0000888002037816 */ /* 0x000fca00000000ff */
[----:B------:R-:W-:Y:S01]  /*afe0*/  STG.E desc[UR36][R4.64], R3 ;  /* 0x0000000304007986 */ /* 0x000fe2000c101924 */
[----:B------:R-:W-:Y:S05]  /*aff0*/  EXIT ;  /* 0x000000000000794d */ /* 0x000fea0003800000 */
.L_x_19722:
[----:B------:R-:W-:-:S04]  /*b000*/  PRMT R3, R2, 0x8880, RZ ;  /* 0x0000888002037816 */ /* 0x000fc800000000ff */
[----:B------:R-:W-:-:S05]  /*b010*/  PRMT R3, R3, 0x7710, RZ ;  /* 0x0000771003037816 */ /* 0x000fca00000000ff */
[----:B------:R-:W-:Y:S01]  /*b020*/  STG.E.U16 desc[UR36][R4.64], R3 ;  /* 0x0000000304007986 */ /* 0x000fe2000c101524 */
[----:B------:R-:W-:Y:S05]  /*b030*/  EXIT ;  /* 0x000000000000794d */ /* 0x000fea0003800000 */
.L_x_19718:
        /* <DEDUP_REMOVED lines=9> */
.L_x_19725:
[----:B------:R-:W0:Y:S02]  /*b0d0*/  I2F.S8 R0, R2 ;  /* 0x0000000200007306 */ /* 0x000e240000001400 */
[----:B0-----:R-:W-:-:S05]  /*b0e0*/  F2FP.F16.F32.PACK_AB R0, RZ, R0 ;  /* 0x00000000ff00723e */ /* 0x001fca00000000ff */
[----:B------:R-:W-:Y:S01]  /*b0f0*/  STG.E.U16 desc[UR36][R4.64], R0 ;  /* 0x0000000004007986 */ /* 0x000fe2000c101524 */
[----:B------:R-:W-:Y:S05]  /*b100*/  EXIT ;  /* 0x000000000000794d */ /* 0x000fea0003800000 */
.L_x_19724:
        /* <DEDUP_REMOVED lines=10> */
.L_x_19727:
[----:B------:R-:W0:Y:S02]  /*b1b0*/  I2F.S8 R2, R2 ;  /* 0x0000000200027306 */ /* 0x000e240000001400 */
[----:B0-----:R-:W-:-:S04]  /*b1c0*/  F2FP.F16.F32.PACK_AB R3, RZ, R2 ;  /* 0x00000002ff03723e */ /* 0x001fc800000000ff */
[----:B------:R-:W-:-:S05]  /*b1d0*/  PRMT R3, R3, 0x5410, RZ ;  /* 0x0000541003037816 */ /* 0x000fca00000000ff */
[----:B------:R-:W-:Y:S01]  /*b1e0*/  STG.E desc[UR36][R4.64], R3 ;  /* 0x0000000304007986 */ /* 0x000fe2000c101924 */
[----:B------:R-:W-:Y:S05]  /*b1f0*/  EXIT ;  /* 0x000000000000794d */ /* 0x000fea0003800000 */
.L_x_19726:
[----:B------:R-:W-:-:S04]  /*b200*/  PRMT R2, R2, 0x8880, RZ ;  /* 0x0000888002027816 */ /* 0x000fc800000000ff */
[----:B------:R-:W-:-:S06]  /*b210*/  PRMT R2, R2, 0x7710, RZ ;  /* 0x0000771002027816 */ /* 0x000fcc00000000ff */
[----:B------:R-:W0:Y:S02]  /*b220*/  I2F.F64.S16 R2, R2 ;  /* 0x0000000200027312 */ /* 0x000e240000101c00 */
[----:B0-----:R-:W-:Y:S01]  /*b230*/  STG.E.64 desc[UR36][R4.64], R2 ;  /* 0x0000000204007986 */ /* 0x001fe2000c101b24 */
[----:B------:R-:W-:Y:S05]  /*b240*/  EXIT ;  /* 0x000000000000794d */ /* 0x000fea0003800000 */
.L_x_19717:
        /* <DEDUP_REMOVED lines=14> */
.L_x_19731:
        /* <DEDUP_REMOVED lines=18> */
.L_x_19734:
[----:B------:R-:W-:-:S04]  /*b450*/  SHF.R.U32.HI R3, RZ, 0x18, R7 ;  /* 0x00000018ff037819 */ /* 0x000fc80000011607 */
[----:B------:R-:W-:-:S07]  /*b460*/  LOP3.LUT R0, R0, 0x80, R3, 0xf8, !PT ;  /* 0x0000008000007812 */ /* 0x000fce00078ef803 */
.L_x_19733:
[----:B------:R-:W-:Y:S05]  /*b470*/  BSYNC.RECONVERGENT B0 ;  /* 0x0000000000007941 */ /* 0x000fea0003800200 */
.L_x_19732:
[----:B------:R-:W-:Y:S01]  /*b480*/  STG.E.U8 desc[UR36][R4.64], R0 ;  /* 0x0000000004007986 */ /* 0x000fe2000c101124 */
[----:B------:R-:W-:Y:S05]  /*b490*/  EXIT ;  /* 0x000000000000794d */ /* 0x000fea0003800000 */
.L_x_19730:
        /* <DEDUP_REMOVED lines=18> */
.L_x_19737:
[----:B------:R-:W-:-:S04]  /*b5c0*/  SHF.R.U32.HI R3, RZ, 0x18, R7 ;  /* 0x00000018ff037819 */ /* 0x000fc80000011607 */
[----:B------:R-:W-:-:S07]  /*b5d0*/  LOP3.LUT R0, R0, 0x80, R3, 0xf8, !PT ;  /* 0x0000008000007812 */ /* 0x000fce00078ef803 */
.L_x_19736:
[----:B------:R-:W-:Y:S05]  /*b5e0*/  BSYNC.RECONVERGENT B0 ;  /* 0x0000000000007941 */ /* 0x000fea0003800200 */
.L_x_19735:
[----:B------:R-:W-:Y:S01]  /*b5f0*/  STG.E.U8 desc[UR36][R4.64], R0 ;  /* 0x0000000004007986 */ /* 0x000fe2000c101124 */
[----:B------:R-:W-:Y:S05]  /*b600*/  EXIT ;  /* 0x000000000000794d */ /* 0x000fea0003800000 */
.L_x_19729:
        /* <DEDUP_REMOVED lines=22> */
.L_x_19739:
[----:B------:R-:W-:-:S04]  /*b770*/  LOP3.LUT R2, R2, 0xffff, RZ, 0xc0, !PT ;  /* 0x0000ffff02027812 */ /* 0x000fc800078ec0ff */
[----:B------:R-:W-:-:S04]  /*b780*/  PRMT R2, R2, 0x8880, RZ ;  /* 0x0000888002027816 */ /* 0x000fc800000000ff */
[----:B------:R-:W-:-:S05]  /*b790*/  SHF.R.S32.HI R3, RZ, 0x1f, R2 ;  /* 0x0000001fff037819 */ /* 0x000fca0000011402 */
[----:B------:R-:W-:Y:S01]  /*b7a0*/  STG.E.64 desc[UR36][R4.64], R2 ;  /* 0x0000000204007986 */ /* 0x000fe2000c101b24 */
[----:B------:R-:W-:Y:S05]  /*b7b0*/  EXIT ;  /* 0x000000000000794d */ /* 0x000fea0003800000 */
.L_x_19738:
[----:B------:R-:W-:-:S04]  /*b7c0*/  LOP3.LUT R2, R2, 0xffff, RZ, 0xc0, !PT ;  /* 0x0000ffff02027812 */ /* 0x000fc800078ec0ff */
[----:B------:R-:W-:-:S05]  /*b7d0*/  PRMT R3, R2, 0x8880, RZ ;  /* 0x0000888002037816 */ /* 0x000fca00000000ff */
[----:B------:R-:W-:Y:S01]  /*b7e0*/  STG.E desc[UR36][R4.64], R3 ;  /* 0x0000000304007986 */ /* 0x000fe2000c101924 */
[----:B------:R-:W-:Y:S05]  /*b7f0*/  EXIT ;  /* 0x000000000000794d */ /* 0x000fea0003800000 */
.L_x_19728:
        /* <DEDUP_REMOVED lines=10> */
.L_x_19741:
[----:B------:R-:W-:Y:S02]  /*b8a0*/  PRMT R8, R2, 0x8880, RZ ;  /* 0x0000888002087816 */ /* 0x000fe400000000ff */
[----:B------:R-:W-:Y:S02]  /*b8b0*/  CS2R R10, SRZ ;  /* 0x00000000000a7805 */ /* 0x000fe4000001ff00 */
[----:B------:R-:W-:-:S06]  /*b8c0*/  PRMT R8, R8, 0x7710, RZ ;  /* 0x0000771008087816 */ /* 0x000fcc00000000ff */
[----:B------:R-:W0:Y:S02]  /*b8d0*/  I2F.F64.S16 R8, R8 ;  /* 0x0000000800087312 */ /* 0x000e240000101c00 */
[----:B0-----:R-:W-:Y:S01]  /*b8e0*/  STG.E.128 desc[UR36][R4.64], R8 ;  /* 0x0000000804007986 */ /* 0x001fe2000c101d24 */
[----:B------:R-:W-:Y:S05]  /*b8f0*/  EXIT ;  /* 0x000000000000794d */ /* 0x000fea0003800000 */
.L_x_19740:
[----:B------:R-:W-:-:S13]  /*b900*/  ISETP.NE.AND P0, PT, R0, 0xf, PT ;  /* 0x0000000f0000780c */ /* 0x000fda0003f05270 */
[----:B------:R-:W-:Y:S05]  /*b910*/  @!P0 BRA `(.L_x_19742) ;  /* 0x0000000000e88947 */ /* 0x000fea0003800000 */
[----:B------:R-:W-:-:S13]  /*b920*/  ISETP.NE.AND P0, PT, R0, 0x17, PT ;  /* 0x000000170000780c */ /* 0x000fda0003f05270 */
[----:B------:R-:W-:Y:S05]  /*b930*/  @!P0 BRA `(.L_x_19743) ;  /* 0x0000000000908947 */ /* 0x000fea0003800000 */
[----:B------:R-:W-:-:S13]  /*b940*/  ISETP.NE.AND P0, PT, R0, 0x18, PT ;  /* 0x000000180000780c */ /* 0x000fda0003f05270 */
[----:B------:R-:W-:Y:S05]  /*b950*/  @!P0 BRA `(.L_x_19744) ;  /* 0x0000000000448947 */ /* 0x000fea0003800000 */
.L_x_19721:
        /* <DEDUP_REMOVED lines=16> */
.L_x_19745:
[----:B------:R-:W-:Y:S05]  /*ba60*/  EXIT ;  /* 0x000000000000794d */ /* 0x000fea0003800000 */
.L_x_19744:
        /* <DEDUP_REMOVED lines=13> */
.L_x_19747:
[----:B------:R-:W-:Y:S05]  /*bb40*/  BSYNC.RECONVERGENT B0 ;  /* 0x0000000000007941 */ /* 0x000fea0003800200 */
.L_x_19746:
[----:B------:R-:W-:-:S05]  /*bb50*/  LOP3.LUT R3, R0, 0x80, R3, 0xf8, !PT ;  /* 0x0000008000037812 */ /* 0x000fca00078ef803 */
[----:B------:R-:W-:Y:S01]  /*bb60*/  STG.E.U8 desc[UR36][R4.64], R3 ;  /* 0x0000000304007986 */ /* 0x000fe2000c101124 */
[----:B------:R-:W-:Y:S05]  /*bb70*/  EXIT ;  /* 0x000000000000794d */ /* 0x000fea0003800000 */
.L_x_19743:
        /* <DEDUP_REMOVED lines=12> */
.L_x_19749:
[----:B------:R-:W-:Y:S01]  /*bc40*/  IMAD.MOV.U32 R0, RZ, RZ, 0x7f ;  /* 0x0000007fff007424 */ /* 0x000fe200078e00ff */
[----:B------:R-:W-:-:S04]  /*bc50*/  ISETP.GT.U32.AND P0, PT, R3, 0x7f800000, PT ;  /* 0x7f8000000300780c */ /* 0x000fc80003f04070 */
[----:B------:R-:W-:-:S09]  /*bc60*/  SEL R0, R0, 0x7c, P0 ;  /* 0x0000007c00007807 */ /* 0x000fd20000000000 */
.L_x_19750:
[----:B------:R-:W-:Y:S05]  /*bc70*/  BSYNC.RECONVERGENT B0 ;  /* 0x0000000000007941 */ /* 0x000fea0003800200 */
.L_x_19748:
[----:B------:R-:W-:-:S04]  /*bc80*/  SHF.R.U32.HI R3, RZ, 0x18, R7 ;  /* 0x00000018ff037819 */ /* 0x000fc80000011607 */
[----:B------:R-:W-:-:S05]  /*bc90*/  LOP3.LUT R3, R0, 0x80, R3, 0xf8, !PT ;  /* 0x0000008000037812 */ /* 0x000fca00078ef803 */
[----:B------:R-:W-:Y:S01]  /*bca0*/  STG.E.U8 desc[UR36][R4.64], R3 ;  /* 0x0000000304007986 */ /* 0x000fe2000c101124 */
[----:B------:R-:W-:Y:S05]  /*bcb0*/  EXIT ;  /* 0x000000000000794d */ /* 0x000fea0003800000 */
.L_x_19742:
[----:B------:R-:W0:Y:S02]  /*bcc0*/  I2F.S8 R0, R2 ;  /* 0x0000000200007306 */ /* 0x000e240000001400 */
[----:B0-----:R-:W-:-:S05]  /*bcd0*/  F2FP.BF16.F32.PACK_AB R0, RZ, R0 ;  /* 0x00000000ff00723e */ /* 0x001fca00000010ff */
[----:B------:R-:W-:Y:S01]  /*bce0*/  STG.E.U16 desc[UR36][R4.64], R0 ;  /* 0x0000000004007986 */ /* 0x000fe2000c101524 */
[----:B------:R-:W-:Y:S05]  /*bcf0*/  EXIT ;  /* 0x000000000000794d */ /* 0x000fea0003800000 */
.L_x_19751:
        /* <DEDUP_REMOVED lines=16> */
.L_x_23613:


//--------------------- .text._ZN2at6native18elementwise_kernelILi128ELi4EZNS0_22gpu_kernel_impl_nocastIZZZNS0_54_GLOBAL__N__d8c5977b_16_LinearAlgebra_cu_9e10b42f_324316addr_kernel_cudaERNS_14TensorIteratorERKN3c106ScalarES9_ENKUlvE_clEvENKUlvE0_clEvEUlaaaE_EEvRNS_18TensorIteratorBaseERKT_EUliE_EEviT1_ --------------------------
	.section	.text._ZN2at6native18elementwise_kernelILi128ELi4EZNS0_22gpu_kernel_impl_nocastIZZZNS0_54_GLOBAL__N__d8c5977b_16_LinearAlgebra_cu_9e10b42f_324316addr_kernel_cudaERNS_14TensorIteratorERKN3c106ScalarES9_ENKUlvE_clEvENKUlvE0_clEvEUlaaaE_EEvRNS_18TensorIteratorBaseERKT_EUliE_EEviT1_,"ax",@progbits
	.align	128
        .global         _ZN2at6native18elementwise_kernelILi128ELi4EZNS0_22gpu_kernel_impl_nocastIZZZNS0_54_GLOBAL__N__d8c5977b_16_LinearAlgebra_cu_9e10b42f_324316addr_kernel_cudaERNS_14TensorIteratorERKN3c106ScalarES9_ENKUlvE_clEvENKUlvE0_clEvEUlaaaE_EEvRNS_18TensorIteratorBaseERKT_EUliE_EEviT1_
        .type           _ZN2at6native18elementwise_kernelILi128ELi4EZNS0_22gpu_kernel_impl_nocastIZZZNS0_54_GLOBAL__N__d8c5977b_16_LinearAlgebra_cu_9e10b42f_324316addr_kernel_cudaERNS_14TensorIteratorERKN3c106ScalarES9_ENKUlvE_clEvENKUlvE0_clEvEUlaaaE_EEvRNS_18TensorIteratorBaseERKT_EUliE_EEviT1_,@function
        .size           _ZN2at6native18elementwise_kernelILi128ELi4EZNS0_22gpu_kernel_impl_nocastIZZZNS0_54_GLOBAL__N__d8c5977b_16_LinearAlgebra_cu_9e10b42f_324316addr_kernel_cudaERNS_14TensorIteratorERKN3c106ScalarES9_ENKUlvE_clEvENKUlvE0_clEvEUlaaaE_EEvRNS_18TensorIteratorBaseERKT_EUliE_EEviT1_,(.L_x_23614 - _ZN2at6native18elementwise_kernelILi128ELi4EZNS0_22gpu_kernel_impl_nocastIZZZNS0_54_GLOBAL__N__d8c5977b_16_LinearAlgebra_cu_9e10b42f_324316addr_kernel_cudaERNS_14TensorIteratorERKN3c106ScalarES9_ENKUlvE_clEvENKUlvE0_clEvEUlaaaE_EEvRNS_18TensorIteratorBaseERKT_EUliE_EEviT1_)
        .other          _ZN2at6native18elementwise_kernelILi128ELi4EZNS0_22gpu_kernel_impl_nocastIZZZNS0_54_GLOBAL__N__d8c5977b_16_LinearAlgebra_cu_9e10b42f_324316addr_kernel_cudaERNS_14TensorIteratorERKN3c106ScalarES9_ENKUlvE_clEvENKUlvE0_clEvEUlaaaE_EEvRNS_18TensorIteratorBaseERKT_EUliE_EEviT1_,@"STO_CUDA_ENTRY STV_DEFAULT"
_ZN2at6native18elementwise_kernelILi128ELi4EZNS0_22gpu_kernel_impl_nocastIZZZNS0_54_GLOBAL__N__d8c5977b_16_LinearAlgebra_cu_9e10b42f_324316addr_kernel_cudaERNS_14TensorIteratorERKN3c106ScalarES9_ENKUlvE_clEvENKUlvE0_clEvEUlaaaE_EEvRNS_18TensorIteratorBaseERKT_EUliE_EEviT1_:
.text._ZN2at6native18elementwise_kernelILi128ELi4EZNS0_22gpu_kernel_impl_nocastIZZZNS0_54_GLOBAL__N__d8c5977b_16_LinearAlgebra_cu_9e10b42f_324316addr_kernel_cudaERNS_14TensorIteratorERKN3c106ScalarES9_ENKUlvE_clEvENKUlvE0_clEvEUlaaaE_EEvRNS_18TensorIteratorBaseERKT_EUliE_EEviT1_:
[----:B------:R-:W-:Y:S08]  /*0000*/  LDC R1, c[0x0][0x37c] ;  /* 0x0000df00ff017b82 */ /* 0x000ff00000000800 */
[----:B------:R-:W0:Y:S01]  /*0010*/  LDC R2, c[0x0][0x388] ;  /* 0x0000e200ff027b82 */ /* 0x000e220000000800 */
[----:B------:R-:W1:Y:S01]  /*0020*/  S2R R3, SR_TID.X ;  /* 0x0000000000037919 */ /* 0x000e620000002100 */
[----:B------:R-:W2:Y:S01]  /*0030*/  LDCU.64 UR6, c[0x0][0x358] ;  /* 0x00006b00ff0677ac */ /* 0x000ea20008000a00 */
[----:B------:R-:W3:Y:S05]  /*0040*/  LDCU.U8 UR5, c[0x0][0x668] ;  /* 0x0000cd00ff0577ac */ /* 0x000eea0008000000 */
        /* <DEDUP_REMOVED lines=12> */
[----:B0-----:R-:W2:Y:S04]  /*0110*/  LDG.E.U8 R4, desc[UR6][R4.64] ;  /* 0x0000000604047981 */ /* 0x001ea8000c1e1100 */
[----:B-1----:R-:W2:Y:S03]  /*0120*/  LDG.E.U8 R7, desc[UR6][R6.64] ;  /* 0x0000000606077981 */ /* 0x002ea6000c1e1100 */
[----:B------:R-:W0:Y:S01]  /*0130*/  LDC.64 R8, c[0x0][0x648] ;  /* 0x00019200ff087b82 */ /* 0x000e220000000a00 */
[----:B------:R-:W-:Y:S01]  /*0140*/  UPRMT UR4, UR5, 0x9910, URZ ;  /* 0x0000991005047896 */ /* 0x000fe200080000ff */
[----:B------:R-:W-:-:S04]  /*0150*/  IADD3 R3, PT, PT, R3, 0x80, RZ ;  /* 0x0000008003037810 */ /* 0x000fc80007ffe0ff */
[----:B------:R-:W-:Y:S01]  /*0160*/  ISETP.GE.AND P0, PT, R3, UR8, PT ;  /* 0x0000000803007c0c */ /* 0x000fe2000bf06270 */
[----:B--2---:R-:W-:-:S05]  /*0170*/  IMAD R0, R4, R7, RZ ;  /* 0x0000000704007224 */ /* 0x004fca00078e02ff */
[----:B------:R-:W-:-:S05]  /*0180*/  PRMT R11, R0, 0x9910, RZ ;  /* 0x00009910000b7816 */ /* 0x000fca00000000ff */
[----:B------:R-:W-:Y:S02]  /*0190*/  IMAD R11, R11, UR4, RZ ;  /* 0x000000040b0b7c24 */ /* 0x000fe4000f8e02ff */
[----:B------:R-:W-:Y:S05]  /*01a0*/  @P0 BREAK.RELIABLE B1 ;  /* 0x0000000000010942 */ /* 0x000fea0003800100 */
[----:B0-----:R0:W-:Y:S01]  /*01b0*/  STG.E.U8 desc[UR6][R8.64], R11 ;  /* 0x0000000b08007986 */ /* 0x0011e2000c101106 */
[----:B------:R-:W-:Y:S05]  /*01c0*/  @P0 BRA `(.L_x_19756) ;  /* 0x0000000000680947 */ /* 0x000fea0003800000 */
[----:B------:R-:W1:Y:S08]  /*01d0*/  LDC.64 R4, c[0x0][0x658] ;  /* 0x00019600ff047b82 */ /* 0x000e700000000a00 */
[----:B------:R-:W2:Y:S01]  /*01e0*/  LDC.64 R6, c[0x0][0x660] ;  /* 0x00019800ff067b82 */ /* 0x000ea20000000a00 */
[----:B-1----:R-:W3:Y:S04]  /*01f0*/  LDG.E.U8 R4, desc[UR6][R4.64] ;  /* 0x0000000604047981 */ /* 0x002ee8000c1e1100 */
[----:B--2---:R-:W3:Y:S03]  /*0200*/  LDG.E.U8 R7, desc[UR6][R6.64] ;  /* 0x0000000606077981 */ /* 0x004ee6000c1e1100 */
[----:B0-----:R-:W0:Y:S01]  /*0210*/  LDC.64 R8, c[0x0][0x648] ;  /* 0x00019200ff087b82 */ /* 0x001e220000000a00 */
[----:B------:R-:W-:Y:S01]  /*0220*/  UPRMT UR4, UR5, 0x9910, URZ ;  /* 0x0000991005047896 */ /* 0x000fe200080000ff */
[----:B------:R-:W-:Y:S01]  /*0230*/  IADD3 R3, PT, PT, R3, 0x80, RZ ;  /* 0x0000008003037810 */ /* 0x000fe20007ffe0ff */
[----:B---3--:R-:W-:-:S05]  /*0240*/  IMAD R0, R4, R7, RZ ;  /* 0x0000000704007224 */ /* 0x008fca00078e02ff */
[----:B------:R-:W-:-:S05]  /*0250*/  PRMT R11, R0, 0x9910, RZ ;  /* 0x00009910000b7816 */ /* 0x000fca00000000ff */
[----:B------:R-:W-:-:S05]  /*0260*/  IMAD R11, R11, UR4, RZ ;  /* 0x000000040b0b7c24 */ /* 0x000fca000f8e02ff */
[----:B0-----:R0:W-:Y:S02]  /*0270*/  STG.E.U8 desc[UR6][R8.64], R11 ;  /* 0x0000000b08007986 */ /* 0x0011e4000c101106 */
.L_x_19755:
[----:B------:R-:W-:-:S13]  /*0280*/  ISETP.GE.AND P0, PT, R3, UR8, PT ;  /* 0x0000000803007c0c */ /* 0x000fda000bf06270 */
[----:B------:R-:W-:Y:S05]  /*0290*/  @P0 BREAK.RELIABLE B1 ;  /* 0x0000000000010942 */ /* 0x000fea0003800100 */
[----:B------:R-:W-:Y:S05]  /*02a0*/  @P0 BRA `(.L_x_19756) ;  /* 0x0000000000300947 */ /* 0x000fea0003800000 */
[----:B------:R-:W-:Y:S05]  /*02b0*/  BSYNC.RELIABLE B1 ;  /* 0x0000000000017941 */ /* 0x000fea0003800100 */
.L_x_19754:
        /* <DEDUP_REMOVED lines=11> */
.L_x_19756:
[----:B------:R-:W-:Y:S05]  /*0370*/  BSYNC.RECONVERGENT B0 ;  /* 0x0000000000007941 */ /* 0x000fea0003800200 */
.L_x_19753:
[----:B------:R-:W-:Y:S05]  /*0380*/  WARPSYNC.ALL ;  /* 0x0000000000007948 */ /* 0x000fea0003800000 */
[----:B------:R-:W-:-:S13]  /*0390*/  ISETP.GE.AND P0, PT, R3, UR8, PT ;  /* 0x0000000803007c0c */ /* 0x000fda000bf06270 */
[----:B------:R-:W-:Y:S05]  /*03a0*/  @P0 EXIT ;  /* 0x000000000000094d */ /* 0x000fea0003800000 */
[----:B------:R-:W2:Y:S08]  /*03b0*/  LDC.64 R2, c[0x0][0x658] ;  /* 0x00019600ff027b82 */ /* 0x000eb00000000a00 */
[----:B------:R-:W3:Y:S01]  /*03c0*/  LDC.64 R4, c[0x0][0x660] ;  /* 0x00019800ff047b82 */ /* 0x000ee20000000a00 */
[----:B--2---:R-:W2:Y:S04]  /*03d0*/  LDG.E.U8 R2, desc[UR6][R2.64] ;  /* 0x0000000602027981 */ /* 0x004ea8000c1e1100 */
[----:B---3--:R-:W2:Y:S03]  /*03e0*/  LDG.E.U8 R5, desc[UR6][R4.64] ;  /* 0x0000000604057981 */ /* 0x008ea6000c1e1100 */
[----:B------:R-:W3:Y:S01]  /*03f0*/  LDC.64 R6, c[0x0][0x648] ;  /* 0x00019200ff067b82 */ /* 0x000ee20000000a00 */
[----:B------:R-:W-:Y:S01]  /*0400*/  UPRMT UR4, UR5, 0x9910, URZ ;  /* 0x0000991005047896 */ /* 0x000fe200080000ff */
[----:B--2---:R-:W-:-:S05]  /*0410*/  IMAD R0, R2, R5, RZ ;  /* 0x0000000502007224 */ /* 0x004fca00078e02ff */
[----:B01----:R-:W-:-:S05]  /*0420*/  PRMT R9, R0, 0x9910, RZ ;  /* 0x0000991000097816 */ /* 0x003fca00000000ff */
[----:B------:R-:W-:-:S05]  /*0430*/  IMAD R9, R9, UR4, RZ ;  /* 0x0000000409097c24 */ /* 0x000fca000f8e02ff */
[----:B---3--:R-:W-:Y:S01]  /*0440*/  STG.E.U8 desc[UR6][R6.64], R9 ;  /* 0x0000000906007986 */ /* 0x008fe2000c101106 */
[----:B------:R-:W-:Y:S05]  /*0450*/  EXIT ;  /* 0x000000000000794d */ /* 0x000fea0003800000 */
.L_x_19752:
        /* <DEDUP_REMOVED lines=14> */
[----:B------:R-:W3:Y:S01]  /*0540*/  LDCU UR9, c[0x0][0x4b8] ;  /* 0x00009700ff0977ac */ /* 0x000ee20008000800 */
[----:B0-----:R-:W-:-:S05]  /*0550*/  IMAD.HI.U32 R8, R3, UR10, R4 ;  /* 0x0000000a03087c27 */ /* 0x001fca000f8e0004 */
[----:B------:R-:W-:-:S04]  /*0560*/  SHF.R.U32.HI R9, RZ, UR11, R8 ;  /* 0x0000000bff097c19 */ /* 0x000fc80008011608 */
[----:B------:R-:W-:-:S05]  /*0570*/  IADD3 R4, PT, PT, -R9, RZ, RZ ;  /* 0x000000ff09047210 */ /* 0x000fca0007ffe1ff */
[----:B-1----:R-:W-:-:S04]  /*0580*/  IMAD R4, R4, UR4, R3 ;  /* 0x0000000404047c24 */ /* 0x002fc8000f8e0203 */
[C---:B--2---:R-:W-:Y:S02]  /*0590*/  IMAD R5, R4.reuse, UR12, RZ ;  /* 0x0000000c04057c24 */ /* 0x044fe4000f8e02ff */
[C---:B------:R-:W-:Y:S02]  /*05a0*/  IMAD R6, R4.reuse, UR13, RZ ;  /* 0x0000000d04067c24 */ /* 0x040fe4000f8e02ff */
[----:B---3--:R-:W-:Y:S01]  /*05b0*/  IMAD R4, R4, UR9, RZ ;  /* 0x0000000904047c24 */ /* 0x008fe2000f8e02ff */
        /* <DEDUP_REMOVED lines=334> */
.L_x_19760:
[----:B------:R-:W0:Y:S01]  /*1aa0*/  LDCU.64 UR12, c[0x0][0x660] ;  /* 0x0000cc00ff0c77ac */ /* 0x000e220008000a00 */
[----:B------:R-:W1:Y:S01]  /*1ab0*/  LDCU.64 UR10, c[0x0][0x658] ;  /* 0x0000cb00ff0a77ac */ /* 0x000e620008000a00 */
[----:B0-----:R-:W-:Y:S02]  /*1ac0*/  IADD3 R6, P1, PT, R6, UR12, RZ ;  /* 0x0000000c06067c10 */ /* 0x001fe4000ff3e0ff */
[----:B-1----:R-:W-:Y:S02]  /*1ad0*/  IADD3 R8, P0, PT, R5, UR10, RZ ;  /* 0x0000000a05087c10 */ /* 0x002fe4000ff1e0ff */
[----:B------:R-:W-:Y:S02]  /*1ae0*/  IADD3.X R7, PT, PT, RZ, UR13, RZ, P1, !PT ;  /* 0x0000000dff077c10 */ /* 0x000fe40008ffe4ff */
[----:B------:R-:W-:Y:S01]  /*1af0*/  IADD3.X R9, PT, PT, RZ, UR11, RZ, P0, !PT ;  /* 0x0000000bff097c10 */ /* 0x000fe200087fe4ff */
[----:B------:R-:W0:Y:S03]  /*1b00*/  LDCU.64 UR10, c[0x0][0x648] ;  /* 0x0000c900ff0a77ac */ /* 0x000e260008000a00 */
[----:B------:R-:W2:Y:S04]  /*1b10*/  LDG.E.U8 R7, desc[UR6][R6.64] ;  /* 0x0000000606077981 */ /* 0x000ea8000c1e1100 */
[----:B------:R-:W2:Y:S01]  /*1b20*/  LDG.E.U8 R8, desc[UR6][R8.64] ;  /* 0x0000000608087981 */ /* 0x000ea2000c1e1100 */
[----:B------:R-:W-:Y:S01]  /*1b30*/  UPRMT UR4, UR5, 0x9910, URZ ;  /* 0x0000991005047896 */ /* 0x000fe200080000ff */
[----:B------:R-:W-:-:S02]  /*1b40*/  IADD3 R3, PT, PT, R3, 0x80, RZ ;  /* 0x0000008003037810 */ /* 0x000fc40007ffe0ff */
[----:B0-----:R-:W-:Y:S01]  /*1b50*/  IADD3 R4, P0, PT, R4, UR10, RZ ;  /* 0x0000000a04047c10 */ /* 0x001fe2000ff1e0ff */
[----:B--2---:R-:W-:-:S05]  /*1b60*/  IMAD R5, R8, R7, RZ ;  /* 0x0000000708057224 */ /* 0x004fca00078e02ff */
[----:B------:R-:W-:Y:S02]  /*1b70*/  PRMT R11, R5, 0x9910, RZ ;  /* 0x00009910050b7816 */ /* 0x000fe400000000ff */
[----:B------:R-:W-:-:S03]  /*1b80*/  IADD3.X R5, PT, PT, RZ, UR11, RZ, P0, !PT ;  /* 0x0000000bff057c10 */ /* 0x000fc600087fe4ff */
[----:B------:R-:W-:Y:S01]  /*1b90*/  IMAD R11, R11, UR4, RZ ;  /* 0x000000040b0b7c24 */ /* 0x000fe2000f8e02ff */
[----:B------:R-:W-:-:S04]  /*1ba0*/  ISETP.GE.AND P0, PT, R3, UR8, PT ;  /* 0x0000000803007c0c */ /* 0x000fc8000bf06270 */
[----:B------:R0:W-:Y:S09]  /*1bb0*/  STG.E.U8 desc[UR6][R4.64], R11 ;  /* 0x0000000b04007986 */ /* 0x0001f2000c101106 */
        /* <DEDUP_REMOVED lines=8> */
[----:B------:R-:W3:Y:S01]  /*1c40*/  LDCU UR9, c[0x0][0x4b8] ;  /* 0x00009700ff0977ac */ /* 0x000ee20008000800 */
[----:B-1----:R-:W-:-:S05]  /*1c50*/  IMAD.HI.U32 R8, R3, UR10, R4 ;  /* 0x0000000a03087c27 */ /* 0x002fca000f8e0004 */
[----:B------:R-:W-:-:S04]  /*1c60*/  SHF.R.U32.HI R9, RZ, UR11, R8 ;  /* 0x0000000bff097c19 */ /* 0x000fc80008011608 */
[----:B------:R-:W-:-:S05]  /*1c70*/  IADD3 R4, PT, PT, -R9, RZ, RZ ;  /* 0x000000ff09047210 */ /* 0x000fca0007ffe1ff */
[----:B0-----:R-:W-:-:S04]  /*1c80*/  IMAD R4, R4, UR4, R3 ;  /* 0x0000000404047c24 */ /* 0x001fc8000f8e0203 */
        /* <DEDUP_REMOVED lines=337> */
.L_x_19762:
        /* <DEDUP_REMOVED lines=10> */
[----:B0-----:R-:W-:-:S02]  /*3240*/  IADD3 R4, P0, PT, R4, UR10, RZ ;  /* 0x0000000a04047c10 */ /* 0x001fc4000ff1e0ff */
[----:B------:R-:W-:Y:S01]  /*3250*/  IADD3 R3, PT, PT, R3, 0x80, RZ ;  /* 0x0000008003037810 */ /* 0x000fe20007ffe0ff */
[----:B--2---:R-:W-:-:S05]  /*3260*/  IMAD R5, R8, R7, RZ ;  /* 0x0000000708057224 */ /* 0x004fca00078e02ff */
[----:B------:R-:W-:Y:S02]  /*3270*/  PRMT R11, R5, 0x9910, RZ ;  /* 0x00009910050b7816 */ /* 0x000fe400000000ff */
[----:B------:R-:W-:-:S03]  /*3280*/  IADD3.X R5, PT, PT, RZ, UR11, RZ, P0, !PT ;  /* 0x0000000bff057c10 */ /* 0x000fc600087fe4ff */
[----:B------:R-:W-:-:S05]  /*3290*/  IMAD R11, R11, UR4, RZ ;  /* 0x000000040b0b7c24 */ /* 0x000fca000f8e02ff */
[----:B------:R0:W-:Y:S02]  /*32a0*/  STG.E.U8 desc[UR6][R4.64], R11 ;  /* 0x0000000b04007986 */ /* 0x0001e4000c101106 */
.L_x_19759:
[----:B------:R-:W-:-:S13]  /*32b0*/  ISETP.GE.AND P0, PT, R3, UR8, PT ;  /* 0x0000000803007c0c */ /* 0x000fda000bf06270 */
[----:B------:R-:W-:Y:S05]  /*32c0*/  @P0 BREAK.RELIABLE B1 ;  /* 0x0000000000010942 */ /* 0x000fea0003800100 */
[----:B------:R-:W-:Y:S05]  /*32d0*/  @P0 BRA `(.L_x_19761) ;  /* 0x0000001400b80947 */ /* 0x000fea0003800000 */
[----:B------:R-:W-:Y:S05]  /*32e0*/  BSYNC.RELIABLE B1 ;  /* 0x0000000000017941 */ /* 0x000fea0003800100 */
.L_x_19758:
        /* <DEDUP_REMOVED lines=348> */
.L_x_19763:
        /* <DEDUP_REMOVED lines=17> */
.L_x_19761:
[----:B------:R-:W-:Y:S05]  /*49c0*/  BSYNC.RECONVERGENT B0 ;  /* 0x0000000000007941 */ /* 0x000fea0003800200 */
.L_x_19757:
        /* <DEDUP_REMOVED lines=351> */
.L_x_19764:
        /* <DEDUP_REMOVED lines=10> */
[----:B0-----:R-:W-:-:S04]  /*6060*/  IADD3 R2, P0, PT, R2, UR8, RZ ;  /* 0x0000000802027c10 */ /* 0x001fc8000ff1e0ff */
[----:B------:R-:W-:Y:S01]  /*6070*/  IADD3.X R3, PT, PT, RZ, UR9, RZ, P0, !PT ;  /* 0x00000009ff037c10 */ /* 0x000fe200087fe4ff */
[----:B--2---:R-:W-:-:S05]  /*6080*/  IMAD R0, R6, R5, RZ ;  /* 0x0000000506007224 */ /* 0x004fca00078e02ff */
[----:B------:R-:W-:-:S05]  /*6090*/  PRMT R9, R0, 0x9910, RZ ;  /* 0x0000991000097816 */ /* 0x000fca00000000ff */
[----:B------:R-:W-:-:S05]  /*60a0*/  IMAD R9, R9, UR4, RZ ;  /* 0x0000000409097c24 */ /* 0x000fca000f8e02ff */
[----:B------:R-:W-:Y:S01]  /*60b0*/  STG.E.U8 desc[UR6][R2.64], R9 ;  /* 0x0000000902007986 */ /* 0x000fe2000c101106 */
[----:B------:R-:W-:Y:S05]  /*60c0*/  EXIT ;  /* 0x000000000000794d */ /* 0x000fea0003800000 */
.L_x_19765:
        /* <DEDUP_REMOVED lines=11> */
.L_x_23614:


//--------------------- .text._ZN2at6native27unrolled_elementwise_kernelIZZZNS0_54_GLOBAL__N__d8c5977b_16_LinearAlgebra_cu_9e10b42f_324316addr_kernel_cudaERNS_14TensorIteratorERKN3c106ScalarES8_ENKUlvE_clEvENKUlvE0_clEvEUlaaaE_St5arrayIPcLm4EELi4E23TrivialOffsetCalculatorILi3EjESF_ILi1EjENS0_6memory15LoadWithoutCastENSI_16StoreWithoutCastEEEviT_T0_T2_T3_T4_T5_ --------------------------
	.section	.text._ZN2at6native27unrolled_elementwise_kernelIZZZNS0_54_GLOBAL__N__d8c5977b_16_LinearAlgebra_cu_9e10b42f_324316addr_kernel_cudaERNS_14TensorIteratorERKN3c106ScalarES8_ENKUlvE_clEvENKUlvE0_clEvEUlaaaE_St5arrayIPcLm4EELi4E23TrivialOffsetCalculatorILi3EjESF_ILi1EjENS0_6memory15LoadWithoutCastENSI_16StoreWithoutCastEEEviT_T0_T2_T3_T4_T5_,"ax",@progbits
	.align	128
        .global         _ZN2at6native27unrolled_elementwise_kernelIZZZNS0_54_GLOBAL__N__d8c5977b_16_LinearAlgebra_cu_9e10b42f_324316addr_kernel_cudaERNS_14TensorIteratorERKN3c106ScalarES8_ENKUlvE_clEvENKUlvE0_clEvEUlaaaE_St5arrayIPcLm4EELi4E23TrivialOffsetCalculatorILi3EjESF_ILi1EjENS0_6memory15LoadWithoutCastENSI_16StoreWithoutCastEEEviT_T0_T2_T3_T4_T5_
        .type           _ZN2at6native27unrolled_elementwise_kernelIZZZNS0_54_GLOBAL__N__d8c5977b_16_LinearAlgebra_cu_9e10b42f_324316addr_kernel_cudaERNS_14TensorIteratorERKN3c106ScalarES8_ENKUlvE_clEvENKUlvE0_clEvEUlaaaE_St5arrayIPcLm4EELi4E23TrivialOffsetCalculatorILi3EjESF_ILi1EjENS0_6memory15LoadWithoutCastENSI_16StoreWithoutCastEEEviT_T0_T2_T3_T4_T5_,@function
        .size           _ZN2at6native27unrolled_elementwise_kernelIZZZNS0_54_GLOBAL__N__d8c5977b_16_LinearAlgebra_cu_9e10b42f_324316addr_kernel_cudaERNS_14TensorIteratorERKN3c106ScalarES8_ENKUlvE_clEvENKUlvE0_clEvEUlaaaE_St5arrayIPcLm4EELi4E23TrivialOffsetCalculatorILi3EjESF_ILi1EjENS0_6memory15LoadWithoutCastENSI_16StoreWithoutCastEEEviT_T0_T2_T3_T4_T5_,(.L_x_23615 - _ZN2at6native27unrolled_elementwise_kernelIZZZNS0_54_GLOBAL__N__d8c5977b_16_LinearAlgebra_cu_9e10b42f_324316addr_kernel_cudaERNS_14TensorIteratorERKN3c106ScalarES8_ENKUlvE_clEvENKUlvE0_clEvEUlaaaE_St5arrayIPcLm4EELi4E23TrivialOffsetCalculatorILi3EjESF_ILi1EjENS0_6memory15LoadWithoutCastENSI_16StoreWithoutCastEEEviT_T0_T2_T3_T4_T5_)
        .other          _ZN2at6native27unrolled_elementwise_kernelIZZZNS0_54_GLOBAL__N__d8c5977b_16_LinearAlgebra_cu_9e10b42f_324316addr_kernel_cudaERNS_14TensorIteratorERKN3c106ScalarES8_ENKUlvE_clEvENKUlvE0_clEvEUlaaaE_St5arrayIPcLm4EELi4E23TrivialOffsetCalculatorILi3EjESF_ILi1EjENS0_6memory15LoadWithoutCastENSI_16StoreWithoutCastEEEviT_T0_T2_T3_T4_T5_,@"STO_CUDA_ENTRY STV_DEFAULT"
_ZN2at6native27unrolled_elementwise_kernelIZZZNS0_54_GLOBAL__N__d8c5977b_16_LinearAlgebra_cu_9e10b42f_324316addr_kernel_cudaERNS_14TensorIteratorERKN3c106ScalarES8_ENKUlvE_clEvENKUlvE0_clEvEUlaaaE_St5arrayIPcLm4EELi4E23TrivialOffsetCalculatorILi3EjESF_ILi1EjENS0_6memory15LoadWithoutCastENSI_16StoreWithoutCastEEEviT_T0_T2_T3_T4_T5_:
.text._ZN2at6native27unrolled_elementwise_kernelIZZZNS0_54_GLOBAL__N__d8c5977b_16_LinearAlgebra_cu_9e10b42f_324316addr_kernel_cudaERNS_14TensorIteratorERKN3c106ScalarES8_ENKUlvE_clEvENKUlvE0_clEvEUlaaaE_St5arrayIPcLm4EELi4E23TrivialOffsetCalculatorILi3EjESF_ILi1EjENS0_6memory15LoadWithoutCastENSI_16StoreWithoutCastEEEviT_T0_T2_T3_T4_T5_:
[----:B------:R-:W-:Y:S01]  /*0000*/  LDC R1, c[0x0][0x37c] ;  /* 0x0000df00ff017b82 */ /* 0x000fe20000000800 */
[----:B------:R-:W0:Y:S07]  /*0010*/  S2R R0, SR_CTAID.X ;  /* 0x0000000000007919 */ /* 0x000e2e0000002500 */
[----:B------:R-:W0:Y:S01]  /*0020*/  LDC R3, c[0x0][0x380] ;  /* 0x0000e000ff037b82 */ /* 0x000e220000000800 */
[----:B------:R-:W1:Y:S01]  /*0030*/  LDCU.64 UR6, c[0x0][0x358] ;  /* 0x00006b00ff0677ac */ /* 0x000e620008000a00 */
[----:B------:R-:W-:Y:S01]  /*0040*/  PRMT R18, RZ, 0x7610, R18 ;  /* 0x00007610ff127816 */ /* 0x000fe20000000012 */
[----:B------:R-:W2:Y:S01]  /*0050*/  S2R R21, SR_TID.X ;  /* 0x0000000000157919 */ /* 0x000ea20000002100 */
[----:B------:R-:W-:Y:S01]  /*0060*/  PRMT R22, RZ, 0x7610, R22 ;  /* 0x00007610ff167816 */ /* 0x000fe20000000016 */
[----:B------:R-:W3:Y:S01]  /*0070*/  LDCU.U8 UR4, c[0x0][0x388] ;  /* 0x00007100ff0477ac */ /* 0x000ee20008000000 */
        /* <DEDUP_REMOVED lines=8> */
[----:B------:R-:W-:Y:S01]  /*0100*/  @!P2 IMAD R23, R0, 0x200, R21 ;  /* 0x000002000017a824 */ /* 0x000fe200078e0215 */
[----:B------:R-:W4:Y:S01]  /*0110*/  @!P2 LDC.64 R12, c[0x0][0x3a8] ;  /* 0x0000ea00ff0cab82 */ /* 0x000f220000000a00 */
[----:B------:R-:W-:-:S05]  /*0120*/  @!P2 VIADD R21, R21, 0x80 ;  /* 0x000000801515a836 */ /* 0x000fca0000000000 */
[----:B------:R-:W-:Y:S02]  /*0130*/  ISETP.GE.AND P1, PT, R21, R16, PT ;  /* 0x000000101500720c */ /* 0x000fe40003f26270 */
[----:B------:R-:W5:Y:S01]  /*0140*/  @!P2 LDC.64 R2, c[0x0][0x3b0] ;  /* 0x0000ec00ff02ab82 */ /* 0x000f620000000a00 */
[----:B0-----:R-:W-:-:S05]  /*0150*/  @!P3 IADD3 R24, P4, PT, R9, R24, RZ ;  /* 0x000000180918b210 */ /* 0x001fca0007f9e0ff */
[----:B------:R-:W-:Y:S01]  /*0160*/  @!P3 IMAD.X R25, RZ, RZ, R25, P4 ;  /* 0x000000ffff19b224 */ /* 0x000fe200020e0619 */
[----:B--2---:R-:W-:-:S04]  /*0170*/  @!P3 IADD3 R14, P4, PT, R9, R14, RZ ;  /* 0x0000000e090eb210 */ /* 0x004fc80007f9e0ff */
[C---:B------:R-:W-:Y:S01]  /*0180*/  @!P1 IMAD R19, R0.reuse, 0x200, R21 ;  /* 0x0000020000139824 */ /* 0x040fe200078e0215 */
[----:B------:R-:W0:Y:S01]  /*0190*/  @!P1 LDC.64 R4, c[0x0][0x3a8] ;  /* 0x0000ea00ff049b82 */ /* 0x000e220000000a00 */
[----:B------:R-:W-:Y:S01]  /*01a0*/  @!P1 VIADD R21, R21, 0x80 ;  /* 0x0000008015159836 */ /* 0x000fe20000000000 */
[----:B-1----:R1:W2:Y:S04]  /*01b0*/  @!P3 LDG.E.U8 R18, desc[UR6][R24.64] ;  /* 0x000000061812b981 */ /* 0x0022a8000c1e1100 */
[----:B------:R-:W-:Y:S02]  /*01c0*/  ISETP.GE.AND P0, PT, R21, R16, PT ;  /* 0x000000101500720c */ /* 0x000fe40003f06270 */
[----:B------:R-:W3:Y:S11]  /*01d0*/  @!P1 LDC.64 R8, c[0x0][0x3b0] ;  /* 0x0000ec00ff089b82 */ /* 0x000ef60000000a00 */
[----:B------:R-:W3:Y:S01]  /*01e0*/  @!P0 LDC.64 R6, c[0x0][0x3a8] ;  /* 0x0000ea00ff068b82 */ /* 0x000ee20000000a00 */
[----:B------:R-:W-:Y:S01]  /*01f0*/  @!P3 IMAD.X R15, RZ, RZ, R15, P4 ;  /* 0x000000ffff0fb224 */ /* 0x000fe200020e060f */
[----:B----4-:R-:W-:Y:S01]  /*0200*/  @!P2 IADD3 R12, P5, PT, R23, R12, RZ ;  /* 0x0000000c170ca210 */ /* 0x010fe20007fbe0ff */
[----:B-1----:R-:W-:-:S03]  /*0210*/  @!P0 IMAD R25, R0, 0x200, R21 ;  /* 0x0000020000198824 */ /* 0x002fc600078e0215 */
[----:B------:R1:W4:Y:S02]  /*0220*/  @!P3 LDG.E.U8 R22, desc[UR6][R14.64] ;  /* 0x000000060e16b981 */ /* 0x000324000c1e1100 */
[----:B------:R-:W3:Y:S01]  /*0230*/  @!P0 LDC.64 R10, c[0x0][0x3b0] ;  /* 0x0000ec00ff0a8b82 */ /* 0x000ee20000000a00 */
[----:B-----5:R-:W-:Y:S02]  /*0240*/  @!P2 IADD3 R2, P3, PT, R23, R2, RZ ;  /* 0x000000021702a210 */ /* 0x020fe40007f7e0ff */
[----:B0-----:R-:W-:Y:S01]  /*0250*/  @!P1 IADD3 R4, P4, PT, R19, R4, RZ ;  /* 0x0000000413049210 */ /* 0x001fe20007f9e0ff */
[----:B------:R-:W-:Y:S01]  /*0260*/  @!P2 IMAD.X R13, RZ, RZ, R13, P5 ;  /* 0x000000ffff0da224 */ /* 0x000fe200028e060d */
[----:B------:R-:W-:Y:S01]  /*0270*/  PRMT R20, RZ, 0x7610, R20 ;  /* 0x00007610ff147816 */ /* 0x000fe20000000014 */
[----:B------:R-:W-:Y:S01]  /*0280*/  @!P2 IMAD.X R3, RZ, RZ, R3, P3 ;  /* 0x000000ffff03a224 */ /* 0x000fe200018e0603 */
[----:B------:R-:W-:Y:S01]  /*0290*/  PRMT R21, RZ, 0x7610, R21 ;  /* 0x00007610ff157816 */ /* 0x000fe20000000015 */
[----:B------:R-:W-:Y:S01]  /*02a0*/  @!P1 IMAD.X R5, RZ, RZ, R5, P4 ;  /* 0x000000ffff059224 */ /* 0x000fe200020e0605 */
[----:B------:R-:W-:-:S02]  /*02b0*/  PRMT R23, RZ, 0x7610, R23 ;  /* 0x00007610ff177816 */ /* 0x000fc40000000017 */
[----:B------:R0:W5:Y:S01]  /*02c0*/  @!P2 LDG.E.U8 R20, desc[UR6][R12.64] ;  /* 0x000000060c14a981 */ /* 0x000162000c1e1100 */
[----:B-1----:R-:W-:-:S03]  /*02d0*/  PRMT R14, RZ, 0x7610, R14 ;  /* 0x00007610ff0e7816 */ /* 0x002fc6000000000e */
[----:B------:R2:W4:Y:S01]  /*02e0*/  @!P2 LDG.E.U8 R21, desc[UR6][R2.64] ;  /* 0x000000060215a981 */ /* 0x000522000c1e1100 */
[----:B---3--:R-:W-:-:S03]  /*02f0*/  @!P0 IADD3 R6, P3, PT, R25, R6, RZ ;  /* 0x0000000619068210 */ /* 0x008fc60007f7e0ff */
[----:B------:R-:W3:Y:S02]  /*0300*/  @!P1 LDG.E.U8 R23, desc[UR6][R4.64] ;  /* 0x0000000604179981 */ /* 0x000ee4000c1e1100 */
[----:B------:R-:W-:Y:S01]  /*0310*/  @!P0 IMAD.X R7, RZ, RZ, R7, P3 ;  /* 0x000000ffff078224 */ /* 0x000fe200018e0607 */
[----:B------:R-:W-:Y:S02]  /*0320*/  @!P1 IADD3 R8, P3, PT, R19, R8, RZ ;  /* 0x0000000813089210 */ /* 0x000fe40007f7e0ff */
[----:B------:R-:W-:Y:S02]  /*0330*/  @!P0 IADD3 R10, P2, PT, R25, R10, RZ ;  /* 0x0000000a190a8210 */ /* 0x000fe40007f5e0ff */
[----:B------:R-:W4:Y:S01]  /*0340*/  @!P0 LDG.E.U8 R14, desc[UR6][R6.64] ;  /* 0x00000006060e8981 */ /* 0x000f22000c1e1100 */
[----:B0-----:R-:W-:Y:S01]  /*0350*/  PRMT R12, RZ, 0x7610, R12 ;  /* 0x00007610ff0c7816 */ /* 0x001fe2000000000c */
[----:B------:R-:W-:Y:S01]  /*0360*/  @!P1 IMAD.X R9, RZ, RZ, R9, P3 ;  /* 0x000000ffff099224 */ /* 0x000fe200018e0609 */
[----:B------:R-:W-:Y:S01]  /*0370*/  PRMT R13, RZ, 0x7610, R13 ;  /* 0x00007610ff0d7816 */ /* 0x000fe2000000000d */
[----:B------:R-:W-:-:S03]  /*0380*/  @!P0 IMAD.X R11, RZ, RZ, R11, P2 ;  /* 0x000000ffff0b8224 */ /* 0x000fc600010e060b */
[----:B------:R0:W4:Y:S04]  /*0390*/  @!P1 LDG.E.U8 R12, desc[UR6][R8.64] ;  /* 0x00000006080c9981 */ /* 0x000128000c1e1100 */
[----:B------:R-:W4:Y:S01]  /*03a0*/  @!P0 LDG.E.U8 R13, desc[UR6][R10.64] ;  /* 0x000000060a0d8981 */ /* 0x000f22000c1e1100 */
[----:B------:R-:W-:Y:S01]  /*03b0*/  UPRMT UR4, UR4, 0x9910, URZ ;  /* 0x0000991004047896 */ /* 0x000fe200080000ff */
[----:B------:R-:W-:Y:S01]  /*03c0*/  ISETP.GE.AND P0, PT, R17, R16, PT ;  /* 0x000000101100720c */ /* 0x000fe20003f06270 */
[----:B------:R-:W-:Y:S04]  /*03d0*/  BSSY.RECONVERGENT B0, `(.L_x_19766) ;  /* 0x0000033000007945 */ /* 0x000fe80003800200 */
[----:B------:R-:W-:Y:S01]  /*03e0*/  BSSY.RELIABLE B1, `(.L_x_19767) ;  /* 0x000002a000017945 */ /* 0x000fe20003800100 */
[----:B--2---:R-:W-:-:S05]  /*03f0*/  PRMT R3, R18, 0x9910, RZ ;  /* 0x0000991012037816 */ /* 0x004fca00000000ff */
[----:B------:R-:W-:-:S05]  /*0400*/  IMAD R3, R3, UR4, RZ ;  /* 0x0000000403037c24 */ /* 0x000fca000f8e02ff */
[----:B0-----:R-:W-:Y:S02]  /*0410*/  PRMT R8, R3, 0x9910, RZ ;  /* 0x0000991003087816 */ /* 0x001fe400000000ff */
[----:B-----5:R-:W-:-:S05]  /*0420*/  PRMT R4, R20, 0x9910, RZ ;  /* 0x0000991014047816 */ /* 0x020fca00000000ff */
[----:B------:R-:W-:Y:S01]  /*0430*/  IMAD R4, R4, UR4, RZ ;  /* 0x0000000404047c24 */ /* 0x000fe2000f8e02ff */
[----:B---3--:R-:W-:-:S04]  /*0440*/  PRMT R5, R23, 0x9910, RZ ;  /* 0x0000991017057816 */ /* 0x008fc800000000ff */
[----:B------:R-:W-:Y:S01]  /*0450*/  PRMT R9, R4, 0x9910, RZ ;  /* 0x0000991004097816 */ /* 0x000fe200000000ff */
[----:B------:R-:W-:Y:S01]  /*0460*/  IMAD R3, R5, UR4, RZ ;  /* 0x0000000405037c24 */ /* 0x000fe2000f8e02ff */
[----:B----4-:R-:W-:Y:S02]  /*0470*/  PRMT R7, R14, 0x9910, RZ ;  /* 0x000099100e077816 */ /* 0x010fe400000000ff */
[----:B------:R-:W-:Y:S02]  /*0480*/  MOV R5, R8 ;  /* 0x0000000800057202 */ /* 0x000fe40000000f00 */
[----:B------:R-:W-:Y:S01]  /*0490*/  PRMT R8, R3, 0x9910, RZ ;  /* 0x0000991003087816 */ /* 0x000fe200000000ff */
[----:B------:R-:W-:Y:S01]  /*04a0*/  IMAD R4, R7, UR4, RZ ;  /* 0x0000000407047c24 */ /* 0x000fe2000f8e02ff */
[----:B------:R-:W-:Y:S01]  /*04b0*/  PRMT R12, R12, 0x9910, RZ ;  /* 0x000099100c0c7816 */ /* 0x000fe200000000ff */
[----:B------:R-:W-:Y:S01]  /*04c0*/  IMAD.MOV.U32 R7, RZ, RZ, R9 ;  /* 0x000000ffff077224 */ /* 0x000fe200078e0009 */
[----:B------:R-:W-:-:S02]  /*04d0*/  PRMT R13, R13, 0x9910, RZ ;  /* 0x000099100d0d7816 */ /* 0x000fc400000000ff */
[----:B------:R-:W-:Y:S01]  /*04e0*/  PRMT R9, R4, 0x9910, RZ ;  /* 0x0000991004097816 */ /* 0x000fe200000000ff */
[----:B------:R-:W-:Y:S01]  /*04f0*/  IMAD.MOV.U32 R4, RZ, RZ, R8 ;  /* 0x000000ffff047224 */ /* 0x000fe200078e0008 */
[----:B------:R-:W-:Y:S01]  /*0500*/  PRMT R2, R22, 0x9910, RZ ;  /* 0x0000991016027816 */ /* 0x000fe200000000ff */
[----:B------:R-:W-:Y:S01]  /*0510*/  IMAD.MOV.U32 R3, RZ, RZ, R12 ;  /* 0x000000ffff037224 */ /* 0x000fe200078e000c */
[----:B------:R-:W-:Y:S01]  /*0520*/  PRMT R6, R21, 0x9910, RZ ;  /* 0x0000991015067816 */ /* 0x000fe200000000ff */
[----:B------:R-:W-:Y:S02]  /*0530*/  IMAD.MOV.U32 R8, RZ, RZ, R13 ;  /* 0x000000ffff087224 */ /* 0x000fe400078e000d */
[----:B------:R-:W-:Y:S02]  /*0540*/  IMAD R5, R2, R5, RZ ;  /* 0x0000000502057224 */ /* 0x000fe400078e02ff */
[----:B------:R-:W-:Y:S02]  /*0550*/  IMAD R7, R6, R7, RZ ;  /* 0x0000000706077224 */ /* 0x000fe400078e02ff */
[----:B------:R-:W-:-:S02]  /*0560*/  IMAD R11, R3, R4, RZ ;  /* 0x00000004030b7224 */ /* 0x000fc400078e02ff */
[----:B------:R-:W-:Y:S01]  /*0570*/  IMAD R9, R8, R9, RZ ;  /* 0x0000000908097224 */ /* 0x000fe200078e02ff */
        /* <DEDUP_REMOVED lines=13> */
[----:B-1----:R-:W-:-:S04]  /*0650*/  IADD3 R2, P0, PT, R2, UR4, RZ ;  /* 0x0000000402027c10 */ /* 0x002fc8000ff1e0ff */
[----:B------:R-:W-:-:S05]  /*0660*/  IADD3.X R3, PT, PT, RZ, UR5, RZ, P0, !PT ;  /* 0x00000005ff037c10 */ /* 0x000fca00087fe4ff */
[----:B------:R0:W-:Y:S04]  /*0670*/  STG.E.U8 desc[UR6][R2.64], R7 ;  /* 0x0000000702007986 */ /* 0x0001e8000c101106 */
.L_x_19768:
[----:B------:R-:W-:Y:S05]  /*0680*/  BSYNC.RELIABLE B1 ;  /* 0x0000000000017941 */ /* 0x000fea0003800100 */
.L_x_19767:
[----:B------:R-:W-:-:S13]  /*0690*/  ISETP.GE.AND P0, PT, R17, R16, PT ;  /* 0x000000101100720c */ /* 0x000fda0003f06270 */
[----:B------:R-:W1:Y:S01]  /*06a0*/  @!P0 LDC.64 R4, c[0x0][0x398] ;  /* 0x0000e600ff048b82 */ /* 0x000e620000000a00 */
[----:B0-----:R-:W-:Y:S02]  /*06b0*/  @!P0 IMAD R3, R0, 0x200, R17 ;  /* 0x0000020000038824 */ /* 0x001fe400078e0211 */
[----:B------:R-:W-:-:S03]  /*06c0*/  @!P0 VIADD R17, R17, 0x80 ;  /* 0x0000008011118836 */ /* 0x000fc60000000000 */
[----:B-1----:R-:W-:-:S05]  /*06d0*/  @!P0 IADD3 R2, P1, PT, R3, R4, RZ ;  /* 0x0000000403028210 */ /* 0x002fca0007f3e0ff */
[----:B------:R-:W-:-:S05]  /*06e0*/  @!P0 IMAD.X R3, RZ, RZ, R5, P1 ;  /* 0x000000ffff038224 */ /* 0x000fca00008e0605 */
[----:B------:R1:W-:Y:S03]  /*06f0*/  @!P0 STG.E.U8 desc[UR6][R2.64], R11 ;  /* 0x0000000b02008986 */ /* 0x0003e6000c101106 */
.L_x_19769:
[----:B------:R-:W-:Y:S05]  /*0700*/  BSYNC.RECONVERGENT B0 ;  /* 0x0000000000007941 */ /* 0x000fea0003800200 */
.L_x_19766:
[----:B------:R-:W-:Y:S05]  /*0710*/  WARPSYNC.ALL ;  /* 0x0000000000007948 */ /* 0x000fea0003800000 */
[----:B------:R-:W-:-:S13]  /*0720*/  ISETP.GE.AND P0, PT, R17, R16, PT ;  /* 0x000000101100720c */ /* 0x000fda0003f06270 */
[----:B------:R-:W-:Y:S05]  /*0730*/  @P0 EXIT ;  /* 0x000000000000094d */ /* 0x000fea0003800000 */
[----:B------:R-:W0:Y:S01]  /*0740*/  LDCU.64 UR4, c[0x0][0x398] ;  /* 0x00007300ff0477ac */ /* 0x000e220008000a00 */
[----:B------:R-:W-:-:S05]  /*0750*/  IMAD R0, R0, 0x200, R17 ;  /* 0x0000020000007824 */ /* 0x000fca00078e0211 */
[----:B01----:R-:W-:-:S05]  /*0760*/  IADD3 R2, P0, PT, R0, UR4, RZ ;  /* 0x0000000400027c10 */ /* 0x003fca000ff1e0ff */
[----:B------:R-:W-:-:S05]  /*0770*/  IMAD.X R3, RZ, RZ, UR5, P0 ;  /* 0x00000005ff037e24 */ /* 0x000fca00080e06ff */
[----:B------:R-:W-:Y:S01]  /*0780*/  STG.E.U8 desc[UR6][R2.64], R9 ;  /* 0x0000000902007986 */ /* 0x000fe2000c101106 */
[----:B------:R-:W-:Y:S05]  /*0790*/  EXIT ;  /* 0x000000000000794d */ /* 0x000fea0003800000 */
.L_x_19770:
        /* <DEDUP_REMOVED lines=14> */
.L_x_23615:


//--------------------- .text._ZN2at6native29vectorized_elementwise_kernelILi2EZZZNS0_54_GLOBAL__N__d8c5977b_16_LinearAlgebra_cu_9e10b42f_324316addr_kernel_cudaERNS_14TensorIteratorERKN3c106ScalarES8_ENKUlvE_clEvENKUlvE0_clEvEUlaaaE_St5arrayIPcLm4EEEEviT0_T1_ --------------------------
	.section	.text._ZN2at6native29vectorized_elementwise_kernelILi2EZZZNS0_54_GLOBAL__N__d8c5977b_16_LinearAlgebra_cu_9e10b42f_324316addr_kernel_cudaERNS_14TensorIteratorERKN3c106ScalarES8_ENKUlvE_clEvENKUlvE0_clEvEUlaaaE_St5arrayIPcLm4EEEEviT0_T1_,"ax",@progbits
	.align	128
        .global         _ZN2at6native29vectorized_elementwise_kernelILi2EZZZNS0_54_GLOBAL__N__d8c5977b_16_LinearAlgebra_cu_9e10b42f_324316addr_kernel_cudaERNS_14TensorIteratorERKN3c106ScalarES8_ENKUlvE_clEvENKUlvE0_clEvEUlaaaE_St5arrayIPcLm4EEEEviT0_T1_
        .type           _ZN2at6native29vectorized_elementwise_kernelILi2EZZZNS0_54_GLOBAL__N__d8c5977b_16_LinearAlgebra_cu_9e10b42f_324316addr_kernel_cudaERNS_14TensorIteratorERKN3c106ScalarES8_ENKUlvE_clEvENKUlvE0_clEvEUlaaaE_St5arrayIPcLm4EEEEviT0_T1_,@function
        .size           _ZN2at6native29vectorized_elementwise_kernelILi2EZZZNS0_54_GLOBAL__N__d8c5977b_16_LinearAlgebra_cu_9e10b42f_324316addr_kernel_cudaERNS_14TensorIteratorERKN3c106ScalarES8_ENKUlvE_clEvENKUlvE0_clEvEUlaaaE_St5arrayIPcLm4EEEEviT0_T1_,(.L_x_23616 - _ZN2at6native29vectorized_elementwise_kernelILi2EZZZNS0_54_GLOBAL__N__d8c5977b_16_LinearAlgebra_cu_9e10b42f_324316addr_kernel_cudaERNS_14TensorIteratorERKN3c106ScalarES8_ENKUlvE_clEvENKUlvE0_clEvEUlaaaE_St5arrayIPcLm4EEEEviT0_T1_)
        .other          _ZN2at6native29vectorized_elementwise_kernelILi2EZZZNS0_54_GLOBAL__N__d8c5977b_16_LinearAlgebra_cu_9e10b42f_324316addr_kernel_cudaERNS_14TensorIteratorERKN3c106ScalarES8_ENKUlvE_clEvENKUlvE0_clEvEUlaaaE_St5arrayIPcLm4EEEEviT0_T1_,@"STO_CUDA_ENTRY STV_DEFAULT"
_ZN2at6native29vectorized_elementwise_kernelILi2EZZZNS0_54_GLOBAL__N__d8c5977b_16_LinearAlgebra_cu_9e10b42f_324316addr_kernel_cudaERNS_14TensorIteratorERKN3c106ScalarES8_ENKUlvE_clEvENKUlvE0_clEvEUlaaaE_St5arrayIPcLm4EEEEviT0_T1_:
.text._ZN2at6native29vectorized_elementwise_kernelILi2EZZZNS0_54_GLOBAL__N__d8c5977b_16_LinearAlgebra_cu_9e10b42f_324316addr_kernel_cudaERNS_14TensorIteratorERKN3c106ScalarES8_ENKUlvE_clEvENKUlvE0_clEvEUlaaaE_St5arrayIPcLm4EEEEviT0_T1_:
[----:B------:R-:W-:Y:S08]  /*0000*/  LDC R1, c[0x0][0x37c] ;  /* 0x0000df00ff017b82 */ /* 0x000ff00000000800 */
[----:B------:R-:W0:Y:S01]  /*0010*/  S2UR UR4, SR_CTAID.X ;  /* 0x00000000000479c3 */ /* 0x000e220000002500 */
[----:B------:R-:W1:Y:S01]  /*0020*/  LDCU UR5, c[0x0][0x380] ;  /* 0x00007000ff0577ac */ /* 0x000e620008000800 */
[----:B------:R-:W2:Y:S01]  /*0030*/  LDCU.64 UR12, c[0x0][0x358] ;  /* 0x00006b00ff0c77ac */ /* 0x000ea20008000a00 */
[----:B------:R-:W3:Y:S01]  /*0040*/  LDCU.U8 UR10, c[0x0][0x388] ;  /* 0x00007100ff0a77ac */ /* 0x000ee20008000000 */
[----:B0-----:R-:W-:-:S04]  /*0050*/  USHF.L.U32 UR4, UR4, 0xa, URZ ;  /* 0x0000000a04047899 */ /* 0x001fc800080006ff */
[----:B-1----:R-:W-:-:S04]  /*0060*/  UIADD3 UR5, UPT, UPT, -UR4, UR5, URZ ;  /* 0x0000000504057290 */ /* 0x002fc8000fffe1ff */
[----:B------:R-:W-:-:S09]  /*0070*/  UISETP.GT.U32.AND UP0, UPT, UR5, 0x3ff, UPT ;  /* 0x000003ff0500788c */ /* 0x000fd2000bf04070 */
[----:B--23--:R-:W-:Y:S05]  /*0080*/  BRA.U UP0, `(.L_x_19771) ;  /* 0x0000000d00a07547 */ /* 0x00cfea000b800000 */
[----:B------:R-:W0:Y:S01]  /*0090*/  S2R R4, SR_TID.X ;  /* 0x0000000000047919 */ /* 0x000e220000002100 */
[----:B------:R-:W-:Y:S02]  /*00a0*/  PRMT R21, RZ, 0x7610, R21 ;  /* 0x00007610ff157816 */ /* 0x000fe40000000015 */
[----:B0-----:R-:W-:Y:S01]  /*00b0*/  ISETP.GE.U32.AND P4, PT, R4, UR5, PT ;  /* 0x0000000504007c0c */ /* 0x001fe2000bf86070 */
[----:B------:R-:W-:-:S12]  /*00c0*/  IMAD.MOV.U32 R0, RZ, RZ, R4 ;  /* 0x000000ffff007224 */ /* 0x000fd800078e0004 */
[C---:B------:R-:W-:Y:S01]  /*00d0*/  @!P4 VIADD R4, R0.reuse, 0x80 ;  /* 0x000000800004c836 */ /* 0x040fe20000000000 */
[----:B------:R-:W0:Y:S01]  /*00e0*/  @!P4 LDC.64 R6, c[0x0][0x3a8] ;  /* 0x0000ea00ff06cb82 */ /* 0x000e220000000a00 */
[----:B------:R-:W-:-:S03]  /*00f0*/  @!P4 VIADD R3, R0, UR4 ;  /* 0x000000040003cc36 */ /* 0x000fc60008000000 */
[----:B------:R-:W-:-:S04]  /*0100*/  ISETP.GE.U32.AND P5, PT, R4, UR5, PT ;  /* 0x0000000504007c0c */ /* 0x000fc8000bfa6070 */
[----:B------:R-:W1:Y:S09]  /*0110*/  @!P4 LDC.64 R18, c[0x0][0x3b0] ;  /* 0x0000ec00ff12cb82 */ /* 0x000e720000000a00 */
[C---:B------:R-:W-:Y:S01]  /*0120*/  @!P5 VIADD R5, R4.reuse, UR4 ;  /* 0x000000040405dc36 */ /* 0x040fe20008000000 */
[----:B------:R-:W2:Y:S01]  /*0130*/  @!P5 LDC.64 R24, c[0x0][0x3a8] ;  /* 0x0000ea00ff18db82 */ /* 0x000ea20000000a00 */
[----:B------:R-:W-:-:S05]  /*0140*/  @!P5 VIADD R4, R4, 0x80 ;  /* 0x000000800404d836 */ /* 0x000fca0000000000 */
[----:B------:R-:W-:Y:S02]  /*0150*/  ISETP.GE.U32.AND P3, PT, R4, UR5, PT ;  /* 0x0000000504007c0c */ /* 0x000fe4000bf66070 */
[----:B------:R-:W3:Y:S01]  /*0160*/  @!P5 LDC.64 R22, c[0x0][0x3b0] ;  /* 0x0000ec00ff16db82 */ /* 0x000ee20000000a00 */
[----:B0-----:R-:W-:-:S05]  /*0170*/  @!P4 IADD3 R6, P0, PT, R3, R6, RZ ;  /* 0x000000060306c210 */ /* 0x001fca0007f1e0ff */
[----:B------:R-:W-:Y:S01]  /*0180*/  @!P4 IMAD.X R7, RZ, RZ, R7, P0 ;  /* 0x000000ffff07c224 */ /* 0x000fe200000e0607 */
[----:B-1----:R-:W-:-:S04]  /*0190*/  @!P4 IADD3 R18, P0, PT, R3, R18, RZ ;  /* 0x000000120312c210 */ /* 0x002fc80007f1e0ff */
[C---:B------:R-:W-:Y:S01]  /*01a0*/  @!P3 VIADD R17, R4.reuse, UR4 ;  /* 0x000000040411bc36 */ /* 0x040fe20008000000 */
[----:B------:R-:W0:Y:S01]  /*01b0*/  @!P3 LDC.64 R14, c[0x0][0x3a8] ;  /* 0x0000ea00ff0ebb82 */ /* 0x000e220000000a00 */
[----:B------:R-:W-:Y:S01]  /*01c0*/  @!P3 VIADD R4, R4, 0x80 ;  /* 0x000000800404b836 */ /* 0x000fe20000000000 */
[----:B------:R1:W4:Y:S04]  /*01d0*/  @!P4 LDG.E.U8 R21, desc[UR12][R6.64] ;  /* 0x0000000c0615c981 */ /* 0x000328000c1e1100 */
[C---:B------:R-:W-:Y:S02]  /*01e0*/  ISETP.GE.U32.AND P2, PT, R4.reuse, UR5, PT ;  /* 0x0000000504007c0c */ /* 0x040fe4000bf46070 */
[----:B------:R-:W5:Y:S11]  /*01f0*/  @!P3 LDC.64 R2, c[0x0][0x3b0] ;  /* 0x0000ec00ff02bb82 */ /* 0x000f760000000a00 */
[C---:B------:R-:W-:Y:S01]  /*0200*/  @!P2 VIADD R29, R4.reuse, UR4 ;  /* 0x00000004041dac36 */ /* 0x040fe20008000000 */
[----:B------:R-:W-:Y:S01]  /*0210*/  @!P4 IADD3.X R19, PT, PT, RZ, R19, RZ, P0, !PT ;  /* 0x00000013ff13c210 */ /* 0x000fe200007fe4ff */
[----:B------:R-:W-:Y:S01]  /*0220*/  @!P2 VIADD R4, R4, 0x80 ;  /* 0x000000800404a836 */ /* 0x000fe20000000000 */
[----:B-1----:R-:W1:Y:S04]  /*0230*/  @!P2 LDC.64 R6, c[0x0][0x3a8] ;  /* 0x0000ea00ff06ab82 */ /* 0x002e680000000a00 */
[----:B------:R-:W-:-:S02]  /*0240*/  ISETP.GE.U32.AND P1, PT, R4, UR5, PT ;  /* 0x0000000504007c0c */ /* 0x000fc4000bf26070 */
[C---:B--2---:R-:W-:Y:S02]  /*0250*/  @!P5 IADD3 R24, P0, PT, R5.reuse, R24, RZ ;  /* 0x000000180518d210 */ /* 0x044fe40007f1e0ff */
[----:B---3--:R-:W-:Y:S01]  /*0260*/  @!P5 IADD3 R22, P6, PT, R5, R22, RZ ;  /* 0x000000160516d210 */ /* 0x008fe20007fde0ff */
[----:B------:R-:W2:Y:S02]  /*0270*/  @!P2 LDC.64 R10, c[0x0][0x3b0] ;  /* 0x0000ec00ff0aab82 */ /* 0x000ea40000000a00 */
[----:B------:R-:W-:-:S06]  /*0280*/  @!P5 IMAD.X R25, RZ, RZ, R25, P0 ;  /* 0x000000ffff19d224 */ /* 0x000fcc00000e0619 */
[C---:B------:R-:W-:Y:S01]  /*0290*/  @!P1 VIADD R27, R4.reuse, UR4 ;  /* 0x00000004041b9c36 */ /* 0x040fe20008000000 */
[----:B------:R-:W-:Y:S01]  /*02a0*/  PRMT R8, RZ, 0x7610, R8 ;  /* 0x00007610ff087816 */ /* 0x000fe20000000008 */
[----:B------:R-:W-:Y:S01]  /*02b0*/  @!P1 VIADD R4, R4, 0x80 ;  /* 0x0000008004049836 */ /* 0x000fe20000000000 */
[----:B------:R-:W-:Y:S01]  /*02c0*/  PRMT R9, RZ, 0x7610, R9 ;  /* 0x00007610ff097816 */ /* 0x000fe20000000009 */
[----:B------:R-:W3:Y:S03]  /*02d0*/  @!P1 LDC.64 R12, c[0x0][0x3a8] ;  /* 0x0000ea00ff0c9b82 */ /* 0x000ee60000000a00 */
[----:B------:R-:W-:Y:S01]  /*02e0*/  ISETP.GE.U32.AND P0, PT, R4, UR5, PT ;  /* 0x0000000504007c0c */ /* 0x000fe2000bf06070 */
[----:B------:R-:W-:Y:S01]  /*02f0*/  @!P5 IMAD.X R23, RZ, RZ, R23, P6 ;  /* 0x000000ffff17d224 */ /* 0x000fe200030e0617 */
[----:B------:R-:W-:Y:S01]  /*0300*/  PRMT R20, RZ, 0x7610, R20 ;  /* 0x00007610ff147816 */ /* 0x000fe20000000014 */
[----:B------:R-:W4:Y:S01]  /*0310*/  @!P4 LDG.E.U8 R8, desc[UR12][R18.64] ;  /* 0x0000000c1208c981 */ /* 0x000f22000c1e1100 */
[----:B0-----:R-:W-:-:S03]  /*0320*/  @!P3 IADD3 R16, P4, PT, R17, R14, RZ ;  /* 0x0000000e1110b210 */ /* 0x001fc60007f9e0ff */
[----:B------:R-:W4:Y:S04]  /*0330*/  @!P5 LDG.E.U8 R9, desc[UR12][R24.64] ;  /* 0x0000000c1809d981 */ /* 0x000f28000c1e1100 */
[----:B------:R5:W4:Y:S02]  /*0340*/  @!P5 LDG.E.U8 R20, desc[UR12][R22.64] ;  /* 0x0000000c1614d981 */ /* 0x000b24000c1e1100 */
[C---:B------:R-:W-:Y:S02]  /*0350*/  @!P0 VIADD R5, R4.reuse, UR4 ;  /* 0x0000000404058c36 */ /* 0x040fe40008000000 */
[----:B------:R-:W-:Y:S01]  /*0360*/  @!P0 VIADD R4, R4, 0x80 ;  /* 0x0000008004048836 */ /* 0x000fe20000000000 */
[----:B-----5:R-:W-:Y:S01]  /*0370*/  @!P3 IADD3 R22, P5, PT, R17, R2, RZ ;  /* 0x000000021116b210 */ /* 0x020fe20007fbe0ff */
[----:B------:R-:W-:-:S03]  /*0380*/  @!P3 IMAD.X R17, RZ, RZ, R15, P4 ;  /* 0x000000ffff11b224 */ /* 0x000fc600020e060f */
[----:B------:R-:W-:Y:S01]  /*0390*/  ISETP.GE.U32.AND P4, PT, R4, UR5, PT ;  /* 0x0000000504007c0c */ /* 0x000fe2000bf86070 */
[----:B------:R-:W0:Y:S01]  /*03a0*/  @!P1 LDC.64 R14, c[0x0][0x3b0] ;  /* 0x0000ec00ff0e9b82 */ /* 0x000e220000000a00 */
[----:B------:R-:W-:Y:S01]  /*03b0*/  PRMT R2, RZ, 0x7610, R2 ;  /* 0x00007610ff027816 */ /* 0x000fe20000000002 */
[----:B------:R-:W-:Y:S01]  /*03c0*/  @!P3 IMAD.X R23, RZ, RZ, R3, P5 ;  /* 0x000000ffff17b224 */ /* 0x000fe200028e0603 */
[----:B-1----:R-:W-:-:S04]  /*03d0*/  @!P2 IADD3 R24, P5, PT, R29, R6, RZ ;  /* 0x000000061d18a210 */ /* 0x002fc80007fbe0ff */
[----:B------:R1:W5:Y:S01]  /*03e0*/  @!P3 LDG.E.U8 R2, desc[UR12][R16.64] ;  /* 0x0000000c1002b981 */ /* 0x000362000c1e1100 */
[----:B------:R-:W-:Y:S01]  /*03f0*/  PRMT R3, RZ, 0x7610, R3 ;  /* 0x00007610ff037816 */ /* 0x000fe20000000003 */
[----:B------:R-:W-:-:S03]  /*0400*/  @!P2 IMAD.X R25, RZ, RZ, R7, P5 ;  /* 0x000000ffff19a224 */ /* 0x000fc600028e0607 */
[C---:B------:R-:W-:Y:S01]  /*0410*/  @!P4 IADD3 R7, PT, PT, R4.reuse, UR4, RZ ;  /* 0x000000040407cc10 */ /* 0x040fe2000fffe0ff */
[----:B------:R-:W-:Y:S01]  /*0420*/  @!P4 VIADD R4, R4, 0x80 ;  /* 0x000000800404c836 */ /* 0x000fe20000000000 */
[----:B------:R3:W5:Y:S01]  /*0430*/  @!P3 LDG.E.U8 R3, desc[UR12][R22.64] ;  /* 0x0000000c1603b981 */ /* 0x000762000c1e1100 */
[----:B------:R-:W0:Y:S08]  /*0440*/  @!P4 LDC.64 R18, c[0x0][0x3a8] ;  /* 0x0000ea00ff12cb82 */ /* 0x000e300000000a00 */
[----:B-1----:R-:W1:Y:S01]  /*0450*/  @!P0 LDC.64 R16, c[0x0][0x3a8] ;  /* 0x0000ea00ff108b82 */ /* 0x002e620000000a00 */
[----:B------:R-:W-:-:S02]  /*0460*/  ISETP.GE.U32.AND P3, PT, R4, UR5, PT ;  /* 0x0000000504007c0c */ /* 0x000fc4000bf66070 */
[----:B------:R-:W-:Y:S02]  /*0470*/  PRMT R6, RZ, 0x7610, R6 ;  /* 0x00007610ff067816 */ /* 0x000fe40000000006 */
[----:B--2---:R-:W-:Y:S02]  /*0480*/  @!P2 IADD3 R28, P5, PT, R29, R10, RZ ;  /* 0x0000000a1d1ca210 */ /* 0x004fe40007fbe0ff */
[----:B---3--:R-:W-:Y:S02]  /*0490*/  @!P1 IADD3 R22, P6, PT, R27, R12, RZ ;  /* 0x0000000c1b169210 */ /* 0x008fe40007fde0ff */
[----:B------:R2:W3:Y:S01]  /*04a0*/  @!P2 LDG.E.U8 R6, desc[UR12][R24.64] ;  /* 0x0000000c1806a981 */ /* 0x0004e2000c1e1100 */
[----:B------:R-:W-:Y:S02]  /*04b0*/  @!P2 IMAD.X R29, RZ, RZ, R11, P5 ;  /* 0x000000ffff1da224 */ /* 0x000fe400028e060b */
[----:B------:R-:W-:Y:S01]  /*04c0*/  @!P1 IMAD.X R23, RZ, RZ, R13, P6 ;  /* 0x000000ffff179224 */ /* 0x000fe200030e060d */
[----:B------:R-:W0:Y:S01]  /*04d0*/  @!P0 LDC.64 R10, c[0x0][0x3b0] ;  /* 0x0000ec00ff0a8b82 */ /* 0x000e220000000a00 */
[----:B--2---:R-:W-:-:S02]  /*04e0*/  PRMT R24, RZ, 0x7610, R24 ;  /* 0x00007610ff187816 */ /* 0x004fc40000000018 */
[----:B------:R-:W-:-:S05]  /*04f0*/  PRMT R25, RZ, 0x7610, R25 ;  /* 0x00007610ff197816 */ /* 0x000fca0000000019 */
[----:B------:R-:W2:Y:S01]  /*0500*/  @!P3 LDC.64 R12, c[0x0][0x3a8] ;  /* 0x0000ea00ff0cbb82 */ /* 0x000ea20000000a00 */
[----:B------:R-:W3:Y:S01]  /*0510*/  @!P2 LDG.E.U8 R24, desc[UR12][R28.64] ;  /* 0x0000000c1c18a981 */ /* 0x000ee2000c1e1100 */
[----:B-1----:R-:W-:Y:S02]  /*0520*/  @!P0 IADD3 R16, P2, PT, R5, R16, RZ ;  /* 0x0000001005108210 */ /* 0x002fe40007f5e0ff */
[----:B0-----:R-:W-:Y:S01]  /*0530*/  @!P1 IADD3 R26, P5, PT, R27, R14, RZ ;  /* 0x0000000e1b1a9210 */ /* 0x001fe20007fbe0ff */
[----:B------:R0:W3:Y:S02]  /*0540*/  @!P1 LDG.E.U8 R25, desc[UR12][R22.64] ;  /* 0x0000000c16199981 */ /* 0x0000e4000c1e1100 */
[----:B------:R-:W-:Y:S02]  /*0550*/  @!P0 IMAD.X R17, RZ, RZ, R17, P2 ;  /* 0x000000ffff118224 */ /* 0x000fe400010e0611 */
[----:B------:R-:W-:Y:S02]  /*0560*/  @!P1 IMAD.X R27, RZ, RZ, R15, P5 ;  /* 0x000000ffff1b9224 */ /* 0x000fe400028e060f */
[----:B------:R-:W1:Y:S01]  /*0570*/  @!P4 LDC.64 R14, c[0x0][0x3b0] ;  /* 0x0000ec00ff0ecb82 */ /* 0x000e620000000a00 */
[----:B0-----:R-:W-:-:S02]  /*0580*/  PRMT R23, RZ, 0x7610, R23 ;  /* 0x00007610ff177816 */ /* 0x001fc40000000017 */
[----:B------:R-:W-:-:S04]  /*0590*/  PRMT R22, RZ, 0x7610, R22 ;  /* 0x00007610ff167816 */ /* 0x000fc80000000016 */
[----:B------:R0:W3:Y:S01]  /*05a0*/  @!P0 LDG.E.U8 R23, desc[UR12][R16.64] ;  /* 0x0000000c10178981 */ /* 0x0000e2000c1e1100 */
[----:B------:R-:W-:-:S03]  /*05b0*/  @!P3 VIADD R29, R4, UR4 ;  /* 0x00000004041dbc36 */ /* 0x000fc60008000000 */
[----:B------:R-:W3:Y:S01]  /*05c0*/  @!P1 LDG.E.U8 R22, desc[UR12][R26.64] ;  /* 0x0000000c1a169981 */ /* 0x000ee2000c1e1100 */
[----:B------:R-:W-:Y:S01]  /*05d0*/  @!P4 IADD3 R18, P1, PT, R7, R18, RZ ;  /* 0x000000120712c210 */ /* 0x000fe20007f3e0ff */
[----:B0-----:R-:W0:Y:S04]  /*05e0*/  @!P3 LDC.64 R16, c[0x0][0x3b0] ;  /* 0x0000ec00ff10bb82 */ /* 0x001e280000000a00 */
[----:B------:R-:W-:Y:S01]  /*05f0*/  @!P4 IMAD.X R19, RZ, RZ, R19, P1 ;  /* 0x000000ffff13c224 */ /* 0x000fe200008e0613 */
[----:B--2---:R-:W-:Y:S02]  /*0600*/  @!P3 IADD3 R12, P1, PT, R29, R12, RZ ;  /* 0x0000000c1d0cb210 */ /* 0x004fe40007f3e0ff */
[----:B------:R-:W-:Y:S02]  /*0610*/  PRMT R28, RZ, 0x7610, R28 ;  /* 0x00007610ff1c7816 */ /* 0x000fe4000000001c */
[----:B------:R-:W-:Y:S01]  /*0620*/  @!P0 IADD3 R10, P2, PT, R5, R10, RZ ;  /* 0x0000000a050a8210 */ /* 0x000fe20007f5e0ff */
[----:B------:R-:W-:Y:S01]  /*0630*/  @!P3 IMAD.X R13, RZ, RZ, R13, P1 ;  /* 0x000000ffff0db224 */ /* 0x000fe200008e060d */
[----:B------:R-:W-:-:S02]  /*0640*/  PRMT R4, RZ, 0x7610, R4 ;  /* 0x00007610ff047816 */ /* 0x000fc40000000004 */
[----:B------:R-:W-:Y:S01]  /*0650*/  PRMT R5, RZ, 0x7610, R5 ;  /* 0x00007610ff057816 */ /* 0x000fe20000000005 */
[----:B------:R-:W-:Y:S01]  /*0660*/  @!P0 IMAD.X R11, RZ, RZ, R11, P2 ;  /* 0x000000ffff0b8224 */ /* 0x000fe200010e060b */
[----:B------:R2:W3:Y:S01]  /*0670*/  @!P4 LDG.E.U8 R28, desc[UR12][R18.64] ;  /* 0x0000000c121cc981 */ /* 0x0004e2000c1e1100 */
[----:B-1----:R-:W-:-:S03]  /*0680*/  @!P4 IADD3 R14, P1, PT, R7, R14, RZ ;  /* 0x0000000e070ec210 */ /* 0x002fc60007f3e0ff */
[----:B------:R1:W3:Y:S01]  /*0690*/  @!P3 LDG.E.U8 R4, desc[UR12][R12.64] ;  /* 0x0000000c0c04b981 */ /* 0x0002e2000c1e1100 */
[----:B------:R-:W-:-:S03]  /*06a0*/  PRMT R7, RZ, 0x7610, R7 ;  /* 0x00007610ff077816 */ /* 0x000fc60000000007 */
[----:B------:R1:W3:Y:S01]  /*06b0*/  @!P0 LDG.E.U8 R5, desc[UR12][R10.64] ;  /* 0x0000000c0a058981 */ /* 0x0002e2000c1e1100 */
[----:B------:R-:W-:Y:S02]  /*06c0*/  @!P4 IADD3.X R15, PT, PT, RZ, R15, RZ, P1, !PT ;  /* 0x0000000fff0fc210 */ /* 0x000fe40000ffe4ff */
[----:B0-----:R-:W-:Y:S02]  /*06d0*/  @!P3 IADD3 R16, P0, PT, R29, R16, RZ ;  /* 0x000000101d10b210 */ /* 0x001fe40007f1e0ff */
[----:B--2---:R-:W-:Y:S01]  /*06e0*/  PRMT R18, RZ, 0x7610, R18 ;  /* 0x00007610ff127816 */ /* 0x004fe20000000012 */
[----:B------:R0:W2:Y:S02]  /*06f0*/  @!P4 LDG.E.U8 R7, desc[UR12][R14.64] ;  /* 0x0000000c0e07c981 */ /* 0x0000a4000c1e1100 */
[----:B------:R-:W-:-:S05]  /*0700*/  @!P3 IMAD.X R17, RZ, RZ, R17, P0 ;  /* 0x000000ffff11b224 */ /* 0x000fca00000e0611 */
[----:B------:R-:W2:Y:S01]  /*0710*/  @!P3 LDG.E.U8 R18, desc[UR12][R16.64] ;  /* 0x0000000c1012b981 */ /* 0x000ea2000c1e1100 */
[----:B------:R-:W-:Y:S01]  /*0720*/  UPRMT UR6, UR10, 0x9910, URZ ;  /* 0x000099100a067896 */ /* 0x000fe200080000ff */
[----:B------:R-:W-:Y:S01]  /*0730*/  ISETP.GE.U32.AND P0, PT, R0, UR5, PT ;  /* 0x0000000500007c0c */ /* 0x000fe2000bf06070 */
[----:B------:R-:W-:Y:S04]  /*0740*/  BSSY.RECONVERGENT B0, `(.L_x_19772) ;  /* 0x0000073000007945 */ /* 0x000fe80003800200 */
[----:B------:R-:W-:Y:S01]  /*0750*/  BSSY.RELIABLE B1, `(.L_x_19773) ;  /* 0x000006a000017945 */ /* 0x000fe20003800100 */
[----:B----4-:R-:W-:Y:S02]  /*0760*/  PRMT R21, R21, 0x9910, RZ ;  /* 0x0000991015157816 */ /* 0x010fe400000000ff */
[----:B-1----:R-:W-:-:S02]  /*0770*/  PRMT R12, R8, 0x9910, RZ ;  /* 0x00009910080c7816 */ /* 0x002fc400000000ff */
[----:B------:R-:W-:Y:S01]  /*0780*/  PRMT R10, R9, 0x9910, RZ ;  /* 0x00009910090a7816 */ /* 0x000fe200000000ff */
[----:B------:R-:W-:-:S04]  /*0790*/  IMAD.MOV.U32 R9, RZ, RZ, R21 ;  /* 0x000000ffff097224 */ /* 0x000fc800078e0015 */
[----:B------:R-:W-:-:S05]  /*07a0*/  IMAD R8, R10, UR6, RZ ;  /* 0x000000060a087c24 */ /* 0x000fca000f8e02ff */
[----:B------:R-:W-:Y:S02]  /*07b0*/  PRMT R13, R8, 0x9910, RZ ;  /* 0x00009910080d7816 */ /* 0x000fe400000000ff */
[----:B-----5:R-:W-:Y:S01]  /*07c0*/  PRMT R11, R2, 0x9910, RZ ;  /* 0x00009910020b7816 */ /* 0x020fe200000000ff */
[----:B------:R-:W-:Y:S02]  /*07d0*/  IMAD R2, R9, UR6, RZ ;  /* 0x0000000609027c24 */ /* 0x000fe4000f8e02ff */
[----:B------:R-:W-:-:S03]  /*07e0*/  IMAD.MOV.U32 R9, RZ, RZ, R12 ;  /* 0x000000ffff097224 */ /* 0x000fc600078e000c */
[----:B------:R-:W-:Y:S01]  /*07f0*/  PRMT R12, R2, 0x9910, RZ ;  /* 0x00009910020c7816 */ /* 0x000fe200000000ff */
[----:B------:R-:W-:-:S04]  /*0800*/  IMAD R2, R11, UR6, RZ ;  /* 0x000000060b027c24 */ /* 0x000fc8000f8e02ff */
[----:B------:R-:W-:Y:S01]  /*0810*/  IMAD.MOV.U32 R8, RZ, RZ, R12 ;  /* 0x000000ffff087224 */ /* 0x000fe200078e000c */
[----:B------:R-:W-:Y:S02]  /*0820*/  PRMT R20, R20, 0x9910, RZ ;  /* 0x0000991014147816 */ /* 0x000fe400000000ff */
[----:B------:R-:W-:Y:S02]  /*0830*/  PRMT R11, R3, 0x9910, RZ ;  /* 0x00009910030b7816 */ /* 0x000fe400000000ff */
[----:B------:R-:W-:Y:S02]  /*0840*/  PRMT R2, R2, 0x9910, RZ ;  /* 0x0000991002027816 */ /* 0x000fe400000000ff */
[----:B---3--:R-:W-:Y:S01]  /*0850*/  PRMT R12, R6, 0x9910, RZ ;  /* 0x00009910060c7816 */ /* 0x008fe200000000ff */
[----:B------:R-:W-:-:S04]  /*0860*/  IMAD R6, R9, R8, RZ ;  /* 0x0000000809067224 */ /* 0x000fc800078e02ff */
[----:B------:R-:W-:Y:S02]  /*0870*/  IMAD.MOV.U32 R9, RZ, RZ, R12 ;  /* 0x000000ffff097224 */ /* 0x000fe400078e000c */
[----:B------:R-:W-:Y:S02]  /*0880*/  IMAD.MOV.U32 R10, RZ, RZ, R20 ;  /* 0x000000ffff0a7224 */ /* 0x000fe400078e0014 */
[----:B------:R-:W-:Y:S02]  /*0890*/  IMAD.MOV.U32 R3, RZ, RZ, R13 ;  /* 0x000000ffff037224 */ /* 0x000fe400078e000d */
[----:B------:R-:W-:Y:S02]  /*08a0*/  IMAD.MOV.U32 R8, RZ, RZ, R11 ;  /* 0x000000ffff087224 */ /* 0x000fe400078e000b */
[----:B------:R-:W-:Y:S02]  /*08b0*/  IMAD.MOV.U32 R11, RZ, RZ, R2 ;  /* 0x000000ffff0b7224 */ /* 0x000fe400078e0002 */
[----:B------:R-:W-:-:S02]  /*08c0*/  IMAD R2, R10, R3, RZ ;  /* 0x000000030a027224 */ /* 0x000fc400078e02ff */
[----:B------:R-:W-:Y:S01]  /*08d0*/  IMAD R3, R8, R11, RZ ;  /* 0x0000000b08037224 */ /* 0x000fe200078e02ff */
[----:B------:R-:W-:Y:S01]  /*08e0*/  PRMT R25, R25, 0x9910, RZ ;  /* 0x0000991019197816 */ /* 0x000fe200000000ff */
[----:B------:R-:W-:-:S03]  /*08f0*/  IMAD R9, R9, UR6, RZ ;  /* 0x0000000609097c24 */ /* 0x000fc6000f8e02ff */
[----:B------:R-:W-:Y:S02]  /*0900*/  MOV R11, R25 ;  /* 0x00000019000b7202 */ /* 0x000fe40000000f00 */
[----:B------:R-:W-:-:S03]  /*0910*/  PRMT R12, R23, 0x9910, RZ ;  /* 0x00009910170c7816 */ /* 0x000fc600000000ff */
[----:B------:R-:W-:Y:S01]  /*0920*/  IMAD R11, R11, UR6, RZ ;  /* 0x000000060b0b7c24 */ /* 0x000fe2000f8e02ff */
[----:B------:R-:W-:Y:S02]  /*0930*/  PRMT R24, R24, 0x9910, RZ ;  /* 0x0000991018187816 */ /* 0x000fe400000000ff */
[----:B------:R-:W-:Y:S02]  /*0940*/  PRMT R9, R9, 0x9910, RZ ;  /* 0x0000991009097816 */ /* 0x000fe400000000ff */
[----:B------:R-:W-:Y:S02]  /*0950*/  PRMT R28, R28, 0x9910, RZ ;  /* 0x000099101c1c7816 */ /* 0x000fe400000000ff */
[----:B0-----:R-:W-:Y:S01]  /*0960*/  PRMT R14, R4, 0x9910, RZ ;  /* 0x00009910040e7816 */ /* 0x001fe200000000ff */
[----:B------:R-:W-:Y:S02]  /*0970*/  IMAD R4, R12, UR6, RZ ;  /* 0x000000060c047c24 */ /* 0x000fe4000f8e02ff */
[----:B------:R-:W-:Y:S01]  /*0980*/  IMAD.MOV.U32 R12, RZ, RZ, R28 ;  /* 0x000000ffff0c7224 */ /* 0x000fe200078e001c */
[----:B------:R-:W-:Y:S01]  /*0990*/  PRMT R13, R5, 0x9910, RZ ;  /* 0x00009910050d7816 */ /* 0x000fe200000000ff */
[----:B------:R-:W-:Y:S01]  /*09a0*/  IMAD.MOV.U32 R5, RZ, RZ, R14 ;  /* 0x000000ffff057224 */ /* 0x000fe200078e000e */
[----:B------:R-:W-:Y:S01]  /*09b0*/  PRMT R14, R4, 0x9910, RZ ;  /* 0x00009910040e7816 */ /* 0x000fe200000000ff */
[----:B------:R-:W-:-:S02]  /*09c0*/  IMAD R4, R12, UR6, RZ ;  /* 0x000000060c047c24 */ /* 0x000fc4000f8e02ff */
[----:B------:R-:W-:Y:S01]  /*09d0*/  IMAD.MOV.U32 R12, RZ, RZ, R13 ;  /* 0x000000ffff0c7224 */ /* 0x000fe200078e000d */
[----:B--2---:R-:W-:Y:S01]  /*09e0*/  PRMT R13, R7, 0x9910, RZ ;  /* 0x00009910070d7816 */ /* 0x004fe200000000ff */
[----:B------:R-:W-:Y:S01]  /*09f0*/  IMAD.MOV.U32 R7, RZ, RZ, R14 ;  /* 0x000000ffff077224 */ /* 0x000fe200078e000e */
        /* <DEDUP_REMOVED lines=10> */
[----:B------:R-:W-:Y:S02]  /*0aa0*/  IMAD R9, R8, R9, RZ ;  /* 0x0000000908097224 */ /* 0x000fe400078e02ff */
[----:B------:R-:W-:Y:S02]  /*0ab0*/  IMAD R8, R4, R13, RZ ;  /* 0x0000000d04087224 */ /* 0x000fe400078e02ff */
[----:B------:R-:W-:Y:S02]  /*0ac0*/  IMAD R5, R10, R11, RZ ;  /* 0x0000000b0a057224 */ /* 0x000fe400078e02ff */
[----:B------:R-:W-:Y:S02]  /*0ad0*/  IMAD R7, R12, R7, RZ ;  /* 0x000000070c077224 */ /* 0x000fe400078e02ff */
[----:B------:R-:W-:Y:S01]  /*0ae0*/  IMAD R4, R14, R15, RZ ;  /* 0x0000000f0e047224 */ /* 0x000fe200078e02ff */
[----:B------:R-:W-:Y:S06]  /*0af0*/  @P0 BRA `(.L_x_19774) ;  /* 0x0000000000380947 */ /* 0x000fec0003800000 */
[----:B------:R-:W0:Y:S01]  /*0b00*/  LDCU.64 UR6, c[0x0][0x398] ;  /* 0x00007300ff0677ac */ /* 0x000e220008000a00 */
[C---:B------:R-:W-:Y:S02]  /*0b10*/  VIADD R10, R0.reuse, UR4 ;  /* 0x00000004000a7c36 */ /* 0x040fe40008000000 */
[----:B------:R-:W-:-:S03]  /*0b20*/  VIADD R0, R0, 0x80 ;  /* 0x0000008000007836 */ /* 0x000fc60000000000 */
[----:B0-----:R-:W-:-:S04]  /*0b30*/  IADD3 R10, P0, PT, R10, UR6, RZ ;  /* 0x000000060a0a7c10 */ /* 0x001fc8000ff1e0ff */
[----:B------:R-:W-:Y:S02]  /*0b40*/  IADD3.X R11, PT, PT, RZ, UR7, RZ, P0, !PT ;  /* 0x00000007ff0b7c10 */ /* 0x000fe400087fe4ff */
[----:B------:R-:W-:-:S03]  /*0b50*/  ISETP.GE.U32.AND P0, PT, R0, UR5, PT ;  /* 0x0000000500007c0c */ /* 0x000fc6000bf06070 */
[----:B------:R0:W-:Y:S10]  /*0b60*/  STG.E.U8 desc[UR12][R10.64], R6 ;  /* 0x000000060a007986 */ /* 0x0001f4000c10110c */
[----:B------:R-:W-:Y:S05]  /*0b70*/  @P0 BRA `(.L_x_19775) ;  /* 0x0000000000380947 */ /* 0x000fea0003800000 */
[----:B------:R-:W1:Y:S01]  /*0b80*/  LDCU.64 UR6, c[0x0][0x398] ;  /* 0x00007300ff0677ac */ /* 0x000e620008000a00 */
[C---:B0-----:R-:W-:Y:S02]  /*0b90*/  VIADD R10, R0.reuse, UR4 ;  /* 0x00000004000a7c36 */ /* 0x041fe40008000000 */
[----:B------:R-:W-:-:S03]  /*0ba0*/  VIADD R0, R0, 0x80 ;  /* 0x0000008000007836 */ /* 0x000fc60000000000 */
[----:B-1----:R-:W-:-:S05]  /*0bb0*/  IADD3 R10, P0, PT, R10, UR6, RZ ;  /* 0x000000060a0a7c10 */ /* 0x002fca000ff1e0ff */
[----:B------:R-:W-:-:S05]  /*0bc0*/  IMAD.X R11, RZ, RZ, UR7, P0 ;  /* 0x00000007ff0b7e24 */ /* 0x000fca00080e06ff */
[----:B------:R0:W-:Y:S03]  /*0bd0*/  STG.E.U8 desc[UR12][R10.64], R2 ;  /* 0x000000020a007986 */ /* 0x0001e6000c10110c */
.L_x_19774:
        /* <DEDUP_REMOVED lines=8> */
.L_x_19775:
[----:B------:R-:W-:-:S13]  /*0c60*/  ISETP.GE.U32.AND P0, PT, R0, UR5, PT ;  /* 0x0000000500007c0c */ /* 0x000fda000bf06070 */
[----:B------:R-:W-:Y:S05]  /*0c70*/  @P0 BRA `(.L_x_19777) ;  /* 0x0000000000380947 */ /* 0x000fea0003800000 */
[----:B------:R-:W2:Y:S01]  /*0c80*/  LDCU.64 UR6, c[0x0][0x398] ;  /* 0x00007300ff0677ac */ /* 0x000ea20008000a00 */
[C---:B------:R-:W-:Y:S01]  /*0c90*/  VIADD R2, R0.reuse, UR4 ;  /* 0x0000000400027c36 */ /* 0x040fe20008000000 */
[----:B------:R-:W-:-:S04]  /*0ca0*/  IADD3 R0, PT, PT, R0, 0x80, RZ ;  /* 0x0000008000007810 */ /* 0x000fc80007ffe0ff */
[----:B--2---:R-:W-:-:S05]  /*0cb0*/  IADD3 R2, P0, PT, R2, UR6, RZ ;  /* 0x0000000602027c10 */ /* 0x004fca000ff1e0ff */
[----:B-1----:R-:W-:-:S05]  /*0cc0*/  IMAD.X R3, RZ, RZ, UR7, P0 ;  /* 0x00000007ff037e24 */ /* 0x002fca00080e06ff */
[----:B------:R1:W-:Y:S03]  /*0cd0*/  STG.E.U8 desc[UR12][R2.64], R9 ;  /* 0x0000000902007986 */ /* 0x0003e6000c10110c */
.L_x_19776:
        /* <DEDUP_REMOVED lines=8> */
.L_x_19777:
[----:B------:R-:W-:-:S13]  /*0d60*/  ISETP.GE.U32.AND P0, PT, R0, UR5, PT ;  /* 0x0000000500007c0c */ /* 0x000fda000bf06070 */
[----:B------:R-:W-:Y:S05]  /*0d70*/  @P0 BREAK.RELIABLE B1 ;  /* 0x0000000000010942 */ /* 0x000fea0003800100 */
[----:B------:R-:W-:Y:S05]  /*0d80*/  @P0 BRA `(.L_x_19779) ;  /* 0x0000000000380947 */ /* 0x000fea0003800000 */
[----:B------:R-:W3:Y:S01]  /*0d90*/  LDCU.64 UR6, c[0x0][0x398] ;  /* 0x00007300ff0677ac */ /* 0x000ee20008000a00 */
[C---:B--2---:R-:W-:Y:S02]  /*0da0*/  VIADD R2, R0.reuse, UR4 ;  /* 0x0000000400027c36 */ /* 0x044fe40008000000 */
[----:B------:R-:W-:-:S03]  /*0db0*/  VIADD R0, R0, 0x80 ;  /* 0x0000008000007836 */ /* 0x000fc60000000000 */
[----:B---3--:R-:W-:-:S05]  /*0dc0*/  IADD3 R2, P0, PT, R2, UR6, RZ ;  /* 0x0000000602027c10 */ /* 0x008fca000ff1e0ff */
[----:B-1----:R-:W-:-:S05]  /*0dd0*/  IMAD.X R3, RZ, RZ, UR7, P0 ;  /* 0x00000007ff037e24 */ /* 0x002fca00080e06ff */
[----:B------:R2:W-:Y:S03]  /*0de0*/  STG.E.U8 desc[UR12][R2.64], R7 ;  /* 0x0000000702007986 */ /* 0x0005e6000c10110c */
.L_x_19778:
[----:B------:R-:W-:Y:S05]  /*0df0*/  BSYNC.RELIABLE B1 ;  /* 0x0000000000017941 */ /* 0x000fea0003800100 */
.L_x_19773:
[----:B------:R-:W-:-:S13]  /*0e00*/  ISETP.GE.U32.AND P0, PT, R0, UR5, PT ;  /* 0x0000000500007c0c */ /* 0x000fda000bf06070 */
[----:B0-2---:R-:W0:Y:S01]  /*0e10*/  @!P0 LDC.64 R6, c[0x0][0x398] ;  /* 0x0000e600ff068b82 */ /* 0x005e220000000a00 */
[C---:B-1----:R-:W-:Y:S01]  /*0e20*/  @!P0 VIADD R3, R0.reuse, UR4 ;  /* 0x0000000400038c36 */ /* 0x042fe20008000000 */
[----:B------:R-:W-:-:S04]  /*0e30*/  @!P0 IADD3 R0, PT, PT, R0, 0x80, RZ ;  /* 0x0000008000008810 */ /* 0x000fc80007ffe0ff */
[----:B0-----:R-:W-:-:S05]  /*0e40*/  @!P0 IADD3 R2, P1, PT, R3, R6, RZ ;  /* 0x0000000603028210 */ /* 0x001fca0007f3e0ff */
[----:B------:R-:W-:-:S05]  /*0e50*/  @!P0 IMAD.X R3, RZ, RZ, R7, P1 ;  /* 0x000000ffff038224 */ /* 0x000fca00008e0607 */
[----:B------:R3:W-:Y:S03]  /*0e60*/  @!P0 STG.E.U8 desc[UR12][R2.64], R8 ;  /* 0x0000000802008986 */ /* 0x0007e6000c10110c */
.L_x_19779:
[----:B------:R-:W-:Y:S05]  /*0e70*/  BSYNC.RECONVERGENT B0 ;  /* 0x0000000000007941 */ /* 0x000fea0003800200 */
.L_x_19772:
[----:B------:R-:W-:Y:S05]  /*0e80*/  WARPSYNC.ALL ;  /* 0x0000000000007948 */ /* 0x000fea0003800000 */
[----:B------:R-:W-:-:S13]  /*0e90*/  ISETP.GE.U32.AND P0, PT, R0, UR5, PT ;  /* 0x0000000500007c0c */ /* 0x000fda000bf06070 */
[----:B------:R-:W-:Y:S05]  /*0ea0*/  @P0 EXIT ;  /* 0x000000000000094d */ /* 0x000fea0003800000 */
[----:B------:R-:W2:Y:S01]  /*0eb0*/  LDCU.64 UR6, c[0x0][0x398] ;  /* 0x00007300ff0677ac */ /* 0x000ea20008000a00 */
[----:B------:R-:W-:-:S05]  /*0ec0*/  VIADD R0, R0, UR4 ;  /* 0x0000000400007c36 */ /* 0x000fca0008000000 */
[----:B--23--:R-:W-:-:S05]  /*0ed0*/  IADD3 R2, P0, PT, R0, UR6, RZ ;  /* 0x0000000600027c10 */ /* 0x00cfca000ff1e0ff */
[----:B-1----:R-:W-:-:S05]  /*0ee0*/  IMAD.X R3, RZ, RZ, UR7, P0 ;  /* 0x00000007ff037e24 */ /* 0x002fca00080e06ff */
[----:B------:R-:W-:Y:S01]  /*0ef0*/  STG.E.U8 desc[UR12][R2.64], R4 ;  /* 0x0000000402007986 */ /* 0x000fe2000c10110c */
[----:B------:R-:W-:Y:S05]  /*0f00*/  EXIT ;  /* 0x000000000000794d */ /* 0x000fea0003800000 */
.L_x_19771:
[----:B------:R-:W0:Y:S01]  /*0f10*/  LDCU.64 UR8, c[0x0][0x3a8] ;  /* 0x00007500ff0877ac */ /* 0x000e220008000a00 */
[----:B------:R-:W1:Y:S01]  /*0f20*/  S2R R5, SR_TID.X ;  /* 0x0000000000057919 */ /* 0x000e620000002100 */
[----:B------:R-:W2:Y:S01]  /*0f30*/  LDCU.64 UR6, c[0x0][0x3b0] ;  /* 0x00007600ff0677ac */ /* 0x000ea20008000a00 */
[----:B0-----:R-:W-:Y:S02]  /*0f40*/  UIADD3 UR8, UP0, UPT, UR4, UR8, URZ ;  /* 0x0000000804087290 */ /* 0x001fe4000ff1e0ff */
[----:B--2---:R-:W-:Y:S02]  /*0f50*/  UIADD3 UR6, UP1, UPT, UR4, UR6, URZ ;  /* 0x0000000604067290 */ /* 0x004fe4000ff3e0ff */
[----:B------:R-:W-:Y:S02]  /*0f60*/  UIADD3.X UR9, UPT, UPT, URZ, UR9, URZ, UP0, !UPT ;  /* 0x00000009ff097290 */ /* 0x000fe400087fe4ff */
[----:B------:R-:W-:Y:S01]  /*0f70*/  IMAD.U32 R8, RZ, RZ, UR8 ;  /* 0x00000008ff087e24 */ /* 0x000fe2000f8e00ff */
[----:B------:R-:W-:Y:S01]  /*0f80*/  UIADD3.X UR7, UPT, UPT, URZ, UR7, URZ, UP1, !UPT ;  /* 0x00000007ff077290 */ /* 0x000fe20008ffe4ff */
[----:B------:R-:W-:-:S02]  /*0f90*/  IMAD.U32 R10, RZ, RZ, UR6 ;  /* 0x00000006ff0a7e24 */ /* 0x000fc4000f8e00ff */
[----:B------:R-:W-:-:S03]  /*0fa0*/  IMAD.U32 R9, RZ, RZ, UR9 ;  /* 0x00000009ff097e24 */ /* 0x000fc6000f8e00ff */
[----:B------:R-:W-:Y:S02]  /*0fb0*/  IMAD.U32 R11, RZ, RZ, UR7 ;  /* 0x00000007ff0b7e24 */ /* 0x000fe4000f8e00ff */
[C---:B-1----:R-:W-:Y:S01]  /*0fc0*/  IMAD.WIDE.U32 R8, R5.reuse, 0x2, R8 ;  /* 0x0000000205087825 */ /* 0x042fe200078e0008 */
[----:B------:R-:W-:Y:S02]  /*0fd0*/  UPRMT UR8, UR10, 0x9910, URZ ;  /* 0x000099100a087896 */ /* 0x000fe400080000ff */
[----:B------:R-:W0:Y:S01]  /*0fe0*/  LDCU.64 UR6, c[0x0][0x398] ;  /* 0x00007300ff0677ac */ /* 0x000e220008000a00 */
[----:B------:R-:W-:Y:S01]  /*0ff0*/  IMAD.WIDE.U32 R10, R5, 0x2, R10 ;  /* 0x00000002050a7825 */ /* 0x000fe200078e000a */
[----:B------:R-:W2:Y:S04]  /*1000*/  LDG.E.U16 R2, desc[UR12][R8.64] ;  /* 0x0000000c08027981 */ /* 0x000ea8000c1e1500 */
[----:B------:R-:W3:Y:S04]  /*1010*/  LDG.E.U16 R13, desc[UR12][R10.64] ;  /* 0x0000000c0a0d7981 */ /* 0x000ee8000c1e1500 */
[----:B------:R-:W4:Y:S04]  /*1020*/  LDG.E.U16 R12, desc[UR12][R8.64+0x100] ;  /* 0x0001000c080c7981 */ /* 0x000f28000c1e1500 */
[----:B------:R-:W5:Y:S04]  /*1030*/  LDG.E.U16 R14, desc[UR12][R10.64+0x100] ;  /* 0x0001000c0a0e7981 */ /* 0x000f68000c1e1500 */
[----:B------:R-:W5:Y:S04]  /*1040*/  LDG.E.U16 R0, desc[UR12][R8.64+0x200] ;  /* 0x0002000c08007981 */ /* 0x000f68000c1e1500 */
[----:B------:R1:W5:Y:S04]  /*1050*/  LDG.E.U16 R6, desc[UR12][R8.64+0x300] ;  /* 0x0003000c08067981 */ /* 0x000368000c1e1500 */
[----:B------:R-:W5:Y:S04]  /*1060*/  LDG.E.U16 R3, desc[UR12][R10.64+0x200] ;  /* 0x0002000c0a037981 */ /* 0x000f68000c1e1500 */
[----:B------:R5:W5:Y:S01]  /*1070*/  LDG.E.U16 R4, desc[UR12][R10.64+0x300] ;  /* 0x0003000c0a047981 */ /* 0x000b62000c1e1500 */
[----:B0-----:R-:W-:-:S04]  /*1080*/  UIADD3 UR6, UP0, UPT, UR4, UR6, URZ ;  /* 0x0000000604067290 */ /* 0x001fc8000ff1e0ff */
[----:B------:R-:W-:Y:S01]  /*1090*/  UIADD3.X UR7, UPT, UPT, URZ, UR7, URZ, UP0, !UPT ;  /* 0x00000007ff077290 */ /* 0x000fe200087fe4ff */
[C---:B--2---:R-:W-:Y:S02]  /*10a0*/  LOP3.LUT R15, R2.reuse, 0xff, RZ, 0xc0, !PT ;  /* 0x000000ff020f7812 */ /* 0x044fe400078ec0ff */
[----:B------:R-:W-:Y:S02]  /*10b0*/  PRMT R2, R2, 0x7771, RZ ;  /* 0x0000777102027816 */ /* 0x000fe400000000ff */
[C---:B---3--:R-:W-:Y:S02]  /*10c0*/  LOP3.LUT R7, R13.reuse, 0xff, RZ, 0xc0, !PT ;  /* 0x000000ff0d077812 */ /* 0x048fe400078ec0ff */
[----:B------:R-:W-:Y:S01]  /*10d0*/  PRMT R16, R13, 0x7771, RZ ;  /* 0x000077710d107816 */ /* 0x000fe200000000ff */
[----:B-1----:R-:W-:Y:S01]  /*10e0*/  IMAD.MOV.U32 R8, RZ, RZ, R2 ;  /* 0x000000ffff087224 */ /* 0x002fe200078e0002 */
[C---:B----4-:R-:W-:Y:S01]  /*10f0*/  LOP3.LUT R13, R12.reuse, 0xff, RZ, 0xc0, !PT ;  /* 0x000000ff0c0d7812 */ /* 0x050fe200078ec0ff */
[----:B------:R-:W-:Y:S01]  /*1100*/  IMAD R2, R15, UR8, RZ ;  /* 0x000000080f027c24 */ /* 0x000fe2000f8e02ff */
[----:B------:R-:W-:Y:S01]  /*1110*/  PRMT R12, R12, 0x7771, RZ ;  /* 0x000077710c0c7816 */ /* 0x000fe200000000ff */
[----:B------:R-:W-:Y:S01]  /*1120*/  IMAD R8, R8, UR8, RZ ;  /* 0x0000000808087c24 */ /* 0x000fe2000f8e02ff */
[C---:B-----5:R-:W-:Y:S01]  /*1130*/  LOP3.LUT R9, R14.reuse, 0xff, RZ, 0xc0, !PT ;  /* 0x000000ff0e097812 */ /* 0x060fe200078ec0ff */
[----:B------:R-:W-:Y:S01]  /*1140*/  IMAD R10, R13, UR8, RZ ;  /* 0x000000080d0a7c24 */ /* 0x000fe2000f8e02ff */
[----:B------:R-:W-:Y:S01]  /*1150*/  PRMT R14, R14, 0x7771, RZ ;  /* 0x000077710e0e7816 */ /* 0x000fe200000000ff */
[----:B------:R-:W-:Y:S01]  /*1160*/  IMAD.MOV.U32 R11, RZ, RZ, R12 ;  /* 0x000000ffff0b7224 */ /* 0x000fe200078e000c */
[----:B------:R-:W-:-:S02]  /*1170*/  PRMT R8, R8, 0x9910, RZ ;  /* 0x0000991008087816 */ /* 0x000fc400000000ff */
[----:B------:R-:W-:Y:S01]  /*1180*/  MOV R12, R16 ;  /* 0x00000010000c7202 */ /* 0x000fe20000000f00 */
[----:B------:R-:W-:Y:S01]  /*1190*/  IMAD R11, R11, UR8, RZ ;  /* 0x000000080b0b7c24 */ /* 0x000fe2000f8e02ff */
[----:B------:R-:W-:Y:S01]  /*11a0*/  PRMT R10, R10, 0x9910, RZ ;  /* 0x000099100a0a7816 */ /* 0x000fe200000000ff */
[----:B------:R-:W-:Y:S01]  /*11b0*/  IMAD.MOV.U32 R13, RZ, RZ, R14 ;  /* 0x000000ffff0d7224 */ /* 0x000fe200078e000e */
[----:B------:R-:W-:Y:S02]  /*11c0*/  PRMT R2, R2, 0x9910, RZ ;  /* 0x0000991002027816 */ /* 0x000fe400000000ff */
[----:B------:R-:W-:Y:S01]  /*11d0*/  PRMT R14, R11, 0x9910, RZ ;  /* 0x000099100b0e7816 */ /* 0x000fe200000000ff */
[----:B------:R-:W-:Y:S01]  /*11e0*/  IMAD.MOV.U32 R11, RZ, RZ, R8 ;  /* 0x000000ffff0b7224 */ /* 0x000fe200078e0008 */
[----:B------:R-:W-:Y:S01]  /*11f0*/  PRMT R15, R3, 0x7771, RZ ;  /* 0x00007771030f7816 */ /* 0x000fe200000000ff */
[----:B------:R-:W-:Y:S01]  /*1200*/  IMAD R9, R9, R10, RZ ;  /* 0x0000000a09097224 */ /* 0x000fe200078e02ff */
[----:B------:R-:W-:Y:S01]  /*1210*/  PRMT R16, R4, 0x7771, RZ ;  /* 0x0000777104107816 */ /* 0x000fe200000000ff */
[----:B------:R-:W-:Y:S01]  /*1220*/  IMAD R8, R12, R11, RZ ;  /* 0x0000000b0c087224 */ /* 0x000fe200078e02ff */
[----:B------:R-:W-:Y:S01]  /*1230*/  LOP3.LUT R11, R0, 0xff, RZ, 0xc0, !PT ;  /* 0x000000ff000b7812 */ /* 0x000fe200078ec0ff */
[----:B------:R-:W-:Y:S01]  /*1240*/  IMAD R10, R13, R14, RZ ;  /* 0x0000000e0d0a7224 */ /* 0x000fe200078e02ff */
[C---:B------:R-:W-:Y:S01]  /*1250*/  LOP3.LUT R13, R6.reuse, 0xff, RZ, 0xc0, !PT ;  /* 0x000000ff060d7812 */ /* 0x040fe200078ec0ff */
[----:B------:R-:W-:Y:S01]  /*1260*/  IMAD R7, R7, R2, RZ ;  /* 0x0000000207077224 */ /* 0x000fe200078e02ff */
[----:B------:R-:W-:Y:S01]  /*1270*/  PRMT R14, R6, 0x7771, RZ ;  /* 0x00007771060e7816 */ /* 0x000fe200000000ff */
[----:B------:R-:W-:Y:S01]  /*1280*/  IMAD.U32 R2, RZ, RZ, UR6 ;  /* 0x00000006ff027e24 */ /* 0x000fe2000f8e00ff */
[----:B------:R-:W-:Y:S01]  /*1290*/  LOP3.LUT R6, R3, 0xff, RZ, 0xc0, !PT ;  /* 0x000000ff03067812 */ /* 0x000fe200078ec0ff */
[----:B------:R-:W-:Y:S01]  /*12a0*/  IMAD R3, R11, UR8, RZ ;  /* 0x000000080b037c24 */ /* 0x000fe2000f8e02ff */
[----:B------:R-:W-:Y:S01]  /*12b0*/  PRMT R12, R0, 0x7771, RZ ;  /* 0x00007771000c7816 */ /* 0x000fe200000000ff */
[----:B------:R-:W-:Y:S01]  /*12c0*/  IMAD R11, R13, UR8, RZ ;  /* 0x000000080d0b7c24 */ /* 0x000fe2000f8e02ff */
[----:B------:R-:W-:Y:S01]  /*12d0*/  LOP3.LUT R0, R4, 0xff, RZ, 0xc0, !PT ;  /* 0x000000ff04007812 */ /* 0x000fe200078ec0ff */
[----:B------:R-:W-:Y:S01]  /*12e0*/  IMAD.MOV.U32 R13, RZ, RZ, R15 ;  /* 0x000000ffff0d7224 */ /* 0x000fe200078e000f */
[----:B------:R-:W-:Y:S01]  /*12f0*/  PRMT R3, R3, 0x9910, RZ ;  /* 0x0000991003037816 */ /* 0x000fe200000000ff */
[----:B------:R-:W-:Y:S01]  /*1300*/  IMAD R4, R12, UR8, RZ ;  /* 0x000000080c047c24 */ /* 0x000fe2000f8e02ff */
[----:B------:R-:W-:Y:S01]  /*1310*/  PRMT R15, R11, 0x9910, RZ ;  /* 0x000099100b0f7816 */ /* 0x000fe200000000ff */
[----:B------:R-:W-:Y:S01]  /*1320*/  IMAD R12, R14, UR8, RZ ;  /* 0x000000080e0c7c24 */ /* 0x000fe2000f8e02ff */
[----:B------:R-:W-:Y:S01]  /*1330*/  PRMT R7, R8, 0x7604, R7 ;  /* 0x0000760408077816 */ /* 0x000fe20000000007 */
[----:B------:R-:W-:Y:S01]  /*1340*/  IMAD.MOV.U32 R11, RZ, RZ, R3 ;  /* 0x000000ffff0b7224 */ /* 0x000fe200078e0003 */
[----:B------:R-:W-:Y:S01]  /*1350*/  PRMT R4, R4, 0x9910, RZ ;  /* 0x0000991004047816 */ /* 0x000fe200000000ff */
[----:B------:R-:W-:Y:S01]  /*1360*/  IMAD.MOV.U32 R14, RZ, RZ, R16 ;  /* 0x000000ffff0e7224 */ /* 0x000fe200078e0010 */
[----:B------:R-:W-:Y:S01]  /*1370*/  PRMT R17, R12, 0x9910, RZ ;  /* 0x000099100c117816 */ /* 0x000fe200000000ff */
[----:B------:R-:W-:Y:S01]  /*1380*/  IMAD R6, R6, R11, RZ ;  /* 0x0000000b06067224 */ /* 0x000fe200078e02ff */
[----:B------:R-:W-:Y:S01]  /*1390*/  PRMT R9, R10, 0x7604, R9 ;  /* 0x000076040a097816 */ /* 0x000fe20000000009 */
[----:B------:R-:W-:-:S02]  /*13a0*/  IMAD R11, R13, R4, RZ ;  /* 0x000000040d0b7224 */ /* 0x000fc400078e02ff */
[----:B------:R-:W-:Y:S02]  /*13b0*/  IMAD R0, R0, R15, RZ ;  /* 0x0000000f00007224 */ /* 0x000fe400078e02ff */
[----:B------:R-:W-:Y:S01]  /*13c0*/  IMAD R13, R14, R17, RZ ;  /* 0x000000110e0d7224 */ /* 0x000fe200078e02ff */
[----:B------:R-:W-:Y:S01]  /*13d0*/  PRMT R11, R11, 0x7604, R6 ;  /* 0x000076040b0b7816 */ /* 0x000fe20000000006 */
[----:B------:R-:W-:-:S03]  /*13e0*/  IMAD.U32 R3, RZ, RZ, UR7 ;  /* 0x00000007ff037e24 */ /* 0x000fc6000f8e00ff */
[----:B------:R-:W-:Y:S01]  /*13f0*/  PRMT R13, R13, 0x7604, R0 ;  /* 0x000076040d0d7816 */ /* 0x000fe20000000000 */
[----:B------:R-:W-:-:S05]  /*1400*/  IMAD.WIDE.U32 R2, R5, 0x2, R2 ;  /* 0x0000000205027825 */ /* 0x000fca00078e0002 */
[----:B------:R-:W-:Y:S04]  /*1410*/  STG.E.U16 desc[UR12][R2.64], R7 ;  /* 0x0000000702007986 */ /* 0x000fe8000c10150c */
[----:B------:R-:W-:Y:S04]  /*1420*/  STG.E.U16 desc[UR12][R2.64+0x100], R9 ;  /* 0x0001000902007986 */ /* 0x000fe8000c10150c */
[----:B------:R-:W-:Y:S04]  /*1430*/  STG.E.U16 desc[UR12][R2.64+0x200], R11 ;  /* 0x0002000b02007986 */ /* 0x000fe8000c10150c */
[----:B------:R-:W-:Y:S01]  /*1440*/  STG.E.U16 desc[UR12][R2.64+0x300], R13 ;  /* 0x0003000d02007986 */ /* 0x000fe2000c10150c */
[----:B------:R-:W-:Y:S05]  /*1450*/  EXIT ;  /* 0x000000000000794d */ /* 0x000fea0003800000 */
.L_x_19780:
        /* <DEDUP_REMOVED lines=10> */
.L_x_23616:


//--------------------- .text._ZN2at6native29vectorized_elementwise_kernelILi4EZZZNS0_54_GLOBAL__N__d8c5977b_16_LinearAlgebra_cu_9e10b42f_324316addr_kernel_cudaERNS_14TensorIteratorERKN3c106ScalarES8_ENKUlvE_clEvENKUlvE0_clEvEUlaaaE_St5arrayIPcLm4EEEEviT0_T1_ --------------------------
	.section	.text._ZN2at6native29vectorized_elementwise_kernelILi4EZZZNS0_54_GLOBAL__N__d8c5977b_16_LinearAlgebra_cu_9e10b42f_324316addr_kernel_cudaERNS_14TensorIteratorERKN3c106ScalarES8_ENKUlvE_clEvENKUlvE0_clEvEUlaaaE_St5arrayIPcLm4EEEEviT0_T1_,"ax",@progbits
	.align	128
        .global         _ZN2at6native29vectorized_elementwise_kernelILi4EZZZNS0_54_GLOBAL__N__d8c5977b_16_LinearAlgebra_cu_9e10b42f_324316addr_kernel_cudaERNS_14TensorIteratorERKN3c106ScalarES8_ENKUlvE_clEvENKUlvE0_clEvEUlaaaE_St5arrayIPcLm4EEEEviT0_T1_
        .type           _ZN2at6native29vectorized_elementwise_kernelILi4EZZZNS0_54_GLOBAL__N__d8c5977b_16_LinearAlgebra_cu_9e10b42f_324316addr_kernel_cudaERNS_14TensorIteratorERKN3c106ScalarES8_ENKUlvE_clEvENKUlvE0_clEvEUlaaaE_St5arrayIPcLm4EEEEviT0_T1_,@function
        .size           _ZN2at6native29vectorized_elementwise_kernelILi4EZZZNS0_54_GLOBAL__N__d8c5977b_16_LinearAlgebra_cu_9e10b42f_324316addr_kernel_cudaERNS_14TensorIteratorERKN3c106ScalarES8_ENKUlvE_clEvENKUlvE0_clEvEUlaaaE_St5arrayIPcLm4EEEEviT0_T1_,(.L_x_23617 - _ZN2at6native29vectorized_elementwise_kernelILi4EZZZNS0_54_GLOBAL__N__d8c5977b_16_LinearAlgebra_cu_9e10b42f_324316addr_kernel_cudaERNS_14TensorIteratorERKN3c106ScalarES8_ENKUlvE_clEvENKUlvE0_clEvEUlaaaE_St5arrayIPcLm4EEEEviT0_T1_)
        .other          _ZN2at6native29vectorized_elementwise_kernelILi4EZZZNS0_54_GLOBAL__N__d8c5977b_16_LinearAlgebra_cu_9e10b42f_324316addr_kernel_cudaERNS_14TensorIteratorERKN3c106ScalarES8_ENKUlvE_clEvENKUlvE0_clEvEUlaaaE_St5arrayIPcLm4EEEEviT0_T1_,@"STO_CUDA_ENTRY STV_DEFAULT"
_ZN2at6native29vectorized_elementwise_kernelILi4EZZZNS0_54_GLOBAL__N__d8c5977b_16_LinearAlgebra_cu_9e10b42f_324316addr_kernel_cudaERNS_14TensorIteratorERKN3c106ScalarES8_ENKUlvE_clEvENKUlvE0_clEvEUlaaaE_St5arrayIPcLm4EEEEviT0_T1_:
.text._ZN2at6native29vectorized_elementwise_kernelILi4EZZZNS0_54_GLOBAL__N__d8c5977b_16_LinearAlgebra_cu_9e10b42f_324316addr_kernel_cudaERNS_14TensorIteratorERKN3c106ScalarES8_ENKUlvE_clEvENKUlvE0_clEvEUlaaaE_St5arrayIPcLm4EEEEviT0_T1_:
        /* <DEDUP_REMOVED lines=33> */
[----:B-1----:R-:W1:Y:S01]  /*0210*/  @!P2 LDC.64 R6, c[0x0][0x3a8] ;  /* 0x0000ea00ff06ab82 */ /* 0x002e620000000a00 */
[----:B------:R-:W-:-:S05]  /*0220*/  @!P2 VIADD R4, R4, 0x80 ;  /* 0x000000800404a836 */ /* 0x000fca0000000000 */
[----:B------:R-:W-:Y:S01]  /*0230*/  ISETP.GE.U32.AND P1, PT, R4, UR5, PT ;  /* 0x0000000504007c0c */ /* 0x000fe2000bf26070 */
[----:B------:R-:W-:Y:S01]  /*0240*/  @!P4 IMAD.X R19, RZ, RZ, R19, P0 ;  /* 0x000000ffff13c224 */ /* 0x000fe200000e0613 */
[----:B--2---:R-:W-:Y:S01]  /*0250*/  @!P5 IADD3 R24, P0, PT, R5, R24, RZ ;  /* 0x000000180518d210 */ /* 0x004fe20007f1e0ff */
[----:B------:R-:W2:Y:S04]  /*0260*/  @!P2 LDC.64 R10, c[0x0][0x3b0] ;  /* 0x0000ec00ff0aab82 */ /* 0x000ea80000000a00 */
[----:B------:R-:W-:-:S06]  /*0270*/  @!P5 IMAD.X R25, RZ, RZ, R25, P0 ;  /* 0x000000ffff19d224 */ /* 0x000fcc00000e0619 */
[C---:B------:R-:W-:Y:S01]  /*0280*/  @!P1 VIADD R27, R4.reuse, UR4 ;  /* 0x00000004041b9c36 */ /* 0x040fe20008000000 */
[----:B---3--:R-:W-:Y:S01]  /*0290*/  @!P5 IADD3 R22, P6, PT, R5, R22, RZ ;  /* 0x000000160516d210 */ /* 0x008fe20007fde0ff */
[----:B------:R-:W-:Y:S01]  /*02a0*/  @!P1 VIADD R4, R4, 0x80 ;  /* 0x0000008004049836 */ /* 0x000fe20000000000 */
[----:B------:R-:W-:Y:S01]  /*02b0*/  PRMT R8, RZ, 0x7610, R8 ;  /* 0x00007610ff087816 */ /* 0x000fe20000000008 */
[----:B------:R-:W3:Y:S03]  /*02c0*/  @!P1 LDC.64 R12, c[0x0][0x3a8] ;  /* 0x0000ea00ff0c9b82 */ /* 0x000ee60000000a00 */
[----:B------:R-:W-:Y:S01]  /*02d0*/  ISETP.GE.U32.AND P0, PT, R4, UR5, PT ;  /* 0x0000000504007c0c */ /* 0x000fe2000bf06070 */
[----:B------:R-:W-:Y:S01]  /*02e0*/  @!P5 IMAD.X R23, RZ, RZ, R23, P6 ;  /* 0x000000ffff17d224 */ /* 0x000fe200030e0617 */
[----:B------:R-:W-:Y:S01]  /*02f0*/  PRMT R9, RZ, 0x7610, R9 ;  /* 0x00007610ff097816 */ /* 0x000fe20000000009 */
[----:B------:R-:W4:Y:S01]  /*0300*/  @!P4 LDG.E.U8 R8, desc[UR12][R18.64] ;  /* 0x0000000c1208c981 */ /* 0x000f22000c1e1100 */
[----:B------:R-:W-:-:S02]  /*0310*/  PRMT R20, RZ, 0x7610, R20 ;  /* 0x00007610ff147816 */ /* 0x000fc40000000014 */
[C---:B0-----:R-:W-:Y:S02]  /*0320*/  @!P3 IADD3 R16, P4, PT, R17.reuse, R14, RZ ;  /* 0x0000000e1110b210 */ /* 0x041fe40007f9e0ff */
[----:B------:R-:W4:Y:S04]  /*0330*/  @!P5 LDG.E.U8 R9, desc[UR12][R24.64] ;  /* 0x0000000c1809d981 */ /* 0x000f28000c1e1100 */
[----:B------:R5:W4:Y:S01]  /*0340*/  @!P5 LDG.E.U8 R20, desc[UR12][R22.64] ;  /* 0x0000000c1614d981 */ /* 0x000b22000c1e1100 */
        /* <DEDUP_REMOVED lines=12> */
[C---:B------:R-:W-:Y:S01]  /*0410*/  @!P4 VIADD R7, R4.reuse, UR4 ;  /* 0x000000040407cc36 */ /* 0x040fe20008000000 */
[----:B------:R-:W0:Y:S01]  /*0420*/  @!P4 LDC.64 R18, c[0x0][0x3a8] ;  /* 0x0000ea00ff12cb82 */ /* 0x000e220000000a00 */
[----:B------:R-:W-:Y:S01]  /*0430*/  @!P4 VIADD R4, R4, 0x80 ;  /* 0x000000800404c836 */ /* 0x000fe20000000000 */
[----:B------:R3:W5:Y:S06]  /*0440*/  @!P3 LDG.E.U8 R3, desc[UR12][R22.64] ;  /* 0x0000000c1603b981 */ /* 0x00076c000c1e1100 */
        /* <DEDUP_REMOVED lines=33> */
[----:B------:R2:W3:Y:S01]  /*0660*/  @!P4 LDG.E.U8 R28, desc[UR12][R18.64] ;  /* 0x0000000c121cc981 */ /* 0x0004e2000c1e1100 */
[----:B------:R-:W-:Y:S02]  /*0670*/  @!P0 IADD3.X R11, PT, PT, RZ, R11, RZ, P2, !PT ;  /* 0x0000000bff0b8210 */ /* 0x000fe400017fe4ff */
[----:B-1----:R-:W-:Y:S01]  /*0680*/  @!P4 IADD3 R14, P1, PT, R7, R14, RZ ;  /* 0x0000000e070ec210 */ /* 0x002fe20007f3e0ff */
[----:B------:R1:W3:Y:S01]  /*0690*/  @!P3 LDG.E.U8 R4, desc[UR12][R12.64] ;  /* 0x0000000c0c04b981 */ /* 0x0002e2000c1e1100 */
[----:B------:R-:W-:-:S03]  /*06a0*/  PRMT R7, RZ, 0x7610, R7 ;  /* 0x00007610ff077816 */ /* 0x000fc60000000007 */
[----:B------:R1:W3:Y:S01]  /*06b0*/  @!P0 LDG.E.U8 R5, desc[UR12][R10.64] ;  /* 0x0000000c0a058981 */ /* 0x0002e2000c1e1100 */
[----:B------:R-:W-:Y:S01]  /*06c0*/  @!P4 IMAD.X R15, RZ, RZ, R15, P1 ;  /* 0x000000ffff0fc224 */ /* 0x000fe200008e060f */
[----:B0-----:R-:W-:-:S04]  /*06d0*/  @!P3 IADD3 R16, P0, PT, R29, R16, RZ ;  /* 0x000000101d10b210 */ /* 0x001fc80007f1e0ff */
[----:B------:R0:W3:Y:S01]  /*06e0*/  @!P4 LDG.E.U8 R7, desc[UR12][R14.64] ;  /* 0x0000000c0e07c981 */ /* 0x0000e2000c1e1100 */
[----:B--2---:R-:W-:Y:S01]  /*06f0*/  PRMT R18, RZ, 0x7610, R18 ;  /* 0x00007610ff127816 */ /* 0x004fe20000000012 */
        /* <DEDUP_REMOVED lines=20> */
[----:B---3--:R-:W-:Y:S01]  /*0840*/  PRMT R12, R6, 0x9910, RZ ;  /* 0x00009910060c7816 */ /* 0x008fe200000000ff */
[----:B------:R-:W-:Y:S01]  /*0850*/  IMAD R6, R9, R8, RZ ;  /* 0x0000000809067224 */ /* 0x000fe200078e02ff */
[----:B------:R-:W-:-:S03]  /*0860*/  PRMT R2, R2, 0x9910, RZ ;  /* 0x0000991002027816 */ /* 0x000fc600000000ff */
[----:B------:R-:W-:Y:S02]  /*0870*/  IMAD.MOV.U32 R9, RZ, RZ, R12 ;  /* 0x000000ffff097224 */ /* 0x000fe400078e000c */
[----:B------:R-:W-:Y:S02]  /*0880*/  IMAD.MOV.U32 R10, RZ, RZ, R20 ;  /* 0x000000ffff0a7224 */ /* 0x000fe400078e0014 */
[----:B------:R-:W-:Y:S02]  /*0890*/  IMAD.MOV.U32 R3, RZ, RZ, R13 ;  /* 0x000000ffff037224 */ /* 0x000fe400078e000d */
[----:B------:R-:W-:Y:S02]  /*08a0*/  IMAD.MOV.U32 R8, RZ, RZ, R11 ;  /* 0x000000ffff087224 */ /* 0x000fe400078e000b */
[----:B------:R-:W-:Y:S02]  /*08b0*/  IMAD.MOV.U32 R11, RZ, RZ, R2 ;  /* 0x000000ffff0b7224 */ /* 0x000fe400078e0002 */
[----:B------:R-:W-:Y:S01]  /*08c0*/  IMAD R2, R10, R3, RZ ;  /* 0x000000030a027224 */ /* 0x000fe200078e02ff */
[----:B------:R-:W-:Y:S01]  /*08d0*/  PRMT R25, R25, 0x9910, RZ ;  /* 0x0000991019197816 */ /* 0x000fe200000000ff */
[----:B------:R-:W-:Y:S01]  /*08e0*/  IMAD R3, R8, R11, RZ ;  /* 0x0000000b08037224 */ /* 0x000fe200078e02ff */
[----:B------:R-:W-:-:S03]  /*08f0*/  PRMT R12, R23, 0x9910, RZ ;  /* 0x00009910170c7816 */ /* 0x000fc600000000ff */
[----:B------:R-:W-:Y:S01]  /*0900*/  IMAD.MOV.U32 R11, RZ, RZ, R25 ;  /* 0x000000ffff0b7224 */ /* 0x000fe200078e0019 */
[----:B------:R-:W-:Y:S01]  /*0910*/  PRMT R24, R24, 0x9910, RZ ;  /* 0x0000991018187816 */ /* 0x000fe200000000ff */
[----:B------:R-:W-:Y:S02]  /*0920*/  IMAD R9, R9, UR6, RZ ;  /* 0x0000000609097c24 */ /* 0x000fe4000f8e02ff */
[----:B------:R-:W-:Y:S01]  /*0930*/  IMAD R11, R11, UR6, RZ ;  /* 0x000000060b0b7c24 */ /* 0x000fe2000f8e02ff */
        /* <DEDUP_REMOVED lines=9> */
[----:B------:R-:W-:Y:S01]  /*09d0*/  PRMT R13, R7, 0x9910, RZ ;  /* 0x00009910070d7816 */ /* 0x000fe200000000ff */
[----:B------:R-:W-:Y:S01]  /*09e0*/  IMAD.MOV.U32 R7, RZ, RZ, R14 ;  /* 0x000000ffff077224 */ /* 0x000fe200078e000e */
[----:B------:R-:W-:Y:S01]  /*09f0*/  PRMT R14, R4, 0x9910, RZ ;  /* 0x00009910040e7816 */ /* 0x000fe200000000ff */
[----:B------:R-:W-:Y:S01]  /*0a00*/  IMAD R5, R5, UR6, RZ ;  /* 0x0000000605057c24 */ /* 0x000fe2000f8e02ff */
[----:B------:R-:W-:Y:S01]  /*0a10*/  PRMT R9, R9, 0x9910, RZ ;  /* 0x0000991009097816 */ /* 0x000fe200000000ff */
[----:B------:R-:W-:Y:S01]  /*0a20*/  IMAD.MOV.U32 R8, RZ, RZ, R24 ;  /* 0x000000ffff087224 */ /* 0x000fe200078e0018 */
[----:B--2---:R-:W-:Y:S01]  /*0a30*/  PRMT R18, R18, 0x9910, RZ ;  /* 0x0000991012127816 */ /* 0x004fe200000000ff */
[----:B------:R-:W-:Y:S01]  /*0a40*/  IMAD.MOV.U32 R4, RZ, RZ, R13 ;  /* 0x000000ffff047224 */ /* 0x000fe200078e000d */
[----:B------:R-:W-:Y:S01]  /*0a50*/  PRMT R10, R22, 0x9910, RZ ;  /* 0x00009910160a7816 */ /* 0x000fe200000000ff */
[----:B------:R-:W-:Y:S01]  /*0a60*/  IMAD.MOV.U32 R13, RZ, RZ, R14 ;  /* 0x000000ffff0d7224 */ /* 0x000fe200078e000e */
[----:B------:R-:W-:Y:S01]  /*0a70*/  PRMT R11, R11, 0x9910, RZ ;  /* 0x000099100b0b7816 */ /* 0x000fe200000000ff */
[----:B------:R-:W-:Y:S01]  /*0a80*/  IMAD.MOV.U32 R14, RZ, RZ, R18 ;  /* 0x000000ffff0e7224 */ /* 0x000fe200078e0012 */
[----:B------:R-:W-:Y:S01]  /*0a90*/  PRMT R15, R5, 0x9910, RZ ;  /* 0x00009910050f7816 */ /* 0x000fe200000000ff */
[----:B------:R-:W-:-:S02]  /*0aa0*/  IMAD R9, R8, R9, RZ ;  /* 0x0000000908097224 */ /* 0x000fc400078e02ff */
[----:B------:R-:W-:Y:S02]  /*0ab0*/  IMAD R8, R4, R13, RZ ;  /* 0x0000000d04087224 */ /* 0x000fe400078e02ff */
[----:B------:R-:W-:Y:S02]  /*0ac0*/  IMAD R5, R10, R11, RZ ;  /* 0x0000000b0a057224 */ /* 0x000fe400078e02ff */
[----:B------:R-:W-:Y:S02]  /*0ad0*/  IMAD R7, R12, R7, RZ ;  /* 0x000000070c077224 */ /* 0x000fe400078e02ff */
[----:B------:R-:W-:Y:S01]  /*0ae0*/  IMAD R4, R14, R15, RZ ;  /* 0x0000000f0e047224 */ /* 0x000fe200078e02ff */
[----:B------:R-:W-:Y:S06]  /*0af0*/  @P0 BRA `(.L_x_19784) ;  /* 0x0000000000380947 */ /* 0x000fec0003800000 */
[----:B------:R-:W0:Y:S01]  /*0b00*/  LDCU.64 UR6, c[0x0][0x398] ;  /* 0x00007300ff0677ac */ /* 0x000e220008000a00 */
[C---:B------:R-:W-:Y:S01]  /*0b10*/  IADD3 R10, PT, PT, R0.reuse, UR4, RZ ;  /* 0x00000004000a7c10 */ /* 0x040fe2000fffe0ff */
        /* <DEDUP_REMOVED lines=12> */
.L_x_19784:
        /* <DEDUP_REMOVED lines=8> */
.L_x_19785:
[----:B------:R-:W-:-:S13]  /*0c60*/  ISETP.GE.U32.AND P0, PT, R0, UR5, PT ;  /* 0x0000000500007c0c */ /* 0x000fda000bf06070 */
[----:B------:R-:W-:Y:S05]  /*0c70*/  @P0 BRA `(.L_x_19787) ;  /* 0x0000000000380947 */ /* 0x000fea0003800000 */
[----:B------:R-:W2:Y:S01]  /*0c80*/  LDCU.64 UR6, c[0x0][0x398] ;  /* 0x00007300ff0677ac */ /* 0x000ea20008000a00 */
[C---:B------:R-:W-:Y:S02]  /*0c90*/  VIADD R2, R0.reuse, UR4 ;  /* 0x0000000400027c36 */ /* 0x040fe40008000000 */
[----:B------:R-:W-:-:S03]  /*0ca0*/  VIADD R0, R0, 0x80 ;  /* 0x0000008000007836 */ /* 0x000fc60000000000 */
[----:B--2---:R-:W-:-:S05]  /*0cb0*/  IADD3 R2, P0, PT, R2, UR6, RZ ;  /* 0x0000000602027c10 */ /* 0x004fca000ff1e0ff */
[----:B-1----:R-:W-:-:S05]  /*0cc0*/  IMAD.X R3, RZ, RZ, UR7, P0 ;  /* 0x00000007ff037e24 */ /* 0x002fca00080e06ff */
[----:B------:R1:W-:Y:S03]  /*0cd0*/  STG.E.U8 desc[UR12][R2.64], R9 ;  /* 0x0000000902007986 */ /* 0x0003e6000c10110c */
.L_x_19786:
        /* <DEDUP_REMOVED lines=8> */
.L_x_19787:
        /* <DEDUP_REMOVED lines=9> */
.L_x_19788:
[----:B------:R-:W-:Y:S05]  /*0df0*/  BSYNC.RELIABLE B1 ;  /* 0x0000000000017941 */ /* 0x000fea0003800100 */
.L_x_19783:
[----:B------:R-:W-:-:S13]  /*0e00*/  ISETP.GE.U32.AND P0, PT, R0, UR5, PT ;  /* 0x0000000500007c0c */ /* 0x000fda000bf06070 */
[----:B0-2---:R-:W0:Y:S01]  /*0e10*/  @!P0 LDC.64 R6, c[0x0][0x398] ;  /* 0x0000e600ff068b82 */ /* 0x005e220000000a00 */
[C---:B-1----:R-:W-:Y:S01]  /*0e20*/  @!P0 VIADD R3, R0.reuse, UR4 ;  /* 0x0000000400038c36 */ /* 0x042fe20008000000 */
[----:B------:R-:W-:-:S04]  /*0e30*/  @!P0 IADD3 R0, PT, PT, R0, 0x80, RZ ;  /* 0x0000008000008810 */ /* 0x000fc80007ffe0ff */
[----:B0-----:R-:W-:-:S05]  /*0e40*/  @!P0 IADD3 R2, P1, PT, R3, R6, RZ ;  /* 0x0000000603028210 */ /* 0x001fca0007f3e0ff */
[----:B------:R-:W-:-:S05]  /*0e50*/  @!P0 IMAD.X R3, RZ, RZ, R7, P1 ;  /* 0x000000ffff038224 */ /* 0x000fca00008e0607 */
[----:B------:R3:W-:Y:S03]  /*0e60*/  @!P0 STG.E.U8 desc[UR12][R2.64], R8 ;  /* 0x0000000802008986 */ /* 0x0007e6000c10110c */
.L_x_19789:
[----:B------:R-:W-:Y:S05]  /*0e70*/  BSYNC.RECONVERGENT B0 ;  /* 0x0000000000007941 */ /* 0x000fea0003800200 */
.L_x_19782:
        /* <DEDUP_REMOVED lines=9> */
.L_x_19781:
[----:B------:R-:W0:Y:S01]  /*0f10*/  LDCU.64 UR8, c[0x0][0x3a8] ;  /* 0x00007500ff0877ac */ /* 0x000e220008000a00 */
[----:B------:R-:W1:Y:S01]  /*0f20*/  S2R R0, SR_TID.X ;  /* 0x0000000000007919 */ /* 0x000e620000002100 */
[----:B------:R-:W2:Y:S01]  /*0f30*/  LDCU.64 UR6, c[0x0][0x3b0] ;  /* 0x00007600ff0677ac */ /* 0x000ea20008000a00 */
[----:B0-----:R-:W-:-:S04]  /*0f40*/  UIADD3 UR8, UP0, UPT, UR4, UR8, URZ ;  /* 0x0000000804087290 */ /* 0x001fc8000ff1e0ff */
[----:B------:R-:W-:Y:S02]  /*0f50*/  UIADD3.X UR9, UPT, UPT, URZ, UR9, URZ, UP0, !UPT ;  /* 0x00000009ff097290 */ /* 0x000fe400087fe4ff */
[----:B--2---:R-:W-:Y:S01]  /*0f60*/  UIADD3 UR6, UP1, UPT, UR4, UR6, URZ ;  /* 0x0000000604067290 */ /* 0x004fe2000ff3e0ff */
[----:B------:R-:W-:-:S03]  /*0f70*/  IMAD.U32 R6, RZ, RZ, UR8 ;  /* 0x00000008ff067e24 */ /* 0x000fc6000f8e00ff */
[----:B------:R-:W-:Y:S01]  /*0f80*/  IMAD.U32 R7, RZ, RZ, UR9 ;  /* 0x00000009ff077e24 */ /* 0x000fe2000f8e00ff */
[----:B------:R-:W-:Y:S01]  /*0f90*/  UIADD3.X UR7, UPT, UPT, URZ, UR7, URZ, UP1, !UPT ;  /* 0x00000007ff077290 */ /* 0x000fe20008ffe4ff */
[----:B------:R-:W-:Y:S02]  /*0fa0*/  IMAD.U32 R8, RZ, RZ, UR6 ;  /* 0x00000006ff087e24 */ /* 0x000fe4000f8e00ff */
[C---:B-1----:R-:W-:Y:S01]  /*0fb0*/  IMAD.WIDE.U32 R6, R0.reuse, 0x4, R6 ;  /* 0x0000000400067825 */ /* 0x042fe200078e0006 */
[----:B------:R-:W0:Y:S03]  /*0fc0*/  LDCU.64 UR8, c[0x0][0x398] ;  /* 0x00007300ff0877ac */ /* 0x000e260008000a00 */
[----:B------:R-:W-:Y:S01]  /*0fd0*/  IMAD.U32 R9, RZ, RZ, UR7 ;  /* 0x00000007ff097e24 */ /* 0x000fe2000f8e00ff */
[----:B------:R-:W2:Y:S01]  /*0fe0*/  LDG.E R4, desc[UR12][R6.64] ;  /* 0x0000000c06047981 */ /* 0x000ea2000c1e1900 */
[----:B------:R-:W-:-:S03]  /*0ff0*/  IMAD.WIDE.U32 R8, R0, 0x4, R8 ;  /* 0x0000000400087825 */ /* 0x000fc600078e0008 */
[----:B------:R1:W3:Y:S04]  /*1000*/  LDG.E R2, desc[UR12][R6.64+0x200] ;  /* 0x0002000c06027981 */ /* 0x0002e8000c1e1900 */
[----:B------:R-:W4:Y:S04]  /*1010*/  LDG.E R5, desc[UR12][R8.64] ;  /* 0x0000000c08057981 */ /* 0x000f28000c1e1900 */
[----:B------:R5:W3:Y:S01]  /*1020*/  LDG.E R3, desc[UR12][R8.64+0x200] ;  /* 0x0002000c08037981 */ /* 0x000ae2000c1e1900 */
[----:B------:R-:W-:Y:S02]  /*1030*/  UPRMT UR7, UR10, 0x9910, URZ ;  /* 0x000099100a077896 */ /* 0x000fe400080000ff */
[----:B0-----:R-:W-:Y:S01]  /*1040*/  UIADD3 UR6, UP0, UPT, UR4, UR8, URZ ;  /* 0x0000000804067290 */ /* 0x001fe2000ff1e0ff */
[----:B--2---:R-:W-:-:S02]  /*1050*/  PRMT R12, R4, 0x7772, RZ ;  /* 0x00007772040c7816 */ /* 0x004fc400000000ff */
[C---:B------:R-:W-:Y:S02]  /*1060*/  PRMT R14, R4.reuse, 0x7773, RZ ;  /* 0x00007773040e7816 */ /* 0x040fe400000000ff */
[C---:B------:R-:W-:Y:S02]  /*1070*/  PRMT R11, R4.reuse, 0x7771, RZ ;  /* 0x00007771040b7816 */ /* 0x040fe400000000ff */
[----:B------:R-:W-:Y:S01]  /*1080*/  LOP3.LUT R10, R4, 0xff, RZ, 0xc0, !PT ;  /* 0x000000ff040a7812 */ /* 0x000fe200078ec0ff */
[----:B-1----:R-:W-:Y:S01]  /*1090*/  IMAD.MOV.U32 R7, RZ, RZ, R12 ;  /* 0x000000ffff077224 */ /* 0x002fe200078e000c */
[C---:B----4-:R-:W-:Y:S01]  /*10a0*/  LOP3.LUT R4, R5.reuse, 0xff, RZ, 0xc0, !PT ;  /* 0x000000ff05047812 */ /* 0x050fe200078ec0ff */
[----:B-----5:R-:W-:Y:S01]  /*10b0*/  IMAD.MOV.U32 R8, RZ, RZ, R14 ;  /* 0x000000ffff087224 */ /* 0x020fe200078e000e */
[C---:B------:R-:W-:Y:S01]  /*10c0*/  PRMT R9, R5.reuse, 0x7771, RZ ;  /* 0x0000777105097816 */ /* 0x040fe200000000ff */
[----:B------:R-:W-:Y:S01]  /*10d0*/  IMAD.MOV.U32 R6, RZ, RZ, R11 ;  /* 0x000000ffff067224 */ /* 0x000fe200078e000b */
[----:B------:R-:W-:-:S02]  /*10e0*/  PRMT R13, R5, 0x7772, RZ ;  /* 0x00007772050d7816 */ /* 0x000fc400000000ff */
[----:B------:R-:W-:Y:S01]  /*10f0*/  PRMT R15, R5, 0x7773, RZ ;  /* 0x00007773050f7816 */ /* 0x000fe200000000ff */
[----:B------:R-:W-:Y:S02]  /*1100*/  IMAD R5, R10, UR7, RZ ;  /* 0x000000070a057c24 */ /* 0x000fe4000f8e02ff */
[----:B------:R-:W-:Y:S02]  /*1110*/  IMAD R7, R7, UR7, RZ ;  /* 0x0000000707077c24 */ /* 0x000fe4000f8e02ff */
[----:B------:R-:W-:Y:S02]  /*1120*/  IMAD R8, R8, UR7, RZ ;  /* 0x0000000708087c24 */ /* 0x000fe4000f8e02ff */
[----:B------:R-:W-:Y:S01]  /*1130*/  IMAD R6, R6, UR7, RZ ;  /* 0x0000000706067c24 */ /* 0x000fe2000f8e02ff */
[----:B------:R-:W-:Y:S01]  /*1140*/  PRMT R5, R5, 0x9910, RZ ;  /* 0x0000991005057816 */ /* 0x000fe200000000ff */
[----:B------:R-:W-:Y:S01]  /*1150*/  IMAD.MOV.U32 R10, RZ, RZ, R13 ;  /* 0x000000ffff0a7224 */ /* 0x000fe200078e000d */
[----:B------:R-:W-:Y:S01]  /*1160*/  PRMT R7, R7, 0x9910, RZ ;  /* 0x0000991007077816 */ /* 0x000fe200000000ff */
[----:B------:R-:W-:Y:S01]  /*1170*/  IMAD.MOV.U32 R11, RZ, RZ, R15 ;  /* 0x000000ffff0b7224 */ /* 0x000fe200078e000f */
[----:B------:R-:W-:-:S02]  /*1180*/  PRMT R8, R8, 0x9910, RZ ;  /* 0x0000991008087816 */ /* 0x000fc400000000ff */
[----:B------:R-:W-:Y:S01]  /*1190*/  PRMT R6, R6, 0x9910, RZ ;  /* 0x0000991006067816 */ /* 0x000fe200000000ff */
[----:B------:R-:W-:Y:S02]  /*11a0*/  IMAD R4, R4, R5, RZ ;  /* 0x0000000504047224 */ /* 0x000fe400078e02ff */
[----:B------:R-:W-:Y:S02]  /*11b0*/  IMAD R5, R10, R7, RZ ;  /* 0x000000070a057224 */ /* 0x000fe400078e02ff */
[----:B------:R-:W-:Y:S01]  /*11c0*/  IMAD R7, R11, R8, RZ ;  /* 0x000000080b077224 */ /* 0x000fe200078e02ff */
[C---:B---3--:R-:W-:Y:S01]  /*11d0*/  LOP3.LUT R8, R2.reuse, 0xff, RZ, 0xc0, !PT ;  /* 0x000000ff02087812 */ /* 0x048fe200078ec0ff */
[----:B------:R-:W-:Y:S01]  /*11e0*/  IMAD R6, R9, R6, RZ ;  /* 0x0000000609067224 */ /* 0x000fe200078e02ff */
[C---:B------:R-:W-:Y:S02]  /*11f0*/  PRMT R9, R2.reuse, 0x7771, RZ ;  /* 0x0000777102097816 */ /* 0x040fe400000000ff */
[----:B------:R-:W-:-:S02]  /*1200*/  PRMT R10, R2, 0x7772, RZ ;  /* 0x00007772020a7816 */ /* 0x000fc400000000ff */
[----:B------:R-:W-:Y:S02]  /*1210*/  PRMT R13, R2, 0x7773, RZ ;  /* 0x00007773020d7816 */ /* 0x000fe400000000ff */
[C---:B------:R-:W-:Y:S02]  /*1220*/  LOP3.LUT R2, R3.reuse, 0xff, RZ, 0xc0, !PT ;  /* 0x000000ff03027812 */ /* 0x040fe400078ec0ff */
[C---:B------:R-:W-:Y:S02]  /*1230*/  PRMT R11, R3.reuse, 0x7771, RZ ;  /* 0x00007771030b7816 */ /* 0x040fe400000000ff */
[C---:B------:R-:W-:Y:S02]  /*1240*/  PRMT R12, R3.reuse, 0x7772, RZ ;  /* 0x00007772030c7816 */ /* 0x040fe400000000ff */
[----:B------:R-:W-:Y:S01]  /*1250*/  PRMT R14, R3, 0x7773, RZ ;  /* 0x00007773030e7816 */ /* 0x000fe200000000ff */
[----:B------:R-:W-:Y:S02]  /*1260*/  IMAD R3, R8, UR7, RZ ;  /* 0x0000000708037c24 */ /* 0x000fe4000f8e02ff */
[----:B------:R-:W-:-:S02]  /*1270*/  IMAD.MOV.U32 R8, RZ, RZ, R9 ;  /* 0x000000ffff087224 */ /* 0x000fc400078e0009 */
[----:B------:R-:W-:Y:S02]  /*1280*/  IMAD.MOV.U32 R9, RZ, RZ, R10 ;  /* 0x000000ffff097224 */ /* 0x000fe400078e000a */
[----:B------:R-:W-:Y:S02]  /*1290*/  IMAD.MOV.U32 R10, RZ, RZ, R13 ;  /* 0x000000ffff0a7224 */ /* 0x000fe400078e000d */
[----:B------:R-:W-:Y:S02]  /*12a0*/  IMAD R8, R8, UR7, RZ ;  /* 0x0000000708087c24 */ /* 0x000fe4000f8e02ff */
[----:B------:R-:W-:Y:S02]  /*12b0*/  IMAD R10, R10, UR7, RZ ;  /* 0x000000070a0a7c24 */ /* 0x000fe4000f8e02ff */
[----:B------:R-:W-:Y:S01]  /*12c0*/  IMAD R9, R9, UR7, RZ ;  /* 0x0000000709097c24 */ /* 0x000fe2000f8e02ff */
[----:B------:R-:W-:Y:S02]  /*12d0*/  PRMT R8, R8, 0x9910, RZ ;  /* 0x0000991008087816 */ /* 0x000fe400000000ff */
[----:B------:R-:W-:-:S02]  /*12e0*/  PRMT R15, R10, 0x9910, RZ ;  /* 0x000099100a0f7816 */ /* 0x000fc400000000ff */
[----:B------:R-:W-:Y:S01]  /*12f0*/  PRMT R3, R3, 0x9910, RZ ;  /* 0x0000991003037816 */ /* 0x000fe200000000ff */
[----:B------:R-:W-:Y:S01]  /*1300*/  IMAD.MOV.U32 R10, RZ, RZ, R8 ;  /* 0x000000ffff0a7224 */ /* 0x000fe200078e0008 */
[----:B------:R-:W-:-:S03]  /*1310*/  PRMT R13, R9, 0x9910, RZ ;  /* 0x00009910090d7816 */ /* 0x000fc600000000ff */
[----:B------:R-:W-:Y:S02]  /*1320*/  IMAD R9, R11, R10, RZ ;  /* 0x0000000a0b097224 */ /* 0x000fe400078e02ff */
[----:B------:R-:W-:Y:S02]  /*1330*/  IMAD R8, R2, R3, RZ ;  /* 0x0000000302087224 */ /* 0x000fe400078e02ff */
[----:B------:R-:W-:Y:S02]  /*1340*/  IMAD R10, R12, R13, RZ ;  /* 0x0000000d0c0a7224 */ /* 0x000fe400078e02ff */
[----:B------:R-:W-:Y:S01]  /*1350*/  IMAD R11, R14, R15, RZ ;  /* 0x0000000f0e0b7224 */ /* 0x000fe200078e02ff */
[----:B------:R-:W-:Y:S01]  /*1360*/  UIADD3.X UR7, UPT, UPT, URZ, UR9, URZ, UP0, !UPT ;  /* 0x00000009ff077290 */ /* 0x000fe200087fe4ff */
[----:B------:R-:W-:Y:S02]  /*1370*/  LOP3.LUT R13, R4, 0xffff, RZ, 0xc0, !PT ;  /* 0x0000ffff040d7812 */ /* 0x000fe400078ec0ff */
[----:B------:R-:W-:-:S02]  /*1380*/  LOP3.LUT R8, R8, 0xffff, RZ, 0xc0, !PT ;  /* 0x0000ffff08087812 */ /* 0x000fc400078ec0ff */
[----:B------:R-:W-:Y:S02]  /*1390*/  LOP3.LUT R6, R6, 0xffff, RZ, 0xc0, !PT ;  /* 0x0000ffff06067812 */ /* 0x000fe400078ec0ff */
[----:B------:R-:W-:Y:S02]  /*13a0*/  LOP3.LUT R7, R7, 0xffff, RZ, 0xc0, !PT ;  /* 0x0000ffff07077812 */ /* 0x000fe400078ec0ff */
[----:B------:R-:W-:Y:S02]  /*13b0*/  LOP3.LUT R4, R5, 0xffff, RZ, 0xc0, !PT ;  /* 0x0000ffff05047812 */ /* 0x000fe400078ec0ff */
[----:B------:R-:W-:Y:S02]  /*13c0*/  LOP3.LUT R9, R9, 0xffff, RZ, 0xc0, !PT ;  /* 0x0000ffff09097812 */ /* 0x000fe400078ec0ff */
[----:B------:R-:W-:Y:S02]  /*13d0*/  LOP3.LUT R11, R11, 0xffff, RZ, 0xc0, !PT ;  /* 0x0000ffff0b0b7812 */ /* 0x000fe400078ec0ff */
[----:B------:R-:W-:Y:S01]  /*13e0*/  LOP3.LUT R10, R10, 0xffff, RZ, 0xc0, !PT ;  /* 0x0000ffff0a0a7812 */ /* 0x000fe200078ec0ff */
[----:B------:R-:W-:Y:S01]  /*13f0*/  IMAD.U32 R2, RZ, RZ, UR6 ;  /* 0x00000006ff027e24 */ /* 0x000fe2000f8e00ff */
[----:B------:R-:W-:Y:S01]  /*1400*/  PRMT R13, R13, 0x3340, R6 ;  /* 0x000033400d0d7816 */ /* 0x000fe20000000006 */
[----:B------:R-:W-:Y:S01]  /*1410*/  IMAD.U32 R3, RZ, RZ, UR7 ;  /* 0x00000007ff037e24 */ /* 0x000fe2000f8e00ff */
[----:B------:R-:W-:-:S02]  /*1420*/  PRMT R4, R4, 0x3340, R7 ;  /* 0x0000334004047816 */ /* 0x000fc40000000007 */
[----:B------:R-:W-:Y:S02]  /*1430*/  PRMT R9, R8, 0x3340, R9 ;  /* 0x0000334008097816 */ /* 0x000fe40000000009 */
[----:B------:R-:W-:Y:S01]  /*1440*/  PRMT R10, R10, 0x3340, R11 ;  /* 0x000033400a0a7816 */ /* 0x000fe2000000000b */
[----:B------:R-:W-:Y:S01]  /*1450*/  IMAD.WIDE.U32 R2, R0, 0x4, R2 ;  /* 0x0000000400027825 */ /* 0x000fe200078e0002 */
[----:B------:R-:W-:Y:S02]  /*1460*/  PRMT R13, R13, 0x5410, R4 ;  /* 0x000054100d0d7816 */ /* 0x000fe40000000004 */
[----:B------:R-:W-:-:S03]  /*1470*/  PRMT R9, R9, 0x5410, R10 ;  /* 0x0000541009097816 */ /* 0x000fc6000000000a */
[----:B------:R-:W-:Y:S04]  /*1480*/  STG.E desc[UR12][R2.64], R13 ;  /* 0x0000000d02007986 */ /* 0x000fe8000c10190c */
[----:B------:R-:W-:Y:S01]  /*1490*/  STG.E desc[UR12][R2.64+0x200], R9 ;  /* 0x0002000902007986 */ /* 0x000fe2000c10190c */
[----:B------:R-:W-:Y:S05]  /*14a0*/  EXIT ;  /* 0x000000000000794d */ /* 0x000fea0003800000 */
.L_x_19790:
        /* <DEDUP_REMOVED lines=13> */
.L_x_23617:


//--------------------- .text._ZN2at6native29vectorized_elementwise_kernelILi8EZZZNS0_54_GLOBAL__N__d8c5977b_16_LinearAlgebra_cu_9e10b42f_324316addr_kernel_cudaERNS_14TensorIteratorERKN3c106ScalarES8_ENKUlvE_clEvENKUlvE0_clEvEUlaaaE_St5arrayIPcLm4EEEEviT0_T1_ --------------------------
	.section	.text._ZN2at6native29vectorized_elementwise_kernelILi8EZZZNS0_54_GLOBAL__N__d8c5977b_16_LinearAlgebra_cu_9e10b42f_324316addr_kernel_cudaERNS_14TensorIteratorERKN3c106ScalarES8_ENKUlvE_clEvENKUlvE0_clEvEUlaaaE_St5arrayIPcLm4EEEEviT0_T1_,"ax",@progbits
	.align	128
        .global         _ZN2at6native29vectorized_elementwise_kernelILi8EZZZNS0_54_GLOBAL__N__d8c5977b_16_LinearAlgebra_cu_9e10b42f_324316addr_kernel_cudaERNS_14TensorIteratorERKN3c106ScalarES8_ENKUlvE_clEvENKUlvE0_clEvEUlaaaE_St5arrayIPcLm4EEEEviT0_T1_
        .type           _ZN2at6native29vectorized_elementwise_kernelILi8EZZZNS0_54_GLOBAL__N__d8c5977b_16_LinearAlgebra_cu_9e10b42f_324316addr_kernel_cudaERNS_14TensorIteratorERKN3c106ScalarES8_ENKUlvE_clEvENKUlvE0_clEvEUlaaaE_St5arrayIPcLm4EEEEviT0_T1_,@function
        .size           _ZN2at6native29vectorized_elementwise_kernelILi8EZZZNS0_54_GLOBAL__N__d8c5977b_16_LinearAlgebra_cu_9e10b42f_324316addr_kernel_cudaERNS_14TensorIteratorERKN3c106ScalarES8_ENKUlvE_clEvENKUlvE0_clEvEUlaaaE_St5arrayIPcLm4EEEEviT0_T1_,(.L_x_23618 - _ZN2at6native29vectorized_elementwise_kernelILi8EZZZNS0_54_GLOBAL__N__d8c5977b_16_LinearAlgebra_cu_9e10b42f_324316addr_kernel_cudaERNS_14TensorIteratorERKN3c106ScalarES8_ENKUlvE_clEvENKUlvE0_clEvEUlaaaE_St5arrayIPcLm4EEEEviT0_T1_)
        .other          _ZN2at6native29vectorized_elementwise_kernelILi8EZZZNS0_54_GLOBAL__N__d8c5977b_16_LinearAlgebra_cu_9e10b42f_324316addr_kernel_cudaERNS_14TensorIteratorERKN3c106ScalarES8_ENKUlvE_clEvENKUlvE0_clEvEUlaaaE_St5arrayIPcLm4EEEEviT0_T1_,@"STO_CUDA_ENTRY STV_DEFAULT"
_ZN2at6native29vectorized_elementwise_kernelILi8EZZZNS0_54_GLOBAL__N__d8c5977b_16_LinearAlgebra_cu_9e10b42f_324316addr_kernel_cudaERNS_14TensorIteratorERKN3c106ScalarES8_ENKUlvE_clEvENKUlvE0_clEvEUlaaaE_St5arrayIPcLm4EEEEviT0_T1_:
.text._ZN2at6native29vectorized_elementwise_kernelILi8EZZZNS0_54_GLOBAL__N__d8c5977b_16_LinearAlgebra_cu_9e10b42f_324316addr_kernel_cudaERNS_14TensorIteratorERKN3c106ScalarES8_ENKUlvE_clEvENKUlvE0_clEvEUlaaaE_St5arrayIPcLm4EEEEviT0_T1_:
[----:B------:R-:W-:Y:S01]  /*0000*/  LDC R1, c[0x0][0x37c] ;  /* 0x0000df00ff017b82 */ /* 0x000fe20000000800 */
[----:B------:R-:W-:Y:S05]  /*0010*/  EXIT ;  /* 0x000000000000794d */ /* 0x000fea0003800000 */
.L_x_19791:
        /* <DEDUP_REMOVED lines=14> */
.L_x_23618:


//--------------------- .text._ZN2at6native18elementwise_kernelILi128ELi4EZNS0_15gpu_kernel_implIZZZNS0_54_GLOBAL__N__d8c5977b_16_LinearAlgebra_cu_9e10b42f_324316addr_kernel_cudaERNS_14TensorIteratorERKN3c106ScalarES9_ENKUlvE_clEvENKUlvE_clEvEUlhhhE0_EEvRNS_18TensorIteratorBaseERKT_EUliE_EEviT1_ --------------------------
	.section	.text._ZN2at6native18elementwise_kernelILi128ELi4EZNS0_15gpu_kernel_implIZZZNS0_54_GLOBAL__N__d8c5977b_16_LinearAlgebra_cu_9e10b42f_324316addr_kernel_cudaERNS_14TensorIteratorERKN3c106ScalarES9_ENKUlvE_clEvENKUlvE_clEvEUlhhhE0_EEvRNS_18TensorIteratorBaseERKT_EUliE_EEviT1_,"ax",@progbits
	.align	128
        .global         _ZN2at6native18elementwise_kernelILi128ELi4EZNS0_15gpu_kernel_implIZZZNS0_54_GLOBAL__N__d8c5977b_16_LinearAlgebra_cu_9e10b42f_324316addr_kernel_cudaERNS_14TensorIteratorERKN3c106ScalarES9_ENKUlvE_clEvENKUlvE_clEvEUlhhhE0_EEvRNS_18TensorIteratorBaseERKT_EUliE_EEviT1_
        .type           _ZN2at6native18elementwise_kernelILi128ELi4EZNS0_15gpu_kernel_implIZZZNS0_54_GLOBAL__N__d8c5977b_16_LinearAlgebra_cu_9e10b42f_324316addr_kernel_cudaERNS_14TensorIteratorERKN3c106ScalarES9_ENKUlvE_clEvENKUlvE_clEvEUlhhhE0_EEvRNS_18TensorIteratorBaseERKT_EUliE_EEviT1_,@function
        .size           _ZN2at6native18elementwise_kernelILi128ELi4EZNS0_15gpu_kernel_implIZZZNS0_54_GLOBAL__N__d8c5977b_16_LinearAlgebra_cu_9e10b42f_324316addr_kernel_cudaERNS_14TensorIteratorERKN3c106ScalarES9_ENKUlvE_clEvENKUlvE_clEvEUlhhhE0_EEvRNS_18TensorIteratorBaseERKT_EUliE_EEviT1_,(.L_x_23619 - _ZN2at6native18elementwise_kernelILi128ELi4EZNS0_15gpu_kernel_implIZZZNS0_54_GLOBAL__N__d8c5977b_16_LinearAlgebra_cu_9e10b42f_324316addr_kernel_cudaERNS_14TensorIteratorERKN3c106ScalarES9_ENKUlvE_clEvENKUlvE_clEvEUlhhhE0_EEvRNS_18TensorIteratorBaseERKT_EUliE_EEviT1_)
        .other          _ZN2at6native18elementwise_kernelILi128ELi4EZNS0_15gpu_kernel_implIZZZNS0_54_GLOBAL__N__d8c5977b_16_LinearAlgebra_cu_9e10b42f_324316addr_kernel_cudaERNS_14TensorIteratorERKN3c106ScalarES9_ENKUlvE_clEvENKUlvE_clEvEUlhhhE0_EEvRNS_18TensorIteratorBaseERKT_EUliE_EEviT1_,@"STO_CUDA_ENTRY STV_DEFAULT"
_ZN2at6native18elementwise_kernelILi128ELi4EZNS0_15gpu_kernel_implIZZZNS0_54_GLOBAL__N__d8c5977b_16_LinearAlgebra_cu_9e10b42f_324316addr_kernel_cudaERNS_14TensorIteratorERKN3c106ScalarES9_ENKUlvE_clEvENKUlvE_clEvEUlhhhE0_EEvRNS_18TensorIteratorBaseERKT_EUliE_EEviT1_:
.text._ZN2at6native18elementwise_kernelILi128ELi4EZNS0_15gpu_kernel_implIZZZNS0_54_GLOBAL__N__d8c5977b_16_LinearAlgebra_cu_9e10b42f_324316addr_kernel_cudaERNS_14TensorIteratorERKN3c106ScalarES9_ENKUlvE_clEvENKUlvE_clEvEUlhhhE0_EEvRNS_18TensorIteratorBaseERKT_EUliE_EEviT1_:
        /* <DEDUP_REMOVED lines=401> */
.L_x_19794:
        /* <DEDUP_REMOVED lines=16> */
.L_x_19798:
[----:B------:R0:W5:Y:S01]  /*1a10*/  LDG.E.U8 R18, desc[UR36][R4.64] ;  /* 0x0000002404127981 */ /* 0x000162000c1e1100 */
[----:B------:R-:W-:Y:S05]  /*1a20*/  BRA `(.L_x_19800) ;  /* 0x0000000c005c7947 */ /* 0x000fea0003800000 */
.L_x_19797:
        /* <DEDUP_REMOVED lines=8> */
.L_x_19802:
[----:B------:R3:W5:Y:S01]  /*1ab0*/  LDG.E.U8 R18, desc[UR36][R4.64] ;  /* 0x0000002404127981 */ /* 0x000762000c1e1100 */
[----:B------:R-:W-:Y:S05]  /*1ac0*/  BRA `(.L_x_19800) ;  /* 0x0000000c00347947 */ /* 0x000fea0003800000 */
.L_x_19801:
[----:B------:R0:W5:Y:S01]  /*1ad0*/  LDG.E.U16 R18, desc[UR36][R4.64] ;  /* 0x0000002404127981 */ /* 0x000162000c1e1500 */
[----:B------:R-:W-:Y:S05]  /*1ae0*/  BRA `(.L_x_19800) ;  /* 0x0000000c002c7947 */ /* 0x000fea0003800000 */
.L_x_19796:
[----:B------:R-:W-:-:S09]  /*1af0*/  UISETP.GT.AND UP0, UPT, UR4, 0x6, UPT ;  /* 0x000000060400788c */ /* 0x000fd2000bf04270 */
[----:B------:R-:W-:Y:S05]  /*1b00*/  BRA.U UP0, `(.L_x_19803) ;  /* 0x0000000100347547 */ /* 0x000fea000b800000 */
[----:B------:R-:W-:-:S09]  /*1b10*/  UISETP.NE.AND UP0, UPT, UR4, 0x5, UPT ;  /* 0x000000050400788c */ /* 0x000fd2000bf05270 */
[----:B------:R-:W-:Y:S05]  /*1b20*/  BRA.U !UP0, `(.L_x_19804) ;  /* 0x0000000108187547 */ /* 0x000fea000b800000 */
[----:B------:R-:W-:-:S09]  /*1b30*/  UISETP.NE.AND UP0, UPT, UR4, 0x6, UPT ;  /* 0x000000060400788c */ /* 0x000fd2000bf05270 */
[----:B------:R-:W-:Y:S05]  /*1b40*/  BRA.U UP0, `(.L_x_19799) ;  /* 0x0000000900907547 */ /* 0x000fea000b800000 */
[----:B------:R-:W2:Y:S02]  /*1b50*/  LDG.E R2, desc[UR36][R4.64] ;  /* 0x0000002404027981 */ /* 0x000ea4000c1e1900 */
[----:B--2---:R-:W0:Y:S02]  /*1b60*/  F2I.S64.TRUNC R2, R2 ;  /* 0x0000000200027311 */ /* 0x004e24000020d900 */
[----:B0-----:R-:W-:Y:S01]  /*1b70*/  PRMT R18, R2, 0x7610, R18 ;  /* 0x0000761002127816 */ /* 0x001fe20000000012 */
[----:B------:R-:W-:Y:S06]  /*1b80*/  BRA `(.L_x_19800) ;  /* 0x0000000c00047947 */ /* 0x000fec0003800000 */
.L_x_19804:
[----:B------:R-:W2:Y:S02]  /*1b90*/  LDG.E.U16 R2, desc[UR36][R4.64] ;  /* 0x0000002404027981 */ /* 0x000ea4000c1e1500 */
[----:B--2---:R-:W-:-:S06]  /*1ba0*/  HADD2.F32 R2, -RZ, R2.H0_H0 ;  /* 0x20000002ff027230 */ /* 0x004fcc0000004100 */
[----:B------:R-:W0:Y:S02]  /*1bb0*/  F2I.S64.TRUNC R2, R2 ;  /* 0x0000000200027311 */ /* 0x000e24000020d900 */
[----:B0-----:R-:W-:Y:S01]  /*1bc0*/  PRMT R18, R2, 0x7610, R18 ;  /* 0x0000761002127816 */ /* 0x001fe20000000012 */
[----:B------:R-:W-:Y:S06]  /*1bd0*/  BRA `(.L_x_19800) ;  /* 0x0000000800f07947 */ /* 0x000fec0003800000 */
.L_x_19803:
[----:B------:R-:W-:-:S09]  /*1be0*/  UISETP.NE.AND UP0, UPT, UR4, 0x7, UPT ;  /* 0x000000070400788c */ /* 0x000fd2000bf05270 */
[----:B------:R-:W-:Y:S05]  /*1bf0*/  BRA.U !UP0, `(.L_x_19805) ;  /* 0x0000000108347547 */ /* 0x000fea000b800000 */
        /* <DEDUP_REMOVED lines=8> */
.L_x_19806:
[----:B------:R-:W2:Y:S02]  /*1c80*/  LDG.E.U16 R4, desc[UR36][R4.64] ;  /* 0x0000002404047981 */ /* 0x000ea4000c1e1500 */
[----:B--2---:R-:W-:-:S06]  /*1c90*/  HADD2.F32 R2, -RZ, R4.H0_H0 ;  /* 0x20000004ff027230 */ /* 0x004fcc0000004100 */
[----:B------:R-:W0:Y:S02]  /*1ca0*/  F2I.S64.TRUNC R2, R2 ;  /* 0x0000000200027311 */ /* 0x000e24000020d900 */
[----:B0-----:R-:W-:Y:S01]  /*1cb0*/  PRMT R18, R2, 0x7610, R18 ;  /* 0x0000761002127816 */ /* 0x001fe20000000012 */
[----:B------:R-:W-:Y:S06]  /*1cc0*/  BRA `(.L_x_19800) ;  /* 0x0000000800b47947 */ /* 0x000fec0003800000 */
.L_x_19805:
[----:B------:R-:W2:Y:S02]  /*1cd0*/  LDG.E.64 R2, desc[UR36][R4.64] ;  /* 0x0000002404027981 */ /* 0x000ea4000c1e1b00 */
[----:B--2---:R-:W0:Y:S02]  /*1ce0*/  F2I.S64.F64.TRUNC R2, R2 ;  /* 0x0000000200027311 */ /* 0x004e24000030d900 */
[----:B0-----:R-:W-:Y:S01]  /*1cf0*/  PRMT R18, R2, 0x7610, R18 ;  /* 0x0000761002127816 */ /* 0x001fe20000000012 */
[----:B------:R-:W-:Y:S06]  /*1d00*/  BRA `(.L_x_19800) ;  /* 0x0000000800a47947 */ /* 0x000fec0003800000 */
.L_x_19795:
        /* <DEDUP_REMOVED lines=12> */
.L_x_19809:
[----:B------:R-:W2:Y:S02]  /*1dd0*/  LDG.E.64 R4, desc[UR36][R4.64] ;  /* 0x0000002404047981 */ /* 0x000ea4000c1e1b00 */
[----:B--2---:R-:W0:Y:S02]  /*1de0*/  F2I.S64.F64.TRUNC R2, R4 ;  /* 0x0000000400027311 */ /* 0x004e24000030d900 */
[----:B0-----:R-:W-:Y:S01]  /*1df0*/  PRMT R18, R2, 0x7610, R18 ;  /* 0x0000761002127816 */ /* 0x001fe20000000012 */
[----:B------:R-:W-:Y:S06]  /*1e00*/  BRA `(.L_x_19800) ;  /* 0x0000000800647947 */ /* 0x000fec0003800000 */
.L_x_19808:
        /* <DEDUP_REMOVED lines=24> */
[----:B------:R-:W0:Y:S02]  /*1f90*/  F2I.S64.TRUNC R2, R3 ;  /* 0x0000000300027311 */ /* 0x000e24000020d900 */
[----:B0-----:R-:W-:Y:S01]  /*1fa0*/  PRMT R18, R2, 0x7610, R18 ;  /* 0x0000761002127816 */ /* 0x001fe20000000012 */
[----:B------:R-:W-:Y:S06]  /*1fb0*/  BRA `(.L_x_19800) ;  /* 0x0000000400f87947 */ /* 0x000fec0003800000 */
.L_x_19811:
        /* <DEDUP_REMOVED lines=12> */
[----:B0-----:R-:W-:Y:S01]  /*2080*/  PRMT R18, R2, 0x7610, R18 ;  /* 0x0000761002127816 */ /* 0x001fe20000000012 */
[----:B------:R-:W-:Y:S06]  /*2090*/  BRA `(.L_x_19800) ;  /* 0x0000000400c07947 */ /* 0x000fec0003800000 */
.L_x_19810:
[----:B------:R-:W2:Y:S02]  /*20a0*/  LDG.E.U16 R2, desc[UR36][R4.64] ;  /* 0x0000002404027981 */ /* 0x000ea4000c1e1500 */
[----:B--2---:R-:W-:-:S06]  /*20b0*/  IMAD.U32 R2, R2, 0x10000, RZ ;  /* 0x0001000002027824 */ /* 0x004fcc00078e00ff */
[----:B------:R-:W0:Y:S02]  /*20c0*/  F2I.S64.TRUNC R2, R2 ;  /* 0x0000000200027311 */ /* 0x000e24000020d900 */
[----:B0-----:R-:W-:Y:S01]  /*20d0*/  PRMT R18, R2, 0x7610, R18 ;  /* 0x0000761002127816 */ /* 0x001fe20000000012 */
[----:B------:R-:W-:Y:S06]  /*20e0*/  BRA `(.L_x_19800) ;  /* 0x0000000400ac7947 */ /* 0x000fec0003800000 */
.L_x_19807:
        /* <DEDUP_REMOVED lines=10> */
.L_x_19814:
        /* <DEDUP_REMOVED lines=21> */
.L_x_19818:
[----:B------:R-:W-:Y:S05]  /*22e0*/  BSYNC.RECONVERGENT B1 ;  /* 0x0000000000017941 */ /* 0x000fea0003800200 */
.L_x_19817:
[----:B------:R-:W-:Y:S01]  /*22f0*/  IMAD.SHL.U32 R0, R0, 0x100000, RZ ;  /* 0x0010000000007824 */ /* 0x000fe200078e00ff */
[----:B------:R-:W-:-:S04]  /*2300*/  LEA R2, R2, 0x3b800000, 0x17 ;  /* 0x3b80000002027811 */ /* 0x000fc800078eb8ff */
[----:B------:R-:W-:-:S07]  /*2310*/  LOP3.LUT R2, R2, R0, R7, 0xfe, !PT ;  /* 0x0000000002027212 */ /* 0x000fce00078efe07 */
.L_x_19816:
[----:B------:R-:W-:Y:S05]  /*2320*/  BSYNC.RECONVERGENT B0 ;  /* 0x0000000000007941 */ /* 0x000fea0003800200 */
.L_x_19815:
[----:B------:R-:W0:Y:S02]  /*2330*/  F2I.S64.TRUNC R2, R2 ;  /* 0x0000000200027311 */ /* 0x000e24000020d900 */
[----:B0-----:R-:W-:Y:S01]  /*2340*/  PRMT R18, R2, 0x7610, R18 ;  /* 0x0000761002127816 */ /* 0x001fe20000000012 */
[----:B------:R-:W-:Y:S06]  /*2350*/  BRA `(.L_x_19800) ;  /* 0x0000000400107947 */ /* 0x000fec0003800000 */
.L_x_19813:
        /* <DEDUP_REMOVED lines=21> */
.L_x_19822:
[----:B------:R-:W-:Y:S05]  /*24b0*/  BSYNC.RECONVERGENT B1 ;  /* 0x0000000000017941 */ /* 0x000fea0003800200 */
.L_x_19821:
[----:B------:R-:W-:Y:S01]  /*24c0*/  IMAD.SHL.U32 R0, R0, 0x200000, RZ ;  /* 0x0020000000007824 */ /* 0x000fe200078e00ff */
[----:B------:R-:W-:-:S04]  /*24d0*/  LEA R2, R2, 0x37800000, 0x17 ;  /* 0x3780000002027811 */ /* 0x000fc800078eb8ff */
[----:B------:R-:W-:-:S07]  /*24e0*/  LOP3.LUT R2, R2, R0, R7, 0xfe, !PT ;  /* 0x0000000002027212 */ /* 0x000fce00078efe07 */
.L_x_19820:
[----:B------:R-:W-:Y:S05]  /*24f0*/  BSYNC.RECONVERGENT B0 ;  /* 0x0000000000007941 */ /* 0x000fea0003800200 */
.L_x_19819:
[----:B------:R-:W0:Y:S02]  /*2500*/  F2I.S64.TRUNC R2, R2 ;  /* 0x0000000200027311 */ /* 0x000e24000020d900 */
[----:B0-----:R-:W-:Y:S01]  /*2510*/  PRMT R18, R2, 0x7610, R18 ;  /* 0x0000761002127816 */ /* 0x001fe20000000012 */
[----:B------:R-:W-:Y:S06]  /*2520*/  BRA `(.L_x_19800) ;  /* 0x00000000009c7947 */ /* 0x000fec0003800000 */
.L_x_19812:
[----:B------:R-:W-:-:S09]  /*2530*/  UISETP.NE.AND UP0, UPT, UR4, 0x1c, UPT ;  /* 0x0000001c0400788c */ /* 0x000fd2000bf05270 */
[----:B------:R-:W-:Y:S05]  /*2540*/  BRA.U !UP0, `(.L_x_19823) ;  /* 0x0000000108907547 */ /* 0x000fea000b800000 */
[----:B------:R-:W-:-:S09]  /*2550*/  UISETP.NE.AND UP0, UPT, UR4, 0x1d, UPT ;  /* 0x0000001d0400788c */ /* 0x000fd2000bf05270 */
[----:B------:R-:W-:Y:S05]  /*2560*/  BRA.U !UP0, `(.L_x_19824) ;  /* 0x0000000108807547 */ /* 0x000fea000b800000 */
[----:B------:R-:W-:-:S09]  /*2570*/  UISETP.NE.AND UP0, UPT, UR4, 0x2c, UPT ;  /* 0x0000002c0400788c */ /* 0x000fd2000bf05270 */
[----:B------:R-:W-:Y:S05]  /*2580*/  BRA.U !UP0, `(.L_x_19825) ;  /* 0x0000000108487547 */ /* 0x000fea000b800000 */
.L_x_19799:
        /* <DEDUP_REMOVED lines=16> */
.L_x_19826:
[----:B------:R-:W-:Y:S01]  /*2690*/  PRMT R18, RZ, 0x7610, R18 ;  /* 0x00007610ff127816 */ /* 0x000fe20000000012 */
[----:B------:R-:W-:Y:S06]  /*26a0*/  BRA `(.L_x_19800) ;  /* 0x00000000003c7947 */ /* 0x000fec0003800000 */
.L_x_19825:
        /* <DEDUP_REMOVED lines=8> */
.L_x_19828:
[----:B------:R-:W-:Y:S05]  /*2730*/  BSYNC.RECONVERGENT B0 ;  /* 0x0000000000007941 */ /* 0x000fea0003800200 */
.L_x_19827:
[----:B------:R-:W0:Y:S02]  /*2740*/  F2I.S64.TRUNC R2, R2 ;  /* 0x0000000200027311 */ /* 0x000e24000020d900 */
[----:B0-----:R-:W-:Y:S01]  /*2750*/  PRMT R18, R2, 0x7610, R18 ;  /* 0x0000761002127816 */ /* 0x001fe20000000012 */
[----:B------:R-:W-:Y:S06]  /*2760*/  BRA `(.L_x_19800) ;  /* 0x00000000000c7947 */ /* 0x000fec0003800000 */
.L_x_19824:
[----:B------:R2:W5:Y:S01]  /*2770*/  LDG.E.U8 R18, desc[UR36][R4.64] ;  /* 0x0000002404127981 */ /* 0x000562000c1e1100 */
[----:B------:R-:W-:Y:S05]  /*2780*/  BRA `(.L_x_19800) ;  /* 0x0000000000047947 */ /* 0x000fea0003800000 */
.L_x_19823:
[----:B------:R1:W5:Y:S02]  /*2790*/  LDG.E.U8 R18, desc[UR36][R4.64] ;  /* 0x0000002404127981 */ /* 0x000364000c1e1100 */
.L_x_19800:
        /* <DEDUP_REMOVED lines=16> */
.L_x_19832:
[----:B------:R3:W5:Y:S01]  /*28a0*/  LDG.E.U8 R22, desc[UR36][R4.64] ;  /* 0x0000002404167981 */ /* 0x000762000c1e1100 */
[----:B------:R-:W-:Y:S05]  /*28b0*/  BRA `(.L_x_19834) ;  /* 0x0000000c005c7947 */ /* 0x000fea0003800000 */
.L_x_19831:
        /* <DEDUP_REMOVED lines=8> */
.L_x_19836:
[----:B------:R1:W5:Y:S01]  /*2940*/  LDG.E.U8 R22, desc[UR36][R4.64] ;  /* 0x0000002404167981 */ /* 0x000362000c1e1100 */
[----:B------:R-:W-:Y:S05]  /*2950*/  BRA `(.L_x_19834) ;  /* 0x0000000c00347947 */ /* 0x000fea0003800000 */
.L_x_19835:
[----:B------:R2:W5:Y:S01]  /*2960*/  LDG.E.U16 R22, desc[UR36][R4.64] ;  /* 0x0000002404167981 */ /* 0x000562000c1e1500 */
[----:B------:R-:W-:Y:S05]  /*2970*/  BRA `(.L_x_19834) ;  /* 0x0000000c002c7947 */ /* 0x000fea0003800000 */
.L_x_19830:
        /* <DEDUP_REMOVED lines=10> */
.L_x_19838:
[----:B------:R-:W2:Y:S02]  /*2a20*/  LDG.E.U16 R2, desc[UR36][R4.64] ;  /* 0x0000002404027981 */ /* 0x000ea4000c1e1500 */
[----:B--2---:R-:W-:-:S06]  /*2a30*/  HADD2.F32 R2, -RZ, R2.H0_H0 ;  /* 0x20000002ff027230 */ /* 0x004fcc0000004100 */
[----:B------:R-:W0:Y:S02]  /*2a40*/  F2I.S64.TRUNC R2, R2 ;  /* 0x0000000200027311 */ /* 0x000e24000020d900 */
[----:B0-----:R-:W-:Y:S01]  /*2a50*/  PRMT R22, R2, 0x7610, R22 ;  /* 0x0000761002167816 */ /* 0x001fe20000000016 */
[----:B------:R-:W-:Y:S06]  /*2a60*/  BRA `(.L_x_19834) ;  /* 0x0000000800f07947 */ /* 0x000fec0003800000 */
.L_x_19837:
        /* <DEDUP_REMOVED lines=10> */
.L_x_19840:
[----:B------:R-:W2:Y:S02]  /*2b10*/  LDG.E.U16 R4, desc[UR36][R4.64] ;  /* 0x0000002404047981 */ /* 0x000ea4000c1e1500 */
[----:B--2---:R-:W-:-:S06]  /*2b20*/  HADD2.F32 R2, -RZ, R4.H0_H0 ;  /* 0x20000004ff027230 */ /* 0x004fcc0000004100 */
[----:B------:R-:W0:Y:S02]  /*2b30*/  F2I.S64.TRUNC R2, R2 ;  /* 0x0000000200027311 */ /* 0x000e24000020d900 */
[----:B0-----:R-:W-:Y:S01]  /*2b40*/  PRMT R22, R2, 0x7610, R22 ;  /* 0x0000761002167816 */ /* 0x001fe20000000016 */
[----:B------:R-:W-:Y:S06]  /*2b50*/  BRA `(.L_x_19834) ;  /* 0x0000000800b47947 */ /* 0x000fec0003800000 */
.L_x_19839:
[----:B------:R-:W2:Y:S02]  /*2b60*/  LDG.E.64 R2, desc[UR36][R4.64] ;  /* 0x0000002404027981 */ /* 0x000ea4000c1e1b00 */
[----:B--2---:R-:W0:Y:S02]  /*2b70*/  F2I.S64.F64.TRUNC R2, R2 ;  /* 0x0000000200027311 */ /* 0x004e24000030d900 */
[----:B0-----:R-:W-:Y:S01]  /*2b80*/  PRMT R22, R2, 0x7610, R22 ;  /* 0x0000761002167816 */ /* 0x001fe20000000016 */
[----:B------:R-:W-:Y:S06]  /*2b90*/  BRA `(.L_x_19834) ;  /* 0x0000000800a47947 */ /* 0x000fec0003800000 */
.L_x_19829:
        /* <DEDUP_REMOVED lines=12> */
.L_x_19843:
[----:B------:R-:W2:Y:S02]  /*2c60*/  LDG.E.64 R4, desc[UR36][R4.64] ;  /* 0x0000002404047981 */ /* 0x000ea4000c1e1b00 */
[----:B--2---:R-:W0:Y:S02]  /*2c70*/  F2I.S64.F64.TRUNC R2, R4 ;  /* 0x0000000400027311 */ /* 0x004e24000030d900 */
[----:B0-----:R-:W-:Y:S01]  /*2c80*/  PRMT R22, R2, 0x7610, R22 ;  /* 0x0000761002167816 */ /* 0x001fe20000000016 */
[----:B------:R-:W-:Y:S06]  /*2c90*/  BRA `(.L_x_19834) ;  /* 0x0000000800647947 */ /* 0x000fec0003800000 */
.L_x_19842:
        /* <DEDUP_REMOVED lines=27> */
.L_x_19845:
        /* <DEDUP_REMOVED lines=14> */
.L_x_19844:
[----:B------:R-:W2:Y:S02]  /*2f30*/  LDG.E.U16 R2, desc[UR36][R4.64] ;  /* 0x0000002404027981 */ /* 0x000ea4000c1e1500 */
[----:B--2---:R-:W-:-:S06]  /*2f40*/  IMAD.U32 R2, R2, 0x10000, RZ ;  /* 0x0001000002027824 */ /* 0x004fcc00078e00ff */
[----:B------:R-:W0:Y:S02]  /*2f50*/  F2I.S64.TRUNC R2, R2 ;  /* 0x0000000200027311 */ /* 0x000e24000020d900 */
[----:B0-----:R-:W-:Y:S01]  /*2f60*/  PRMT R22, R2, 0x7610, R22 ;  /* 0x0000761002167816 */ /* 0x001fe20000000016 */
[----:B------:R-:W-:Y:S06]  /*2f70*/  BRA `(.L_x_19834) ;  /* 0x0000000400ac7947 */ /* 0x000fec0003800000 */
.L_x_19841:
        /* <DEDUP_REMOVED lines=10> */
.L_x_19848:
        /* <DEDUP_REMOVED lines=21> */
.L_x_19852:
[----:B------:R-:W-:Y:S05]  /*3170*/  BSYNC.RECONVERGENT B1 ;  /* 0x0000000000017941 */ /* 0x000fea0003800200 */
.L_x_19851:
[----:B------:R-:W-:Y:S01]  /*3180*/  IMAD.SHL.U32 R0, R0, 0x100000, RZ ;  /* 0x0010000000007824 */ /* 0x000fe200078e00ff */
[----:B------:R-:W-:-:S04]  /*3190*/  LEA R2, R2, 0x3b800000, 0x17 ;  /* 0x3b80000002027811 */ /* 0x000fc800078eb8ff */
[----:B------:R-:W-:-:S07]  /*31a0*/  LOP3.LUT R2, R2, R0, R7, 0xfe, !PT ;  /* 0x0000000002027212 */ /* 0x000fce00078efe07 */
.L_x_19850:
[----:B------:R-:W-:Y:S05]  /*31b0*/  BSYNC.RECONVERGENT B0 ;  /* 0x0000000000007941 */ /* 0x000fea0003800200 */
.L_x_19849:
[----:B------:R-:W0:Y:S02]  /*31c0*/  F2I.S64.TRUNC R2, R2 ;  /* 0x0000000200027311 */ /* 0x000e24000020d900 */
[----:B0-----:R-:W-:Y:S01]  /*31d0*/  PRMT R22, R2, 0x7610, R22 ;  /* 0x0000761002167816 */ /* 0x001fe20000000016 */
[----:B------:R-:W-:Y:S06]  /*31e0*/  BRA `(.L_x_19834) ;  /* 0x0000000400107947 */ /* 0x000fec0003800000 */
.L_x_19847:
        /* <DEDUP_REMOVED lines=21> */
.L_x_19856:
[----:B------:R-:W-:Y:S05]  /*3340*/  BSYNC.RECONVERGENT B1 ;  /* 0x0000000000017941 */ /* 0x000fea0003800200 */
.L_x_19855:
[----:B------:R-:W-:Y:S02]  /*3350*/  SHF.L.U32 R0, R0, 0x15, RZ ;  /* 0x0000001500007819 */ /* 0x000fe400000006ff */
[----:B------:R-:W-:-:S04]  /*3360*/  LEA R2, R2, 0x37800000, 0x17 ;  /* 0x3780000002027811 */ /* 0x000fc800078eb8ff */
[----:B------:R-:W-:-:S07]  /*3370*/  LOP3.LUT R2, R2, R0, R7, 0xfe, !PT ;  /* 0x0000000002027212 */ /* 0x000fce00078efe07 */
.L_x_19854:
[----:B------:R-:W-:Y:S05]  /*3380*/  BSYNC.RECONVERGENT B0 ;  /* 0x0000000000007941 */ /* 0x000fea0003800200 */
.L_x_19853:
[----:B------:R-:W0:Y:S02]  /*3390*/  F2I.S64.TRUNC R2, R2 ;  /* 0x0000000200027311 */ /* 0x000e24000020d900 */
[----:B0-----:R-:W-:Y:S01]  /*33a0*/  PRMT R22, R2, 0x7610, R22 ;  /* 0x0000761002167816 */ /* 0x001fe20000000016 */
[----:B------:R-:W-:Y:S06]  /*33b0*/  BRA `(.L_x_19834) ;  /* 0x00000000009c7947 */ /* 0x000fec0003800000 */
.L_x_19846:
[----:B------:R-:W-:-:S09]  /*33c0*/  UISETP.NE.AND UP0, UPT, UR4, 0x1c, UPT ;  /* 0x0000001c0400788c */ /* 0x000fd2000bf05270 */
[----:B------:R-:W-:Y:S05]  /*33d0*/  BRA.U !UP0, `(.L_x_19857) ;  /* 0x0000000108907547 */ /* 0x000fea000b800000 */
[----:B------:R-:W-:-:S09]  /*33e0*/  UISETP.NE.AND UP0, UPT, UR4, 0x1d, UPT ;  /* 0x0000001d0400788c */ /* 0x000fd2000bf05270 */
[----:B------:R-:W-:Y:S05]  /*33f0*/  BRA.U !UP0, `(.L_x_19858) ;  /* 0x0000000108807547 */ /* 0x000fea000b800000 */
[----:B------:R-:W-:-:S09]  /*3400*/  UISETP.NE.AND UP0, UPT, UR4, 0x2c, UPT ;  /* 0x0000002c0400788c */ /* 0x000fd2000bf05270 */
[----:B------:R-:W-:Y:S05]  /*3410*/  BRA.U !UP0, `(.L_x_19859) ;  /* 0x0000000108487547 */ /* 0x000fea000b800000 */
.L_x_19833:
        /* <DEDUP_REMOVED lines=15> */
[----:B--2--5:R-:W-:Y:S05]  /*3510*/  CALL.ABS.NOINC R2 ;  /* 0x0000000002007343 */ /* 0x024fea0003c00000 */
.L_x_19860:
[----:B------:R-:W-:Y:S01]  /*3520*/  PRMT R22, RZ, 0x7610, R22 ;  /* 0x00007610ff167816 */ /* 0x000fe20000000016 */
[----:B------:R-:W-:Y:S06]  /*3530*/  BRA `(.L_x_19834) ;  /* 0x00000000003c7947 */ /* 0x000fec0003800000 */
.L_x_19859:
        /* <DEDUP_REMOVED lines=8> */
.L_x_19862:
[----:B------:R-:W-:Y:S05]  /*35c0*/  BSYNC.RECONVERGENT B0 ;  /* 0x0000000000007941 */ /* 0x000fea0003800200 */
.L_x_19861:
[----:B------:R-:W0:Y:S02]  /*35d0*/  F2I.S64.TRUNC R2, R2 ;  /* 0x0000000200027311 */ /* 0x000e24000020d900 */
[----:B0-----:R-:W-:Y:S01]  /*35e0*/  PRMT R22, R2, 0x7610, R22 ;  /* 0x0000761002167816 */ /* 0x001fe20000000016 */
[----:B------:R-:W-:Y:S06]  /*35f0*/  BRA `(.L_x_19834) ;  /* 0x00000000000c7947 */ /* 0x000fec0003800000 */
.L_x_19858:
[----:B------:R0:W5:Y:S01]  /*3600*/  LDG.E.U8 R22, desc[UR36][R4.64] ;  /* 0x0000002404167981 */ /* 0x000162000c1e1100 */
[----:B------:R-:W-:Y:S05]  /*3610*/  BRA `(.L_x_19834) ;  /* 0x0000000000047947 */ /* 0x000fea0003800000 */
.L_x_19857:
[----:B------:R0:W5:Y:S02]  /*3620*/  LDG.E.U8 R22, desc[UR36][R4.64] ;  /* 0x0000002404167981 */ /* 0x000164000c1e1100 */
.L_x_19834:
        /* <DEDUP_REMOVED lines=16> */
.L_x_19866:
[----:B------:R1:W5:Y:S01]  /*3730*/  LDG.E.U8 R0, desc[UR36][R4.64] ;  /* 0x0000002404007981 */ /* 0x000362000c1e1100 */
[----:B------:R-:W-:Y:S05]  /*3740*/  BRA `(.L_x_19868) ;  /* 0x0000000c005c7947 */ /* 0x000fea0003800000 */
.L_x_19865:
        /* <DEDUP_REMOVED lines=8> */
.L_x_19870:
[----:B------:R3:W5:Y:S01]  /*37d0*/  LDG.E.U8 R0, desc[UR36][R4.64] ;  /* 0x0000002404007981 */ /* 0x000762000c1e1100 */
[----:B------:R-:W-:Y:S05]  /*37e0*/  BRA `(.L_x_19868) ;  /* 0x0000000c00347947 */ /* 0x000fea0003800000 */
.L_x_19869:
[----:B------:R2:W5:Y:S01]  /*37f0*/  LDG.E.U16 R0, desc[UR36][R4.64] ;  /* 0x0000002404007981 */ /* 0x000562000c1e1500 */
[----:B------:R-:W-:Y:S05]  /*3800*/  BRA `(.L_x_19868) ;  /* 0x0000000c002c7947 */ /* 0x000fea0003800000 */
.L_x_19864:
        /* <DEDUP_REMOVED lines=10> */
.L_x_19872:
[----:B------:R-:W2:Y:S02]  /*38b0*/  LDG.E.U16 R2, desc[UR36][R4.64] ;  /* 0x0000002404027981 */ /* 0x000ea4000c1e1500 */
[----:B--2---:R-:W-:-:S06]  /*38c0*/  HADD2.F32 R2, -RZ, R2.H0_H0 ;  /* 0x20000002ff027230 */ /* 0x004fcc0000004100 */
[----:B------:R-:W0:Y:S02]  /*38d0*/  F2I.S64.TRUNC R2, R2 ;  /* 0x0000000200027311 */ /* 0x000e24000020d900 */
[----:B0-----:R-:W-:Y:S01]  /*38e0*/  PRMT R0, R2, 0x7610, R0 ;  /* 0x0000761002007816 */ /* 0x001fe20000000000 */
[----:B------:R-:W-:Y:S06]  /*38f0*/  BRA `(.L_x_19868) ;  /* 0x0000000800f07947 */ /* 0x000fec0003800000 */
.L_x_19871:
        /* <DEDUP_REMOVED lines=10> */
.L_x_19874:
[----:B------:R-:W2:Y:S02]  /*39a0*/  LDG.E.U16 R4, desc[UR36][R4.64] ;  /* 0x0000002404047981 */ /* 0x000ea4000c1e1500 */
[----:B--2---:R-:W-:-:S06]  /*39b0*/  HADD2.F32 R2, -RZ, R4.H0_H0 ;  /* 0x20000004ff027230 */ /* 0x004fcc0000004100 */
[----:B------:R-:W0:Y:S02]  /*39c0*/  F2I.S64.TRUNC R2, R2 ;  /* 0x0000000200027311 */ /* 0x000e24000020d900 */
[----:B0-----:R-:W-:Y:S01]  /*39d0*/  PRMT R0, R2, 0x7610, R0 ;  /* 0x0000761002007816 */ /* 0x001fe20000000000 */
[----:B------:R-:W-:Y:S06]  /*39e0*/  BRA `(.L_x_19868) ;  /* 0x0000000800b47947 */ /* 0x000fec0003800000 */
.L_x_19873:
[----:B------:R-:W2:Y:S02]  /*39f0*/  LDG.E.64 R2, desc[UR36][R4.64] ;  /* 0x0000002404027981 */ /* 0x000ea4000c1e1b00 */
[----:B--2---:R-:W0:Y:S02]  /*3a00*/  F2I.S64.F64.TRUNC R2, R2 ;  /* 0x0000000200027311 */ /* 0x004e24000030d900 */
[----:B0-----:R-:W-:Y:S01]  /*3a10*/  PRMT R0, R2, 0x7610, R0 ;  /* 0x0000761002007816 */ /* 0x001fe20000000000 */
[----:B------:R-:W-:Y:S06]  /*3a20*/  BRA `(.L_x_19868) ;  /* 0x0000000800a47947 */ /* 0x000fec0003800000 */
.L_x_19863:
        /* <DEDUP_REMOVED lines=12> */
.L_x_19877:
[----:B------:R-:W2:Y:S02]  /*3af0*/  LDG.E.64 R4, desc[UR36][R4.64] ;  /* 0x0000002404047981 */ /* 0x000ea4000c1e1b00 */
[----:B--2---:R-:W0:Y:S02]  /*3b00*/  F2I.S64.F64.TRUNC R2, R4 ;  /* 0x0000000400027311 */ /* 0x004e24000030d900 */
[----:B0-----:R-:W-:Y:S01]  /*3b10*/  PRMT R0, R2, 0x7610, R0 ;  /* 0x0000761002007816 */ /* 0x001fe20000000000 */
[----:B------:R-:W-:Y:S06]  /*3b20*/  BRA `(.L_x_19868) ;  /* 0x0000000800647947 */ /* 0x000fec0003800000 */
.L_x_19876:
        /* <DEDUP_REMOVED lines=27> */
.L_x_19879:
        /* <DEDUP_REMOVED lines=14> */
.L_x_19878:
[----:B------:R-:W2:Y:S02]  /*3dc0*/  LDG.E.U16 R2, desc[UR36][R4.64] ;  /* 0x0000002404027981 */ /* 0x000ea4000c1e1500 */
[----:B--2---:R-:W-:-:S06]  /*3dd0*/  IMAD.U32 R2, R2, 0x10000, RZ ;  /* 0x0001000002027824 */ /* 0x004fcc00078e00ff */
[----:B------:R-:W0:Y:S02]  /*3de0*/  F2I.S64.TRUNC R2, R2 ;  /* 0x0000000200027311 */ /* 0x000e24000020d900 */
[----:B0-----:R-:W-:Y:S01]  /*3df0*/  PRMT R0, R2, 0x7610, R0 ;  /* 0x0000761002007816 */ /* 0x001fe20000000000 */
[----:B------:R-:W-:Y:S06]  /*3e00*/  BRA `(.L_x_19868) ;  /* 0x0000000400ac7947 */ /* 0x000fec0003800000 */
.L_x_19875:
        /* <DEDUP_REMOVED lines=10> */
.L_x_19882:
        /* <DEDUP_REMOVED lines=21> */
.L_x_19886:
[----:B------:R-:W-:Y:S05]  /*4000*/  BSYNC.RECONVERGENT B1 ;  /* 0x0000000000017941 */ /* 0x000fea0003800200 */
.L_x_19885:
[----:B------:R-:W-:Y:S01]  /*4010*/  IMAD.SHL.U32 R0, R0, 0x100000, RZ ;  /* 0x0010000000007824 */ /* 0x000fe200078e00ff */
[----:B------:R-:W-:-:S04]  /*4020*/  LEA R2, R2, 0x3b800000, 0x17 ;  /* 0x3b80000002027811 */ /* 0x000fc800078eb8ff */
[----:B------:R-:W-:-:S07]  /*4030*/  LOP3.LUT R2, R2, R0, R7, 0xfe, !PT ;  /* 0x0000000002027212 */ /* 0x000fce00078efe07 */
.L_x_19884:
[----:B------:R-:W-:Y:S05]  /*4040*/  BSYNC.RECONVERGENT B0 ;  /* 0x0000000000007941 */ /* 0x000fea0003800200 */
.L_x_19883:
[----:B------:R-:W0:Y:S02]  /*4050*/  F2I.S64.TRUNC R2, R2 ;  /* 0x0000000200027311 */ /* 0x000e24000020d900 */
[----:B0-----:R-:W-:Y:S01]  /*4060*/  PRMT R0, R2, 0x7610, R0 ;  /* 0x0000761002007816 */ /* 0x001fe20000000000 */
[----:B------:R-:W-:Y:S06]  /*4070*/  BRA `(.L_x_19868) ;  /* 0x0000000400107947 */ /* 0x000fec0003800000 */
.L_x_19881:
        /* <DEDUP_REMOVED lines=21> */
.L_x_19890:
[----:B------:R-:W-:Y:S05]  /*41d0*/  BSYNC.RECONVERGENT B1 ;  /* 0x0000000000017941 */ /* 0x000fea0003800200 */
.L_x_19889:
[----:B------:R-:W-:Y:S01]  /*41e0*/  IMAD.SHL.U32 R0, R0, 0x200000, RZ ;  /* 0x0020000000007824 */ /* 0x000fe200078e00ff */
[----:B------:R-:W-:-:S04]  /*41f0*/  LEA R2, R2, 0x37800000, 0x17 ;  /* 0x3780000002027811 */ /* 0x000fc800078eb8ff */
[----:B------:R-:W-:-:S07]  /*4200*/  LOP3.LUT R2, R2, R0, R7, 0xfe, !PT ;  /* 0x0000000002027212 */ /* 0x000fce00078efe07 */
.L_x_19888:
[----:B------:R-:W-:Y:S05]  /*4210*/  BSYNC.RECONVERGENT B0 ;  /* 0x0000000000007941 */ /* 0x000fea0003800200 */
.L_x_19887:
[----:B------:R-:W0:Y:S02]  /*4220*/  F2I.S64.TRUNC R2, R2 ;  /* 0x0000000200027311 */ /* 0x000e24000020d900 */
[----:B0-----:R-:W-:Y:S01]  /*4230*/  PRMT R0, R2, 0x7610, R0 ;  /* 0x0000761002007816 */ /* 0x001fe20000000000 */
[----:B------:R-:W-:Y:S06]  /*4240*/  BRA `(.L_x_19868) ;  /* 0x00000000009c7947 */ /* 0x000fec0003800000 */
.L_x_19880:
[----:B------:R-:W-:-:S09]  /*4250*/  UISETP.NE.AND UP0, UPT, UR4, 0x1c, UPT ;  /* 0x0000001c0400788c */ /* 0x000fd2000bf05270 */
[----:B------:R-:W-:Y:S05]  /*4260*/  BRA.U !UP0, `(.L_x_19891) ;  /* 0x0000000108907547 */ /* 0x000fea000b800000 */
[----:B------:R-:W-:-:S09]  /*4270*/  UISETP.NE.AND UP0, UPT, UR4, 0x1d, UPT ;  /* 0x0000001d0400788c */ /* 0x000fd2000bf05270 */
[----:B------:R-:W-:Y:S05]  /*4280*/  BRA.U !UP0, `(.L_x_19892) ;  /* 0x0000000108807547 */ /* 0x000fea000b800000 */
[----:B------:R-:W-:-:S09]  /*4290*/  UISETP.NE.AND UP0, UPT, UR4, 0x2c, UPT ;  /* 0x0000002c0400788c */ /* 0x000fd2000bf05270 */
[----:B------:R-:W-:Y:S05]  /*42a0*/  BRA.U !UP0, `(.L_x_19893) ;  /* 0x0000000108487547 */ /* 0x000fea000b800000 */
.L_x_19867:
        /* <DEDUP_REMOVED lines=16> */
.L_x_19894:
[----:B------:R-:W-:Y:S01]  /*43b0*/  PRMT R0, RZ, 0x7610, R0 ;  /* 0x00007610ff007816 */ /* 0x000fe20000000000 */
[----:B------:R-:W-:Y:S06]  /*43c0*/  BRA `(.L_x_19868) ;  /* 0x00000000003c7947 */ /* 0x000fec0003800000 */
.L_x_19893:
        /* <DEDUP_REMOVED lines=8> */
.L_x_19896:
[----:B------:R-:W-:Y:S05]  /*4450*/  BSYNC.RECONVERGENT B0 ;  /* 0x0000000000007941 */ /* 0x000fea0003800200 */
.L_x_19895:
[----:B------:R-:W0:Y:S02]  /*4460*/  F2I.S64.TRUNC R2, R2 ;  /* 0x0000000200027311 */ /* 0x000e24000020d900 */
[----:B0-----:R-:W-:Y:S01]  /*4470*/  PRMT R0, R2, 0x7610, R0 ;  /* 0x0000761002007816 */ /* 0x001fe20000000000 */
[----:B------:R-:W-:Y:S06]  /*4480*/  BRA `(.L_x_19868) ;  /* 0x00000000000c7947 */ /* 0x000fec0003800000 */
.L_x_19892:
[----:B------:R0:W5:Y:S01]  /*4490*/  LDG.E.U8 R0, desc[UR36][R4.64] ;  /* 0x0000002404007981 */ /* 0x000162000c1e1100 */
[----:B------:R-:W-:Y:S05]  /*44a0*/  BRA `(.L_x_19868) ;  /* 0x0000000000047947 */ /* 0x000fea0003800000 */
.L_x_19891:
[----:B------:R0:W5:Y:S02]  /*44b0*/  LDG.E.U8 R0, desc[UR36][R4.64] ;  /* 0x0000002404007981 */ /* 0x000164000c1e1100 */
.L_x_19868:
[----:B------:R-:W0:Y:S01]  /*44c0*/  LDCU.64 UR6, c[0x0][0x648] ;  /* 0x0000c900ff0677ac */ /* 0x000e220008000a00 */
[----:B-----5:R-:W-:Y:S01]  /*44d0*/  PRMT R18, R18, 0x9910, RZ ;  /* 0x0000991012127816 */ /* 0x020fe200000000ff */
[----:B------:R-:W-:Y:S01]  /*44e0*/  BSSY.RECONVERGENT B6, `(.L_x_19897) ;  /* 0x00000f1000067945 */ /* 0x000fe20003800200 */
[----:B------:R-:W-:Y:S01]  /*44f0*/  PRMT R2, R22, 0x9910, RZ ;  /* 0x0000991016027816 */ /* 0x000fe200000000ff */
        /* <DEDUP_REMOVED lines=8> */
[----:B01234-:R-:W-:Y:S02]  /*4580*/  PRMT R5, R2, 0x9910, RZ ;  /* 0x0000991002057816 */ /* 0x01ffe400000000ff */
        /* <DEDUP_REMOVED lines=15> */
.L_x_19901:
[----:B------:R0:W-:Y:S01]  /*4680*/  STG.E.U8 desc[UR36][R2.64], R5 ;  /* 0x0000000502007986 */ /* 0x0001e2000c101124 */
[----:B------:R-:W-:Y:S05]  /*4690*/  BRA `(.L_x_19903) ;  /* 0x0000000c00547947 */ /* 0x000fea0003800000 */
.L_x_19900:
[----:B------:R-:W-:-:S09]  /*46a0*/  UISETP.NE.AND UP0, UPT, UR5, 0x2, UPT ;  /* 0x000000020500788c */ /* 0x000fd2000bf05270 */
[----:B------:R-:W-:Y:S05]  /*46b0*/  BRA.U !UP0, `(.L_x_19904) ;  /* 0x00000001082c7547 */ /* 0x000fea000b800000 */
[----:B------:R-:W-:-:S09]  /*46c0*/  UISETP.NE.AND UP0, UPT, UR5, 0x3, UPT ;  /* 0x000000030500788c */ /* 0x000fd2000bf05270 */
[----:B------:R-:W-:Y:S05]  /*46d0*/  BRA.U !UP0, `(.L_x_19905) ;  /* 0x0000000108187547 */ /* 0x000fea000b800000 */
[----:B------:R-:W-:-:S09]  /*46e0*/  UISETP.NE.AND UP0, UPT, UR5, 0x4, UPT ;  /* 0x000000040500788c */ /* 0x000fd2000bf05270 */
[----:B------:R-:W-:Y:S05]  /*46f0*/  BRA.U UP0, `(.L_x_19902) ;  /* 0x00000009009c7547 */ /* 0x000fea000b800000 */
[----:B------:R-:W-:Y:S01]  /*4700*/  LOP3.LUT R4, R5, 0xff, RZ, 0xc0, !PT ;  /* 0x000000ff05047812 */ /* 0x000fe200078ec0ff */
[----:B------:R-:W-:-:S05]  /*4710*/  IMAD.MOV.U32 R5, RZ, RZ, RZ ;  /* 0x000000ffff057224 */ /* 0x000fca00078e00ff */
[----:B------:R0:W-:Y:S01]  /*4720*/  STG.E.64 desc[UR36][R2.64], R4 ;  /* 0x0000000402007986 */ /* 0x0001e2000c101b24 */
[----:B------:R-:W-:Y:S05]  /*4730*/  BRA `(.L_x_19903) ;  /* 0x0000000c002c7947 */ /* 0x000fea0003800000 */
.L_x_19905:
[----:B------:R-:W-:-:S05]  /*4740*/  LOP3.LUT R5, R5, 0xff, RZ, 0xc0, !PT ;  /* 0x000000ff05057812 */ /* 0x000fca00078ec0ff */
[----:B------:R0:W-:Y:S01]  /*4750*/  STG.E desc[UR36][R2.64], R5 ;  /* 0x0000000502007986 */ /* 0x0001e2000c101924 */
[----:B------:R-:W-:Y:S05]  /*4760*/  BRA `(.L_x_19903) ;  /* 0x0000000c00207947 */ /* 0x000fea0003800000 */
.L_x_19904:
[----:B------:R-:W-:-:S05]  /*4770*/  LOP3.LUT R5, R5, 0xff, RZ, 0xc0, !PT ;  /* 0x000000ff05057812 */ /* 0x000fca00078ec0ff */
[----:B------:R0:W-:Y:S01]  /*4780*/  STG.E.U16 desc[UR36][R2.64], R5 ;  /* 0x0000000502007986 */ /* 0x0001e2000c101524 */
[----:B------:R-:W-:Y:S05]  /*4790*/  BRA `(.L_x_19903) ;  /* 0x0000000c00147947 */ /* 0x000fea0003800000 */
.L_x_19899:
[----:B------:R-:W-:-:S09]  /*47a0*/  UISETP.GT.AND UP0, UPT, UR5, 0x6, UPT ;  /* 0x000000060500788c */ /* 0x000fd2000bf04270 */
[----:B------:R-:W-:Y:S05]  /*47b0*/  BRA.U UP0, `(.L_x_19906) ;  /* 0x0000000100347547 */ /* 0x000fea000b800000 */
[----:B------:R-:W-:-:S09]  /*47c0*/  UISETP.NE.AND UP0, UPT, UR5, 0x5, UPT ;  /* 0x000000050500788c */ /* 0x000fd2000bf05270 */
[----:B------:R-:W-:Y:S05]  /*47d0*/  BRA.U !UP0, `(.L_x_19907) ;  /* 0x0000000108187547 */ /* 0x000fea000b800000 */
[----:B------:R-:W-:-:S09]  /*47e0*/  UISETP.NE.AND UP0, UPT, UR5, 0x6, UPT ;  /* 0x000000060500788c */ /* 0x000fd2000bf05270 */
[----:B------:R-:W-:Y:S05]  /*47f0*/  BRA.U UP0, `(.L_x_19902) ;  /* 0x00000009005c7547 */ /* 0x000fea000b800000 */
[----:B------:R-:W-:-:S06]  /*4800*/  LOP3.LUT R5, R5, 0xff, RZ, 0xc0, !PT ;  /* 0x000000ff05057812 */ /* 0x000fcc00078ec0ff */
[----:B------:R-:W0:Y:S02]  /*4810*/  I2F.U16 R5, R5 ;  /* 0x0000000500057306 */ /* 0x000e240000101000 */
[----:B0-----:R0:W-:Y:S01]  /*4820*/  STG.E desc[UR36][R2.64], R5 ;  /* 0x0000000502007986 */ /* 0x0011e2000c101924 */
[----:B------:R-:W-:Y:S05]  /*4830*/  BRA `(.L_x_19903) ;  /* 0x0000000800ec7947 */ /* 0x000fea0003800000 */
.L_x_19907:
[----:B------:R-:W-:-:S04]  /*4840*/  LOP3.LUT R5, R5, 0xff, RZ, 0xc0, !PT ;  /* 0x000000ff05057812 */ /* 0x000fc800078ec0ff */
[----:B------:R-:W0:Y:S02]  /*4850*/  I2F.U16 R0, R5 ;  /* 0x0000000500007306 */ /* 0x000e240000101000 */
[----:B0-----:R-:W-:-:S05]  /*4860*/  F2FP.F16.F32.PACK_AB R0, RZ, R0 ;  /* 0x00000000ff00723e */ /* 0x001fca00000000ff */
[----:B------:R0:W-:Y:S01]  /*4870*/  STG.E.U16 desc[UR36][R2.64], R0 ;  /* 0x0000000002007986 */ /* 0x0001e2000c101524 */
[----:B------:R-:W-:Y:S05]  /*4880*/  BRA `(.L_x_19903) ;  /* 0x0000000800d87947 */ /* 0x000fea0003800000 */
.L_x_19906:
[----:B------:R-:W-:-:S09]  /*4890*/  UISETP.NE.AND UP0, UPT, UR5, 0x7, UPT ;  /* 0x000000070500788c */ /* 0x000fd2000bf05270 */
[----:B------:R-:W-:Y:S05]  /*48a0*/  BRA.U !UP0, `(.L_x_19908) ;  /* 0x00000001083c7547 */ /* 0x000fea000b800000 */
[----:B------:R-:W-:-:S09]  /*48b0*/  UISETP.NE.AND UP0, UPT, UR5, 0x8, UPT ;  /* 0x000000080500788c */ /* 0x000fd2000bf05270 */
[----:B------:R-:W-:Y:S05]  /*48c0*/  BRA.U !UP0, `(.L_x_19909) ;  /* 0x00000001081c7547 */ /* 0x000fea000b800000 */
[----:B------:R-:W-:-:S09]  /*48d0*/  UISETP.NE.AND UP0, UPT, UR5, 0x9, UPT ;  /* 0x000000090500788c */ /* 0x000fd2000bf05270 */
[----:B------:R-:W-:Y:S05]  /*48e0*/  BRA.U UP0, `(.L_x_19902) ;  /* 0x0000000900207547 */ /* 0x000fea000b800000 */
[----:B------:R-:W-:Y:S01]  /*48f0*/  LOP3.LUT R5, R5, 0xff, RZ, 0xc0, !PT ;  /* 0x000000ff05057812 */ /* 0x000fe200078ec0ff */
[----:B------:R-:W-:-:S03]  /*4900*/  IMAD.MOV.U32 R7, RZ, RZ, RZ ;  /* 0x000000ffff077224 */ /* 0x000fc600078e00ff */
[----:B------:R-:W0:Y:S02]  /*4910*/  I2F.U16 R6, R5 ;  /* 0x0000000500067306 */ /* 0x000e240000101000 */
[----:B0-----:R0:W-:Y:S01]  /*4920*/  STG.E.64 desc[UR36][R2.64], R6 ;  /* 0x0000000602007986 */ /* 0x0011e2000c101b24 */
[----:B------:R-:W-:Y:S05]  /*4930*/  BRA `(.L_x_19903) ;  /* 0x0000000800ac7947 */ /* 0x000fea0003800000 */
.L_x_19909:
[----:B------:R-:W-:-:S06]  /*4940*/  LOP3.LUT R5, R5, 0xff, RZ, 0xc0, !PT ;  /* 0x000000ff05057812 */ /* 0x000fcc00078ec0ff */
[----:B------:R-:W0:Y:S02]  /*4950*/  I2F.U16 R5, R5 ;  /* 0x0000000500057306 */ /* 0x000e240000101000 */
[----:B0-----:R-:W-:-:S04]  /*4960*/  F2FP.F16.F32.PACK_AB R5, RZ, R5 ;  /* 0x00000005ff05723e */ /* 0x001fc800000000ff */
[----:B------:R-:W-:-:S05]  /*4970*/  PRMT R5, R5, 0x5410, RZ ;  /* 0x0000541005057816 */ /* 0x000fca00000000ff */
[----:B------:R0:W-:Y:S01]  /*4980*/  STG.E desc[UR36][R2.64], R5 ;  /* 0x0000000502007986 */ /* 0x0001e2000c101924 */
[----:B------:R-:W-:Y:S05]  /*4990*/  BRA `(.L_x_19903) ;  /* 0x0000000800947947 */ /* 0x000fea0003800000 */
.L_x_19908:
[----:B------:R-:W-:-:S06]  /*49a0*/  LOP3.LUT R5, R5, 0xff, RZ, 0xc0, !PT ;  /* 0x000000ff05057812 */ /* 0x000fcc00078ec0ff */
[----:B------:R-:W0:Y:S02]  /*49b0*/  I2F.F64.U16 R4, R5 ;  /* 0x0000000500047312 */ /* 0x000e240000101800 */
[----:B0-----:R0:W-:Y:S01]  /*49c0*/  STG.E.64 desc[UR36][R2.64], R4 ;  /* 0x0000000402007986 */ /* 0x0011e2000c101b24 */
[----:B------:R-:W-:Y:S05]  /*49d0*/  BRA `(.L_x_19903) ;  /* 0x0000000800847947 */ /* 0x000fea0003800000 */
.L_x_19898:
        /* <DEDUP_REMOVED lines=12> */
.L_x_19912:
[----:B------:R-:W-:Y:S02]  /*4aa0*/  LOP3.LUT R5, R5, 0xff, RZ, 0xc0, !PT ;  /* 0x000000ff05057812 */ /* 0x000fe400078ec0ff */
[----:B------:R-:W-:-:S04]  /*4ab0*/  CS2R R6, SRZ ;  /* 0x0000000000067805 */ /* 0x000fc8000001ff00 */
[----:B------:R-:W0:Y:S02]  /*4ac0*/  I2F.F64.U16 R4, R5 ;  /* 0x0000000500047312 */ /* 0x000e240000101800 */
[----:B0-----:R0:W-:Y:S01]  /*4ad0*/  STG.E.128 desc[UR36][R2.64], R4 ;  /* 0x0000000402007986 */ /* 0x0011e2000c101d24 */
[----:B------:R-:W-:Y:S05]  /*4ae0*/  BRA `(.L_x_19903) ;  /* 0x0000000800407947 */ /* 0x000fea0003800000 */
.L_x_19911:
        /* <DEDUP_REMOVED lines=8> */
[----:B------:R-:W-:Y:S02]  /*4b70*/  IMAD.MOV.U32 R5, RZ, RZ, 0x7f ;  /* 0x0000007fff057424 */ /* 0x000fe400078e00ff */
[----:B------:R-:W0:Y:S02]  /*4b80*/  I2F.U16 R7, R0 ;  /* 0x0000000000077306 */ /* 0x000e240000101000 */
[----:B0-----:R-:W-:-:S13]  /*4b90*/  ISETP.GT.U32.AND P0, PT, R7, 0x43efffff, PT ;  /* 0x43efffff0700780c */ /* 0x001fda0003f04070 */
[----:B------:R-:W-:Y:S05]  /*4ba0*/  @P0 BRA `(.L_x_19916) ;  /* 0x0000000000180947 */ /* 0x000fea0003800000 */
[----:B------:R-:W-:-:S13]  /*4bb0*/  ISETP.GT.U32.AND P0, PT, R7, 0x3c7fffff, PT ;  /* 0x3c7fffff0700780c */ /* 0x000fda0003f04070 */
[----:B------:R-:W-:Y:S01]  /*4bc0*/  @P0 SHF.R.U32.HI R0, RZ, 0x14, R7 ;  /* 0x00000014ff000819 */ /* 0x000fe20000011607 */
[----:B------:R-:W-:-:S03]  /*4bd0*/  @!P0 FADD.FTZ R5, R7, 16384 ;  /* 0x4680000007058421 */ /* 0x000fc60000010000 */
[----:B------:R-:W-:-:S04]  /*4be0*/  @P0 LOP3.LUT R0, R0, 0x1, RZ, 0xc0, !PT ;  /* 0x0000000100000812 */ /* 0x000fc800078ec0ff */
[----:B------:R-:W-:-:S04]  /*4bf0*/  @P0 IADD3 R0, PT, PT, R7, 0x407ffff, R0 ;  /* 0x0407ffff07000810 */ /* 0x000fc80007ffe000 */
[----:B------:R-:W-:-:S07]  /*4c00*/  @P0 SHF.R.U32.HI R5, RZ, 0x14, R0 ;  /* 0x00000014ff050819 */ /* 0x000fce0000011600 */
.L_x_19916:
[----:B------:R-:W-:Y:S05]  /*4c10*/  BSYNC.RECONVERGENT B0 ;  /* 0x0000000000007941 */ /* 0x000fea0003800200 */
.L_x_19915:
[----:B------:R0:W-:Y:S01]  /*4c20*/  STG.E.U8 desc[UR36][R2.64], R5 ;  /* 0x0000000502007986 */ /* 0x0001e2000c101124 */
[----:B------:R-:W-:Y:S05]  /*4c30*/  BRA `(.L_x_19903) ;  /* 0x0000000400ec7947 */ /* 0x000fea0003800000 */
.L_x_19914:
[----:B------:R-:W-:-:S04]  /*4c40*/  LOP3.LUT R0, R5, 0xff, RZ, 0xc0, !PT ;  /* 0x000000ff05007812 */ /* 0x000fc800078ec0ff */
[----:B------:R-:W0:Y:S02]  /*4c50*/  I2F.U16 R7, R0 ;  /* 0x0000000000077306 */ /* 0x000e240000101000 */
[----:B0-----:R-:W-:-:S13]  /*4c60*/  ISETP.GE.U32.AND P1, PT, R7, 0x47800000, PT ;  /* 0x478000000700780c */ /* 0x001fda0003f26070 */
[----:B------:R-:W-:Y:S02]  /*4c70*/  @P1 ISETP.GT.U32.AND P0, PT, R7, 0x7f800000, PT ;  /* 0x7f8000000700180c */ /* 0x000fe40003f04070 */
[----:B------:R-:W-:-:S04]  /*4c80*/  @P1 MOV R5, 0x7f ;  /* 0x0000007f00051802 */ /* 0x000fc80000000f00 */
[----:B------:R-:W-:-:S05]  /*4c90*/  @P1 SEL R5, R5, 0x7c, P0 ;  /* 0x0000007c05051807 */ /* 0x000fca0000000000 */
[----:B------:R0:W-:Y:S01]  /*4ca0*/  @P1 STG.E.U8 desc[UR36][R2.64], R5 ;  /* 0x0000000502001986 */ /* 0x0001e2000c101124 */
[----:B------:R-:W-:Y:S05]  /*4cb0*/  @P1 BRA `(.L_x_19903) ;  /* 0x0000000400cc1947 */ /* 0x000fea0003800000 */
[----:B------:R-:W-:-:S13]  /*4cc0*/  ISETP.GT.U32.AND P0, PT, R7, 0x387fffff, PT ;  /* 0x387fffff0700780c */ /* 0x000fda0003f04070 */
[----:B------:R-:W-:Y:S01]  /*4cd0*/  @P0 SHF.R.U32.HI R0, RZ, 0x15, R7 ;  /* 0x00000015ff000819 */ /* 0x000fe20000011607 */
[----:B0-----:R-:W-:-:S03]  /*4ce0*/  @!P0 FADD.FTZ R5, R7, 128 ;  /* 0x4300000007058421 */ /* 0x001fc60000010000 */
[----:B------:R-:W-:Y:S02]  /*4cf0*/  @P0 LOP3.LUT R0, R0, 0x1, RZ, 0xc0, !PT ;  /* 0x0000000100000812 */ /* 0x000fe400078ec0ff */
[----:B------:R0:W-:Y:S02]  /*4d00*/  @!P0 STG.E.U8 desc[UR36][R2.64], R5 ;  /* 0x0000000502008986 */ /* 0x0001e4000c101124 */
[----:B------:R-:W-:-:S04]  /*4d10*/  @P0 IADD3 R0, PT, PT, R7, 0x80fffff, R0 ;  /* 0x080fffff07000810 */ /* 0x000fc80007ffe000 */
[----:B------:R-:W-:-:S05]  /*4d20*/  @P0 SHF.R.U32.HI R7, RZ, 0x15, R0 ;  /* 0x00000015ff070819 */ /* 0x000fca0000011600 */
[----:B------:R0:W-:Y:S01]  /*4d30*/  @P0 STG.E.U8 desc[UR36][R2.64], R7 ;  /* 0x0000000702000986 */ /* 0x0001e2000c101124 */
[----:B------:R-:W-:Y:S05]  /*4d40*/  BRA `(.L_x_19903) ;  /* 0x0000000400a87947 */ /* 0x000fea0003800000 */
.L_x_19913:
[----:B------:R-:W-:-:S04]  /*4d50*/  LOP3.LUT R5, R5, 0xff, RZ, 0xc0, !PT ;  /* 0x000000ff05057812 */ /* 0x000fc800078ec0ff */
[----:B------:R-:W0:Y:S02]  /*4d60*/  I2F.U16 R0, R5 ;  /* 0x0000000500007306 */ /* 0x000e240000101000 */
[----:B0-----:R-:W-:-:S05]  /*4d70*/  F2FP.BF16.F32.PACK_AB R0, RZ, R0 ;  /* 0x00000000ff00723e */ /* 0x001fca00000010ff */
[----:B------:R0:W-:Y:S01]  /*4d80*/  STG.E.U16 desc[UR36][R2.64], R0 ;  /* 0x0000000002007986 */ /* 0x0001e2000c101524 */
[----:B------:R-:W-:Y:S05]  /*4d90*/  BRA `(.L_x_19903) ;  /* 0x0000000400947947 */ /* 0x000fea0003800000 */
.L_x_19910:
        /* <DEDUP_REMOVED lines=8> */
[----:B------:R-:W-:-:S05]  /*4e20*/  LOP3.LUT R5, R5, 0xff, RZ, 0xc0, !PT ;  /* 0x000000ff05057812 */ /* 0x000fca00078ec0ff */
[----:B------:R4:W-:Y:S01]  /*4e30*/  STG.E.U16 desc[UR36][R2.64], R5 ;  /* 0x0000000502007986 */ /* 0x0009e2000c101524 */
[----:B------:R-:W-:Y:S05]  /*4e40*/  BRA `(.L_x_19903) ;  /* 0x0000000400687947 */ /* 0x000fea0003800000 */
.L_x_19919:
[----:B------:R-:W-:Y:S01]  /*4e50*/  LOP3.LUT R5, R5, 0xff, RZ, 0xc0, !PT ;  /* 0x000000ff05057812 */ /* 0x000fe200078ec0ff */
[----:B------:R-:W-:Y:S01]  /*4e60*/  BSSY.RECONVERGENT B0, `(.L_x_19920) ;  /* 0x0000012000007945 */ /* 0x000fe20003800200 */
[----:B------:R-:W-:-:S04]  /*4e70*/  IMAD.MOV.U32 R0, RZ, RZ, 0x80 ;  /* 0x00000080ff007424 */ /* 0x000fc800078e00ff */
[----:B------:R-:W0:Y:S02]  /*4e80*/  I2F.U16 R5, R5 ;  /* 0x0000000500057306 */ /* 0x000e240000101000 */
[----:B0-----:R-:W-:-:S13]  /*4e90*/  ISETP.GT.U32.AND P0, PT, R5, 0x437fffff, PT ;  /* 0x437fffff0500780c */ /* 0x001fda0003f04070 */
        /* <DEDUP_REMOVED lines=8> */
.L_x_19922:
[----:B------:R-:W-:-:S04]  /*4f20*/  SHF.R.U32.HI R0, RZ, 0x14, R5 ;  /* 0x00000014ff007819 */ /* 0x000fc80000011605 */
[----:B------:R-:W-:-:S04]  /*4f30*/  LOP3.LUT R0, R0, 0x1, RZ, 0xc0, !PT ;  /* 0x0000000100007812 */ /* 0x000fc800078ec0ff */
[----:B------:R-:W-:-:S04]  /*4f40*/  IADD3 R0, PT, PT, R5, 0x487ffff, R0 ;  /* 0x0487ffff05007810 */ /* 0x000fc80007ffe000 */
[----:B------:R-:W-:-:S04]  /*4f50*/  SHF.R.U32.HI R0, RZ, 0x14, R0 ;  /* 0x00000014ff007819 */ /* 0x000fc80000011600 */
[----:B------:R-:W-:-:S07]  /*4f60*/  LOP3.LUT R4, R0, 0xff, RZ, 0xc0, !PT ;  /* 0x000000ff00047812 */ /* 0x000fce00078ec0ff */
.L_x_19923:
[----:B------:R-:W-:-:S07]  /*4f70*/  PRMT R0, R4, 0x7610, R0 ;  /* 0x0000761004007816 */ /* 0x000fce0000000000 */
.L_x_19921:
[----:B------:R-:W-:Y:S05]  /*4f80*/  BSYNC.RECONVERGENT B0 ;  /* 0x0000000000007941 */ /* 0x000fea0003800200 */
.L_x_19920:
[----:B------:R3:W-:Y:S01]  /*4f90*/  STG.E.U8 desc[UR36][R2.64], R0 ;  /* 0x0000000002007986 */ /* 0x0007e2000c101124 */
[----:B------:R-:W-:Y:S05]  /*4fa0*/  BRA `(.L_x_19903) ;  /* 0x0000000400107947 */ /* 0x000fea0003800000 */
.L_x_19918:
        /* <DEDUP_REMOVED lines=13> */
.L_x_19926:
[----:B------:R-:W-:-:S04]  /*5080*/  SHF.R.U32.HI R0, RZ, 0x15, R5 ;  /* 0x00000015ff007819 */ /* 0x000fc80000011605 */
[----:B------:R-:W-:-:S04]  /*5090*/  LOP3.LUT R0, R0, 0x1, RZ, 0xc0, !PT ;  /* 0x0000000100007812 */ /* 0x000fc800078ec0ff */
[----:B------:R-:W-:-:S04]  /*50a0*/  IADD3 R0, PT, PT, R5, 0x88fffff, R0 ;  /* 0x088fffff05007810 */ /* 0x000fc80007ffe000 */
[----:B------:R-:W-:-:S04]  /*50b0*/  SHF.R.U32.HI R0, RZ, 0x15, R0 ;  /* 0x00000015ff007819 */ /* 0x000fc80000011600 */
[----:B------:R-:W-:-:S07]  /*50c0*/  LOP3.LUT R4, R0, 0xff, RZ, 0xc0, !PT ;  /* 0x000000ff00047812 */ /* 0x000fce00078ec0ff */
.L_x_19927:
[----:B------:R-:W-:-:S07]  /*50d0*/  PRMT R0, R4, 0x7610, R0 ;  /* 0x0000761004007816 */ /* 0x000fce0000000000 */
.L_x_19925:
[----:B------:R-:W-:Y:S05]  /*50e0*/  BSYNC.RECONVERGENT B0 ;  /* 0x0000000000007941 */ /* 0x000fea0003800200 */
.L_x_19924:
[----:B------:R0:W-:Y:S01]  /*50f0*/  STG.E.U8 desc[UR36][R2.64], R0 ;  /* 0x0000000002007986 */ /* 0x0001e2000c101124 */
[----:B------:R-:W-:Y:S05]  /*5100*/  BRA `(.L_x_19903) ;  /* 0x0000000000b87947 */ /* 0x000fea0003800000 */
.L_x_19917:
[----:B------:R-:W-:-:S09]  /*5110*/  UISETP.NE.AND UP0, UPT, UR5, 0x1c, UPT ;  /* 0x0000001c0500788c */ /* 0x000fd2000bf05270 */
[----:B------:R-:W-:Y:S05]  /*5120*/  BRA.U !UP0, `(.L_x_19928) ;  /* 0x0000000108a87547 */ /* 0x000fea000b800000 */
[----:B------:R-:W-:-:S09]  /*5130*/  UISETP.NE.AND UP0, UPT, UR5, 0x1d, UPT ;  /* 0x0000001d0500788c */ /* 0x000fd2000bf05270 */
[----:B------:R-:W-:Y:S05]  /*5140*/  BRA.U !UP0, `(.L_x_19929) ;  /* 0x0000000108907547 */ /* 0x000fea000b800000 */
[----:B------:R-:W-:-:S09]  /*5150*/  UISETP.NE.AND UP0, UPT, UR5, 0x2c, UPT ;  /* 0x0000002c0500788c */ /* 0x000fd2000bf05270 */
[----:B------:R-:W-:Y:S05]  /*5160*/  BRA.U !UP0, `(.L_x_19930) ;  /* 0x0000000108447547 */ /* 0x000fea000b800000 */
.L_x_19902:
        /* <DEDUP_REMOVED lines=16> */
.L_x_19931:
[----:B------:R-:W-:Y:S05]  /*5270*/  BRA `(.L_x_19903) ;  /* 0x00000000005c7947 */ /* 0x000fea0003800000 */
.L_x_19930:
[----:B------:R-:W-:Y:S01]  /*5280*/  LOP3.LUT R5, R5, 0xff, RZ, 0xc0, !PT ;  /* 0x000000ff05057812 */ /* 0x000fe200078ec0ff */
[----:B------:R-:W-:-:S05]  /*5290*/  IMAD.MOV.U32 R6, RZ, RZ, 0xff ;  /* 0x000000ffff067424 */ /* 0x000fca00078e00ff */
[----:B------:R-:W0:Y:S02]  /*52a0*/  I2F.U16 R5, R5 ;  /* 0x0000000500057306 */ /* 0x000e240000101000 */
[----:B0-----:R-:W-:-:S04]  /*52b0*/  SHF.R.U32.HI R4, RZ, 0x17, R5 ;  /* 0x00000017ff047819 */ /* 0x001fc80000011605 */
[----:B------:R-:W-:-:S13]  /*52c0*/  ISETP.NE.AND P1, PT, R4, 0xff, PT ;  /* 0x000000ff0400780c */ /* 0x000fda0003f25270 */
[--C-:B------:R-:W-:Y:S02]  /*52d0*/  @P1 SHF.R.U32.HI R0, RZ, 0x16, R5.reuse ;  /* 0x00000016ff001819 */ /* 0x100fe40000011605 */
[--C-:B------:R-:W-:Y:S02]  /*52e0*/  @P1 LOP3.LUT P0, RZ, R4, 0x3fffff, R5.reuse, 0xf8, !PT ;  /* 0x003fffff04ff1812 */ /* 0x100fe4000780f805 */
[----:B------:R-:W-:Y:S02]  /*52f0*/  @P1 LOP3.LUT R0, R0, 0x1, RZ, 0xc0, !PT ;  /* 0x0000000100001812 */ /* 0x000fe400078ec0ff */
[----:B------:R-:W-:Y:S02]  /*5300*/  PRMT R5, R6, 0x7610, R5 ;  /* 0x0000761006057816 */ /* 0x000fe40000000005 */
[----:B------:R-:W-:Y:S01]  /*5310*/  @P1 ISETP.EQ.U32.AND P2, PT, R0, 0x1, P0 ;  /* 0x000000010000180c */ /* 0x000fe20000742070 */
[----:B------:R-:W-:Y:S01]  /*5320*/  @P1 VIADD R0, R4, 0x1 ;  /* 0x0000000104001836 */ /* 0x000fe20000000000 */
[----:B------:R-:W-:-:S02]  /*5330*/  PLOP3.LUT P0, PT, PT, PT, PT, 0x80, 0x8 ;  /* 0x000000000008781c */ /* 0x000fc40003f0f070 */
[----:B------:R-:W-:-:S13]  /*5340*/  @P1 PLOP3.LUT P0, PT, P2, PT, PT, 0x80, 0x8 ;  /* 0x000000000008181c */ /* 0x000fda000170f070 */
[----:B------:R-:W-:-:S05]  /*5350*/  @!P0 IMAD.MOV R0, RZ, RZ, R4 ;  /* 0x000000ffff008224 */ /* 0x000fca00078e0204 */
[----:B------:R-:W-:-:S05]  /*5360*/  @P1 MOV R5, R0 ;  /* 0x0000000000051202 */ /* 0x000fca0000000f00 */
[----:B------:R1:W-:Y:S01]  /*5370*/  STG.E.U8 desc[UR36][R2.64], R5 ;  /* 0x0000000502007986 */ /* 0x0003e2000c101124 */
[----:B------:R-:W-:Y:S05]  /*5380*/  BRA `(.L_x_19903) ;  /* 0x0000000000187947 */ /* 0x000fea0003800000 */
.L_x_19929:
[----:B------:R-:W-:Y:S01]  /*5390*/  LOP3.LUT R4, R5, 0xff, RZ, 0xc0, !PT ;  /* 0x000000ff05047812 */ /* 0x000fe200078ec0ff */
[----:B------:R-:W-:-:S05]  /*53a0*/  IMAD.MOV.U32 R5, RZ, RZ, RZ ;  /* 0x000000ffff057224 */ /* 0x000fca00078e00ff */
[----:B------:R2:W-:Y:S01]  /*53b0*/  STG.E.64 desc[UR36][R2.64], R4 ;  /* 0x0000000402007986 */ /* 0x0005e2000c101b24 */
[----:B------:R-:W-:Y:S05]  /*53c0*/  BRA `(.L_x_19903) ;  /* 0x0000000000087947 */ /* 0x000fea0003800000 */
.L_x_19928:
[----:B------:R-:W-:-:S05]  /*53d0*/  LOP3.LUT R5, R5, 0xff, RZ, 0xc0, !PT ;  /* 0x000000ff05057812 */ /* 0x000fca00078ec0ff */
[----:B------:R0:W-:Y:S02]  /*53e0*/  STG.E desc[UR36][R2.64], R5 ;  /* 0x0000000502007986 */ /* 0x0001e4000c101924 */
.L_x_19903:
[----:B------:R-:W-:Y:S05]  /*53f0*/  BSYNC.RECONVERGENT B6 ;  /* 0x0000000000067941 */ /* 0x000fea0003800200 */
.L_x_19897:
[----:B------:R-:W-:-:S07]  /*5400*/  VIADD R17, R17, 0x80 ;  /* 0x0000008011117836 */ /* 0x000fce0000000000 */
.L_x_19793:
[----:B------:R-:W-:Y:S05]  /*5410*/  BSYNC.RECONVERGENT B7 ;  /* 0x0000000000077941 */ /* 0x000fea0003800200 */
.L_x_19792:
        /* <DEDUP_REMOVED lines=384> */
.L_x_19934:
[----:B------:R-:W2:Y:S01]  /*6c20*/  LDCU.64 UR6, c[0x0][0x650] ;  /* 0x0000ca00ff0677ac */ /* 0x000ea20008000a00 */
[----:B------:R-:W-:-:S04]  /*6c30*/  UPRMT UR4, UR41, 0x7771, URZ ;  /* 0x0000777129047896 */ /* 0x000fc800080000ff */
[----:B------:R-:W-:Y:S01]  /*6c40*/  UISETP.GT.AND UP0, UPT, UR4, 0x9, UPT ;  /* 0x000000090400788c */ /* 0x000fe2000bf04270 */
[----:B--2---:R-:W-:-:S05]  /*6c50*/  IADD3 R4, P0, PT, R0, UR6, RZ ;  /* 0x0000000600047c10 */ /* 0x004fca000ff1e0ff */
[----:B-1--4-:R-:W-:-:S03]  /*6c60*/  IMAD.X R5, RZ, RZ, UR7, P0 ;  /* 0x00000007ff057e24 */ /* 0x012fc600080e06ff */
        /* <DEDUP_REMOVED lines=11> */
.L_x_19938:
[----:B------:R0:W5:Y:S01]  /*6d20*/  LDG.E.U8 R18, desc[UR36][R4.64] ;  /* 0x0000002404127981 */ /* 0x000162000c1e1100 */
[----:B------:R-:W-:Y:S05]  /*6d30*/  BRA `(.L_x_19940) ;  /* 0x0000000c005c7947 */ /* 0x000fea0003800000 */
.L_x_19937:
        /* <DEDUP_REMOVED lines=8> */
.L_x_19942:
[----:B------:R3:W5:Y:S01]  /*6dc0*/  LDG.E.U8 R18, desc[UR36][R4.64] ;  /* 0x0000002404127981 */ /* 0x000762000c1e1100 */
[----:B------:R-:W-:Y:S05]  /*6dd0*/  BRA `(.L_x_19940) ;  /* 0x0000000c00347947 */ /* 0x000fea0003800000 */
.L_x_19941:
[----:B------:R0:W5:Y:S01]  /*6de0*/  LDG.E.U16 R18, desc[UR36][R4.64] ;  /* 0x0000002404127981 */ /* 0x000162000c1e1500 */
[----:B------:R-:W-:Y:S05]  /*6df0*/  BRA `(.L_x_19940) ;  /* 0x0000000c002c7947 */ /* 0x000fea0003800000 */
.L_x_19936:
        /* <DEDUP_REMOVED lines=10> */
.L_x_19944:
[----:B------:R-:W2:Y:S02]  /*6ea0*/  LDG.E.U16 R2, desc[UR36][R4.64] ;  /* 0x0000002404027981 */ /* 0x000ea4000c1e1500 */
[----:B--2---:R-:W-:-:S06]  /*6eb0*/  HADD2.F32 R2, -RZ, R2.H0_H0 ;  /* 0x20000002ff027230 */ /* 0x004fcc0000004100 */
[----:B------:R-:W0:Y:S02]  /*6ec0*/  F2I.S64.TRUNC R2, R2 ;  /* 0x0000000200027311 */ /* 0x000e24000020d900 */
[----:B0-----:R-:W-:Y:S01]  /*6ed0*/  PRMT R18, R2, 0x7610, R18 ;  /* 0x0000761002127816 */ /* 0x001fe20000000012 */
[----:B------:R-:W-:Y:S06]  /*6ee0*/  BRA `(.L_x_19940) ;  /* 0x0000000800f07947 */ /* 0x000fec0003800000 */
.L_x_19943:
        /* <DEDUP_REMOVED lines=10> */
.L_x_19946:
[----:B------:R-:W2:Y:S02]  /*6f90*/  LDG.E.U16 R4, desc[UR36][R4.64] ;  /* 0x0000002404047981 */ /* 0x000ea4000c1e1500 */
[----:B--2---:R-:W-:-:S06]  /*6fa0*/  HADD2.F32 R2, -RZ, R4.H0_H0 ;  /* 0x20000004ff027230 */ /* 0x004fcc0000004100 */
[----:B------:R-:W0:Y:S02]  /*6fb0*/  F2I.S64.TRUNC R2, R2 ;  /* 0x0000000200027311 */ /* 0x000e24000020d900 */
[----:B0-----:R-:W-:Y:S01]  /*6fc0*/  PRMT R18, R2, 0x7610, R18 ;  /* 0x0000761002127816 */ /* 0x001fe20000000012 */
[----:B------:R-:W-:Y:S06]  /*6fd0*/  BRA `(.L_x_19940) ;  /* 0x0000000800b47947 */ /* 0x000fec0003800000 */
.L_x_19945:
[----:B------:R-:W2:Y:S02]  /*6fe0*/  LDG.E.64 R2, desc[UR36][R4.64] ;  /* 0x0000002404027981 */ /* 0x000ea4000c1e1b00 */
[----:B--2---:R-:W0:Y:S02]  /*6ff0*/  F2I.S64.F64.TRUNC R2, R2 ;  /* 0x0000000200027311 */ /* 0x004e24000030d900 */
[----:B0-----:R-:W-:Y:S01]  /*7000*/  PRMT R18, R2, 0x7610, R18 ;  /* 0x0000761002127816 */ /* 0x001fe20000000012 */
[----:B------:R-:W-:Y:S06]  /*7010*/  BRA `(.L_x_19940) ;  /* 0x0000000800a47947 */ /* 0x000fec0003800000 */
.L_x_19935:
        /* <DEDUP_REMOVED lines=12> */
.L_x_19949:
[----:B------:R-:W2:Y:S02]  /*70e0*/  LDG.E.64 R4, desc[UR36][R4.64] ;  /* 0x0000002404047981 */ /* 0x000ea4000c1e1b00 */
[----:B--2---:R-:W0:Y:S02]  /*70f0*/  F2I.S64.F64.TRUNC R2, R4 ;  /* 0x0000000400027311 */ /* 0x004e24000030d900 */
[----:B0-----:R-:W-:Y:S01]  /*7100*/  PRMT R18, R2, 0x7610, R18 ;  /* 0x0000761002127816 */ /* 0x001fe20000000012 */
[----:B------:R-:W-:Y:S06]  /*7110*/  BRA `(.L_x_19940) ;  /* 0x0000000800647947 */ /* 0x000fec0003800000 */
.L_x_19948:
        /* <DEDUP_REMOVED lines=27> */
.L_x_19951:
        /* <DEDUP_REMOVED lines=12> */
[----:B0-----:R-:W-:Y:S01]  /*7390*/  PRMT R18, R2, 0x7610, R18 ;  /* 0x0000761002127816 */ /* 0x001fe20000000012 */
[----:B------:R-:W-:Y:S06]  /*73a0*/  BRA `(.L_x_19940) ;  /* 0x0000000400c07947 */ /* 0x000fec0003800000 */
.L_x_19950:
[----:B------:R-:W2:Y:S02]  /*73b0*/  LDG.E.U16 R2, desc[UR36][R4.64] ;  /* 0x0000002404027981 */ /* 0x000ea4000c1e1500 */
[----:B--2---:R-:W-:-:S06]  /*73c0*/  IMAD.U32 R2, R2, 0x10000, RZ ;  /* 0x0001000002027824 */ /* 0x004fcc00078e00ff */
[----:B------:R-:W0:Y:S02]  /*73d0*/  F2I.S64.TRUNC R2, R2 ;  /* 0x0000000200027311 */ /* 0x000e24000020d900 */
[----:B0-----:R-:W-:Y:S01]  /*73e0*/  PRMT R18, R2, 0x7610, R18 ;  /* 0x0000761002127816 */ /* 0x001fe20000000012 */
[----:B------:R-:W-:Y:S06]  /*73f0*/  BRA `(.L_x_19940) ;  /* 0x0000000400ac7947 */ /* 0x000fec0003800000 */
.L_x_19947:
        /* <DEDUP_REMOVED lines=10> */
.L_x_19954:
        /* <DEDUP_REMOVED lines=21> */
.L_x_19958:
[----:B------:R-:W-:Y:S05]  /*75f0*/  BSYNC.RECONVERGENT B1 ;  /* 0x0000000000017941 */ /* 0x000fea0003800200 */
.L_x_19957:
[----:B------:R-:W-:Y:S01]  /*7600*/  IMAD.SHL.U32 R0, R0, 0x100000, RZ ;  /* 0x0010000000007824 */ /* 0x000fe200078e00ff */
[----:B------:R-:W-:-:S04]  /*7610*/  LEA R2, R2, 0x3b800000, 0x17 ;  /* 0x3b80000002027811 */ /* 0x000fc800078eb8ff */
[----:B------:R-:W-:-:S07]  /*7620*/  LOP3.LUT R2, R2, R0, R7, 0xfe, !PT ;  /* 0x0000000002027212 */ /* 0x000fce00078efe07 */
.L_x_19956:
[----:B------:R-:W-:Y:S05]  /*7630*/  BSYNC.RECONVERGENT B0 ;  /* 0x0000000000007941 */ /* 0x000fea0003800200 */
.L_x_19955:
[----:B------:R-:W0:Y:S02]  /*7640*/  F2I.S64.TRUNC R2, R2 ;  /* 0x0000000200027311 */ /* 0x000e24000020d900 */
[----:B0-----:R-:W-:Y:S01]  /*7650*/  PRMT R18, R2, 0x7610, R18 ;  /* 0x0000761002127816 */ /* 0x001fe20000000012 */
[----:B------:R-:W-:Y:S06]  /*7660*/  BRA `(.L_x_19940) ;  /* 0x0000000400107947 */ /* 0x000fec0003800000 */
.L_x_19953:
        /* <DEDUP_REMOVED lines=21> */
.L_x_19962:
[----:B------:R-:W-:Y:S05]  /*77c0*/  BSYNC.RECONVERGENT B1 ;  /* 0x0000000000017941 */ /* 0x000fea0003800200 */
.L_x_19961:
[----:B------:R-:W-:Y:S01]  /*77d0*/  IMAD.SHL.U32 R0, R0, 0x200000, RZ ;  /* 0x0020000000007824 */ /* 0x000fe200078e00ff */
[----:B------:R-:W-:-:S04]  /*77e0*/  LEA R2, R2, 0x37800000, 0x17 ;  /* 0x3780000002027811 */ /* 0x000fc800078eb8ff */
[----:B------:R-:W-:-:S07]  /*77f0*/  LOP3.LUT R2, R2, R0, R7, 0xfe, !PT ;  /* 0x0000000002027212 */ /* 0x000fce00078efe07 */
.L_x_19960:
[----:B------:R-:W-:Y:S05]  /*7800*/  BSYNC.RECONVERGENT B0 ;  /* 0x0000000000007941 */ /* 0x000fea0003800200 */
.L_x_19959:
[----:B------:R-:W0:Y:S02]  /*7810*/  F2I.S64.TRUNC R2, R2 ;  /* 0x0000000200027311 */ /* 0x000e24000020d900 */
[----:B0-----:R-:W-:Y:S01]  /*7820*/  PRMT R18, R2, 0x7610, R18 ;  /* 0x0000761002127816 */ /* 0x001fe20000000012 */
[----:B------:R-:W-:Y:S06]  /*7830*/  BRA `(.L_x_19940) ;  /* 0x00000000009c7947 */ /* 0x000fec0003800000 */
.L_x_19952:
        /* <DEDUP_REMOVED lines=14> */
.L_x_19966:
[----:B------:R-:W-:Y:S05]  /*7920*/  BSYNC.RECONVERGENT B0 ;  /* 0x0000000000007941 */ /* 0x000fea0003800200 */
.L_x_19965:
[----:B------:R-:W0:Y:S02]  /*7930*/  F2I.S64.TRUNC R2, R2 ;  /* 0x0000000200027311 */ /* 0x000e24000020d900 */
[----:B0-----:R-:W-:Y:S01]  /*7940*/  PRMT R18, R2, 0x7610, R18 ;  /* 0x0000761002127816 */ /* 0x001fe20000000012 */
[----:B------:R-:W-:Y:S06]  /*7950*/  BRA `(.L_x_19940) ;  /* 0x0000000000547947 */ /* 0x000fec0003800000 */
.L_x_19939:
        /* <DEDUP_REMOVED lines=16> */
.L_x_19967:
[----:B------:R-:W-:Y:S01]  /*7a60*/  PRMT R18, RZ, 0x7610, R18 ;  /* 0x00007610ff127816 */ /* 0x000fe20000000012 */
[----:B------:R-:W-:Y:S06]  /*7a70*/  BRA `(.L_x_19940) ;  /* 0x00000000000c7947 */ /* 0x000fec0003800000 */
.L_x_19964:
[----:B------:R1:W5:Y:S01]  /*7a80*/  LDG.E.U8 R18, desc[UR36][R4.64] ;  /* 0x0000002404127981 */ /* 0x000362000c1e1100 */
[----:B------:R-:W-:Y:S05]  /*7a90*/  BRA `(.L_x_19940) ;  /* 0x0000000000047947 */ /* 0x000fea0003800000 */
.L_x_19963:
[----:B------:R2:W5:Y:S02]  /*7aa0*/  LDG.E.U8 R18, desc[UR36][R4.64] ;  /* 0x0000002404127981 */ /* 0x000564000c1e1100 */
.L_x_19940:
        /* <DEDUP_REMOVED lines=16> */
.L_x_19971:
[----:B------:R4:W5:Y:S01]  /*7bb0*/  LDG.E.U8 R22, desc[UR36][R4.64] ;  /* 0x0000002404167981 */ /* 0x000962000c1e1100 */
[----:B------:R-:W-:Y:S05]  /*7bc0*/  BRA `(.L_x_19973) ;  /* 0x0000000c005c7947 */ /* 0x000fea0003800000 */
.L_x_19970:
        /* <DEDUP_REMOVED lines=8> */
.L_x_19975:
[----:B------:R2:W5:Y:S01]  /*7c50*/  LDG.E.U8 R22, desc[UR36][R4.64] ;  /* 0x0000002404167981 */ /* 0x000562000c1e1100 */
[----:B------:R-:W-:Y:S05]  /*7c60*/  BRA `(.L_x_19973) ;  /* 0x0000000c00347947 */ /* 0x000fea0003800000 */
.L_x_19974:
[----:B------:R0:W5:Y:S01]  /*7c70*/  LDG.E.U16 R22, desc[UR36][R4.64] ;  /* 0x0000002404167981 */ /* 0x000162000c1e1500 */
[----:B------:R-:W-:Y:S05]  /*7c80*/  BRA `(.L_x_19973) ;  /* 0x0000000c002c7947 */ /* 0x000fea0003800000 */
.L_x_19969:
        /* <DEDUP_REMOVED lines=10> */
.L_x_19977:
[----:B------:R-:W2:Y:S02]  /*7d30*/  LDG.E.U16 R2, desc[UR36][R4.64] ;  /* 0x0000002404027981 */ /* 0x000ea4000c1e1500 */
[----:B--2---:R-:W-:-:S06]  /*7d40*/  HADD2.F32 R2, -RZ, R2.H0_H0 ;  /* 0x20000002ff027230 */ /* 0x004fcc0000004100 */
[----:B------:R-:W0:Y:S02]  /*7d50*/  F2I.S64.TRUNC R2, R2 ;  /* 0x0000000200027311 */ /* 0x000e24000020d900 */
[----:B0-----:R-:W-:Y:S01]  /*7d60*/  PRMT R22, R2, 0x7610, R22 ;  /* 0x0000761002167816 */ /* 0x001fe20000000016 */
[----:B------:R-:W-:Y:S06]  /*7d70*/  BRA `(.L_x_19973) ;  /* 0x0000000800f07947 */ /* 0x000fec0003800000 */
.L_x_19976:
        /* <DEDUP_REMOVED lines=10> */
.L_x_19979:
[----:B------:R-:W2:Y:S02]  /*7e20*/  LDG.E.U16 R4, desc[UR36][R4.64] ;  /* 0x0000002404047981 */ /* 0x000ea4000c1e1500 */
[----:B--2---:R-:W-:-:S06]  /*7e30*/  HADD2.F32 R2, -RZ, R4.H0_H0 ;  /* 0x20000004ff027230 */ /* 0x004fcc0000004100 */
[----:B------:R-:W0:Y:S02]  /*7e40*/  F2I.S64.TRUNC R2, R2 ;  /* 0x0000000200027311 */ /* 0x000e24000020d900 */
[----:B0-----:R-:W-:Y:S01]  /*7e50*/  PRMT R22, R2, 0x7610, R22 ;  /* 0x0000761002167816 */ /* 0x001fe20000000016 */
[----:B------:R-:W-:Y:S06]  /*7e60*/  BRA `(.L_x_19973) ;  /* 0x0000000800b47947 */ /* 0x000fec0003800000 */
.L_x_19978:
[----:B------:R-:W2:Y:S02]  /*7e70*/  LDG.E.64 R2, desc[UR36][R4.64] ;  /* 0x0000002404027981 */ /* 0x000ea4000c1e1b00 */
[----:B--2---:R-:W0:Y:S02]  /*7e80*/  F2I.S64.F64.TRUNC R2, R2 ;  /* 0x0000000200027311 */ /* 0x004e24000030d900 */
[----:B0-----:R-:W-:Y:S01]  /*7e90*/  PRMT R22, R2, 0x7610, R22 ;  /* 0x0000761002167816 */ /* 0x001fe20000000016 */
[----:B------:R-:W-:Y:S06]  /*7ea0*/  BRA `(.L_x_19973) ;  /* 0x0000000800a47947 */ /* 0x000fec0003800000 */
.L_x_19968:
        /* <DEDUP_REMOVED lines=12> */
.L_x_19982:
[----:B------:R-:W2:Y:S02]  /*7f70*/  LDG.E.64 R4, desc[UR36][R4.64] ;  /* 0x0000002404047981 */ /* 0x000ea4000c1e1b00 */
[----:B--2---:R-:W0:Y:S02]  /*7f80*/  F2I.S64.F64.TRUNC R2, R4 ;  /* 0x0000000400027311 */ /* 0x004e24000030d900 */
[----:B0-----:R-:W-:Y:S01]  /*7f90*/  PRMT R22, R2, 0x7610, R22 ;  /* 0x0000761002167816 */ /* 0x001fe20000000016 */
[----:B------:R-:W-:Y:S06]  /*7fa0*/  BRA `(.L_x_19973) ;  /* 0x0000000800647947 */ /* 0x000fec0003800000 */
.L_x_19981:
        /* <DEDUP_REMOVED lines=27> */
.L_x_19984:
        /* <DEDUP_REMOVED lines=14> */
.L_x_19983:
[----:B------:R-:W2:Y:S02]  /*8240*/  LDG.E.U16 R2, desc[UR36][R4.64] ;  /* 0x0000002404027981 */ /* 0x000ea4000c1e1500 */
[----:B--2---:R-:W-:-:S06]  /*8250*/  SHF.L.U32 R2, R2, 0x10, RZ ;  /* 0x0000001002027819 */ /* 0x004fcc00000006ff */
[----:B------:R-:W0:Y:S02]  /*8260*/  F2I.S64.TRUNC R2, R2 ;  /* 0x0000000200027311 */ /* 0x000e24000020d900 */
[----:B0-----:R-:W-:Y:S01]  /*8270*/  PRMT R22, R2, 0x7610, R22 ;  /* 0x0000761002167816 */ /* 0x001fe20000000016 */
[----:B------:R-:W-:Y:S06]  /*8280*/  BRA `(.L_x_19973) ;  /* 0x0000000400ac7947 */ /* 0x000fec0003800000 */
.L_x_19980:
        /* <DEDUP_REMOVED lines=10> */
.L_x_19987:
        /* <DEDUP_REMOVED lines=21> */
.L_x_19991:
[----:B------:R-:W-:Y:S05]  /*8480*/  BSYNC.RECONVERGENT B1 ;  /* 0x0000000000017941 */ /* 0x000fea0003800200 */
.L_x_19990:
[----:B------:R-:W-:Y:S02]  /*8490*/  SHF.L.U32 R0, R0, 0x14, RZ ;  /* 0x0000001400007819 */ /* 0x000fe400000006ff */
[----:B------:R-:W-:-:S04]  /*84a0*/  LEA R2, R2, 0x3b800000, 0x17 ;  /* 0x3b80000002027811 */ /* 0x000fc800078eb8ff */
[----:B------:R-:W-:-:S07]  /*84b0*/  LOP3.LUT R2, R2, R0, R7, 0xfe, !PT ;  /* 0x0000000002027212 */ /* 0x000fce00078efe07 */
.L_x_19989:
[----:B------:R-:W-:Y:S05]  /*84c0*/  BSYNC.RECONVERGENT B0 ;  /* 0x0000000000007941 */ /* 0x000fea0003800200 */
.L_x_19988:
[----:B------:R-:W0:Y:S02]  /*84d0*/  F2I.S64.TRUNC R2, R2 ;  /* 0x0000000200027311 */ /* 0x000e24000020d900 */
[----:B0-----:R-:W-:Y:S01]  /*84e0*/  PRMT R22, R2, 0x7610, R22 ;  /* 0x0000761002167816 */ /* 0x001fe20000000016 */
[----:B------:R-:W-:Y:S06]  /*84f0*/  BRA `(.L_x_19973) ;  /* 0x0000000400107947 */ /* 0x000fec0003800000 */
.L_x_19986:
        /* <DEDUP_REMOVED lines=21> */
.L_x_19995:
[----:B------:R-:W-:Y:S05]  /*8650*/  BSYNC.RECONVERGENT B1 ;  /* 0x0000000000017941 */ /* 0x000fea0003800200 */
.L_x_19994:
[----:B------:R-:W-:Y:S02]  /*8660*/  SHF.L.U32 R0, R0, 0x15, RZ ;  /* 0x0000001500007819 */ /* 0x000fe400000006ff */
[----:B------:R-:W-:-:S04]  /*8670*/  LEA R2, R2, 0x37800000, 0x17 ;  /* 0x3780000002027811 */ /* 0x000fc800078eb8ff */
[----:B------:R-:W-:-:S07]  /*8680*/  LOP3.LUT R2, R2, R0, R7, 0xfe, !PT ;  /* 0x0000000002027212 */ /* 0x000fce00078efe07 */
.L_x_19993:
[----:B------:R-:W-:Y:S05]  /*8690*/  BSYNC.RECONVERGENT B0 ;  /* 0x0000000000007941 */ /* 0x000fea0003800200 */
.L_x_19992:
[----:B------:R-:W0:Y:S02]  /*86a0*/  F2I.S64.TRUNC R2, R2 ;  /* 0x0000000200027311 */ /* 0x000e24000020d900 */
[----:B0-----:R-:W-:Y:S01]  /*86b0*/  PRMT R22, R2, 0x7610, R22 ;  /* 0x0000761002167816 */ /* 0x001fe20000000016 */
[----:B------:R-:W-:Y:S06]  /*86c0*/  BRA `(.L_x_19973) ;  /* 0x00000000009c7947 */ /* 0x000fec0003800000 */
.L_x_19985:
        /* <DEDUP_REMOVED lines=14> */
.L_x_19999:
[----:B------:R-:W-:Y:S05]  /*87b0*/  BSYNC.RECONVERGENT B0 ;  /* 0x0000000000007941 */ /* 0x000fea0003800200 */
.L_x_19998:
[----:B------:R-:W0:Y:S02]  /*87c0*/  F2I.S64.TRUNC R2, R2 ;  /* 0x0000000200027311 */ /* 0x000e24000020d900 */
[----:B0-----:R-:W-:Y:S01]  /*87d0*/  PRMT R22, R2, 0x7610, R22 ;  /* 0x0000761002167816 */ /* 0x001fe20000000016 */
[----:B------:R-:W-:Y:S06]  /*87e0*/  BRA `(.L_x_19973) ;  /* 0x0000000000547947 */ /* 0x000fec0003800000 */
.L_x_19972:
        /* <DEDUP_REMOVED lines=16> */
.L_x_20000:
[----:B------:R-:W-:Y:S01]  /*88f0*/  PRMT R22, RZ, 0x7610, R22 ;  /* 0x00007610ff167816 */ /* 0x000fe20000000016 */
[----:B------:R-:W-:Y:S06]  /*8900*/  BRA `(.L_x_19973) ;  /* 0x00000000000c7947 */ /* 0x000fec0003800000 */
.L_x_19997:
[----:B------:R0:W5:Y:S01]  /*8910*/  LDG.E.U8 R22, desc[UR36][R4.64] ;  /* 0x0000002404167981 */ /* 0x000162000c1e1100 */
[----:B------:R-:W-:Y:S05]  /*8920*/  BRA `(.L_x_19973) ;  /* 0x0000000000047947 */ /* 0x000fea0003800000 */
.L_x_19996:
[----:B------:R0:W5:Y:S02]  /*8930*/  LDG.E.U8 R22, desc[UR36][R4.64] ;  /* 0x0000002404167981 */ /* 0x000164000c1e1100 */
.L_x_19973:
        /* <DEDUP_REMOVED lines=16> */
.L_x_20004:
[----:B------:R0:W5:Y:S01]  /*8a40*/  LDG.E.U8 R0, desc[UR36][R4.64] ;  /* 0x0000002404007981 */ /* 0x000162000c1e1100 */
[----:B------:R-:W-:Y:S05]  /*8a50*/  BRA `(.L_x_20006) ;  /* 0x0000000c005c7947 */ /* 0x000fea0003800000 */
.L_x_20003:
        /* <DEDUP_REMOVED lines=8> */
.L_x_20008:
[----:B------:R3:W5:Y:S01]  /*8ae0*/  LDG.E.U8 R0, desc[UR36][R4.64] ;  /* 0x0000002404007981 */ /* 0x000762000c1e1100 */
[----:B------:R-:W-:Y:S05]  /*8af0*/  BRA `(.L_x_20006) ;  /* 0x0000000c00347947 */ /* 0x000fea0003800000 */
.L_x_20007:
[----:B------:R2:W5:Y:S01]  /*8b00*/  LDG.E.U16 R0, desc[UR36][R4.64] ;  /* 0x0000002404007981 */ /* 0x000562000c1e1500 */
[----:B------:R-:W-:Y:S05]  /*8b10*/  BRA `(.L_x_20006) ;  /* 0x0000000c002c7947 */ /* 0x000fea0003800000 */
.L_x_20002:
        /* <DEDUP_REMOVED lines=10> */
.L_x_20010:
[----:B------:R-:W2:Y:S02]  /*8bc0*/  LDG.E.U16 R2, desc[UR36][R4.64] ;  /* 0x0000002404027981 */ /* 0x000ea4000c1e1500 */
[----:B--2---:R-:W-:-:S06]  /*8bd0*/  HADD2.F32 R2, -RZ, R2.H0_H0 ;  /* 0x20000002ff027230 */ /* 0x004fcc0000004100 */
[----:B------:R-:W0:Y:S02]  /*8be0*/  F2I.S64.TRUNC R2, R2 ;  /* 0x0000000200027311 */ /* 0x000e24000020d900 */
[----:B0-----:R-:W-:Y:S01]  /*8bf0*/  PRMT R0, R2, 0x7610, R0 ;  /* 0x0000761002007816 */ /* 0x001fe20000000000 */
[----:B------:R-:W-:Y:S06]  /*8c00*/  BRA `(.L_x_20006) ;  /* 0x0000000800f07947 */ /* 0x000fec0003800000 */
.L_x_20009:
        /* <DEDUP_REMOVED lines=10> */
.L_x_20012:
[----:B------:R-:W2:Y:S02]  /*8cb0*/  LDG.E.U16 R4, desc[UR36][R4.64] ;  /* 0x0000002404047981 */ /* 0x000ea4000c1e1500 */
[----:B--2---:R-:W-:-:S06]  /*8cc0*/  HADD2.F32 R2, -RZ, R4.H0_H0 ;  /* 0x20000004ff027230 */ /* 0x004fcc0000004100 */
[----:B------:R-:W0:Y:S02]  /*8cd0*/  F2I.S64.TRUNC R2, R2 ;  /* 0x0000000200027311 */ /* 0x000e24000020d900 */
[----:B0-----:R-:W-:Y:S01]  /*8ce0*/  PRMT R0, R2, 0x7610, R0 ;  /* 0x0000761002007816 */ /* 0x001fe20000000000 */
[----:B------:R-:W-:Y:S06]  /*8cf0*/  BRA `(.L_x_20006) ;  /* 0x0000000800b47947 */ /* 0x000fec0003800000 */
.L_x_20011:
[----:B------:R-:W2:Y:S02]  /*8d00*/  LDG.E.64 R2, desc[UR36][R4.64] ;  /* 0x0000002404027981 */ /* 0x000ea4000c1e1b00 */
[----:B--2---:R-:W0:Y:S02]  /*8d10*/  F2I.S64.F64.TRUNC R2, R2 ;  /* 0x0000000200027311 */ /* 0x004e24000030d900 */
[----:B0-----:R-:W-:Y:S01]  /*8d20*/  PRMT R0, R2, 0x7610, R0 ;  /* 0x0000761002007816 */ /* 0x001fe20000000000 */
[----:B------:R-:W-:Y:S06]  /*8d30*/  BRA `(.L_x_20006) ;  /* 0x0000000800a47947 */ /* 0x000fec0003800000 */
.L_x_20001:
        /* <DEDUP_REMOVED lines=12> */
.L_x_20015:
[----:B------:R-:W2:Y:S02]  /*8e00*/  LDG.E.64 R4, desc[UR36][R4.64] ;  /* 0x0000002404047981 */ /* 0x000ea4000c1e1b00 */
[----:B--2---:R-:W0:Y:S02]  /*8e10*/  F2I.S64.F64.TRUNC R2, R4 ;  /* 0x0000000400027311 */ /* 0x004e24000030d900 */
[----:B0-----:R-:W-:Y:S01]  /*8e20*/  PRMT R0, R2, 0x7610, R0 ;  /* 0x0000761002007816 */ /* 0x001fe20000000000 */
[----:B------:R-:W-:Y:S06]  /*8e30*/  BRA `(.L_x_20006) ;  /* 0x0000000800647947 */ /* 0x000fec0003800000 */
.L_x_20014:
        /* <DEDUP_REMOVED lines=24> */
[----:B------:R-:W0:Y:S02]  /*8fc0*/  F2I.S64.TRUNC R2, R3 ;  /* 0x0000000300027311 */ /* 0x000e24000020d900 */
[----:B0-----:R-:W-:Y:S01]  /*8fd0*/  PRMT R0, R2, 0x7610, R0 ;  /* 0x0000761002007816 */ /* 0x001fe20000000000 */
[----:B------:R-:W-:Y:S06]  /*8fe0*/  BRA `(.L_x_20006) ;  /* 0x0000000400f87947 */ /* 0x000fec0003800000 */
.L_x_20017:
        /* <DEDUP_REMOVED lines=14> */
.L_x_20016:
[----:B------:R-:W2:Y:S02]  /*90d0*/  LDG.E.U16 R2, desc[UR36][R4.64] ;  /* 0x0000002404027981 */ /* 0x000ea4000c1e1500 */
[----:B--2---:R-:W-:-:S06]  /*90e0*/  IMAD.U32 R2, R2, 0x10000, RZ ;  /* 0x0001000002027824 */ /* 0x004fcc00078e00ff */
[----:B------:R-:W0:Y:S02]  /*90f0*/  F2I.S64.TRUNC R2, R2 ;  /* 0x0000000200027311 */ /* 0x000e24000020d900 */
[----:B0-----:R-:W-:Y:S01]  /*9100*/  PRMT R0, R2, 0x7610, R0 ;  /* 0x0000761002007816 */ /* 0x001fe20000000000 */
[----:B------:R-:W-:Y:S06]  /*9110*/  BRA `(.L_x_20006) ;  /* 0x0000000400ac7947 */ /* 0x000fec0003800000 */
.L_x_20013:
        /* <DEDUP_REMOVED lines=10> */
.L_x_20020:
        /* <DEDUP_REMOVED lines=21> */
.L_x_20024:
[----:B------:R-:W-:Y:S05]  /*9310*/  BSYNC.RECONVERGENT B1 ;  /* 0x0000000000017941 */ /* 0x000fea0003800200 */
.L_x_20023:
[----:B------:R-:W-:Y:S01]  /*9320*/  IMAD.SHL.U32 R0, R0, 0x100000, RZ ;  /* 0x0010000000007824 */ /* 0x000fe200078e00ff */
[----:B------:R-:W-:-:S04]  /*9330*/  LEA R2, R2, 0x3b800000, 0x17 ;  /* 0x3b80000002027811 */ /* 0x000fc800078eb8ff */
[----:B------:R-:W-:-:S07]  /*9340*/  LOP3.LUT R2, R2, R0, R7, 0xfe, !PT ;  /* 0x0000000002027212 */ /* 0x000fce00078efe07 */
.L_x_20022:
[----:B------:R-:W-:Y:S05]  /*9350*/  BSYNC.RECONVERGENT B0 ;  /* 0x0000000000007941 */ /* 0x000fea0003800200 */
.L_x_20021:
[----:B------:R-:W0:Y:S02]  /*9360*/  F2I.S64.TRUNC R2, R2 ;  /* 0x0000000200027311 */ /* 0x000e24000020d900 */
[----:B0-----:R-:W-:Y:S01]  /*9370*/  PRMT R0, R2, 0x7610, R0 ;  /* 0x0000761002007816 */ /* 0x001fe20000000000 */
[----:B------:R-:W-:Y:S06]  /*9380*/  BRA `(.L_x_20006) ;  /* 0x0000000400107947 */ /* 0x000fec0003800000 */
.L_x_20019:
        /* <DEDUP_REMOVED lines=21> */
.L_x_20028:
[----:B------:R-:W-:Y:S05]  /*94e0*/  BSYNC.RECONVERGENT B1 ;  /* 0x0000000000017941 */ /* 0x000fea0003800200 */
.L_x_20027:
[----:B------:R-:W-:Y:S01]  /*94f0*/  IMAD.SHL.U32 R0, R0, 0x200000, RZ ;  /* 0x0020000000007824 */ /* 0x000fe200078e00ff */
[----:B------:R-:W-:-:S04]  /*9500*/  LEA R2, R2, 0x37800000, 0x17 ;  /* 0x3780000002027811 */ /* 0x000fc800078eb8ff */
[----:B------:R-:W-:-:S07]  /*9510*/  LOP3.LUT R2, R2, R0, R7, 0xfe, !PT ;  /* 0x0000000002027212 */ /* 0x000fce00078efe07 */
.L_x_20026:
[----:B------:R-:W-:Y:S05]  /*9520*/  BSYNC.RECONVERGENT B0 ;  /* 0x0000000000007941 */ /* 0x000fea0003800200 */
.L_x_20025:
[----:B------:R-:W0:Y:S02]  /*9530*/  F2I.S64.TRUNC R2, R2 ;  /* 0x0000000200027311 */ /* 0x000e24000020d900 */
[----:B0-----:R-:W-:Y:S01]  /*9540*/  PRMT R0, R2, 0x7610, R0 ;  /* 0x0000761002007816 */ /* 0x001fe20000000000 */
[----:B------:R-:W-:Y:S06]  /*9550*/  BRA `(.L_x_20006) ;  /* 0x00000000009c7947 */ /* 0x000fec0003800000 */
.L_x_20018:
        /* <DEDUP_REMOVED lines=14> */
.L_x_20032:
[----:B------:R-:W-:Y:S05]  /*9640*/  BSYNC.RECONVERGENT B0 ;  /* 0x0000000000007941 */ /* 0x000fea0003800200 */
.L_x_20031:
[----:B------:R-:W0:Y:S02]  /*9650*/  F2I.S64.TRUNC R2, R2 ;  /* 0x0000000200027311 */ /* 0x000e24000020d900 */
[----:B0-----:R-:W-:Y:S01]  /*9660*/  PRMT R0, R2, 0x7610, R0 ;  /* 0x0000761002007816 */ /* 0x001fe20000000000 */
[----:B------:R-:W-:Y:S06]  /*9670*/  BRA `(.L_x_20006) ;  /* 0x0000000000547947 */ /* 0x000fec0003800000 */
.L_x_20005:
        /* <DEDUP_REMOVED lines=16> */
.L_x_20033:
[----:B------:R-:W-:Y:S01]  /*9780*/  PRMT R0, RZ, 0x7610, R0 ;  /* 0x00007610ff007816 */ /* 0x000fe20000000000 */
[----:B------:R-:W-:Y:S06]  /*9790*/  BRA `(.L_x_20006) ;  /* 0x00000000000c7947 */ /* 0x000fec0003800000 */
.L_x_20030:
[----:B------:R0:W5:Y:S01]  /*97a0*/  LDG.E.U8 R0, desc[UR36][R4.64] ;  /* 0x0000002404007981 */ /* 0x000162000c1e1100 */
[----:B------:R-:W-:Y:S05]  /*97b0*/  BRA `(.L_x_20006) ;  /* 0x0000000000047947 */ /* 0x000fea0003800000 */
.L_x_20029:
[----:B------:R0:W5:Y:S02]  /*97c0*/  LDG.E.U8 R0, desc[UR36][R4.64] ;  /* 0x0000002404007981 */ /* 0x000164000c1e1100 */
.L_x_20006:
[----:B------:R-:W0:Y:S01]  /*97d0*/  LDCU.64 UR6, c[0x0][0x648] ;  /* 0x0000c900ff0677ac */ /* 0x000e220008000a00 */
[----:B-----5:R-:W-:Y:S01]  /*97e0*/  PRMT R18, R18, 0x9910, RZ ;  /* 0x0000991012127816 */ /* 0x020fe200000000ff */
[----:B------:R-:W-:Y:S01]  /*97f0*/  BSSY.RECONVERGENT B6, `(.L_x_20034) ;  /* 0x00000f0000067945 */ /* 0x000fe20003800200 */
[----:B------:R-:W-:Y:S01]  /*9800*/  PRMT R2, R22, 0x9910, RZ ;  /* 0x0000991016027816 */ /* 0x000fe200000000ff */
        /* <DEDUP_REMOVED lines=24> */
.L_x_20038:
[----:B------:R0:W-:Y:S01]  /*9990*/  STG.E.U8 desc[UR36][R2.64], R5 ;  /* 0x0000000502007986 */ /* 0x0001e2000c101124 */
[----:B------:R-:W-:Y:S05]  /*99a0*/  BRA `(.L_x_20040) ;  /* 0x0000000c00507947 */ /* 0x000fea0003800000 */
.L_x_20037:
        /* <DEDUP_REMOVED lines=10> */
.L_x_20042:
[----:B------:R-:W-:-:S05]  /*9a50*/  LOP3.LUT R5, R5, 0xff, RZ, 0xc0, !PT ;  /* 0x000000ff05057812 */ /* 0x000fca00078ec0ff */
[----:B------:R0:W-:Y:S01]  /*9a60*/  STG.E desc[UR36][R2.64], R5 ;  /* 0x0000000502007986 */ /* 0x0001e2000c101924 */
[----:B------:R-:W-:Y:S05]  /*9a70*/  BRA `(.L_x_20040) ;  /* 0x0000000c001c7947 */ /* 0x000fea0003800000 */
.L_x_20041:
[----:B------:R-:W-:-:S05]  /*9a80*/  LOP3.LUT R5, R5, 0xff, RZ, 0xc0, !PT ;  /* 0x000000ff05057812 */ /* 0x000fca00078ec0ff */
[----:B------:R0:W-:Y:S01]  /*9a90*/  STG.E.U16 desc[UR36][R2.64], R5 ;  /* 0x0000000502007986 */ /* 0x0001e2000c101524 */
[----:B------:R-:W-:Y:S05]  /*9aa0*/  BRA `(.L_x_20040) ;  /* 0x0000000c00107947 */ /* 0x000fea0003800000 */
.L_x_20036:
        /* <DEDUP_REMOVED lines=10> */
.L_x_20044:
[----:B------:R-:W-:-:S04]  /*9b50*/  LOP3.LUT R5, R5, 0xff, RZ, 0xc0, !PT ;  /* 0x000000ff05057812 */ /* 0x000fc800078ec0ff */
[----:B------:R-:W0:Y:S02]  /*9b60*/  I2F.U16 R0, R5 ;  /* 0x0000000500007306 */ /* 0x000e240000101000 */
[----:B0-----:R-:W-:-:S05]  /*9b70*/  F2FP.F16.F32.PACK_AB R0, RZ, R0 ;  /* 0x00000000ff00723e */ /* 0x001fca00000000ff */
[----:B------:R0:W-:Y:S01]  /*9b80*/  STG.E.U16 desc[UR36][R2.64], R0 ;  /* 0x0000000002007986 */ /* 0x0001e2000c101524 */
[----:B------:R-:W-:Y:S05]  /*9b90*/  BRA `(.L_x_20040) ;  /* 0x0000000800d47947 */ /* 0x000fea0003800000 */
.L_x_20043:
        /* <DEDUP_REMOVED lines=11> */
.L_x_20046:
[----:B------:R-:W-:-:S06]  /*9c50*/  LOP3.LUT R5, R5, 0xff, RZ, 0xc0, !PT ;  /* 0x000000ff05057812 */ /* 0x000fcc00078ec0ff */
[----:B------:R-:W0:Y:S02]  /*9c60*/  I2F.U16 R5, R5 ;  /* 0x0000000500057306 */ /* 0x000e240000101000 */
[----:B0-----:R-:W-:-:S04]  /*9c70*/  F2FP.F16.F32.PACK_AB R5, RZ, R5 ;  /* 0x00000005ff05723e */ /* 0x001fc800000000ff */
[----:B------:R-:W-:-:S05]  /*9c80*/  PRMT R5, R5, 0x5410, RZ ;  /* 0x0000541005057816 */ /* 0x000fca00000000ff */
[----:B------:R3:W-:Y:S01]  /*9c90*/  STG.E desc[UR36][R2.64], R5 ;  /* 0x0000000502007986 */ /* 0x0007e2000c101924 */
[----:B------:R-:W-:Y:S05]  /*9ca0*/  BRA `(.L_x_20040) ;  /* 0x0000000800907947 */ /* 0x000fea0003800000 */
.L_x_20045:
[----:B------:R-:W-:-:S06]  /*9cb0*/  LOP3.LUT R5, R5, 0xff, RZ, 0xc0, !PT ;  /* 0x000000ff05057812 */ /* 0x000fcc00078ec0ff */
[----:B------:R-:W0:Y:S02]  /*9cc0*/  I2F.F64.U16 R4, R5 ;  /* 0x0000000500047312 */ /* 0x000e240000101800 */
[----:B0-----:R4:W-:Y:S01]  /*9cd0*/  STG.E.64 desc[UR36][R2.64], R4 ;  /* 0x0000000402007986 */ /* 0x0019e2000c101b24 */
[----:B------:R-:W-:Y:S05]  /*9ce0*/  BRA `(.L_x_20040) ;  /* 0x0000000800807947 */ /* 0x000fea0003800000 */
.L_x_20035:
        /* <DEDUP_REMOVED lines=13> */
.L_x_20050:
[----:B------:R-:W-:Y:S01]  /*9dc0*/  LOP3.LUT R5, R5, 0xff, RZ, 0xc0, !PT ;  /* 0x000000ff05057812 */ /* 0x000fe200078ec0ff */
[----:B------:R-:W-:Y:S01]  /*9dd0*/  BSSY.RECONVERGENT B0, `(.L_x_20051) ;  /* 0x0000011000007945 */ /* 0x000fe20003800200 */
[----:B------:R-:W-:-:S04]  /*9de0*/  MOV R0, 0x80 ;  /* 0x0000008000007802 */ /* 0x000fc80000000f00 */
[----:B------:R-:W0:Y:S02]  /*9df0*/  I2F.U16 R5, R5 ;  /* 0x0000000500057306 */ /* 0x000e240000101000 */
[----:B0-----:R-:W-:-:S13]  /*9e00*/  ISETP.GT.U32.AND P0, PT, R5, 0x437fffff, PT ;  /* 0x437fffff0500780c */ /* 0x001fda0003f04070 */
        /* <DEDUP_REMOVED lines=13> */
.L_x_20052:
[----:B------:R-:W-:Y:S05]  /*9ee0*/  BSYNC.RECONVERGENT B0 ;  /* 0x0000000000007941 */ /* 0x000fea0003800200 */
.L_x_20051:
[----:B------:R0:W-:Y:S01]  /*9ef0*/  STG.E.U8 desc[UR36][R2.64], R0 ;  /* 0x0000000002007986 */ /* 0x0001e2000c101124 */
[----:B------:R-:W-:Y:S05]  /*9f00*/  BRA `(.L_x_20040) ;  /* 0x0000000400f87947 */ /* 0x000fea0003800000 */
.L_x_20049:
[----:B------:R-:W-:Y:S01]  /*9f10*/  LOP3.LUT R5, R5, 0xff, RZ, 0xc0, !PT ;  /* 0x000000ff05057812 */ /* 0x000fe200078ec0ff */
[----:B------:R-:W-:Y:S01]  /*9f20*/  BSSY.RECONVERGENT B0, `(.L_x_20053) ;  /* 0x0000011000007945 */ /* 0x000fe20003800200 */
[----:B------:R-:W-:-:S04]  /*9f30*/  IMAD.MOV.U32 R0, RZ, RZ, 0x80 ;  /* 0x00000080ff007424 */ /* 0x000fc800078e00ff */
        /* <DEDUP_REMOVED lines=15> */
.L_x_20054:
[----:B------:R-:W-:Y:S05]  /*a030*/  BSYNC.RECONVERGENT B0 ;  /* 0x0000000000007941 */ /* 0x000fea0003800200 */
.L_x_20053:
[----:B------:R0:W-:Y:S01]  /*a040*/  STG.E.U8 desc[UR36][R2.64], R0 ;  /* 0x0000000002007986 */ /* 0x0001e2000c101124 */
[----:B------:R-:W-:Y:S05]  /*a050*/  BRA `(.L_x_20040) ;  /* 0x0000000400a47947 */ /* 0x000fea0003800000 */
.L_x_20048:
[----:B------:R-:W-:-:S09]  /*a060*/  UISETP.NE.AND UP0, UPT, UR5, 0x1c, UPT ;  /* 0x0000001c0500788c */ /* 0x000fd2000bf05270 */
[----:B------:R-:W-:Y:S05]  /*a070*/  BRA.U !UP0, `(.L_x_20055) ;  /* 0x0000000108647547 */ /* 0x000fea000b800000 */
[----:B------:R-:W-:-:S09]  /*a080*/  UISETP.NE.AND UP0, UPT, UR5, 0x1d, UPT ;  /* 0x0000001d0500788c */ /* 0x000fd2000bf05270 */
[----:B------:R-:W-:Y:S05]  /*a090*/  BRA.U !UP0, `(.L_x_20056) ;  /* 0x00000001084c7547 */ /* 0x000fea000b800000 */
[----:B------:R-:W-:-:S09]  /*a0a0*/  UISETP.NE.AND UP0, UPT, UR5, 0x2c, UPT ;  /* 0x0000002c0500788c */ /* 0x000fd2000bf05270 */
[----:B------:R-:W-:Y:S05]  /*a0b0*/  BRA.U UP0, `(.L_x_20039) ;  /* 0x0000000100b47547 */ /* 0x000fea000b800000 */
        /* <DEDUP_REMOVED lines=9> */
[----:B------:R-:W-:Y:S02]  /*a150*/  @P1 ISETP.EQ.U32.AND P2, PT, R0, 0x1, P0 ;  /* 0x000000010000180c */ /* 0x000fe40000742070 */
[----:B------:R-:W-:-:S02]  /*a160*/  PLOP3.LUT P0, PT, PT, PT, PT, 0x80, 0x8 ;  /* 0x000000000008781c */ /* 0x000fc40003f0f070 */
[----:B------:R-:W-:Y:S02]  /*a170*/  @P1 PLOP3.LUT P0, PT, P2, PT, PT, 0x80, 0x8 ;  /* 0x000000000008181c */ /* 0x000fe4000170f070 */
[----:B------:R-:W-:-:S11]  /*a180*/  @P1 IADD3 R0, PT, PT, R4, 0x1, RZ ;  /* 0x0000000104001810 */ /* 0x000fd60007ffe0ff */
[----:B------:R-:W-:-:S04]  /*a190*/  @!P0 IMAD.MOV R0, RZ, RZ, R4 ;  /* 0x000000ffff008224 */ /* 0x000fc800078e0204 */
[----:B------:R-:W-:-:S05]  /*a1a0*/  @P1 IMAD.MOV.U32 R5, RZ, RZ, R0 ;  /* 0x000000ffff051224 */ /* 0x000fca00078e0000 */
[----:B------:R0:W-:Y:S01]  /*a1b0*/  STG.E.U8 desc[UR36][R2.64], R5 ;  /* 0x0000000502007986 */ /* 0x0001e2000c101124 */
[----:B------:R-:W-:Y:S05]  /*a1c0*/  BRA `(.L_x_20040) ;  /* 0x0000000400487947 */ /* 0x000fea0003800000 */
.L_x_20056:
[----:B------:R-:W-:Y:S01]  /*a1d0*/  LOP3.LUT R4, R5, 0xff, RZ, 0xc0, !PT ;  /* 0x000000ff05047812 */ /* 0x000fe200078ec0ff */
[----:B------:R-:W-:-:S05]  /*a1e0*/  IMAD.MOV.U32 R5, RZ, RZ, RZ ;  /* 0x000000ffff057224 */ /* 0x000fca00078e00ff */
[----:B------:R0:W-:Y:S01]  /*a1f0*/  STG.E.64 desc[UR36][R2.64], R4 ;  /* 0x0000000402007986 */ /* 0x0001e2000c101b24 */
[----:B------:R-:W-:Y:S05]  /*a200*/  BRA `(.L_x_20040) ;  /* 0x0000000400387947 */ /* 0x000fea0003800000 */
.L_x_20055:
[----:B------:R-:W-:-:S05]  /*a210*/  LOP3.LUT R5, R5, 0xff, RZ, 0xc0, !PT ;  /* 0x000000ff05057812 */ /* 0x000fca00078ec0ff */
[----:B------:R0:W-:Y:S01]  /*a220*/  STG.E desc[UR36][R2.64], R5 ;  /* 0x0000000502007986 */ /* 0x0001e2000c101924 */
[----:B------:R-:W-:Y:S05]  /*a230*/  BRA `(.L_x_20040) ;  /* 0x00000004002c7947 */ /* 0x000fea0003800000 */
.L_x_20047:
        /* <DEDUP_REMOVED lines=10> */
.L_x_20058:
[----:B------:R-:W-:Y:S02]  /*a2e0*/  LOP3.LUT R5, R5, 0xff, RZ, 0xc0, !PT ;  /* 0x000000ff05057812 */ /* 0x000fe400078ec0ff */
[----:B------:R-:W-:-:S04]  /*a2f0*/  CS2R R6, SRZ ;  /* 0x0000000000067805 */ /* 0x000fc8000001ff00 */
[----:B------:R-:W0:Y:S02]  /*a300*/  I2F.F64.U16 R4, R5 ;  /* 0x0000000500047312 */ /* 0x000e240000101800 */
[----:B0-----:R0:W-:Y:S01]  /*a310*/  STG.E.128 desc[UR36][R2.64], R4 ;  /* 0x0000000402007986 */ /* 0x0011e2000c101d24 */
[----:B------:R-:W-:Y:S05]  /*a320*/  BRA `(.L_x_20040) ;  /* 0x0000000000f07947 */ /* 0x000fea0003800000 */
.L_x_20057:
[----:B------:R-:W-:-:S09]  /*a330*/  UISETP.NE.AND UP0, UPT, UR5, 0xf, UPT ;  /* 0x0000000f0500788c */ /* 0x000fd2000bf05270 */
[----:B------:R-:W-:Y:S05]  /*a340*/  BRA.U !UP0, `(.L_x_20059) ;  /* 0x0000000108d87547 */ /* 0x000fea000b800000 */
[----:B------:R-:W-:-:S09]  /*a350*/  UISETP.NE.AND UP0, UPT, UR5, 0x17, UPT ;  /* 0x000000170500788c */ /* 0x000fd2000bf05270 */
[----:B------:R-:W-:Y:S05]  /*a360*/  BRA.U !UP0, `(.L_x_20060) ;  /* 0x0000000108887547 */ /* 0x000fea000b800000 */
[----:B------:R-:W-:-:S09]  /*a370*/  UISETP.NE.AND UP0, UPT, UR5, 0x18, UPT ;  /* 0x000000180500788c */ /* 0x000fd2000bf05270 */
[----:B------:R-:W-:Y:S05]  /*a380*/  BRA.U !UP0, `(.L_x_20061) ;  /* 0x0000000108447547 */ /* 0x000fea000b800000 */
.L_x_20039:
        /* <DEDUP_REMOVED lines=16> */
.L_x_20062:
[----:B------:R-:W-:Y:S05]  /*a490*/  BRA `(.L_x_20040) ;  /* 0x0000000000947947 */ /* 0x000fea0003800000 */
.L_x_20061:
[----:B------:R-:W-:Y:S01]  /*a4a0*/  LOP3.LUT R0, R5, 0xff, RZ, 0xc0, !PT ;  /* 0x000000ff05007812 */ /* 0x000fe200078ec0ff */
[----:B------:R-:W-:Y:S01]  /*a4b0*/  BSSY.RECONVERGENT B0, `(.L_x_20063) ;  /* 0x000000b000007945 */ /* 0x000fe20003800200 */
[----:B------:R-:W-:Y:S02]  /*a4c0*/  IMAD.MOV.U32 R5, RZ, RZ, 0x7f ;  /* 0x0000007fff057424 */ /* 0x000fe400078e00ff */
[----:B------:R-:W0:Y:S02]  /*a4d0*/  I2F.U16 R7, R0 ;  /* 0x0000000000077306 */ /* 0x000e240000101000 */
[----:B0-----:R-:W-:-:S13]  /*a4e0*/  ISETP.GT.U32.AND P0, PT, R7, 0x43efffff, PT ;  /* 0x43efffff0700780c */ /* 0x001fda0003f04070 */
[----:B------:R-:W-:Y:S05]  /*a4f0*/  @P0 BRA `(.L_x_20064) ;  /* 0x0000000000180947 */ /* 0x000fea0003800000 */
[----:B------:R-:W-:-:S13]  /*a500*/  ISETP.GE.U32.AND P0, PT, R7, 0x3c800000, PT ;  /* 0x3c8000000700780c */ /* 0x000fda0003f06070 */
[----:B------:R-:W-:-:S04]  /*a510*/  @P0 SHF.R.U32.HI R0, RZ, 0x14, R7 ;  /* 0x00000014ff000819 */ /* 0x000fc80000011607 */
[----:B------:R-:W-:-:S04]  /*a520*/  @P0 LOP3.LUT R0, R0, 0x1, RZ, 0xc0, !PT ;  /* 0x0000000100000812 */ /* 0x000fc800078ec0ff */
[----:B------:R-:W-:-:S04]  /*a530*/  @P0 IADD3 R0, PT, PT, R7, 0x407ffff, R0 ;  /* 0x0407ffff07000810 */ /* 0x000fc80007ffe000 */
[----:B------:R-:W-:Y:S01]  /*a540*/  @P0 SHF.R.U32.HI R5, RZ, 0x14, R0 ;  /* 0x00000014ff050819 */ /* 0x000fe20000011600 */
[----:B------:R-:W-:-:S07]  /*a550*/  @!P0 FADD.FTZ R5, R7, 16384 ;  /* 0x4680000007058421 */ /* 0x000fce0000010000 */
.L_x_20064:
[----:B------:R-:W-:Y:S05]  /*a560*/  BSYNC.RECONVERGENT B0 ;  /* 0x0000000000007941 */ /* 0x000fea0003800200 */
.L_x_20063:
[----:B------:R0:W-:Y:S01]  /*a570*/  STG.E.U8 desc[UR36][R2.64], R5 ;  /* 0x0000000502007986 */ /* 0x0001e2000c101124 */
[----:B------:R-:W-:Y:S05]  /*a580*/  BRA `(.L_x_20040) ;  /* 0x0000000000587947 */ /* 0x000fea0003800000 */
.L_x_20060:
[----:B------:R-:W-:-:S04]  /*a590*/  LOP3.LUT R5, R5, 0xff, RZ, 0xc0, !PT ;  /* 0x000000ff05057812 */ /* 0x000fc800078ec0ff */
[----:B------:R-:W0:Y:S02]  /*a5a0*/  I2F.U16 R7, R5 ;  /* 0x0000000500077306 */ /* 0x000e240000101000 */
[----:B0-----:R-:W-:-:S13]  /*a5b0*/  ISETP.GT.U32.AND P0, PT, R7, 0x477fffff, PT ;  /* 0x477fffff0700780c */ /* 0x001fda0003f04070 */
[----:B------:R-:W-:Y:S05]  /*a5c0*/  @P0 BRA `(.L_x_20065) ;  /* 0x0000000000240947 */ /* 0x000fea0003800000 */
[----:B------:R-:W-:-:S13]  /*a5d0*/  ISETP.GE.U32.AND P0, PT, R7, 0x38800000, PT ;  /* 0x388000000700780c */ /* 0x000fda0003f06070 */
[----:B------:R-:W-:-:S04]  /*a5e0*/  @P0 SHF.R.U32.HI R0, RZ, 0x15, R7 ;  /* 0x00000015ff000819 */ /* 0x000fc80000011607 */
[----:B------:R-:W-:-:S04]  /*a5f0*/  @P0 LOP3.LUT R0, R0, 0x1, RZ, 0xc0, !PT ;  /* 0x0000000100000812 */ /* 0x000fc800078ec0ff */
[C---:B------:R-:W-:Y:S01]  /*a600*/  @P0 IADD3 R0, PT, PT, R7.reuse, 0x80fffff, R0 ;  /* 0x080fffff07000810 */ /* 0x040fe20007ffe000 */
[----:B------:R-:W-:-:S03]  /*a610*/  @!P0 FADD.FTZ R7, R7, 128 ;  /* 0x4300000007078421 */ /* 0x000fc60000010000 */
[----:B------:R-:W-:-:S05]  /*a620*/  @P0 SHF.R.U32.HI R5, RZ, 0x15, R0 ;  /* 0x00000015ff050819 */ /* 0x000fca0000011600 */
[----:B------:R0:W-:Y:S04]  /*a630*/  @P0 STG.E.U8 desc[UR36][R2.64], R5 ;  /* 0x0000000502000986 */ /* 0x0001e8000c101124 */
[----:B------:R0:W-:Y:S01]  /*a640*/  @!P0 STG.E.U8 desc[UR36][R2.64], R7 ;  /* 0x0000000702008986 */ /* 0x0001e2000c101124 */
[----:B------:R-:W-:Y:S05]  /*a650*/  BRA `(.L_x_20040) ;  /* 0x0000000000247947 */ /* 0x000fea0003800000 */
.L_x_20065:
[----:B------:R-:W-:Y:S01]  /*a660*/  IMAD.MOV.U32 R5, RZ, RZ, 0x7f ;  /* 0x0000007fff057424 */ /* 0x000fe200078e00ff */
[----:B------:R-:W-:-:S04]  /*a670*/  ISETP.GT.U32.AND P0, PT, R7, 0x7f800000, PT ;  /* 0x7f8000000700780c */ /* 0x000fc80003f04070 */
[----:B------:R-:W-:-:S05]  /*a680*/  SEL R5, R5, 0x7c, P0 ;  /* 0x0000007c05057807 */ /* 0x000fca0000000000 */
[----:B------:R0:W-:Y:S01]  /*a690*/  STG.E.U8 desc[UR36][R2.64], R5 ;  /* 0x0000000502007986 */ /* 0x0001e2000c101124 */
[----:B------:R-:W-:Y:S05]  /*a6a0*/  BRA `(.L_x_20040) ;  /* 0x0000000000107947 */ /* 0x000fea0003800000 */
.L_x_20059:
[----:B------:R-:W-:-:S04]  /*a6b0*/  LOP3.LUT R5, R5, 0xff, RZ, 0xc0, !PT ;  /* 0x000000ff05057812 */ /* 0x000fc800078ec0ff */
[----:B------:R-:W0:Y:S02]  /*a6c0*/  I2F.U16 R0, R5 ;  /* 0x0000000500007306 */ /* 0x000e240000101000 */
[----:B0-----:R-:W-:-:S05]  /*a6d0*/  F2FP.BF16.F32.PACK_AB R0, RZ, R0 ;  /* 0x00000000ff00723e */ /* 0x001fca00000010ff */
[----:B------:R0:W-:Y:S02]  /*a6e0*/  STG.E.U16 desc[UR36][R2.64], R0 ;  /* 0x0000000002007986 */ /* 0x0001e4000c101524 */
.L_x_20040:
[----:B------:R-:W-:Y:S05]  /*a6f0*/  BSYNC.RECONVERGENT B6 ;  /* 0x0000000000067941 */ /* 0x000fea0003800200 */
.L_x_20034:
[----:B------:R-:W-:-:S07]  /*a700*/  IADD3 R17, PT, PT, R17, 0x80, RZ ;  /* 0x0000008011117810 */ /* 0x000fce0007ffe0ff */
.L_x_19933:
[----:B------:R-:W-:Y:S05]  /*a710*/  BSYNC.RECONVERGENT B7 ;  /* 0x0000000000077941 */ /* 0x000fea0003800200 */
.L_x_19932:
        /* <DEDUP_REMOVED lines=12> */
[----:B------:R-:W-:Y:S01]  /*a7e0*/  MOV R16, RZ ;  /* 0x000000ff00107202 */ /* 0x000fe20000000f00 */
        /* <DEDUP_REMOVED lines=371> */
.L_x_20068:
[----:B------:R-:W2:Y:S01]  /*bf20*/  LDCU.64 UR6, c[0x0][0x650] ;  /* 0x0000ca00ff0677ac */ /* 0x000ea20008000a00 */
[----:B------:R-:W-:-:S04]  /*bf30*/  UPRMT UR4, UR41, 0x7771, URZ ;  /* 0x0000777129047896 */ /* 0x000fc800080000ff */
[----:B------:R-:W-:Y:S01]  /*bf40*/  UISETP.GT.AND UP0, UPT, UR4, 0x9, UPT ;  /* 0x000000090400788c */ /* 0x000fe2000bf04270 */
[----:B--2-4-:R-:W-:-:S04]  /*bf50*/  IADD3 R4, P0, PT, R0, UR6, RZ ;  /* 0x0000000600047c10 */ /* 0x014fc8000ff1e0ff */
[----:B-1----:R-:W-:-:S04]  /*bf60*/  IADD3.X R5, PT, PT, RZ, UR7, RZ, P0, !PT ;  /* 0x00000007ff057c10 */ /* 0x002fc800087fe4ff */
        /* <DEDUP_REMOVED lines=11> */
.L_x_20072:
[----:B------:R4:W5:Y:S01]  /*c020*/  LDG.E.U8 R18, desc[UR36][R4.64] ;  /* 0x0000002404127981 */ /* 0x000962000c1e1100 */
[----:B------:R-:W-:Y:S05]  /*c030*/  BRA `(.L_x_20074) ;  /* 0x0000000c005c7947 */ /* 0x000fea0003800000 */
.L_x_20071:
        /* <DEDUP_REMOVED lines=8> */
.L_x_20076:
[----:B------:R2:W5:Y:S01]  /*c0c0*/  LDG.E.U8 R18, desc[UR36][R4.64] ;  /* 0x0000002404127981 */ /* 0x000562000c1e1100 */
[----:B------:R-:W-:Y:S05]  /*c0d0*/  BRA `(.L_x_20074) ;  /* 0x0000000c00347947 */ /* 0x000fea0003800000 */
.L_x_20075:
[----:B------:R0:W5:Y:S01]  /*c0e0*/  LDG.E.U16 R18, desc[UR36][R4.64] ;  /* 0x0000002404127981 */ /* 0x000162000c1e1500 */
[----:B------:R-:W-:Y:S05]  /*c0f0*/  BRA `(.L_x_20074) ;  /* 0x0000000c002c7947 */ /* 0x000fea0003800000 */
.L_x_20070:
        /* <DEDUP_REMOVED lines=10> */
.L_x_20078:
[----:B------:R-:W2:Y:S02]  /*c1a0*/  LDG.E.U16 R2, desc[UR36][R4.64] ;  /* 0x0000002404027981 */ /* 0x000ea4000c1e1500 */
[----:B--2---:R-:W-:-:S06]  /*c1b0*/  HADD2.F32 R2, -RZ, R2.H0_H0 ;  /* 0x20000002ff027230 */ /* 0x004fcc0000004100 */
[----:B------:R-:W0:Y:S02]  /*c1c0*/  F2I.S64.TRUNC R2, R2 ;  /* 0x0000000200027311 */ /* 0x000e24000020d900 */
[----:B0-----:R-:W-:Y:S01]  /*c1d0*/  PRMT R18, R2, 0x7610, R18 ;  /* 0x0000761002127816 */ /* 0x001fe20000000012 */
[----:B------:R-:W-:Y:S06]  /*c1e0*/  BRA `(.L_x_20074) ;  /* 0x0000000800f07947 */ /* 0x000fec0003800000 */
.L_x_20077:
        /* <DEDUP_REMOVED lines=10> */
.L_x_20080:
[----:B------:R-:W2:Y:S02]  /*c290*/  LDG.E.U16 R4, desc[UR36][R4.64] ;  /* 0x0000002404047981 */ /* 0x000ea4000c1e1500 */
[----:B--2---:R-:W-:-:S06]  /*c2a0*/  HADD2.F32 R2, -RZ, R4.H0_H0 ;  /* 0x20000004ff027230 */ /* 0x004fcc0000004100 */
[----:B------:R-:W0:Y:S02]  /*c2b0*/  F2I.S64.TRUNC R2, R2 ;  /* 0x0000000200027311 */ /* 0x000e24000020d900 */
[----:B0-----:R-:W-:Y:S01]  /*c2c0*/  PRMT R18, R2, 0x7610, R18 ;  /* 0x0000761002127816 */ /* 0x001fe20000000012 */
[----:B------:R-:W-:Y:S06]  /*c2d0*/  BRA `(.L_x_20074) ;  /* 0x0000000800b47947 */ /* 0x000fec0003800000 */
.L_x_20079:
[----:B------:R-:W2:Y:S02]  /*c2e0*/  LDG.E.64 R2, desc[UR36][R4.64] ;  /* 0x0000002404027981 */ /* 0x000ea4000c1e1b00 */
[----:B--2---:R-:W0:Y:S02]  /*c2f0*/  F2I.S64.F64.TRUNC R2, R2 ;  /* 0x0000000200027311 */ /* 0x004e24000030d900 */
[----:B0-----:R-:W-:Y:S01]  /*c300*/  PRMT R18, R2, 0x7610, R18 ;  /* 0x0000761002127816 */ /* 0x001fe20000000012 */
[----:B------:R-:W-:Y:S06]  /*c310*/  BRA `(.L_x_20074) ;  /* 0x0000000800a47947 */ /* 0x000fec0003800000 */
.L_x_20069:
        /* <DEDUP_REMOVED lines=12> */
.L_x_20083:
[----:B------:R-:W2:Y:S02]  /*c3e0*/  LDG.E.64 R4, desc[UR36][R4.64] ;  /* 0x0000002404047981 */ /* 0x000ea4000c1e1b00 */
[----:B--2---:R-:W0:Y:S02]  /*c3f0*/  F2I.S64.F64.TRUNC R2, R4 ;  /* 0x0000000400027311 */ /* 0x004e24000030d900 */
[----:B0-----:R-:W-:Y:S01]  /*c400*/  PRMT R18, R2, 0x7610, R18 ;  /* 0x0000761002127816 */ /* 0x001fe20000000012 */
[----:B------:R-:W-:Y:S06]  /*c410*/  BRA `(.L_x_20074) ;  /* 0x0000000800647947 */ /* 0x000fec0003800000 */
.L_x_20082:
        /* <DEDUP_REMOVED lines=27> */
.L_x_20085:
        /* <DEDUP_REMOVED lines=14> */
.L_x_20084:
[----:B------:R-:W2:Y:S02]  /*c6b0*/  LDG.E.U16 R2, desc[UR36][R4.64] ;  /* 0x0000002404027981 */ /* 0x000ea4000c1e1500 */
[----:B--2---:R-:W-:-:S06]  /*c6c0*/  SHF.L.U32 R2, R2, 0x10, RZ ;  /* 0x0000001002027819 */ /* 0x004fcc00000006ff */
[----:B------:R-:W0:Y:S02]  /*c6d0*/  F2I.S64.TRUNC R2, R2 ;  /* 0x0000000200027311 */ /* 0x000e24000020d900 */
[----:B0-----:R-:W-:Y:S01]  /*c6e0*/  PRMT R18, R2, 0x7610, R18 ;  /* 0x0000761002127816 */ /* 0x001fe20000000012 */
[----:B------:R-:W-:Y:S06]  /*c6f0*/  BRA `(.L_x_20074) ;  /* 0x0000000400ac7947 */ /* 0x000fec0003800000 */
.L_x_20081:
        /* <DEDUP_REMOVED lines=10> */
.L_x_20088:
        /* <DEDUP_REMOVED lines=21> */
.L_x_20092:
[----:B------:R-:W-:Y:S05]  /*c8f0*/  BSYNC.RECONVERGENT B1 ;  /* 0x0000000000017941 */ /* 0x000fea0003800200 */
.L_x_20091:
[----:B------:R-:W-:Y:S02]  /*c900*/  SHF.L.U32 R0, R0, 0x14, RZ ;  /* 0x0000001400007819 */ /* 0x000fe400000006ff */
[----:B------:R-:W-:-:S04]  /*c910*/  LEA R2, R2, 0x3b800000, 0x17 ;  /* 0x3b80000002027811 */ /* 0x000fc800078eb8ff */
[----:B------:R-:W-:-:S07]  /*c920*/  LOP3.LUT R2, R2, R0, R7, 0xfe, !PT ;  /* 0x0000000002027212 */ /* 0x000fce00078efe07 */
.L_x_20090:
[----:B------:R-:W-:Y:S05]  /*c930*/  BSYNC.RECONVERGENT B0 ;  /* 0x0000000000007941 */ /* 0x000fea0003800200 */
.L_x_20089:
[----:B------:R-:W0:Y:S02]  /*c940*/  F2I.S64.TRUNC R2, R2 ;  /* 0x0000000200027311 */ /* 0x000e24000020d900 */
[----:B0-----:R-:W-:Y:S01]  /*c950*/  PRMT R18, R2, 0x7610, R18 ;  /* 0x0000761002127816 */ /* 0x001fe20000000012 */
[----:B------:R-:W-:Y:S06]  /*c960*/  BRA `(.L_x_20074) ;  /* 0x0000000400107947 */ /* 0x000fec0003800000 */
.L_x_20087:
        /* <DEDUP_REMOVED lines=21> */
.L_x_20096:
[----:B------:R-:W-:Y:S05]  /*cac0*/  BSYNC.RECONVERGENT B1 ;  /* 0x0000000000017941 */ /* 0x000fea0003800200 */
.L_x_20095:
[----:B------:R-:W-:Y:S02]  /*cad0*/  SHF.L.U32 R0, R0, 0x15, RZ ;  /* 0x0000001500007819 */ /* 0x000fe400000006ff */
[----:B------:R-:W-:-:S04]  /*cae0*/  LEA R2, R2, 0x37800000, 0x17 ;  /* 0x3780000002027811 */ /* 0x000fc800078eb8ff */
[----:B------:R-:W-:-:S07]  /*caf0*/  LOP3.LUT R2, R2, R0, R7, 0xfe, !PT ;  /* 0x0000000002027212 */ /* 0x000fce00078efe07 */
.L_x_20094:
[----:B------:R-:W-:Y:S05]  /*cb00*/  BSYNC.RECONVERGENT B0 ;  /* 0x0000000000007941 */ /* 0x000fea0003800200 */
.L_x_20093:
[----:B------:R-:W0:Y:S02]  /*cb10*/  F2I.S64.TRUNC R2, R2 ;  /* 0x0000000200027311 */ /* 0x000e24000020d900 */
[----:B0-----:R-:W-:Y:S01]  /*cb20*/  PRMT R18, R2, 0x7610, R18 ;  /* 0x0000761002127816 */ /* 0x001fe20000000012 */
[----:B------:R-:W-:Y:S06]  /*cb30*/  BRA `(.L_x_20074) ;  /* 0x00000000009c7947 */ /* 0x000fec0003800000 */
.L_x_20086:
        /* <DEDUP_REMOVED lines=14> */
.L_x_20100:
[----:B------:R-:W-:Y:S05]  /*cc20*/  BSYNC.RECONVERGENT B0 ;  /* 0x0000000000007941 */ /* 0x000fea0003800200 */
.L_x_20099:
[----:B------:R-:W0:Y:S02]  /*cc30*/  F2I.S64.TRUNC R2, R2 ;  /* 0x0000000200027311 */ /* 0x000e24000020d900 */
[----:B0-----:R-:W-:Y:S01]  /*cc40*/  PRMT R18, R2, 0x7610, R18 ;  /* 0x0000761002127816 */ /* 0x001fe20000000012 */
[----:B------:R-:W-:Y:S06]  /*cc50*/  BRA `(.L_x_20074) ;  /* 0x0000000000547947 */ /* 0x000fec0003800000 */
.L_x_20073:
        /* <DEDUP_REMOVED lines=16> */
.L_x_20101:
[----:B------:R-:W-:Y:S01]  /*cd60*/  PRMT R18, RZ, 0x7610, R18 ;  /* 0x00007610ff127816 */ /* 0x000fe20000000012 */
[----:B------:R-:W-:Y:S06]  /*cd70*/  BRA `(.L_x_20074) ;  /* 0x00000000000c7947 */ /* 0x000fec0003800000 */
.L_x_20098:
[----:B------:R0:W5:Y:S01]  /*cd80*/  LDG.E.U8 R18, desc[UR36][R4.64] ;  /* 0x0000002404127981 */ /* 0x000162000c1e1100 */
[----:B------:R-:W-:Y:S05]  /*cd90*/  BRA `(.L_x_20074) ;  /* 0x0000000000047947 */ /* 0x000fea0003800000 */
.L_x_20097:
[----:B------:R0:W5:Y:S02]  /*cda0*/  LDG.E.U8 R18, desc[UR36][R4.64] ;  /* 0x0000002404127981 */ /* 0x000164000c1e1100 */
.L_x_20074:
        /* <DEDUP_REMOVED lines=16> */
.L_x_20105:
[----:B------:R1:W5:Y:S01]  /*ceb0*/  LDG.E.U8 R22, desc[UR36][R4.64] ;  /* 0x0000002404167981 */ /* 0x000362000c1e1100 */
[----:B------:R-:W-:Y:S05]  /*cec0*/  BRA `(.L_x_20107) ;  /* 0x0000000c005c7947 */ /* 0x000fea0003800000 */
.L_x_20104:
        /* <DEDUP_REMOVED lines=8> */
.L_x_20109:
[----:B------:R4:W5:Y:S01]  /*cf50*/  LDG.E.U8 R22, desc[UR36][R4.64] ;  /* 0x0000002404167981 */ /* 0x000962000c1e1100 */
[----:B------:R-:W-:Y:S05]  /*cf60*/  BRA `(.L_x_20107) ;  /* 0x0000000c00347947 */ /* 0x000fea0003800000 */
.L_x_20108:
[----:B------:R2:W5:Y:S01]  /*cf70*/  LDG.E.U16 R22, desc[UR36][R4.64] ;  /* 0x0000002404167981 */ /* 0x000562000c1e1500 */
[----:B------:R-:W-:Y:S05]  /*cf80*/  BRA `(.L_x_20107) ;  /* 0x0000000c002c7947 */ /* 0x000fea0003800000 */
.L_x_20103:
        /* <DEDUP_REMOVED lines=10> */
.L_x_20111:
[----:B------:R-:W2:Y:S02]  /*d030*/  LDG.E.U16 R2, desc[UR36][R4.64] ;  /* 0x0000002404027981 */ /* 0x000ea4000c1e1500 */
[----:B--2---:R-:W-:-:S06]  /*d040*/  HADD2.F32 R2, -RZ, R2.H0_H0 ;  /* 0x20000002ff027230 */ /* 0x004fcc0000004100 */
[----:B------:R-:W0:Y:S02]  /*d050*/  F2I.S64.TRUNC R2, R2 ;  /* 0x0000000200027311 */ /* 0x000e24000020d900 */
[----:B0-----:R-:W-:Y:S01]  /*d060*/  PRMT R22, R2, 0x7610, R22 ;  /* 0x0000761002167816 */ /* 0x001fe20000000016 */
[----:B------:R-:W-:Y:S06]  /*d070*/  BRA `(.L_x_20107) ;  /* 0x0000000800f07947 */ /* 0x000fec0003800000 */
.L_x_20110:
        /* <DEDUP_REMOVED lines=10> */
.L_x_20113:
[----:B------:R-:W2:Y:S02]  /*d120*/  LDG.E.U16 R4, desc[UR36][R4.64] ;  /* 0x0000002404047981 */ /* 0x000ea4000c1e1500 */
[----:B--2---:R-:W-:-:S06]  /*d130*/  HADD2.F32 R2, -RZ, R4.H0_H0 ;  /* 0x20000004ff027230 */ /* 0x004fcc0000004100 */
[----:B------:R-:W0:Y:S02]  /*d140*/  F2I.S64.TRUNC R2, R2 ;  /* 0x0000000200027311 */ /* 0x000e24000020d900 */
[----:B0-----:R-:W-:Y:S01]  /*d150*/  PRMT R22, R2, 0x7610, R22 ;  /* 0x0000761002167816 */ /* 0x001fe20000000016 */
[----:B------:R-:W-:Y:S06]  /*d160*/  BRA `(.L_x_20107) ;  /* 0x0000000800b47947 */ /* 0x000fec0003800000 */
.L_x_20112:
[----:B------:R-:W2:Y:S02]  /*d170*/  LDG.E.64 R2, desc[UR36][R4.64] ;  /* 0x0000002404027981 */ /* 0x000ea4000c1e1b00 */
[----:B--2---:R-:W0:Y:S02]  /*d180*/  F2I.S64.F64.TRUNC R2, R2 ;  /* 0x0000000200027311 */ /* 0x004e24000030d900 */
[----:B0-----:R-:W-:Y:S01]  /*d190*/  PRMT R22, R2, 0x7610, R22 ;  /* 0x0000761002167816 */ /* 0x001fe20000000016 */
[----:B------:R-:W-:Y:S06]  /*d1a0*/  BRA `(.L_x_20107) ;  /* 0x0000000800a47947 */ /* 0x000fec0003800000 */
.L_x_20102:
        /* <DEDUP_REMOVED lines=12> */
.L_x_20116:
[----:B------:R-:W2:Y:S02]  /*d270*/  LDG.E.64 R4, desc[UR36][R4.64] ;  /* 0x0000002404047981 */ /* 0x000ea4000c1e1b00 */
[----:B--2---:R-:W0:Y:S02]  /*d280*/  F2I.S64.F64.TRUNC R2, R4 ;  /* 0x0000000400027311 */ /* 0x004e24000030d900 */
[----:B0-----:R-:W-:Y:S01]  /*d290*/  PRMT R22, R2, 0x7610, R22 ;  /* 0x0000761002167816 */ /* 0x001fe20000000016 */
[----:B------:R-:W-:Y:S06]  /*d2a0*/  BRA `(.L_x_20107) ;  /* 0x0000000800647947 */ /* 0x000fec0003800000 */
.L_x_20115:
        /* <DEDUP_REMOVED lines=27> */
.L_x_20118:
        /* <DEDUP_REMOVED lines=14> */
.L_x_20117:
[----:B------:R-:W2:Y:S02]  /*d540*/  LDG.E.U16 R2, desc[UR36][R4.64] ;  /* 0x0000002404027981 */ /* 0x000ea4000c1e1500 */
[----:B--2---:R-:W-:-:S06]  /*d550*/  IMAD.U32 R2, R2, 0x10000, RZ ;  /* 0x0001000002027824 */ /* 0x004fcc00078e00ff */
[----:B------:R-:W0:Y:S02]  /*d560*/  F2I.S64.TRUNC R2, R2 ;  /* 0x0000000200027311 */ /* 0x000e24000020d900 */
[----:B0-----:R-:W-:Y:S01]  /*d570*/  PRMT R22, R2, 0x7610, R22 ;  /* 0x0000761002167816 */ /* 0x001fe20000000016 */
[----:B------:R-:W-:Y:S06]  /*d580*/  BRA `(.L_x_20107) ;  /* 0x0000000400ac7947 */ /* 0x000fec0003800000 */
.L_x_20114:
        /* <DEDUP_REMOVED lines=10> */
.L_x_20121:
        /* <DEDUP_REMOVED lines=21> */
.L_x_20125:
[----:B------:R-:W-:Y:S05]  /*d780*/  BSYNC.RECONVERGENT B1 ;  /* 0x0000000000017941 */ /* 0x000fea0003800200 */
.L_x_20124:
[----:B------:R-:W-:Y:S01]  /*d790*/  IMAD.SHL.U32 R0, R0, 0x100000, RZ ;  /* 0x0010000000007824 */ /* 0x000fe200078e00ff */
[----:B------:R-:W-:-:S04]  /*d7a0*/  LEA R2, R2, 0x3b800000, 0x17 ;  /* 0x3b80000002027811 */ /* 0x000fc800078eb8ff */
[----:B------:R-:W-:-:S07]  /*d7b0*/  LOP3.LUT R2, R2, R0, R7, 0xfe, !PT ;  /* 0x0000000002027212 */ /* 0x000fce00078efe07 */
.L_x_20123:
[----:B------:R-:W-:Y:S05]  /*d7c0*/  BSYNC.RECONVERGENT B0 ;  /* 0x0000000000007941 */ /* 0x000fea0003800200 */
.L_x_20122:
[----:B------:R-:W0:Y:S02]  /*d7d0*/  F2I.S64.TRUNC R2, R2 ;  /* 0x0000000200027311 */ /* 0x000e24000020d900 */
[----:B0-----:R-:W-:Y:S01]  /*d7e0*/  PRMT R22, R2, 0x7610, R22 ;  /* 0x0000761002167816 */ /* 0x001fe20000000016 */
[----:B------:R-:W-:Y:S06]  /*d7f0*/  BRA `(.L_x_20107) ;  /* 0x0000000400107947 */ /* 0x000fec0003800000 */
.L_x_20120:
        /* <DEDUP_REMOVED lines=21> */
.L_x_20129:
[----:B------:R-:W-:Y:S05]  /*d950*/  BSYNC.RECONVERGENT B1 ;  /* 0x0000000000017941 */ /* 0x000fea0003800200 */
.L_x_20128:
[----:B------:R-:W-:Y:S01]  /*d960*/  IMAD.SHL.U32 R0, R0, 0x200000, RZ ;  /* 0x0020000000007824 */ /* 0x000fe200078e00ff */
[----:B------:R-:W-:-:S04]  /*d970*/  LEA R2, R2, 0x37800000, 0x17 ;  /* 0x3780000002027811 */ /* 0x000fc800078eb8ff */
[----:B------:R-:W-:-:S07]  /*d980*/  LOP3.LUT R2, R2, R0, R7, 0xfe, !PT ;  /* 0x0000000002027212 */ /* 0x000fce00078efe07 */
.L_x_20127:
[----:B------:R-:W-:Y:S05]  /*d990*/  BSYNC.RECONVERGENT B0 ;  /* 0x0000000000007941 */ /* 0x000fea0003800200 */
.L_x_20126:
[----:B------:R-:W0:Y:S02]  /*d9a0*/  F2I.S64.TRUNC R2, R2 ;  /* 0x0000000200027311 */ /* 0x000e24000020d900 */
[----:B0-----:R-:W-:Y:S01]  /*d9b0*/  PRMT R22, R2, 0x7610, R22 ;  /* 0x0000761002167816 */ /* 0x001fe20000000016 */
[----:B------:R-:W-:Y:S06]  /*d9c0*/  BRA `(.L_x_20107) ;  /* 0x00000000009c7947 */ /* 0x000fec0003800000 */
.L_x_20119:
        /* <DEDUP_REMOVED lines=14> */
.L_x_20133:
[----:B------:R-:W-:Y:S05]  /*dab0*/  BSYNC.RECONVERGENT B0 ;  /* 0x0000000000007941 */ /* 0x000fea0003800200 */
.L_x_20132:
[----:B------:R-:W0:Y:S02]  /*dac0*/  F2I.S64.TRUNC R2, R2 ;  /* 0x0000000200027311 */ /* 0x000e24000020d900 */
[----:B0-----:R-:W-:Y:S01]  /*dad0*/  PRMT R22, R2, 0x7610, R22 ;  /* 0x0000761002167816 */ /* 0x001fe20000000016 */
[----:B------:R-:W-:Y:S06]  /*dae0*/  BRA `(.L_x_20107) ;  /* 0x0000000000547947 */ /* 0x000fec0003800000 */
.L_x_20106:
        /* <DEDUP_REMOVED lines=16> */
.L_x_20134:
[----:B------:R-:W-:Y:S01]  /*dbf0*/  PRMT R22, RZ, 0x7610, R22 ;  /* 0x00007610ff167816 */ /* 0x000fe20000000016 */
[----:B------:R-:W-:Y:S06]  /*dc00*/  BRA `(.L_x_20107) ;  /* 0x00000000000c7947 */ /* 0x000fec0003800000 */
.L_x_20131:
[----:B------:R0:W5:Y:S01]  /*dc10*/  LDG.E.U8 R22, desc[UR36][R4.64] ;  /* 0x0000002404167981 */ /* 0x000162000c1e1100 */
[----:B------:R-:W-:Y:S05]  /*dc20*/  BRA `(.L_x_20107) ;  /* 0x0000000000047947 */ /* 0x000fea0003800000 */
.L_x_20130:
[----:B------:R0:W5:Y:S02]  /*dc30*/  LDG.E.U8 R22, desc[UR36][R4.64] ;  /* 0x0000002404167981 */ /* 0x000164000c1e1100 */
.L_x_20107:
        /* <DEDUP_REMOVED lines=16> */
.L_x_20138:
[----:B------:R4:W5:Y:S01]  /*dd40*/  LDG.E.U8 R0, desc[UR36][R4.64] ;  /* 0x0000002404007981 */ /* 0x000962000c1e1100 */
[----:B------:R-:W-:Y:S05]  /*dd50*/  BRA `(.L_x_20140) ;  /* 0x0000000c005c7947 */ /* 0x000fea0003800000 */
.L_x_20137:
        /* <DEDUP_REMOVED lines=8> */
.L_x_20142:
[----:B------:R2:W5:Y:S01]  /*dde0*/  LDG.E.U8 R0, desc[UR36][R4.64] ;  /* 0x0000002404007981 */ /* 0x000562000c1e1100 */
[----:B------:R-:W-:Y:S05]  /*ddf0*/  BRA `(.L_x_20140) ;  /* 0x0000000c00347947 */ /* 0x000fea0003800000 */
.L_x_20141:
[----:B------:R0:W5:Y:S01]  /*de00*/  LDG.E.U16 R0, desc[UR36][R4.64] ;  /* 0x0000002404007981 */ /* 0x000162000c1e1500 */
[----:B------:R-:W-:Y:S05]  /*de10*/  BRA `(.L_x_20140) ;  /* 0x0000000c002c7947 */ /* 0x000fea0003800000 */
.L_x_20136:
        /* <DEDUP_REMOVED lines=10> */
.L_x_20144:
[----:B------:R-:W2:Y:S02]  /*dec0*/  LDG.E.U16 R2, desc[UR36][R4.64] ;  /* 0x0000002404027981 */ /* 0x000ea4000c1e1500 */
[----:B--2---:R-:W-:-:S06]  /*ded0*/  HADD2.F32 R2, -RZ, R2.H0_H0 ;  /* 0x20000002ff027230 */ /* 0x004fcc0000004100 */
[----:B------:R-:W0:Y:S02]  /*dee0*/  F2I.S64.TRUNC R2, R2 ;  /* 0x0000000200027311 */ /* 0x000e24000020d900 */
[----:B0-----:R-:W-:Y:S01]  /*def0*/  PRMT R0, R2, 0x7610, R0 ;  /* 0x0000761002007816 */ /* 0x001fe20000000000 */
[----:B------:R-:W-:Y:S06]  /*df00*/  BRA `(.L_x_20140) ;  /* 0x0000000800f07947 */ /* 0x000fec0003800000 */
.L_x_20143:
        /* <DEDUP_REMOVED lines=10> */
.L_x_20146:
[----:B------:R-:W2:Y:S02]  /*dfb0*/  LDG.E.U16 R4, desc[UR36][R4.64] ;  /* 0x0000002404047981 */ /* 0x000ea4000c1e1500 */
[----:B--2---:R-:W-:-:S06]  /*dfc0*/  HADD2.F32 R2, -RZ, R4.H0_H0 ;  /* 0x20000004ff027230 */ /* 0x004fcc0000004100 */
[----:B------:R-:W0:Y:S02]  /*dfd0*/  F2I.S64.TRUNC R2, R2 ;  /* 0x0000000200027311 */ /* 0x000e24000020d900 */
[----:B0-----:R-:W-:Y:S01]  /*dfe0*/  PRMT R0, R2, 0x7610, R0 ;  /* 0x0000761002007816 */ /* 0x001fe20000000000 */
[----:B------:R-:W-:Y:S06]  /*dff0*/  BRA `(.L_x_20140) ;  /* 0x0000000800b47947 */ /* 0x000fec0003800000 */
.L_x_20145:
[----:B------:R-:W2:Y:S02]  /*e000*/  LDG.E.64 R2, desc[UR36][R4.64] ;  /* 0x0000002404027981 */ /* 0x000ea4000c1e1b00 */
[----:B--2---:R-:W0:Y:S02]  /*e010*/  F2I.S64.F64.TRUNC R2, R2 ;  /* 0x0000000200027311 */ /* 0x004e24000030d900 */
[----:B0-----:R-:W-:Y:S01]  /*e020*/  PRMT R0, R2, 0x7610, R0 ;  /* 0x0000761002007816 */ /* 0x001fe20000000000 */
[----:B------:R-:W-:Y:S06]  /*e030*/  BRA `(.L_x_20140) ;  /* 0x0000000800a47947 */ /* 0x000fec0003800000 */
.L_x_20135:
        /* <DEDUP_REMOVED lines=12> */
.L_x_20149:
[----:B------:R-:W2:Y:S02]  /*e100*/  LDG.E.64 R4, desc[UR36][R4.64] ;  /* 0x0000002404047981 */ /* 0x000ea4000c1e1b00 */
[----:B--2---:R-:W0:Y:S02]  /*e110*/  F2I.S64.F64.TRUNC R2, R4 ;  /* 0x0000000400027311 */ /* 0x004e24000030d900 */
[----:B0-----:R-:W-:Y:S01]  /*e120*/  PRMT R0, R2, 0x7610, R0 ;  /* 0x0000761002007816 */ /* 0x001fe20000000000 */
[----:B------:R-:W-:Y:S06]  /*e130*/  BRA `(.L_x_20140) ;  /* 0x0000000800647947 */ /* 0x000fec0003800000 */
.L_x_20148:
        /* <DEDUP_REMOVED lines=27> */
.L_x_20151:
        /* <DEDUP_REMOVED lines=14> */
.L_x_20150:
[----:B------:R-:W2:Y:S02]  /*e3d0*/  LDG.E.U16 R2, desc[UR36][R4.64] ;  /* 0x0000002404027981 */ /* 0x000ea4000c1e1500 */
[----:B--2---:R-:W-:-:S06]  /*e3e0*/  IMAD.U32 R2, R2, 0x10000, RZ ;  /* 0x0001000002027824 */ /* 0x004fcc00078e00ff */
[----:B------:R-:W0:Y:S02]  /*e3f0*/  F2I.S64.TRUNC R2, R2 ;  /* 0x0000000200027311 */ /* 0x000e24000020d900 */
[----:B0-----:R-:W-:Y:S01]  /*e400*/  PRMT R0, R2, 0x7610, R0 ;  /* 0x0000761002007816 */ /* 0x001fe20000000000 */
[----:B------:R-:W-:Y:S06]  /*e410*/  BRA `(.L_x_20140) ;  /* 0x0000000400ac7947 */ /* 0x000fec0003800000 */
.L_x_20147:
        /* <DEDUP_REMOVED lines=10> */
.L_x_20154:
        /* <DEDUP_REMOVED lines=21> */
.L_x_20158:
[----:B------:R-:W-:Y:S05]  /*e610*/  BSYNC.RECONVERGENT B1 ;  /* 0x0000000000017941 */ /* 0x000fea0003800200 */
.L_x_20157:
[----:B------:R-:W-:Y:S01]  /*e620*/  IMAD.SHL.U32 R0, R0, 0x100000, RZ ;  /* 0x0010000000007824 */ /* 0x000fe200078e00ff */
[----:B------:R-:W-:-:S04]  /*e630*/  LEA R2, R2, 0x3b800000, 0x17 ;  /* 0x3b80000002027811 */ /* 0x000fc800078eb8ff */
[----:B------:R-:W-:-:S07]  /*e640*/  LOP3.LUT R2, R2, R0, R7, 0xfe, !PT ;  /* 0x0000000002027212 */ /* 0x000fce00078efe07 */
.L_x_20156:
[----:B------:R-:W-:Y:S05]  /*e650*/  BSYNC.RECONVERGENT B0 ;  /* 0x0000000000007941 */ /* 0x000fea0003800200 */
.L_x_20155:
[----:B------:R-:W0:Y:S02]  /*e660*/  F2I.S64.TRUNC R2, R2 ;  /* 0x0000000200027311 */ /* 0x000e24000020d900 */
[----:B0-----:R-:W-:Y:S01]  /*e670*/  PRMT R0, R2, 0x7610, R0 ;  /* 0x0000761002007816 */ /* 0x001fe20000000000 */
[----:B------:R-:W-:Y:S06]  /*e680*/  BRA `(.L_x_20140) ;  /* 0x0000000400107947 */ /* 0x000fec0003800000 */
.L_x_20153:
        /* <DEDUP_REMOVED lines=21> */
.L_x_20162:
[----:B------:R-:W-:Y:S05]  /*e7e0*/  BSYNC.RECONVERGENT B1 ;  /* 0x0000000000017941 */ /* 0x000fea0003800200 */
.L_x_20161:
[----:B------:R-:W-:Y:S01]  /*e7f0*/  IMAD.SHL.U32 R0, R0, 0x200000, RZ ;  /* 0x0020000000007824 */ /* 0x000fe200078e00ff */
[----:B------:R-:W-:-:S04]  /*e800*/  LEA R2, R2, 0x37800000, 0x17 ;  /* 0x3780000002027811 */ /* 0x000fc800078eb8ff */
[----:B------:R-:W-:-:S07]  /*e810*/  LOP3.LUT R2, R2, R0, R7, 0xfe, !PT ;  /* 0x0000000002027212 */ /* 0x000fce00078efe07 */
.L_x_20160:
[----:B------:R-:W-:Y:S05]  /*e820*/  BSYNC.RECONVERGENT B0 ;  /* 0x0000000000007941 */ /* 0x000fea0003800200 */
.L_x_20159:
[----:B------:R-:W0:Y:S02]  /*e830*/  F2I.S64.TRUNC R2, R2 ;  /* 0x0000000200027311 */ /* 0x000e24000020d900 */
[----:B0-----:R-:W-:Y:S01]  /*e840*/  PRMT R0, R2, 0x7610, R0 ;  /* 0x0000761002007816 */ /* 0x001fe20000000000 */
[----:B------:R-:W-:Y:S06]  /*e850*/  BRA `(.L_x_20140) ;  /* 0x00000000009c7947 */ /* 0x000fec0003800000 */
.L_x_20152:
        /* <DEDUP_REMOVED lines=14> */
.L_x_20166:
[----:B------:R-:W-:Y:S05]  /*e940*/  BSYNC.RECONVERGENT B0 ;  /* 0x0000000000007941 */ /* 0x000fea0003800200 */
.L_x_20165:
[----:B------:R-:W0:Y:S02]  /*e950*/  F2I.S64.TRUNC R2, R2 ;  /* 0x0000000200027311 */ /* 0x000e24000020d900 */
[----:B0-----:R-:W-:Y:S01]  /*e960*/  PRMT R0, R2, 0x7610, R0 ;  /* 0x0000761002007816 */ /* 0x001fe20000000000 */
[----:B------:R-:W-:Y:S06]  /*e970*/  BRA `(.L_x_20140) ;  /* 0x0000000000547947 */ /* 0x000fec0003800000 */
.L_x_20139:
        /* <DEDUP_REMOVED lines=16> */
.L_x_20167:
[----:B------:R-:W-:Y:S01]  /*ea80*/  PRMT R0, RZ, 0x7610, R0 ;  /* 0x00007610ff007816 */ /* 0x000fe20000000000 */
[----:B------:R-:W-:Y:S06]  /*ea90*/  BRA `(.L_x_20140) ;  /* 0x00000000000c7947 */ /* 0x000fec0003800000 */
.L_x_20164:
[----:B------:R0:W5:Y:S01]  /*eaa0*/  LDG.E.U8 R0, desc[UR36][R4.64] ;  /* 0x0000002404007981 */ /* 0x000162000c1e1100 */
[----:B------:R-:W-:Y:S05]  /*eab0*/  BRA `(.L_x_20140) ;  /* 0x0000000000047947 */ /* 0x000fea0003800000 */
.L_x_20163:
[----:B------:R0:W5:Y:S02]  /*eac0*/  LDG.E.U8 R0, desc[UR36][R4.64] ;  /* 0x0000002404007981 */ /* 0x000164000c1e1100 */
.L_x_20140:
        /* <DEDUP_REMOVED lines=13> */
[----:B01234-:R-:W-:Y:S02]  /*eba0*/  PRMT R5, R2, 0x9910, RZ ;  /* 0x0000991002057816 */ /* 0x01ffe400000000ff */
        /* <DEDUP_REMOVED lines=14> */
.L_x_20172:
[----:B------:R3:W-:Y:S01]  /*ec90*/  STG.E.U8 desc[UR36][R2.64], R5 ;  /* 0x0000000502007986 */ /* 0x0007e2000c101124 */
[----:B------:R-:W-:Y:S05]  /*eca0*/  BRA `(.L_x_20174) ;  /* 0x0000000c00507947 */ /* 0x000fea0003800000 */
.L_x_20171:
        /* <DEDUP_REMOVED lines=10> */
.L_x_20176:
[----:B------:R-:W-:-:S05]  /*ed50*/  LOP3.LUT R5, R5, 0xff, RZ, 0xc0, !PT ;  /* 0x000000ff05057812 */ /* 0x000fca00078ec0ff */
[----:B------:R1:W-:Y:S01]  /*ed60*/  STG.E desc[UR36][R2.64], R5 ;  /* 0x0000000502007986 */ /* 0x0003e2000c101924 */
[----:B------:R-:W-:Y:S05]  /*ed70*/  BRA `(.L_x_20174) ;  /* 0x0000000c001c7947 */ /* 0x000fea0003800000 */
.L_x_20175:
[----:B------:R-:W-:-:S05]  /*ed80*/  LOP3.LUT R5, R5, 0xff, RZ, 0xc0, !PT ;  /* 0x000000ff05057812 */ /* 0x000fca00078ec0ff */
[----:B------:R2:W-:Y:S01]  /*ed90*/  STG.E.U16 desc[UR36][R2.64], R5 ;  /* 0x0000000502007986 */ /* 0x0005e2000c101524 */
[----:B------:R-:W-:Y:S05]  /*eda0*/  BRA `(.L_x_20174) ;  /* 0x0000000c00107947 */ /* 0x000fea0003800000 */
.L_x_20170:
        /* <DEDUP_REMOVED lines=10> */
.L_x_20178:
[----:B------:R-:W-:-:S04]  /*ee50*/  LOP3.LUT R5, R5, 0xff, RZ, 0xc0, !PT ;  /* 0x000000ff05057812 */ /* 0x000fc800078ec0ff */
[----:B------:R-:W0:Y:S02]  /*ee60*/  I2F.U16 R0, R5 ;  /* 0x0000000500007306 */ /* 0x000e240000101000 */
[----:B0-----:R-:W-:-:S05]  /*ee70*/  F2FP.F16.F32.PACK_AB R0, RZ, R0 ;  /* 0x00000000ff00723e */ /* 0x001fca00000000ff */
[----:B------:R0:W-:Y:S01]  /*ee80*/  STG.E.U16 desc[UR36][R2.64], R0 ;  /* 0x0000000002007986 */ /* 0x0001e2000c101524 */
[----:B------:R-:W-:Y:S05]  /*ee90*/  BRA `(.L_x_20174) ;  /* 0x0000000800d47947 */ /* 0x000fea0003800000 */
.L_x_20177:
        /* <DEDUP_REMOVED lines=11> */
.L_x_20180:
[----:B------:R-:W-:-:S06]  /*ef50*/  LOP3.LUT R5, R5, 0xff, RZ, 0xc0, !PT ;  /* 0x000000ff05057812 */ /* 0x000fcc00078ec0ff */
[----:B------:R-:W0:Y:S02]  /*ef60*/  I2F.U16 R5, R5 ;  /* 0x0000000500057306 */ /* 0x000e240000101000 */
[----:B0-----:R-:W-:-:S04]  /*ef70*/  F2FP.F16.F32.PACK_AB R5, RZ, R5 ;  /* 0x00000005ff05723e */ /* 0x001fc800000000ff */
[----:B------:R-:W-:-:S05]  /*ef80*/  PRMT R5, R5, 0x5410, RZ ;  /* 0x0000541005057816 */ /* 0x000fca00000000ff */
[----:B------:R0:W-:Y:S01]  /*ef90*/  STG.E desc[UR36][R2.64], R5 ;  /* 0x0000000502007986 */ /* 0x0001e2000c101924 */
[----:B------:R-:W-:Y:S05]  /*efa0*/  BRA `(.L_x_20174) ;  /* 0x0000000800907947 */ /* 0x000fea0003800000 */
.L_x_20179:
[----:B------:R-:W-:-:S06]  /*efb0*/  LOP3.LUT R5, R5, 0xff, RZ, 0xc0, !PT ;  /* 0x000000ff05057812 */ /* 0x000fcc00078ec0ff */
[----:B------:R-:W0:Y:S02]  /*efc0*/  I2F.F64.U16 R4, R5 ;  /* 0x0000000500047312 */ /* 0x000e240000101800 */
[----:B0-----:R0:W-:Y:S01]  /*efd0*/  STG.E.64 desc[UR36][R2.64], R4 ;  /* 0x0000000402007986 */ /* 0x0011e2000c101b24 */
[----:B------:R-:W-:Y:S05]  /*efe0*/  BRA `(.L_x_20174) ;  /* 0x0000000800807947 */ /* 0x000fea0003800000 */
.L_x_20169:
        /* <DEDUP_REMOVED lines=13> */
.L_x_20184:
        /* <DEDUP_REMOVED lines=18> */
.L_x_20186:
[----:B------:R-:W-:Y:S05]  /*f1e0*/  BSYNC.RECONVERGENT B0 ;  /* 0x0000000000007941 */ /* 0x000fea0003800200 */
.L_x_20185:
[----:B------:R0:W-:Y:S01]  /*f1f0*/  STG.E.U8 desc[UR36][R2.64], R0 ;  /* 0x0000000002007986 */ /* 0x0001e2000c101124 */
[----:B------:R-:W-:Y:S05]  /*f200*/  BRA `(.L_x_20174) ;  /* 0x0000000400f87947 */ /* 0x000fea0003800000 */
.L_x_20183:
[----:B------:R-:W-:Y:S01]  /*f210*/  LOP3.LUT R5, R5, 0xff, RZ, 0xc0, !PT ;  /* 0x000000ff05057812 */ /* 0x000fe200078ec0ff */
[----:B------:R-:W-:Y:S01]  /*f220*/  BSSY.RECONVERGENT B0, `(.L_x_20187) ;  /* 0x0000011000007945 */ /* 0x000fe20003800200 */
[----:B------:R-:W-:-:S04]  /*f230*/  HFMA2 R0, -RZ, RZ, 0, 7.62939453125e-06 ;  /* 0x00000080ff007431 */ /* 0x000fc800000001ff */
        /* <DEDUP_REMOVED lines=15> */
.L_x_20188:
[----:B------:R-:W-:Y:S05]  /*f330*/  BSYNC.RECONVERGENT B0 ;  /* 0x0000000000007941 */ /* 0x000fea0003800200 */
.L_x_20187:
[----:B------:R0:W-:Y:S01]  /*f340*/  STG.E.U8 desc[UR36][R2.64], R0 ;  /* 0x0000000002007986 */ /* 0x0001e2000c101124 */
[----:B------:R-:W-:Y:S05]  /*f350*/  BRA `(.L_x_20174) ;  /* 0x0000000400a47947 */ /* 0x000fea0003800000 */
.L_x_20182:
        /* <DEDUP_REMOVED lines=23> */
.L_x_20190:
[----:B------:R-:W-:Y:S01]  /*f4d0*/  LOP3.LUT R4, R5, 0xff, RZ, 0xc0, !PT ;  /* 0x000000ff05047812 */ /* 0x000fe200078ec0ff */
[----:B------:R-:W-:-:S05]  /*f4e0*/  IMAD.MOV.U32 R5, RZ, RZ, RZ ;  /* 0x000000ffff057224 */ /* 0x000fca00078e00ff */
[----:B------:R0:W-:Y:S01]  /*f4f0*/  STG.E.64 desc[UR36][R2.64], R4 ;  /* 0x0000000402007986 */ /* 0x0001e2000c101b24 */
[----:B------:R-:W-:Y:S05]  /*f500*/  BRA `(.L_x_20174) ;  /* 0x0000000400387947 */ /* 0x000fea0003800000 */
.L_x_20189:
[----:B------:R-:W-:-:S05]  /*f510*/  LOP3.LUT R5, R5, 0xff, RZ, 0xc0, !PT ;  /* 0x000000ff05057812 */ /* 0x000fca00078ec0ff */
[----:B------:R0:W-:Y:S01]  /*f520*/  STG.E desc[UR36][R2.64], R5 ;  /* 0x0000000502007986 */ /* 0x0001e2000c101924 */
[----:B------:R-:W-:Y:S05]  /*f530*/  BRA `(.L_x_20174) ;  /* 0x00000004002c7947 */ /* 0x000fea0003800000 */
.L_x_20181:
        /* <DEDUP_REMOVED lines=10> */
.L_x_20192:
[----:B------:R-:W-:Y:S02]  /*f5e0*/  LOP3.LUT R5, R5, 0xff, RZ, 0xc0, !PT ;  /* 0x000000ff05057812 */ /* 0x000fe400078ec0ff */
[----:B------:R-:W-:-:S04]  /*f5f0*/  CS2R R6, SRZ ;  /* 0x0000000000067805 */ /* 0x000fc8000001ff00 */
[----:B------:R-:W0:Y:S02]  /*f600*/  I2F.F64.U16 R4, R5 ;  /* 0x0000000500047312 */ /* 0x000e240000101800 */
[----:B0-----:R0:W-:Y:S01]  /*f610*/  STG.E.128 desc[UR36][R2.64], R4 ;  /* 0x0000000402007986 */ /* 0x0011e2000c101d24 */
[----:B------:R-:W-:Y:S05]  /*f620*/  BRA `(.L_x_20174) ;  /* 0x0000000000f07947 */ /* 0x000fea0003800000 */
.L_x_20191:
[----:B------:R-:W-:-:S09]  /*f630*/  UISETP.NE.AND UP0, UPT, UR5, 0xf, UPT ;  /* 0x0000000f0500788c */ /* 0x000fd2000bf05270 */
[----:B------:R-:W-:Y:S05]  /*f640*/  BRA.U !UP0, `(.L_x_20193) ;  /* 0x0000000108d87547 */ /* 0x000fea000b800000 */
[----:B------:R-:W-:-:S09]  /*f650*/  UISETP.NE.AND UP0, UPT, UR5, 0x17, UPT ;  /* 0x000000170500788c */ /* 0x000fd2000bf05270 */
[----:B------:R-:W-:Y:S05]  /*f660*/  BRA.U !UP0, `(.L_x_20194) ;  /* 0x0000000108887547 */ /* 0x000fea000b800000 */
[----:B------:R-:W-:-:S09]  /*f670*/  UISETP.NE.AND UP0, UPT, UR5, 0x18, UPT ;  /* 0x000000180500788c */ /* 0x000fd2000bf05270 */
[----:B------:R-:W-:Y:S05]  /*f680*/  BRA.U !UP0, `(.L_x_20195) ;  /* 0x0000000108447547 */ /* 0x000fea000b800000 */
.L_x_20173:
        /* <DEDUP_REMOVED lines=16> */
.L_x_20196:
[----:B------:R-:W-:Y:S05]  /*f790*/  BRA `(.L_x_20174) ;  /* 0x0000000000947947 */ /* 0x000fea0003800000 */
.L_x_20195:
        /* <DEDUP_REMOVED lines=12> */
.L_x_20198:
[----:B------:R-:W-:Y:S05]  /*f860*/  BSYNC.RECONVERGENT B0 ;  /* 0x0000000000007941 */ /* 0x000fea0003800200 */
.L_x_20197:
[----:B------:R0:W-:Y:S01]  /*f870*/  STG.E.U8 desc[UR36][R2.64], R5 ;  /* 0x0000000502007986 */ /* 0x0001e2000c101124 */
[----:B------:R-:W-:Y:S05]  /*f880*/  BRA `(.L_x_20174) ;  /* 0x0000000000587947 */ /* 0x000fea0003800000 */
.L_x_20194:
        /* <DEDUP_REMOVED lines=13> */
.L_x_20199:
[----:B------:R-:W-:Y:S01]  /*f960*/  IMAD.MOV.U32 R5, RZ, RZ, 0x7f ;  /* 0x0000007fff057424 */ /* 0x000fe200078e00ff */
[----:B------:R-:W-:-:S04]  /*f970*/  ISETP.GT.U32.AND P0, PT, R7, 0x7f800000, PT ;  /* 0x7f8000000700780c */ /* 0x000fc80003f04070 */
[----:B------:R-:W-:-:S05]  /*f980*/  SEL R5, R5, 0x7c, P0 ;  /* 0x0000007c05057807 */ /* 0x000fca0000000000 */
[----:B------:R0:W-:Y:S01]  /*f990*/  STG.E.U8 desc[UR36][R2.64], R5 ;  /* 0x0000000502007986 */ /* 0x0001e2000c101124 */
[----:B------:R-:W-:Y:S05]  /*f9a0*/  BRA `(.L_x_20174) ;  /* 0x0000000000107947 */ /* 0x000fea0003800000 */
.L_x_20193:
[----:B------:R-:W-:-:S04]  /*f9b0*/  LOP3.LUT R5, R5, 0xff, RZ, 0xc0, !PT ;  /* 0x000000ff05057812 */ /* 0x000fc800078ec0ff */
[----:B------:R-:W0:Y:S02]  /*f9c0*/  I2F.U16 R0, R5 ;  /* 0x0000000500007306 */ /* 0x000e240000101000 */
[----:B0-----:R-:W-:-:S05]  /*f9d0*/  F2FP.BF16.F32.PACK_AB R0, RZ, R0 ;  /* 0x00000000ff00723e */ /* 0x001fca00000010ff */
[----:B------:R0:W-:Y:S02]  /*f9e0*/  STG.E.U16 desc[UR36][R2.64], R0 ;  /* 0x0000000002007986 */ /* 0x0001e4000c101524 */
.L_x_20174:
[----:B------:R-:W-:Y:S05]  /*f9f0*/  BSYNC.RECONVERGENT B6 ;  /* 0x0000000000067941 */ /* 0x000fea0003800200 */
.L_x_20168:
[----:B------:R-:W-:-:S07]  /*fa00*/  VIADD R17, R17, 0x80 ;  /* 0x0000008011117836 */ /* 0x000fce0000000000 */
.L_x_20067:
[----:B------:R-:W-:Y:S05]  /*fa10*/  BSYNC.RECONVERGENT B7 ;  /* 0x0000000000077941 */ /* 0x000fea0003800200 */
.L_x_20066:
[----:B------:R-:W5:Y:S02]  /*fa20*/  LDCU UR4, c[0x0][0x380] ;  /* 0x00007000ff0477ac */ /* 0x000f640008000800 */
[----:B-----5:R-:W-:-:S13]  /*fa30*/  ISETP.GE.AND P0, PT, R17, UR4, PT ;  /* 0x0000000411007c0c */ /* 0x020fda000bf06270 */
[----:B------:R-:W-:Y:S05]  /*fa40*/  @P0 EXIT ;  /* 0x000000000000094d */ /* 0x000fea0003800000 */
[----:B------:R-:W5:Y:S01]  /*fa50*/  LDCU UR4, c[0x0][0x388] ;  /* 0x00007100ff0477ac */ /* 0x000f620008000800 */
[----:B------:R-:W-:Y:S01]  /*fa60*/  IMAD.MOV.U32 R18, RZ, RZ, RZ ;  /* 0x000000ffff127224 */ /* 0x000fe200078e00ff */
[----:B------:R-:W-:Y:S01]  /*fa70*/  MOV R22, RZ ;  /* 0x000000ff00167202 */ /* 0x000fe20000000f00 */
        /* <DEDUP_REMOVED lines=377> */
.L_x_20200:
[----:B------:R-:W0:Y:S01]  /*11210*/  LDCU.64 UR6, c[0x0][0x648] ;  /* 0x0000c900ff0677ac */ /* 0x000e220008000a00 */
[----:B------:R-:W2:Y:S01]  /*11220*/  LDCU.64 UR8, c[0x0][0x650] ;  /* 0x0000ca00ff0877ac */ /* 0x000ea20008000a00 */
[----:B------:R-:W-:-:S04]  /*11230*/  UPRMT UR4, UR41, 0x7771, URZ ;  /* 0x0000777129047896 */ /* 0x000fc800080000ff */
[----:B------:R-:W-:Y:S01]  /*11240*/  UISETP.GT.AND UP0, UPT, UR4, 0x9, UPT ;  /* 0x000000090400788c */ /* 0x000fe2000bf04270 */
[----:B0-----:R-:W-:Y:S02]  /*11250*/  IADD3 R16, P0, PT, R16, UR6, RZ ;  /* 0x0000000610107c10 */ /* 0x001fe4000ff1e0ff */
[----:B--2-4-:R-:W-:-:S03]  /*11260*/  IADD3 R4, P1, PT, R0, UR8, RZ ;  /* 0x0000000800047c10 */ /* 0x014fc6000ff3e0ff */
[----:B------:R-:W-:Y:S02]  /*11270*/  IMAD.X R17, RZ, RZ, UR7, P0 ;  /* 0x00000007ff117e24 */ /* 0x000fe400080e06ff */
[----:B-1----:R-:W-:Y:S01]  /*11280*/  IMAD.X R5, RZ, RZ, UR9, P1 ;  /* 0x00000009ff057e24 */ /* 0x002fe200088e06ff */
        /* <DEDUP_REMOVED lines=11> */
.L_x_20204:
[----:B------:R4:W5:Y:S01]  /*11340*/  LDG.E.U8 R19, desc[UR36][R4.64] ;  /* 0x0000002404137981 */ /* 0x000962000c1e1100 */
[----:B------:R-:W-:Y:S05]  /*11350*/  BRA `(.L_x_20206) ;  /* 0x0000000c005c7947 */ /* 0x000fea0003800000 */
.L_x_20203:
        /* <DEDUP_REMOVED lines=8> */
.L_x_20208:
[----:B------:R2:W5:Y:S01]  /*113e0*/  LDG.E.U8 R19, desc[UR36][R4.64] ;  /* 0x0000002404137981 */ /* 0x000562000c1e1100 */
[----:B------:R-:W-:Y:S05]  /*113f0*/  BRA `(.L_x_20206) ;  /* 0x0000000c00347947 */ /* 0x000fea0003800000 */
.L_x_20207:
[----:B------:R0:W5:Y:S01]  /*11400*/  LDG.E.U16 R19, desc[UR36][R4.64] ;  /* 0x0000002404137981 */ /* 0x000162000c1e1500 */
[----:B------:R-:W-:Y:S05]  /*11410*/  BRA `(.L_x_20206) ;  /* 0x0000000c002c7947 */ /* 0x000fea0003800000 */
.L_x_20202:
        /* <DEDUP_REMOVED lines=10> */
.L_x_20210:
[----:B------:R-:W2:Y:S02]  /*114c0*/  LDG.E.U16 R2, desc[UR36][R4.64] ;  /* 0x0000002404027981 */ /* 0x000ea4000c1e1500 */
[----:B--2---:R-:W-:-:S06]  /*114d0*/  HADD2.F32 R2, -RZ, R2.H0_H0 ;  /* 0x20000002ff027230 */ /* 0x004fcc0000004100 */
[----:B------:R-:W0:Y:S02]  /*114e0*/  F2I.S64.TRUNC R2, R2 ;  /* 0x0000000200027311 */ /* 0x000e24000020d900 */
[----:B0-----:R-:W-:Y:S01]  /*114f0*/  PRMT R19, R2, 0x7610, R19 ;  /* 0x0000761002137816 */ /* 0x001fe20000000013 */
[----:B------:R-:W-:Y:S06]  /*11500*/  BRA `(.L_x_20206) ;  /* 0x0000000800f07947 */ /* 0x000fec0003800000 */
.L_x_20209:
        /* <DEDUP_REMOVED lines=10> */
.L_x_20212:
[----:B------:R-:W2:Y:S02]  /*115b0*/  LDG.E.U16 R4, desc[UR36][R4.64] ;  /* 0x0000002404047981 */ /* 0x000ea4000c1e1500 */
[----:B--2---:R-:W-:-:S06]  /*115c0*/  HADD2.F32 R2, -RZ, R4.H0_H0 ;  /* 0x20000004ff027230 */ /* 0x004fcc0000004100 */
[----:B------:R-:W0:Y:S02]  /*115d0*/  F2I.S64.TRUNC R2, R2 ;  /* 0x0000000200027311 */ /* 0x000e24000020d900 */
[----:B0-----:R-:W-:Y:S01]  /*115e0*/  PRMT R19, R2, 0x7610, R19 ;  /* 0x0000761002137816 */ /* 0x001fe20000000013 */
[----:B------:R-:W-:Y:S06]  /*115f0*/  BRA `(.L_x_20206) ;  /* 0x0000000800b47947 */ /* 0x000fec0003800000 */
.L_x_20211:
[----:B------:R-:W2:Y:S02]  /*11600*/  LDG.E.64 R2, desc[UR36][R4.64] ;  /* 0x0000002404027981 */ /* 0x000ea4000c1e1b00 */
[----:B--2---:R-:W0:Y:S02]  /*11610*/  F2I.S64.F64.TRUNC R2, R2 ;  /* 0x0000000200027311 */ /* 0x004e24000030d900 */
[----:B0-----:R-:W-:Y:S01]  /*11620*/  PRMT R19, R2, 0x7610, R19 ;  /* 0x0000761002137816 */ /* 0x001fe20000000013 */
[----:B------:R-:W-:Y:S06]  /*11630*/  BRA `(.L_x_20206) ;  /* 0x0000000800a47947 */ /* 0x000fec0003800000 */
.L_x_20201:
        /* <DEDUP_REMOVED lines=12> */
.L_x_20215:
[----:B------:R-:W2:Y:S02]  /*11700*/  LDG.E.64 R4, desc[UR36][R4.64] ;  /* 0x0000002404047981 */ /* 0x000ea4000c1e1b00 */
[----:B--2---:R-:W0:Y:S02]  /*11710*/  F2I.S64.F64.TRUNC R2, R4 ;  /* 0x0000000400027311 */ /* 0x004e24000030d900 */
[----:B0-----:R-:W-:Y:S01]  /*11720*/  PRMT R19, R2, 0x7610, R19 ;  /* 0x0000761002137816 */ /* 0x001fe20000000013 */
[----:B------:R-:W-:Y:S06]  /*11730*/  BRA `(.L_x_20206) ;  /* 0x0000000800647947 */ /* 0x000fec0003800000 */
.L_x_20214:
        /* <DEDUP_REMOVED lines=27> */
.L_x_20217:
        /* <DEDUP_REMOVED lines=14> */
.L_x_20216:
[----:B------:R-:W2:Y:S02]  /*119d0*/  LDG.E.U16 R2, desc[UR36][R4.64] ;  /* 0x0000002404027981 */ /* 0x000ea4000c1e1500 */
[----:B--2---:R-:W-:-:S06]  /*119e0*/  IMAD.U32 R2, R2, 0x10000, RZ ;  /* 0x0001000002027824 */ /* 0x004fcc00078e00ff */
[----:B------:R-:W0:Y:S02]  /*119f0*/  F2I.S64.TRUNC R2, R2 ;  /* 0x0000000200027311 */ /* 0x000e24000020d900 */
[----:B0-----:R-:W-:Y:S01]  /*11a00*/  PRMT R19, R2, 0x7610, R19 ;  /* 0x0000761002137816 */ /* 0x001fe20000000013 */
[----:B------:R-:W-:Y:S06]  /*11a10*/  BRA `(.L_x_20206) ;  /* 0x0000000400ac7947 */ /* 0x000fec0003800000 */
.L_x_20213:
        /* <DEDUP_REMOVED lines=10> */
.L_x_20220:
        /* <DEDUP_REMOVED lines=21> */
.L_x_20224:
[----:B------:R-:W-:Y:S05]  /*11c10*/  BSYNC.RECONVERGENT B1 ;  /* 0x0000000000017941 */ /* 0x000fea0003800200 */
.L_x_20223:
[----:B------:R-:W-:Y:S01]  /*11c20*/  IMAD.SHL.U32 R0, R0, 0x100000, RZ ;  /* 0x0010000000007824 */ /* 0x000fe200078e00ff */
[----:B------:R-:W-:-:S04]  /*11c30*/  LEA R2, R2, 0x3b800000, 0x17 ;  /* 0x3b80000002027811 */ /* 0x000fc800078eb8ff */
[----:B------:R-:W-:-:S07]  /*11c40*/  LOP3.LUT R2, R2, R0, R7, 0xfe, !PT ;  /* 0x0000000002027212 */ /* 0x000fce00078efe07 */
.L_x_20222:
[----:B------:R-:W-:Y:S05]  /*11c50*/  BSYNC.RECONVERGENT B0 ;  /* 0x0000000000007941 */ /* 0x000fea0003800200 */
.L_x_20221:
[----:B------:R-:W0:Y:S02]  /*11c60*/  F2I.S64.TRUNC R2, R2 ;  /* 0x0000000200027311 */ /* 0x000e24000020d900 */
[----:B0-----:R-:W-:Y:S01]  /*11c70*/  PRMT R19, R2, 0x7610, R19 ;  /* 0x0000761002137816 */ /* 0x001fe20000000013 */
[----:B------:R-:W-:Y:S06]  /*11c80*/  BRA `(.L_x_20206) ;  /* 0x0000000400107947 */ /* 0x000fec0003800000 */
.L_x_20219:
        /* <DEDUP_REMOVED lines=21> */
.L_x_20228:
[----:B------:R-:W-:Y:S05]  /*11de0*/  BSYNC.RECONVERGENT B1 ;  /* 0x0000000000017941 */ /* 0x000fea0003800200 */
.L_x_20227:
[----:B------:R-:W-:Y:S01]  /*11df0*/  IMAD.SHL.U32 R0, R0, 0x200000, RZ ;  /* 0x0020000000007824 */ /* 0x000fe200078e00ff */
[----:B------:R-:W-:-:S04]  /*11e00*/  LEA R2, R2, 0x37800000, 0x17 ;  /* 0x3780000002027811 */ /* 0x000fc800078eb8ff */
[----:B------:R-:W-:-:S07]  /*11e10*/  LOP3.LUT R2, R2, R0, R7, 0xfe, !PT ;  /* 0x0000000002027212 */ /* 0x000fce00078efe07 */
.L_x_20226:
[----:B------:R-:W-:Y:S05]  /*11e20*/  BSYNC.RECONVERGENT B0 ;  /* 0x0000000000007941 */ /* 0x000fea0003800200 */
.L_x_20225:
[----:B------:R-:W0:Y:S02]  /*11e30*/  F2I.S64.TRUNC R2, R2 ;  /* 0x0000000200027311 */ /* 0x000e24000020d900 */
[----:B0-----:R-:W-:Y:S01]  /*11e40*/  PRMT R19, R2, 0x7610, R19 ;  /* 0x0000761002137816 */ /* 0x001fe20000000013 */
[----:B------:R-:W-:Y:S06]  /*11e50*/  BRA `(.L_x_20206) ;  /* 0x00000000009c7947 */ /* 0x000fec0003800000 */
.L_x_20218:
        /* <DEDUP_REMOVED lines=14> */
.L_x_20232:
[----:B------:R-:W-:Y:S05]  /*11f40*/  BSYNC.RECONVERGENT B0 ;  /* 0x0000000000007941 */ /* 0x000fea0003800200 */
.L_x_20231:
[----:B------:R-:W0:Y:S02]  /*11f50*/  F2I.S64.TRUNC R2, R2 ;  /* 0x0000000200027311 */ /* 0x000e24000020d900 */
[----:B0-----:R-:W-:Y:S01]  /*11f60*/  PRMT R19, R2, 0x7610, R19 ;  /* 0x0000761002137816 */ /* 0x001fe20000000013 */
[----:B------:R-:W-:Y:S06]  /*11f70*/  BRA `(.L_x_20206) ;  /* 0x0000000000547947 */ /* 0x000fec0003800000 */
.L_x_20205:
        /* <DEDUP_REMOVED lines=16> */
.L_x_20233:
[----:B------:R-:W-:Y:S01]  /*12080*/  PRMT R19, RZ, 0x7610, R19 ;  /* 0x00007610ff137816 */ /* 0x000fe20000000013 */
[----:B------:R-:W-:Y:S06]  /*12090*/  BRA `(.L_x_20206) ;  /* 0x00000000000c7947 */ /* 0x000fec0003800000 */
.L_x_20230:
[----:B------:R0:W5:Y:S01]  /*120a0*/  LDG.E.U8 R19, desc[UR36][R4.64] ;  /* 0x0000002404137981 */ /* 0x000162000c1e1100 */
[----:B------:R-:W-:Y:S05]  /*120b0*/  BRA `(.L_x_20206) ;  /* 0x0000000000047947 */ /* 0x000fea0003800000 */
.L_x_20229:
[----:B------:R0:W5:Y:S02]  /*120c0*/  LDG.E.U8 R19, desc[UR36][R4.64] ;  /* 0x0000002404137981 */ /* 0x000164000c1e1100 */
.L_x_20206:
        /* <DEDUP_REMOVED lines=16> */
.L_x_20237:
[----:B------:R0:W5:Y:S01]  /*121d0*/  LDG.E.U8 R22, desc[UR36][R4.64] ;  /* 0x0000002404167981 */ /* 0x000162000c1e1100 */
[----:B------:R-:W-:Y:S05]  /*121e0*/  BRA `(.L_x_20239) ;  /* 0x0000000c005c7947 */ /* 0x000fea0003800000 */
.L_x_20236:
        /* <DEDUP_REMOVED lines=8> */
.L_x_20241:
[----:B------:R4:W5:Y:S01]  /*12270*/  LDG.E.U8 R22, desc[UR36][R4.64] ;  /* 0x0000002404167981 */ /* 0x000962000c1e1100 */
[----:B------:R-:W-:Y:S05]  /*12280*/  BRA `(.L_x_20239) ;  /* 0x0000000c00347947 */ /* 0x000fea0003800000 */
.L_x_20240:
[----:B------:R3:W5:Y:S01]  /*12290*/  LDG.E.U16 R22, desc[UR36][R4.64] ;  /* 0x0000002404167981 */ /* 0x000762000c1e1500 */
[----:B------:R-:W-:Y:S05]  /*122a0*/  BRA `(.L_x_20239) ;  /* 0x0000000c002c7947 */ /* 0x000fea0003800000 */
.L_x_20235:
        /* <DEDUP_REMOVED lines=10> */
.L_x_20243:
[----:B------:R-:W2:Y:S02]  /*12350*/  LDG.E.U16 R2, desc[UR36][R4.64] ;  /* 0x0000002404027981 */ /* 0x000ea4000c1e1500 */
[----:B--2---:R-:W-:-:S06]  /*12360*/  HADD2.F32 R2, -RZ, R2.H0_H0 ;  /* 0x20000002ff027230 */ /* 0x004fcc0000004100 */
[----:B------:R-:W0:Y:S02]  /*12370*/  F2I.S64.TRUNC R2, R2 ;  /* 0x0000000200027311 */ /* 0x000e24000020d900 */
[----:B0-----:R-:W-:Y:S01]  /*12380*/  PRMT R22, R2, 0x7610, R22 ;  /* 0x0000761002167816 */ /* 0x001fe20000000016 */
[----:B------:R-:W-:Y:S06]  /*12390*/  BRA `(.L_x_20239) ;  /* 0x0000000800f07947 */ /* 0x000fec0003800000 */
.L_x_20242:
        /* <DEDUP_REMOVED lines=10> */
.L_x_20245:
[----:B------:R-:W2:Y:S02]  /*12440*/  LDG.E.U16 R4, desc[UR36][R4.64] ;  /* 0x0000002404047981 */ /* 0x000ea4000c1e1500 */
[----:B--2---:R-:W-:-:S06]  /*12450*/  HADD2.F32 R2, -RZ, R4.H0_H0 ;  /* 0x20000004ff027230 */ /* 0x004fcc0000004100 */
[----:B------:R-:W0:Y:S02]  /*12460*/  F2I.S64.TRUNC R2, R2 ;  /* 0x0000000200027311 */ /* 0x000e24000020d900 */
[----:B0-----:R-:W-:Y:S01]  /*12470*/  PRMT R22, R2, 0x7610, R22 ;  /* 0x0000761002167816 */ /* 0x001fe20000000016 */
[----:B------:R-:W-:Y:S06]  /*12480*/  BRA `(.L_x_20239) ;  /* 0x0000000800b47947 */ /* 0x000fec0003800000 */
.L_x_20244:
[----:B------:R-:W2:Y:S02]  /*12490*/  LDG.E.64 R2, desc[UR36][R4.64] ;  /* 0x0000002404027981 */ /* 0x000ea4000c1e1b00 */
[----:B--2---:R-:W0:Y:S02]  /*124a0*/  F2I.S64.F64.TRUNC R2, R2 ;  /* 0x0000000200027311 */ /* 0x004e24000030d900 */
[----:B0-----:R-:W-:Y:S01]  /*124b0*/  PRMT R22, R2, 0x7610, R22 ;  /* 0x0000761002167816 */ /* 0x001fe20000000016 */
[----:B------:R-:W-:Y:S06]  /*124c0*/  BRA `(.L_x_20239) ;  /* 0x0000000800a47947 */ /* 0x000fec0003800000 */
.L_x_20234:
        /* <DEDUP_REMOVED lines=12> */
.L_x_20248:
[----:B------:R-:W2:Y:S02]  /*12590*/  LDG.E.64 R4, desc[UR36][R4.64] ;  /* 0x0000002404047981 */ /* 0x000ea4000c1e1b00 */
[----:B--2---:R-:W0:Y:S02]  /*125a0*/  F2I.S64.F64.TRUNC R2, R4 ;  /* 0x0000000400027311 */ /* 0x004e24000030d900 */
[----:B0-----:R-:W-:Y:S01]  /*125b0*/  PRMT R22, R2, 0x7610, R22 ;  /* 0x0000761002167816 */ /* 0x001fe20000000016 */
[----:B------:R-:W-:Y:S06]  /*125c0*/  BRA `(.L_x_20239) ;  /* 0x0000000800647947 */ /* 0x000fec0003800000 */
.L_x_20247:
        /* <DEDUP_REMOVED lines=27> */
.L_x_20250:
        /* <DEDUP_REMOVED lines=14> */
.L_x_20249:
[----:B------:R-:W2:Y:S02]  /*12860*/  LDG.E.U16 R2, desc[UR36][R4.64] ;  /* 0x0000002404027981 */ /* 0x000ea4000c1e1500 */
[----:B--2---:R-:W-:-:S06]  /*12870*/  IMAD.U32 R2, R2, 0x10000, RZ ;  /* 0x0001000002027824 */ /* 0x004fcc00078e00ff */
[----:B------:R-:W0:Y:S02]  /*12880*/  F2I.S64.TRUNC R2, R2 ;  /* 0x0000000200027311 */ /* 0x000e24000020d900 */
[----:B0-----:R-:W-:Y:S01]  /*12890*/  PRMT R22, R2, 0x7610, R22 ;  /* 0x0000761002167816 */ /* 0x001fe20000000016 */
[----:B------:R-:W-:Y:S06]  /*128a0*/  BRA `(.L_x_20239) ;  /* 0x0000000400ac7947 */ /* 0x000fec0003800000 */
.L_x_20246:
        /* <DEDUP_REMOVED lines=10> */
.L_x_20253:
        /* <DEDUP_REMOVED lines=21> */
.L_x_20257:
[----:B------:R-:W-:Y:S05]  /*12aa0*/  BSYNC.RECONVERGENT B1 ;  /* 0x0000000000017941 */ /* 0x000fea0003800200 */
.L_x_20256:
[----:B------:R-:W-:Y:S01]  /*12ab0*/  IMAD.SHL.U32 R0, R0, 0x100000, RZ ;  /* 0x0010000000007824 */ /* 0x000fe200078e00ff */
[----:B------:R-:W-:-:S04]  /*12ac0*/  LEA R2, R2, 0x3b800000, 0x17 ;  /* 0x3b80000002027811 */ /* 0x000fc800078eb8ff */
[----:B------:R-:W-:-:S07]  /*12ad0*/  LOP3.LUT R2, R2, R0, R7, 0xfe, !PT ;  /* 0x0000000002027212 */ /* 0x000fce00078efe07 */
.L_x_20255:
[----:B------:R-:W-:Y:S05]  /*12ae0*/  BSYNC.RECONVERGENT B0 ;  /* 0x0000000000007941 */ /* 0x000fea0003800200 */
.L_x_20254:
[----:B------:R-:W0:Y:S02]  /*12af0*/  F2I.S64.TRUNC R2, R2 ;  /* 0x0000000200027311 */ /* 0x000e24000020d900 */
[----:B0-----:R-:W-:Y:S01]  /*12b00*/  PRMT R22, R2, 0x7610, R22 ;  /* 0x0000761002167816 */ /* 0x001fe20000000016 */
[----:B------:R-:W-:Y:S06]  /*12b10*/  BRA `(.L_x_20239) ;  /* 0x0000000400107947 */ /* 0x000fec0003800000 */
.L_x_20252:
        /* <DEDUP_REMOVED lines=21> */
.L_x_20261:
[----:B------:R-:W-:Y:S05]  /*12c70*/  BSYNC.RECONVERGENT B1 ;  /* 0x0000000000017941 */ /* 0x000fea0003800200 */
.L_x_20260:
[----:B------:R-:W-:Y:S01]  /*12c80*/  IMAD.SHL.U32 R0, R0, 0x200000, RZ ;  /* 0x0020000000007824 */ /* 0x000fe200078e00ff */
[----:B------:R-:W-:-:S04]  /*12c90*/  LEA R2, R2, 0x37800000, 0x17 ;  /* 0x3780000002027811 */ /* 0x000fc800078eb8ff */
[----:B------:R-:W-:-:S07]  /*12ca0*/  LOP3.LUT R2, R2, R0, R7, 0xfe, !PT ;  /* 0x0000000002027212 */ /* 0x000fce00078efe07 */
.L_x_20259:
[----:B------:R-:W-:Y:S05]  /*12cb0*/  BSYNC.RECONVERGENT B0 ;  /* 0x0000000000007941 */ /* 0x000fea0003800200 */
.L_x_20258:
[----:B------:R-:W0:Y:S02]  /*12cc0*/  F2I.S64.TRUNC R2, R2 ;  /* 0x0000000200027311 */ /* 0x000e24000020d900 */
[----:B0-----:R-:W-:Y:S01]  /*12cd0*/  PRMT R22, R2, 0x7610, R22 ;  /* 0x0000761002167816 */ /* 0x001fe20000000016 */
[----:B------:R-:W-:Y:S06]  /*12ce0*/  BRA `(.L_x_20239) ;  /* 0x00000000009c7947 */ /* 0x000fec0003800000 */
.L_x_20251:
        /* <DEDUP_REMOVED lines=14> */
.L_x_20265:
[----:B------:R-:W-:Y:S05]  /*12dd0*/  BSYNC.RECONVERGENT B0 ;  /* 0x0000000000007941 */ /* 0x000fea0003800200 */
.L_x_20264:
[----:B------:R-:W0:Y:S02]  /*12de0*/  F2I.S64.TRUNC R2, R2 ;  /* 0x0000000200027311 */ /* 0x000e24000020d900 */
[----:B0-----:R-:W-:Y:S01]  /*12df0*/  PRMT R22, R2, 0x7610, R22 ;  /* 0x0000761002167816 */ /* 0x001fe20000000016 */
[----:B------:R-:W-:Y:S06]  /*12e00*/  BRA `(.L_x_20239) ;  /* 0x0000000000547947 */ /* 0x000fec0003800000 */
.L_x_20238:
        /* <DEDUP_REMOVED lines=16> */
.L_x_20266:
[----:B------:R-:W-:Y:S01]  /*12f10*/  PRMT R22, RZ, 0x7610, R22 ;  /* 0x00007610ff167816 */ /* 0x000fe20000000016 */
[----:B------:R-:W-:Y:S06]  /*12f20*/  BRA `(.L_x_20239) ;  /* 0x00000000000c7947 */ /* 0x000fec0003800000 */
.L_x_20263:
[----:B------:R2:W5:Y:S01]  /*12f30*/  LDG.E.U8 R22, desc[UR36][R4.64] ;  /* 0x0000002404167981 */ /* 0x000562000c1e1100 */
[----:B------:R-:W-:Y:S05]  /*12f40*/  BRA `(.L_x_20239) ;  /* 0x0000000000047947 */ /* 0x000fea0003800000 */
.L_x_20262:
[----:B------:R1:W5:Y:S02]  /*12f50*/  LDG.E.U8 R22, desc[UR36][R4.64] ;  /* 0x0000002404167981 */ /* 0x000364000c1e1100 */
.L_x_20239:
        /* <DEDUP_REMOVED lines=16> */
.L_x_20270:
[----:B------:R0:W5:Y:S01]  /*13060*/  LDG.E.U8 R0, desc[UR36][R4.64] ;  /* 0x0000002404007981 */ /* 0x000162000c1e1100 */
[----:B------:R-:W-:Y:S05]  /*13070*/  BRA `(.L_x_20272) ;  /* 0x0000000c005c7947 */ /* 0x000fea0003800000 */
.L_x_20269:
        /* <DEDUP_REMOVED lines=8> */
.L_x_20274:
[----:B------:R4:W5:Y:S01]  /*13100*/  LDG.E.U8 R0, desc[UR36][R4.64] ;  /* 0x0000002404007981 */ /* 0x000962000c1e1100 */
[----:B------:R-:W-:Y:S05]  /*13110*/  BRA `(.L_x_20272) ;  /* 0x0000000c00347947 */ /* 0x000fea0003800000 */
.L_x_20273:
[----:B------:R0:W5:Y:S01]  /*13120*/  LDG.E.U16 R0, desc[UR36][R4.64] ;  /* 0x0000002404007981 */ /* 0x000162000c1e1500 */
[----:B------:R-:W-:Y:S05]  /*13130*/  BRA `(.L_x_20272) ;  /* 0x0000000c002c7947 */ /* 0x000fea0003800000 */
.L_x_20268:
        /* <DEDUP_REMOVED lines=10> */
.L_x_20276:
[----:B------:R-:W2:Y:S02]  /*131e0*/  LDG.E.U16 R2, desc[UR36][R4.64] ;  /* 0x0000002404027981 */ /* 0x000ea4000c1e1500 */
[----:B--2---:R-:W-:-:S06]  /*131f0*/  HADD2.F32 R2, -RZ, R2.H0_H0 ;  /* 0x20000002ff027230 */ /* 0x004fcc0000004100 */
[----:B------:R-:W0:Y:S02]  /*13200*/  F2I.S64.TRUNC R2, R2 ;  /* 0x0000000200027311 */ /* 0x000e24000020d900 */
[----:B0-----:R-:W-:Y:S01]  /*13210*/  PRMT R0, R2, 0x7610, R0 ;  /* 0x0000761002007816 */ /* 0x001fe20000000000 */
[----:B------:R-:W-:Y:S06]  /*13220*/  BRA `(.L_x_20272) ;  /* 0x0000000800f07947 */ /* 0x000fec0003800000 */
.L_x_20275:
        /* <DEDUP_REMOVED lines=10> */
.L_x_20278:
[----:B------:R-:W2:Y:S02]  /*132d0*/  LDG.E.U16 R4, desc[UR36][R4.64] ;  /* 0x0000002404047981 */ /* 0x000ea4000c1e1500 */
[----:B--2---:R-:W-:-:S06]  /*132e0*/  HADD2.F32 R2, -RZ, R4.H0_H0 ;  /* 0x20000004ff027230 */ /* 0x004fcc0000004100 */
[----:B------:R-:W0:Y:S02]  /*132f0*/  F2I.S64.TRUNC R2, R2 ;  /* 0x0000000200027311 */ /* 0x000e24000020d900 */
[----:B0-----:R-:W-:Y:S01]  /*13300*/  PRMT R0, R2, 0x7610, R0 ;  /* 0x0000761002007816 */ /* 0x001fe20000000000 */
[----:B------:R-:W-:Y:S06]  /*13310*/  BRA `(.L_x_20272) ;  /* 0x0000000800b47947 */ /* 0x000fec0003800000 */
.L_x_20277:
[----:B------:R-:W2:Y:S02]  /*13320*/  LDG.E.64 R2, desc[UR36][R4.64] ;  /* 0x0000002404027981 */ /* 0x000ea4000c1e1b00 */
[----:B--2---:R-:W0:Y:S02]  /*13330*/  F2I.S64.F64.TRUNC R2, R2 ;  /* 0x0000000200027311 */ /* 0x004e24000030d900 */
[----:B0-----:R-:W-:Y:S01]  /*13340*/  PRMT R0, R2, 0x7610, R0 ;  /* 0x0000761002007816 */ /* 0x001fe20000000000 */
[----:B------:R-:W-:Y:S06]  /*13350*/  BRA `(.L_x_20272) ;  /* 0x0000000800a47947 */ /* 0x000fec0003800000 */
.L_x_20267:
        /* <DEDUP_REMOVED lines=12> */
.L_x_20281:
[----:B------:R-:W2:Y:S02]  /*13420*/  LDG.E.64 R4, desc[UR36][R4.64] ;  /* 0x0000002404047981 */ /* 0x000ea4000c1e1b00 */
[----:B--2---:R-:W0:Y:S02]  /*13430*/  F2I.S64.F64.TRUNC R2, R4 ;  /* 0x0000000400027311 */ /* 0x004e24000030d900 */
[----:B0-----:R-:W-:Y:S01]  /*13440*/  PRMT R0, R2, 0x7610, R0 ;  /* 0x0000761002007816 */ /* 0x001fe20000000000 */
[----:B------:R-:W-:Y:S06]  /*13450*/  BRA `(.L_x_20272) ;  /* 0x0000000800647947 */ /* 0x000fec0003800000 */
.L_x_20280:
        /* <DEDUP_REMOVED lines=27> */
.L_x_20283:
        /* <DEDUP_REMOVED lines=14> */
.L_x_20282:
[----:B------:R-:W2:Y:S02]  /*136f0*/  LDG.E.U16 R2, desc[UR36][R4.64] ;  /* 0x0000002404027981 */ /* 0x000ea4000c1e1500 */
[----:B--2---:R-:W-:-:S06]  /*13700*/  SHF.L.U32 R2, R2, 0x10, RZ ;  /* 0x0000001002027819 */ /* 0x004fcc00000006ff */
[----:B------:R-:W0:Y:S02]  /*13710*/  F2I.S64.TRUNC R2, R2 ;  /* 0x0000000200027311 */ /* 0x000e24000020d900 */
[----:B0-----:R-:W-:Y:S01]  /*13720*/  PRMT R0, R2, 0x7610, R0 ;  /* 0x0000761002007816 */ /* 0x001fe20000000000 */
[----:B------:R-:W-:Y:S06]  /*13730*/  BRA `(.L_x_20272) ;  /* 0x0000000400ac7947 */ /* 0x000fec0003800000 */
.L_x_20279:
        /* <DEDUP_REMOVED lines=10> */
.L_x_20286:
        /* <DEDUP_REMOVED lines=21> */
.L_x_20290:
[----:B------:R-:W-:Y:S05]  /*13930*/  BSYNC.RECONVERGENT B1 ;  /* 0x0000000000017941 */ /* 0x000fea0003800200 */
.L_x_20289:
[----:B------:R-:W-:Y:S02]  /*13940*/  SHF.L.U32 R0, R0, 0x14, RZ ;  /* 0x0000001400007819 */ /* 0x000fe400000006ff */
[----:B------:R-:W-:-:S04]  /*13950*/  LEA R2, R2, 0x3b800000, 0x17 ;  /* 0x3b80000002027811 */ /* 0x000fc800078eb8ff */
[----:B------:R-:W-:-:S07]  /*13960*/  LOP3.LUT R2, R2, R0, R7, 0xfe, !PT ;  /* 0x0000000002027212 */ /* 0x000fce00078efe07 */
.L_x_20288:
[----:B------:R-:W-:Y:S05]  /*13970*/  BSYNC.RECONVERGENT B0 ;  /* 0x0000000000007941 */ /* 0x000fea0003800200 */
.L_x_20287:
[----:B------:R-:W0:Y:S02]  /*13980*/  F2I.S64.TRUNC R2, R2 ;  /* 0x0000000200027311 */ /* 0x000e24000020d900 */
[----:B0-----:R-:W-:Y:S01]  /*13990*/  PRMT R0, R2, 0x7610, R0 ;  /* 0x0000761002007816 */ /* 0x001fe20000000000 */
[----:B------:R-:W-:Y:S06]  /*139a0*/  BRA `(.L_x_20272) ;  /* 0x0000000400107947 */ /* 0x000fec0003800000 */
.L_x_20285:
        /* <DEDUP_REMOVED lines=21> */
.L_x_20294:
[----:B------:R-:W-:Y:S05]  /*13b00*/  BSYNC.RECONVERGENT B1 ;  /* 0x0000000000017941 */ /* 0x000fea0003800200 */
.L_x_20293:
[----:B------:R-:W-:Y:S02]  /*13b10*/  SHF.L.U32 R0, R0, 0x15, RZ ;  /* 0x0000001500007819 */ /* 0x000fe400000006ff */
[----:B------:R-:W-:-:S04]  /*13b20*/  LEA R2, R2, 0x37800000, 0x17 ;  /* 0x3780000002027811 */ /* 0x000fc800078eb8ff */
[----:B------:R-:W-:-:S07]  /*13b30*/  LOP3.LUT R2, R2, R0, R7, 0xfe, !PT ;  /* 0x0000000002027212 */ /* 0x000fce00078efe07 */
.L_x_20292:
[----:B------:R-:W-:Y:S05]  /*13b40*/  BSYNC.RECONVERGENT B0 ;  /* 0x0000000000007941 */ /* 0x000fea0003800200 */
.L_x_20291:
[----:B------:R-:W0:Y:S02]  /*13b50*/  F2I.S64.TRUNC R2, R2 ;  /* 0x0000000200027311 */ /* 0x000e24000020d900 */
[----:B0-----:R-:W-:Y:S01]  /*13b60*/  PRMT R0, R2, 0x7610, R0 ;  /* 0x0000761002007816 */ /* 0x001fe20000000000 */
[----:B------:R-:W-:Y:S06]  /*13b70*/  BRA `(.L_x_20272) ;  /* 0x00000000009c7947 */ /* 0x000fec0003800000 */
.L_x_20284:
        /* <DEDUP_REMOVED lines=14> */
.L_x_20298:
[----:B------:R-:W-:Y:S05]  /*13c60*/  BSYNC.RECONVERGENT B0 ;  /* 0x0000000000007941 */ /* 0x000fea0003800200 */
.L_x_20297:
[----:B------:R-:W0:Y:S02]  /*13c70*/  F2I.S64.TRUNC R2, R2 ;  /* 0x0000000200027311 */ /* 0x000e24000020d900 */
[----:B0-----:R-:W-:Y:S01]  /*13c80*/  PRMT R0, R2, 0x7610, R0 ;  /* 0x0000761002007816 */ /* 0x001fe20000000000 */
[----:B------:R-:W-:Y:S06]  /*13c90*/  BRA `(.L_x_20272) ;  /* 0x0000000000547947 */ /* 0x000fec0003800000 */
.L_x_20271:
        /* <DEDUP_REMOVED lines=16> */
.L_x_20299:
[----:B------:R-:W-:Y:S01]  /*13da0*/  PRMT R0, RZ, 0x7610, R0 ;  /* 0x00007610ff007816 */ /* 0x000fe20000000000 */
[----:B------:R-:W-:Y:S06]  /*13db0*/  BRA `(.L_x_20272) ;  /* 0x00000000000c7947 */ /* 0x000fec0003800000 */
.L_x_20296:
[----:B------:R1:W5:Y:S01]  /*13dc0*/  LDG.E.U8 R0, desc[UR36][R4.64] ;  /* 0x0000002404007981 */ /* 0x000362000c1e1100 */
[----:B------:R-:W-:Y:S05]  /*13dd0*/  BRA `(.L_x_20272) ;  /* 0x0000000000047947 */ /* 0x000fea0003800000 */
.L_x_20295:
[----:B------:R0:W5:Y:S02]  /*13de0*/  LDG.E.U8 R0, desc[UR36][R4.64] ;  /* 0x0000002404007981 */ /* 0x000164000c1e1100 */
.L_x_20272:
[----:B-----5:R-:W-:Y:S01]  /*13df0*/  PRMT R19, R19, 0x9910, RZ ;  /* 0x0000991013137816 */ /* 0x020fe200000000ff */
[----:B------:R-:W-:Y:S01]  /*13e00*/  UPRMT UR4, UR40, 0x9910, URZ ;  /* 0x0000991028047896 */ /* 0x000fe200080000ff */
[----:B------:R-:W-:Y:S01]  /*13e10*/  PRMT R2, R22, 0x9910, RZ ;  /* 0x0000991016027816 */ /* 0x000fe200000000ff */
        /* <DEDUP_REMOVED lines=21> */
.L_x_20303:
[----:B------:R-:W-:Y:S01]  /*13f70*/  STG.E.U8 desc[UR36][R16.64], R3 ;  /* 0x0000000310007986 */ /* 0x000fe2000c101124 */
[----:B------:R-:W-:Y:S05]  /*13f80*/  EXIT ;  /* 0x000000000000794d */ /* 0x000fea0003800000 */
.L_x_20302:
        /* <DEDUP_REMOVED lines=8> */
[----:B------:R-:W-:Y:S01]  /*14010*/  STG.E.64 desc[UR36][R16.64], R2 ;  /* 0x0000000210007986 */ /* 0x000fe2000c101b24 */
[----:B------:R-:W-:Y:S05]  /*14020*/  EXIT ;  /* 0x000000000000794d */ /* 0x000fea0003800000 */
.L_x_20306:
[----:B------:R-:W-:-:S05]  /*14030*/  LOP3.LUT R3, R3, 0xff, RZ, 0xc0, !PT ;  /* 0x000000ff03037812 */ /* 0x000fca00078ec0ff */
[----:B------:R-:W-:Y:S01]  /*14040*/  STG.E desc[UR36][R16.64], R3 ;  /* 0x0000000310007986 */ /* 0x000fe2000c101924 */
[----:B------:R-:W-:Y:S05]  /*14050*/  EXIT ;  /* 0x000000000000794d */ /* 0x000fea0003800000 */
.L_x_20305:
[----:B------:R-:W-:-:S05]  /*14060*/  LOP3.LUT R3, R3, 0xff, RZ, 0xc0, !PT ;  /* 0x000000ff03037812 */ /* 0x000fca00078ec0ff */
[----:B------:R-:W-:Y:S01]  /*14070*/  STG.E.U16 desc[UR36][R16.64], R3 ;  /* 0x0000000310007986 */ /* 0x000fe2000c101524 */
[----:B------:R-:W-:Y:S05]  /*14080*/  EXIT ;  /* 0x000000000000794d */ /* 0x000fea0003800000 */
.L_x_20301:
[----:B------:R-:W-:-:S09]  /*14090*/  UISETP.GT.AND UP0, UPT, UR5, 0x6, UPT ;  /* 0x000000060500788c */ /* 0x000fd2000bf04270 */
[----:B------:R-:W-:Y:S05]  /*140a0*/  BRA.U UP0, `(.L_x_20307) ;  /* 0x0000000100347547 */ /* 0x000fea000b800000 */
[----:B------:R-:W-:-:S09]  /*140b0*/  UISETP.NE.AND UP0, UPT, UR5, 0x5, UPT ;  /* 0x000000050500788c */ /* 0x000fd2000bf05270 */
[----:B------:R-:W-:Y:S05]  /*140c0*/  BRA.U !UP0, `(.L_x_20308) ;  /* 0x0000000108187547 */ /* 0x000fea000b800000 */
[----:B------:R-:W-:-:S09]  /*140d0*/  UISETP.NE.AND UP0, UPT, UR5, 0x6, UPT ;  /* 0x000000060500788c */ /* 0x000fd2000bf05270 */
[----:B------:R-:W-:Y:S05]  /*140e0*/  BRA.U UP0, `(.L_x_20304) ;  /* 0x0000000900207547 */ /* 0x000fea000b800000 */
[----:B------:R-:W-:-:S06]  /*140f0*/  LOP3.LUT R3, R3, 0xff, RZ, 0xc0, !PT ;  /* 0x000000ff03037812 */ /* 0x000fcc00078ec0ff */
[----:B------:R-:W5:Y:S02]  /*14100*/  I2F.U16 R3, R3 ;  /* 0x0000000300037306 */ /* 0x000f640000101000 */
[----:B-----5:R-:W-:Y:S01]  /*14110*/  STG.E desc[UR36][R16.64], R3 ;  /* 0x0000000310007986 */ /* 0x020fe2000c101924 */
[----:B------:R-:W-:Y:S05]  /*14120*/  EXIT ;  /* 0x000000000000794d */ /* 0x000fea0003800000 */
.L_x_20308:
[----:B------:R-:W-:-:S04]  /*14130*/  LOP3.LUT R3, R3, 0xff, RZ, 0xc0, !PT ;  /* 0x000000ff03037812 */ /* 0x000fc800078ec0ff */
[----:B------:R-:W5:Y:S02]  /*14140*/  I2F.U16 R0, R3 ;  /* 0x0000000300007306 */ /* 0x000f640000101000 */
[----:B-----5:R-:W-:-:S05]  /*14150*/  F2FP.F16.F32.PACK_AB R0, RZ, R0 ;  /* 0x00000000ff00723e */ /* 0x020fca00000000ff */
[----:B------:R-:W-:Y:S01]  /*14160*/  STG.E.U16 desc[UR36][R16.64], R0 ;  /* 0x0000000010007986 */ /* 0x000fe2000c101524 */
[----:B------:R-:W-:Y:S05]  /*14170*/  EXIT ;  /* 0x000000000000794d */ /* 0x000fea0003800000 */
.L_x_20307:
[----:B------:R-:W-:-:S09]  /*14180*/  UISETP.NE.AND UP0, UPT, UR5, 0x7, UPT ;  /* 0x000000070500788c */ /* 0x000fd2000bf05270 */
[----:B------:R-:W-:Y:S05]  /*14190*/  BRA.U !UP0, `(.L_x_20309) ;  /* 0x00000001083c7547 */ /* 0x000fea000b800000 */
[----:B------:R-:W-:-:S09]  /*141a0*/  UISETP.NE.AND UP0, UPT, UR5, 0x8, UPT ;  /* 0x000000080500788c */ /* 0x000fd2000bf05270 */
[----:B------:R-:W-:Y:S05]  /*141b0*/  BRA.U !UP0, `(.L_x_20310) ;  /* 0x00000001081c7547 */ /* 0x000fea000b800000 */
[----:B------:R-:W-:-:S09]  /*141c0*/  UISETP.NE.AND UP0, UPT, UR5, 0x9, UPT ;  /* 0x000000090500788c */ /* 0x000fd2000bf05270 */
[----:B------:R-:W-:Y:S05]  /*141d0*/  BRA.U UP0, `(.L_x_20304) ;  /* 0x0000000500e47547 */ /* 0x000fea000b800000 */
[----:B------:R-:W-:Y:S02]  /*141e0*/  LOP3.LUT R3, R3, 0xff, RZ, 0xc0, !PT ;  /* 0x000000ff03037812 */ /* 0x000fe400078ec0ff */
[----:B01234-:R-:W-:Y:S02]  /*141f0*/  MOV R5, RZ ;  /* 0x000000ff00057202 */ /* 0x01ffe40000000f00 */
[----:B------:R-:W0:Y:S03]  /*14200*/  I2F.U16 R4, R3 ;  /* 0x0000000300047306 */ /* 0x000e260000101000 */
[----:B0-----:R-:W-:Y:S01]  /*14210*/  STG.E.64 desc[UR36][R16.64], R4 ;  /* 0x0000000410007986 */ /* 0x001fe2000c101b24 */
[----:B------:R-:W-:Y:S05]  /*14220*/  EXIT ;  /* 0x000000000000794d */ /* 0x000fea0003800000 */
.L_x_20310:
[----:B------:R-:W-:-:S06]  /*14230*/  LOP3.LUT R3, R3, 0xff, RZ, 0xc0, !PT ;  /* 0x000000ff03037812 */ /* 0x000fcc00078ec0ff */
[----:B------:R-:W5:Y:S02]  /*14240*/  I2F.U16 R3, R3 ;  /* 0x0000000300037306 */ /* 0x000f640000101000 */
[----:B-----5:R-:W-:-:S04]  /*14250*/  F2FP.F16.F32.PACK_AB R3, RZ, R3 ;  /* 0x00000003ff03723e */ /* 0x020fc800000000ff */
[----:B------:R-:W-:-:S05]  /*14260*/  PRMT R3, R3, 0x5410, RZ ;  /* 0x0000541003037816 */ /* 0x000fca00000000ff */
[----:B------:R-:W-:Y:S01]  /*14270*/  STG.E desc[UR36][R16.64], R3 ;  /* 0x0000000310007986 */ /* 0x000fe2000c101924 */
[----:B------:R-:W-:Y:S05]  /*14280*/  EXIT ;  /* 0x000000000000794d */ /* 0x000fea0003800000 */
.L_x_20309:
[----:B------:R-:W-:-:S06]  /*14290*/  LOP3.LUT R3, R3, 0xff, RZ, 0xc0, !PT ;  /* 0x000000ff03037812 */ /* 0x000fcc00078ec0ff */
[----:B------:R-:W5:Y:S02]  /*142a0*/  I2F.F64.U16 R2, R3 ;  /* 0x0000000300027312 */ /* 0x000f640000101800 */
[----:B-----5:R-:W-:Y:S01]  /*142b0*/  STG.E.64 desc[UR36][R16.64], R2 ;  /* 0x0000000210007986 */ /* 0x020fe2000c101b24 */
[----:B------:R-:W-:Y:S05]  /*142c0*/  EXIT ;  /* 0x000000000000794d */ /* 0x000fea0003800000 */
.L_x_20300:
        /* <DEDUP_REMOVED lines=11> */
[----:B------:R-:W-:Y:S01]  /*14380*/  STG.E.U16 desc[UR36][R16.64], R3 ;  /* 0x0000000310007986 */ /* 0x000fe2000c101524 */
[----:B------:R-:W-:Y:S05]  /*14390*/  EXIT ;  /* 0x000000000000794d */ /* 0x000fea0003800000 */
.L_x_20314:
[----:B------:R-:W-:Y:S01]  /*143a0*/  LOP3.LUT R3, R3, 0xff, RZ, 0xc0, !PT ;  /* 0x000000ff03037812 */ /* 0x000fe200078ec0ff */
[----:B------:R-:W-:Y:S01]  /*143b0*/  BSSY.RECONVERGENT B0, `(.L_x_20315) ;  /* 0x0000011000007945 */ /* 0x000fe20003800200 */
[----:B------:R-:W-:-:S04]  /*143c0*/  IMAD.MOV.U32 R8, RZ, RZ, 0x80 ;  /* 0x00000080ff087424 */ /* 0x000fc800078e00ff */
[----:B------:R-:W5:Y:S02]  /*143d0*/  I2F.U16 R3, R3 ;  /* 0x0000000300037306 */ /* 0x000f640000101000 */
[----:B-----5:R-:W-:-:S13]  /*143e0*/  ISETP.GT.U32.AND P0, PT, R3, 0x437fffff, PT ;  /* 0x437fffff0300780c */ /* 0x020fda0003f04070 */
        /* <DEDUP_REMOVED lines=12> */
.L_x_20317:
[----:B------:R-:W-:-:S07]  /*144b0*/  PRMT R8, R0, 0x7610, R8 ;  /* 0x0000761000087816 */ /* 0x000fce0000000008 */
.L_x_20316:
[----:B------:R-:W-:Y:S05]  /*144c0*/  BSYNC.RECONVERGENT B0 ;  /* 0x0000000000007941 */ /* 0x000fea0003800200 */
.L_x_20315:
[----:B------:R-:W-:Y:S01]  /*144d0*/  STG.E.U8 desc[UR36][R16.64], R8 ;  /* 0x0000000810007986 */ /* 0x000fe2000c101124 */
[----:B------:R-:W-:Y:S05]  /*144e0*/  EXIT ;  /* 0x000000000000794d */ /* 0x000fea0003800000 */
.L_x_20313:
        /* <DEDUP_REMOVED lines=17> */
.L_x_20320:
[----:B------:R-:W-:-:S07]  /*14600*/  PRMT R8, R0, 0x7610, R8 ;  /* 0x0000761000087816 */ /* 0x000fce0000000008 */
.L_x_20319:
[----:B------:R-:W-:Y:S05]  /*14610*/  BSYNC.RECONVERGENT B0 ;  /* 0x0000000000007941 */ /* 0x000fea0003800200 */
.L_x_20318:
[----:B------:R-:W-:Y:S01]  /*14620*/  STG.E.U8 desc[UR36][R16.64], R8 ;  /* 0x0000000810007986 */ /* 0x000fe2000c101124 */
[----:B------:R-:W-:Y:S05]  /*14630*/  EXIT ;  /* 0x000000000000794d */ /* 0x000fea0003800000 */
.L_x_20312:
[----:B------:R-:W-:-:S09]  /*14640*/  UISETP.NE.AND UP0, UPT, UR5, 0x1c, UPT ;  /* 0x0000001c0500788c */ /* 0x000fd2000bf05270 */
[----:B------:R-:W-:Y:S05]  /*14650*/  BRA.U !UP0, `(.L_x_20321) ;  /* 0x0000000108647547 */ /* 0x000fea000b800000 */
[----:B------:R-:W-:-:S09]  /*14660*/  UISETP.NE.AND UP0, UPT, UR5, 0x1d, UPT ;  /* 0x0000001d0500788c */ /* 0x000fd2000bf05270 */
[----:B------:R-:W-:Y:S05]  /*14670*/  BRA.U !UP0, `(.L_x_20322) ;  /* 0x00000001084c7547 */ /* 0x000fea000b800000 */
[----:B------:R-:W-:-:S09]  /*14680*/  UISETP.NE.AND UP0, UPT, UR5, 0x2c, UPT ;  /* 0x0000002c0500788c */ /* 0x000fd2000bf05270 */
[----:B------:R-:W-:Y:S05]  /*14690*/  BRA.U UP0, `(.L_x_20304) ;  /* 0x0000000100b47547 */ /* 0x000fea000b800000 */
[----:B------:R-:W-:Y:S01]  /*146a0*/  LOP3.LUT R3, R3, 0xff, RZ, 0xc0, !PT ;  /* 0x000000ff03037812 */ /* 0x000fe200078ec0ff */
[----:B01234-:R-:W-:-:S05]  /*146b0*/  IMAD.MOV.U32 R4, RZ, RZ, 0xff ;  /* 0x000000ffff047424 */ /* 0x01ffca00078e00ff */
        /* <DEDUP_REMOVED lines=11> */
[----:B------:R-:W-:-:S05]  /*14770*/  @!P0 IADD3 R0, PT, PT, R2, RZ, RZ ;  /* 0x000000ff02008210 */ /* 0x000fca0007ffe0ff */
[----:B------:R-:W-:-:S05]  /*14780*/  @P1 IMAD.MOV.U32 R3, RZ, RZ, R0 ;  /* 0x000000ffff031224 */ /* 0x000fca00078e0000 */
[----:B------:R-:W-:Y:S01]  /*14790*/  STG.E.U8 desc[UR36][R16.64], R3 ;  /* 0x0000000310007986 */ /* 0x000fe2000c101124 */
[----:B------:R-:W-:Y:S05]  /*147a0*/  EXIT ;  /* 0x000000000000794d */ /* 0x000fea0003800000 */
.L_x_20322:
[----:B------:R-:W-:Y:S01]  /*147b0*/  LOP3.LUT R2, R3, 0xff, RZ, 0xc0, !PT ;  /* 0x000000ff03027812 */ /* 0x000fe200078ec0ff */
[----:B------:R-:W-:-:S05]  /*147c0*/  IMAD.MOV.U32 R3, RZ, RZ, RZ ;  /* 0x000000ffff037224 */ /* 0x000fca00078e00ff */
[----:B------:R-:W-:Y:S01]  /*147d0*/  STG.E.64 desc[UR36][R16.64], R2 ;  /* 0x0000000210007986 */ /* 0x000fe2000c101b24 */
[----:B------:R-:W-:Y:S05]  /*147e0*/  EXIT ;  /* 0x000000000000794d */ /* 0x000fea0003800000 */
.L_x_20321:
[----:B------:R-:W-:-:S05]  /*147f0*/  LOP3.LUT R3, R3, 0xff, RZ, 0xc0, !PT ;  /* 0x000000ff03037812 */ /* 0x000fca00078ec0ff */
[----:B------:R-:W-:Y:S01]  /*14800*/  STG.E desc[UR36][R16.64], R3 ;  /* 0x0000000310007986 */ /* 0x000fe2000c101924 */
[----:B------:R-:W-:Y:S05]  /*14810*/  EXIT ;  /* 0x000000000000794d */ /* 0x000fea0003800000 */
.L_x_20311:
        /* <DEDUP_REMOVED lines=10> */
.L_x_20324:
[----:B01234-:R-:W-:Y:S02]  /*148c0*/  LOP3.LUT R4, R3, 0xff, RZ, 0xc0, !PT ;  /* 0x000000ff03047812 */ /* 0x01ffe400078ec0ff */
[----:B------:R-:W-:-:S04]  /*148d0*/  CS2R R6, SRZ ;  /* 0x0000000000067805 */ /* 0x000fc8000001ff00 */
[----:B------:R-:W0:Y:S02]  /*148e0*/  I2F.F64.U16 R4, R4 ;  /* 0x0000000400047312 */ /* 0x000e240000101800 */
[----:B0-----:R-:W-:Y:S01]  /*148f0*/  STG.E.128 desc[UR36][R16.64], R4 ;  /* 0x0000000410007986 */ /* 0x001fe2000c101d24 */
[----:B------:R-:W-:Y:S05]  /*14900*/  EXIT ;  /* 0x000000000000794d */ /* 0x000fea0003800000 */
.L_x_20323:
[----:B------:R-:W-:-:S09]  /*14910*/  UISETP.NE.AND UP0, UPT, UR5, 0xf, UPT ;  /* 0x0000000f0500788c */ /* 0x000fd2000bf05270 */
[----:B------:R-:W-:Y:S05]  /*14920*/  BRA.U !UP0, `(.L_x_20325) ;  /* 0x0000000108dc7547 */ /* 0x000fea000b800000 */
[----:B------:R-:W-:-:S09]  /*14930*/  UISETP.NE.AND UP0, UPT, UR5, 0x17, UPT ;  /* 0x000000170500788c */ /* 0x000fd2000bf05270 */
[----:B------:R-:W-:Y:S05]  /*14940*/  BRA.U !UP0, `(.L_x_20326) ;  /* 0x0000000108887547 */ /* 0x000fea000b800000 */
[----:B------:R-:W-:-:S09]  /*14950*/  UISETP.NE.AND UP0, UPT, UR5, 0x18, UPT ;  /* 0x000000180500788c */ /* 0x000fd2000bf05270 */
[----:B------:R-:W-:Y:S05]  /*14960*/  BRA.U !UP0, `(.L_x_20327) ;  /* 0x0000000108447547 */ /* 0x000fea000b800000 */
.L_x_20304:
[----:B------:R-:W-:Y:S01]  /*14970*/  MOV R0, 0x228 ;  /* 0x0000022800007802 */ /* 0x000fe20000000f00 */
[----:B------:R-:W0:Y:S01]  /*14980*/  LDCU.64 UR4, c[0x4][0x218] ;  /* 0x01004300ff0477ac */ /* 0x000e220008000a00 */
[----:B------:R-:W-:Y:S02]  /*14990*/  HFMA2 R12, -RZ, RZ, 0, 5.9604644775390625e-08 ;  /* 0x00000001ff0c7431 */ /* 0x000fe400000001ff */
[----:B------:R-:W-:Y:S01]  /*149a0*/  IMAD.MOV.U32 R8, RZ, RZ, 0x65 ;  /* 0x00000065ff087424 */ /* 0x000fe200078e00ff */
[----:B------:R0:W0:Y:S01]  /*149b0*/  LDC.64 R2, c[0x4][R0] ;  /* 0x0100000000027b82 */ /* 0x0000220000000a00 */
[----:B------:R-:W5:Y:S01]  /*149c0*/  LDCU.64 UR6, c[0x4][0x220] ;  /* 0x01004400ff0677ac */ /* 0x000f620008000a00 */
[----:B------:R-:W-:Y:S01]  /*149d0*/  IMAD.MOV.U32 R13, RZ, RZ, RZ ;  /* 0x000000ffff0d7224 */ /* 0x000fe200078e00ff */
[----:B------:R-:W5:Y:S01]  /*149e0*/  LDCU.64 UR8, c[0x4][0x18] ;  /* 0x01000300ff0877ac */ /* 0x000f620008000a00 */
[----:B01234-:R-:W-:Y:S02]  /*149f0*/  IMAD.U32 R4, RZ, RZ, UR4 ;  /* 0x00000004ff047e24 */ /* 0x01ffe4000f8e00ff */
[----:B------:R-:W-:Y:S01]  /*14a00*/  IMAD.U32 R5, RZ, RZ, UR5 ;  /* 0x00000005ff057e24 */ /* 0x000fe2000f8e00ff */
[----:B-----5:R-:W-:Y:S01]  /*14a10*/  MOV R6, UR6 ;  /* 0x0000000600067c02 */ /* 0x020fe20008000f00 */
[----:B------:R-:W-:-:S02]  /*14a20*/  IMAD.U32 R7, RZ, RZ, UR7 ;  /* 0x00000007ff077e24 */ /* 0x000fc4000f8e00ff */
[----:B------:R-:W-:Y:S02]  /*14a30*/  IMAD.U32 R10, RZ, RZ, UR8 ;  /* 0x00000008ff0a7e24 */ /* 0x000fe4000f8e00ff */
[----:B------:R-:W-:-:S07]  /*14a40*/  IMAD.U32 R11, RZ, RZ, UR9 ;  /* 0x00000009ff0b7e24 */ /* 0x000fce000f8e00ff */
[----:B------:R-:W-:-:S07]  /*14a50*/  LEPC R20, `(.L_x_20328) ;  /* 0x000000001014794e */ /* 0x000fce0000000000 */
[----:B------:R-:W-:Y:S05]  /*14a60*/  CALL.ABS.NOINC R2 ;  /* 0x0000000002007343 */ /* 0x000fea0003c00000 */
.L_x_20328:
[----:B------:R-:W-:Y:S05]  /*14a70*/  EXIT ;  /* 0x000000000000794d */ /* 0x000fea0003800000 */
.L_x_20327:
[----:B------:R-:W-:Y:S01]  /*14a80*/  LOP3.LUT R0, R3, 0xff, RZ, 0xc0, !PT ;  /* 0x000000ff03007812 */ /* 0x000fe200078ec0ff */
[----:B------:R-:W-:Y:S01]  /*14a90*/  BSSY.RECONVERGENT B0, `(.L_x_20329) ;  /* 0x000000b000007945 */ /* 0x000fe20003800200 */
[----:B------:R-:W-:Y:S02]  /*14aa0*/  IMAD.MOV.U32 R3, RZ, RZ, 0x7f ;  /* 0x0000007fff037424 */ /* 0x000fe400078e00ff */
[----:B01234-:R-:W0:Y:S02]  /*14ab0*/  I2F.U16 R5, R0 ;  /* 0x0000000000057306 */ /* 0x01fe240000101000 */
        /* <DEDUP_REMOVED lines=8> */
.L_x_20330:
[----:B------:R-:W-:Y:S05]  /*14b40*/  BSYNC.RECONVERGENT B0 ;  /* 0x0000000000007941 */ /* 0x000fea0003800200 */
.L_x_20329:
[----:B------:R-:W-:Y:S01]  /*14b50*/  STG.E.U8 desc[UR36][R16.64], R3 ;  /* 0x0000000310007986 */ /* 0x000fe2000c101124 */
[----:B------:R-:W-:Y:S05]  /*14b60*/  EXIT ;  /* 0x000000000000794d */ /* 0x000fea0003800000 */
.L_x_20326:
[----:B------:R-:W-:-:S04]  /*14b70*/  LOP3.LUT R3, R3, 0xff, RZ, 0xc0, !PT ;  /* 0x000000ff03037812 */ /* 0x000fc800078ec0ff */
[----:B01234-:R-:W0:Y:S02]  /*14b80*/  I2F.U16 R5, R3 ;  /* 0x0000000300057306 */ /* 0x01fe240000101000 */
[----:B0-----:R-:W-:-:S13]  /*14b90*/  ISETP.GT.U32.AND P0, PT, R5, 0x477fffff, PT ;  /* 0x477fffff0500780c */ /* 0x001fda0003f04070 */
[----:B------:R-:W-:Y:S05]  /*14ba0*/  @P0 BRA `(.L_x_20331) ;  /* 0x0000000000280947 */ /* 0x000fea0003800000 */
[----:B------:R-:W-:-:S13]  /*14bb0*/  ISETP.GE.U32.AND P0, PT, R5, 0x38800000, PT ;  /* 0x388000000500780c */ /* 0x000fda0003f06070 */
[----:B------:R-:W-:-:S04]  /*14bc0*/  @P0 SHF.R.U32.HI R0, RZ, 0x15, R5 ;  /* 0x00000015ff000819 */ /* 0x000fc80000011605 */
[----:B------:R-:W-:-:S04]  /*14bd0*/  @P0 LOP3.LUT R0, R0, 0x1, RZ, 0xc0, !PT ;  /* 0x0000000100000812 */ /* 0x000fc800078ec0ff */
[----:B------:R-:W-:-:S04]  /*14be0*/  @P0 IADD3 R0, PT, PT, R5, 0x80fffff, R0 ;  /* 0x080fffff05000810 */ /* 0x000fc80007ffe000 */
[----:B------:R-:W-:-:S05]  /*14bf0*/  @P0 SHF.R.U32.HI R3, RZ, 0x15, R0 ;  /* 0x00000015ff030819 */ /* 0x000fca0000011600 */
[----:B------:R0:W-:Y:S01]  /*14c00*/  @P0 STG.E.U8 desc[UR36][R16.64], R3 ;  /* 0x0000000310000986 */ /* 0x0001e2000c101124 */
[----:B------:R-:W-:Y:S05]  /*14c10*/  @P0 EXIT ;  /* 0x000000000000094d */ /* 0x000fea0003800000 */
[----:B0-----:R-:W-:-:S05]  /*14c20*/  FADD.FTZ R3, R5, 128 ;  /* 0x4300000005037421 */ /* 0x001fca0000010000 */
[----:B------:R-:W-:Y:S01]  /*14c30*/  STG.E.U8 desc[UR36][R16.64], R3 ;  /* 0x0000000310007986 */ /* 0x000fe2000c101124 */
[----:B------:R-:W-:Y:S05]  /*14c40*/  EXIT ;  /* 0x000000000000794d */ /* 0x000fea0003800000 */
.L_x_20331:
[----:B------:R-:W-:Y:S01]  /*14c50*/  IMAD.MOV.U32 R3, RZ, RZ, 0x7f ;  /* 0x0000007fff037424 */ /* 0x000fe200078e00ff */
[----:B------:R-:W-:-:S04]  /*14c60*/  ISETP.GT.U32.AND P0, PT, R5, 0x7f800000, PT ;  /* 0x7f8000000500780c */ /* 0x000fc80003f04070 */
[----:B------:R-:W-:-:S05]  /*14c70*/  SEL R3, R3, 0x7c, P0 ;  /* 0x0000007c03037807 */ /* 0x000fca0000000000 */
[----:B------:R-:W-:Y:S01]  /*14c80*/  STG.E.U8 desc[UR36][R16.64], R3 ;  /* 0x0000000310007986 */ /* 0x000fe2000c101124 */
[----:B------:R-:W-:Y:S05]  /*14c90*/  EXIT ;  /* 0x000000000000794d */ /* 0x000fea0003800000 */
.L_x_20325:
[----:B------:R-:W-:-:S04]  /*14ca0*/  LOP3.LUT R3, R3, 0xff, RZ, 0xc0, !PT ;  /* 0x000000ff03037812 */ /* 0x000fc800078ec0ff */
[----:B------:R-:W5:Y:S02]  /*14cb0*/  I2F.U16 R0, R3 ;  /* 0x0000000300007306 */ /* 0x000f640000101000 */
[----:B-----5:R-:W-:-:S05]  /*14cc0*/  F2FP.BF16.F32.PACK_AB R0, RZ, R0 ;  /* 0x00000000ff00723e */ /* 0x020fca00000010ff */
[----:B------:R-:W-:Y:S01]  /*14cd0*/  STG.E.U16 desc[UR36][R16.64], R0 ;  /* 0x0000000010007986 */ /* 0x000fe2000c101524 */
[----:B------:R-:W-:Y:S05]  /*14ce0*/  EXIT ;  /* 0x000000000000794d */ /* 0x000fea0003800000 */
.L_x_20332:
        /* <DEDUP_REMOVED lines=9> */
.L_x_23619:


//--------------------- .text._ZN2at6native27unrolled_elementwise_kernelIZZZNS0_54_GLOBAL__N__d8c5977b_16_LinearAlgebra_cu_9e10b42f_324316addr_kernel_cudaERNS_14TensorIteratorERKN3c106ScalarES8_ENKUlvE_clEvENKUlvE_clEvEUlhhhE0_St5arrayIPcLm4EELi4E23TrivialOffsetCalculatorILi3EjESF_ILi1EjENS0_6memory12LoadWithCastILi3EEENSI_13StoreWithCastILi1EEEEEviT_T0_T2_T3_T4_T5_ --------------------------
	.section	.text._ZN2at6native27unrolled_elementwise_kernelIZZZNS0_54_GLOBAL__N__d8c5977b_16_LinearAlgebra_cu_9e10b42f_324316addr_kernel_cudaERNS_14TensorIteratorERKN3c106ScalarES8_ENKUlvE_clEvENKUlvE_clEvEUlhhhE0_St5arrayIPcLm4EELi4E23TrivialOffsetCalculatorILi3EjESF_ILi1EjENS0_6memory12LoadWithCastILi3EEENSI_13StoreWithCastILi1EEEEEviT_T0_T2_T3_T4_T5_,"ax",@progbits
	.align	128
        .global         _ZN2at6native27unrolled_elementwise_kernelIZZZNS0_54_GLOBAL__N__d8c5977b_16_LinearAlgebra_cu_9e10b42f_324316addr_kernel_cudaERNS_14TensorIteratorERKN3c106ScalarES8_ENKUlvE_clEvENKUlvE_clEvEUlhhhE0_St5arrayIPcLm4EELi4E23TrivialOffsetCalculatorILi3EjESF_ILi1EjENS0_6memory12LoadWithCastILi3EEENSI_13StoreWithCastILi1EEEEEviT_T0_T2_T3_T4_T5_
        .type           _ZN2at6native27unrolled_elementwise_kernelIZZZNS0_54_GLOBAL__N__d8c5977b_16_LinearAlgebra_cu_9e10b42f_324316addr_kernel_cudaERNS_14TensorIteratorERKN3c106ScalarES8_ENKUlvE_clEvENKUlvE_clEvEUlhhhE0_St5arrayIPcLm4EELi4E23TrivialOffsetCalculatorILi3EjESF_ILi1EjENS0_6memory12LoadWithCastILi3EEENSI_13StoreWithCastILi1EEEEEviT_T0_T2_T3_T4_T5_,@function
        .size           _ZN2at6native27unrolled_elementwise_kernelIZZZNS0_54_GLOBAL__N__d8c5977b_16_LinearAlgebra_cu_9e10b42f_324316addr_kernel_cudaERNS_14TensorIteratorERKN3c106ScalarES8_ENKUlvE_clEvENKUlvE_clEvEUlhhhE0_St5arrayIPcLm4EELi4E23TrivialOffsetCalculatorILi3EjESF_ILi1EjENS0_6memory12LoadWithCastILi3EEENSI_13StoreWithCastILi1EEEEEviT_T0_T2_T3_T4_T5_,(.L_x_23620 - _ZN2at6native27unrolled_elementwise_kernelIZZZNS0_54_GLOBAL__N__d8c5977b_16_LinearAlgebra_cu_9e10b42f_324316addr_kernel_cudaERNS_14TensorIteratorERKN3c106ScalarES8_ENKUlvE_clEvENKUlvE_clEvEUlhhhE0_St5arrayIPcLm4EELi4E23TrivialOffsetCalculatorILi3EjESF_ILi1EjENS0_6memory12LoadWithCastILi3EEENSI_13StoreWithCastILi1EEEEEviT_T0_T2_T3_T4_T5_)
        .other          _ZN2at6native27unrolled_elementwise_kernelIZZZNS0_54_GLOBAL__N__d8c5977b_16_LinearAlgebra_cu_9e10b42f_324316addr_kernel_cudaERNS_14TensorIteratorERKN3c106ScalarES8_ENKUlvE_clEvENKUlvE_clEvEUlhhhE0_St5arrayIPcLm4EELi4E23TrivialOffsetCalculatorILi3EjESF_ILi1EjENS0_6memory12LoadWithCastILi3EEENSI_13StoreWithCastILi1EEEEEviT_T0_T2_T3_T4_T5_,@"STO_CUDA_ENTRY STV_DEFAULT"
_ZN2at6native27unrolled_elementwise_kernelIZZZNS0_54_GLOBAL__N__d8c5977b_16_LinearAlgebra_cu_9e10b42f_324316addr_kernel_cudaERNS_14TensorIteratorERKN3c106ScalarES8_ENKUlvE_clEvENKUlvE_clEvEUlhhhE0_St5arrayIPcLm4EELi4E23TrivialOffsetCalculatorILi3EjESF_ILi1EjENS0_6memory12LoadWithCastILi3EEENSI_13StoreWithCastILi1EEEEEviT_T0_T2_T3_T4_T5_:
.text._ZN2at6native27unrolled_elementwise_kernelIZZZNS0_54_GLOBAL__N__d8c5977b_16_LinearAlgebra_cu_9e10b42f_324316addr_kernel_cudaERNS_14TensorIteratorERKN3c106ScalarES8_ENKUlvE_clEvENKUlvE_clEvEUlhhhE0_St5arrayIPcLm4EELi4E23TrivialOffsetCalculatorILi3EjESF_ILi1EjENS0_6memory12LoadWithCastILi3EEENSI_13StoreWithCastILi1EEEEEviT_T0_T2_T3_T4_T5_:
        /* <DEDUP_REMOVED lines=35> */
.L_x_20338:
[----:B------:R3:W5:Y:S01]  /*0230*/  LDG.E.U8 R29, desc[UR36][R6.64] ;  /* 0x00000024061d7981 */ /* 0x000762000c1e1100 */
[----:B------:R-:W-:Y:S05]  /*0240*/  BRA `(.L_x_20340) ;  /* 0x0000000c00607947 */ /* 0x000fea0003800000 */
.L_x_20337:
        /* <DEDUP_REMOVED lines=8> */
.L_x_20342:
[----:B------:R1:W5:Y:S01]  /*02d0*/  LDG.E.U8 R29, desc[UR36][R6.64] ;  /* 0x00000024061d7981 */ /* 0x000362000c1e1100 */
[----:B------:R-:W-:Y:S05]  /*02e0*/  BRA `(.L_x_20340) ;  /* 0x0000000c00387947 */ /* 0x000fea0003800000 */
.L_x_20341:
[----:B------:R2:W5:Y:S01]  /*02f0*/  LDG.E.U16 R29, desc[UR36][R6.64] ;  /* 0x00000024061d7981 */ /* 0x000562000c1e1500 */
[----:B------:R-:W-:Y:S05]  /*0300*/  BRA `(.L_x_20340) ;  /* 0x0000000c00307947 */ /* 0x000fea0003800000 */
.L_x_20336:
        /* <DEDUP_REMOVED lines=10> */
.L_x_20344:
[----:B------:R-:W2:Y:S02]  /*03b0*/  LDG.E.U16 R4, desc[UR36][R6.64] ;  /* 0x0000002406047981 */ /* 0x000ea4000c1e1500 */
[----:B--2---:R-:W-:-:S06]  /*03c0*/  HADD2.F32 R4, -RZ, R4.H0_H0 ;  /* 0x20000004ff047230 */ /* 0x004fcc0000004100 */
[----:B------:R-:W0:Y:S02]  /*03d0*/  F2I.S64.TRUNC R4, R4 ;  /* 0x0000000400047311 */ /* 0x000e24000020d900 */
[----:B0-----:R-:W-:Y:S01]  /*03e0*/  PRMT R29, R4, 0x7610, R29 ;  /* 0x00007610041d7816 */ /* 0x001fe2000000001d */
[----:B------:R-:W-:Y:S06]  /*03f0*/  BRA `(.L_x_20340) ;  /* 0x0000000800f47947 */ /* 0x000fec0003800000 */
.L_x_20343:
        /* <DEDUP_REMOVED lines=10> */
.L_x_20346:
[----:B------:R-:W2:Y:S02]  /*04a0*/  LDG.E.U16 R6, desc[UR36][R6.64] ;  /* 0x0000002406067981 */ /* 0x000ea4000c1e1500 */
[----:B--2---:R-:W-:-:S06]  /*04b0*/  HADD2.F32 R4, -RZ, R6.H0_H0 ;  /* 0x20000006ff047230 */ /* 0x004fcc0000004100 */
[----:B------:R-:W0:Y:S02]  /*04c0*/  F2I.S64.TRUNC R4, R4 ;  /* 0x0000000400047311 */ /* 0x000e24000020d900 */
[----:B0-----:R-:W-:Y:S01]  /*04d0*/  PRMT R29, R4, 0x7610, R29 ;  /* 0x00007610041d7816 */ /* 0x001fe2000000001d */
[----:B------:R-:W-:Y:S06]  /*04e0*/  BRA `(.L_x_20340) ;  /* 0x0000000800b87947 */ /* 0x000fec0003800000 */
.L_x_20345:
[----:B------:R-:W2:Y:S02]  /*04f0*/  LDG.E.64 R4, desc[UR36][R6.64] ;  /* 0x0000002406047981 */ /* 0x000ea4000c1e1b00 */
[----:B--2---:R-:W0:Y:S02]  /*0500*/  F2I.S64.F64.TRUNC R4, R4 ;  /* 0x0000000400047311 */ /* 0x004e24000030d900 */
[----:B0-----:R-:W-:Y:S01]  /*0510*/  PRMT R29, R4, 0x7610, R29 ;  /* 0x00007610041d7816 */ /* 0x001fe2000000001d */
[----:B------:R-:W-:Y:S06]  /*0520*/  BRA `(.L_x_20340) ;  /* 0x0000000800a87947 */ /* 0x000fec0003800000 */
.L_x_20335:
        /* <DEDUP_REMOVED lines=12> */
.L_x_20349:
[----:B------:R-:W2:Y:S02]  /*05f0*/  LDG.E.64 R6, desc[UR36][R6.64] ;  /* 0x0000002406067981 */ /* 0x000ea4000c1e1b00 */
[----:B--2---:R-:W0:Y:S02]  /*0600*/  F2I.S64.F64.TRUNC R4, R6 ;  /* 0x0000000600047311 */ /* 0x004e24000030d900 */
[----:B0-----:R-:W-:Y:S01]  /*0610*/  PRMT R29, R4, 0x7610, R29 ;  /* 0x00007610041d7816 */ /* 0x001fe2000000001d */
[----:B------:R-:W-:Y:S06]  /*0620*/  BRA `(.L_x_20340) ;  /* 0x0000000800687947 */ /* 0x000fec0003800000 */
.L_x_20348:
        /* <DEDUP_REMOVED lines=24> */
[----:B------:R-:W0:Y:S02]  /*07b0*/  F2I.S64.TRUNC R4, R3 ;  /* 0x0000000300047311 */ /* 0x000e24000020d900 */
[----:B0-----:R-:W-:Y:S01]  /*07c0*/  PRMT R29, R4, 0x7610, R29 ;  /* 0x00007610041d7816 */ /* 0x001fe2000000001d */
[----:B------:R-:W-:Y:S06]  /*07d0*/  BRA `(.L_x_20340) ;  /* 0x0000000400fc7947 */ /* 0x000fec0003800000 */
.L_x_20351:
        /* <DEDUP_REMOVED lines=12> */
[----:B------:R-:W0:Y:S02]  /*08a0*/  F2I.S64.TRUNC R4, R0 ;  /* 0x0000000000047311 */ /* 0x000e24000020d900 */
[----:B0-----:R-:W-:Y:S01]  /*08b0*/  PRMT R29, R4, 0x7610, R29 ;  /* 0x00007610041d7816 */ /* 0x001fe2000000001d */
[----:B------:R-:W-:Y:S06]  /*08c0*/  BRA `(.L_x_20340) ;  /* 0x0000000400c07947 */ /* 0x000fec0003800000 */
.L_x_20350:
[----:B------:R-:W2:Y:S02]  /*08d0*/  LDG.E.U16 R4, desc[UR36][R6.64] ;  /* 0x0000002406047981 */ /* 0x000ea4000c1e1500 */
[----:B--2---:R-:W-:-:S06]  /*08e0*/  IMAD.U32 R4, R4, 0x10000, RZ ;  /* 0x0001000004047824 */ /* 0x004fcc00078e00ff */
[----:B------:R-:W0:Y:S02]  /*08f0*/  F2I.S64.TRUNC R4, R4 ;  /* 0x0000000400047311 */ /* 0x000e24000020d900 */
[----:B0-----:R-:W-:Y:S01]  /*0900*/  PRMT R29, R4, 0x7610, R29 ;  /* 0x00007610041d7816 */ /* 0x001fe2000000001d */
[----:B------:R-:W-:Y:S06]  /*0910*/  BRA `(.L_x_20340) ;  /* 0x0000000400ac7947 */ /* 0x000fec0003800000 */
.L_x_20347:
        /* <DEDUP_REMOVED lines=10> */
.L_x_20354:
        /* <DEDUP_REMOVED lines=21> */
.L_x_20358:
[----:B------:R-:W-:Y:S05]  /*0b10*/  BSYNC.RECONVERGENT B1 ;  /* 0x0000000000017941 */ /* 0x000fea0003800200 */
.L_x_20357:
[----:B------:R-:W-:Y:S01]  /*0b20*/  IMAD.SHL.U32 R0, R0, 0x100000, RZ ;  /* 0x0010000000007824 */ /* 0x000fe200078e00ff */
[----:B------:R-:W-:-:S04]  /*0b30*/  LEA R3, R3, 0x3b800000, 0x17 ;  /* 0x3b80000003037811 */ /* 0x000fc800078eb8ff */
[----:B------:R-:W-:-:S07]  /*0b40*/  LOP3.LUT R4, R3, R0, R7, 0xfe, !PT ;  /* 0x0000000003047212 */ /* 0x000fce00078efe07 */
.L_x_20356:
[----:B------:R-:W-:Y:S05]  /*0b50*/  BSYNC.RECONVERGENT B0 ;  /* 0x0000000000007941 */ /* 0x000fea0003800200 */
.L_x_20355:
[----:B------:R-:W0:Y:S02]  /*0b60*/  F2I.S64.TRUNC R4, R4 ;  /* 0x0000000400047311 */ /* 0x000e24000020d900 */
[----:B0-----:R-:W-:Y:S01]  /*0b70*/  PRMT R29, R4, 0x7610, R29 ;  /* 0x00007610041d7816 */ /* 0x001fe2000000001d */
[----:B------:R-:W-:Y:S06]  /*0b80*/  BRA `(.L_x_20340) ;  /* 0x0000000400107947 */ /* 0x000fec0003800000 */
.L_x_20353:
        /* <DEDUP_REMOVED lines=21> */
.L_x_20362:
[----:B------:R-:W-:Y:S05]  /*0ce0*/  BSYNC.RECONVERGENT B1 ;  /* 0x0000000000017941 */ /* 0x000fea0003800200 */
.L_x_20361:
[----:B------:R-:W-:Y:S01]  /*0cf0*/  IMAD.SHL.U32 R0, R0, 0x200000, RZ ;  /* 0x0020000000007824 */ /* 0x000fe200078e00ff */
[----:B------:R-:W-:-:S04]  /*0d00*/  LEA R3, R3, 0x37800000, 0x17 ;  /* 0x3780000003037811 */ /* 0x000fc800078eb8ff */
[----:B------:R-:W-:-:S07]  /*0d10*/  LOP3.LUT R4, R3, R0, R7, 0xfe, !PT ;  /* 0x0000000003047212 */ /* 0x000fce00078efe07 */
.L_x_20360:
[----:B------:R-:W-:Y:S05]  /*0d20*/  BSYNC.RECONVERGENT B0 ;  /* 0x0000000000007941 */ /* 0x000fea0003800200 */
.L_x_20359:
[----:B------:R-:W0:Y:S02]  /*0d30*/  F2I.S64.TRUNC R4, R4 ;  /* 0x0000000400047311 */ /* 0x000e24000020d900 */
[----:B0-----:R-:W-:Y:S01]  /*0d40*/  PRMT R29, R4, 0x7610, R29 ;  /* 0x00007610041d7816 */ /* 0x001fe2000000001d */
[----:B------:R-:W-:Y:S06]  /*0d50*/  BRA `(.L_x_20340) ;  /* 0x00000000009c7947 */ /* 0x000fec0003800000 */
.L_x_20352:
[----:B------:R-:W-:-:S09]  /*0d60*/  UISETP.NE.AND UP0, UPT, UR4, 0x1c, UPT ;  /* 0x0000001c0400788c */ /* 0x000fd2000bf05270 */
[----:B------:R-:W-:Y:S05]  /*0d70*/  BRA.U !UP0, `(.L_x_20363) ;  /* 0x0000000108907547 */ /* 0x000fea000b800000 */
[----:B------:R-:W-:-:S09]  /*0d80*/  UISETP.NE.AND UP0, UPT, UR4, 0x1d, UPT ;  /* 0x0000001d0400788c */ /* 0x000fd2000bf05270 */
[----:B------:R-:W-:Y:S05]  /*0d90*/  BRA.U !UP0, `(.L_x_20364) ;  /* 0x0000000108807547 */ /* 0x000fea000b800000 */
[----:B------:R-:W-:-:S09]  /*0da0*/  UISETP.NE.AND UP0, UPT, UR4, 0x2c, UPT ;  /* 0x0000002c0400788c */ /* 0x000fd2000bf05270 */
[----:B------:R-:W-:Y:S05]  /*0db0*/  BRA.U !UP0, `(.L_x_20365) ;  /* 0x0000000108487547 */ /* 0x000fea000b800000 */
.L_x_20339:
        /* <DEDUP_REMOVED lines=16> */
.L_x_20366:
[----:B------:R-:W-:Y:S01]  /*0ec0*/  PRMT R29, RZ, 0x7610, R29 ;  /* 0x00007610ff1d7816 */ /* 0x000fe2000000001d */
[----:B------:R-:W-:Y:S06]  /*0ed0*/  BRA `(.L_x_20340) ;  /* 0x00000000003c7947 */ /* 0x000fec0003800000 */
.L_x_20365:
        /* <DEDUP_REMOVED lines=8> */
.L_x_20368:
[----:B------:R-:W-:Y:S05]  /*0f60*/  BSYNC.RECONVERGENT B0 ;  /* 0x0000000000007941 */ /* 0x000fea0003800200 */
.L_x_20367:
[----:B------:R-:W0:Y:S02]  /*0f70*/  F2I.S64.TRUNC R4, R4 ;  /* 0x0000000400047311 */ /* 0x000e24000020d900 */
[----:B0-----:R-:W-:Y:S01]  /*0f80*/  PRMT R29, R4, 0x7610, R29 ;  /* 0x00007610041d7816 */ /* 0x001fe2000000001d */
[----:B------:R-:W-:Y:S06]  /*0f90*/  BRA `(.L_x_20340) ;  /* 0x00000000000c7947 */ /* 0x000fec0003800000 */
.L_x_20364:
[----:B------:R0:W5:Y:S01]  /*0fa0*/  LDG.E.U8 R29, desc[UR36][R6.64] ;  /* 0x00000024061d7981 */ /* 0x000162000c1e1100 */
[----:B------:R-:W-:Y:S05]  /*0fb0*/  BRA `(.L_x_20340) ;  /* 0x0000000000047947 */ /* 0x000fea0003800000 */
.L_x_20363:
[----:B------:R0:W5:Y:S02]  /*0fc0*/  LDG.E.U8 R29, desc[UR36][R6.64] ;  /* 0x00000024061d7981 */ /* 0x000164000c1e1100 */
.L_x_20340:
        /* <DEDUP_REMOVED lines=18> */
.L_x_20372:
[----:B------:R1:W5:Y:S01]  /*10f0*/  LDG.E.U8 R28, desc[UR36][R6.64] ;  /* 0x00000024061c7981 */ /* 0x000362000c1e1100 */
[----:B------:R-:W-:Y:S05]  /*1100*/  BRA `(.L_x_20374) ;  /* 0x0000000c00607947 */ /* 0x000fea0003800000 */
.L_x_20371:
        /* <DEDUP_REMOVED lines=8> */
.L_x_20376:
[----:B------:R3:W5:Y:S01]  /*1190*/  LDG.E.U8 R28, desc[UR36][R6.64] ;  /* 0x00000024061c7981 */ /* 0x000762000c1e1100 */
[----:B------:R-:W-:Y:S05]  /*11a0*/  BRA `(.L_x_20374) ;  /* 0x0000000c00387947 */ /* 0x000fea0003800000 */
.L_x_20375:
[----:B------:R2:W5:Y:S01]  /*11b0*/  LDG.E.U16 R28, desc[UR36][R6.64] ;  /* 0x00000024061c7981 */ /* 0x000562000c1e1500 */
[----:B------:R-:W-:Y:S05]  /*11c0*/  BRA `(.L_x_20374) ;  /* 0x0000000c00307947 */ /* 0x000fea0003800000 */
.L_x_20370:
        /* <DEDUP_REMOVED lines=10> */
.L_x_20378:
[----:B------:R-:W2:Y:S02]  /*1270*/  LDG.E.U16 R4, desc[UR36][R6.64] ;  /* 0x0000002406047981 */ /* 0x000ea4000c1e1500 */
[----:B--2---:R-:W-:-:S06]  /*1280*/  HADD2.F32 R4, -RZ, R4.H0_H0 ;  /* 0x20000004ff047230 */ /* 0x004fcc0000004100 */
[----:B------:R-:W0:Y:S02]  /*1290*/  F2I.S64.TRUNC R4, R4 ;  /* 0x0000000400047311 */ /* 0x000e24000020d900 */
[----:B0-----:R-:W-:Y:S01]  /*12a0*/  PRMT R28, R4, 0x7610, R28 ;  /* 0x00007610041c7816 */ /* 0x001fe2000000001c */
[----:B------:R-:W-:Y:S06]  /*12b0*/  BRA `(.L_x_20374) ;  /* 0x0000000800f47947 */ /* 0x000fec0003800000 */
.L_x_20377:
        /* <DEDUP_REMOVED lines=10> */
.L_x_20380:
[----:B------:R-:W2:Y:S02]  /*1360*/  LDG.E.U16 R6, desc[UR36][R6.64] ;  /* 0x0000002406067981 */ /* 0x000ea4000c1e1500 */
[----:B--2---:R-:W-:-:S06]  /*1370*/  HADD2.F32 R4, -RZ, R6.H0_H0 ;  /* 0x20000006ff047230 */ /* 0x004fcc0000004100 */
[----:B------:R-:W0:Y:S02]  /*1380*/  F2I.S64.TRUNC R4, R4 ;  /* 0x0000000400047311 */ /* 0x000e24000020d900 */
[----:B0-----:R-:W-:Y:S01]  /*1390*/  PRMT R28, R4, 0x7610, R28 ;  /* 0x00007610041c7816 */ /* 0x001fe2000000001c */
[----:B------:R-:W-:Y:S06]  /*13a0*/  BRA `(.L_x_20374) ;  /* 0x0000000800b87947 */ /* 0x000fec0003800000 */
.L_x_20379:
[----:B------:R-:W2:Y:S02]  /*13b0*/  LDG.E.64 R4, desc[UR36][R6.64] ;  /* 0x0000002406047981 */ /* 0x000ea4000c1e1b00 */
[----:B--2---:R-:W0:Y:S02]  /*13c0*/  F2I.S64.F64.TRUNC R4, R4 ;  /* 0x0000000400047311 */ /* 0x004e24000030d900 */
[----:B0-----:R-:W-:Y:S01]  /*13d0*/  PRMT R28, R4, 0x7610, R28 ;  /* 0x00007610041c7816 */ /* 0x001fe2000000001c */
[----:B------:R-:W-:Y:S06]  /*13e0*/  BRA `(.L_x_20374) ;  /* 0x0000000800a87947 */ /* 0x000fec0003800000 */
.L_x_20369:
        /* <DEDUP_REMOVED lines=12> */
.L_x_20383:
[----:B------:R-:W2:Y:S02]  /*14b0*/  LDG.E.64 R6, desc[UR36][R6.64] ;  /* 0x0000002406067981 */ /* 0x000ea4000c1e1b00 */
[----:B--2---:R-:W0:Y:S02]  /*14c0*/  F2I.S64.F64.TRUNC R4, R6 ;  /* 0x0000000600047311 */ /* 0x004e24000030d900 */
[----:B0-----:R-:W-:Y:S01]  /*14d0*/  PRMT R28, R4, 0x7610, R28 ;  /* 0x00007610041c7816 */ /* 0x001fe2000000001c */
[----:B------:R-:W-:Y:S06]  /*14e0*/  BRA `(.L_x_20374) ;  /* 0x0000000800687947 */ /* 0x000fec0003800000 */
.L_x_20382:
        /* <DEDUP_REMOVED lines=27> */
.L_x_20385:
        /* <DEDUP_REMOVED lines=15> */
.L_x_20384:
[----:B------:R-:W2:Y:S02]  /*1790*/  LDG.E.U16 R4, desc[UR36][R6.64] ;  /* 0x0000002406047981 */ /* 0x000ea4000c1e1500 */
[----:B--2---:R-:W-:-:S06]  /*17a0*/  IMAD.U32 R4, R4, 0x10000, RZ ;  /* 0x0001000004047824 */ /* 0x004fcc00078e00ff */
[----:B------:R-:W0:Y:S02]  /*17b0*/  F2I.S64.TRUNC R4, R4 ;  /* 0x0000000400047311 */ /* 0x000e24000020d900 */
[----:B0-----:R-:W-:Y:S01]  /*17c0*/  PRMT R28, R4, 0x7610, R28 ;  /* 0x00007610041c7816 */ /* 0x001fe2000000001c */
[----:B------:R-:W-:Y:S06]  /*17d0*/  BRA `(.L_x_20374) ;  /* 0x0000000400ac7947 */ /* 0x000fec0003800000 */
.L_x_20381:
        /* <DEDUP_REMOVED lines=10> */
.L_x_20388:
        /* <DEDUP_REMOVED lines=21> */
.L_x_20392:
[----:B------:R-:W-:Y:S05]  /*19d0*/  BSYNC.RECONVERGENT B1 ;  /* 0x0000000000017941 */ /* 0x000fea0003800200 */
.L_x_20391:
[----:B------:R-:W-:Y:S01]  /*19e0*/  IMAD.SHL.U32 R0, R0, 0x100000, RZ ;  /* 0x0010000000007824 */ /* 0x000fe200078e00ff */
[----:B------:R-:W-:-:S04]  /*19f0*/  LEA R3, R3, 0x3b800000, 0x17 ;  /* 0x3b80000003037811 */ /* 0x000fc800078eb8ff */
[----:B------:R-:W-:-:S07]  /*1a00*/  LOP3.LUT R4, R3, R0, R7, 0xfe, !PT ;  /* 0x0000000003047212 */ /* 0x000fce00078efe07 */
.L_x_20390:
[----:B------:R-:W-:Y:S05]  /*1a10*/  BSYNC.RECONVERGENT B0 ;  /* 0x0000000000007941 */ /* 0x000fea0003800200 */
.L_x_20389:
[----:B------:R-:W0:Y:S02]  /*1a20*/  F2I.S64.TRUNC R4, R4 ;  /* 0x0000000400047311 */ /* 0x000e24000020d900 */
[----:B0-----:R-:W-:Y:S01]  /*1a30*/  PRMT R28, R4, 0x7610, R28 ;  /* 0x00007610041c7816 */ /* 0x001fe2000000001c */
[----:B------:R-:W-:Y:S06]  /*1a40*/  BRA `(.L_x_20374) ;  /* 0x0000000400107947 */ /* 0x000fec0003800000 */
.L_x_20387:
        /* <DEDUP_REMOVED lines=21> */
.L_x_20396:
[----:B------:R-:W-:Y:S05]  /*1ba0*/  BSYNC.RECONVERGENT B1 ;  /* 0x0000000000017941 */ /* 0x000fea0003800200 */
.L_x_20395:
[----:B------:R-:W-:Y:S01]  /*1bb0*/  IMAD.SHL.U32 R0, R0, 0x200000, RZ ;  /* 0x0020000000007824 */ /* 0x000fe200078e00ff */
[----:B------:R-:W-:-:S04]  /*1bc0*/  LEA R3, R3, 0x37800000, 0x17 ;  /* 0x3780000003037811 */ /* 0x000fc800078eb8ff */
[----:B------:R-:W-:-:S07]  /*1bd0*/  LOP3.LUT R4, R3, R0, R7, 0xfe, !PT ;  /* 0x0000000003047212 */ /* 0x000fce00078efe07 */
.L_x_20394:
[----:B------:R-:W-:Y:S05]  /*1be0*/  BSYNC.RECONVERGENT B0 ;  /* 0x0000000000007941 */ /* 0x000fea0003800200 */
.L_x_20393:
[----:B------:R-:W0:Y:S02]  /*1bf0*/  F2I.S64.TRUNC R4, R4 ;  /* 0x0000000400047311 */ /* 0x000e24000020d900 */
[----:B0-----:R-:W-:Y:S01]  /*1c00*/  PRMT R28, R4, 0x7610, R28 ;  /* 0x00007610041c7816 */ /* 0x001fe2000000001c */
[----:B------:R-:W-:Y:S06]  /*1c10*/  BRA `(.L_x_20374) ;  /* 0x00000000009c7947 */ /* 0x000fec0003800000 */
.L_x_20386:
[----:B------:R-:W-:-:S09]  /*1c20*/  UISETP.NE.AND UP0, UPT, UR4, 0x1c, UPT ;  /* 0x0000001c0400788c */ /* 0x000fd2000bf05270 */
[----:B------:R-:W-:Y:S05]  /*1c30*/  BRA.U !UP0, `(.L_x_20397) ;  /* 0x0000000108907547 */ /* 0x000fea000b800000 */
[----:B------:R-:W-:-:S09]  /*1c40*/  UISETP.NE.AND UP0, UPT, UR4, 0x1d, UPT ;  /* 0x0000001d0400788c */ /* 0x000fd2000bf05270 */
[----:B------:R-:W-:Y:S05]  /*1c50*/  BRA.U !UP0, `(.L_x_20398) ;  /* 0x0000000108807547 */ /* 0x000fea000b800000 */
[----:B------:R-:W-:-:S09]  /*1c60*/  UISETP.NE.AND UP0, UPT, UR4, 0x2c, UPT ;  /* 0x0000002c0400788c */ /* 0x000fd2000bf05270 */
[----:B------:R-:W-:Y:S05]  /*1c70*/  BRA.U !UP0, `(.L_x_20399) ;  /* 0x0000000108487547 */ /* 0x000fea000b800000 */
.L_x_20373:
        /* <DEDUP_REMOVED lines=16> */
.L_x_20400:
[----:B------:R-:W-:Y:S01]  /*1d80*/  PRMT R28, RZ, 0x7610, R28 ;  /* 0x00007610ff1c7816 */ /* 0x000fe2000000001c */
[----:B------:R-:W-:Y:S06]  /*1d90*/  BRA `(.L_x_20374) ;  /* 0x00000000003c7947 */ /* 0x000fec0003800000 */
.L_x_20399:
        /* <DEDUP_REMOVED lines=8> */
.L_x_20402:
[----:B------:R-:W-:Y:S05]  /*1e20*/  BSYNC.RECONVERGENT B0 ;  /* 0x0000000000007941 */ /* 0x000fea0003800200 */
.L_x_20401:
[----:B------:R-:W0:Y:S02]  /*1e30*/  F2I.S64.TRUNC R4, R4 ;  /* 0x0000000400047311 */ /* 0x000e24000020d900 */
[----:B0-----:R-:W-:Y:S01]  /*1e40*/  PRMT R28, R4, 0x7610, R28 ;  /* 0x00007610041c7816 */ /* 0x001fe2000000001c */
[----:B------:R-:W-:Y:S06]  /*1e50*/  BRA `(.L_x_20374) ;  /* 0x00000000000c7947 */ /* 0x000fec0003800000 */
.L_x_20398:
[----:B------:R0:W5:Y:S01]  /*1e60*/  LDG.E.U8 R28, desc[UR36][R6.64] ;  /* 0x00000024061c7981 */ /* 0x000162000c1e1100 */
[----:B------:R-:W-:Y:S05]  /*1e70*/  BRA `(.L_x_20374) ;  /* 0x0000000000047947 */ /* 0x000fea0003800000 */
.L_x_20397:
[----:B------:R0:W5:Y:S02]  /*1e80*/  LDG.E.U8 R28, desc[UR36][R6.64] ;  /* 0x00000024061c7981 */ /* 0x000164000c1e1100 */
.L_x_20374:
        /* <DEDUP_REMOVED lines=18> */
.L_x_20406:
[----:B------:R0:W5:Y:S01]  /*1fb0*/  LDG.E.U8 R16, desc[UR36][R6.64] ;  /* 0x0000002406107981 */ /* 0x000162000c1e1100 */
[----:B------:R-:W-:Y:S05]  /*1fc0*/  BRA `(.L_x_20408) ;  /* 0x0000000c00607947 */ /* 0x000fea0003800000 */
.L_x_20405:
        /* <DEDUP_REMOVED lines=8> */
.L_x_20410:
[----:B------:R3:W5:Y:S01]  /*2050*/  LDG.E.U8 R16, desc[UR36][R6.64] ;  /* 0x0000002406107981 */ /* 0x000762000c1e1100 */
[----:B------:R-:W-:Y:S05]  /*2060*/  BRA `(.L_x_20408) ;  /* 0x0000000c00387947 */ /* 0x000fea0003800000 */
.L_x_20409:
[----:B------:R2:W5:Y:S01]  /*2070*/  LDG.E.U16 R16, desc[UR36][R6.64] ;  /* 0x0000002406107981 */ /* 0x000562000c1e1500 */
[----:B------:R-:W-:Y:S05]  /*2080*/  BRA `(.L_x_20408) ;  /* 0x0000000c00307947 */ /* 0x000fea0003800000 */
.L_x_20404:
        /* <DEDUP_REMOVED lines=10> */
.L_x_20412:
[----:B------:R-:W2:Y:S02]  /*2130*/  LDG.E.U16 R4, desc[UR36][R6.64] ;  /* 0x0000002406047981 */ /* 0x000ea4000c1e1500 */
[----:B--2---:R-:W-:-:S06]  /*2140*/  HADD2.F32 R4, -RZ, R4.H0_H0 ;  /* 0x20000004ff047230 */ /* 0x004fcc0000004100 */
[----:B------:R-:W0:Y:S02]  /*2150*/  F2I.S64.TRUNC R4, R4 ;  /* 0x0000000400047311 */ /* 0x000e24000020d900 */
[----:B0-----:R-:W-:Y:S01]  /*2160*/  PRMT R16, R4, 0x7610, R16 ;  /* 0x0000761004107816 */ /* 0x001fe20000000010 */
[----:B------:R-:W-:Y:S06]  /*2170*/  BRA `(.L_x_20408) ;  /* 0x0000000800f47947 */ /* 0x000fec0003800000 */
.L_x_20411:
        /* <DEDUP_REMOVED lines=10> */
.L_x_20414:
[----:B------:R-:W2:Y:S02]  /*2220*/  LDG.E.U16 R6, desc[UR36][R6.64] ;  /* 0x0000002406067981 */ /* 0x000ea4000c1e1500 */
[----:B--2---:R-:W-:-:S06]  /*2230*/  HADD2.F32 R4, -RZ, R6.H0_H0 ;  /* 0x20000006ff047230 */ /* 0x004fcc0000004100 */
[----:B------:R-:W0:Y:S02]  /*2240*/  F2I.S64.TRUNC R4, R4 ;  /* 0x0000000400047311 */ /* 0x000e24000020d900 */
[----:B0-----:R-:W-:Y:S01]  /*2250*/  PRMT R16, R4, 0x7610, R16 ;  /* 0x0000761004107816 */ /* 0x001fe20000000010 */
[----:B------:R-:W-:Y:S06]  /*2260*/  BRA `(.L_x_20408) ;  /* 0x0000000800b87947 */ /* 0x000fec0003800000 */
.L_x_20413:
[----:B------:R-:W2:Y:S02]  /*2270*/  LDG.E.64 R4, desc[UR36][R6.64] ;  /* 0x0000002406047981 */ /* 0x000ea4000c1e1b00 */
[----:B--2---:R-:W0:Y:S02]  /*2280*/  F2I.S64.F64.TRUNC R4, R4 ;  /* 0x0000000400047311 */ /* 0x004e24000030d900 */
[----:B0-----:R-:W-:Y:S01]  /*2290*/  PRMT R16, R4, 0x7610, R16 ;  /* 0x0000761004107816 */ /* 0x001fe20000000010 */
[----:B------:R-:W-:Y:S06]  /*22a0*/  BRA `(.L_x_20408) ;  /* 0x0000000800a87947 */ /* 0x000fec0003800000 */
.L_x_20403:
        /* <DEDUP_REMOVED lines=12> */
.L_x_20417:
[----:B------:R-:W2:Y:S02]  /*2370*/  LDG.E.64 R6, desc[UR36][R6.64] ;  /* 0x0000002406067981 */ /* 0x000ea4000c1e1b00 */
[----:B--2---:R-:W0:Y:S02]  /*2380*/  F2I.S64.F64.TRUNC R4, R6 ;  /* 0x0000000600047311 */ /* 0x004e24000030d900 */
[----:B0-----:R-:W-:Y:S01]  /*2390*/  PRMT R16, R4, 0x7610, R16 ;  /* 0x0000761004107816 */ /* 0x001fe20000000010 */
[----:B------:R-:W-:Y:S06]  /*23a0*/  BRA `(.L_x_20408) ;  /* 0x0000000800687947 */ /* 0x000fec0003800000 */
.L_x_20416:
        /* <DEDUP_REMOVED lines=27> */
.L_x_20419:
        /* <DEDUP_REMOVED lines=15> */
.L_x_20418:
[----:B------:R-:W2:Y:S02]  /*2650*/  LDG.E.U16 R4, desc[UR36][R6.64] ;  /* 0x0000002406047981 */ /* 0x000ea4000c1e1500 */
[----:B--2---:R-:W-:-:S06]  /*2660*/  IMAD.U32 R4, R4, 0x10000, RZ ;  /* 0x0001000004047824 */ /* 0x004fcc00078e00ff */
[----:B------:R-:W0:Y:S02]  /*2670*/  F2I.S64.TRUNC R4, R4 ;  /* 0x0000000400047311 */ /* 0x000e24000020d900 */
[----:B0-----:R-:W-:Y:S01]  /*2680*/  PRMT R16, R4, 0x7610, R16 ;  /* 0x0000761004107816 */ /* 0x001fe20000000010 */
[----:B------:R-:W-:Y:S06]  /*2690*/  BRA `(.L_x_20408) ;  /* 0x0000000400ac7947 */ /* 0x000fec0003800000 */
.L_x_20415:
        /* <DEDUP_REMOVED lines=10> */
.L_x_20422:
        /* <DEDUP_REMOVED lines=21> */
.L_x_20426:
[----:B------:R-:W-:Y:S05]  /*2890*/  BSYNC.RECONVERGENT B1 ;  /* 0x0000000000017941 */ /* 0x000fea0003800200 */
.L_x_20425:
[----:B------:R-:W-:Y:S01]  /*28a0*/  IMAD.SHL.U32 R0, R0, 0x100000, RZ ;  /* 0x0010000000007824 */ /* 0x000fe200078e00ff */
[----:B------:R-:W-:-:S04]  /*28b0*/  LEA R3, R3, 0x3b800000, 0x17 ;  /* 0x3b80000003037811 */ /* 0x000fc800078eb8ff */
[----:B------:R-:W-:-:S07]  /*28c0*/  LOP3.LUT R4, R3, R0, R7, 0xfe, !PT ;  /* 0x0000000003047212 */ /* 0x000fce00078efe07 */
.L_x_20424:
[----:B------:R-:W-:Y:S05]  /*28d0*/  BSYNC.RECONVERGENT B0 ;  /* 0x0000000000007941 */ /* 0x000fea0003800200 */
.L_x_20423:
[----:B------:R-:W0:Y:S02]  /*28e0*/  F2I.S64.TRUNC R4, R4 ;  /* 0x0000000400047311 */ /* 0x000e24000020d900 */
[----:B0-----:R-:W-:Y:S01]  /*28f0*/  PRMT R16, R4, 0x7610, R16 ;  /* 0x0000761004107816 */ /* 0x001fe20000000010 */
[----:B------:R-:W-:Y:S06]  /*2900*/  BRA `(.L_x_20408) ;  /* 0x0000000400107947 */ /* 0x000fec0003800000 */
.L_x_20421:
        /* <DEDUP_REMOVED lines=21> */
.L_x_20430:
[----:B------:R-:W-:Y:S05]  /*2a60*/  BSYNC.RECONVERGENT B1 ;  /* 0x0000000000017941 */ /* 0x000fea0003800200 */
.L_x_20429:
[----:B------:R-:W-:Y:S01]  /*2a70*/  IMAD.SHL.U32 R0, R0, 0x200000, RZ ;  /* 0x0020000000007824 */ /* 0x000fe200078e00ff */
[----:B------:R-:W-:-:S04]  /*2a80*/  LEA R3, R3, 0x37800000, 0x17 ;  /* 0x3780000003037811 */ /* 0x000fc800078eb8ff */
[----:B------:R-:W-:-:S07]  /*2a90*/  LOP3.LUT R4, R3, R0, R7, 0xfe, !PT ;  /* 0x0000000003047212 */ /* 0x000fce00078efe07 */
.L_x_20428:
[----:B------:R-:W-:Y:S05]  /*2aa0*/  BSYNC.RECONVERGENT B0 ;  /* 0x0000000000007941 */ /* 0x000fea0003800200 */
.L_x_20427:
[----:B------:R-:W0:Y:S02]  /*2ab0*/  F2I.S64.TRUNC R4, R4 ;  /* 0x0000000400047311 */ /* 0x000e24000020d900 */
[----:B0-----:R-:W-:Y:S01]  /*2ac0*/  PRMT R16, R4, 0x7610, R16 ;  /* 0x0000761004107816 */ /* 0x001fe20000000010 */
[----:B------:R-:W-:Y:S06]  /*2ad0*/  BRA `(.L_x_20408) ;  /* 0x00000000009c7947 */ /* 0x000fec0003800000 */
.L_x_20420:
[----:B------:R-:W-:-:S09]  /*2ae0*/  UISETP.NE.AND UP0, UPT, UR4, 0x1c, UPT ;  /* 0x0000001c0400788c */ /* 0x000fd2000bf05270 */
[----:B------:R-:W-:Y:S05]  /*2af0*/  BRA.U !UP0, `(.L_x_20431) ;  /* 0x0000000108907547 */ /* 0x000fea000b800000 */
[----:B------:R-:W-:-:S09]  /*2b00*/  UISETP.NE.AND UP0, UPT, UR4, 0x1d, UPT ;  /* 0x0000001d0400788c */ /* 0x000fd2000bf05270 */
[----:B------:R-:W-:Y:S05]  /*2b10*/  BRA.U !UP0, `(.L_x_20432) ;  /* 0x0000000108807547 */ /* 0x000fea000b800000 */
[----:B------:R-:W-:-:S09]  /*2b20*/  UISETP.NE.AND UP0, UPT, UR4, 0x2c, UPT ;  /* 0x0000002c0400788c */ /* 0x000fd2000bf05270 */
[----:B------:R-:W-:Y:S05]  /*2b30*/  BRA.U !UP0, `(.L_x_20433) ;  /* 0x0000000108487547 */ /* 0x000fea000b800000 */
.L_x_20407:
        /* <DEDUP_REMOVED lines=16> */
.L_x_20434:
[----:B------:R-:W-:Y:S01]  /*2c40*/  PRMT R16, RZ, 0x7610, R16 ;  /* 0x00007610ff107816 */ /* 0x000fe20000000010 */
[----:B------:R-:W-:Y:S06]  /*2c50*/  BRA `(.L_x_20408) ;  /* 0x00000000003c7947 */ /* 0x000fec0003800000 */
.L_x_20433:
        /* <DEDUP_REMOVED lines=8> */
.L_x_20436:
[----:B------:R-:W-:Y:S05]  /*2ce0*/  BSYNC.RECONVERGENT B0 ;  /* 0x0000000000007941 */ /* 0x000fea0003800200 */
.L_x_20435:
[----:B------:R-:W0:Y:S02]  /*2cf0*/  F2I.S64.TRUNC R4, R4 ;  /* 0x0000000400047311 */ /* 0x000e24000020d900 */
[----:B0-----:R-:W-:Y:S01]  /*2d00*/  PRMT R16, R4, 0x7610, R16 ;  /* 0x0000761004107816 */ /* 0x001fe20000000010 */
[----:B------:R-:W-:Y:S06]  /*2d10*/  BRA `(.L_x_20408) ;  /* 0x00000000000c7947 */ /* 0x000fec0003800000 */
.L_x_20432:
[----:B------:R0:W5:Y:S01]  /*2d20*/  LDG.E.U8 R16, desc[UR36][R6.64] ;  /* 0x0000002406107981 */ /* 0x000162000c1e1100 */
[----:B------:R-:W-:Y:S05]  /*2d30*/  BRA `(.L_x_20408) ;  /* 0x0000000000047947 */ /* 0x000fea0003800000 */
.L_x_20431:
[----:B------:R0:W5:Y:S02]  /*2d40*/  LDG.E.U8 R16, desc[UR36][R6.64] ;  /* 0x0000002406107981 */ /* 0x000164000c1e1100 */
.L_x_20408:
[----:B------:R-:W-:-:S07]  /*2d50*/  VIADD R27, R30, 0x80 ;  /* 0x000000801e1b7836 */ /* 0x000fce0000000000 */
.L_x_20334:
[----:B------:R-:W-:Y:S05]  /*2d60*/  BSYNC.RECONVERGENT B6 ;  /* 0x0000000000067941 */ /* 0x000fea0003800200 */
.L_x_20333:
[----:B------:R-:W-:Y:S01]  /*2d70*/  ISETP.GE.AND P0, PT, R27, R26, PT ;  /* 0x0000001a1b00720c */ /* 0x000fe20003f06270 */
[----:B------:R-:W-:Y:S01]  /*2d80*/  BSSY.RECONVERGENT B6, `(.L_x_20437) ;  /* 0x00002cb000067945 */ /* 0x000fe20003800200 */
[----:B------:R-:W-:Y:S02]  /*2d90*/  PRMT R17, RZ, 0x7610, R17 ;  /* 0x00007610ff117816 */ /* 0x000fe40000000011 */
[----:B------:R-:W-:Y:S02]  /*2da0*/  PRMT R18, RZ, 0x7610, R18 ;  /* 0x00007610ff127816 */ /* 0x000fe40000000012 */
[----:B------:R-:W-:-:S07]  /*2db0*/  PRMT R19, RZ, 0x7610, R19 ;  /* 0x00007610ff137816 */ /* 0x000fce0000000013 */
        /* <DEDUP_REMOVED lines=20> */
.L_x_20442:
[----:B------:R4:W5:Y:S01]  /*2f00*/  LDG.E.U8 R17, desc[UR36][R6.64] ;  /* 0x0000002406117981 */ /* 0x000962000c1e1100 */
[----:B------:R-:W-:Y:S05]  /*2f10*/  BRA `(.L_x_20444) ;  /* 0x0000000c00607947 */ /* 0x000fea0003800000 */
.L_x_20441:
        /* <DEDUP_REMOVED lines=8> */
.L_x_20446:
[----:B------:R0:W5:Y:S01]  /*2fa0*/  LDG.E.U8 R17, desc[UR36][R6.64] ;  /* 0x0000002406117981 */ /* 0x000162000c1e1100 */
[----:B------:R-:W-:Y:S05]  /*2fb0*/  BRA `(.L_x_20444) ;  /* 0x0000000c00387947 */ /* 0x000fea0003800000 */
.L_x_20445:
[----:B------:R0:W5:Y:S01]  /*2fc0*/  LDG.E.U16 R17, desc[UR36][R6.64] ;  /* 0x0000002406117981 */ /* 0x000162000c1e1500 */
[----:B------:R-:W-:Y:S05]  /*2fd0*/  BRA `(.L_x_20444) ;  /* 0x0000000c00307947 */ /* 0x000fea0003800000 */
.L_x_20440:
        /* <DEDUP_REMOVED lines=10> */
.L_x_20448:
[----:B------:R-:W2:Y:S02]  /*3080*/  LDG.E.U16 R4, desc[UR36][R6.64] ;  /* 0x0000002406047981 */ /* 0x000ea4000c1e1500 */
[----:B--2---:R-:W-:-:S06]  /*3090*/  HADD2.F32 R4, -RZ, R4.H0_H0 ;  /* 0x20000004ff047230 */ /* 0x004fcc0000004100 */
[----:B------:R-:W0:Y:S02]  /*30a0*/  F2I.S64.TRUNC R4, R4 ;  /* 0x0000000400047311 */ /* 0x000e24000020d900 */
[----:B0-----:R-:W-:Y:S01]  /*30b0*/  PRMT R17, R4, 0x7610, R17 ;  /* 0x0000761004117816 */ /* 0x001fe20000000011 */
[----:B------:R-:W-:Y:S06]  /*30c0*/  BRA `(.L_x_20444) ;  /* 0x0000000800f47947 */ /* 0x000fec0003800000 */
.L_x_20447:
        /* <DEDUP_REMOVED lines=10> */
.L_x_20450:
[----:B------:R-:W2:Y:S02]  /*3170*/  LDG.E.U16 R6, desc[UR36][R6.64] ;  /* 0x0000002406067981 */ /* 0x000ea4000c1e1500 */
[----:B--2---:R-:W-:-:S06]  /*3180*/  HADD2.F32 R4, -RZ, R6.H0_H0 ;  /* 0x20000006ff047230 */ /* 0x004fcc0000004100 */
[----:B------:R-:W0:Y:S02]  /*3190*/  F2I.S64.TRUNC R4, R4 ;  /* 0x0000000400047311 */ /* 0x000e24000020d900 */
[----:B0-----:R-:W-:Y:S01]  /*31a0*/  PRMT R17, R4, 0x7610, R17 ;  /* 0x0000761004117816 */ /* 0x001fe20000000011 */
[----:B------:R-:W-:Y:S06]  /*31b0*/  BRA `(.L_x_20444) ;  /* 0x0000000800b87947 */ /* 0x000fec0003800000 */
.L_x_20449:
[----:B------:R-:W2:Y:S02]  /*31c0*/  LDG.E.64 R4, desc[UR36][R6.64] ;  /* 0x0000002406047981 */ /* 0x000ea4000c1e1b00 */
[----:B--2---:R-:W0:Y:S02]  /*31d0*/  F2I.S64.F64.TRUNC R4, R4 ;  /* 0x0000000400047311 */ /* 0x004e24000030d900 */
[----:B0-----:R-:W-:Y:S01]  /*31e0*/  PRMT R17, R4, 0x7610, R17 ;  /* 0x0000761004117816 */ /* 0x001fe20000000011 */
[----:B------:R-:W-:Y:S06]  /*31f0*/  BRA `(.L_x_20444) ;  /* 0x0000000800a87947 */ /* 0x000fec0003800000 */
.L_x_20439:
        /* <DEDUP_REMOVED lines=12> */
.L_x_20453:
[----:B------:R-:W2:Y:S02]  /*32c0*/  LDG.E.64 R6, desc[UR36][R6.64] ;  /* 0x0000002406067981 */ /* 0x000ea4000c1e1b00 */
[----:B--2---:R-:W0:Y:S02]  /*32d0*/  F2I.S64.F64.TRUNC R4, R6 ;  /* 0x0000000600047311 */ /* 0x004e24000030d900 */
[----:B0-----:R-:W-:Y:S01]  /*32e0*/  PRMT R17, R4, 0x7610, R17 ;  /* 0x0000761004117816 */ /* 0x001fe20000000011 */
[----:B------:R-:W-:Y:S06]  /*32f0*/  BRA `(.L_x_20444) ;  /* 0x0000000800687947 */ /* 0x000fec0003800000 */
.L_x_20452:
        /* <DEDUP_REMOVED lines=27> */
.L_x_20455:
        /* <DEDUP_REMOVED lines=12> */
[----:B------:R-:W0:Y:S02]  /*3570*/  F2I.S64.TRUNC R4, R0 ;  /* 0x0000000000047311 */ /* 0x000e24000020d900 */
[----:B0-----:R-:W-:Y:S01]  /*3580*/  PRMT R17, R4, 0x7610, R17 ;  /* 0x0000761004117816 */ /* 0x001fe20000000011 */
[----:B------:R-:W-:Y:S06]  /*3590*/  BRA `(.L_x_20444) ;  /* 0x0000000400c07947 */ /* 0x000fec0003800000 */
.L_x_20454:
[----:B------:R-:W2:Y:S02]  /*35a0*/  LDG.E.U16 R4, desc[UR36][R6.64] ;  /* 0x0000002406047981 */ /* 0x000ea4000c1e1500 */
[----:B--2---:R-:W-:-:S06]  /*35b0*/  IMAD.U32 R4, R4, 0x10000, RZ ;  /* 0x0001000004047824 */ /* 0x004fcc00078e00ff */
[----:B------:R-:W0:Y:S02]  /*35c0*/  F2I.S64.TRUNC R4, R4 ;  /* 0x0000000400047311 */ /* 0x000e24000020d900 */
[----:B0-----:R-:W-:Y:S01]  /*35d0*/  PRMT R17, R4, 0x7610, R17 ;  /* 0x0000761004117816 */ /* 0x001fe20000000011 */
[----:B------:R-:W-:Y:S06]  /*35e0*/  BRA `(.L_x_20444) ;  /* 0x0000000400ac7947 */ /* 0x000fec0003800000 */
.L_x_20451:
        /* <DEDUP_REMOVED lines=10> */
.L_x_20458:
        /* <DEDUP_REMOVED lines=21> */
.L_x_20462:
[----:B------:R-:W-:Y:S05]  /*37e0*/  BSYNC.RECONVERGENT B1 ;  /* 0x0000000000017941 */ /* 0x000fea0003800200 */
.L_x_20461:
[----:B------:R-:W-:Y:S01]  /*37f0*/  IMAD.SHL.U32 R0, R0, 0x100000, RZ ;  /* 0x0010000000007824 */ /* 0x000fe200078e00ff */
[----:B------:R-:W-:-:S04]  /*3800*/  LEA R3, R3, 0x3b800000, 0x17 ;  /* 0x3b80000003037811 */ /* 0x000fc800078eb8ff */
[----:B------:R-:W-:-:S07]  /*3810*/  LOP3.LUT R4, R3, R0, R7, 0xfe, !PT ;  /* 0x0000000003047212 */ /* 0x000fce00078efe07 */
.L_x_20460:
[----:B------:R-:W-:Y:S05]  /*3820*/  BSYNC.RECONVERGENT B0 ;  /* 0x0000000000007941 */ /* 0x000fea0003800200 */
.L_x_20459:
[----:B------:R-:W0:Y:S02]  /*3830*/  F2I.S64.TRUNC R4, R4 ;  /* 0x0000000400047311 */ /* 0x000e24000020d900 */
[----:B0-----:R-:W-:Y:S01]  /*3840*/  PRMT R17, R4, 0x7610, R17 ;  /* 0x0000761004117816 */ /* 0x001fe20000000011 */
[----:B------:R-:W-:Y:S06]  /*3850*/  BRA `(.L_x_20444) ;  /* 0x0000000400107947 */ /* 0x000fec0003800000 */
.L_x_20457:
        /* <DEDUP_REMOVED lines=21> */
.L_x_20466:
[----:B------:R-:W-:Y:S05]  /*39b0*/  BSYNC.RECONVERGENT B1 ;  /* 0x0000000000017941 */ /* 0x000fea0003800200 */
.L_x_20465:
[----:B------:R-:W-:Y:S01]  /*39c0*/  IMAD.SHL.U32 R0, R0, 0x200000, RZ ;  /* 0x0020000000007824 */ /* 0x000fe200078e00ff */
[----:B------:R-:W-:-:S04]  /*39d0*/  LEA R3, R3, 0x37800000, 0x17 ;  /* 0x3780000003037811 */ /* 0x000fc800078eb8ff */
[----:B------:R-:W-:-:S07]  /*39e0*/  LOP3.LUT R4, R3, R0, R7, 0xfe, !PT ;  /* 0x0000000003047212 */ /* 0x000fce00078efe07 */
.L_x_20464:
[----:B------:R-:W-:Y:S05]  /*39f0*/  BSYNC.RECONVERGENT B0 ;  /* 0x0000000000007941 */ /* 0x000fea0003800200 */
.L_x_20463:
[----:B------:R-:W0:Y:S02]  /*3a00*/  F2I.S64.TRUNC R4, R4 ;  /* 0x0000000400047311 */ /* 0x000e24000020d900 */
[----:B0-----:R-:W-:Y:S01]  /*3a10*/  PRMT R17, R4, 0x7610, R17 ;  /* 0x0000761004117816 */ /* 0x001fe20000000011 */
[----:B------:R-:W-:Y:S06]  /*3a20*/  BRA `(.L_x_20444) ;  /* 0x00000000009c7947 */ /* 0x000fec0003800000 */
.L_x_20456:
        /* <DEDUP_REMOVED lines=14> */
.L_x_20470:
[----:B------:R-:W-:Y:S05]  /*3b10*/  BSYNC.RECONVERGENT B0 ;  /* 0x0000000000007941 */ /* 0x000fea0003800200 */
.L_x_20469:
[----:B------:R-:W0:Y:S02]  /*3b20*/  F2I.S64.TRUNC R4, R4 ;  /* 0x0000000400047311 */ /* 0x000e24000020d900 */
[----:B0-----:R-:W-:Y:S01]  /*3b30*/  PRMT R17, R4, 0x7610, R17 ;  /* 0x0000761004117816 */ /* 0x001fe20000000011 */
[----:B------:R-:W-:Y:S06]  /*3b40*/  BRA `(.L_x_20444) ;  /* 0x0000000000547947 */ /* 0x000fec0003800000 */
.L_x_20443:
        /* <DEDUP_REMOVED lines=16> */
.L_x_20471:
[----:B------:R-:W-:Y:S01]  /*3c50*/  PRMT R17, RZ, 0x7610, R17 ;  /* 0x00007610ff117816 */ /* 0x000fe20000000011 */
[----:B------:R-:W-:Y:S06]  /*3c60*/  BRA `(.L_x_20444) ;  /* 0x00000000000c7947 */ /* 0x000fec0003800000 */
.L_x_20468:
[----:B------:R1:W5:Y:S01]  /*3c70*/  LDG.E.U8 R17, desc[UR36][R6.64] ;  /* 0x0000002406117981 */ /* 0x000362000c1e1100 */
[----:B------:R-:W-:Y:S05]  /*3c80*/  BRA `(.L_x_20444) ;  /* 0x0000000000047947 */ /* 0x000fea0003800000 */
.L_x_20467:
[----:B------:R2:W5:Y:S02]  /*3c90*/  LDG.E.U8 R17, desc[UR36][R6.64] ;  /* 0x0000002406117981 */ /* 0x000564000c1e1100 */
.L_x_20444:
        /* <DEDUP_REMOVED lines=18> */
.L_x_20475:
[----:B------:R3:W5:Y:S01]  /*3dc0*/  LDG.E.U8 R18, desc[UR36][R6.64] ;  /* 0x0000002406127981 */ /* 0x000762000c1e1100 */
[----:B------:R-:W-:Y:S05]  /*3dd0*/  BRA `(.L_x_20477) ;  /* 0x0000000c00607947 */ /* 0x000fea0003800000 */
.L_x_20474:
        /* <DEDUP_REMOVED lines=8> */
.L_x_20479:
[----:B------:R0:W5:Y:S01]  /*3e60*/  LDG.E.U8 R18, desc[UR36][R6.64] ;  /* 0x0000002406127981 */ /* 0x000162000c1e1100 */
[----:B------:R-:W-:Y:S05]  /*3e70*/  BRA `(.L_x_20477) ;  /* 0x0000000c00387947 */ /* 0x000fea0003800000 */
.L_x_20478:
[----:B------:R0:W5:Y:S01]  /*3e80*/  LDG.E.U16 R18, desc[UR36][R6.64] ;  /* 0x0000002406127981 */ /* 0x000162000c1e1500 */
[----:B------:R-:W-:Y:S05]  /*3e90*/  BRA `(.L_x_20477) ;  /* 0x0000000c00307947 */ /* 0x000fea0003800000 */
.L_x_20473:
        /* <DEDUP_REMOVED lines=10> */
.L_x_20481:
[----:B------:R-:W2:Y:S02]  /*3f40*/  LDG.E.U16 R4, desc[UR36][R6.64] ;  /* 0x0000002406047981 */ /* 0x000ea4000c1e1500 */
[----:B--2---:R-:W-:-:S06]  /*3f50*/  HADD2.F32 R4, -RZ, R4.H0_H0 ;  /* 0x20000004ff047230 */ /* 0x004fcc0000004100 */
[----:B------:R-:W0:Y:S02]  /*3f60*/  F2I.S64.TRUNC R4, R4 ;  /* 0x0000000400047311 */ /* 0x000e24000020d900 */
[----:B0-----:R-:W-:Y:S01]  /*3f70*/  PRMT R18, R4, 0x7610, R18 ;  /* 0x0000761004127816 */ /* 0x001fe20000000012 */
[----:B------:R-:W-:Y:S06]  /*3f80*/  BRA `(.L_x_20477) ;  /* 0x0000000800f47947 */ /* 0x000fec0003800000 */
.L_x_20480:
        /* <DEDUP_REMOVED lines=10> */
.L_x_20483:
[----:B------:R-:W2:Y:S02]  /*4030*/  LDG.E.U16 R6, desc[UR36][R6.64] ;  /* 0x0000002406067981 */ /* 0x000ea4000c1e1500 */
[----:B--2---:R-:W-:-:S06]  /*4040*/  HADD2.F32 R4, -RZ, R6.H0_H0 ;  /* 0x20000006ff047230 */ /* 0x004fcc0000004100 */
[----:B------:R-:W0:Y:S02]  /*4050*/  F2I.S64.TRUNC R4, R4 ;  /* 0x0000000400047311 */ /* 0x000e24000020d900 */
[----:B0-----:R-:W-:Y:S01]  /*4060*/  PRMT R18, R4, 0x7610, R18 ;  /* 0x0000761004127816 */ /* 0x001fe20000000012 */
[----:B------:R-:W-:Y:S06]  /*4070*/  BRA `(.L_x_20477) ;  /* 0x0000000800b87947 */ /* 0x000fec0003800000 */
.L_x_20482:
[----:B------:R-:W2:Y:S02]  /*4080*/  LDG.E.64 R4, desc[UR36][R6.64] ;  /* 0x0000002406047981 */ /* 0x000ea4000c1e1b00 */
[----:B--2---:R-:W0:Y:S02]  /*4090*/  F2I.S64.F64.TRUNC R4, R4 ;  /* 0x0000000400047311 */ /* 0x004e24000030d900 */
[----:B0-----:R-:W-:Y:S01]  /*40a0*/  PRMT R18, R4, 0x7610, R18 ;  /* 0x0000761004127816 */ /* 0x001fe20000000012 */
[----:B------:R-:W-:Y:S06]  /*40b0*/  BRA `(.L_x_20477) ;  /* 0x0000000800a87947 */ /* 0x000fec0003800000 */
.L_x_20472:
        /* <DEDUP_REMOVED lines=12> */
.L_x_20486:
[----:B------:R-:W2:Y:S02]  /*4180*/  LDG.E.64 R6, desc[UR36][R6.64] ;  /* 0x0000002406067981 */ /* 0x000ea4000c1e1b00 */
[----:B--2---:R-:W0:Y:S02]  /*4190*/  F2I.S64.F64.TRUNC R4, R6 ;  /* 0x0000000600047311 */ /* 0x004e24000030d900 */
[----:B0-----:R-:W-:Y:S01]  /*41a0*/  PRMT R18, R4, 0x7610, R18 ;  /* 0x0000761004127816 */ /* 0x001fe20000000012 */
[----:B------:R-:W-:Y:S06]  /*41b0*/  BRA `(.L_x_20477) ;  /* 0x0000000800687947 */ /* 0x000fec0003800000 */
.L_x_20485:
        /* <DEDUP_REMOVED lines=27> */
.L_x_20488:
        /* <DEDUP_REMOVED lines=15> */
.L_x_20487:
[----:B------:R-:W2:Y:S02]  /*4460*/  LDG.E.U16 R4, desc[UR36][R6.64] ;  /* 0x0000002406047981 */ /* 0x000ea4000c1e1500 */
[----:B--2---:R-:W-:-:S06]  /*4470*/  IMAD.U32 R4, R4, 0x10000, RZ ;  /* 0x0001000004047824 */ /* 0x004fcc00078e00ff */
[----:B------:R-:W0:Y:S02]  /*4480*/  F2I.S64.TRUNC R4, R4 ;  /* 0x0000000400047311 */ /* 0x000e24000020d900 */
[----:B0-----:R-:W-:Y:S01]  /*4490*/  PRMT R18, R4, 0x7610, R18 ;  /* 0x0000761004127816 */ /* 0x001fe20000000012 */
[----:B------:R-:W-:Y:S06]  /*44a0*/  BRA `(.L_x_20477) ;  /* 0x0000000400ac7947 */ /* 0x000fec0003800000 */
.L_x_20484:
        /* <DEDUP_REMOVED lines=10> */
.L_x_20491:
        /* <DEDUP_REMOVED lines=21> */
.L_x_20495:
[----:B------:R-:W-:Y:S05]  /*46a0*/  BSYNC.RECONVERGENT B1 ;  /* 0x0000000000017941 */ /* 0x000fea0003800200 */
.L_x_20494:
[----:B------:R-:W-:Y:S01]  /*46b0*/  IMAD.SHL.U32 R0, R0, 0x100000, RZ ;  /* 0x0010000000007824 */ /* 0x000fe200078e00ff */
[----:B------:R-:W-:-:S04]  /*46c0*/  LEA R3, R3, 0x3b800000, 0x17 ;  /* 0x3b80000003037811 */ /* 0x000fc800078eb8ff */
[----:B------:R-:W-:-:S07]  /*46d0*/  LOP3.LUT R4, R3, R0, R7, 0xfe, !PT ;  /* 0x0000000003047212 */ /* 0x000fce00078efe07 */
.L_x_20493:
[----:B------:R-:W-:Y:S05]  /*46e0*/  BSYNC.RECONVERGENT B0 ;  /* 0x0000000000007941 */ /* 0x000fea0003800200 */
.L_x_20492:
[----:B------:R-:W0:Y:S02]  /*46f0*/  F2I.S64.TRUNC R4, R4 ;  /* 0x0000000400047311 */ /* 0x000e24000020d900 */
[----:B0-----:R-:W-:Y:S01]  /*4700*/  PRMT R18, R4, 0x7610, R18 ;  /* 0x0000761004127816 */ /* 0x001fe20000000012 */
[----:B------:R-:W-:Y:S06]  /*4710*/  BRA `(.L_x_20477) ;  /* 0x0000000400107947 */ /* 0x000fec0003800000 */
.L_x_20490:
        /* <DEDUP_REMOVED lines=21> */
.L_x_20499:
[----:B------:R-:W-:Y:S05]  /*4870*/  BSYNC.RECONVERGENT B1 ;  /* 0x0000000000017941 */ /* 0x000fea0003800200 */
.L_x_20498:
[----:B------:R-:W-:Y:S01]  /*4880*/  IMAD.SHL.U32 R0, R0, 0x200000, RZ ;  /* 0x0020000000007824 */ /* 0x000fe200078e00ff */
[----:B------:R-:W-:-:S04]  /*4890*/  LEA R3, R3, 0x37800000, 0x17 ;  /* 0x3780000003037811 */ /* 0x000fc800078eb8ff */
[----:B------:R-:W-:-:S07]  /*48a0*/  LOP3.LUT R4, R3, R0, R7, 0xfe, !PT ;  /* 0x0000000003047212 */ /* 0x000fce00078efe07 */
.L_x_20497:
[----:B------:R-:W-:Y:S05]  /*48b0*/  BSYNC.RECONVERGENT B0 ;  /* 0x0000000000007941 */ /* 0x000fea0003800200 */
.L_x_20496:
[----:B------:R-:W0:Y:S02]  /*48c0*/  F2I.S64.TRUNC R4, R4 ;  /* 0x0000000400047311 */ /* 0x000e24000020d900 */
[----:B0-----:R-:W-:Y:S01]  /*48d0*/  PRMT R18, R4, 0x7610, R18 ;  /* 0x0000761004127816 */ /* 0x001fe20000000012 */
[----:B------:R-:W-:Y:S06]  /*48e0*/  BRA `(.L_x_20477) ;  /* 0x00000000009c7947 */ /* 0x000fec0003800000 */
.L_x_20489:
        /* <DEDUP_REMOVED lines=14> */
.L_x_20503:
[----:B------:R-:W-:Y:S05]  /*49d0*/  BSYNC.RECONVERGENT B0 ;  /* 0x0000000000007941 */ /* 0x000fea0003800200 */
.L_x_20502:
[----:B------:R-:W0:Y:S02]  /*49e0*/  F2I.S64.TRUNC R4, R4 ;  /* 0x0000000400047311 */ /* 0x000e24000020d900 */
[----:B0-----:R-:W-:Y:S01]  /*49f0*/  PRMT R18, R4, 0x7610, R18 ;  /* 0x0000761004127816 */ /* 0x001fe20000000012 */
[----:B------:R-:W-:Y:S06]  /*4a00*/  BRA `(.L_x_20477) ;  /* 0x0000000000547947 */ /* 0x000fec0003800000 */
.L_x_20476:
        /* <DEDUP_REMOVED lines=16> */
.L_x_20504:
[----:B------:R-:W-:Y:S01]  /*4b10*/  PRMT R18, RZ, 0x7610, R18 ;  /* 0x00007610ff127816 */ /* 0x000fe20000000012 */
[----:B------:R-:W-:Y:S06]  /*4b20*/  BRA `(.L_x_20477) ;  /* 0x00000000000c7947 */ /* 0x000fec0003800000 */
.L_x_20501:
[----:B------:R2:W5:Y:S01]  /*4b30*/  LDG.E.U8 R18, desc[UR36][R6.64] ;  /* 0x0000002406127981 */ /* 0x000562000c1e1100 */
[----:B------:R-:W-:Y:S05]  /*4b40*/  BRA `(.L_x_20477) ;  /* 0x0000000000047947 */ /* 0x000fea0003800000 */
.L_x_20500:
[----:B------:R1:W5:Y:S02]  /*4b50*/  LDG.E.U8 R18, desc[UR36][R6.64] ;  /* 0x0000002406127981 */ /* 0x000364000c1e1100 */
.L_x_20477:
        /* <DEDUP_REMOVED lines=18> */
.L_x_20508:
[----:B------:R0:W5:Y:S01]  /*4c80*/  LDG.E.U8 R19, desc[UR36][R6.64] ;  /* 0x0000002406137981 */ /* 0x000162000c1e1100 */
[----:B------:R-:W-:Y:S05]  /*4c90*/  BRA `(.L_x_20510) ;  /* 0x0000000c00607947 */ /* 0x000fea0003800000 */
.L_x_20507:
        /* <DEDUP_REMOVED lines=8> */
.L_x_20512:
[----:B------:R3:W5:Y:S01]  /*4d20*/  LDG.E.U8 R19, desc[UR36][R6.64] ;  /* 0x0000002406137981 */ /* 0x000762000c1e1100 */
[----:B------:R-:W-:Y:S05]  /*4d30*/  BRA `(.L_x_20510) ;  /* 0x0000000c00387947 */ /* 0x000fea0003800000 */
.L_x_20511:
[----:B------:R0:W5:Y:S01]  /*4d40*/  LDG.E.U16 R19, desc[UR36][R6.64] ;  /* 0x0000002406137981 */ /* 0x000162000c1e1500 */
[----:B------:R-:W-:Y:S05]  /*4d50*/  BRA `(.L_x_20510) ;  /* 0x0000000c00307947 */ /* 0x000fea0003800000 */
.L_x_20506:
        /* <DEDUP_REMOVED lines=10> */
.L_x_20514:
[----:B------:R-:W2:Y:S02]  /*4e00*/  LDG.E.U16 R4, desc[UR36][R6.64] ;  /* 0x0000002406047981 */ /* 0x000ea4000c1e1500 */
[----:B--2---:R-:W-:-:S06]  /*4e10*/  HADD2.F32 R4, -RZ, R4.H0_H0 ;  /* 0x20000004ff047230 */ /* 0x004fcc0000004100 */
[----:B------:R-:W0:Y:S02]  /*4e20*/  F2I.S64.TRUNC R4, R4 ;  /* 0x0000000400047311 */ /* 0x000e24000020d900 */
[----:B0-----:R-:W-:Y:S01]  /*4e30*/  PRMT R19, R4, 0x7610, R19 ;  /* 0x0000761004137816 */ /* 0x001fe20000000013 */
[----:B------:R-:W-:Y:S06]  /*4e40*/  BRA `(.L_x_20510) ;  /* 0x0000000800f47947 */ /* 0x000fec0003800000 */
.L_x_20513:
        /* <DEDUP_REMOVED lines=10> */
.L_x_20516:
[----:B------:R-:W2:Y:S02]  /*4ef0*/  LDG.E.U16 R6, desc[UR36][R6.64] ;  /* 0x0000002406067981 */ /* 0x000ea4000c1e1500 */
[----:B--2---:R-:W-:-:S06]  /*4f00*/  HADD2.F32 R4, -RZ, R6.H0_H0 ;  /* 0x20000006ff047230 */ /* 0x004fcc0000004100 */
[----:B------:R-:W0:Y:S02]  /*4f10*/  F2I.S64.TRUNC R4, R4 ;  /* 0x0000000400047311 */ /* 0x000e24000020d900 */
[----:B0-----:R-:W-:Y:S01]  /*4f20*/  PRMT R19, R4, 0x7610, R19 ;  /* 0x0000761004137816 */ /* 0x001fe20000000013 */
[----:B------:R-:W-:Y:S06]  /*4f30*/  BRA `(.L_x_20510) ;  /* 0x0000000800b87947 */ /* 0x000fec0003800000 */
.L_x_20515:
[----:B------:R-:W2:Y:S02]  /*4f40*/  LDG.E.64 R4, desc[UR36][R6.64] ;  /* 0x0000002406047981 */ /* 0x000ea4000c1e1b00 */
[----:B--2---:R-:W0:Y:S02]  /*4f50*/  F2I.S64.F64.TRUNC R4, R4 ;  /* 0x0000000400047311 */ /* 0x004e24000030d900 */
[----:B0-----:R-:W-:Y:S01]  /*4f60*/  PRMT R19, R4, 0x7610, R19 ;  /* 0x0000761004137816 */ /* 0x001fe20000000013 */
[----:B------:R-:W-:Y:S06]  /*4f70*/  BRA `(.L_x_20510) ;  /* 0x0000000800a87947 */ /* 0x000fec0003800000 */
.L_x_20505:
        /* <DEDUP_REMOVED lines=12> */
.L_x_20519:
[----:B------:R-:W2:Y:S02]  /*5040*/  LDG.E.64 R6, desc[UR36][R6.64] ;  /* 0x0000002406067981 */ /* 0x000ea4000c1e1b00 */
[----:B--2---:R-:W0:Y:S02]  /*5050*/  F2I.S64.F64.TRUNC R4, R6 ;  /* 0x0000000600047311 */ /* 0x004e24000030d900 */
[----:B0-----:R-:W-:Y:S01]  /*5060*/  PRMT R19, R4, 0x7610, R19 ;  /* 0x0000761004137816 */ /* 0x001fe20000000013 */
[----:B------:R-:W-:Y:S06]  /*5070*/  BRA `(.L_x_20510) ;  /* 0x0000000800687947 */ /* 0x000fec0003800000 */
.L_x_20518:
        /* <DEDUP_REMOVED lines=27> */
.L_x_20521:
        /* <DEDUP_REMOVED lines=15> */
.L_x_20520:
[----:B------:R-:W2:Y:S02]  /*5320*/  LDG.E.U16 R4, desc[UR36][R6.64] ;  /* 0x0000002406047981 */ /* 0x000ea4000c1e1500 */
[----:B--2---:R-:W-:-:S06]  /*5330*/  IMAD.U32 R4, R4, 0x10000, RZ ;  /* 0x0001000004047824 */ /* 0x004fcc00078e00ff */
[----:B------:R-:W0:Y:S02]  /*5340*/  F2I.S64.TRUNC R4, R4 ;  /* 0x0000000400047311 */ /* 0x000e24000020d900 */
[----:B0-----:R-:W-:Y:S01]  /*5350*/  PRMT R19, R4, 0x7610, R19 ;  /* 0x0000761004137816 */ /* 0x001fe20000000013 */
[----:B------:R-:W-:Y:S06]  /*5360*/  BRA `(.L_x_20510) ;  /* 0x0000000400ac7947 */ /* 0x000fec0003800000 */
.L_x_20517:
        /* <DEDUP_REMOVED lines=10> */
.L_x_20524:
        /* <DEDUP_REMOVED lines=21> */
.L_x_20528:
[----:B------:R-:W-:Y:S05]  /*5560*/  BSYNC.RECONVERGENT B1 ;  /* 0x0000000000017941 */ /* 0x000fea0003800200 */
.L_x_20527:
[----:B------:R-:W-:Y:S01]  /*5570*/  IMAD.SHL.U32 R0, R0, 0x100000, RZ ;  /* 0x0010000000007824 */ /* 0x000fe200078e00ff */
[----:B------:R-:W-:-:S04]  /*5580*/  LEA R3, R3, 0x3b800000, 0x17 ;  /* 0x3b80000003037811 */ /* 0x000fc800078eb8ff */
[----:B------:R-:W-:-:S07]  /*5590*/  LOP3.LUT R4, R3, R0, R7, 0xfe, !PT ;  /* 0x0000000003047212 */ /* 0x000fce00078efe07 */
.L_x_20526:
[----:B------:R-:W-:Y:S05]  /*55a0*/  BSYNC.RECONVERGENT B0 ;  /* 0x0000000000007941 */ /* 0x000fea0003800200 */
.L_x_20525:
[----:B------:R-:W0:Y:S02]  /*55b0*/  F2I.S64.TRUNC R4, R4 ;  /* 0x0000000400047311 */ /* 0x000e24000020d900 */
[----:B0-----:R-:W-:Y:S01]  /*55c0*/  PRMT R19, R4, 0x7610, R19 ;  /* 0x0000761004137816 */ /* 0x001fe20000000013 */
[----:B------:R-:W-:Y:S06]  /*55d0*/  BRA `(.L_x_20510) ;  /* 0x0000000400107947 */ /* 0x000fec0003800000 */
.L_x_20523:
        /* <DEDUP_REMOVED lines=21> */
.L_x_20532:
[----:B------:R-:W-:Y:S05]  /*5730*/  BSYNC.RECONVERGENT B1 ;  /* 0x0000000000017941 */ /* 0x000fea0003800200 */
.L_x_20531:
[----:B------:R-:W-:Y:S01]  /*5740*/  IMAD.SHL.U32 R0, R0, 0x200000, RZ ;  /* 0x0020000000007824 */ /* 0x000fe200078e00ff */
[----:B------:R-:W-:-:S04]  /*5750*/  LEA R3, R3, 0x37800000, 0x17 ;  /* 0x3780000003037811 */ /* 0x000fc800078eb8ff */
[----:B------:R-:W-:-:S07]  /*5760*/  LOP3.LUT R4, R3, R0, R7, 0xfe, !PT ;  /* 0x0000000003047212 */ /* 0x000fce00078efe07 */
.L_x_20530:
[----:B------:R-:W-:Y:S05]  /*5770*/  BSYNC.RECONVERGENT B0 ;  /* 0x0000000000007941 */ /* 0x000fea0003800200 */
.L_x_20529:
[----:B------:R-:W0:Y:S02]  /*5780*/  F2I.S64.TRUNC R4, R4 ;  /* 0x0000000400047311 */ /* 0x000e24000020d900 */
[----:B0-----:R-:W-:Y:S01]  /*5790*/  PRMT R19, R4, 0x7610, R19 ;  /* 0x0000761004137816 */ /* 0x001fe20000000013 */
[----:B------:R-:W-:Y:S06]  /*57a0*/  BRA `(.L_x_20510) ;  /* 0x00000000009c7947 */ /* 0x000fec0003800000 */
.L_x_20522:
        /* <DEDUP_REMOVED lines=14> */
.L_x_20536:
[----:B------:R-:W-:Y:S05]  /*5890*/  BSYNC.RECONVERGENT B0 ;  /* 0x0000000000007941 */ /* 0x000fea0003800200 */
.L_x_20535:
[----:B------:R-:W0:Y:S02]  /*58a0*/  F2I.S64.TRUNC R4, R4 ;  /* 0x0000000400047311 */ /* 0x000e24000020d900 */
[----:B0-----:R-:W-:Y:S01]  /*58b0*/  PRMT R19, R4, 0x7610, R19 ;  /* 0x0000761004137816 */ /* 0x001fe20000000013 */
[----:B------:R-:W-:Y:S06]  /*58c0*/  BRA `(.L_x_20510) ;  /* 0x0000000000547947 */ /* 0x000fec0003800000 */
.L_x_20509:
        /* <DEDUP_REMOVED lines=16> */
.L_x_20537:
[----:B------:R-:W-:Y:S01]  /*59d0*/  PRMT R19, RZ, 0x7610, R19 ;  /* 0x00007610ff137816 */ /* 0x000fe20000000013 */
[----:B------:R-:W-:Y:S06]  /*59e0*/  BRA `(.L_x_20510) ;  /* 0x00000000000c7947 */ /* 0x000fec0003800000 */
.L_x_20534:
[----:B------:R1:W5:Y:S01]  /*59f0*/  LDG.E.U8 R19, desc[UR36][R6.64] ;  /* 0x0000002406137981 */ /* 0x000362000c1e1100 */
[----:B------:R-:W-:Y:S05]  /*5a00*/  BRA `(.L_x_20510) ;  /* 0x0000000000047947 */ /* 0x000fea0003800000 */
.L_x_20533:
[----:B------:R2:W5:Y:S02]  /*5a10*/  LDG.E.U8 R19, desc[UR36][R6.64] ;  /* 0x0000002406137981 */ /* 0x000564000c1e1100 */
.L_x_20510:
[----:B------:R-:W-:-:S07]  /*5a20*/  VIADD R27, R27, 0x80 ;  /* 0x000000801b1b7836 */ /* 0x000fce0000000000 */
.L_x_20438:
[----:B------:R-:W-:Y:S05]  /*5a30*/  BSYNC.RECONVERGENT B6 ;  /* 0x0000000000067941 */ /* 0x000fea0003800200 */
.L_x_20437:
        /* <DEDUP_REMOVED lines=25> */
.L_x_20543:
[----:B------:R3:W5:Y:S01]  /*5bd0*/  LDG.E.U8 R22, desc[UR36][R6.64] ;  /* 0x0000002406167981 */ /* 0x000762000c1e1100 */
[----:B------:R-:W-:Y:S05]  /*5be0*/  BRA `(.L_x_20545) ;  /* 0x0000000c00607947 */ /* 0x000fea0003800000 */
.L_x_20542:
        /* <DEDUP_REMOVED lines=8> */
.L_x_20547:
[----:B------:R2:W5:Y:S01]  /*5c70*/  LDG.E.U8 R22, desc[UR36][R6.64] ;  /* 0x0000002406167981 */ /* 0x000562000c1e1100 */
[----:B------:R-:W-:Y:S05]  /*5c80*/  BRA `(.L_x_20545) ;  /* 0x0000000c00387947 */ /* 0x000fea0003800000 */
.L_x_20546:
[----:B------:R0:W5:Y:S01]  /*5c90*/  LDG.E.U16 R22, desc[UR36][R6.64] ;  /* 0x0000002406167981 */ /* 0x000162000c1e1500 */
[----:B------:R-:W-:Y:S05]  /*5ca0*/  BRA `(.L_x_20545) ;  /* 0x0000000c00307947 */ /* 0x000fea0003800000 */
.L_x_20541:
        /* <DEDUP_REMOVED lines=10> */
.L_x_20549:
[----:B------:R-:W2:Y:S02]  /*5d50*/  LDG.E.U16 R4, desc[UR36][R6.64] ;  /* 0x0000002406047981 */ /* 0x000ea4000c1e1500 */
[----:B--2---:R-:W-:-:S06]  /*5d60*/  HADD2.F32 R4, -RZ, R4.H0_H0 ;  /* 0x20000004ff047230 */ /* 0x004fcc0000004100 */
[----:B------:R-:W0:Y:S02]  /*5d70*/  F2I.S64.TRUNC R4, R4 ;  /* 0x0000000400047311 */ /* 0x000e24000020d900 */
[----:B0-----:R-:W-:Y:S01]  /*5d80*/  PRMT R22, R4, 0x7610, R22 ;  /* 0x0000761004167816 */ /* 0x001fe20000000016 */
[----:B------:R-:W-:Y:S06]  /*5d90*/  BRA `(.L_x_20545) ;  /* 0x0000000800f47947 */ /* 0x000fec0003800000 */
.L_x_20548:
        /* <DEDUP_REMOVED lines=10> */
.L_x_20551:
[----:B------:R-:W2:Y:S02]  /*5e40*/  LDG.E.U16 R6, desc[UR36][R6.64] ;  /* 0x0000002406067981 */ /* 0x000ea4000c1e1500 */
[----:B--2---:R-:W-:-:S06]  /*5e50*/  HADD2.F32 R4, -RZ, R6.H0_H0 ;  /* 0x20000006ff047230 */ /* 0x004fcc0000004100 */
[----:B------:R-:W0:Y:S02]  /*5e60*/  F2I.S64.TRUNC R4, R4 ;  /* 0x0000000400047311 */ /* 0x000e24000020d900 */
[----:B0-----:R-:W-:Y:S01]  /*5e70*/  PRMT R22, R4, 0x7610, R22 ;  /* 0x0000761004167816 */ /* 0x001fe20000000016 */
[----:B------:R-:W-:Y:S06]  /*5e80*/  BRA `(.L_x_20545) ;  /* 0x0000000800b87947 */ /* 0x000fec0003800000 */
.L_x_20550:
[----:B------:R-:W2:Y:S02]  /*5e90*/  LDG.E.64 R4, desc[UR36][R6.64] ;  /* 0x0000002406047981 */ /* 0x000ea4000c1e1b00 */
[----:B--2---:R-:W0:Y:S02]  /*5ea0*/  F2I.S64.F64.TRUNC R4, R4 ;  /* 0x0000000400047311 */ /* 0x004e24000030d900 */
[----:B0-----:R-:W-:Y:S01]  /*5eb0*/  PRMT R22, R4, 0x7610, R22 ;  /* 0x0000761004167816 */ /* 0x001fe20000000016 */
[----:B------:R-:W-:Y:S06]  /*5ec0*/  BRA `(.L_x_20545) ;  /* 0x0000000800a87947 */ /* 0x000fec0003800000 */
.L_x_20540:
        /* <DEDUP_REMOVED lines=12> */
.L_x_20554:
[----:B------:R-:W2:Y:S02]  /*5f90*/  LDG.E.64 R6, desc[UR36][R6.64] ;  /* 0x0000002406067981 */ /* 0x000ea4000c1e1b00 */
[----:B--2---:R-:W0:Y:S02]  /*5fa0*/  F2I.S64.F64.TRUNC R4, R6 ;  /* 0x0000000600047311 */ /* 0x004e24000030d900 */
[----:B0-----:R-:W-:Y:S01]  /*5fb0*/  PRMT R22, R4, 0x7610, R22 ;  /* 0x0000761004167816 */ /* 0x001fe20000000016 */
[----:B------:R-:W-:Y:S06]  /*5fc0*/  BRA `(.L_x_20545) ;  /* 0x0000000800687947 */ /* 0x000fec0003800000 */
.L_x_20553:
        /* <DEDUP_REMOVED lines=27> */
.L_x_20556:
        /* <DEDUP_REMOVED lines=15> */
.L_x_20555:
[----:B------:R-:W2:Y:S02]  /*6270*/  LDG.E.U16 R4, desc[UR36][R6.64] ;  /* 0x0000002406047981 */ /* 0x000ea4000c1e1500 */
[----:B--2---:R-:W-:-:S06]  /*6280*/  IMAD.U32 R4, R4, 0x10000, RZ ;  /* 0x0001000004047824 */ /* 0x004fcc00078e00ff */
[----:B------:R-:W0:Y:S02]  /*6290*/  F2I.S64.TRUNC R4, R4 ;  /* 0x0000000400047311 */ /* 0x000e24000020d900 */
[----:B0-----:R-:W-:Y:S01]  /*62a0*/  PRMT R22, R4, 0x7610, R22 ;  /* 0x0000761004167816 */ /* 0x001fe20000000016 */
[----:B------:R-:W-:Y:S06]  /*62b0*/  BRA `(.L_x_20545) ;  /* 0x0000000400ac7947 */ /* 0x000fec0003800000 */
.L_x_20552:
        /* <DEDUP_REMOVED lines=10> */
.L_x_20559:
        /* <DEDUP_REMOVED lines=21> */
.L_x_20563:
[----:B------:R-:W-:Y:S05]  /*64b0*/  BSYNC.RECONVERGENT B1 ;  /* 0x0000000000017941 */ /* 0x000fea0003800200 */
.L_x_20562:
[----:B------:R-:W-:Y:S01]  /*64c0*/  IMAD.SHL.U32 R0, R0, 0x100000, RZ ;  /* 0x0010000000007824 */ /* 0x000fe200078e00ff */
[----:B------:R-:W-:-:S04]  /*64d0*/  LEA R3, R3, 0x3b800000, 0x17 ;  /* 0x3b80000003037811 */ /* 0x000fc800078eb8ff */
[----:B------:R-:W-:-:S07]  /*64e0*/  LOP3.LUT R4, R3, R0, R7, 0xfe, !PT ;  /* 0x0000000003047212 */ /* 0x000fce00078efe07 */
.L_x_20561:
[----:B------:R-:W-:Y:S05]  /*64f0*/  BSYNC.RECONVERGENT B0 ;  /* 0x0000000000007941 */ /* 0x000fea0003800200 */
.L_x_20560:
[----:B------:R-:W0:Y:S02]  /*6500*/  F2I.S64.TRUNC R4, R4 ;  /* 0x0000000400047311 */ /* 0x000e24000020d900 */
[----:B0-----:R-:W-:Y:S01]  /*6510*/  PRMT R22, R4, 0x7610, R22 ;  /* 0x0000761004167816 */ /* 0x001fe20000000016 */
[----:B------:R-:W-:Y:S06]  /*6520*/  BRA `(.L_x_20545) ;  /* 0x0000000400107947 */ /* 0x000fec0003800000 */
.L_x_20558:
        /* <DEDUP_REMOVED lines=21> */
.L_x_20567:
[----:B------:R-:W-:Y:S05]  /*6680*/  BSYNC.RECONVERGENT B1 ;  /* 0x0000000000017941 */ /* 0x000fea0003800200 */
.L_x_20566:
[----:B------:R-:W-:Y:S01]  /*6690*/  IMAD.SHL.U32 R0, R0, 0x200000, RZ ;  /* 0x0020000000007824 */ /* 0x000fe200078e00ff */
[----:B------:R-:W-:-:S04]  /*66a0*/  LEA R3, R3, 0x37800000, 0x17 ;  /* 0x3780000003037811 */ /* 0x000fc800078eb8ff */
[----:B------:R-:W-:-:S07]  /*66b0*/  LOP3.LUT R4, R3, R0, R7, 0xfe, !PT ;  /* 0x0000000003047212 */ /* 0x000fce00078efe07 */
.L_x_20565:
[----:B------:R-:W-:Y:S05]  /*66c0*/  BSYNC.RECONVERGENT B0 ;  /* 0x0000000000007941 */ /* 0x000fea0003800200 */
.L_x_20564:
[----:B------:R-:W0:Y:S02]  /*66d0*/  F2I.S64.TRUNC R4, R4 ;  /* 0x0000000400047311 */ /* 0x000e24000020d900 */
[----:B0-----:R-:W-:Y:S01]  /*66e0*/  PRMT R22, R4, 0x7610, R22 ;  /* 0x0000761004167816 */ /* 0x001fe20000000016 */
[----:B------:R-:W-:Y:S06]  /*66f0*/  BRA `(.L_x_20545) ;  /* 0x00000000009c7947 */ /* 0x000fec0003800000 */
.L_x_20557:
        /* <DEDUP_REMOVED lines=14> */
.L_x_20571:
[----:B------:R-:W-:Y:S05]  /*67e0*/  BSYNC.RECONVERGENT B0 ;  /* 0x0000000000007941 */ /* 0x000fea0003800200 */
.L_x_20570:
[----:B------:R-:W0:Y:S02]  /*67f0*/  F2I.S64.TRUNC R4, R4 ;  /* 0x0000000400047311 */ /* 0x000e24000020d900 */
[----:B0-----:R-:W-:Y:S01]  /*6800*/  PRMT R22, R4, 0x7610, R22 ;  /* 0x0000761004167816 */ /* 0x001fe20000000016 */
[----:B------:R-:W-:Y:S06]  /*6810*/  BRA `(.L_x_20545) ;  /* 0x0000000000547947 */ /* 0x000fec0003800000 */
.L_x_20544:
        /* <DEDUP_REMOVED lines=16> */
.L_x_20572:
[----:B------:R-:W-:Y:S01]  /*6920*/  PRMT R22, RZ, 0x7610, R22 ;  /* 0x00007610ff167816 */ /* 0x000fe20000000016 */
[----:B------:R-:W-:Y:S06]  /*6930*/  BRA `(.L_x_20545) ;  /* 0x00000000000c7947 */ /* 0x000fec0003800000 */
.L_x_20569:
[----:B------:R0:W5:Y:S01]  /*6940*/  LDG.E.U8 R22, desc[UR36][R6.64] ;  /* 0x0000002406167981 */ /* 0x000162000c1e1100 */
[----:B------:R-:W-:Y:S05]  /*6950*/  BRA `(.L_x_20545) ;  /* 0x0000000000047947 */ /* 0x000fea0003800000 */
.L_x_20568:
[----:B------:R0:W5:Y:S02]  /*6960*/  LDG.E.U8 R22, desc[UR36][R6.64] ;  /* 0x0000002406167981 */ /* 0x000164000c1e1100 */
.L_x_20545:
[----:B------:R-:W0:Y:S01]  /*6970*/  LDC.64 R4, c[0x0][0x3a8] ;  /* 0x0000ea00ff047b82 */ /* 0x000e220000000a00 */
[----:B------:R-:W0:Y:S01]  /*6980*/  LDCU UR5, c[0x0][0x3c4] ;  /* 0x00007880ff0577ac */ /* 0x000e220008000800 */
[----:B------:R-:W-:-:S04]  /*6990*/  UPRMT UR4, UR39, 0x9910, URZ ;  /* 0x0000991027047896 */ /* 0x000fc800080000ff */
[----:B------:R-:W-:Y:S01]  /*69a0*/  UISETP.GT.AND UP0, UPT, UR4, 0x9, UPT ;  /* 0x000000090400788c */ /* 0x000fe2000bf04270 */
[----:B01234-:R-:W-:-:S05]  /*69b0*/  IMAD R7, R24, UR5, RZ ;  /* 0x0000000518077c24 */ /* 0x01ffca000f8e02ff */
[----:B------:R-:W-:-:S05]  /*69c0*/  IADD3 R6, P0, PT, R7, R4, RZ ;  /* 0x0000000407067210 */ /* 0x000fca0007f1e0ff */
        /* <DEDUP_REMOVED lines=12> */
.L_x_20576:
[----:B------:R0:W5:Y:S01]  /*6a90*/  LDG.E.U8 R23, desc[UR36][R6.64] ;  /* 0x0000002406177981 */ /* 0x000162000c1e1100 */
[----:B------:R-:W-:Y:S05]  /*6aa0*/  BRA `(.L_x_20578) ;  /* 0x0000000c00607947 */ /* 0x000fea0003800000 */
.L_x_20575:
        /* <DEDUP_REMOVED lines=8> */
.L_x_20580:
[----:B------:R2:W5:Y:S01]  /*6b30*/  LDG.E.U8 R23, desc[UR36][R6.64] ;  /* 0x0000002406177981 */ /* 0x000562000c1e1100 */
[----:B------:R-:W-:Y:S05]  /*6b40*/  BRA `(.L_x_20578) ;  /* 0x0000000c00387947 */ /* 0x000fea0003800000 */
.L_x_20579:
[----:B------:R4:W5:Y:S01]  /*6b50*/  LDG.E.U16 R23, desc[UR36][R6.64] ;  /* 0x0000002406177981 */ /* 0x000962000c1e1500 */
[----:B------:R-:W-:Y:S05]  /*6b60*/  BRA `(.L_x_20578) ;  /* 0x0000000c00307947 */ /* 0x000fea0003800000 */
.L_x_20574:
        /* <DEDUP_REMOVED lines=10> */
.L_x_20582:
[----:B------:R-:W2:Y:S02]  /*6c10*/  LDG.E.U16 R4, desc[UR36][R6.64] ;  /* 0x0000002406047981 */ /* 0x000ea4000c1e1500 */
[----:B--2---:R-:W-:-:S06]  /*6c20*/  HADD2.F32 R4, -RZ, R4.H0_H0 ;  /* 0x20000004ff047230 */ /* 0x004fcc0000004100 */
[----:B------:R-:W0:Y:S02]  /*6c30*/  F2I.S64.TRUNC R4, R4 ;  /* 0x0000000400047311 */ /* 0x000e24000020d900 */
[----:B0-----:R-:W-:Y:S01]  /*6c40*/  PRMT R23, R4, 0x7610, R23 ;  /* 0x0000761004177816 */ /* 0x001fe20000000017 */
[----:B------:R-:W-:Y:S06]  /*6c50*/  BRA `(.L_x_20578) ;  /* 0x0000000800f47947 */ /* 0x000fec0003800000 */
.L_x_20581:
        /* <DEDUP_REMOVED lines=10> */
.L_x_20584:
[----:B------:R-:W2:Y:S02]  /*6d00*/  LDG.E.U16 R6, desc[UR36][R6.64] ;  /* 0x0000002406067981 */ /* 0x000ea4000c1e1500 */
[----:B--2---:R-:W-:-:S06]  /*6d10*/  HADD2.F32 R4, -RZ, R6.H0_H0 ;  /* 0x20000006ff047230 */ /* 0x004fcc0000004100 */
[----:B------:R-:W0:Y:S02]  /*6d20*/  F2I.S64.TRUNC R4, R4 ;  /* 0x0000000400047311 */ /* 0x000e24000020d900 */
[----:B0-----:R-:W-:Y:S01]  /*6d30*/  PRMT R23, R4, 0x7610, R23 ;  /* 0x0000761004177816 */ /* 0x001fe20000000017 */
[----:B------:R-:W-:Y:S06]  /*6d40*/  BRA `(.L_x_20578) ;  /* 0x0000000800b87947 */ /* 0x000fec0003800000 */
.L_x_20583:
[----:B------:R-:W2:Y:S02]  /*6d50*/  LDG.E.64 R4, desc[UR36][R6.64] ;  /* 0x0000002406047981 */ /* 0x000ea4000c1e1b00 */
[----:B--2---:R-:W0:Y:S02]  /*6d60*/  F2I.S64.F64.TRUNC R4, R4 ;  /* 0x0000000400047311 */ /* 0x004e24000030d900 */
[----:B0-----:R-:W-:Y:S01]  /*6d70*/  PRMT R23, R4, 0x7610, R23 ;  /* 0x0000761004177816 */ /* 0x001fe20000000017 */
[----:B------:R-:W-:Y:S06]  /*6d80*/  BRA `(.L_x_20578) ;  /* 0x0000000800a87947 */ /* 0x000fec0003800000 */
.L_x_20573:
        /* <DEDUP_REMOVED lines=12> */
.L_x_20587:
[----:B------:R-:W2:Y:S02]  /*6e50*/  LDG.E.64 R6, desc[UR36][R6.64] ;  /* 0x0000002406067981 */ /* 0x000ea4000c1e1b00 */
[----:B--2---:R-:W0:Y:S02]  /*6e60*/  F2I.S64.F64.TRUNC R4, R6 ;  /* 0x0000000600047311 */ /* 0x004e24000030d900 */
[----:B0-----:R-:W-:Y:S01]  /*6e70*/  PRMT R23, R4, 0x7610, R23 ;  /* 0x0000761004177816 */ /* 0x001fe20000000017 */
[----:B------:R-:W-:Y:S06]  /*6e80*/  BRA `(.L_x_20578) ;  /* 0x0000000800687947 */ /* 0x000fec0003800000 */
.L_x_20586:
        /* <DEDUP_REMOVED lines=27> */
.L_x_20589:
        /* <DEDUP_REMOVED lines=15> */
.L_x_20588:
[----:B------:R-:W2:Y:S02]  /*7130*/  LDG.E.U16 R4, desc[UR36][R6.64] ;  /* 0x0000002406047981 */ /* 0x000ea4000c1e1500 */
[----:B--2---:R-:W-:-:S06]  /*7140*/  IMAD.U32 R4, R4, 0x10000, RZ ;  /* 0x0001000004047824 */ /* 0x004fcc00078e00ff */
[----:B------:R-:W0:Y:S02]  /*7150*/  F2I.S64.TRUNC R4, R4 ;  /* 0x0000000400047311 */ /* 0x000e24000020d900 */
[----:B0-----:R-:W-:Y:S01]  /*7160*/  PRMT R23, R4, 0x7610, R23 ;  /* 0x0000761004177816 */ /* 0x001fe20000000017 */
[----:B------:R-:W-:Y:S06]  /*7170*/  BRA `(.L_x_20578) ;  /* 0x0000000400ac7947 */ /* 0x000fec0003800000 */
.L_x_20585:
        /* <DEDUP_REMOVED lines=10> */
.L_x_20592:
        /* <DEDUP_REMOVED lines=21> */
.L_x_20596:
[----:B------:R-:W-:Y:S05]  /*7370*/  BSYNC.RECONVERGENT B1 ;  /* 0x0000000000017941 */ /* 0x000fea0003800200 */
.L_x_20595:
[----:B------:R-:W-:Y:S01]  /*7380*/  IMAD.SHL.U32 R0, R0, 0x100000, RZ ;  /* 0x0010000000007824 */ /* 0x000fe200078e00ff */
[----:B------:R-:W-:-:S04]  /*7390*/  LEA R3, R3, 0x3b800000, 0x17 ;  /* 0x3b80000003037811 */ /* 0x000fc800078eb8ff */
[----:B------:R-:W-:-:S07]  /*73a0*/  LOP3.LUT R4, R3, R0, R7, 0xfe, !PT ;  /* 0x0000000003047212 */ /* 0x000fce00078efe07 */
.L_x_20594:
[----:B------:R-:W-:Y:S05]  /*73b0*/  BSYNC.RECONVERGENT B0 ;  /* 0x0000000000007941 */ /* 0x000fea0003800200 */
.L_x_20593:
[----:B------:R-:W0:Y:S02]  /*73c0*/  F2I.S64.TRUNC R4, R4 ;  /* 0x0000000400047311 */ /* 0x000e24000020d900 */
[----:B0-----:R-:W-:Y:S01]  /*73d0*/  PRMT R23, R4, 0x7610, R23 ;  /* 0x0000761004177816 */ /* 0x001fe20000000017 */
[----:B------:R-:W-:Y:S06]  /*73e0*/  BRA `(.L_x_20578) ;  /* 0x0000000400107947 */ /* 0x000fec0003800000 */
.L_x_20591:
        /* <DEDUP_REMOVED lines=21> */
.L_x_20600:
[----:B------:R-:W-:Y:S05]  /*7540*/  BSYNC.RECONVERGENT B1 ;  /* 0x0000000000017941 */ /* 0x000fea0003800200 */
.L_x_20599:
[----:B------:R-:W-:Y:S01]  /*7550*/  IMAD.SHL.U32 R0, R0, 0x200000, RZ ;  /* 0x0020000000007824 */ /* 0x000fe200078e00ff */
[----:B------:R-:W-:-:S04]  /*7560*/  LEA R3, R3, 0x37800000, 0x17 ;  /* 0x3780000003037811 */ /* 0x000fc800078eb8ff */
[----:B------:R-:W-:-:S07]  /*7570*/  LOP3.LUT R4, R3, R0, R7, 0xfe, !PT ;  /* 0x0000000003047212 */ /* 0x000fce00078efe07 */
.L_x_20598:
[----:B------:R-:W-:Y:S05]  /*7580*/  BSYNC.RECONVERGENT B0 ;  /* 0x0000000000007941 */ /* 0x000fea0003800200 */
.L_x_20597:
[----:B------:R-:W0:Y:S02]  /*7590*/  F2I.S64.TRUNC R4, R4 ;  /* 0x0000000400047311 */ /* 0x000e24000020d900 */
[----:B0-----:R-:W-:Y:S01]  /*75a0*/  PRMT R23, R4, 0x7610, R23 ;  /* 0x0000761004177816 */ /* 0x001fe20000000017 */
[----:B------:R-:W-:Y:S06]  /*75b0*/  BRA `(.L_x_20578) ;  /* 0x00000000009c7947 */ /* 0x000fec0003800000 */
.L_x_20590:
        /* <DEDUP_REMOVED lines=14> */
.L_x_20604:
[----:B------:R-:W-:Y:S05]  /*76a0*/  BSYNC.RECONVERGENT B0 ;  /* 0x0000000000007941 */ /* 0x000fea0003800200 */
.L_x_20603:
[----:B------:R-:W0:Y:S02]  /*76b0*/  F2I.S64.TRUNC R4, R4 ;  /* 0x0000000400047311 */ /* 0x000e24000020d900 */
[----:B0-----:R-:W-:Y:S01]  /*76c0*/  PRMT R23, R4, 0x7610, R23 ;  /* 0x0000761004177816 */ /* 0x001fe20000000017 */
[----:B------:R-:W-:Y:S06]  /*76d0*/  BRA `(.L_x_20578) ;  /* 0x0000000000547947 */ /* 0x000fec0003800000 */
.L_x_20577:
        /* <DEDUP_REMOVED lines=16> */
.L_x_20605:
[----:B------:R-:W-:Y:S01]  /*77e0*/  PRMT R23, RZ, 0x7610, R23 ;  /* 0x00007610ff177816 */ /* 0x000fe20000000017 */
[----:B------:R-:W-:Y:S06]  /*77f0*/  BRA `(.L_x_20578) ;  /* 0x00000000000c7947 */ /* 0x000fec0003800000 */
.L_x_20602:
[----:B------:R0:W5:Y:S01]  /*7800*/  LDG.E.U8 R23, desc[UR36][R6.64] ;  /* 0x0000002406177981 */ /* 0x000162000c1e1100 */
[----:B------:R-:W-:Y:S05]  /*7810*/  BRA `(.L_x_20578) ;  /* 0x0000000000047947 */ /* 0x000fea0003800000 */
.L_x_20601:
[----:B------:R0:W5:Y:S02]  /*7820*/  LDG.E.U8 R23, desc[UR36][R6.64] ;  /* 0x0000002406177981 */ /* 0x000164000c1e1100 */
.L_x_20578:
        /* <DEDUP_REMOVED lines=18> */
.L_x_20609:
[----:B------:R0:W5:Y:S01]  /*7950*/  LDG.E.U8 R24, desc[UR36][R6.64] ;  /* 0x0000002406187981 */ /* 0x000162000c1e1100 */
[----:B------:R-:W-:Y:S05]  /*7960*/  BRA `(.L_x_20611) ;  /* 0x0000000c00607947 */ /* 0x000fea0003800000 */
.L_x_20608:
        /* <DEDUP_REMOVED lines=8> */
.L_x_20613:
[----:B------:R3:W5:Y:S01]  /*79f0*/  LDG.E.U8 R24, desc[UR36][R6.64] ;  /* 0x0000002406187981 */ /* 0x000762000c1e1100 */
[----:B------:R-:W-:Y:S05]  /*7a00*/  BRA `(.L_x_20611) ;  /* 0x0000000c00387947 */ /* 0x000fea0003800000 */
.L_x_20612:
[----:B------:R4:W5:Y:S01]  /*7a10*/  LDG.E.U16 R24, desc[UR36][R6.64] ;  /* 0x0000002406187981 */ /* 0x000962000c1e1500 */
[----:B------:R-:W-:Y:S05]  /*7a20*/  BRA `(.L_x_20611) ;  /* 0x0000000c00307947 */ /* 0x000fea0003800000 */
.L_x_20607:
        /* <DEDUP_REMOVED lines=10> */
.L_x_20615:
[----:B------:R-:W2:Y:S02]  /*7ad0*/  LDG.E.U16 R4, desc[UR36][R6.64] ;  /* 0x0000002406047981 */ /* 0x000ea4000c1e1500 */
[----:B--2---:R-:W-:-:S06]  /*7ae0*/  HADD2.F32 R4, -RZ, R4.H0_H0 ;  /* 0x20000004ff047230 */ /* 0x004fcc0000004100 */
[----:B------:R-:W0:Y:S02]  /*7af0*/  F2I.S64.TRUNC R4, R4 ;  /* 0x0000000400047311 */ /* 0x000e24000020d900 */
[----:B0-----:R-:W-:Y:S01]  /*7b00*/  PRMT R24, R4, 0x7610, R24 ;  /* 0x0000761004187816 */ /* 0x001fe20000000018 */
[----:B------:R-:W-:Y:S06]  /*7b10*/  BRA `(.L_x_20611) ;  /* 0x0000000800f47947 */ /* 0x000fec0003800000 */
.L_x_20614:
        /* <DEDUP_REMOVED lines=10> */
.L_x_20617:
[----:B------:R-:W2:Y:S02]  /*7bc0*/  LDG.E.U16 R6, desc[UR36][R6.64] ;  /* 0x0000002406067981 */ /* 0x000ea4000c1e1500 */
[----:B--2---:R-:W-:-:S06]  /*7bd0*/  HADD2.F32 R4, -RZ, R6.H0_H0 ;  /* 0x20000006ff047230 */ /* 0x004fcc0000004100 */
[----:B------:R-:W0:Y:S02]  /*7be0*/  F2I.S64.TRUNC R4, R4 ;  /* 0x0000000400047311 */ /* 0x000e24000020d900 */
[----:B0-----:R-:W-:Y:S01]  /*7bf0*/  PRMT R24, R4, 0x7610, R24 ;  /* 0x0000761004187816 */ /* 0x001fe20000000018 */
[----:B------:R-:W-:Y:S06]  /*7c00*/  BRA `(.L_x_20611) ;  /* 0x0000000800b87947 */ /* 0x000fec0003800000 */
.L_x_20616:
[----:B------:R-:W2:Y:S02]  /*7c10*/  LDG.E.64 R4, desc[UR36][R6.64] ;  /* 0x0000002406047981 */ /* 0x000ea4000c1e1b00 */
[----:B--2---:R-:W0:Y:S02]  /*7c20*/  F2I.S64.F64.TRUNC R4, R4 ;  /* 0x0000000400047311 */ /* 0x004e24000030d900 */
[----:B0-----:R-:W-:Y:S01]  /*7c30*/  PRMT R24, R4, 0x7610, R24 ;  /* 0x0000761004187816 */ /* 0x001fe20000000018 */
[----:B------:R-:W-:Y:S06]  /*7c40*/  BRA `(.L_x_20611) ;  /* 0x0000000800a87947 */ /* 0x000fec0003800000 */
.L_x_20606:
        /* <DEDUP_REMOVED lines=12> */
.L_x_20620:
[----:B------:R-:W2:Y:S02]  /*7d10*/  LDG.E.64 R6, desc[UR36][R6.64] ;  /* 0x0000002406067981 */ /* 0x000ea4000c1e1b00 */
[----:B--2---:R-:W0:Y:S02]  /*7d20*/  F2I.S64.F64.TRUNC R4, R6 ;  /* 0x0000000600047311 */ /* 0x004e24000030d900 */
[----:B0-----:R-:W-:Y:S01]  /*7d30*/  PRMT R24, R4, 0x7610, R24 ;  /* 0x0000761004187816 */ /* 0x001fe20000000018 */
[----:B------:R-:W-:Y:S06]  /*7d40*/  BRA `(.L_x_20611) ;  /* 0x0000000800687947 */ /* 0x000fec0003800000 */
.L_x_20619:
        /* <DEDUP_REMOVED lines=27> */
.L_x_20622:
        /* <DEDUP_REMOVED lines=15> */
.L_x_20621:
[----:B------:R-:W2:Y:S02]  /*7ff0*/  LDG.E.U16 R4, desc[UR36][R6.64] ;  /* 0x0000002406047981 */ /* 0x000ea4000c1e1500 */
[----:B--2---:R-:W-:-:S06]  /*8000*/  IMAD.U32 R4, R4, 0x10000, RZ ;  /* 0x0001000004047824 */ /* 0x004fcc00078e00ff */
[----:B------:R-:W0:Y:S02]  /*8010*/  F2I.S64.TRUNC R4, R4 ;  /* 0x0000000400047311 */ /* 0x000e24000020d900 */
[----:B0-----:R-:W-:Y:S01]  /*8020*/  PRMT R24, R4, 0x7610, R24 ;  /* 0x0000761004187816 */ /* 0x001fe20000000018 */
[----:B------:R-:W-:Y:S06]  /*8030*/  BRA `(.L_x_20611) ;  /* 0x0000000400ac7947 */ /* 0x000fec0003800000 */
.L_x_20618:
        /* <DEDUP_REMOVED lines=10> */
.L_x_20625:
        /* <DEDUP_REMOVED lines=21> */
.L_x_20629:
[----:B------:R-:W-:Y:S05]  /*8230*/  BSYNC.RECONVERGENT B1 ;  /* 0x0000000000017941 */ /* 0x000fea0003800200 */
.L_x_20628:
[----:B------:R-:W-:Y:S01]  /*8240*/  IMAD.SHL.U32 R0, R0, 0x100000, RZ ;  /* 0x0010000000007824 */ /* 0x000fe200078e00ff */
[----:B------:R-:W-:-:S04]  /*8250*/  LEA R3, R3, 0x3b800000, 0x17 ;  /* 0x3b80000003037811 */ /* 0x000fc800078eb8ff */
[----:B------:R-:W-:-:S07]  /*8260*/  LOP3.LUT R4, R3, R0, R7, 0xfe, !PT ;  /* 0x0000000003047212 */ /* 0x000fce00078efe07 */
.L_x_20627:
[----:B------:R-:W-:Y:S05]  /*8270*/  BSYNC.RECONVERGENT B0 ;  /* 0x0000000000007941 */ /* 0x000fea0003800200 */
.L_x_20626:
[----:B------:R-:W0:Y:S02]  /*8280*/  F2I.S64.TRUNC R4, R4 ;  /* 0x0000000400047311 */ /* 0x000e24000020d900 */
[----:B0-----:R-:W-:Y:S01]  /*8290*/  PRMT R24, R4, 0x7610, R24 ;  /* 0x0000761004187816 */ /* 0x001fe20000000018 */
[----:B------:R-:W-:Y:S06]  /*82a0*/  BRA `(.L_x_20611) ;  /* 0x0000000400107947 */ /* 0x000fec0003800000 */
.L_x_20624:
        /* <DEDUP_REMOVED lines=21> */
.L_x_20633:
[----:B------:R-:W-:Y:S05]  /*8400*/  BSYNC.RECONVERGENT B1 ;  /* 0x0000000000017941 */ /* 0x000fea0003800200 */
.L_x_20632:
[----:B------:R-:W-:Y:S01]  /*8410*/  IMAD.SHL.U32 R0, R0, 0x200000, RZ ;  /* 0x0020000000007824 */ /* 0x000fe200078e00ff */
[----:B------:R-:W-:-:S04]  /*8420*/  LEA R3, R3, 0x37800000, 0x17 ;  /* 0x3780000003037811 */ /* 0x000fc800078eb8ff */
[----:B------:R-:W-:-:S07]  /*8430*/  LOP3.LUT R4, R3, R0, R7, 0xfe, !PT ;  /* 0x0000000003047212 */ /* 0x000fce00078efe07 */
.L_x_20631:
[----:B------:R-:W-:Y:S05]  /*8440*/  BSYNC.RECONVERGENT B0 ;  /* 0x0000000000007941 */ /* 0x000fea0003800200 */
.L_x_20630:
[----:B------:R-:W0:Y:S02]  /*8450*/  F2I.S64.TRUNC R4, R4 ;  /* 0x0000000400047311 */ /* 0x000e24000020d900 */
[----:B0-----:R-:W-:Y:S01]  /*8460*/  PRMT R24, R4, 0x7610, R24 ;  /* 0x0000761004187816 */ /* 0x001fe20000000018 */
[----:B------:R-:W-:Y:S06]  /*8470*/  BRA `(.L_x_20611) ;  /* 0x00000000009c7947 */ /* 0x000fec0003800000 */
.L_x_20623:
        /* <DEDUP_REMOVED lines=14> */
.L_x_20637:
[----:B------:R-:W-:Y:S05]  /*8560*/  BSYNC.RECONVERGENT B0 ;  /* 0x0000000000007941 */ /* 0x000fea0003800200 */
.L_x_20636:
[----:B------:R-:W0:Y:S02]  /*8570*/  F2I.S64.TRUNC R4, R4 ;  /* 0x0000000400047311 */ /* 0x000e24000020d900 */
[----:B0-----:R-:W-:Y:S01]  /*8580*/  PRMT R24, R4, 0x7610, R24 ;  /* 0x0000761004187816 */ /* 0x001fe20000000018 */
[----:B------:R-:W-:Y:S06]  /*8590*/  BRA `(.L_x_20611) ;  /* 0x0000000000547947 */ /* 0x000fec0003800000 */
.L_x_20610:
        /* <DEDUP_REMOVED lines=16> */
.L_x_20638:
[----:B------:R-:W-:Y:S01]  /*86a0*/  PRMT R24, RZ, 0x7610, R24 ;  /* 0x00007610ff187816 */ /* 0x000fe20000000018 */
[----:B------:R-:W-:Y:S06]  /*86b0*/  BRA `(.L_x_20611) ;  /* 0x00000000000c7947 */ /* 0x000fec0003800000 */
.L_x_20635:
[----:B------:R0:W5:Y:S01]  /*86c0*/  LDG.E.U8 R24, desc[UR36][R6.64] ;  /* 0x0000002406187981 */ /* 0x000162000c1e1100 */
[----:B------:R-:W-:Y:S05]  /*86d0*/  BRA `(.L_x_20611) ;  /* 0x0000000000047947 */ /* 0x000fea0003800000 */
.L_x_20634:
[----:B------:R0:W5:Y:S02]  /*86e0*/  LDG.E.U8 R24, desc[UR36][R6.64] ;  /* 0x0000002406187981 */ /* 0x000164000c1e1100 */
.L_x_20611:
[----:B------:R-:W-:-:S07]  /*86f0*/  VIADD R27, R27, 0x80 ;  /* 0x000000801b1b7836 */ /* 0x000fce0000000000 */
.L_x_20539:
[----:B------:R-:W-:Y:S05]  /*8700*/  BSYNC.RECONVERGENT B6 ;  /* 0x0000000000067941 */ /* 0x000fea0003800200 */
.L_x_20538:
[----:B------:R-:W-:Y:S01]  /*8710*/  ISETP.GE.AND P0, PT, R27, R26, PT ;  /* 0x0000001a1b00720c */ /* 0x000fe20003f06270 */
[----:B------:R-:W-:Y:S01]  /*8720*/  BSSY.RECONVERGENT B6, `(.L_x_20639) ;  /* 0x00002cb000067945 */ /* 0x000fe20003800200 */
[----:B------:R-:W-:Y:S02]  /*8730*/  PRMT R25, RZ, 0x7610, R25 ;  /* 0x00007610ff197816 */ /* 0x000fe40000000019 */
[----:B------:R-:W-:Y:S02]  /*8740*/  PRMT R26, RZ, 0x7610, R26 ;  /* 0x00007610ff1a7816 */ /* 0x000fe4000000001a */
[----:B------:R-:W-:-:S07]  /*8750*/  PRMT R31, RZ, 0x7610, R31 ;  /* 0x00007610ff1f7816 */ /* 0x000fce000000001f */
[----:B------:R-:W-:Y:S05]  /*8760*/  @P0 BRA `(.L_x_20640) ;  /* 0x0000002c00180947 */ /* 0x000fea0003800000 */
        /* <DEDUP_REMOVED lines=19> */
.L_x_20644:
[----:B------:R0:W5:Y:S01]  /*88a0*/  LDG.E.U8 R26, desc[UR36][R4.64] ;  /* 0x00000024041a7981 */ /* 0x000162000c1e1100 */
[----:B------:R-:W-:Y:S05]  /*88b0*/  BRA `(.L_x_20646) ;  /* 0x0000000c00607947 */ /* 0x000fea0003800000 */
.L_x_20643:
        /* <DEDUP_REMOVED lines=8> */
.L_x_20648:
[----:B------:R0:W5:Y:S01]  /*8940*/  LDG.E.U8 R26, desc[UR36][R4.64] ;  /* 0x00000024041a7981 */ /* 0x000162000c1e1100 */
[----:B------:R-:W-:Y:S05]  /*8950*/  BRA `(.L_x_20646) ;  /* 0x0000000c00387947 */ /* 0x000fea0003800000 */
.L_x_20647:
[----:B------:R0:W5:Y:S01]  /*8960*/  LDG.E.U16 R26, desc[UR36][R4.64] ;  /* 0x00000024041a7981 */ /* 0x000162000c1e1500 */
[----:B------:R-:W-:Y:S05]  /*8970*/  BRA `(.L_x_20646) ;  /* 0x0000000c00307947 */ /* 0x000fea0003800000 */
.L_x_20642:
[----:B------:R-:W-:-:S09]  /*8980*/  UISETP.GT.AND UP0, UPT, UR4, 0x6, UPT ;  /* 0x000000060400788c */ /* 0x000fd2000bf04270 */
[----:B------:R-:W-:Y:S05]  /*8990*/  BRA.U UP0, `(.L_x_20649) ;  /* 0x0000000100347547 */ /* 0x000fea000b800000 */
[----:B------:R-:W-:-:S09]  /*89a0*/  UISETP.NE.AND UP0, UPT, UR4, 0x5, UPT ;  /* 0x000000050400788c */ /* 0x000fd2000bf05270 */
[----:B------:R-:W-:Y:S05]  /*89b0*/  BRA.U !UP0, `(.L_x_20650) ;  /* 0x0000000108187547 */ /* 0x000fea000b800000 */
[----:B------:R-:W-:-:S09]  /*89c0*/  UISETP.NE.AND UP0, UPT, UR4, 0x6, UPT ;  /* 0x000000060400788c */ /* 0x000fd2000bf05270 */
[----:B------:R-:W-:Y:S05]  /*89d0*/  BRA.U UP0, `(.L_x_20645) ;  /* 0x0000000900c47547 */ /* 0x000fea000b800000 */
[----:B--234-:R-:W2:Y:S02]  /*89e0*/  LDG.E R6, desc[UR36][R4.64] ;  /* 0x0000002404067981 */ /* 0x01cea4000c1e1900 */
[----:B--2---:R-:W0:Y:S02]  /*89f0*/  F2I.S64.TRUNC R6, R6 ;  /* 0x0000000600067311 */ /* 0x004e24000020d900 */
[----:B0-----:R-:W-:Y:S01]  /*8a00*/  PRMT R26, R6, 0x7610, R26 ;  /* 0x00007610061a7816 */ /* 0x001fe2000000001a */
[----:B------:R-:W-:Y:S06]  /*8a10*/  BRA `(.L_x_20646) ;  /* 0x0000000c00087947 */ /* 0x000fec0003800000 */
.L_x_20650:
[----:B--234-:R-:W2:Y:S02]  /*8a20*/  LDG.E.U16 R6, desc[UR36][R4.64] ;  /* 0x0000002404067981 */ /* 0x01cea4000c1e1500 */
[----:B--2---:R-:W-:-:S06]  /*8a30*/  HADD2.F32 R6, -RZ, R6.H0_H0 ;  /* 0x20000006ff067230 */ /* 0x004fcc0000004100 */
[----:B------:R-:W0:Y:S02]  /*8a40*/  F2I.S64.TRUNC R6, R6 ;  /* 0x0000000600067311 */ /* 0x000e24000020d900 */
[----:B0-----:R-:W-:Y:S01]  /*8a50*/  PRMT R26, R6, 0x7610, R26 ;  /* 0x00007610061a7816 */ /* 0x001fe2000000001a */
[----:B------:R-:W-:Y:S06]  /*8a60*/  BRA `(.L_x_20646) ;  /* 0x0000000800f47947 */ /* 0x000fec0003800000 */
.L_x_20649:
[----:B------:R-:W-:-:S09]  /*8a70*/  UISETP.NE.AND UP0, UPT, UR4, 0x7, UPT ;  /* 0x000000070400788c */ /* 0x000fd2000bf05270 */
[----:B------:R-:W-:Y:S05]  /*8a80*/  BRA.U !UP0, `(.L_x_20651) ;  /* 0x0000000108347547 */ /* 0x000fea000b800000 */
        /* <DEDUP_REMOVED lines=8> */
.L_x_20652:
[----:B------:R-:W2:Y:S02]  /*8b10*/  LDG.E.U16 R4, desc[UR36][R4.64] ;  /* 0x0000002404047981 */ /* 0x000ea4000c1e1500 */
[----:B--234-:R-:W-:-:S06]  /*8b20*/  HADD2.F32 R6, -RZ, R4.H0_H0 ;  /* 0x20000004ff067230 */ /* 0x01cfcc0000004100 */
[----:B------:R-:W0:Y:S02]  /*8b30*/  F2I.S64.TRUNC R6, R6 ;  /* 0x0000000600067311 */ /* 0x000e24000020d900 */
[----:B0-----:R-:W-:Y:S01]  /*8b40*/  PRMT R26, R6, 0x7610, R26 ;  /* 0x00007610061a7816 */ /* 0x001fe2000000001a */
[----:B------:R-:W-:Y:S06]  /*8b50*/  BRA `(.L_x_20646) ;  /* 0x0000000800b87947 */ /* 0x000fec0003800000 */
.L_x_20651:
[----:B------:R-:W2:Y:S02]  /*8b60*/  LDG.E.64 R4, desc[UR36][R4.64] ;  /* 0x0000002404047981 */ /* 0x000ea4000c1e1b00 */
[----:B--234-:R-:W0:Y:S02]  /*8b70*/  F2I.S64.F64.TRUNC R6, R4 ;  /* 0x0000000400067311 */ /* 0x01ce24000030d900 */
[----:B0-----:R-:W-:Y:S01]  /*8b80*/  PRMT R26, R6, 0x7610, R26 ;  /* 0x00007610061a7816 */ /* 0x001fe2000000001a */
[----:B------:R-:W-:Y:S06]  /*8b90*/  BRA `(.L_x_20646) ;  /* 0x0000000800a87947 */ /* 0x000fec0003800000 */
.L_x_20641:
        /* <DEDUP_REMOVED lines=12> */
.L_x_20655:
[----:B------:R-:W2:Y:S02]  /*8c60*/  LDG.E.64 R4, desc[UR36][R4.64] ;  /* 0x0000002404047981 */ /* 0x000ea4000c1e1b00 */
[----:B--234-:R-:W0:Y:S02]  /*8c70*/  F2I.S64.F64.TRUNC R6, R4 ;  /* 0x0000000400067311 */ /* 0x01ce24000030d900 */
[----:B0-----:R-:W-:Y:S01]  /*8c80*/  PRMT R26, R6, 0x7610, R26 ;  /* 0x00007610061a7816 */ /* 0x001fe2000000001a */
[----:B------:R-:W-:Y:S06]  /*8c90*/  BRA `(.L_x_20646) ;  /* 0x0000000800687947 */ /* 0x000fec0003800000 */
.L_x_20654:
[----:B------:R-:W-:-:S09]  /*8ca0*/  UISETP.NE.AND UP0, UPT, UR4, 0xf, UPT ;  /* 0x0000000f0400788c */ /* 0x000fd2000bf05270 */
[----:B------:R-:W-:Y:S05]  /*8cb0*/  BRA.U !UP0, `(.L_x_20656) ;  /* 0x0000000108a07547 */ /* 0x000fea000b800000 */
[----:B------:R-:W-:-:S09]  /*8cc0*/  UISETP.NE.AND UP0, UPT, UR4, 0x17, UPT ;  /* 0x000000170400788c */ /* 0x000fd2000bf05270 */
[----:B------:R-:W-:Y:S05]  /*8cd0*/  BRA.U !UP0, `(.L_x_20657) ;  /* 0x00000001085c7547 */ /* 0x000fea000b800000 */
[----:B------:R-:W-:-:S09]  /*8ce0*/  UISETP.NE.AND UP0, UPT, UR4, 0x18, UPT ;  /* 0x000000180400788c */ /* 0x000fd2000bf05270 */
[----:B------:R-:W-:Y:S05]  /*8cf0*/  BRA.U UP0, `(.L_x_20645) ;  /* 0x0000000500fc7547 */ /* 0x000fea000b800000 */
[----:B------:R-:W2:Y:S02]  /*8d00*/  LDG.E.U8 R0, desc[UR36][R4.64] ;  /* 0x0000002404007981 */ /* 0x000ea4000c1e1100 */
[----:B--234-:R-:W-:Y:S02]  /*8d10*/  IMAD.MOV.U32 R7, RZ, RZ, 0x1f ;  /* 0x0000001fff077424 */ /* 0x01cfe400078e00ff */
        /* <DEDUP_REMOVED lines=19> */
.L_x_20657:
[----:B------:R-:W2:Y:S02]  /*8e50*/  LDG.E.U8 R4, desc[UR36][R4.64] ;  /* 0x0000002404047981 */ /* 0x000ea4000c1e1100 */
[C---:B--2---:R-:W-:Y:S02]  /*8e60*/  IMAD.SHL.U32 R0, R4.reuse, 0x2000000, RZ ;  /* 0x0200000004007824 */ /* 0x044fe400078e00ff */
[----:B---34-:R-:W-:-:S03]  /*8e70*/  IMAD.SHL.U32 R6, R4, 0x100, RZ ;  /* 0x0000010004067824 */ /* 0x018fc600078e00ff */
        /* <DEDUP_REMOVED lines=12> */
.L_x_20656:
[----:B--234-:R-:W2:Y:S02]  /*8f40*/  LDG.E.U16 R6, desc[UR36][R4.64] ;  /* 0x0000002404067981 */ /* 0x01cea4000c1e1500 */
[----:B--2---:R-:W-:-:S06]  /*8f50*/  IMAD.U32 R6, R6, 0x10000, RZ ;  /* 0x0001000006067824 */ /* 0x004fcc00078e00ff */
[----:B------:R-:W0:Y:S02]  /*8f60*/  F2I.S64.TRUNC R6, R6 ;  /* 0x0000000600067311 */ /* 0x000e24000020d900 */
[----:B0-----:R-:W-:Y:S01]  /*8f70*/  PRMT R26, R6, 0x7610, R26 ;  /* 0x00007610061a7816 */ /* 0x001fe2000000001a */
[----:B------:R-:W-:Y:S06]  /*8f80*/  BRA `(.L_x_20646) ;  /* 0x0000000400ac7947 */ /* 0x000fec0003800000 */
.L_x_20653:
        /* <DEDUP_REMOVED lines=10> */
.L_x_20660:
        /* <DEDUP_REMOVED lines=12> */
[----:B---34-:R-:W-:Y:S01]  /*90f0*/  IMAD.U32 R7, R0, -0x80000000, RZ ;  /* 0x8000000000077824 */ /* 0x018fe200078e00ff */
        /* <DEDUP_REMOVED lines=8> */
.L_x_20664:
[----:B------:R-:W-:Y:S05]  /*9180*/  BSYNC.RECONVERGENT B1 ;  /* 0x0000000000017941 */ /* 0x000fea0003800200 */
.L_x_20663:
[----:B------:R-:W-:Y:S01]  /*9190*/  IMAD.SHL.U32 R0, R0, 0x100000, RZ ;  /* 0x0010000000007824 */ /* 0x000fe200078e00ff */
[----:B------:R-:W-:-:S04]  /*91a0*/  LEA R3, R3, 0x3b800000, 0x17 ;  /* 0x3b80000003037811 */ /* 0x000fc800078eb8ff */
[----:B------:R-:W-:-:S07]  /*91b0*/  LOP3.LUT R0, R3, R0, R7, 0xfe, !PT ;  /* 0x0000000003007212 */ /* 0x000fce00078efe07 */
.L_x_20662:
[----:B------:R-:W-:Y:S05]  /*91c0*/  BSYNC.RECONVERGENT B0 ;  /* 0x0000000000007941 */ /* 0x000fea0003800200 */
.L_x_20661:
[----:B------:R-:W0:Y:S02]  /*91d0*/  F2I.S64.TRUNC R4, R0 ;  /* 0x0000000000047311 */ /* 0x000e24000020d900 */
[----:B0-----:R-:W-:Y:S01]  /*91e0*/  PRMT R26, R4, 0x7610, R26 ;  /* 0x00007610041a7816 */ /* 0x001fe2000000001a */
[----:B------:R-:W-:Y:S06]  /*91f0*/  BRA `(.L_x_20646) ;  /* 0x0000000400107947 */ /* 0x000fec0003800000 */
.L_x_20659:
        /* <DEDUP_REMOVED lines=21> */
.L_x_20668:
[----:B------:R-:W-:Y:S05]  /*9350*/  BSYNC.RECONVERGENT B1 ;  /* 0x0000000000017941 */ /* 0x000fea0003800200 */
.L_x_20667:
[----:B------:R-:W-:Y:S01]  /*9360*/  IMAD.SHL.U32 R0, R0, 0x200000, RZ ;  /* 0x0020000000007824 */ /* 0x000fe200078e00ff */
[----:B------:R-:W-:-:S04]  /*9370*/  LEA R3, R3, 0x37800000, 0x17 ;  /* 0x3780000003037811 */ /* 0x000fc800078eb8ff */
[----:B------:R-:W-:-:S07]  /*9380*/  LOP3.LUT R0, R3, R0, R7, 0xfe, !PT ;  /* 0x0000000003007212 */ /* 0x000fce00078efe07 */
.L_x_20666:
[----:B------:R-:W-:Y:S05]  /*9390*/  BSYNC.RECONVERGENT B0 ;  /* 0x0000000000007941 */ /* 0x000fea0003800200 */
.L_x_20665:
[----:B------:R-:W0:Y:S02]  /*93a0*/  F2I.S64.TRUNC R4, R0 ;  /* 0x0000000000047311 */ /* 0x000e24000020d900 */
[----:B0-----:R-:W-:Y:S01]  /*93b0*/  PRMT R26, R4, 0x7610, R26 ;  /* 0x00007610041a7816 */ /* 0x001fe2000000001a */
[----:B------:R-:W-:Y:S06]  /*93c0*/  BRA `(.L_x_20646) ;  /* 0x00000000009c7947 */ /* 0x000fec0003800000 */
.L_x_20658:
        /* <DEDUP_REMOVED lines=14> */
.L_x_20672:
[----:B------:R-:W-:Y:S05]  /*94b0*/  BSYNC.RECONVERGENT B0 ;  /* 0x0000000000007941 */ /* 0x000fea0003800200 */
.L_x_20671:
[----:B------:R-:W0:Y:S02]  /*94c0*/  F2I.S64.TRUNC R4, R0 ;  /* 0x0000000000047311 */ /* 0x000e24000020d900 */
[----:B0-----:R-:W-:Y:S01]  /*94d0*/  PRMT R26, R4, 0x7610, R26 ;  /* 0x00007610041a7816 */ /* 0x001fe2000000001a */
[----:B------:R-:W-:Y:S06]  /*94e0*/  BRA `(.L_x_20646) ;  /* 0x0000000000547947 */ /* 0x000fec0003800000 */
.L_x_20645:
[----:B------:R-:W-:Y:S01]  /*94f0*/  MOV R14, 0x228 ;  /* 0x00000228000e7802 */ /* 0x000fe20000000f00 */
[----:B------:R-:W0:Y:S01]  /*9500*/  LDCU.64 UR4, c[0x4][0x218] ;  /* 0x01004300ff0477ac */ /* 0x000e220008000a00 */
[----:B------:R-:W-:Y:S02]  /*9510*/  IMAD.MOV.U32 R8, RZ, RZ, 0x4e ;  /* 0x0000004eff087424 */ /* 0x000fe400078e00ff */
[----:B------:R-:W-:Y:S01]  /*9520*/  IMAD.MOV.U32 R12, RZ, RZ, 0x1 ;  /* 0x00000001ff0c7424 */ /* 0x000fe200078e00ff */
[----:B------:R-:W2:Y:S01]  /*9530*/  LDCU.64 UR6, c[0x4][0x220] ;  /* 0x01004400ff0677ac */ /* 0x000ea20008000a00 */
[----:B------:R-:W1:Y:S01]  /*9540*/  LDC.64 R14, c[0x4][R14] ;  /* 0x010000000e0e7b82 */ /* 0x000e620000000a00 */
[----:B------:R-:W-:Y:S01]  /*9550*/  IMAD.MOV.U32 R13, RZ, RZ, RZ ;  /* 0x000000ffff0d7224 */ /* 0x000fe200078e00ff */
[----:B------:R-:W2:Y:S01]  /*9560*/  LDCU.64 UR8, c[0x4][0x10] ;  /* 0x01000200ff0877ac */ /* 0x000ea20008000a00 */
[----:B0-----:R-:W-:Y:S02]  /*9570*/  IMAD.U32 R4, RZ, RZ, UR4 ;  /* 0x00000004ff047e24 */ /* 0x001fe4000f8e00ff */
[----:B------:R-:W-:-:S02]  /*9580*/  IMAD.U32 R5, RZ, RZ, UR5 ;  /* 0x00000005ff057e24 */ /* 0x000fc4000f8e00ff */
[----:B--234-:R-:W-:Y:S02]  /*9590*/  IMAD.U32 R6, RZ, RZ, UR6 ;  /* 0x00000006ff067e24 */ /* 0x01cfe4000f8e00ff */
[----:B------:R-:W-:Y:S02]  /*95a0*/  IMAD.U32 R7, RZ, RZ, UR7 ;  /* 0x00000007ff077e24 */ /* 0x000fe4000f8e00ff */
[----:B------:R-:W-:Y:S02]  /*95b0*/  IMAD.U32 R10, RZ, RZ, UR8 ;  /* 0x00000008ff0a7e24 */ /* 0x000fe4000f8e00ff */
[----:B------:R-:W-:-:S07]  /*95c0*/  IMAD.U32 R11, RZ, RZ, UR9 ;  /* 0x00000009ff0b7e24 */ /* 0x000fce000f8e00ff */
[----:B------:R-:W-:-:S07]  /*95d0*/  LEPC R20, `(.L_x_20673) ;  /* 0x000000001014794e */ /* 0x000fce0000000000 */
[----:B-1---5:R-:W-:Y:S05]  /*95e0*/  CALL.ABS.NOINC R14 ;  /* 0x000000000e007343 */ /* 0x022fea0003c00000 */
.L_x_20673:
[----:B------:R-:W-:Y:S01]  /*95f0*/  PRMT R26, RZ, 0x7610, R26 ;  /* 0x00007610ff1a7816 */ /* 0x000fe2000000001a */
[----:B------:R-:W-:Y:S06]  /*9600*/  BRA `(.L_x_20646) ;  /* 0x00000000000c7947 */ /* 0x000fec0003800000 */
.L_x_20670:
[----:B------:R0:W5:Y:S01]  /*9610*/  LDG.E.U8 R26, desc[UR36][R4.64] ;  /* 0x00000024041a7981 */ /* 0x000162000c1e1100 */
[----:B------:R-:W-:Y:S05]  /*9620*/  BRA `(.L_x_20646) ;  /* 0x0000000000047947 */ /* 0x000fea0003800000 */
.L_x_20669:
[----:B------:R1:W5:Y:S02]  /*9630*/  LDG.E.U8 R26, desc[UR36][R4.64] ;  /* 0x00000024041a7981 */ /* 0x000364000c1e1100 */
.L_x_20646:
        /* <DEDUP_REMOVED lines=19> */
.L_x_20677:
[----:B------:R0:W5:Y:S01]  /*9770*/  LDG.E.U8 R31, desc[UR36][R4.64] ;  /* 0x00000024041f7981 */ /* 0x000162000c1e1100 */
[----:B------:R-:W-:Y:S05]  /*9780*/  BRA `(.L_x_20679) ;  /* 0x0000000c00607947 */ /* 0x000fea0003800000 */
.L_x_20676:
        /* <DEDUP_REMOVED lines=8> */
.L_x_20681:
[----:B------:R2:W5:Y:S01]  /*9810*/  LDG.E.U8 R31, desc[UR36][R4.64] ;  /* 0x00000024041f7981 */ /* 0x000562000c1e1100 */
[----:B------:R-:W-:Y:S05]  /*9820*/  BRA `(.L_x_20679) ;  /* 0x0000000c00387947 */ /* 0x000fea0003800000 */
.L_x_20680:
[----:B------:R0:W5:Y:S01]  /*9830*/  LDG.E.U16 R31, desc[UR36][R4.64] ;  /* 0x00000024041f7981 */ /* 0x000162000c1e1500 */
[----:B------:R-:W-:Y:S05]  /*9840*/  BRA `(.L_x_20679) ;  /* 0x0000000c00307947 */ /* 0x000fea0003800000 */
.L_x_20675:
[----:B------:R-:W-:-:S09]  /*9850*/  UISETP.GT.AND UP0, UPT, UR4, 0x6, UPT ;  /* 0x000000060400788c */ /* 0x000fd2000bf04270 */
[----:B------:R-:W-:Y:S05]  /*9860*/  BRA.U UP0, `(.L_x_20682) ;  /* 0x0000000100347547 */ /* 0x000fea000b800000 */
[----:B------:R-:W-:-:S09]  /*9870*/  UISETP.NE.AND UP0, UPT, UR4, 0x5, UPT ;  /* 0x000000050400788c */ /* 0x000fd2000bf05270 */
[----:B------:R-:W-:Y:S05]  /*9880*/  BRA.U !UP0, `(.L_x_20683) ;  /* 0x0000000108187547 */ /* 0x000fea000b800000 */
[----:B------:R-:W-:-:S09]  /*9890*/  UISETP.NE.AND UP0, UPT, UR4, 0x6, UPT ;  /* 0x000000060400788c */ /* 0x000fd2000bf05270 */
[----:B------:R-:W-:Y:S05]  /*98a0*/  BRA.U UP0, `(.L_x_20678) ;  /* 0x0000000900c47547 */ /* 0x000fea000b800000 */
[----:B---34-:R-:W2:Y:S02]  /*98b0*/  LDG.E R6, desc[UR36][R4.64] ;  /* 0x0000002404067981 */ /* 0x018ea4000c1e1900 */
[----:B--2---:R-:W0:Y:S02]  /*98c0*/  F2I.S64.TRUNC R6, R6 ;  /* 0x0000000600067311 */ /* 0x004e24000020d900 */
[----:B0-----:R-:W-:Y:S01]  /*98d0*/  PRMT R31, R6, 0x7610, R31 ;  /* 0x00007610061f7816 */ /* 0x001fe2000000001f */
[----:B------:R-:W-:Y:S06]  /*98e0*/  BRA `(.L_x_20679) ;  /* 0x0000000c00087947 */ /* 0x000fec0003800000 */
.L_x_20683:
[----:B---34-:R-:W2:Y:S02]  /*98f0*/  LDG.E.U16 R6, desc[UR36][R4.64] ;  /* 0x0000002404067981 */ /* 0x018ea4000c1e1500 */
[----:B--2---:R-:W-:-:S06]  /*9900*/  HADD2.F32 R6, -RZ, R6.H0_H0 ;  /* 0x20000006ff067230 */ /* 0x004fcc0000004100 */
[----:B------:R-:W0:Y:S02]  /*9910*/  F2I.S64.TRUNC R6, R6 ;  /* 0x0000000600067311 */ /* 0x000e24000020d900 */
[----:B0-----:R-:W-:Y:S01]  /*9920*/  PRMT R31, R6, 0x7610, R31 ;  /* 0x00007610061f7816 */ /* 0x001fe2000000001f */
[----:B------:R-:W-:Y:S06]  /*9930*/  BRA `(.L_x_20679) ;  /* 0x0000000800f47947 */ /* 0x000fec0003800000 */
.L_x_20682:
[----:B------:R-:W-:-:S09]  /*9940*/  UISETP.NE.AND UP0, UPT, UR4, 0x7, UPT ;  /* 0x000000070400788c */ /* 0x000fd2000bf05270 */
[----:B------:R-:W-:Y:S05]  /*9950*/  BRA.U !UP0, `(.L_x_20684) ;  /* 0x0000000108347547 */ /* 0x000fea000b800000 */
        /* <DEDUP_REMOVED lines=8> */
.L_x_20685:
[----:B------:R-:W3:Y:S02]  /*99e0*/  LDG.E.U16 R4, desc[UR36][R4.64] ;  /* 0x0000002404047981 */ /* 0x000ee4000c1e1500 */
[----:B---34-:R-:W-:-:S06]  /*99f0*/  HADD2.F32 R6, -RZ, R4.H0_H0 ;  /* 0x20000004ff067230 */ /* 0x018fcc0000004100 */
[----:B------:R-:W0:Y:S02]  /*9a00*/  F2I.S64.TRUNC R6, R6 ;  /* 0x0000000600067311 */ /* 0x000e24000020d900 */
[----:B0-----:R-:W-:Y:S01]  /*9a10*/  PRMT R31, R6, 0x7610, R31 ;  /* 0x00007610061f7816 */ /* 0x001fe2000000001f */
[----:B------:R-:W-:Y:S06]  /*9a20*/  BRA `(.L_x_20679) ;  /* 0x0000000800b87947 */ /* 0x000fec0003800000 */
.L_x_20684:
[----:B---34-:R-:W2:Y:S02]  /*9a30*/  LDG.E.64 R6, desc[UR36][R4.64] ;  /* 0x0000002404067981 */ /* 0x018ea4000c1e1b00 */
[----:B--2---:R-:W0:Y:S02]  /*9a40*/  F2I.S64.F64.TRUNC R6, R6 ;  /* 0x0000000600067311 */ /* 0x004e24000030d900 */
[----:B0-----:R-:W-:Y:S01]  /*9a50*/  PRMT R31, R6, 0x7610, R31 ;  /* 0x00007610061f7816 */ /* 0x001fe2000000001f */
[----:B------:R-:W-:Y:S06]  /*9a60*/  BRA `(.L_x_20679) ;  /* 0x0000000800a87947 */ /* 0x000fec0003800000 */
.L_x_20674:
        /* <DEDUP_REMOVED lines=12> */
.L_x_20688:
[----:B---34-:R-:W2:Y:S02]  /*9b30*/  LDG.E.64 R6, desc[UR36][R4.64] ;  /* 0x0000002404067981 */ /* 0x018ea4000c1e1b00 */
[----:B--2---:R-:W0:Y:S02]  /*9b40*/  F2I.S64.F64.TRUNC R6, R6 ;  /* 0x0000000600067311 */ /* 0x004e24000030d900 */
[----:B0-----:R-:W-:Y:S01]  /*9b50*/  PRMT R31, R6, 0x7610, R31 ;  /* 0x00007610061f7816 */ /* 0x001fe2000000001f */
[----:B------:R-:W-:Y:S06]  /*9b60*/  BRA `(.L_x_20679) ;  /* 0x0000000800687947 */ /* 0x000fec0003800000 */
.L_x_20687:
        /* <DEDUP_REMOVED lines=27> */
.L_x_20690:
        /* <DEDUP_REMOVED lines=15> */
.L_x_20689:
[----:B---34-:R-:W2:Y:S02]  /*9e10*/  LDG.E.U16 R6, desc[UR36][R4.64] ;  /* 0x0000002404067981 */ /* 0x018ea4000c1e1500 */
[----:B--2---:R-:W-:-:S06]  /*9e20*/  IMAD.U32 R6, R6, 0x10000, RZ ;  /* 0x0001000006067824 */ /* 0x004fcc00078e00ff */
[----:B------:R-:W0:Y:S02]  /*9e30*/  F2I.S64.TRUNC R6, R6 ;  /* 0x0000000600067311 */ /* 0x000e24000020d900 */
[----:B0-----:R-:W-:Y:S01]  /*9e40*/  PRMT R31, R6, 0x7610, R31 ;  /* 0x00007610061f7816 */ /* 0x001fe2000000001f */
[----:B------:R-:W-:Y:S06]  /*9e50*/  BRA `(.L_x_20679) ;  /* 0x0000000400ac7947 */ /* 0x000fec0003800000 */
.L_x_20686:
        /* <DEDUP_REMOVED lines=10> */
.L_x_20693:
        /* <DEDUP_REMOVED lines=21> */
.L_x_20697:
[----:B------:R-:W-:Y:S05]  /*a050*/  BSYNC.RECONVERGENT B1 ;  /* 0x0000000000017941 */ /* 0x000fea0003800200 */
.L_x_20696:
[----:B------:R-:W-:Y:S01]  /*a060*/  IMAD.SHL.U32 R0, R0, 0x100000, RZ ;  /* 0x0010000000007824 */ /* 0x000fe200078e00ff */
[----:B------:R-:W-:-:S04]  /*a070*/  LEA R3, R3, 0x3b800000, 0x17 ;  /* 0x3b80000003037811 */ /* 0x000fc800078eb8ff */
[----:B------:R-:W-:-:S07]  /*a080*/  LOP3.LUT R0, R3, R0, R7, 0xfe, !PT ;  /* 0x0000000003007212 */ /* 0x000fce00078efe07 */
.L_x_20695:
[----:B------:R-:W-:Y:S05]  /*a090*/  BSYNC.RECONVERGENT B0 ;  /* 0x0000000000007941 */ /* 0x000fea0003800200 */
.L_x_20694:
[----:B------:R-:W0:Y:S02]  /*a0a0*/  F2I.S64.TRUNC R4, R0 ;  /* 0x0000000000047311 */ /* 0x000e24000020d900 */
[----:B0-----:R-:W-:Y:S01]  /*a0b0*/  PRMT R31, R4, 0x7610, R31 ;  /* 0x00007610041f7816 */ /* 0x001fe2000000001f */
[----:B------:R-:W-:Y:S06]  /*a0c0*/  BRA `(.L_x_20679) ;  /* 0x0000000400107947 */ /* 0x000fec0003800000 */
.L_x_20692:
        /* <DEDUP_REMOVED lines=21> */
.L_x_20701:
[----:B------:R-:W-:Y:S05]  /*a220*/  BSYNC.RECONVERGENT B1 ;  /* 0x0000000000017941 */ /* 0x000fea0003800200 */
.L_x_20700:
[----:B------:R-:W-:Y:S01]  /*a230*/  IMAD.SHL.U32 R0, R0, 0x200000, RZ ;  /* 0x0020000000007824 */ /* 0x000fe200078e00ff */
[----:B------:R-:W-:-:S04]  /*a240*/  LEA R3, R3, 0x37800000, 0x17 ;  /* 0x3780000003037811 */ /* 0x000fc800078eb8ff */
[----:B------:R-:W-:-:S07]  /*a250*/  LOP3.LUT R0, R3, R0, R7, 0xfe, !PT ;  /* 0x0000000003007212 */ /* 0x000fce00078efe07 */
.L_x_20699:
[----:B------:R-:W-:Y:S05]  /*a260*/  BSYNC.RECONVERGENT B0 ;  /* 0x0000000000007941 */ /* 0x000fea0003800200 */
.L_x_20698:
[----:B------:R-:W0:Y:S02]  /*a270*/  F2I.S64.TRUNC R4, R0 ;  /* 0x0000000000047311 */ /* 0x000e24000020d900 */
[----:B0-----:R-:W-:Y:S01]  /*a280*/  PRMT R31, R4, 0x7610, R31 ;  /* 0x00007610041f7816 */ /* 0x001fe2000000001f */
[----:B------:R-:W-:Y:S06]  /*a290*/  BRA `(.L_x_20679) ;  /* 0x00000000009c7947 */ /* 0x000fec0003800000 */
.L_x_20691:
        /* <DEDUP_REMOVED lines=14> */
.L_x_20705:
[----:B------:R-:W-:Y:S05]  /*a380*/  BSYNC.RECONVERGENT B0 ;  /* 0x0000000000007941 */ /* 0x000fea0003800200 */
.L_x_20704:
[----:B------:R-:W0:Y:S02]  /*a390*/  F2I.S64.TRUNC R4, R0 ;  /* 0x0000000000047311 */ /* 0x000e24000020d900 */
[----:B0-----:R-:W-:Y:S01]  /*a3a0*/  PRMT R31, R4, 0x7610, R31 ;  /* 0x00007610041f7816 */ /* 0x001fe2000000001f */
[----:B------:R-:W-:Y:S06]  /*a3b0*/  BRA `(.L_x_20679) ;  /* 0x0000000000547947 */ /* 0x000fec0003800000 */
.L_x_20678:
        /* <DEDUP_REMOVED lines=10> */
[----:B---34-:R-:W-:Y:S02]  /*a460*/  IMAD.U32 R6, RZ, RZ, UR6 ;  /* 0x00000006ff067e24 */ /* 0x018fe4000f8e00ff */
[----:B------:R-:W-:Y:S02]  /*a470*/  IMAD.U32 R7, RZ, RZ, UR7 ;  /* 0x00000007ff077e24 */ /* 0x000fe4000f8e00ff */
[----:B--2---:R-:W-:Y:S02]  /*a480*/  IMAD.U32 R10, RZ, RZ, UR8 ;  /* 0x00000008ff0a7e24 */ /* 0x004fe4000f8e00ff */
[----:B------:R-:W-:-:S07]  /*a490*/  IMAD.U32 R11, RZ, RZ, UR9 ;  /* 0x00000009ff0b7e24 */ /* 0x000fce000f8e00ff */
[----:B------:R-:W-:-:S07]  /*a4a0*/  LEPC R20, `(.L_x_20706) ;  /* 0x000000001014794e */ /* 0x000fce0000000000 */
[----:B-1---5:R-:W-:Y:S05]  /*a4b0*/  CALL.ABS.NOINC R14 ;  /* 0x000000000e007343 */ /* 0x022fea0003c00000 */
.L_x_20706:
[----:B------:R-:W-:Y:S01]  /*a4c0*/  PRMT R31, RZ, 0x7610, R31 ;  /* 0x00007610ff1f7816 */ /* 0x000fe2000000001f */
[----:B------:R-:W-:Y:S06]  /*a4d0*/  BRA `(.L_x_20679) ;  /* 0x00000000000c7947 */ /* 0x000fec0003800000 */
.L_x_20703:
[----:B------:R0:W5:Y:S01]  /*a4e0*/  LDG.E.U8 R31, desc[UR36][R4.64] ;  /* 0x00000024041f7981 */ /* 0x000162000c1e1100 */
[----:B------:R-:W-:Y:S05]  /*a4f0*/  BRA `(.L_x_20679) ;  /* 0x0000000000047947 */ /* 0x000fea0003800000 */
.L_x_20702:
[----:B------:R0:W5:Y:S02]  /*a500*/  LDG.E.U8 R31, desc[UR36][R4.64] ;  /* 0x00000024041f7981 */ /* 0x000164000c1e1100 */
.L_x_20679:
        /* <DEDUP_REMOVED lines=19> */
.L_x_20710:
[----:B------:R0:W5:Y:S01]  /*a640*/  LDG.E.U8 R25, desc[UR36][R4.64] ;  /* 0x0000002404197981 */ /* 0x000162000c1e1100 */
[----:B------:R-:W-:Y:S05]  /*a650*/  BRA `(.L_x_20640) ;  /* 0x0000000c005c7947 */ /* 0x000fea0003800000 */
.L_x_20709:
        /* <DEDUP_REMOVED lines=8> */
.L_x_20713:
[----:B------:R0:W5:Y:S01]  /*a6e0*/  LDG.E.U8 R25, desc[UR36][R4.64] ;  /* 0x0000002404197981 */ /* 0x000162000c1e1100 */
[----:B------:R-:W-:Y:S05]  /*a6f0*/  BRA `(.L_x_20640) ;  /* 0x0000000c00347947 */ /* 0x000fea0003800000 */
.L_x_20712:
[----:B------:R0:W5:Y:S01]  /*a700*/  LDG.E.U16 R25, desc[UR36][R4.64] ;  /* 0x0000002404197981 */ /* 0x000162000c1e1500 */
[----:B------:R-:W-:Y:S05]  /*a710*/  BRA `(.L_x_20640) ;  /* 0x0000000c002c7947 */ /* 0x000fea0003800000 */
.L_x_20708:
[----:B------:R-:W-:-:S09]  /*a720*/  UISETP.GT.AND UP0, UPT, UR4, 0x6, UPT ;  /* 0x000000060400788c */ /* 0x000fd2000bf04270 */
[----:B------:R-:W-:Y:S05]  /*a730*/  BRA.U UP0, `(.L_x_20714) ;  /* 0x0000000100347547 */ /* 0x000fea000b800000 */
[----:B------:R-:W-:-:S09]  /*a740*/  UISETP.NE.AND UP0, UPT, UR4, 0x5, UPT ;  /* 0x000000050400788c */ /* 0x000fd2000bf05270 */
[----:B------:R-:W-:Y:S05]  /*a750*/  BRA.U !UP0, `(.L_x_20715) ;  /* 0x0000000108187547 */ /* 0x000fea000b800000 */
[----:B------:R-:W-:-:S09]  /*a760*/  UISETP.NE.AND UP0, UPT, UR4, 0x6, UPT ;  /* 0x000000060400788c */ /* 0x000fd2000bf05270 */
[----:B------:R-:W-:Y:S05]  /*a770*/  BRA.U UP0, `(.L_x_20711) ;  /* 0x0000000900c47547 */ /* 0x000fea000b800000 */
[----:B----4-:R-:W2:Y:S02]  /*a780*/  LDG.E R6, desc[UR36][R4.64] ;  /* 0x0000002404067981 */ /* 0x010ea4000c1e1900 */
[----:B--2---:R-:W0:Y:S02]  /*a790*/  F2I.S64.TRUNC R6, R6 ;  /* 0x0000000600067311 */ /* 0x004e24000020d900 */
[----:B0-----:R-:W-:Y:S01]  /*a7a0*/  PRMT R25, R6, 0x7610, R25 ;  /* 0x0000761006197816 */ /* 0x001fe20000000019 */
[----:B------:R-:W-:Y:S06]  /*a7b0*/  BRA `(.L_x_20640) ;  /* 0x0000000c00047947 */ /* 0x000fec0003800000 */
.L_x_20715:
[----:B----4-:R-:W2:Y:S02]  /*a7c0*/  LDG.E.U16 R6, desc[UR36][R4.64] ;  /* 0x0000002404067981 */ /* 0x010ea4000c1e1500 */
[----:B--2---:R-:W-:-:S06]  /*a7d0*/  HADD2.F32 R6, -RZ, R6.H0_H0 ;  /* 0x20000006ff067230 */ /* 0x004fcc0000004100 */
[----:B------:R-:W0:Y:S02]  /*a7e0*/  F2I.S64.TRUNC R6, R6 ;  /* 0x0000000600067311 */ /* 0x000e24000020d900 */
[----:B0-----:R-:W-:Y:S01]  /*a7f0*/  PRMT R25, R6, 0x7610, R25 ;  /* 0x0000761006197816 */ /* 0x001fe20000000019 */
[----:B------:R-:W-:Y:S06]  /*a800*/  BRA `(.L_x_20640) ;  /* 0x0000000800f07947 */ /* 0x000fec0003800000 */
.L_x_20714:
[----:B------:R-:W-:-:S09]  /*a810*/  UISETP.NE.AND UP0, UPT, UR4, 0x7, UPT ;  /* 0x000000070400788c */ /* 0x000fd2000bf05270 */
[----:B------:R-:W-:Y:S05]  /*a820*/  BRA.U !UP0, `(.L_x_20716) ;  /* 0x0000000108347547 */ /* 0x000fea000b800000 */
        /* <DEDUP_REMOVED lines=8> */
.L_x_20717:
[----:B------:R-:W4:Y:S02]  /*a8b0*/  LDG.E.U16 R4, desc[UR36][R4.64] ;  /* 0x0000002404047981 */ /* 0x000f24000c1e1500 */
[----:B----4-:R-:W-:-:S06]  /*a8c0*/  HADD2.F32 R6, -RZ, R4.H0_H0 ;  /* 0x20000004ff067230 */ /* 0x010fcc0000004100 */
[----:B------:R-:W0:Y:S02]  /*a8d0*/  F2I.S64.TRUNC R6, R6 ;  /* 0x0000000600067311 */ /* 0x000e24000020d900 */
[----:B0-----:R-:W-:Y:S01]  /*a8e0*/  PRMT R25, R6, 0x7610, R25 ;  /* 0x0000761006197816 */ /* 0x001fe20000000019 */
[----:B------:R-:W-:Y:S06]  /*a8f0*/  BRA `(.L_x_20640) ;  /* 0x0000000800b47947 */ /* 0x000fec0003800000 */
.L_x_20716:
[----:B------:R-:W4:Y:S02]  /*a900*/  LDG.E.64 R4, desc[UR36][R4.64] ;  /* 0x0000002404047981 */ /* 0x000f24000c1e1b00 */
[----:B----4-:R-:W0:Y:S02]  /*a910*/  F2I.S64.F64.TRUNC R6, R4 ;  /* 0x0000000400067311 */ /* 0x010e24000030d900 */
[----:B0-----:R-:W-:Y:S01]  /*a920*/  PRMT R25, R6, 0x7610, R25 ;  /* 0x0000761006197816 */ /* 0x001fe20000000019 */
[----:B------:R-:W-:Y:S06]  /*a930*/  BRA `(.L_x_20640) ;  /* 0x0000000800a47947 */ /* 0x000fec0003800000 */
.L_x_20707:
        /* <DEDUP_REMOVED lines=12> */
.L_x_20720:
[----:B------:R-:W4:Y:S02]  /*aa00*/  LDG.E.64 R4, desc[UR36][R4.64] ;  /* 0x0000002404047981 */ /* 0x000f24000c1e1b00 */
[----:B----4-:R-:W0:Y:S02]  /*aa10*/  F2I.S64.F64.TRUNC R6, R4 ;  /* 0x0000000400067311 */ /* 0x010e24000030d900 */
[----:B0-----:R-:W-:Y:S01]  /*aa20*/  PRMT R25, R6, 0x7610, R25 ;  /* 0x0000761006197816 */ /* 0x001fe20000000019 */
[----:B------:R-:W-:Y:S06]  /*aa30*/  BRA `(.L_x_20640) ;  /* 0x0000000800647947 */ /* 0x000fec0003800000 */
.L_x_20719:
[----:B------:R-:W-:-:S09]  /*aa40*/  UISETP.NE.AND UP0, UPT, UR4, 0xf, UPT ;  /* 0x0000000f0400788c */ /* 0x000fd2000bf05270 */
[----:B------:R-:W-:Y:S05]  /*aa50*/  BRA.U !UP0, `(.L_x_20721) ;  /* 0x0000000108a07547 */ /* 0x000fea000b800000 */
[----:B------:R-:W-:-:S09]  /*aa60*/  UISETP.NE.AND UP0, UPT, UR4, 0x17, UPT ;  /* 0x000000170400788c */ /* 0x000fd2000bf05270 */
[----:B------:R-:W-:Y:S05]  /*aa70*/  BRA.U !UP0, `(.L_x_20722) ;  /* 0x00000001085c7547 */ /* 0x000fea000b800000 */
[----:B------:R-:W-:-:S09]  /*aa80*/  UISETP.NE.AND UP0, UPT, UR4, 0x18, UPT ;  /* 0x000000180400788c */ /* 0x000fd2000bf05270 */
[----:B------:R-:W-:Y:S05]  /*aa90*/  BRA.U UP0, `(.L_x_20711) ;  /* 0x0000000500fc7547 */ /* 0x000fea000b800000 */
[----:B------:R-:W2:Y:S01]  /*aaa0*/  LDG.E.U8 R0, desc[UR36][R4.64] ;  /* 0x0000002404007981 */ /* 0x000ea2000c1e1100 */
[----:B----4-:R-:W-:Y:S02]  /*aab0*/  IMAD.MOV.U32 R7, RZ, RZ, 0x1f ;  /* 0x0000001fff077424 */ /* 0x010fe400078e00ff */
        /* <DEDUP_REMOVED lines=19> */
.L_x_20722:
[----:B------:R-:W2:Y:S02]  /*abf0*/  LDG.E.U8 R4, desc[UR36][R4.64] ;  /* 0x0000002404047981 */ /* 0x000ea4000c1e1100 */
[C---:B--2---:R-:W-:Y:S02]  /*ac00*/  IMAD.SHL.U32 R0, R4.reuse, 0x2000000, RZ ;  /* 0x0200000004007824 */ /* 0x044fe400078e00ff */
[----:B----4-:R-:W-:-:S03]  /*ac10*/  IMAD.SHL.U32 R6, R4, 0x100, RZ ;  /* 0x0000010004067824 */ /* 0x010fc600078e00ff */
        /* <DEDUP_REMOVED lines=12> */
.L_x_20721:
[----:B----4-:R-:W2:Y:S02]  /*ace0*/  LDG.E.U16 R6, desc[UR36][R4.64] ;  /* 0x0000002404067981 */ /* 0x010ea4000c1e1500 */
[----:B--2---:R-:W-:-:S06]  /*acf0*/  IMAD.U32 R6, R6, 0x10000, RZ ;  /* 0x0001000006067824 */ /* 0x004fcc00078e00ff */
[----:B------:R-:W0:Y:S02]  /*ad00*/  F2I.S64.TRUNC R6, R6 ;  /* 0x0000000600067311 */ /* 0x000e24000020d900 */
[----:B0-----:R-:W-:Y:S01]  /*ad10*/  PRMT R25, R6, 0x7610, R25 ;  /* 0x0000761006197816 */ /* 0x001fe20000000019 */
[----:B------:R-:W-:Y:S06]  /*ad20*/  BRA `(.L_x_20640) ;  /* 0x0000000400a87947 */ /* 0x000fec0003800000 */
.L_x_20718:
        /* <DEDUP_REMOVED lines=10> */
.L_x_20725:
        /* <DEDUP_REMOVED lines=12> */
[----:B----4-:R-:W-:Y:S01]  /*ae90*/  IMAD.U32 R7, R0, -0x80000000, RZ ;  /* 0x8000000000077824 */ /* 0x010fe200078e00ff */
        /* <DEDUP_REMOVED lines=8> */
.L_x_20729:
[----:B------:R-:W-:Y:S05]  /*af20*/  BSYNC.RECONVERGENT B1 ;  /* 0x0000000000017941 */ /* 0x000fea0003800200 */
.L_x_20728:
[----:B------:R-:W-:Y:S01]  /*af30*/  IMAD.SHL.U32 R0, R0, 0x100000, RZ ;  /* 0x0010000000007824 */ /* 0x000fe200078e00ff */
[----:B------:R-:W-:-:S04]  /*af40*/  LEA R3, R3, 0x3b800000, 0x17 ;  /* 0x3b80000003037811 */ /* 0x000fc800078eb8ff */
[----:B------:R-:W-:-:S07]  /*af50*/  LOP3.LUT R0, R3, R0, R7, 0xfe, !PT ;  /* 0x0000000003007212 */ /* 0x000fce00078efe07 */
.L_x_20727:
[----:B------:R-:W-:Y:S05]  /*af60*/  BSYNC.RECONVERGENT B0 ;  /* 0x0000000000007941 */ /* 0x000fea0003800200 */
.L_x_20726:
[----:B------:R-:W0:Y:S02]  /*af70*/  F2I.S64.TRUNC R4, R0 ;  /* 0x0000000000047311 */ /* 0x000e24000020d900 */
[----:B0-----:R-:W-:Y:S01]  /*af80*/  PRMT R25, R4, 0x7610, R25 ;  /* 0x0000761004197816 */ /* 0x001fe20000000019 */
[----:B------:R-:W-:Y:S06]  /*af90*/  BRA `(.L_x_20640) ;  /* 0x00000004000c7947 */ /* 0x000fec0003800000 */
.L_x_20724:
        /* <DEDUP_REMOVED lines=21> */
.L_x_20733:
[----:B------:R-:W-:Y:S05]  /*b0f0*/  BSYNC.RECONVERGENT B1 ;  /* 0x0000000000017941 */ /* 0x000fea0003800200 */
.L_x_20732:
[----:B------:R-:W-:Y:S01]  /*b100*/  IMAD.SHL.U32 R0, R0, 0x200000, RZ ;  /* 0x0020000000007824 */ /* 0x000fe200078e00ff */
[----:B------:R-:W-:-:S04]  /*b110*/  LEA R3, R3, 0x37800000, 0x17 ;  /* 0x3780000003037811 */ /* 0x000fc800078eb8ff */
[----:B------:R-:W-:-:S07]  /*b120*/  LOP3.LUT R0, R3, R0, R7, 0xfe, !PT ;  /* 0x0000000003007212 */ /* 0x000fce00078efe07 */
.L_x_20731:
[----:B------:R-:W-:Y:S05]  /*b130*/  BSYNC.RECONVERGENT B0 ;  /* 0x0000000000007941 */ /* 0x000fea0003800200 */
.L_x_20730:
[----:B------:R-:W0:Y:S02]  /*b140*/  F2I.S64.TRUNC R4, R0 ;  /* 0x0000000000047311 */ /* 0x000e24000020d900 */
[----:B0-----:R-:W-:Y:S01]  /*b150*/  PRMT R25, R4, 0x7610, R25 ;  /* 0x0000761004197816 */ /* 0x001fe20000000019 */
[----:B------:R-:W-:Y:S06]  /*b160*/  BRA `(.L_x_20640) ;  /* 0x0000000000987947 */ /* 0x000fec0003800000 */
.L_x_20723:
        /* <DEDUP_REMOVED lines=14> */
.L_x_20737:
[----:B------:R-:W-:Y:S05]  /*b250*/  BSYNC.RECONVERGENT B0 ;  /* 0x0000000000007941 */ /* 0x000fea0003800200 */
.L_x_20736:
[----:B------:R-:W0:Y:S02]  /*b260*/  F2I.S64.TRUNC R4, R0 ;  /* 0x0000000000047311 */ /* 0x000e24000020d900 */
[----:B0-----:R-:W-:Y:S01]  /*b270*/  PRMT R25, R4, 0x7610, R25 ;  /* 0x0000761004197816 */ /* 0x001fe20000000019 */
[----:B------:R-:W-:Y:S06]  /*b280*/  BRA `(.L_x_20640) ;  /* 0x0000000000507947 */ /* 0x000fec0003800000 */
.L_x_20711:
        /* <DEDUP_REMOVED lines=15> */
[----:B-1---5:R-:W-:Y:S05]  /*b380*/  CALL.ABS.NOINC R14 ;  /* 0x000000000e007343 */ /* 0x022fea0003c00000 */
.L_x_20738:
[----:B------:R-:W-:Y:S05]  /*b390*/  BRA `(.L_x_20640) ;  /* 0x00000000000c7947 */ /* 0x000fea0003800000 */
.L_x_20735:
[----:B------:R0:W5:Y:S01]  /*b3a0*/  LDG.E.U8 R25, desc[UR36][R4.64] ;  /* 0x0000002404197981 */ /* 0x000162000c1e1100 */
[----:B------:R-:W-:Y:S05]  /*b3b0*/  BRA `(.L_x_20640) ;  /* 0x0000000000047947 */ /* 0x000fea0003800000 */
.L_x_20734:
[----:B------:R0:W5:Y:S02]  /*b3c0*/  LDG.E.U8 R25, desc[UR36][R4.64] ;  /* 0x0000002404197981 */ /* 0x000164000c1e1100 */
.L_x_20640:
[----:B------:R-:W-:Y:S05]  /*b3d0*/  BSYNC.RECONVERGENT B6 ;  /* 0x0000000000067941 */ /* 0x000fea0003800200 */
.L_x_20639:
[----:B------:R-:W1:Y:S01]  /*b3e0*/  LDCU.U8 UR5, c[0x0][0x388] ;  /* 0x00007100ff0577ac */ /* 0x000e620008000000 */
[----:B------:R-:W1:Y:S01]  /*b3f0*/  LDC R3, c[0x0][0x380] ;  /* 0x0000e000ff037b82 */ /* 0x000e620000000800 */
[----:B-----5:R-:W-:Y:S01]  /*b400*/  PRMT R19, R19, 0x9910, RZ ;  /* 0x0000991013137816 */ /* 0x020fe200000000ff */
[----:B------:R-:W-:Y:S01]  /*b410*/  BSSY.RECONVERGENT B8, `(.L_x_20739) ;  /* 0x00002f8000087945 */ /* 0x000fe20003800200 */
[----:B------:R-:W1:Y:S01]  /*b420*/  LDCU.U8 UR4, c[0x0][0x389] ;  /* 0x00007120ff0477ac */ /* 0x000e620008000000 */
[----:B0-----:R-:W-:Y:S02]  /*b430*/  PRMT R4, R29, 0x9910, RZ ;  /* 0x000099101d047816 */ /* 0x001fe400000000ff */
[----:B------:R-:W-:Y:S01]  /*b440*/  BSSY.RELIABLE B7, `(.L_x_20740) ;  /* 0x0000208000077945 */ /* 0x000fe20003800100 */
[----:B------:R-:W-:Y:S01]  /*b450*/  PRMT R8, R22, 0x9910, RZ ;  /* 0x0000991016087816 */ /* 0x000fe200000000ff */
[----:B------:R-:W-:Y:S01]  /*b460*/  IMAD.MOV.U32 R22, RZ, RZ, R19 ;  /* 0x000000ffff167224 */ /* 0x000fe200078e0013 */
[----:B------:R-:W-:-:S02]  /*b470*/  PRMT R5, R28, 0x9910, RZ ;  /* 0x000099101c057816 */ /* 0x000fc400000000ff */
[----:B-1234-:R-:W-:Y:S02]  /*b480*/  PRMT R6, R17, 0x9910, RZ ;  /* 0x0000991011067816 */ /* 0x01efe400000000ff */
[----:B------:R-:W0:Y:S01]  /*b490*/  LDC.U8 R17, c[0x0][0x3cc] ;  /* 0x0000f300ff117b82 */ /* 0x000e220000000000 */
[----:B------:R-:W-:Y:S02]  /*b4a0*/  PRMT R7, R18, 0x9910, RZ ;  /* 0x0000991012077816 */ /* 0x000fe400000000ff */
[----:B------:R-:W-:Y:S01]  /*b4b0*/  PRMT R9, R23, 0x9910, RZ ;  /* 0x0000991017097816 */ /* 0x000fe200000000ff */
[----:B------:R-:W-:Y:S01]  /*b4c0*/  UPRMT UR5, UR5, 0x9910, URZ ;  /* 0x0000991005057896 */ /* 0x000fe200080000ff */
[----:B------:R-:W-:Y:S02]  /*b4d0*/  PRMT R10, R26, 0x9910, RZ ;  /* 0x000099101a0a7816 */ /* 0x000fe400000000ff */
[----:B------:R-:W-:Y:S01]  /*b4e0*/  PRMT R11, R31, 0x9910, RZ ;  /* 0x000099101f0b7816 */ /* 0x000fe200000000ff */
[----:B------:R-:W-:Y:S01]  /*b4f0*/  UPRMT UR6, UR4, 0x9910, URZ ;  /* 0x0000991004067896 */ /* 0x000fe200080000ff */
[----:B------:R-:W-:Y:S01]  /*b500*/  PRMT R0, R16, 0x9910, RZ ;  /* 0x0000991010007816 */ /* 0x000fe200000000ff */
        /* <DEDUP_REMOVED lines=31> */
[----:B------:R-:W-:Y:S01]  /*b700*/  BSSY.RECONVERGENT B6, `(.L_x_20742) ;  /* 0x00000e9000067945 */ /* 0x000fe20003800200 */
        /* <DEDUP_REMOVED lines=17> */
.L_x_20746:
[----:B------:R1:W-:Y:S01]  /*b820*/  STG.E.U8 desc[UR36][R8.64], R3 ;  /* 0x0000000308007986 */ /* 0x0003e2000c101124 */
[----:B------:R-:W-:Y:S05]  /*b830*/  BRA `(.L_x_20748) ;  /* 0x0000000c00547947 */ /* 0x000fea0003800000 */
.L_x_20745:
[----:B------:R-:W-:-:S13]  /*b840*/  ISETP.NE.AND P0, PT, R0, 0x2, PT ;  /* 0x000000020000780c */ /* 0x000fda0003f05270 */
[----:B------:R-:W-:Y:S05]  /*b850*/  @!P0 BRA `(.L_x_20749) ;  /* 0x00000000002c8947 */ /* 0x000fea0003800000 */
[----:B------:R-:W-:-:S13]  /*b860*/  ISETP.NE.AND P0, PT, R0, 0x3, PT ;  /* 0x000000030000780c */ /* 0x000fda0003f05270 */
[----:B------:R-:W-:Y:S05]  /*b870*/  @!P0 BRA `(.L_x_20750) ;  /* 0x0000000000188947 */ /* 0x000fea0003800000 */
[----:B------:R-:W-:-:S13]  /*b880*/  ISETP.NE.AND P0, PT, R0, 0x4, PT ;  /* 0x000000040000780c */ /* 0x000fda0003f05270 */
[----:B------:R-:W-:Y:S05]  /*b890*/  @P0 BRA `(.L_x_20747) ;  /* 0x00000008009c0947 */ /* 0x000fea0003800000 */
[----:B------:R-:W-:Y:S01]  /*b8a0*/  LOP3.LUT R4, R3, 0xff, RZ, 0xc0, !PT ;  /* 0x000000ff03047812 */ /* 0x000fe200078ec0ff */
[----:B------:R-:W-:-:S05]  /*b8b0*/  IMAD.MOV.U32 R5, RZ, RZ, RZ ;  /* 0x000000ffff057224 */ /* 0x000fca00078e00ff */
[----:B------:R4:W-:Y:S01]  /*b8c0*/  STG.E.64 desc[UR36][R8.64], R4 ;  /* 0x0000000408007986 */ /* 0x0009e2000c101b24 */
[----:B------:R-:W-:Y:S05]  /*b8d0*/  BRA `(.L_x_20748) ;  /* 0x0000000c002c7947 */ /* 0x000fea0003800000 */
.L_x_20750:
[----:B------:R-:W-:-:S05]  /*b8e0*/  LOP3.LUT R3, R3, 0xff, RZ, 0xc0, !PT ;  /* 0x000000ff03037812 */ /* 0x000fca00078ec0ff */
[----:B------:R3:W-:Y:S01]  /*b8f0*/  STG.E desc[UR36][R8.64], R3 ;  /* 0x0000000308007986 */ /* 0x0007e2000c101924 */
[----:B------:R-:W-:Y:S05]  /*b900*/  BRA `(.L_x_20748) ;  /* 0x0000000c00207947 */ /* 0x000fea0003800000 */
.L_x_20749:
[----:B------:R-:W-:-:S05]  /*b910*/  LOP3.LUT R3, R3, 0xff, RZ, 0xc0, !PT ;  /* 0x000000ff03037812 */ /* 0x000fca00078ec0ff */
[----:B------:R2:W-:Y:S01]  /*b920*/  STG.E.U16 desc[UR36][R8.64], R3 ;  /* 0x0000000308007986 */ /* 0x0005e2000c101524 */
[----:B------:R-:W-:Y:S05]  /*b930*/  BRA `(.L_x_20748) ;  /* 0x0000000c00147947 */ /* 0x000fea0003800000 */
.L_x_20744:
[----:B------:R-:W-:-:S13]  /*b940*/  ISETP.GT.AND P0, PT, R0, 0x6, PT ;  /* 0x000000060000780c */ /* 0x000fda0003f04270 */
[----:B------:R-:W-:Y:S05]  /*b950*/  @P0 BRA `(.L_x_20751) ;  /* 0x0000000000340947 */ /* 0x000fea0003800000 */
[----:B------:R-:W-:-:S13]  /*b960*/  ISETP.NE.AND P0, PT, R0, 0x5, PT ;  /* 0x000000050000780c */ /* 0x000fda0003f05270 */
[----:B------:R-:W-:Y:S05]  /*b970*/  @!P0 BRA `(.L_x_20752) ;  /* 0x0000000000188947 */ /* 0x000fea0003800000 */
[----:B------:R-:W-:-:S13]  /*b980*/  ISETP.NE.AND P0, PT, R0, 0x6, PT ;  /* 0x000000060000780c */ /* 0x000fda0003f05270 */
[----:B------:R-:W-:Y:S05]  /*b990*/  @P0 BRA `(.L_x_20747) ;  /* 0x00000008005c0947 */ /* 0x000fea0003800000 */
[----:B------:R-:W-:-:S06]  /*b9a0*/  LOP3.LUT R3, R3, 0xff, RZ, 0xc0, !PT ;  /* 0x000000ff03037812 */ /* 0x000fcc00078ec0ff */
[----:B------:R-:W0:Y:S02]  /*b9b0*/  I2F.U16 R3, R3 ;  /* 0x0000000300037306 */ /* 0x000e240000101000 */
[----:B0-----:R0:W-:Y:S01]  /*b9c0*/  STG.E desc[UR36][R8.64], R3 ;  /* 0x0000000308007986 */ /* 0x0011e2000c101924 */
[----:B------:R-:W-:Y:S05]  /*b9d0*/  BRA `(.L_x_20748) ;  /* 0x0000000800ec7947 */ /* 0x000fea0003800000 */
.L_x_20752:
[----:B------:R-:W-:-:S04]  /*b9e0*/  LOP3.LUT R3, R3, 0xff, RZ, 0xc0, !PT ;  /* 0x000000ff03037812 */ /* 0x000fc800078ec0ff */
[----:B------:R-:W0:Y:S02]  /*b9f0*/  I2F.U16 R0, R3 ;  /* 0x0000000300007306 */ /* 0x000e240000101000 */
[----:B0-----:R-:W-:-:S05]  /*ba00*/  F2FP.F16.F32.PACK_AB R0, RZ, R0 ;  /* 0x00000000ff00723e */ /* 0x001fca00000000ff */
[----:B------:R0:W-:Y:S01]  /*ba10*/  STG.E.U16 desc[UR36][R8.64], R0 ;  /* 0x0000000008007986 */ /* 0x0001e2000c101524 */
[----:B------:R-:W-:Y:S05]  /*ba20*/  BRA `(.L_x_20748) ;  /* 0x0000000800d87947 */ /* 0x000fea0003800000 */
.L_x_20751:
[----:B------:R-:W-:-:S13]  /*ba30*/  ISETP.NE.AND P0, PT, R0, 0x7, PT ;  /* 0x000000070000780c */ /* 0x000fda0003f05270 */
[----:B------:R-:W-:Y:S05]  /*ba40*/  @!P0 BRA `(.L_x_20753) ;  /* 0x00000000003c8947 */ /* 0x000fea0003800000 */
[----:B------:R-:W-:-:S13]  /*ba50*/  ISETP.NE.AND P0, PT, R0, 0x8, PT ;  /* 0x000000080000780c */ /* 0x000fda0003f05270 */
[----:B------:R-:W-:Y:S05]  /*ba60*/  @!P0 BRA `(.L_x_20754) ;  /* 0x00000000001c8947 */ /* 0x000fea0003800000 */
[----:B------:R-:W-:-:S13]  /*ba70*/  ISETP.NE.AND P0, PT, R0, 0x9, PT ;  /* 0x000000090000780c */ /* 0x000fda0003f05270 */
[----:B------:R-:W-:Y:S05]  /*ba80*/  @P0 BRA `(.L_x_20747) ;  /* 0x0000000800200947 */ /* 0x000fea0003800000 */
[----:B------:R-:W-:Y:S01]  /*ba90*/  LOP3.LUT R3, R3, 0xff, RZ, 0xc0, !PT ;  /* 0x000000ff03037812 */ /* 0x000fe200078ec0ff */
[----:B------:R-:W-:-:S03]  /*baa0*/  IMAD.MOV.U32 R5, RZ, RZ, RZ ;  /* 0x000000ffff057224 */ /* 0x000fc600078e00ff */
[----:B------:R-:W0:Y:S02]  /*bab0*/  I2F.U16 R4, R3 ;  /* 0x0000000300047306 */ /* 0x000e240000101000 */
[----:B0-----:R0:W-:Y:S01]  /*bac0*/  STG.E.64 desc[UR36][R8.64], R4 ;  /* 0x0000000408007986 */ /* 0x0011e2000c101b24 */
[----:B------:R-:W-:Y:S05]  /*bad0*/  BRA `(.L_x_20748) ;  /* 0x0000000800ac7947 */ /* 0x000fea0003800000 */
.L_x_20754:
[----:B------:R-:W-:-:S06]  /*bae0*/  LOP3.LUT R3, R3, 0xff, RZ, 0xc0, !PT ;  /* 0x000000ff03037812 */ /* 0x000fcc00078ec0ff */
[----:B------:R-:W0:Y:S02]  /*baf0*/  I2F.U16 R3, R3 ;  /* 0x0000000300037306 */ /* 0x000e240000101000 */
[----:B0-----:R-:W-:-:S04]  /*bb00*/  F2FP.F16.F32.PACK_AB R3, RZ, R3 ;  /* 0x00000003ff03723e */ /* 0x001fc800000000ff */
[----:B------:R-:W-:-:S05]  /*bb10*/  PRMT R3, R3, 0x5410, RZ ;  /* 0x0000541003037816 */ /* 0x000fca00000000ff */
[----:B------:R0:W-:Y:S01]  /*bb20*/  STG.E desc[UR36][R8.64], R3 ;  /* 0x0000000308007986 */ /* 0x0001e2000c101924 */
[----:B------:R-:W-:Y:S05]  /*bb30*/  BRA `(.L_x_20748) ;  /* 0x0000000800947947 */ /* 0x000fea0003800000 */
.L_x_20753:
[----:B------:R-:W-:-:S06]  /*bb40*/  LOP3.LUT R4, R3, 0xff, RZ, 0xc0, !PT ;  /* 0x000000ff03047812 */ /* 0x000fcc00078ec0ff */
[----:B------:R-:W0:Y:S02]  /*bb50*/  I2F.F64.U16 R4, R4 ;  /* 0x0000000400047312 */ /* 0x000e240000101800 */
[----:B0-----:R0:W-:Y:S01]  /*bb60*/  STG.E.64 desc[UR36][R8.64], R4 ;  /* 0x0000000408007986 */ /* 0x0011e2000c101b24 */
[----:B------:R-:W-:Y:S05]  /*bb70*/  BRA `(.L_x_20748) ;  /* 0x0000000800847947 */ /* 0x000fea0003800000 */
.L_x_20743:
        /* <DEDUP_REMOVED lines=12> */
.L_x_20757:
[----:B------:R-:W-:Y:S02]  /*bc40*/  LOP3.LUT R4, R3, 0xff, RZ, 0xc0, !PT ;  /* 0x000000ff03047812 */ /* 0x000fe400078ec0ff */
[----:B------:R-:W-:-:S04]  /*bc50*/  CS2R R6, SRZ ;  /* 0x0000000000067805 */ /* 0x000fc8000001ff00 */
[----:B------:R-:W0:Y:S02]  /*bc60*/  I2F.F64.U16 R4, R4 ;  /* 0x0000000400047312 */ /* 0x000e240000101800 */
[----:B0-----:R0:W-:Y:S01]  /*bc70*/  STG.E.128 desc[UR36][R8.64], R4 ;  /* 0x0000000408007986 */ /* 0x0011e2000c101d24 */
[----:B------:R-:W-:Y:S05]  /*bc80*/  BRA `(.L_x_20748) ;  /* 0x0000000800407947 */ /* 0x000fea0003800000 */
.L_x_20756:
        /* <DEDUP_REMOVED lines=18> */
.L_x_20761:
[----:B------:R-:W-:Y:S05]  /*bdb0*/  BSYNC.RECONVERGENT B0 ;  /* 0x0000000000007941 */ /* 0x000fea0003800200 */
.L_x_20760:
[----:B------:R0:W-:Y:S01]  /*bdc0*/  STG.E.U8 desc[UR36][R8.64], R3 ;  /* 0x0000000308007986 */ /* 0x0001e2000c101124 */
[----:B------:R-:W-:Y:S05]  /*bdd0*/  BRA `(.L_x_20748) ;  /* 0x0000000400ec7947 */ /* 0x000fea0003800000 */
.L_x_20759:
[----:B------:R-:W-:-:S04]  /*bde0*/  LOP3.LUT R0, R3, 0xff, RZ, 0xc0, !PT ;  /* 0x000000ff03007812 */ /* 0x000fc800078ec0ff */
[----:B------:R-:W0:Y:S02]  /*bdf0*/  I2F.U16 R5, R0 ;  /* 0x0000000000057306 */ /* 0x000e240000101000 */
[----:B0-----:R-:W-:-:S13]  /*be00*/  ISETP.GE.U32.AND P1, PT, R5, 0x47800000, PT ;  /* 0x478000000500780c */ /* 0x001fda0003f26070 */
[----:B------:R-:W-:Y:S01]  /*be10*/  @P1 IMAD.MOV.U32 R3, RZ, RZ, 0x7f ;  /* 0x0000007fff031424 */ /* 0x000fe200078e00ff */
[----:B------:R-:W-:-:S04]  /*be20*/  @P1 ISETP.GT.U32.AND P0, PT, R5, 0x7f800000, PT ;  /* 0x7f8000000500180c */ /* 0x000fc80003f04070 */
        /* <DEDUP_REMOVED lines=12> */
.L_x_20758:
[----:B------:R-:W-:-:S04]  /*bef0*/  LOP3.LUT R3, R3, 0xff, RZ, 0xc0, !PT ;  /* 0x000000ff03037812 */ /* 0x000fc800078ec0ff */
[----:B------:R-:W0:Y:S02]  /*bf00*/  I2F.U16 R0, R3 ;  /* 0x0000000300007306 */ /* 0x000e240000101000 */
[----:B0-----:R-:W-:-:S05]  /*bf10*/  F2FP.BF16.F32.PACK_AB R0, RZ, R0 ;  /* 0x00000000ff00723e */ /* 0x001fca00000010ff */
[----:B------:R0:W-:Y:S01]  /*bf20*/  STG.E.U16 desc[UR36][R8.64], R0 ;  /* 0x0000000008007986 */ /* 0x0001e2000c101524 */
[----:B------:R-:W-:Y:S05]  /*bf30*/  BRA `(.L_x_20748) ;  /* 0x0000000400947947 */ /* 0x000fea0003800000 */
.L_x_20755:
        /* <DEDUP_REMOVED lines=8> */
[----:B------:R-:W-:-:S05]  /*bfc0*/  LOP3.LUT R3, R3, 0xff, RZ, 0xc0, !PT ;  /* 0x000000ff03037812 */ /* 0x000fca00078ec0ff */
[----:B------:R0:W-:Y:S01]  /*bfd0*/  STG.E.U16 desc[UR36][R8.64], R3 ;  /* 0x0000000308007986 */ /* 0x0001e2000c101524 */
[----:B------:R-:W-:Y:S05]  /*bfe0*/  BRA `(.L_x_20748) ;  /* 0x0000000400687947 */ /* 0x000fea0003800000 */
.L_x_20764:
        /* <DEDUP_REMOVED lines=13> */
.L_x_20767:
[----:B------:R-:W-:-:S04]  /*c0c0*/  SHF.R.U32.HI R0, RZ, 0x14, R3 ;  /* 0x00000014ff007819 */ /* 0x000fc80000011603 */
[----:B------:R-:W-:-:S04]  /*c0d0*/  LOP3.LUT R0, R0, 0x1, RZ, 0xc0, !PT ;  /* 0x0000000100007812 */ /* 0x000fc800078ec0ff */
[----:B------:R-:W-:-:S04]  /*c0e0*/  IADD3 R0, PT, PT, R3, 0x487ffff, R0 ;  /* 0x0487ffff03007810 */ /* 0x000fc80007ffe000 */
[----:B------:R-:W-:-:S04]  /*c0f0*/  SHF.R.U32.HI R0, RZ, 0x14, R0 ;  /* 0x00000014ff007819 */ /* 0x000fc80000011600 */
[----:B------:R-:W-:-:S07]  /*c100*/  LOP3.LUT R0, R0, 0xff, RZ, 0xc0, !PT ;  /* 0x000000ff00007812 */ /* 0x000fce00078ec0ff */
.L_x_20768:
[----:B------:R-:W-:-:S07]  /*c110*/  PRMT R4, R0, 0x7610, R4 ;  /* 0x0000761000047816 */ /* 0x000fce0000000004 */
.L_x_20766:
[----:B------:R-:W-:Y:S05]  /*c120*/  BSYNC.RECONVERGENT B0 ;  /* 0x0000000000007941 */ /* 0x000fea0003800200 */
.L_x_20765:
[----:B------:R0:W-:Y:S01]  /*c130*/  STG.E.U8 desc[UR36][R8.64], R4 ;  /* 0x0000000408007986 */ /* 0x0001e2000c101124 */
[----:B------:R-:W-:Y:S05]  /*c140*/  BRA `(.L_x_20748) ;  /* 0x0000000400107947 */ /* 0x000fea0003800000 */
.L_x_20763:
        /* <DEDUP_REMOVED lines=13> */
.L_x_20771:
[----:B------:R-:W-:-:S04]  /*c220*/  SHF.R.U32.HI R0, RZ, 0x15, R3 ;  /* 0x00000015ff007819 */ /* 0x000fc80000011603 */
[----:B------:R-:W-:-:S04]  /*c230*/  LOP3.LUT R0, R0, 0x1, RZ, 0xc0, !PT ;  /* 0x0000000100007812 */ /* 0x000fc800078ec0ff */
[----:B------:R-:W-:-:S04]  /*c240*/  IADD3 R0, PT, PT, R3, 0x88fffff, R0 ;  /* 0x088fffff03007810 */ /* 0x000fc80007ffe000 */
[----:B------:R-:W-:-:S04]  /*c250*/  SHF.R.U32.HI R0, RZ, 0x15, R0 ;  /* 0x00000015ff007819 */ /* 0x000fc80000011600 */
[----:B------:R-:W-:-:S07]  /*c260*/  LOP3.LUT R0, R0, 0xff, RZ, 0xc0, !PT ;  /* 0x000000ff00007812 */ /* 0x000fce00078ec0ff */
.L_x_20772:
[----:B------:R-:W-:-:S07]  /*c270*/  PRMT R4, R0, 0x7610, R4 ;  /* 0x0000761000047816 */ /* 0x000fce0000000004 */
.L_x_20770:
[----:B------:R-:W-:Y:S05]  /*c280*/  BSYNC.RECONVERGENT B0 ;  /* 0x0000000000007941 */ /* 0x000fea0003800200 */
.L_x_20769:
[----:B------:R0:W-:Y:S01]  /*c290*/  STG.E.U8 desc[UR36][R8.64], R4 ;  /* 0x0000000408007986 */ /* 0x0001e2000c101124 */
[----:B------:R-:W-:Y:S05]  /*c2a0*/  BRA `(.L_x_20748) ;  /* 0x0000000000b87947 */ /* 0x000fea0003800000 */
.L_x_20762:
[----:B------:R-:W-:-:S13]  /*c2b0*/  ISETP.NE.AND P0, PT, R0, 0x1c, PT ;  /* 0x0000001c0000780c */ /* 0x000fda0003f05270 */
[----:B------:R-:W-:Y:S05]  /*c2c0*/  @!P0 BRA `(.L_x_20773) ;  /* 0x0000000000a88947 */ /* 0x000fea0003800000 */
[----:B------:R-:W-:-:S13]  /*c2d0*/  ISETP.NE.AND P0, PT, R0, 0x1d, PT ;  /* 0x0000001d0000780c */ /* 0x000fda0003f05270 */
[----:B------:R-:W-:Y:S05]  /*c2e0*/  @!P0 BRA `(.L_x_20774) ;  /* 0x0000000000908947 */ /* 0x000fea0003800000 */
[----:B------:R-:W-:-:S13]  /*c2f0*/  ISETP.NE.AND P0, PT, R0, 0x2c, PT ;  /* 0x0000002c0000780c */ /* 0x000fda0003f05270 */
[----:B------:R-:W-:Y:S05]  /*c300*/  @!P0 BRA `(.L_x_20775) ;  /* 0x0000000000448947 */ /* 0x000fea0003800000 */
.L_x_20747:
        /* <DEDUP_REMOVED lines=16> */
.L_x_20776:
[----:B------:R-:W-:Y:S05]  /*c410*/  BRA `(.L_x_20748) ;  /* 0x00000000005c7947 */ /* 0x000fea0003800000 */
.L_x_20775:
        /* <DEDUP_REMOVED lines=13> */
[----:B------:R-:W-:-:S04]  /*c4f0*/  @!P0 IMAD.MOV R0, RZ, RZ, R4 ;  /* 0x000000ffff008224 */ /* 0x000fc800078e0204 */
[----:B------:R-:W-:-:S05]  /*c500*/  @P1 IMAD.MOV.U32 R3, RZ, RZ, R0 ;  /* 0x000000ffff031224 */ /* 0x000fca00078e0000 */
[----:B------:R0:W-:Y:S01]  /*c510*/  STG.E.U8 desc[UR36][R8.64], R3 ;  /* 0x0000000308007986 */ /* 0x0001e2000c101124 */
[----:B------:R-:W-:Y:S05]  /*c520*/  BRA `(.L_x_20748) ;  /* 0x0000000000187947 */ /* 0x000fea0003800000 */
.L_x_20774:
[----:B------:R-:W-:Y:S01]  /*c530*/  LOP3.LUT R4, R3, 0xff, RZ, 0xc0, !PT ;  /* 0x000000ff03047812 */ /* 0x000fe200078ec0ff */
[----:B------:R-:W-:-:S05]  /*c540*/  IMAD.MOV.U32 R5, RZ, RZ, RZ ;  /* 0x000000ffff057224 */ /* 0x000fca00078e00ff */
[----:B------:R0:W-:Y:S01]  /*c550*/  STG.E.64 desc[UR36][R8.64], R4 ;  /* 0x0000000408007986 */ /* 0x0001e2000c101b24 */
[----:B------:R-:W-:Y:S05]  /*c560*/  BRA `(.L_x_20748) ;  /* 0x0000000000087947 */ /* 0x000fea0003800000 */
.L_x_20773:
[----:B------:R-:W-:-:S05]  /*c570*/  LOP3.LUT R3, R3, 0xff, RZ, 0xc0, !PT ;  /* 0x000000ff03037812 */ /* 0x000fca00078ec0ff */
[----:B------:R0:W-:Y:S02]  /*c580*/  STG.E desc[UR36][R8.64], R3 ;  /* 0x0000000308007986 */ /* 0x0001e4000c101924 */
.L_x_20748:
[----:B------:R-:W-:Y:S05]  /*c590*/  BSYNC.RECONVERGENT B6 ;  /* 0x0000000000067941 */ /* 0x000fea0003800200 */
.L_x_20742:
[----:B------:R-:W-:-:S13]  /*c5a0*/  ISETP.GE.AND P0, PT, R30, R19, PT ;  /* 0x000000131e00720c */ /* 0x000fda0003f06270 */
[----:B------:R-:W-:Y:S05]  /*c5b0*/  @P0 BREAK.RELIABLE B7 ;  /* 0x0000000000070942 */ /* 0x000fea0003800100 */
[----:B------:R-:W-:Y:S05]  /*c5c0*/  @P0 BRA `(.L_x_20777) ;  /* 0x0000001c00700947 */ /* 0x000fea0003800000 */
[----:B------:R-:W5:Y:S01]  /*c5d0*/  LDCU UR4, c[0x0][0x3d0] ;  /* 0x00007a00ff0477ac */ /* 0x000f620008000800 */
[----:B01234-:R-:W0:Y:S01]  /*c5e0*/  LDC.64 R8, c[0x0][0x398] ;  /* 0x0000e600ff087b82 */ /* 0x01fe220000000a00 */
[----:B------:R-:W-:Y:S01]  /*c5f0*/  IMAD R0, R2, 0x200, R30 ;  /* 0x0000020002007824 */ /* 0x000fe200078e021e */
[----:B------:R-:W-:Y:S01]  /*c600*/  PRMT R4, R17, 0x9910, RZ ;  /* 0x0000991011047816 */ /* 0x000fe200000000ff */
[----:B------:R-:W-:Y:S02]  /*c610*/  BSSY.RECONVERGENT B6, `(.L_x_20778) ;  /* 0x00000e6000067945 */ /* 0x000fe40003800200 */
        /* <DEDUP_REMOVED lines=16> */
.L_x_20782:
[----:B------:R1:W-:Y:S01]  /*c720*/  STG.E.U8 desc[UR36][R8.64], R22 ;  /* 0x0000001608007986 */ /* 0x0003e2000c101124 */
[----:B------:R-:W-:Y:S05]  /*c730*/  BRA `(.L_x_20784) ;  /* 0x0000000c004c7947 */ /* 0x000fea0003800000 */
.L_x_20781:
        /* <DEDUP_REMOVED lines=10> */
.L_x_20786:
[----:B------:R-:W-:-:S05]  /*c7e0*/  LOP3.LUT R3, R22, 0xff, RZ, 0xc0, !PT ;  /* 0x000000ff16037812 */ /* 0x000fca00078ec0ff */
[----:B------:R4:W-:Y:S01]  /*c7f0*/  STG.E desc[UR36][R8.64], R3 ;  /* 0x0000000308007986 */ /* 0x0009e2000c101924 */
[----:B------:R-:W-:Y:S05]  /*c800*/  BRA `(.L_x_20784) ;  /* 0x0000000c00187947 */ /* 0x000fea0003800000 */
.L_x_20785:
[----:B------:R-:W-:-:S05]  /*c810*/  LOP3.LUT R3, R22, 0xff, RZ, 0xc0, !PT ;  /* 0x000000ff16037812 */ /* 0x000fca00078ec0ff */
[----:B------:R2:W-:Y:S01]  /*c820*/  STG.E.U16 desc[UR36][R8.64], R3 ;  /* 0x0000000308007986 */ /* 0x0005e2000c101524 */
[----:B------:R-:W-:Y:S05]  /*c830*/  BRA `(.L_x_20784) ;  /* 0x0000000c000c7947 */ /* 0x000fea0003800000 */
.L_x_20780:
        /* <DEDUP_REMOVED lines=10> */
.L_x_20788:
[----:B------:R-:W-:-:S04]  /*c8e0*/  LOP3.LUT R22, R22, 0xff, RZ, 0xc0, !PT ;  /* 0x000000ff16167812 */ /* 0x000fc800078ec0ff */
[----:B------:R-:W0:Y:S02]  /*c8f0*/  I2F.U16 R0, R22 ;  /* 0x0000001600007306 */ /* 0x000e240000101000 */
[----:B0-----:R-:W-:-:S05]  /*c900*/  F2FP.F16.F32.PACK_AB R0, RZ, R0 ;  /* 0x00000000ff00723e */ /* 0x001fca00000000ff */
[----:B------:R0:W-:Y:S01]  /*c910*/  STG.E.U16 desc[UR36][R8.64], R0 ;  /* 0x0000000008007986 */ /* 0x0001e2000c101524 */
[----:B------:R-:W-:Y:S05]  /*c920*/  BRA `(.L_x_20784) ;  /* 0x0000000800d07947 */ /* 0x000fea0003800000 */
.L_x_20787:
        /* <DEDUP_REMOVED lines=8> */
[----:B------:R-:W0:Y:S02]  /*c9b0*/  I2F.U16 R22, R22 ;  /* 0x0000001600167306 */ /* 0x000e240000101000 */
[----:B0-----:R0:W-:Y:S01]  /*c9c0*/  STG.E.64 desc[UR36][R8.64], R22 ;  /* 0x0000001608007986 */ /* 0x0011e2000c101b24 */
[----:B------:R-:W-:Y:S05]  /*c9d0*/  BRA `(.L_x_20784) ;  /* 0x0000000800a47947 */ /* 0x000fea0003800000 */
.L_x_20790:
[----:B------:R-:W-:-:S06]  /*c9e0*/  LOP3.LUT R22, R22, 0xff, RZ, 0xc0, !PT ;  /* 0x000000ff16167812 */ /* 0x000fcc00078ec0ff */
[----:B------:R-:W0:Y:S02]  /*c9f0*/  I2F.U16 R22, R22 ;  /* 0x0000001600167306 */ /* 0x000e240000101000 */
[----:B0-----:R-:W-:-:S04]  /*ca00*/  F2FP.F16.F32.PACK_AB R3, RZ, R22 ;  /* 0x00000016ff03723e */ /* 0x001fc800000000ff */
[----:B------:R-:W-:-:S05]  /*ca10*/  PRMT R3, R3, 0x5410, RZ ;  /* 0x0000541003037816 */ /* 0x000fca00000000ff */
[----:B------:R0:W-:Y:S01]  /*ca20*/  STG.E desc[UR36][R8.64], R3 ;  /* 0x0000000308007986 */ /* 0x0001e2000c101924 */
[----:B------:R-:W-:Y:S05]  /*ca30*/  BRA `(.L_x_20784) ;  /* 0x00000008008c7947 */ /* 0x000fea0003800000 */
.L_x_20789:
[----:B------:R-:W-:-:S06]  /*ca40*/  LOP3.LUT R4, R22, 0xff, RZ, 0xc0, !PT ;  /* 0x000000ff16047812 */ /* 0x000fcc00078ec0ff */
[----:B------:R-:W0:Y:S02]  /*ca50*/  I2F.F64.U16 R4, R4 ;  /* 0x0000000400047312 */ /* 0x000e240000101800 */
[----:B0-----:R0:W-:Y:S01]  /*ca60*/  STG.E.64 desc[UR36][R8.64], R4 ;  /* 0x0000000408007986 */ /* 0x0011e2000c101b24 */
[----:B------:R-:W-:Y:S05]  /*ca70*/  BRA `(.L_x_20784) ;  /* 0x00000008007c7947 */ /* 0x000fea0003800000 */
.L_x_20779:
        /* <DEDUP_REMOVED lines=13> */
.L_x_20794:
        /* <DEDUP_REMOVED lines=17> */
.L_x_20797:
[----:B------:R-:W-:-:S07]  /*cc60*/  PRMT R4, R0, 0x7610, R4 ;  /* 0x0000761000047816 */ /* 0x000fce0000000004 */
.L_x_20796:
[----:B------:R-:W-:Y:S05]  /*cc70*/  BSYNC.RECONVERGENT B0 ;  /* 0x0000000000007941 */ /* 0x000fea0003800200 */
.L_x_20795:
[----:B------:R0:W-:Y:S01]  /*cc80*/  STG.E.U8 desc[UR36][R8.64], R4 ;  /* 0x0000000408007986 */ /* 0x0001e2000c101124 */
[----:B------:R-:W-:Y:S05]  /*cc90*/  BRA `(.L_x_20784) ;  /* 0x0000000400f47947 */ /* 0x000fea0003800000 */
.L_x_20793:
        /* <DEDUP_REMOVED lines=17> */
.L_x_20800:
[----:B------:R-:W-:-:S07]  /*cdb0*/  PRMT R4, R0, 0x7610, R4 ;  /* 0x0000761000047816 */ /* 0x000fce0000000004 */
.L_x_20799:
[----:B------:R-:W-:Y:S05]  /*cdc0*/  BSYNC.RECONVERGENT B0 ;  /* 0x0000000000007941 */ /* 0x000fea0003800200 */
.L_x_20798:
[----:B------:R0:W-:Y:S01]  /*cdd0*/  STG.E.U8 desc[UR36][R8.64], R4 ;  /* 0x0000000408007986 */ /* 0x0001e2000c101124 */
[----:B------:R-:W-:Y:S05]  /*cde0*/  BRA `(.L_x_20784) ;  /* 0x0000000400a07947 */ /* 0x000fea0003800000 */
.L_x_20792:
[----:B------:R-:W-:-:S13]  /*cdf0*/  ISETP.NE.AND P0, PT, R0, 0x1c, PT ;  /* 0x0000001c0000780c */ /* 0x000fda0003f05270 */
[----:B------:R-:W-:Y:S05]  /*ce00*/  @!P0 BRA `(.L_x_20801) ;  /* 0x0000000000608947 */ /* 0x000fea0003800000 */
[----:B------:R-:W-:-:S13]  /*ce10*/  ISETP.NE.AND P0, PT, R0, 0x1d, PT ;  /* 0x0000001d0000780c */ /* 0x000fda0003f05270 */
[----:B------:R-:W-:Y:S05]  /*ce20*/  @!P0 BRA `(.L_x_20802) ;  /* 0x0000000000488947 */ /* 0x000fea0003800000 */
[----:B------:R-:W-:-:S13]  /*ce30*/  ISETP.NE.AND P0, PT, R0, 0x2c, PT ;  /* 0x0000002c0000780c */ /* 0x000fda0003f05270 */
[----:B------:R-:W-:Y:S05]  /*ce40*/  @P0 BRA `(.L_x_20783) ;  /* 0x0000000000b00947 */ /* 0x000fea0003800000 */
[----:B------:R-:W-:-:S04]  /*ce50*/  LOP3.LUT R22, R22, 0xff, RZ, 0xc0, !PT ;  /* 0x000000ff16167812 */ /* 0x000fc800078ec0ff */
[----:B------:R-:W0:Y:S02]  /*ce60*/  I2F.U16 R3, R22 ;  /* 0x0000001600037306 */ /* 0x000e240000101000 */
[----:B0-----:R-:W-:-:S04]  /*ce70*/  SHF.R.U32.HI R4, RZ, 0x17, R3 ;  /* 0x00000017ff047819 */ /* 0x001fc80000011603 */
        /* <DEDUP_REMOVED lines=13> */
.L_x_20802:
[----:B------:R-:W-:Y:S01]  /*cf50*/  LOP3.LUT R22, R22, 0xff, RZ, 0xc0, !PT ;  /* 0x000000ff16167812 */ /* 0x000fe200078ec0ff */
[----:B------:R-:W-:-:S05]  /*cf60*/  IMAD.MOV.U32 R23, RZ, RZ, RZ ;  /* 0x000000ffff177224 */ /* 0x000fca00078e00ff */
[----:B------:R0:W-:Y:S01]  /*cf70*/  STG.E.64 desc[UR36][R8.64], R22 ;  /* 0x0000001608007986 */ /* 0x0001e2000c101b24 */
[----:B------:R-:W-:Y:S05]  /*cf80*/  BRA `(.L_x_20784) ;  /* 0x0000000400387947 */ /* 0x000fea0003800000 */
.L_x_20801:
[----:B------:R-:W-:-:S05]  /*cf90*/  LOP3.LUT R3, R22, 0xff, RZ, 0xc0, !PT ;  /* 0x000000ff16037812 */ /* 0x000fca00078ec0ff */
[----:B------:R0:W-:Y:S01]  /*cfa0*/  STG.E desc[UR36][R8.64], R3 ;  /* 0x0000000308007986 */ /* 0x0001e2000c101924 */
[----:B------:R-:W-:Y:S05]  /*cfb0*/  BRA `(.L_x_20784) ;  /* 0x00000004002c7947 */ /* 0x000fea0003800000 */
.L_x_20791:
        /* <DEDUP_REMOVED lines=10> */
.L_x_20804:
[----:B------:R-:W-:Y:S02]  /*d060*/  LOP3.LUT R4, R22, 0xff, RZ, 0xc0, !PT ;  /* 0x000000ff16047812 */ /* 0x000fe400078ec0ff */
[----:B------:R-:W-:-:S04]  /*d070*/  CS2R R6, SRZ ;  /* 0x0000000000067805 */ /* 0x000fc8000001ff00 */
[----:B------:R-:W0:Y:S02]  /*d080*/  I2F.F64.U16 R4, R4 ;  /* 0x0000000400047312 */ /* 0x000e240000101800 */
[----:B0-----:R0:W-:Y:S01]  /*d090*/  STG.E.128 desc[UR36][R8.64], R4 ;  /* 0x0000000408007986 */ /* 0x0011e2000c101d24 */
[----:B------:R-:W-:Y:S05]  /*d0a0*/  BRA `(.L_x_20784) ;  /* 0x0000000000f07947 */ /* 0x000fea0003800000 */
.L_x_20803:
[----:B------:R-:W-:-:S13]  /*d0b0*/  ISETP.NE.AND P0, PT, R0, 0xf, PT ;  /* 0x0000000f0000780c */ /* 0x000fda0003f05270 */
[----:B------:R-:W-:Y:S05]  /*d0c0*/  @!P0 BRA `(.L_x_20805) ;  /* 0x0000000000d88947 */ /* 0x000fea0003800000 */
[----:B------:R-:W-:-:S13]  /*d0d0*/  ISETP.NE.AND P0, PT, R0, 0x17, PT ;  /* 0x000000170000780c */ /* 0x000fda0003f05270 */
[----:B------:R-:W-:Y:S05]  /*d0e0*/  @!P0 BRA `(.L_x_20806) ;  /* 0x0000000000888947 */ /* 0x000fea0003800000 */
[----:B------:R-:W-:-:S13]  /*d0f0*/  ISETP.NE.AND P0, PT, R0, 0x18, PT ;  /* 0x000000180000780c */ /* 0x000fda0003f05270 */
[----:B------:R-:W-:Y:S05]  /*d100*/  @!P0 BRA `(.L_x_20807) ;  /* 0x0000000000448947 */ /* 0x000fea0003800000 */
.L_x_20783:
        /* <DEDUP_REMOVED lines=16> */
.L_x_20808:
[----:B------:R-:W-:Y:S05]  /*d210*/  BRA `(.L_x_20784) ;  /* 0x0000000000947947 */ /* 0x000fea0003800000 */
.L_x_20807:
        /* <DEDUP_REMOVED lines=12> */
.L_x_20810:
[----:B------:R-:W-:Y:S05]  /*d2e0*/  BSYNC.RECONVERGENT B0 ;  /* 0x0000000000007941 */ /* 0x000fea0003800200 */
.L_x_20809:
[----:B------:R0:W-:Y:S01]  /*d2f0*/  STG.E.U8 desc[UR36][R8.64], R3 ;  /* 0x0000000308007986 */ /* 0x0001e2000c101124 */
[----:B------:R-:W-:Y:S05]  /*d300*/  BRA `(.L_x_20784) ;  /* 0x0000000000587947 */ /* 0x000fea0003800000 */
.L_x_20806:
        /* <DEDUP_REMOVED lines=13> */
.L_x_20811:
[----:B------:R-:W-:Y:S01]  /*d3e0*/  IMAD.MOV.U32 R3, RZ, RZ, 0x7f ;  /* 0x0000007fff037424 */ /* 0x000fe200078e00ff */
[----:B------:R-:W-:-:S04]  /*d3f0*/  ISETP.GT.U32.AND P0, PT, R5, 0x7f800000, PT ;  /* 0x7f8000000500780c */ /* 0x000fc80003f04070 */
[----:B------:R-:W-:-:S05]  /*d400*/  SEL R3, R3, 0x7c, P0 ;  /* 0x0000007c03037807 */ /* 0x000fca0000000000 */
[----:B------:R0:W-:Y:S01]  /*d410*/  STG.E.U8 desc[UR36][R8.64], R3 ;  /* 0x0000000308007986 */ /* 0x0001e2000c101124 */
[----:B------:R-:W-:Y:S05]  /*d420*/  BRA `(.L_x_20784) ;  /* 0x0000000000107947 */ /* 0x000fea0003800000 */
.L_x_20805:
[----:B------:R-:W-:-:S04]  /*d430*/  LOP3.LUT R22, R22, 0xff, RZ, 0xc0, !PT ;  /* 0x000000ff16167812 */ /* 0x000fc800078ec0ff */
[----:B------:R-:W0:Y:S02]  /*d440*/  I2F.U16 R0, R22 ;  /* 0x0000001600007306 */ /* 0x000e240000101000 */
[----:B0-----:R-:W-:-:S05]  /*d450*/  F2FP.BF16.F32.PACK_AB R0, RZ, R0 ;  /* 0x00000000ff00723e */ /* 0x001fca00000010ff */
[----:B------:R0:W-:Y:S02]  /*d460*/  STG.E.U16 desc[UR36][R8.64], R0 ;  /* 0x0000000008007986 */ /* 0x0001e4000c101524 */
.L_x_20784:
[----:B------:R-:W-:Y:S05]  /*d470*/  BSYNC.RECONVERGENT B6 ;  /* 0x0000000000067941 */ /* 0x000fea0003800200 */
.L_x_20778:
[----:B------:R-:W-:-:S07]  /*d480*/  VIADD R30, R30, 0x80 ;  /* 0x000000801e1e7836 */ /* 0x000fce0000000000 */
.L_x_20741:
[----:B------:R-:W-:-:S13]  /*d490*/  ISETP.GE.AND P0, PT, R30, R19, PT ;  /* 0x000000131e00720c */ /* 0x000fda0003f06270 */
[----:B------:R-:W-:Y:S05]  /*d4a0*/  @P0 BREAK.RELIABLE B7 ;  /* 0x0000000000070942 */ /* 0x000fea0003800100 */
[----:B------:R-:W-:Y:S05]  /*d4b0*/  @P0 BRA `(.L_x_20777) ;  /* 0x0000000c00b40947 */ /* 0x000fea0003800000 */
[----:B------:R-:W-:Y:S05]  /*d4c0*/  BSYNC.RELIABLE B7 ;  /* 0x0000000000077941 */ /* 0x000fea0003800100 */
.L_x_20740:
        /* <DEDUP_REMOVED lines=21> */
.L_x_20816:
[----:B------:R1:W-:Y:S01]  /*d620*/  STG.E.U8 desc[UR36][R8.64], R18 ;  /* 0x0000001208007986 */ /* 0x0003e2000c101124 */
[----:B------:R-:W-:Y:S05]  /*d630*/  BRA `(.L_x_20818) ;  /* 0x0000000c004c7947 */ /* 0x000fea0003800000 */
.L_x_20815:
        /* <DEDUP_REMOVED lines=10> */
.L_x_20820:
[----:B------:R-:W-:-:S05]  /*d6e0*/  LOP3.LUT R3, R18, 0xff, RZ, 0xc0, !PT ;  /* 0x000000ff12037812 */ /* 0x000fca00078ec0ff */
[----:B------:R4:W-:Y:S01]  /*d6f0*/  STG.E desc[UR36][R8.64], R3 ;  /* 0x0000000308007986 */ /* 0x0009e2000c101924 */
[----:B------:R-:W-:Y:S05]  /*d700*/  BRA `(.L_x_20818) ;  /* 0x0000000c00187947 */ /* 0x000fea0003800000 */
.L_x_20819:
[----:B------:R-:W-:-:S05]  /*d710*/  LOP3.LUT R3, R18, 0xff, RZ, 0xc0, !PT ;  /* 0x000000ff12037812 */ /* 0x000fca00078ec0ff */
[----:B------:R2:W-:Y:S01]  /*d720*/  STG.E.U16 desc[UR36][R8.64], R3 ;  /* 0x0000000308007986 */ /* 0x0005e2000c101524 */
[----:B------:R-:W-:Y:S05]  /*d730*/  BRA `(.L_x_20818) ;  /* 0x0000000c000c7947 */ /* 0x000fea0003800000 */
.L_x_20814:
        /* <DEDUP_REMOVED lines=10> */
.L_x_20822:
[----:B------:R-:W-:-:S04]  /*d7e0*/  LOP3.LUT R18, R18, 0xff, RZ, 0xc0, !PT ;  /* 0x000000ff12127812 */ /* 0x000fc800078ec0ff */
[----:B------:R-:W0:Y:S02]  /*d7f0*/  I2F.U16 R0, R18 ;  /* 0x0000001200007306 */ /* 0x000e240000101000 */
[----:B0-----:R-:W-:-:S05]  /*d800*/  F2FP.F16.F32.PACK_AB R0, RZ, R0 ;  /* 0x00000000ff00723e */ /* 0x001fca00000000ff */
[----:B------:R0:W-:Y:S01]  /*d810*/  STG.E.U16 desc[UR36][R8.64], R0 ;  /* 0x0000000008007986 */ /* 0x0001e2000c101524 */
[----:B------:R-:W-:Y:S05]  /*d820*/  BRA `(.L_x_20818) ;  /* 0x0000000800d07947 */ /* 0x000fea0003800000 */
.L_x_20821:
        /* <DEDUP_REMOVED lines=11> */
.L_x_20824:
[----:B------:R-:W-:-:S06]  /*d8e0*/  LOP3.LUT R18, R18, 0xff, RZ, 0xc0, !PT ;  /* 0x000000ff12127812 */ /* 0x000fcc00078ec0ff */
[----:B------:R-:W0:Y:S02]  /*d8f0*/  I2F.U16 R18, R18 ;  /* 0x0000001200127306 */ /* 0x000e240000101000 */
[----:B0-----:R-:W-:-:S04]  /*d900*/  F2FP.F16.F32.PACK_AB R3, RZ, R18 ;  /* 0x00000012ff03723e */ /* 0x001fc800000000ff */
[----:B------:R-:W-:-:S05]  /*d910*/  PRMT R3, R3, 0x5410, RZ ;  /* 0x0000541003037816 */ /* 0x000fca00000000ff */
[----:B------:R0:W-:Y:S01]  /*d920*/  STG.E desc[UR36][R8.64], R3 ;  /* 0x0000000308007986 */ /* 0x0001e2000c101924 */
[----:B------:R-:W-:Y:S05]  /*d930*/  BRA `(.L_x_20818) ;  /* 0x00000008008c7947 */ /* 0x000fea0003800000 */
.L_x_20823:
[----:B------:R-:W-:-:S06]  /*d940*/  LOP3.LUT R4, R18, 0xff, RZ, 0xc0, !PT ;  /* 0x000000ff12047812 */ /* 0x000fcc00078ec0ff */
[----:B------:R-:W0:Y:S02]  /*d950*/  I2F.F64.U16 R4, R4 ;  /* 0x0000000400047312 */ /* 0x000e240000101800 */
[----:B0-----:R0:W-:Y:S01]  /*d960*/  STG.E.64 desc[UR36][R8.64], R4 ;  /* 0x0000000408007986 */ /* 0x0011e2000c101b24 */
[----:B------:R-:W-:Y:S05]  /*d970*/  BRA `(.L_x_20818) ;  /* 0x00000008007c7947 */ /* 0x000fea0003800000 */
.L_x_20813:
        /* <DEDUP_REMOVED lines=13> */
.L_x_20828:
        /* <DEDUP_REMOVED lines=17> */
.L_x_20831:
[----:B------:R-:W-:-:S07]  /*db60*/  PRMT R4, R0, 0x7610, R4 ;  /* 0x0000761000047816 */ /* 0x000fce0000000004 */
.L_x_20830:
[----:B------:R-:W-:Y:S05]  /*db70*/  BSYNC.RECONVERGENT B0 ;  /* 0x0000000000007941 */ /* 0x000fea0003800200 */
.L_x_20829:
[----:B------:R0:W-:Y:S01]  /*db80*/  STG.E.U8 desc[UR36][R8.64], R4 ;  /* 0x0000000408007986 */ /* 0x0001e2000c101124 */
[----:B------:R-:W-:Y:S05]  /*db90*/  BRA `(.L_x_20818) ;  /* 0x0000000400f47947 */ /* 0x000fea0003800000 */
.L_x_20827:
        /* <DEDUP_REMOVED lines=17> */
.L_x_20834:
[----:B------:R-:W-:-:S07]  /*dcb0*/  PRMT R4, R0, 0x7610, R4 ;  /* 0x0000761000047816 */ /* 0x000fce0000000004 */
.L_x_20833:
[----:B------:R-:W-:Y:S05]  /*dcc0*/  BSYNC.RECONVERGENT B0 ;  /* 0x0000000000007941 */ /* 0x000fea0003800200 */
.L_x_20832:
[----:B------:R0:W-:Y:S01]  /*dcd0*/  STG.E.U8 desc[UR36][R8.64], R4 ;  /* 0x0000000408007986 */ /* 0x0001e2000c101124 */
[----:B------:R-:W-:Y:S05]  /*dce0*/  BRA `(.L_x_20818) ;  /* 0x0000000400a07947 */ /* 0x000fea0003800000 */
.L_x_20826:
        /* <DEDUP_REMOVED lines=22> */
.L_x_20836:
[----:B------:R-:W-:Y:S01]  /*de50*/  LOP3.LUT R4, R18, 0xff, RZ, 0xc0, !PT ;  /* 0x000000ff12047812 */ /* 0x000fe200078ec0ff */
[----:B------:R-:W-:-:S05]  /*de60*/  IMAD.MOV.U32 R5, RZ, RZ, RZ ;  /* 0x000000ffff057224 */ /* 0x000fca00078e00ff */
[----:B------:R0:W-:Y:S01]  /*de70*/  STG.E.64 desc[UR36][R8.64], R4 ;  /* 0x0000000408007986 */ /* 0x0001e2000c101b24 */
[----:B------:R-:W-:Y:S05]  /*de80*/  BRA `(.L_x_20818) ;  /* 0x0000000400387947 */ /* 0x000fea0003800000 */
.L_x_20835:
[----:B------:R-:W-:-:S05]  /*de90*/  LOP3.LUT R3, R18, 0xff, RZ, 0xc0, !PT ;  /* 0x000000ff12037812 */ /* 0x000fca00078ec0ff */
[----:B------:R0:W-:Y:S01]  /*dea0*/  STG.E desc[UR36][R8.64], R3 ;  /* 0x0000000308007986 */ /* 0x0001e2000c101924 */
[----:B------:R-:W-:Y:S05]  /*deb0*/  BRA `(.L_x_20818) ;  /* 0x00000004002c7947 */ /* 0x000fea0003800000 */
.L_x_20825:
        /* <DEDUP_REMOVED lines=10> */
.L_x_20838:
[----:B------:R-:W-:Y:S02]  /*df60*/  LOP3.LUT R4, R18, 0xff, RZ, 0xc0, !PT ;  /* 0x000000ff12047812 */ /* 0x000fe400078ec0ff */
[----:B------:R-:W-:-:S04]  /*df70*/  CS2R R6, SRZ ;  /* 0x0000000000067805 */ /* 0x000fc8000001ff00 */
[----:B------:R-:W0:Y:S02]  /*df80*/  I2F.F64.U16 R4, R4 ;  /* 0x0000000400047312 */ /* 0x000e240000101800 */
[----:B0-----:R0:W-:Y:S01]  /*df90*/  STG.E.128 desc[UR36][R8.64], R4 ;  /* 0x0000000408007986 */ /* 0x0011e2000c101d24 */
[----:B------:R-:W-:Y:S05]  /*dfa0*/  BRA `(.L_x_20818) ;  /* 0x0000000000f07947 */ /* 0x000fea0003800000 */
.L_x_20837:
[----:B------:R-:W-:-:S13]  /*dfb0*/  ISETP.NE.AND P0, PT, R0, 0xf, PT ;  /* 0x0000000f0000780c */ /* 0x000fda0003f05270 */
[----:B------:R-:W-:Y:S05]  /*dfc0*/  @!P0 BRA `(.L_x_20839) ;  /* 0x0000000000d88947 */ /* 0x000fea0003800000 */
[----:B------:R-:W-:-:S13]  /*dfd0*/  ISETP.NE.AND P0, PT, R0, 0x17, PT ;  /* 0x000000170000780c */ /* 0x000fda0003f05270 */
[----:B------:R-:W-:Y:S05]  /*dfe0*/  @!P0 BRA `(.L_x_20840) ;  /* 0x0000000000888947 */ /* 0x000fea0003800000 */
[----:B------:R-:W-:-:S13]  /*dff0*/  ISETP.NE.AND P0, PT, R0, 0x18, PT ;  /* 0x000000180000780c */ /* 0x000fda0003f05270 */
[----:B------:R-:W-:Y:S05]  /*e000*/  @!P0 BRA `(.L_x_20841) ;  /* 0x0000000000448947 */ /* 0x000fea0003800000 */
.L_x_20817:
        /* <DEDUP_REMOVED lines=16> */
.L_x_20842:
[----:B------:R-:W-:Y:S05]  /*e110*/  BRA `(.L_x_20818) ;  /* 0x0000000000947947 */ /* 0x000fea0003800000 */
.L_x_20841:
        /* <DEDUP_REMOVED lines=12> */
.L_x_20844:
[----:B------:R-:W-:Y:S05]  /*e1e0*/  BSYNC.RECONVERGENT B0 ;  /* 0x0000000000007941 */ /* 0x000fea0003800200 */
.L_x_20843:
[----:B------:R0:W-:Y:S01]  /*e1f0*/  STG.E.U8 desc[UR36][R8.64], R3 ;  /* 0x0000000308007986 */ /* 0x0001e2000c101124 */
[----:B------:R-:W-:Y:S05]  /*e200*/  BRA `(.L_x_20818) ;  /* 0x0000000000587947 */ /* 0x000fea0003800000 */
.L_x_20840:
        /* <DEDUP_REMOVED lines=13> */
.L_x_20845:
[----:B------:R-:W-:Y:S01]  /*e2e0*/  IMAD.MOV.U32 R3, RZ, RZ, 0x7f ;  /* 0x0000007fff037424 */ /* 0x000fe200078e00ff */
[----:B------:R-:W-:-:S04]  /*e2f0*/  ISETP.GT.U32.AND P0, PT, R5, 0x7f800000, PT ;  /* 0x7f8000000500780c */ /* 0x000fc80003f04070 */
[----:B------:R-:W-:-:S05]  /*e300*/  SEL R3, R3, 0x7c, P0 ;  /* 0x0000007c03037807 */ /* 0x000fca0000000000 */
[----:B------:R0:W-:Y:S01]  /*e310*/  STG.E.U8 desc[UR36][R8.64], R3 ;  /* 0x0000000308007986 */ /* 0x0001e2000c101124 */
[----:B------:R-:W-:Y:S05]  /*e320*/  BRA `(.L_x_20818) ;  /* 0x0000000000107947 */ /* 0x000fea0003800000 */
.L_x_20839:
[----:B------:R-:W-:-:S04]  /*e330*/  LOP3.LUT R18, R18, 0xff, RZ, 0xc0, !PT ;  /* 0x000000ff12127812 */ /* 0x000fc800078ec0ff */
[----:B------:R-:W0:Y:S02]  /*e340*/  I2F.U16 R0, R18 ;  /* 0x0000001200007306 */ /* 0x000e240000101000 */
[----:B0-----:R-:W-:-:S05]  /*e350*/  F2FP.BF16.F32.PACK_AB R0, RZ, R0 ;  /* 0x00000000ff00723e */ /* 0x001fca00000010ff */
[----:B------:R0:W-:Y:S02]  /*e360*/  STG.E.U16 desc[UR36][R8.64], R0 ;  /* 0x0000000008007986 */ /* 0x0001e4000c101524 */
.L_x_20818:
[----:B------:R-:W-:Y:S05]  /*e370*/  BSYNC.RECONVERGENT B6 ;  /* 0x0000000000067941 */ /* 0x000fea0003800200 */
.L_x_20812:
[----:B------:R-:W-:-:S07]  /*e380*/  VIADD R30, R30, 0x80 ;  /* 0x000000801e1e7836 */ /* 0x000fce0000000000 */
.L_x_20777:
[----:B------:R-:W-:Y:S05]  /*e390*/  BSYNC.RECONVERGENT B8 ;  /* 0x0000000000087941 */ /* 0x000fea0003800200 */
.L_x_20739:
[----:B------:R-:W-:-:S13]  /*e3a0*/  ISETP.GE.AND P0, PT, R30, R19, PT ;  /* 0x000000131e00720c */ /* 0x000fda0003f06270 */
[----:B------:R-:W-:Y:S05]  /*e3b0*/  @P0 EXIT ;  /* 0x000000000000094d */ /* 0x000fea0003800000 */
[----:B0--34-:R-:W0:Y:S01]  /*e3c0*/  LDC.64 R4, c[0x0][0x398] ;  /* 0x0000e600ff047b82 */ /* 0x019e220000000a00 */
[----:B------:R-:W1:Y:S01]  /*e3d0*/  LDCU UR4, c[0x0][0x3d0] ;  /* 0x00007a00ff0477ac */ /* 0x000e620008000800 */
[----:B------:R-:W-:Y:S01]  /*e3e0*/  PRMT R0, R17, 0x9910, RZ ;  /* 0x0000991011007816 */ /* 0x000fe200000000ff */
[----:B------:R-:W-:-:S03]  /*e3f0*/  IMAD R2, R2, 0x200, R30 ;  /* 0x0000020002027824 */ /* 0x000fc600078e021e */
[----:B------:R-:W-:Y:S01]  /*e400*/  ISETP.GT.AND P1, PT, R0, 0x9, PT ;  /* 0x000000090000780c */ /* 0x000fe20003f24270 */
[----:B-12---:R-:W-:-:S05]  /*e410*/  IMAD R3, R2, UR4, RZ ;  /* 0x0000000402037c24 */ /* 0x006fca000f8e02ff */
        /* <DEDUP_REMOVED lines=13> */
.L_x_20849:
[----:B------:R-:W-:Y:S01]  /*e4f0*/  STG.E.U8 desc[UR36][R2.64], R16 ;  /* 0x0000001002007986 */ /* 0x000fe2000c101124 */
[----:B------:R-:W-:Y:S05]  /*e500*/  EXIT ;  /* 0x000000000000794d */ /* 0x000fea0003800000 */
.L_x_20848:
        /* <DEDUP_REMOVED lines=8> */
[----:B------:R-:W-:Y:S01]  /*e590*/  STG.E.64 desc[UR36][R2.64], R16 ;  /* 0x0000001002007986 */ /* 0x000fe2000c101b24 */
[----:B------:R-:W-:Y:S05]  /*e5a0*/  EXIT ;  /* 0x000000000000794d */ /* 0x000fea0003800000 */
.L_x_20852:
[----:B------:R-:W-:-:S05]  /*e5b0*/  LOP3.LUT R5, R16, 0xff, RZ, 0xc0, !PT ;  /* 0x000000ff10057812 */ /* 0x000fca00078ec0ff */
[----:B------:R-:W-:Y:S01]  /*e5c0*/  STG.E desc[UR36][R2.64], R5 ;  /* 0x0000000502007986 */ /* 0x000fe2000c101924 */
[----:B------:R-:W-:Y:S05]  /*e5d0*/  EXIT ;  /* 0x000000000000794d */ /* 0x000fea0003800000 */
.L_x_20851:
[----:B------:R-:W-:-:S05]  /*e5e0*/  LOP3.LUT R5, R16, 0xff, RZ, 0xc0, !PT ;  /* 0x000000ff10057812 */ /* 0x000fca00078ec0ff */
[----:B------:R-:W-:Y:S01]  /*e5f0*/  STG.E.U16 desc[UR36][R2.64], R5 ;  /* 0x0000000502007986 */ /* 0x000fe2000c101524 */
[----:B------:R-:W-:Y:S05]  /*e600*/  EXIT ;  /* 0x000000000000794d */ /* 0x000fea0003800000 */
.L_x_20847:
        /* <DEDUP_REMOVED lines=8> */
[----:B0-----:R-:W-:Y:S01]  /*e690*/  STG.E desc[UR36][R2.64], R5 ;  /* 0x0000000502007986 */ /* 0x001fe2000c101924 */
[----:B------:R-:W-:Y:S05]  /*e6a0*/  EXIT ;  /* 0x000000000000794d */ /* 0x000fea0003800000 */
.L_x_20854:
[----:B------:R-:W-:-:S04]  /*e6b0*/  LOP3.LUT R16, R16, 0xff, RZ, 0xc0, !PT ;  /* 0x000000ff10107812 */ /* 0x000fc800078ec0ff */
[----:B------:R-:W0:Y:S02]  /*e6c0*/  I2F.U16 R0, R16 ;  /* 0x0000001000007306 */ /* 0x000e240000101000 */
[----:B0-----:R-:W-:-:S05]  /*e6d0*/  F2FP.F16.F32.PACK_AB R0, RZ, R0 ;  /* 0x00000000ff00723e */ /* 0x001fca00000000ff */
[----:B------:R-:W-:Y:S01]  /*e6e0*/  STG.E.U16 desc[UR36][R2.64], R0 ;  /* 0x0000000002007986 */ /* 0x000fe2000c101524 */
[----:B------:R-:W-:Y:S05]  /*e6f0*/  EXIT ;  /* 0x000000000000794d */ /* 0x000fea0003800000 */
.L_x_20853:
        /* <DEDUP_REMOVED lines=9> */
[----:B0-----:R-:W-:Y:S01]  /*e790*/  STG.E.64 desc[UR36][R2.64], R16 ;  /* 0x0000001002007986 */ /* 0x001fe2000c101b24 */
[----:B------:R-:W-:Y:S05]  /*e7a0*/  EXIT ;  /* 0x000000000000794d */ /* 0x000fea0003800000 */
.L_x_20856:
[----:B------:R-:W-:-:S06]  /*e7b0*/  LOP3.LUT R16, R16, 0xff, RZ, 0xc0, !PT ;  /* 0x000000ff10107812 */ /* 0x000fcc00078ec0ff */
[----:B------:R-:W0:Y:S02]  /*e7c0*/  I2F.U16 R16, R16 ;  /* 0x0000001000107306 */ /* 0x000e240000101000 */
[----:B0-----:R-:W-:-:S04]  /*e7d0*/  F2FP.F16.F32.PACK_AB R5, RZ, R16 ;  /* 0x00000010ff05723e */ /* 0x001fc800000000ff */
[----:B------:R-:W-:-:S05]  /*e7e0*/  PRMT R5, R5, 0x5410, RZ ;  /* 0x0000541005057816 */ /* 0x000fca00000000ff */
[----:B------:R-:W-:Y:S01]  /*e7f0*/  STG.E desc[UR36][R2.64], R5 ;  /* 0x0000000502007986 */ /* 0x000fe2000c101924 */
[----:B------:R-:W-:Y:S05]  /*e800*/  EXIT ;  /* 0x000000000000794d */ /* 0x000fea0003800000 */
.L_x_20855:
[----:B------:R-:W-:-:S06]  /*e810*/  LOP3.LUT R4, R16, 0xff, RZ, 0xc0, !PT ;  /* 0x000000ff10047812 */ /* 0x000fcc00078ec0ff */
[----:B------:R-:W0:Y:S02]  /*e820*/  I2F.F64.U16 R4, R4 ;  /* 0x0000000400047312 */ /* 0x000e240000101800 */
[----:B0-----:R-:W-:Y:S01]  /*e830*/  STG.E.64 desc[UR36][R2.64], R4 ;  /* 0x0000000402007986 */ /* 0x001fe2000c101b24 */
[----:B------:R-:W-:Y:S05]  /*e840*/  EXIT ;  /* 0x000000000000794d */ /* 0x000fea0003800000 */
.L_x_20846:
        /* <DEDUP_REMOVED lines=11> */
[----:B------:R-:W-:Y:S01]  /*e900*/  STG.E.U16 desc[UR36][R2.64], R5 ;  /* 0x0000000502007986 */ /* 0x000fe2000c101524 */
[----:B------:R-:W-:Y:S05]  /*e910*/  EXIT ;  /* 0x000000000000794d */ /* 0x000fea0003800000 */
.L_x_20860:
        /* <DEDUP_REMOVED lines=18> */
.L_x_20862:
[----:B------:R-:W-:Y:S05]  /*ea40*/  BSYNC.RECONVERGENT B0 ;  /* 0x0000000000007941 */ /* 0x000fea0003800200 */
.L_x_20861:
[----:B------:R-:W-:Y:S01]  /*ea50*/  STG.E.U8 desc[UR36][R2.64], R0 ;  /* 0x0000000002007986 */ /* 0x000fe2000c101124 */
[----:B------:R-:W-:Y:S05]  /*ea60*/  EXIT ;  /* 0x000000000000794d */ /* 0x000fea0003800000 */
.L_x_20859:
        /* <DEDUP_REMOVED lines=18> */
.L_x_20864:
[----:B------:R-:W-:Y:S05]  /*eb90*/  BSYNC.RECONVERGENT B0 ;  /* 0x0000000000007941 */ /* 0x000fea0003800200 */
.L_x_20863:
[----:B------:R-:W-:Y:S01]  /*eba0*/  STG.E.U8 desc[UR36][R2.64], R0 ;  /* 0x0000000002007986 */ /* 0x000fe2000c101124 */
[----:B------:R-:W-:Y:S05]  /*ebb0*/  EXIT ;  /* 0x000000000000794d */ /* 0x000fea0003800000 */
.L_x_20858:
        /* <DEDUP_REMOVED lines=22> */
.L_x_20866:
[----:B------:R-:W-:Y:S01]  /*ed20*/  LOP3.LUT R16, R16, 0xff, RZ, 0xc0, !PT ;  /* 0x000000ff10107812 */ /* 0x000fe200078ec0ff */
[----:B------:R-:W-:-:S05]  /*ed30*/  IMAD.MOV.U32 R17, RZ, RZ, RZ ;  /* 0x000000ffff117224 */ /* 0x000fca00078e00ff */
[----:B------:R-:W-:Y:S01]  /*ed40*/  STG.E.64 desc[UR36][R2.64], R16 ;  /* 0x0000001002007986 */ /* 0x000fe2000c101b24 */
[----:B------:R-:W-:Y:S05]  /*ed50*/  EXIT ;  /* 0x000000000000794d */ /* 0x000fea0003800000 */
.L_x_20865:
[----:B------:R-:W-:-:S05]  /*ed60*/  LOP3.LUT R5, R16, 0xff, RZ, 0xc0, !PT ;  /* 0x000000ff10057812 */ /* 0x000fca00078ec0ff */
[----:B------:R-:W-:Y:S01]  /*ed70*/  STG.E desc[UR36][R2.64], R5 ;  /* 0x0000000502007986 */ /* 0x000fe2000c101924 */
[----:B------:R-:W-:Y:S05]  /*ed80*/  EXIT ;  /* 0x000000000000794d */ /* 0x000fea0003800000 */
.L_x_20857:
        /* <DEDUP_REMOVED lines=10> */
.L_x_20868:
[----:B------:R-:W-:Y:S02]  /*ee30*/  LOP3.LUT R4, R16, 0xff, RZ, 0xc0, !PT ;  /* 0x000000ff10047812 */ /* 0x000fe400078ec0ff */
[----:B------:R-:W-:-:S04]  /*ee40*/  CS2R R6, SRZ ;  /* 0x0000000000067805 */ /* 0x000fc8000001ff00 */
[----:B------:R-:W0:Y:S02]  /*ee50*/  I2F.F64.U16 R4, R4 ;  /* 0x0000000400047312 */ /* 0x000e240000101800 */
[----:B0-----:R-:W-:Y:S01]  /*ee60*/  STG.E.128 desc[UR36][R2.64], R4 ;  /* 0x0000000402007986 */ /* 0x001fe2000c101d24 */
[----:B------:R-:W-:Y:S05]  /*ee70*/  EXIT ;  /* 0x000000000000794d */ /* 0x000fea0003800000 */
.L_x_20867:
[----:B------:R-:W-:-:S13]  /*ee80*/  ISETP.NE.AND P0, PT, R0, 0xf, PT ;  /* 0x0000000f0000780c */ /* 0x000fda0003f05270 */
[----:B------:R-:W-:Y:S05]  /*ee90*/  @!P0 BRA `(.L_x_20869) ;  /* 0x0000000000dc8947 */ /* 0x000fea0003800000 */
[----:B------:R-:W-:-:S13]  /*eea0*/  ISETP.NE.AND P0, PT, R0, 0x17, PT ;  /* 0x000000170000780c */ /* 0x000fda0003f05270 */
[----:B------:R-:W-:Y:S05]  /*eeb0*/  @!P0 BRA `(.L_x_20870) ;  /* 0x0000000000888947 */ /* 0x000fea0003800000 */
[----:B------:R-:W-:-:S13]  /*eec0*/  ISETP.NE.AND P0, PT, R0, 0x18, PT ;  /* 0x000000180000780c */ /* 0x000fda0003f05270 */
[----:B------:R-:W-:Y:S05]  /*eed0*/  @!P0 BRA `(.L_x_20871) ;  /* 0x0000000000448947 */ /* 0x000fea0003800000 */
.L_x_20850:
        /* <DEDUP_REMOVED lines=16> */
.L_x_20872:
[----:B------:R-:W-:Y:S05]  /*efe0*/  EXIT ;  /* 0x000000000000794d */ /* 0x000fea0003800000 */
.L_x_20871:
        /* <DEDUP_REMOVED lines=12> */
.L_x_20874:
[----:B------:R-:W-:Y:S05]  /*f0b0*/  BSYNC.RECONVERGENT B0 ;  /* 0x0000000000007941 */ /* 0x000fea0003800200 */
.L_x_20873:
[----:B------:R-:W-:Y:S01]  /*f0c0*/  STG.E.U8 desc[UR36][R2.64], R5 ;  /* 0x0000000502007986 */ /* 0x000fe2000c101124 */
[----:B------:R-:W-:Y:S05]  /*f0d0*/  EXIT ;  /* 0x000000000000794d */ /* 0x000fea0003800000 */
.L_x_20870:
[----:B------:R-:W-:-:S04]  /*f0e0*/  LOP3.LUT R16, R16, 0xff, RZ, 0xc0, !PT ;  /* 0x000000ff10107812 */ /* 0x000fc800078ec0ff */
[----:B------:R-:W0:Y:S02]  /*f0f0*/  I2F.U16 R7, R16 ;  /* 0x0000001000077306 */ /* 0x000e240000101000 */
        /* <DEDUP_REMOVED lines=12> */
.L_x_20875:
[----:B------:R-:W-:Y:S01]  /*f1c0*/  IMAD.MOV.U32 R5, RZ, RZ, 0x7f ;  /* 0x0000007fff057424 */ /* 0x000fe200078e00ff */
[----:B------:R-:W-:-:S04]  /*f1d0*/  ISETP.GT.U32.AND P0, PT, R7, 0x7f800000, PT ;  /* 0x7f8000000700780c */ /* 0x000fc80003f04070 */
[----:B------:R-:W-:-:S05]  /*f1e0*/  SEL R5, R5, 0x7c, P0 ;  /* 0x0000007c05057807 */ /* 0x000fca0000000000 */
[----:B------:R-:W-:Y:S01]  /*f1f0*/  STG.E.U8 desc[UR36][R2.64], R5 ;  /* 0x0000000502007986 */ /* 0x000fe2000c101124 */
[----:B------:R-:W-:Y:S05]  /*f200*/  EXIT ;  /* 0x000000000000794d */ /* 0x000fea0003800000 */
.L_x_20869:
[----:B------:R-:W-:-:S04]  /*f210*/  LOP3.LUT R16, R16, 0xff, RZ, 0xc0, !PT ;  /* 0x000000ff10107812 */ /* 0x000fc800078ec0ff */
[----:B------:R-:W0:Y:S02]  /*f220*/  I2F.U16 R0, R16 ;  /* 0x0000001000007306 */ /* 0x000e240000101000 */
[----:B0-----:R-:W-:-:S05]  /*f230*/  F2FP.BF16.F32.PACK_AB R0, RZ, R0 ;  /* 0x00000000ff00723e */ /* 0x001fca00000010ff */
[----:B------:R-:W-:Y:S01]  /*f240*/  STG.E.U16 desc[UR36][R2.64], R0 ;  /* 0x0000000002007986 */ /* 0x000fe2000c101524 */
[----:B------:R-:W-:Y:S05]  /*f250*/  EXIT ;  /* 0x000000000000794d */ /* 0x000fea0003800000 */
.L_x_20876:
        /* <DEDUP_REMOVED lines=10> */
.L_x_23620:


//--------------------- .text._ZN2at6native18elementwise_kernelILi128ELi4EZNS0_22gpu_kernel_impl_nocastIZZZNS0_54_GLOBAL__N__d8c5977b_16_LinearAlgebra_cu_9e10b42f_324316addr_kernel_cudaERNS_14TensorIteratorERKN3c106ScalarES9_ENKUlvE_clEvENKUlvE_clEvEUlhhhE0_EEvRNS_18TensorIteratorBaseERKT_EUliE_EEviT1_ --------------------------
	.section	.text._ZN2at6native18elementwise_kernelILi128ELi4EZNS0_22gpu_kernel_impl_nocastIZZZNS0_54_GLOBAL__N__d8c5977b_16_LinearAlgebra_cu_9e10b42f_324316addr_kernel_cudaERNS_14TensorIteratorERKN3c106ScalarES9_ENKUlvE_clEvENKUlvE_clEvEUlhhhE0_EEvRNS_18TensorIteratorBaseERKT_EUliE_EEviT1_,"ax",@progbits
	.align	128
        .global         _ZN2at6native18elementwise_kernelILi128ELi4EZNS0_22gpu_kernel_impl_nocastIZZZNS0_54_GLOBAL__N__d8c5977b_16_LinearAlgebra_cu_9e10b42f_324316addr_kernel_cudaERNS_14TensorIteratorERKN3c106ScalarES9_ENKUlvE_clEvENKUlvE_clEvEUlhhhE0_EEvRNS_18TensorIteratorBaseERKT_EUliE_EEviT1_
        .type           _ZN2at6native18elementwise_kernelILi128ELi4EZNS0_22gpu_kernel_impl_nocastIZZZNS0_54_GLOBAL__N__d8c5977b_16_LinearAlgebra_cu_9e10b42f_324316addr_kernel_cudaERNS_14TensorIteratorERKN3c106ScalarES9_ENKUlvE_clEvENKUlvE_clEvEUlhhhE0_EEvRNS_18TensorIteratorBaseERKT_EUliE_EEviT1_,@function
        .size           _ZN2at6native18elementwise_kernelILi128ELi4EZNS0_22gpu_kernel_impl_nocastIZZZNS0_54_GLOBAL__N__d8c5977b_16_LinearAlgebra_cu_9e10b42f_324316addr_kernel_cudaERNS_14TensorIteratorERKN3c106ScalarES9_ENKUlvE_clEvENKUlvE_clEvEUlhhhE0_EEvRNS_18TensorIteratorBaseERKT_EUliE_EEviT1_,(.L_x_23621 - _ZN2at6native18elementwise_kernelILi128ELi4EZNS0_22gpu_kernel_impl_nocastIZZZNS0_54_GLOBAL__N__d8c5977b_16_LinearAlgebra_cu_9e10b42f_324316addr_kernel_cudaERNS_14TensorIteratorERKN3c106ScalarES9_ENKUlvE_clEvENKUlvE_clEvEUlhhhE0_EEvRNS_18TensorIteratorBaseERKT_EUliE_EEviT1_)
        .other          _ZN2at6native18elementwise_kernelILi128ELi4EZNS0_22gpu_kernel_impl_nocastIZZZNS0_54_GLOBAL__N__d8c5977b_16_LinearAlgebra_cu_9e10b42f_324316addr_kernel_cudaERNS_14TensorIteratorERKN3c106ScalarES9_ENKUlvE_clEvENKUlvE_clEvEUlhhhE0_EEvRNS_18TensorIteratorBaseERKT_EUliE_EEviT1_,@"STO_CUDA_ENTRY STV_DEFAULT"
_ZN2at6native18elementwise_kernelILi128ELi4EZNS0_22gpu_kernel_impl_nocastIZZZNS0_54_GLOBAL__N__d8c5977b_16_LinearAlgebra_cu_9e10b42f_324316addr_kernel_cudaERNS_14TensorIteratorERKN3c106ScalarES9_ENKUlvE_clEvENKUlvE_clEvEUlhhhE0_EEvRNS_18TensorIteratorBaseERKT_EUliE_EEviT1_:
.text._ZN2at6native18elementwise_kernelILi128ELi4EZNS0_22gpu_kernel_impl_nocastIZZZNS0_54_GLOBAL__N__d8c5977b_16_LinearAlgebra_cu_9e10b42f_324316addr_kernel_cudaERNS_14TensorIteratorERKN3c106ScalarES9_ENKUlvE_clEvENKUlvE_clEvEUlhhhE0_EEvRNS_18TensorIteratorBaseERKT_EUliE_EEviT1_:
        /* <DEDUP_REMOVED lines=53> */
.L_x_20880:
[----:B------:R-:W-:-:S13]  /*0350*/  ISETP.GE.AND P0, PT, R3, UR9, PT ;  /* 0x0000000903007c0c */ /* 0x000fda000bf06270 */
[----:B------:R-:W-:Y:S05]  /*0360*/  @P0 BREAK.RELIABLE B1 ;  /* 0x0000000000010942 */ /* 0x000fea0003800100 */
[----:B------:R-:W-:Y:S05]  /*0370*/  @P0 BRA `(.L_x_20881) ;  /* 0x0000000000480947 */ /* 0x000fea0003800000 */
[----:B------:R-:W-:Y:S05]  /*0380*/  BSYNC.RELIABLE B1 ;  /* 0x0000000000017941 */ /* 0x000fea0003800100 */
.L_x_20879:
        /* <DEDUP_REMOVED lines=17> */
.L_x_20881:
[----:B------:R-:W-:Y:S05]  /*04a0*/  BSYNC.RECONVERGENT B0 ;  /* 0x0000000000007941 */ /* 0x000fea0003800200 */
.L_x_20878:
        /* <DEDUP_REMOVED lines=19> */
.L_x_20877:
        /* <DEDUP_REMOVED lines=381> */
.L_x_20885:
        /* <DEDUP_REMOVED lines=399> */
.L_x_20887:
        /* <DEDUP_REMOVED lines=23> */
.L_x_20884:
[----:B------:R-:W-:-:S13]  /*3810*/  ISETP.GE.AND P0, PT, R3, UR9, PT ;  /* 0x0000000903007c0c */ /* 0x000fda000bf06270 */
[----:B------:R-:W-:Y:S05]  /*3820*/  @P0 BREAK.RELIABLE B1 ;  /* 0x0000000000010942 */ /* 0x000fea0003800100 */
[----:B------:R-:W-:Y:S05]  /*3830*/  @P0 BRA `(.L_x_20886) ;  /* 0x0000001800340947 */ /* 0x000fea0003800000 */
[----:B------:R-:W-:Y:S05]  /*3840*/  BSYNC.RELIABLE B1 ;  /* 0x0000000000017941 */ /* 0x000fea0003800100 */
.L_x_20883:
        /* <DEDUP_REMOVED lines=373> */
.L_x_20888:
        /* <DEDUP_REMOVED lines=23> */
.L_x_20886:
[----:B------:R-:W-:Y:S05]  /*5110*/  BSYNC.RECONVERGENT B0 ;  /* 0x0000000000007941 */ /* 0x000fea0003800200 */
.L_x_20882:
        /* <DEDUP_REMOVED lines=376> */
.L_x_20889:
        /* <DEDUP_REMOVED lines=23> */
.L_x_20890:
        /* <DEDUP_REMOVED lines=15> */
.L_x_23621:


//--------------------- .text._ZN2at6native27unrolled_elementwise_kernelIZZZNS0_54_GLOBAL__N__d8c5977b_16_LinearAlgebra_cu_9e10b42f_324316addr_kernel_cudaERNS_14TensorIteratorERKN3c106ScalarES8_ENKUlvE_clEvENKUlvE_clEvEUlhhhE0_St5arrayIPcLm4EELi4E23TrivialOffsetCalculatorILi3EjESF_ILi1EjENS0_6memory15LoadWithoutCastENSI_16StoreWithoutCastEEEviT_T0_T2_T3_T4_T5_ --------------------------
	.section	.text._ZN2at6native27unrolled_elementwise_kernelIZZZNS0_54_GLOBAL__N__d8c5977b_16_LinearAlgebra_cu_9e10b42f_324316addr_kernel_cudaERNS_14TensorIteratorERKN3c106ScalarES8_ENKUlvE_clEvENKUlvE_clEvEUlhhhE0_St5arrayIPcLm4EELi4E23TrivialOffsetCalculatorILi3EjESF_ILi1EjENS0_6memory15LoadWithoutCastENSI_16StoreWithoutCastEEEviT_T0_T2_T3_T4_T5_,"ax",@progbits
	.align	128
        .global         _ZN2at6native27unrolled_elementwise_kernelIZZZNS0_54_GLOBAL__N__d8c5977b_16_LinearAlgebra_cu_9e10b42f_324316addr_kernel_cudaERNS_14TensorIteratorERKN3c106ScalarES8_ENKUlvE_clEvENKUlvE_clEvEUlhhhE0_St5arrayIPcLm4EELi4E23TrivialOffsetCalculatorILi3EjESF_ILi1EjENS0_6memory15LoadWithoutCastENSI_16StoreWithoutCastEEEviT_T0_T2_T3_T4_T5_
        .type           _ZN2at6native27unrolled_elementwise_kernelIZZZNS0_54_GLOBAL__N__d8c5977b_16_LinearAlgebra_cu_9e10b42f_324316addr_kernel_cudaERNS_14TensorIteratorERKN3c106ScalarES8_ENKUlvE_clEvENKUlvE_clEvEUlhhhE0_St5arrayIPcLm4EELi4E23TrivialOffsetCalculatorILi3EjESF_ILi1EjENS0_6memory15LoadWithoutCastENSI_16StoreWithoutCastEEEviT_T0_T2_T3_T4_T5_,@function
        .size           _ZN2at6native27unrolled_elementwise_kernelIZZZNS0_54_GLOBAL__N__d8c5977b_16_LinearAlgebra_cu_9e10b42f_324316addr_kernel_cudaERNS_14TensorIteratorERKN3c106ScalarES8_ENKUlvE_clEvENKUlvE_clEvEUlhhhE0_St5arrayIPcLm4EELi4E23TrivialOffsetCalculatorILi3EjESF_ILi1EjENS0_6memory15LoadWithoutCastENSI_16StoreWithoutCastEEEviT_T0_T2_T3_T4_T5_,(.L_x_23622 - _ZN2at6native27unrolled_elementwise_kernelIZZZNS0_54_GLOBAL__N__d8c5977b_16_LinearAlgebra_cu_9e10b42f_324316addr_kernel_cudaERNS_14TensorIteratorERKN3c106ScalarES8_ENKUlvE_clEvENKUlvE_clEvEUlhhhE0_St5arrayIPcLm4EELi4E23TrivialOffsetCalculatorILi3EjESF_ILi1EjENS0_6memory15LoadWithoutCastENSI_16StoreWithoutCastEEEviT_T0_T2_T3_T4_T5_)
        .other          _ZN2at6native27unrolled_elementwise_kernelIZZZNS0_54_GLOBAL__N__d8c5977b_16_LinearAlgebra_cu_9e10b42f_324316addr_kernel_cudaERNS_14TensorIteratorERKN3c106ScalarES8_ENKUlvE_clEvENKUlvE_clEvEUlhhhE0_St5arrayIPcLm4EELi4E23TrivialOffsetCalculatorILi3EjESF_ILi1EjENS0_6memory15LoadWithoutCastENSI_16StoreWithoutCastEEEviT_T0_T2_T3_T4_T5_,@"STO_CUDA_ENTRY STV_DEFAULT"
_ZN2at6native27unrolled_elementwise_kernelIZZZNS0_54_GLOBAL__N__d8c5977b_16_LinearAlgebra_cu_9e10b42f_324316addr_kernel_cudaERNS_14TensorIteratorERKN3c106ScalarES8_ENKUlvE_clEvENKUlvE_clEvEUlhhhE0_St5arrayIPcLm4EELi4E23TrivialOffsetCalculatorILi3EjESF_ILi1EjENS0_6memory15LoadWithoutCastENSI_16StoreWithoutCastEEEviT_T0_T2_T3_T4_T5_:
.text._ZN2at6native27unrolled_elementwise_kernelIZZZNS0_54_GLOBAL__N__d8c5977b_16_LinearAlgebra_cu_9e10b42f_324316addr_kernel_cudaERNS_14TensorIteratorERKN3c106ScalarES8_ENKUlvE_clEvENKUlvE_clEvEUlhhhE0_St5arrayIPcLm4EELi4E23TrivialOffsetCalculatorILi3EjESF_ILi1EjENS0_6memory15LoadWithoutCastENSI_16StoreWithoutCastEEEviT_T0_T2_T3_T4_T5_:
        /* <DEDUP_REMOVED lines=140> */
.L_x_20893:
[----:B------:R-:W-:Y:S05]  /*08c0*/  BSYNC.RELIABLE B1 ;  /* 0x0000000000017941 */ /* 0x000fea0003800100 */
.L_x_20892:
[----:B------:R-:W-:-:S13]  /*08d0*/  ISETP.GE.AND P0, PT, R3, R2, PT ;  /* 0x000000020300720c */ /* 0x000fda0003f06270 */
[----:B------:R-:W1:Y:S01]  /*08e0*/  @!P0 LDC.64 R6, c[0x0][0x398] ;  /* 0x0000e600ff068b82 */ /* 0x000e620000000a00 */
[----:B0-----:R-:W-:Y:S02]  /*08f0*/  @!P0 IMAD R5, R0, 0x200, R3 ;  /* 0x0000020000058824 */ /* 0x001fe400078e0203 */
[----:B------:R-:W-:-:S03]  /*0900*/  @!P0 VIADD R3, R3, 0x80 ;  /* 0x0000008003038836 */ /* 0x000fc60000000000 */
[----:B-1----:R-:W-:-:S05]  /*0910*/  @!P0 IADD3 R4, P1, PT, R5, R6, RZ ;  /* 0x0000000605048210 */ /* 0x002fca0007f3e0ff */
[----:B------:R-:W-:-:S05]  /*0920*/  @!P0 IMAD.X R5, RZ, RZ, R7, P1 ;  /* 0x000000ffff058224 */ /* 0x000fca00008e0607 */
[----:B------:R1:W-:Y:S03]  /*0930*/  @!P0 STG.E.U8 desc[UR6][R4.64], R15 ;  /* 0x0000000f04008986 */ /* 0x0003e6000c101106 */
.L_x_20894:
[----:B------:R-:W-:Y:S05]  /*0940*/  BSYNC.RECONVERGENT B0 ;  /* 0x0000000000007941 */ /* 0x000fea0003800200 */
.L_x_20891:
        /* <DEDUP_REMOVED lines=9> */
.L_x_20895:
        /* <DEDUP_REMOVED lines=10> */
.L_x_23622:


//--------------------- .text._ZN2at6native29vectorized_elementwise_kernelILi2EZZZNS0_54_GLOBAL__N__d8c5977b_16_LinearAlgebra_cu_9e10b42f_324316addr_kernel_cudaERNS_14TensorIteratorERKN3c106ScalarES8_ENKUlvE_clEvENKUlvE_clEvEUlhhhE0_St5arrayIPcLm4EEEEviT0_T1_ --------------------------
	.section	.text._ZN2at6native29vectorized_elementwise_kernelILi2EZZZNS0_54_GLOBAL__N__d8c5977b_16_LinearAlgebra_cu_9e10b42f_324316addr_kernel_cudaERNS_14TensorIteratorERKN3c106ScalarES8_ENKUlvE_clEvENKUlvE_clEvEUlhhhE0_St5arrayIPcLm4EEEEviT0_T1_,"ax",@progbits
	.align	128
        .global         _ZN2at6native29vectorized_elementwise_kernelILi2EZZZNS0_54_GLOBAL__N__d8c5977b_16_LinearAlgebra_cu_9e10b42f_324316addr_kernel_cudaERNS_14TensorIteratorERKN3c106ScalarES8_ENKUlvE_clEvENKUlvE_clEvEUlhhhE0_St5arrayIPcLm4EEEEviT0_T1_
        .type           _ZN2at6native29vectorized_elementwise_kernelILi2EZZZNS0_54_GLOBAL__N__d8c5977b_16_LinearAlgebra_cu_9e10b42f_324316addr_kernel_cudaERNS_14TensorIteratorERKN3c106ScalarES8_ENKUlvE_clEvENKUlvE_clEvEUlhhhE0_St5arrayIPcLm4EEEEviT0_T1_,@function
        .size           _ZN2at6native29vectorized_elementwise_kernelILi2EZZZNS0_54_GLOBAL__N__d8c5977b_16_LinearAlgebra_cu_9e10b42f_324316addr_kernel_cudaERNS_14TensorIteratorERKN3c106ScalarES8_ENKUlvE_clEvENKUlvE_clEvEUlhhhE0_St5arrayIPcLm4EEEEviT0_T1_,(.L_x_23623 - _ZN2at6native29vectorized_elementwise_kernelILi2EZZZNS0_54_GLOBAL__N__d8c5977b_16_LinearAlgebra_cu_9e10b42f_324316addr_kernel_cudaERNS_14TensorIteratorERKN3c106ScalarES8_ENKUlvE_clEvENKUlvE_clEvEUlhhhE0_St5arrayIPcLm4EEEEviT0_T1_)
        .other          _ZN2at6native29vectorized_elementwise_kernelILi2EZZZNS0_54_GLOBAL__N__d8c5977b_16_LinearAlgebra_cu_9e10b42f_324316addr_kernel_cudaERNS_14TensorIteratorERKN3c106ScalarES8_ENKUlvE_clEvENKUlvE_clEvEUlhhhE0_St5arrayIPcLm4EEEEviT0_T1_,@"STO_CUDA_ENTRY STV_DEFAULT"
_ZN2at6native29vectorized_elementwise_kernelILi2EZZZNS0_54_GLOBAL__N__d8c5977b_16_LinearAlgebra_cu_9e10b42f_324316addr_kernel_cudaERNS_14TensorIteratorERKN3c106ScalarES8_ENKUlvE_clEvENKUlvE_clEvEUlhhhE0_St5arrayIPcLm4EEEEviT0_T1_:
.text._ZN2at6native29vectorized_elementwise_kernelILi2EZZZNS0_54_GLOBAL__N__d8c5977b_16_LinearAlgebra_cu_9e10b42f_324316addr_kernel_cudaERNS_14TensorIteratorERKN3c106ScalarES8_ENKUlvE_clEvENKUlvE_clEvEUlhhhE0_St5arrayIPcLm4EEEEviT0_T1_:
        /* <DEDUP_REMOVED lines=252> */
.L_x_20899:
        /* <DEDUP_REMOVED lines=8> */
.L_x_20900:
        /* <DEDUP_REMOVED lines=8> */
.L_x_20901:
        /* <DEDUP_REMOVED lines=8> */
.L_x_20902:
        /* <DEDUP_REMOVED lines=9> */
.L_x_20903:
[----:B------:R-:W-:Y:S05]  /*11d0*/  BSYNC.RELIABLE B1 ;  /* 0x0000000000017941 */ /* 0x000fea0003800100 */
.L_x_20898:
[----:B------:R-:W-:-:S13]  /*11e0*/  ISETP.GE.U32.AND P0, PT, R2, UR5, PT ;  /* 0x0000000502007c0c */ /* 0x000fda000bf06070 */
[----:B------:R-:W1:Y:S01]  /*11f0*/  @!P0 LDC.64 R10, c[0x0][0x398] ;  /* 0x0000e600ff0a8b82 */ /* 0x000e620000000a00 */
[C---:B--2---:R-:W-:Y:S02]  /*1200*/  @!P0 VIADD R9, R2.reuse, UR4 ;  /* 0x0000000402098c36 */ /* 0x044fe40008000000 */
[----:B------:R-:W-:-:S03]  /*1210*/  @!P0 VIADD R2, R2, 0x80 ;  /* 0x0000008002028836 */ /* 0x000fc60000000000 */
[----:B-1----:R-:W-:-:S05]  /*1220*/  @!P0 IADD3 R8, P1, PT, R9, R10, RZ ;  /* 0x0000000a09088210 */ /* 0x002fca0007f3e0ff */
[----:B------:R-:W-:-:S05]  /*1230*/  @!P0 IMAD.X R9, RZ, RZ, R11, P1 ;  /* 0x000000ffff098224 */ /* 0x000fca00008e060b */
[----:B------:R3:W-:Y:S03]  /*1240*/  @!P0 STG.E.U8 desc[UR14][R8.64], R6 ;  /* 0x0000000608008986 */ /* 0x0007e6000c10110e */
.L_x_20904:
[----:B------:R-:W-:Y:S05]  /*1250*/  BSYNC.RECONVERGENT B0 ;  /* 0x0000000000007941 */ /* 0x000fea0003800200 */
.L_x_20897:
        /* <DEDUP_REMOVED lines=9> */
.L_x_20896:
        /* <DEDUP_REMOVED lines=131> */
.L_x_20905:
        /* <DEDUP_REMOVED lines=14> */
.L_x_23623:


//--------------------- .text._ZN2at6native29vectorized_elementwise_kernelILi4EZZZNS0_54_GLOBAL__N__d8c5977b_16_LinearAlgebra_cu_9e10b42f_324316addr_kernel_cudaERNS_14TensorIteratorERKN3c106ScalarES8_ENKUlvE_clEvENKUlvE_clEvEUlhhhE0_St5arrayIPcLm4EEEEviT0_T1_ --------------------------
	.section	.text._ZN2at6native29vectorized_elementwise_kernelILi4EZZZNS0_54_GLOBAL__N__d8c5977b_16_LinearAlgebra_cu_9e10b42f_324316addr_kernel_cudaERNS_14TensorIteratorERKN3c106ScalarES8_ENKUlvE_clEvENKUlvE_clEvEUlhhhE0_St5arrayIPcLm4EEEEviT0_T1_,"ax",@progbits
	.align	128
        .global         _ZN2at6native29vectorized_elementwise_kernelILi4EZZZNS0_54_GLOBAL__N__d8c5977b_16_LinearAlgebra_cu_9e10b42f_324316addr_kernel_cudaERNS_14TensorIteratorERKN3c106ScalarES8_ENKUlvE_clEvENKUlvE_clEvEUlhhhE0_St5arrayIPcLm4EEEEviT0_T1_
        .type           _ZN2at6native29vectorized_elementwise_kernelILi4EZZZNS0_54_GLOBAL__N__d8c5977b_16_LinearAlgebra_cu_9e10b42f_324316addr_kernel_cudaERNS_14TensorIteratorERKN3c106ScalarES8_ENKUlvE_clEvENKUlvE_clEvEUlhhhE0_St5arrayIPcLm4EEEEviT0_T1_,@function
        .size           _ZN2at6native29vectorized_elementwise_kernelILi4EZZZNS0_54_GLOBAL__N__d8c5977b_16_LinearAlgebra_cu_9e10b42f_324316addr_kernel_cudaERNS_14TensorIteratorERKN3c106ScalarES8_ENKUlvE_clEvENKUlvE_clEvEUlhhhE0_St5arrayIPcLm4EEEEviT0_T1_,(.L_x_23624 - _ZN2at6native29vectorized_elementwise_kernelILi4EZZZNS0_54_GLOBAL__N__d8c5977b_16_LinearAlgebra_cu_9e10b42f_324316addr_kernel_cudaERNS_14TensorIteratorERKN3c106ScalarES8_ENKUlvE_clEvENKUlvE_clEvEUlhhhE0_St5arrayIPcLm4EEEEviT0_T1_)
        .other          _ZN2at6native29vectorized_elementwise_kernelILi4EZZZNS0_54_GLOBAL__N__d8c5977b_16_LinearAlgebra_cu_9e10b42f_324316addr_kernel_cudaERNS_14TensorIteratorERKN3c106ScalarES8_ENKUlvE_clEvENKUlvE_clEvEUlhhhE0_St5arrayIPcLm4EEEEviT0_T1_,@"STO_CUDA_ENTRY STV_DEFAULT"
_ZN2at6native29vectorized_elementwise_kernelILi4EZZZNS0_54_GLOBAL__N__d8c5977b_16_LinearAlgebra_cu_9e10b42f_324316addr_kernel_cudaERNS_14TensorIteratorERKN3c106ScalarES8_ENKUlvE_clEvENKUlvE_clEvEUlhhhE0_St5arrayIPcLm4EEEEviT0_T1_:
.text._ZN2at6native29vectorized_elementwise_kernelILi4EZZZNS0_54_GLOBAL__N__d8c5977b_16_LinearAlgebra_cu_9e10b42f_324316addr_kernel_cudaERNS_14TensorIteratorERKN3c106ScalarES8_ENKUlvE_clEvENKUlvE_clEvEUlhhhE0_St5arrayIPcLm4EEEEviT0_T1_:
        /* <DEDUP_REMOVED lines=252> */
.L_x_20909:
        /* <DEDUP_REMOVED lines=8> */
.L_x_20910:
        /* <DEDUP_REMOVED lines=8> */
.L_x_20911:
        /* <DEDUP_REMOVED lines=8> */
.L_x_20912:
        /* <DEDUP_REMOVED lines=9> */
.L_x_20913:
[----:B------:R-:W-:Y:S05]  /*11d0*/  BSYNC.RELIABLE B1 ;  /* 0x0000000000017941 */ /* 0x000fea0003800100 */
.L_x_20908:
[----:B------:R-:W-:-:S13]  /*11e0*/  ISETP.GE.U32.AND P0, PT, R2, UR5, PT ;  /* 0x0000000502007c0c */ /* 0x000fda000bf06070 */
[----:B------:R-:W1:Y:S01]  /*11f0*/  @!P0 LDC.64 R10, c[0x0][0x398] ;  /* 0x0000e600ff0a8b82 */ /* 0x000e620000000a00 */
[C---:B--2---:R-:W-:Y:S02]  /*1200*/  @!P0 VIADD R9, R2.reuse, UR4 ;  /* 0x0000000402098c36 */ /* 0x044fe40008000000 */
[----:B------:R-:W-:-:S03]  /*1210*/  @!P0 VIADD R2, R2, 0x80 ;  /* 0x0000008002028836 */ /* 0x000fc60000000000 */
[----:B-1----:R-:W-:-:S05]  /*1220*/  @!P0 IADD3 R8, P1, PT, R9, R10, RZ ;  /* 0x0000000a09088210 */ /* 0x002fca0007f3e0ff */
[----:B------:R-:W-:-:S05]  /*1230*/  @!P0 IMAD.X R9, RZ, RZ, R11, P1 ;  /* 0x000000ffff098224 */ /* 0x000fca00008e060b */
[----:B------:R3:W-:Y:S03]  /*1240*/  @!P0 STG.E.U8 desc[UR20][R8.64], R6 ;  /* 0x0000000608008986 */ /* 0x0007e6000c101114 */
.L_x_20914:
[----:B------:R-:W-:Y:S05]  /*1250*/  BSYNC.RECONVERGENT B0 ;  /* 0x0000000000007941 */ /* 0x000fea0003800200 */
.L_x_20907:
        /* <DEDUP_REMOVED lines=9> */
.L_x_20906:
        /* <DEDUP_REMOVED lines=130> */
.L_x_20915:
        /* <DEDUP_REMOVED lines=15> */
.L_x_23624:


//--------------------- .text._ZN2at6native29vectorized_elementwise_kernelILi8EZZZNS0_54_GLOBAL__N__d8c5977b_16_LinearAlgebra_cu_9e10b42f_324316addr_kernel_cudaERNS_14TensorIteratorERKN3c106ScalarES8_ENKUlvE_clEvENKUlvE_clEvEUlhhhE0_St5arrayIPcLm4EEEEviT0_T1_ --------------------------
	.section	.text._ZN2at6native29vectorized_elementwise_kernelILi8EZZZNS0_54_GLOBAL__N__d8c5977b_16_LinearAlgebra_cu_9e10b42f_324316addr_kernel_cudaERNS_14TensorIteratorERKN3c106ScalarES8_ENKUlvE_clEvENKUlvE_clEvEUlhhhE0_St5arrayIPcLm4EEEEviT0_T1_,"ax",@progbits
	.align	128
        .global         _ZN2at6native29vectorized_elementwise_kernelILi8EZZZNS0_54_GLOBAL__N__d8c5977b_16_LinearAlgebra_cu_9e10b42f_324316addr_kernel_cudaERNS_14TensorIteratorERKN3c106ScalarES8_ENKUlvE_clEvENKUlvE_clEvEUlhhhE0_St5arrayIPcLm4EEEEviT0_T1_
        .type           _ZN2at6native29vectorized_elementwise_kernelILi8EZZZNS0_54_GLOBAL__N__d8c5977b_16_LinearAlgebra_cu_9e10b42f_324316addr_kernel_cudaERNS_14TensorIteratorERKN3c106ScalarES8_ENKUlvE_clEvENKUlvE_clEvEUlhhhE0_St5arrayIPcLm4EEEEviT0_T1_,@function
        .size           _ZN2at6native29vectorized_elementwise_kernelILi8EZZZNS0_54_GLOBAL__N__d8c5977b_16_LinearAlgebra_cu_9e10b42f_324316addr_kernel_cudaERNS_14TensorIteratorERKN3c106ScalarES8_ENKUlvE_clEvENKUlvE_clEvEUlhhhE0_St5arrayIPcLm4EEEEviT0_T1_,(.L_x_23625 - _ZN2at6native29vectorized_elementwise_kernelILi8EZZZNS0_54_GLOBAL__N__d8c5977b_16_LinearAlgebra_cu_9e10b42f_324316addr_kernel_cudaERNS_14TensorIteratorERKN3c106ScalarES8_ENKUlvE_clEvENKUlvE_clEvEUlhhhE0_St5arrayIPcLm4EEEEviT0_T1_)
        .other          _ZN2at6native29vectorized_elementwise_kernelILi8EZZZNS0_54_GLOBAL__N__d8c5977b_16_LinearAlgebra_cu_9e10b42f_324316addr_kernel_cudaERNS_14TensorIteratorERKN3c106ScalarES8_ENKUlvE_clEvENKUlvE_clEvEUlhhhE0_St5arrayIPcLm4EEEEviT0_T1_,@"STO_CUDA_ENTRY STV_DEFAULT"
_ZN2at6native29vectorized_elementwise_kernelILi8EZZZNS0_54_GLOBAL__N__d8c5977b_16_LinearAlgebra_cu_9e10b42f_324316addr_kernel_cudaERNS_14TensorIteratorERKN3c106ScalarES8_ENKUlvE_clEvENKUlvE_clEvEUlhhhE0_St5arrayIPcLm4EEEEviT0_T1_:
.text._ZN2at6native29vectorized_elementwise_kernelILi8EZZZNS0_54_GLOBAL__N__d8c5977b_16_LinearAlgebra_cu_9e10b42f_324316addr_kernel_cudaERNS_14TensorIteratorERKN3c106ScalarES8_ENKUlvE_clEvENKUlvE_clEvEUlhhhE0_St5arrayIPcLm4EEEEviT0_T1_:
[----:B------:R-:W-:Y:S01]  /*0000*/  LDC R1, c[0x0][0x37c] ;  /* 0x0000df00ff017b82 */ /* 0x000fe20000000800 */
[----:B------:R-:W-:Y:S05]  /*0010*/  EXIT ;  /* 0x000000000000794d */ /* 0x000fea0003800000 */
.L_x_20916:
        /* <DEDUP_REMOVED lines=14> */
.L_x_23625:


//--------------------- .text._ZN2at6native18elementwise_kernelILi128ELi4EZNS0_15gpu_kernel_implIZZZNS0_54_GLOBAL__N__d8c5977b_16_LinearAlgebra_cu_9e10b42f_324316addr_kernel_cudaERNS_14TensorIteratorERKN3c106ScalarES9_ENKUlvE_clEvENKUlvE_clEvEUlhhhE_EEvRNS_18TensorIteratorBaseERKT_EUliE_EEviT1_ --------------------------
	.section	.text._ZN2at6native18elementwise_kernelILi128ELi4EZNS0_15gpu_kernel_implIZZZNS0_54_GLOBAL__N__d8c5977b_16_LinearAlgebra_cu_9e10b42f_324316addr_kernel_cudaERNS_14TensorIteratorERKN3c106ScalarES9_ENKUlvE_clEvENKUlvE_clEvEUlhhhE_EEvRNS_18TensorIteratorBaseERKT_EUliE_EEviT1_,"ax",@progbits
	.align	128
        .global         _ZN2at6native18elementwise_kernelILi128ELi4EZNS0_15gpu_kernel_implIZZZNS0_54_GLOBAL__N__d8c5977b_16_LinearAlgebra_cu_9e10b42f_324316addr_kernel_cudaERNS_14TensorIteratorERKN3c106ScalarES9_ENKUlvE_clEvENKUlvE_clEvEUlhhhE_EEvRNS_18TensorIteratorBaseERKT_EUliE_EEviT1_
        .type           _ZN2at6native18elementwise_kernelILi128ELi4EZNS0_15gpu_kernel_implIZZZNS0_54_GLOBAL__N__d8c5977b_16_LinearAlgebra_cu_9e10b42f_324316addr_kernel_cudaERNS_14TensorIteratorERKN3c106ScalarES9_ENKUlvE_clEvENKUlvE_clEvEUlhhhE_EEvRNS_18TensorIteratorBaseERKT_EUliE_EEviT1_,@function
        .size           _ZN2at6native18elementwise_kernelILi128ELi4EZNS0_15gpu_kernel_implIZZZNS0_54_GLOBAL__N__d8c5977b_16_LinearAlgebra_cu_9e10b42f_324316addr_kernel_cudaERNS_14TensorIteratorERKN3c106ScalarES9_ENKUlvE_clEvENKUlvE_clEvEUlhhhE_EEvRNS_18TensorIteratorBaseERKT_EUliE_EEviT1_,(.L_x_23626 - _ZN2at6native18elementwise_kernelILi128ELi4EZNS0_15gpu_kernel_implIZZZNS0_54_GLOBAL__N__d8c5977b_16_LinearAlgebra_cu_9e10b42f_324316addr_kernel_cudaERNS_14TensorIteratorERKN3c106ScalarES9_ENKUlvE_clEvENKUlvE_clEvEUlhhhE_EEvRNS_18TensorIteratorBaseERKT_EUliE_EEviT1_)
        .other          _ZN2at6native18elementwise_kernelILi128ELi4EZNS0_15gpu_kernel_implIZZZNS0_54_GLOBAL__N__d8c5977b_16_LinearAlgebra_cu_9e10b42f_324316addr_kernel_cudaERNS_14TensorIteratorERKN3c106ScalarES9_ENKUlvE_clEvENKUlvE_clEvEUlhhhE_EEvRNS_18TensorIteratorBaseERKT_EUliE_EEviT1_,@"STO_CUDA_ENTRY STV_DEFAULT"
_ZN2at6native18elementwise_kernelILi128ELi4EZNS0_15gpu_kernel_implIZZZNS0_54_GLOBAL__N__d8c5977b_16_LinearAlgebra_cu_9e10b42f_324316addr_kernel_cudaERNS_14TensorIteratorERKN3c106ScalarES9_ENKUlvE_clEvENKUlvE_clEvEUlhhhE_EEvRNS_18TensorIteratorBaseERKT_EUliE_EEviT1_:
.text._ZN2at6native18elementwise_kernelILi128ELi4EZNS0_15gpu_kernel_implIZZZNS0_54_GLOBAL__N__d8c5977b_16_LinearAlgebra_cu_9e10b42f_324316addr_kernel_cudaERNS_14TensorIteratorERKN3c106ScalarES9_ENKUlvE_clEvENKUlvE_clEvEUlhhhE_EEvRNS_18TensorIteratorBaseERKT_EUliE_EEviT1_:
        /* <DEDUP_REMOVED lines=374> */
.L_x_20919:
        /* <DEDUP_REMOVED lines=24> */
.L_x_20920:
        /* <DEDUP_REMOVED lines=16> */
.L_x_20924:
[----:B------:R1:W5:Y:S01]  /*19e0*/  LDG.E.U8 R25, desc[UR36][R6.64] ;  /* 0x0000002406197981 */ /* 0x000362000c1e1100 */
[----:B------:R-:W-:Y:S05]  /*19f0*/  BRA `(.L_x_20926) ;  /* 0x0000000c00607947 */ /* 0x000fea0003800000 */
.L_x_20923:
        /* <DEDUP_REMOVED lines=8> */
.L_x_20928:
[----:B------:R3:W5:Y:S01]  /*1a80*/  LDG.E.U8 R25, desc[UR36][R6.64] ;  /* 0x0000002406197981 */ /* 0x000762000c1e1100 */
[----:B------:R-:W-:Y:S05]  /*1a90*/  BRA `(.L_x_20926) ;  /* 0x0000000c00387947 */ /* 0x000fea0003800000 */
.L_x_20927:
[----:B------:R2:W5:Y:S01]  /*1aa0*/  LDG.E.U16 R25, desc[UR36][R6.64] ;  /* 0x0000002406197981 */ /* 0x000562000c1e1500 */
[----:B------:R-:W-:Y:S05]  /*1ab0*/  BRA `(.L_x_20926) ;  /* 0x0000000c00307947 */ /* 0x000fea0003800000 */
.L_x_20922:
        /* <DEDUP_REMOVED lines=8> */
[----:B0-----:R-:W-:Y:S01]  /*1b40*/  PRMT R25, R4, 0x7610, R25 ;  /* 0x0000761004197816 */ /* 0x001fe20000000019 */
[----:B------:R-:W-:Y:S06]  /*1b50*/  BRA `(.L_x_20926) ;  /* 0x0000000c00087947 */ /* 0x000fec0003800000 */
.L_x_20930:
[----:B------:R-:W2:Y:S02]  /*1b60*/  LDG.E.U16 R4, desc[UR36][R6.64] ;  /* 0x0000002406047981 */ /* 0x000ea4000c1e1500 */
[----:B--2---:R-:W-:-:S06]  /*1b70*/  HADD2.F32 R4, -RZ, R4.H0_H0 ;  /* 0x20000004ff047230 */ /* 0x004fcc0000004100 */
[----:B------:R-:W0:Y:S02]  /*1b80*/  F2I.S64.TRUNC R4, R4 ;  /* 0x0000000400047311 */ /* 0x000e24000020d900 */
[----:B0-----:R-:W-:Y:S01]  /*1b90*/  PRMT R25, R4, 0x7610, R25 ;  /* 0x0000761004197816 */ /* 0x001fe20000000019 */
[----:B------:R-:W-:Y:S06]  /*1ba0*/  BRA `(.L_x_20926) ;  /* 0x0000000800f47947 */ /* 0x000fec0003800000 */
.L_x_20929:
        /* <DEDUP_REMOVED lines=10> */
.L_x_20932:
[----:B------:R-:W2:Y:S02]  /*1c50*/  LDG.E.U16 R6, desc[UR36][R6.64] ;  /* 0x0000002406067981 */ /* 0x000ea4000c1e1500 */
[----:B--2---:R-:W-:-:S06]  /*1c60*/  HADD2.F32 R4, -RZ, R6.H0_H0 ;  /* 0x20000006ff047230 */ /* 0x004fcc0000004100 */
[----:B------:R-:W0:Y:S02]  /*1c70*/  F2I.S64.TRUNC R4, R4 ;  /* 0x0000000400047311 */ /* 0x000e24000020d900 */
[----:B0-----:R-:W-:Y:S01]  /*1c80*/  PRMT R25, R4, 0x7610, R25 ;  /* 0x0000761004197816 */ /* 0x001fe20000000019 */
[----:B------:R-:W-:Y:S06]  /*1c90*/  BRA `(.L_x_20926) ;  /* 0x0000000800b87947 */ /* 0x000fec0003800000 */
.L_x_20931:
[----:B------:R-:W2:Y:S02]  /*1ca0*/  LDG.E.64 R4, desc[UR36][R6.64] ;  /* 0x0000002406047981 */ /* 0x000ea4000c1e1b00 */
[----:B--2---:R-:W0:Y:S02]  /*1cb0*/  F2I.S64.F64.TRUNC R4, R4 ;  /* 0x0000000400047311 */ /* 0x004e24000030d900 */
[----:B0-----:R-:W-:Y:S01]  /*1cc0*/  PRMT R25, R4, 0x7610, R25 ;  /* 0x0000761004197816 */ /* 0x001fe20000000019 */
[----:B------:R-:W-:Y:S06]  /*1cd0*/  BRA `(.L_x_20926) ;  /* 0x0000000800a87947 */ /* 0x000fec0003800000 */
.L_x_20921:
        /* <DEDUP_REMOVED lines=12> */
.L_x_20935:
[----:B------:R-:W2:Y:S02]  /*1da0*/  LDG.E.64 R6, desc[UR36][R6.64] ;  /* 0x0000002406067981 */ /* 0x000ea4000c1e1b00 */
[----:B--2---:R-:W0:Y:S02]  /*1db0*/  F2I.S64.F64.TRUNC R4, R6 ;  /* 0x0000000600047311 */ /* 0x004e24000030d900 */
[----:B0-----:R-:W-:Y:S01]  /*1dc0*/  PRMT R25, R4, 0x7610, R25 ;  /* 0x0000761004197816 */ /* 0x001fe20000000019 */
[----:B------:R-:W-:Y:S06]  /*1dd0*/  BRA `(.L_x_20926) ;  /* 0x0000000800687947 */ /* 0x000fec0003800000 */
.L_x_20934:
        /* <DEDUP_REMOVED lines=27> */
.L_x_20937:
        /* <DEDUP_REMOVED lines=15> */
.L_x_20936:
[----:B------:R-:W2:Y:S02]  /*2080*/  LDG.E.U16 R4, desc[UR36][R6.64] ;  /* 0x0000002406047981 */ /* 0x000ea4000c1e1500 */
[----:B--2---:R-:W-:-:S06]  /*2090*/  IMAD.U32 R4, R4, 0x10000, RZ ;  /* 0x0001000004047824 */ /* 0x004fcc00078e00ff */
[----:B------:R-:W0:Y:S02]  /*20a0*/  F2I.S64.TRUNC R4, R4 ;  /* 0x0000000400047311 */ /* 0x000e24000020d900 */
[----:B0-----:R-:W-:Y:S01]  /*20b0*/  PRMT R25, R4, 0x7610, R25 ;  /* 0x0000761004197816 */ /* 0x001fe20000000019 */
[----:B------:R-:W-:Y:S06]  /*20c0*/  BRA `(.L_x_20926) ;  /* 0x0000000400ac7947 */ /* 0x000fec0003800000 */
.L_x_20933:
        /* <DEDUP_REMOVED lines=10> */
.L_x_20940:
        /* <DEDUP_REMOVED lines=21> */
.L_x_20944:
[----:B------:R-:W-:Y:S05]  /*22c0*/  BSYNC.RECONVERGENT B1 ;  /* 0x0000000000017941 */ /* 0x000fea0003800200 */
.L_x_20943:
[----:B------:R-:W-:Y:S01]  /*22d0*/  IMAD.SHL.U32 R0, R0, 0x100000, RZ ;  /* 0x0010000000007824 */ /* 0x000fe200078e00ff */
[----:B------:R-:W-:-:S04]  /*22e0*/  LEA R3, R3, 0x3b800000, 0x17 ;  /* 0x3b80000003037811 */ /* 0x000fc800078eb8ff */
[----:B------:R-:W-:-:S07]  /*22f0*/  LOP3.LUT R4, R3, R0, R7, 0xfe, !PT ;  /* 0x0000000003047212 */ /* 0x000fce00078efe07 */
.L_x_20942:
[----:B------:R-:W-:Y:S05]  /*2300*/  BSYNC.RECONVERGENT B0 ;  /* 0x0000000000007941 */ /* 0x000fea0003800200 */
.L_x_20941:
[----:B------:R-:W0:Y:S02]  /*2310*/  F2I.S64.TRUNC R4, R4 ;  /* 0x0000000400047311 */ /* 0x000e24000020d900 */
[----:B0-----:R-:W-:Y:S01]  /*2320*/  PRMT R25, R4, 0x7610, R25 ;  /* 0x0000761004197816 */ /* 0x001fe20000000019 */
[----:B------:R-:W-:Y:S06]  /*2330*/  BRA `(.L_x_20926) ;  /* 0x0000000400107947 */ /* 0x000fec0003800000 */
.L_x_20939:
        /* <DEDUP_REMOVED lines=21> */
.L_x_20948:
[----:B------:R-:W-:Y:S05]  /*2490*/  BSYNC.RECONVERGENT B1 ;  /* 0x0000000000017941 */ /* 0x000fea0003800200 */
.L_x_20947:
[----:B------:R-:W-:Y:S01]  /*24a0*/  IMAD.SHL.U32 R0, R0, 0x200000, RZ ;  /* 0x0020000000007824 */ /* 0x000fe200078e00ff */
[----:B------:R-:W-:-:S04]  /*24b0*/  LEA R3, R3, 0x37800000, 0x17 ;  /* 0x3780000003037811 */ /* 0x000fc800078eb8ff */
[----:B------:R-:W-:-:S07]  /*24c0*/  LOP3.LUT R4, R3, R0, R7, 0xfe, !PT ;  /* 0x0000000003047212 */ /* 0x000fce00078efe07 */
.L_x_20946:
[----:B------:R-:W-:Y:S05]  /*24d0*/  BSYNC.RECONVERGENT B0 ;  /* 0x0000000000007941 */ /* 0x000fea0003800200 */
.L_x_20945:
[----:B------:R-:W0:Y:S02]  /*24e0*/  F2I.S64.TRUNC R4, R4 ;  /* 0x0000000400047311 */ /* 0x000e24000020d900 */
[----:B0-----:R-:W-:Y:S01]  /*24f0*/  PRMT R25, R4, 0x7610, R25 ;  /* 0x0000761004197816 */ /* 0x001fe20000000019 */
[----:B------:R-:W-:Y:S06]  /*2500*/  BRA `(.L_x_20926) ;  /* 0x00000000009c7947 */ /* 0x000fec0003800000 */
.L_x_20938:
[----:B------:R-:W-:-:S13]  /*2510*/  ISETP.NE.AND P0, PT, R0, 0x1c, PT ;  /* 0x0000001c0000780c */ /* 0x000fda0003f05270 */
[----:B------:R-:W-:Y:S05]  /*2520*/  @!P0 BRA `(.L_x_20949) ;  /* 0x0000000000908947 */ /* 0x000fea0003800000 */
[----:B------:R-:W-:-:S13]  /*2530*/  ISETP.NE.AND P0, PT, R0, 0x1d, PT ;  /* 0x0000001d0000780c */ /* 0x000fda0003f05270 */
[----:B------:R-:W-:Y:S05]  /*2540*/  @!P0 BRA `(.L_x_20950) ;  /* 0x0000000000808947 */ /* 0x000fea0003800000 */
[----:B------:R-:W-:-:S13]  /*2550*/  ISETP.NE.AND P0, PT, R0, 0x2c, PT ;  /* 0x0000002c0000780c */ /* 0x000fda0003f05270 */
[----:B------:R-:W-:Y:S05]  /*2560*/  @!P0 BRA `(.L_x_20951) ;  /* 0x0000000000488947 */ /* 0x000fea0003800000 */
.L_x_20925:
        /* <DEDUP_REMOVED lines=16> */
.L_x_20952:
[----:B------:R-:W-:Y:S01]  /*2670*/  PRMT R25, RZ, 0x7610, R25 ;  /* 0x00007610ff197816 */ /* 0x000fe20000000019 */
[----:B------:R-:W-:Y:S06]  /*2680*/  BRA `(.L_x_20926) ;  /* 0x00000000003c7947 */ /* 0x000fec0003800000 */
.L_x_20951:
        /* <DEDUP_REMOVED lines=8> */
.L_x_20954:
[----:B------:R-:W-:Y:S05]  /*2710*/  BSYNC.RECONVERGENT B0 ;  /* 0x0000000000007941 */ /* 0x000fea0003800200 */
.L_x_20953:
[----:B------:R-:W0:Y:S02]  /*2720*/  F2I.S64.TRUNC R4, R4 ;  /* 0x0000000400047311 */ /* 0x000e24000020d900 */
[----:B0-----:R-:W-:Y:S01]  /*2730*/  PRMT R25, R4, 0x7610, R25 ;  /* 0x0000761004197816 */ /* 0x001fe20000000019 */
[----:B------:R-:W-:Y:S06]  /*2740*/  BRA `(.L_x_20926) ;  /* 0x00000000000c7947 */ /* 0x000fec0003800000 */
.L_x_20950:
[----:B------:R0:W5:Y:S01]  /*2750*/  LDG.E.U8 R25, desc[UR36][R6.64] ;  /* 0x0000002406197981 */ /* 0x000162000c1e1100 */
[----:B------:R-:W-:Y:S05]  /*2760*/  BRA `(.L_x_20926) ;  /* 0x0000000000047947 */ /* 0x000fea0003800000 */
.L_x_20949:
[----:B------:R0:W5:Y:S02]  /*2770*/  LDG.E.U8 R25, desc[UR36][R6.64] ;  /* 0x0000002406197981 */ /* 0x000164000c1e1100 */
.L_x_20926:
        /* <DEDUP_REMOVED lines=16> */
.L_x_20958:
[----:B------:R0:W5:Y:S01]  /*2880*/  LDG.E.U8 R0, desc[UR36][R6.64] ;  /* 0x0000002406007981 */ /* 0x000162000c1e1100 */
[----:B------:R-:W-:Y:S05]  /*2890*/  BRA `(.L_x_20960) ;  /* 0x0000000c00607947 */ /* 0x000fea0003800000 */
.L_x_20957:
        /* <DEDUP_REMOVED lines=8> */
.L_x_20962:
[----:B------:R3:W5:Y:S01]  /*2920*/  LDG.E.U8 R0, desc[UR36][R6.64] ;  /* 0x0000002406007981 */ /* 0x000762000c1e1100 */
[----:B------:R-:W-:Y:S05]  /*2930*/  BRA `(.L_x_20960) ;  /* 0x0000000c00387947 */ /* 0x000fea0003800000 */
.L_x_20961:
[----:B------:R2:W5:Y:S01]  /*2940*/  LDG.E.U16 R0, desc[UR36][R6.64] ;  /* 0x0000002406007981 */ /* 0x000562000c1e1500 */
[----:B------:R-:W-:Y:S05]  /*2950*/  BRA `(.L_x_20960) ;  /* 0x0000000c00307947 */ /* 0x000fea0003800000 */
.L_x_20956:
        /* <DEDUP_REMOVED lines=10> */
.L_x_20964:
[----:B------:R-:W2:Y:S02]  /*2a00*/  LDG.E.U16 R4, desc[UR36][R6.64] ;  /* 0x0000002406047981 */ /* 0x000ea4000c1e1500 */
[----:B--2---:R-:W-:-:S06]  /*2a10*/  HADD2.F32 R4, -RZ, R4.H0_H0 ;  /* 0x20000004ff047230 */ /* 0x004fcc0000004100 */
[----:B------:R-:W0:Y:S02]  /*2a20*/  F2I.S64.TRUNC R4, R4 ;  /* 0x0000000400047311 */ /* 0x000e24000020d900 */
[----:B0-----:R-:W-:Y:S01]  /*2a30*/  PRMT R0, R4, 0x7610, R0 ;  /* 0x0000761004007816 */ /* 0x001fe20000000000 */
[----:B------:R-:W-:Y:S06]  /*2a40*/  BRA `(.L_x_20960) ;  /* 0x0000000800f47947 */ /* 0x000fec0003800000 */
.L_x_20963:
        /* <DEDUP_REMOVED lines=10> */
.L_x_20966:
[----:B------:R-:W2:Y:S02]  /*2af0*/  LDG.E.U16 R6, desc[UR36][R6.64] ;  /* 0x0000002406067981 */ /* 0x000ea4000c1e1500 */
[----:B--2---:R-:W-:-:S06]  /*2b00*/  HADD2.F32 R4, -RZ, R6.H0_H0 ;  /* 0x20000006ff047230 */ /* 0x004fcc0000004100 */
[----:B------:R-:W0:Y:S02]  /*2b10*/  F2I.S64.TRUNC R4, R4 ;  /* 0x0000000400047311 */ /* 0x000e24000020d900 */
[----:B0-----:R-:W-:Y:S01]  /*2b20*/  PRMT R0, R4, 0x7610, R0 ;  /* 0x0000761004007816 */ /* 0x001fe20000000000 */
[----:B------:R-:W-:Y:S06]  /*2b30*/  BRA `(.L_x_20960) ;  /* 0x0000000800b87947 */ /* 0x000fec0003800000 */
.L_x_20965:
[----:B------:R-:W2:Y:S02]  /*2b40*/  LDG.E.64 R4, desc[UR36][R6.64] ;  /* 0x0000002406047981 */ /* 0x000ea4000c1e1b00 */
[----:B--2---:R-:W0:Y:S02]  /*2b50*/  F2I.S64.F64.TRUNC R4, R4 ;  /* 0x0000000400047311 */ /* 0x004e24000030d900 */
[----:B0-----:R-:W-:Y:S01]  /*2b60*/  PRMT R0, R4, 0x7610, R0 ;  /* 0x0000761004007816 */ /* 0x001fe20000000000 */
[----:B------:R-:W-:Y:S06]  /*2b70*/  BRA `(.L_x_20960) ;  /* 0x0000000800a87947 */ /* 0x000fec0003800000 */
.L_x_20955:
        /* <DEDUP_REMOVED lines=12> */
.L_x_20969:
[----:B------:R-:W2:Y:S02]  /*2c40*/  LDG.E.64 R6, desc[UR36][R6.64] ;  /* 0x0000002406067981 */ /* 0x000ea4000c1e1b00 */
[----:B--2---:R-:W0:Y:S02]  /*2c50*/  F2I.S64.F64.TRUNC R4, R6 ;  /* 0x0000000600047311 */ /* 0x004e24000030d900 */
[----:B0-----:R-:W-:Y:S01]  /*2c60*/  PRMT R0, R4, 0x7610, R0 ;  /* 0x0000761004007816 */ /* 0x001fe20000000000 */
[----:B------:R-:W-:Y:S06]  /*2c70*/  BRA `(.L_x_20960) ;  /* 0x0000000800687947 */ /* 0x000fec0003800000 */
.L_x_20968:
        /* <DEDUP_REMOVED lines=27> */
.L_x_20971:
        /* <DEDUP_REMOVED lines=15> */
.L_x_20970:
[----:B------:R-:W2:Y:S02]  /*2f20*/  LDG.E.U16 R4, desc[UR36][R6.64] ;  /* 0x0000002406047981 */ /* 0x000ea4000c1e1500 */
[----:B--2---:R-:W-:-:S06]  /*2f30*/  IMAD.U32 R4, R4, 0x10000, RZ ;  /* 0x0001000004047824 */ /* 0x004fcc00078e00ff */
[----:B------:R-:W0:Y:S02]  /*2f40*/  F2I.S64.TRUNC R4, R4 ;  /* 0x0000000400047311 */ /* 0x000e24000020d900 */
[----:B0-----:R-:W-:Y:S01]  /*2f50*/  PRMT R0, R4, 0x7610, R0 ;  /* 0x0000761004007816 */ /* 0x001fe20000000000 */
[----:B------:R-:W-:Y:S06]  /*2f60*/  BRA `(.L_x_20960) ;  /* 0x0000000400ac7947 */ /* 0x000fec0003800000 */
.L_x_20967:
        /* <DEDUP_REMOVED lines=10> */
.L_x_20974:
        /* <DEDUP_REMOVED lines=21> */
.L_x_20978:
[----:B------:R-:W-:Y:S05]  /*3160*/  BSYNC.RECONVERGENT B1 ;  /* 0x0000000000017941 */ /* 0x000fea0003800200 */
.L_x_20977:
[----:B------:R-:W-:Y:S01]  /*3170*/  IMAD.SHL.U32 R0, R0, 0x100000, RZ ;  /* 0x0010000000007824 */ /* 0x000fe200078e00ff */
[----:B------:R-:W-:-:S04]  /*3180*/  LEA R3, R3, 0x3b800000, 0x17 ;  /* 0x3b80000003037811 */ /* 0x000fc800078eb8ff */
[----:B------:R-:W-:-:S07]  /*3190*/  LOP3.LUT R4, R3, R0, R7, 0xfe, !PT ;  /* 0x0000000003047212 */ /* 0x000fce00078efe07 */
.L_x_20976:
[----:B------:R-:W-:Y:S05]  /*31a0*/  BSYNC.RECONVERGENT B0 ;  /* 0x0000000000007941 */ /* 0x000fea0003800200 */
.L_x_20975:
[----:B------:R-:W0:Y:S02]  /*31b0*/  F2I.S64.TRUNC R4, R4 ;  /* 0x0000000400047311 */ /* 0x000e24000020d900 */
[----:B0-----:R-:W-:Y:S01]  /*31c0*/  PRMT R0, R4, 0x7610, R0 ;  /* 0x0000761004007816 */ /* 0x001fe20000000000 */
[----:B------:R-:W-:Y:S06]  /*31d0*/  BRA `(.L_x_20960) ;  /* 0x0000000400107947 */ /* 0x000fec0003800000 */
.L_x_20973:
        /* <DEDUP_REMOVED lines=21> */
.L_x_20982:
[----:B------:R-:W-:Y:S05]  /*3330*/  BSYNC.RECONVERGENT B1 ;  /* 0x0000000000017941 */ /* 0x000fea0003800200 */
.L_x_20981:
[----:B------:R-:W-:Y:S01]  /*3340*/  IMAD.SHL.U32 R0, R0, 0x200000, RZ ;  /* 0x0020000000007824 */ /* 0x000fe200078e00ff */
[----:B------:R-:W-:-:S04]  /*3350*/  LEA R3, R3, 0x37800000, 0x17 ;  /* 0x3780000003037811 */ /* 0x000fc800078eb8ff */
[----:B------:R-:W-:-:S07]  /*3360*/  LOP3.LUT R4, R3, R0, R7, 0xfe, !PT ;  /* 0x0000000003047212 */ /* 0x000fce00078efe07 */
.L_x_20980:
[----:B------:R-:W-:Y:S05]  /*3370*/  BSYNC.RECONVERGENT B0 ;  /* 0x0000000000007941 */ /* 0x000fea0003800200 */
.L_x_20979:
[----:B------:R-:W0:Y:S02]  /*3380*/  F2I.S64.TRUNC R4, R4 ;  /* 0x0000000400047311 */ /* 0x000e24000020d900 */
[----:B0-----:R-:W-:Y:S01]  /*3390*/  PRMT R0, R4, 0x7610, R0 ;  /* 0x0000761004007816 */ /* 0x001fe20000000000 */
[----:B------:R-:W-:Y:S06]  /*33a0*/  BRA `(.L_x_20960) ;  /* 0x00000000009c7947 */ /* 0x000fec0003800000 */
.L_x_20972:
[----:B------:R-:W-:-:S13]  /*33b0*/  ISETP.NE.AND P0, PT, R0, 0x1c, PT ;  /* 0x0000001c0000780c */ /* 0x000fda0003f05270 */
[----:B------:R-:W-:Y:S05]  /*33c0*/  @!P0 BRA `(.L_x_20983) ;  /* 0x0000000000908947 */ /* 0x000fea0003800000 */
[----:B------:R-:W-:-:S13]  /*33d0*/  ISETP.NE.AND P0, PT, R0, 0x1d, PT ;  /* 0x0000001d0000780c */ /* 0x000fda0003f05270 */
[----:B------:R-:W-:Y:S05]  /*33e0*/  @!P0 BRA `(.L_x_20984) ;  /* 0x0000000000808947 */ /* 0x000fea0003800000 */
[----:B------:R-:W-:-:S13]  /*33f0*/  ISETP.NE.AND P0, PT, R0, 0x2c, PT ;  /* 0x0000002c0000780c */ /* 0x000fda0003f05270 */
[----:B------:R-:W-:Y:S05]  /*3400*/  @!P0 BRA `(.L_x_20985) ;  /* 0x0000000000488947 */ /* 0x000fea0003800000 */
.L_x_20959:
        /* <DEDUP_REMOVED lines=16> */
.L_x_20986:
[----:B------:R-:W-:Y:S01]  /*3510*/  PRMT R0, RZ, 0x7610, R0 ;  /* 0x00007610ff007816 */ /* 0x000fe20000000000 */
[----:B------:R-:W-:Y:S06]  /*3520*/  BRA `(.L_x_20960) ;  /* 0x00000000003c7947 */ /* 0x000fec0003800000 */
.L_x_20985:
        /* <DEDUP_REMOVED lines=8> */
.L_x_20988:
[----:B------:R-:W-:Y:S05]  /*35b0*/  BSYNC.RECONVERGENT B0 ;  /* 0x0000000000007941 */ /* 0x000fea0003800200 */
.L_x_20987:
[----:B------:R-:W0:Y:S02]  /*35c0*/  F2I.S64.TRUNC R4, R4 ;  /* 0x0000000400047311 */ /* 0x000e24000020d900 */
[----:B0-----:R-:W-:Y:S01]  /*35d0*/  PRMT R0, R4, 0x7610, R0 ;  /* 0x0000761004007816 */ /* 0x001fe20000000000 */
[----:B------:R-:W-:Y:S06]  /*35e0*/  BRA `(.L_x_20960) ;  /* 0x00000000000c7947 */ /* 0x000fec0003800000 */
.L_x_20984:
[----:B------:R0:W5:Y:S01]  /*35f0*/  LDG.E.U8 R0, desc[UR36][R6.64] ;  /* 0x0000002406007981 */ /* 0x000162000c1e1100 */
[----:B------:R-:W-:Y:S05]  /*3600*/  BRA `(.L_x_20960) ;  /* 0x0000000000047947 */ /* 0x000fea0003800000 */
.L_x_20983:
[----:B------:R0:W5:Y:S02]  /*3610*/  LDG.E.U8 R0, desc[UR36][R6.64] ;  /* 0x0000002406007981 */ /* 0x000164000c1e1100 */
.L_x_20960:
[----:B-----5:R-:W-:Y:S01]  /*3620*/  PRMT R25, R25, 0x9910, RZ ;  /* 0x0000991019197816 */ /* 0x020fe200000000ff */
[----:B------:R-:W1:Y:S01]  /*3630*/  LDCU.64 UR6, c[0x0][0x648] ;  /* 0x0000c900ff0677ac */ /* 0x000e620008000a00 */
[----:B------:R-:W-:Y:S01]  /*3640*/  PRMT R3, R0, 0x9910, RZ ;  /* 0x0000991000037816 */ /* 0x000fe200000000ff */
[----:B------:R-:W-:Y:S02]  /*3650*/  BSSY.RECONVERGENT B6, `(.L_x_20989) ;  /* 0x00000eb000067945 */ /* 0x000fe40003800200 */
[----:B------:R-:W-:Y:S01]  /*3660*/  IMAD.MOV.U32 R0, RZ, RZ, R25 ;  /* 0x000000ffff007224 */ /* 0x000fe200078e0019 */
[----:B------:R-:W-:-:S03]  /*3670*/  UPRMT UR4, UR41, 0x9910, URZ ;  /* 0x0000991029047896 */ /* 0x000fc600080000ff */
[----:B------:R-:W-:Y:S01]  /*3680*/  IMAD R0, R0, R3, RZ ;  /* 0x0000000300007224 */ /* 0x000fe200078e02ff */
[----:B------:R-:W-:-:S04]  /*3690*/  LOP3.LUT R3, R2, 0xff, RZ, 0xc0, !PT ;  /* 0x000000ff02037812 */ /* 0x000fc800078ec0ff */
[----:B------:R-:W-:Y:S02]  /*36a0*/  ISETP.GT.AND P0, PT, R3, 0x9, PT ;  /* 0x000000090300780c */ /* 0x000fe40003f04270 */
[----:B------:R-:W-:Y:S02]  /*36b0*/  PRMT R0, R0, 0x9910, RZ ;  /* 0x0000991000007816 */ /* 0x000fe400000000ff */
[----:B-1----:R-:W-:-:S03]  /*36c0*/  IADD3 R8, P1, PT, R23, UR6, RZ ;  /* 0x0000000617087c10 */ /* 0x002fc6000ff3e0ff */
[----:B------:R-:W-:Y:S02]  /*36d0*/  IMAD R5, R0, UR4, RZ ;  /* 0x0000000400057c24 */ /* 0x000fe4000f8e02ff */
        /* <DEDUP_REMOVED lines=12> */
.L_x_20993:
[----:B------:R1:W-:Y:S01]  /*37a0*/  STG.E.U8 desc[UR36][R8.64], R5 ;  /* 0x0000000508007986 */ /* 0x0003e2000c101124 */
[----:B------:R-:W-:Y:S05]  /*37b0*/  BRA `(.L_x_20995) ;  /* 0x0000000c00507947 */ /* 0x000fea0003800000 */
.L_x_20992:
        /* <DEDUP_REMOVED lines=10> */
.L_x_20997:
[----:B------:R-:W-:-:S05]  /*3860*/  LOP3.LUT R5, R5, 0xff, RZ, 0xc0, !PT ;  /* 0x000000ff05057812 */ /* 0x000fca00078ec0ff */
[----:B------:R1:W-:Y:S01]  /*3870*/  STG.E desc[UR36][R8.64], R5 ;  /* 0x0000000508007986 */ /* 0x0003e2000c101924 */
[----:B------:R-:W-:Y:S05]  /*3880*/  BRA `(.L_x_20995) ;  /* 0x0000000c001c7947 */ /* 0x000fea0003800000 */
.L_x_20996:
[----:B------:R-:W-:-:S05]  /*3890*/  LOP3.LUT R3, R5, 0xff, RZ, 0xc0, !PT ;  /* 0x000000ff05037812 */ /* 0x000fca00078ec0ff */
[----:B------:R1:W-:Y:S01]  /*38a0*/  STG.E.U16 desc[UR36][R8.64], R3 ;  /* 0x0000000308007986 */ /* 0x0003e2000c101524 */
[----:B------:R-:W-:Y:S05]  /*38b0*/  BRA `(.L_x_20995) ;  /* 0x0000000c00107947 */ /* 0x000fea0003800000 */
.L_x_20991:
[----:B------:R-:W-:-:S13]  /*38c0*/  ISETP.GT.AND P0, PT, R3, 0x6, PT ;  /* 0x000000060300780c */ /* 0x000fda0003f04270 */
[----:B------:R-:W-:Y:S05]  /*38d0*/  @P0 BRA `(.L_x_20998) ;  /* 0x0000000000340947 */ /* 0x000fea0003800000 */
[----:B------:R-:W-:-:S13]  /*38e0*/  ISETP.NE.AND P0, PT, R3, 0x5, PT ;  /* 0x000000050300780c */ /* 0x000fda0003f05270 */
[----:B------:R-:W-:Y:S05]  /*38f0*/  @!P0 BRA `(.L_x_20999) ;  /* 0x0000000000188947 */ /* 0x000fea0003800000 */
[----:B------:R-:W-:-:S13]  /*3900*/  ISETP.NE.AND P0, PT, R3, 0x6, PT ;  /* 0x000000060300780c */ /* 0x000fda0003f05270 */
[----:B------:R-:W-:Y:S05]  /*3910*/  @P0 BRA `(.L_x_20994) ;  /* 0x00000008005c0947 */ /* 0x000fea0003800000 */
[----:B------:R-:W-:-:S06]  /*3920*/  LOP3.LUT R3, R5, 0xff, RZ, 0xc0, !PT ;  /* 0x000000ff05037812 */ /* 0x000fcc00078ec0ff */
[----:B------:R-:W1:Y:S02]  /*3930*/  I2F.U16 R3, R3 ;  /* 0x0000000300037306 */ /* 0x000e640000101000 */
[----:B-1----:R1:W-:Y:S01]  /*3940*/  STG.E desc[UR36][R8.64], R3 ;  /* 0x0000000308007986 */ /* 0x0023e2000c101924 */
[----:B------:R-:W-:Y:S05]  /*3950*/  BRA `(.L_x_20995) ;  /* 0x0000000800e87947 */ /* 0x000fea0003800000 */
.L_x_20999:
[----:B------:R-:W-:-:S04]  /*3960*/  LOP3.LUT R5, R5, 0xff, RZ, 0xc0, !PT ;  /* 0x000000ff05057812 */ /* 0x000fc800078ec0ff */
[----:B------:R-:W1:Y:S02]  /*3970*/  I2F.U16 R0, R5 ;  /* 0x0000000500007306 */ /* 0x000e640000101000 */
[----:B-1----:R-:W-:-:S05]  /*3980*/  F2FP.F16.F32.PACK_AB R0, RZ, R0 ;  /* 0x00000000ff00723e */ /* 0x002fca00000000ff */
[----:B------:R1:W-:Y:S01]  /*3990*/  STG.E.U16 desc[UR36][R8.64], R0 ;  /* 0x0000000008007986 */ /* 0x0003e2000c101524 */
[----:B------:R-:W-:Y:S05]  /*39a0*/  BRA `(.L_x_20995) ;  /* 0x0000000800d47947 */ /* 0x000fea0003800000 */
.L_x_20998:
[----:B------:R-:W-:-:S13]  /*39b0*/  ISETP.NE.AND P0, PT, R3, 0x7, PT ;  /* 0x000000070300780c */ /* 0x000fda0003f05270 */
[----:B------:R-:W-:Y:S05]  /*39c0*/  @!P0 BRA `(.L_x_21000) ;  /* 0x00000000003c8947 */ /* 0x000fea0003800000 */
[----:B------:R-:W-:-:S13]  /*39d0*/  ISETP.NE.AND P0, PT, R3, 0x8, PT ;  /* 0x000000080300780c */ /* 0x000fda0003f05270 */
[----:B------:R-:W-:Y:S05]  /*39e0*/  @!P0 BRA `(.L_x_21001) ;  /* 0x00000000001c8947 */ /* 0x000fea0003800000 */
[----:B------:R-:W-:-:S13]  /*39f0*/  ISETP.NE.AND P0, PT, R3, 0x9, PT ;  /* 0x000000090300780c */ /* 0x000fda0003f05270 */
[----:B------:R-:W-:Y:S05]  /*3a00*/  @P0 BRA `(.L_x_20994) ;  /* 0x0000000800200947 */ /* 0x000fea0003800000 */
[----:B------:R-:W-:Y:S01]  /*3a10*/  LOP3.LUT R5, R5, 0xff, RZ, 0xc0, !PT ;  /* 0x000000ff05057812 */ /* 0x000fe200078ec0ff */
[----:B0-234-:R-:W-:-:S03]  /*3a20*/  IMAD.MOV.U32 R7, RZ, RZ, RZ ;  /* 0x000000ffff077224 */ /* 0x01dfc600078e00ff */
[----:B------:R-:W0:Y:S02]  /*3a30*/  I2F.U16 R6, R5 ;  /* 0x0000000500067306 */ /* 0x000e240000101000 */
[----:B0-----:R0:W-:Y:S01]  /*3a40*/  STG.E.64 desc[UR36][R8.64], R6 ;  /* 0x0000000608007986 */ /* 0x0011e2000c101b24 */
[----:B------:R-:W-:Y:S05]  /*3a50*/  BRA `(.L_x_20995) ;  /* 0x0000000800a87947 */ /* 0x000fea0003800000 */
.L_x_21001:
[----:B------:R-:W-:-:S06]  /*3a60*/  LOP3.LUT R5, R5, 0xff, RZ, 0xc0, !PT ;  /* 0x000000ff05057812 */ /* 0x000fcc00078ec0ff */
[----:B------:R-:W1:Y:S02]  /*3a70*/  I2F.U16 R5, R5 ;  /* 0x0000000500057306 */ /* 0x000e640000101000 */
[----:B-1----:R-:W-:-:S04]  /*3a80*/  F2FP.F16.F32.PACK_AB R3, RZ, R5 ;  /* 0x00000005ff03723e */ /* 0x002fc800000000ff */
[----:B------:R-:W-:-:S05]  /*3a90*/  PRMT R3, R3, 0x5410, RZ ;  /* 0x0000541003037816 */ /* 0x000fca00000000ff */
[----:B------:R1:W-:Y:S01]  /*3aa0*/  STG.E desc[UR36][R8.64], R3 ;  /* 0x0000000308007986 */ /* 0x0003e2000c101924 */
[----:B------:R-:W-:Y:S05]  /*3ab0*/  BRA `(.L_x_20995) ;  /* 0x0000000800907947 */ /* 0x000fea0003800000 */
.L_x_21000:
[----:B------:R-:W-:-:S06]  /*3ac0*/  LOP3.LUT R5, R5, 0xff, RZ, 0xc0, !PT ;  /* 0x000000ff05057812 */ /* 0x000fcc00078ec0ff */
[----:B------:R-:W1:Y:S02]  /*3ad0*/  I2F.F64.U16 R4, R5 ;  /* 0x0000000500047312 */ /* 0x000e640000101800 */
[----:B-1----:R1:W-:Y:S01]  /*3ae0*/  STG.E.64 desc[UR36][R8.64], R4 ;  /* 0x0000000408007986 */ /* 0x0023e2000c101b24 */
[----:B------:R-:W-:Y:S05]  /*3af0*/  BRA `(.L_x_20995) ;  /* 0x0000000800807947 */ /* 0x000fea0003800000 */
.L_x_20990:
        /* <DEDUP_REMOVED lines=12> */
.L_x_21004:
[----:B------:R-:W-:Y:S02]  /*3bc0*/  LOP3.LUT R5, R5, 0xff, RZ, 0xc0, !PT ;  /* 0x000000ff05057812 */ /* 0x000fe400078ec0ff */
[----:B0-234-:R-:W-:-:S04]  /*3bd0*/  CS2R R6, SRZ ;  /* 0x0000000000067805 */ /* 0x01dfc8000001ff00 */
[----:B------:R-:W0:Y:S02]  /*3be0*/  I2F.F64.U16 R4, R5 ;  /* 0x0000000500047312 */ /* 0x000e240000101800 */
[----:B0-----:R0:W-:Y:S01]  /*3bf0*/  STG.E.128 desc[UR36][R8.64], R4 ;  /* 0x0000000408007986 */ /* 0x0011e2000c101d24 */
[----:B------:R-:W-:Y:S05]  /*3c00*/  BRA `(.L_x_20995) ;  /* 0x00000008003c7947 */ /* 0x000fea0003800000 */
.L_x_21003:
        /* <DEDUP_REMOVED lines=8> */
[----:B------:R-:W-:-:S04]  /*3c90*/  IMAD.MOV.U32 R3, RZ, RZ, 0x7f ;  /* 0x0000007fff037424 */ /* 0x000fc800078e00ff */
[----:B------:R-:W1:Y:S02]  /*3ca0*/  I2F.U16 R5, R5 ;  /* 0x0000000500057306 */ /* 0x000e640000101000 */
[----:B-1----:R-:W-:-:S13]  /*3cb0*/  ISETP.GT.U32.AND P0, PT, R5, 0x43efffff, PT ;  /* 0x43efffff0500780c */ /* 0x002fda0003f04070 */
[----:B------:R-:W-:Y:S05]  /*3cc0*/  @P0 BRA `(.L_x_21008) ;  /* 0x0000000000180947 */ /* 0x000fea0003800000 */
[----:B------:R-:W-:-:S13]  /*3cd0*/  ISETP.GT.U32.AND P0, PT, R5, 0x3c7fffff, PT ;  /* 0x3c7fffff0500780c */ /* 0x000fda0003f04070 */
[----:B------:R-:W-:Y:S01]  /*3ce0*/  @P0 SHF.R.U32.HI R0, RZ, 0x14, R5 ;  /* 0x00000014ff000819 */ /* 0x000fe20000011605 */
[----:B------:R-:W-:-:S03]  /*3cf0*/  @!P0 FADD.FTZ R3, R5, 16384 ;  /* 0x4680000005038421 */ /* 0x000fc60000010000 */
[----:B------:R-:W-:-:S04]  /*3d00*/  @P0 LOP3.LUT R0, R0, 0x1, RZ, 0xc0, !PT ;  /* 0x0000000100000812 */ /* 0x000fc800078ec0ff */
[----:B------:R-:W-:-:S04]  /*3d10*/  @P0 IADD3 R0, PT, PT, R5, 0x407ffff, R0 ;  /* 0x0407ffff05000810 */ /* 0x000fc80007ffe000 */
[----:B------:R-:W-:-:S07]  /*3d20*/  @P0 SHF.R.U32.HI R3, RZ, 0x14, R0 ;  /* 0x00000014ff030819 */ /* 0x000fce0000011600 */
.L_x_21008:
[----:B------:R-:W-:Y:S05]  /*3d30*/  BSYNC.RECONVERGENT B0 ;  /* 0x0000000000007941 */ /* 0x000fea0003800200 */
.L_x_21007:
[----:B------:R1:W-:Y:S01]  /*3d40*/  STG.E.U8 desc[UR36][R8.64], R3 ;  /* 0x0000000308007986 */ /* 0x0003e2000c101124 */
[----:B------:R-:W-:Y:S05]  /*3d50*/  BRA `(.L_x_20995) ;  /* 0x0000000400e87947 */ /* 0x000fea0003800000 */
.L_x_21006:
[----:B------:R-:W-:-:S06]  /*3d60*/  LOP3.LUT R5, R5, 0xff, RZ, 0xc0, !PT ;  /* 0x000000ff05057812 */ /* 0x000fcc00078ec0ff */
[----:B------:R-:W1:Y:S02]  /*3d70*/  I2F.U16 R5, R5 ;  /* 0x0000000500057306 */ /* 0x000e640000101000 */
[----:B-1----:R-:W-:-:S13]  /*3d80*/  ISETP.GE.U32.AND P1, PT, R5, 0x47800000, PT ;  /* 0x478000000500780c */ /* 0x002fda0003f26070 */
[----:B------:R-:W-:Y:S01]  /*3d90*/  @P1 IMAD.MOV.U32 R3, RZ, RZ, 0x7f ;  /* 0x0000007fff031424 */ /* 0x000fe200078e00ff */
[----:B------:R-:W-:-:S04]  /*3da0*/  @P1 ISETP.GT.U32.AND P0, PT, R5, 0x7f800000, PT ;  /* 0x7f8000000500180c */ /* 0x000fc80003f04070 */
[----:B------:R-:W-:-:S05]  /*3db0*/  @P1 SEL R3, R3, 0x7c, P0 ;  /* 0x0000007c03031807 */ /* 0x000fca0000000000 */
[----:B------:R1:W-:Y:S01]  /*3dc0*/  @P1 STG.E.U8 desc[UR36][R8.64], R3 ;  /* 0x0000000308001986 */ /* 0x0003e2000c101124 */
[----:B------:R-:W-:Y:S05]  /*3dd0*/  @P1 BRA `(.L_x_20995) ;  /* 0x0000000400c81947 */ /* 0x000fea0003800000 */
[----:B------:R-:W-:-:S13]  /*3de0*/  ISETP.GT.U32.AND P0, PT, R5, 0x387fffff, PT ;  /* 0x387fffff0500780c */ /* 0x000fda0003f04070 */
[----:B------:R-:W-:Y:S01]  /*3df0*/  @P0 SHF.R.U32.HI R0, RZ, 0x15, R5 ;  /* 0x00000015ff000819 */ /* 0x000fe20000011605 */
[----:B-1----:R-:W-:-:S03]  /*3e00*/  @!P0 FADD.FTZ R3, R5, 128 ;  /* 0x4300000005038421 */ /* 0x002fc60000010000 */
[----:B------:R-:W-:Y:S02]  /*3e10*/  @P0 LOP3.LUT R0, R0, 0x1, RZ, 0xc0, !PT ;  /* 0x0000000100000812 */ /* 0x000fe400078ec0ff */
[----:B------:R1:W-:Y:S02]  /*3e20*/  @!P0 STG.E.U8 desc[UR36][R8.64], R3 ;  /* 0x0000000308008986 */ /* 0x0003e4000c101124 */
[----:B------:R-:W-:-:S04]  /*3e30*/  @P0 IADD3 R0, PT, PT, R5, 0x80fffff, R0 ;  /* 0x080fffff05000810 */ /* 0x000fc80007ffe000 */
[----:B------:R-:W-:-:S05]  /*3e40*/  @P0 SHF.R.U32.HI R5, RZ, 0x15, R0 ;  /* 0x00000015ff050819 */ /* 0x000fca0000011600 */
[----:B------:R1:W-:Y:S01]  /*3e50*/  @P0 STG.E.U8 desc[UR36][R8.64], R5 ;  /* 0x0000000508000986 */ /* 0x0003e2000c101124 */
[----:B------:R-:W-:Y:S05]  /*3e60*/  BRA `(.L_x_20995) ;  /* 0x0000000400a47947 */ /* 0x000fea0003800000 */
.L_x_21005:
[----:B------:R-:W-:-:S04]  /*3e70*/  LOP3.LUT R5, R5, 0xff, RZ, 0xc0, !PT ;  /* 0x000000ff05057812 */ /* 0x000fc800078ec0ff */
[----:B------:R-:W1:Y:S02]  /*3e80*/  I2F.U16 R0, R5 ;  /* 0x0000000500007306 */ /* 0x000e640000101000 */
[----:B-1----:R-:W-:-:S05]  /*3e90*/  F2FP.BF16.F32.PACK_AB R0, RZ, R0 ;  /* 0x00000000ff00723e */ /* 0x002fca00000010ff */
[----:B------:R1:W-:Y:S01]  /*3ea0*/  STG.E.U16 desc[UR36][R8.64], R0 ;  /* 0x0000000008007986 */ /* 0x0003e2000c101524 */
[----:B------:R-:W-:Y:S05]  /*3eb0*/  BRA `(.L_x_20995) ;  /* 0x0000000400907947 */ /* 0x000fea0003800000 */
.L_x_21002:
        /* <DEDUP_REMOVED lines=11> */
.L_x_21011:
[----:B------:R-:W-:Y:S01]  /*3f70*/  LOP3.LUT R5, R5, 0xff, RZ, 0xc0, !PT ;  /* 0x000000ff05057812 */ /* 0x000fe200078ec0ff */
[----:B------:R-:W-:Y:S01]  /*3f80*/  BSSY.RECONVERGENT B0, `(.L_x_21012) ;  /* 0x0000012000007945 */ /* 0x000fe20003800200 */
[----:B------:R-:W-:-:S04]  /*3f90*/  IMAD.MOV.U32 R4, RZ, RZ, 0x80 ;  /* 0x00000080ff047424 */ /* 0x000fc800078e00ff */
[----:B------:R-:W1:Y:S02]  /*3fa0*/  I2F.U16 R5, R5 ;  /* 0x0000000500057306 */ /* 0x000e640000101000 */
[----:B-1----:R-:W-:-:S13]  /*3fb0*/  ISETP.GT.U32.AND P0, PT, R5, 0x437fffff, PT ;  /* 0x437fffff0500780c */ /* 0x002fda0003f04070 */
        /* <DEDUP_REMOVED lines=8> */
.L_x_21014:
[----:B------:R-:W-:-:S04]  /*4040*/  SHF.R.U32.HI R0, RZ, 0x14, R5 ;  /* 0x00000014ff007819 */ /* 0x000fc80000011605 */
[----:B------:R-:W-:-:S04]  /*4050*/  LOP3.LUT R0, R0, 0x1, RZ, 0xc0, !PT ;  /* 0x0000000100007812 */ /* 0x000fc800078ec0ff */
[----:B------:R-:W-:-:S04]  /*4060*/  IADD3 R0, PT, PT, R5, 0x487ffff, R0 ;  /* 0x0487ffff05007810 */ /* 0x000fc80007ffe000 */
[----:B------:R-:W-:-:S04]  /*4070*/  SHF.R.U32.HI R0, RZ, 0x14, R0 ;  /* 0x00000014ff007819 */ /* 0x000fc80000011600 */
[----:B------:R-:W-:-:S07]  /*4080*/  LOP3.LUT R0, R0, 0xff, RZ, 0xc0, !PT ;  /* 0x000000ff00007812 */ /* 0x000fce00078ec0ff */
.L_x_21015:
[----:B------:R-:W-:-:S07]  /*4090*/  PRMT R4, R0, 0x7610, R4 ;  /* 0x0000761000047816 */ /* 0x000fce0000000004 */
.L_x_21013:
[----:B------:R-:W-:Y:S05]  /*40a0*/  BSYNC.RECONVERGENT B0 ;  /* 0x0000000000007941 */ /* 0x000fea0003800200 */
.L_x_21012:
[----:B------:R1:W-:Y:S01]  /*40b0*/  STG.E.U8 desc[UR36][R8.64], R4 ;  /* 0x0000000408007986 */ /* 0x0003e2000c101124 */
[----:B------:R-:W-:Y:S05]  /*40c0*/  BRA `(.L_x_20995) ;  /* 0x00000004000c7947 */ /* 0x000fea0003800000 */
.L_x_21010:
        /* <DEDUP_REMOVED lines=13> */
.L_x_21018:
[----:B------:R-:W-:-:S04]  /*41a0*/  SHF.R.U32.HI R0, RZ, 0x15, R5 ;  /* 0x00000015ff007819 */ /* 0x000fc80000011605 */
[----:B------:R-:W-:-:S04]  /*41b0*/  LOP3.LUT R0, R0, 0x1, RZ, 0xc0, !PT ;  /* 0x0000000100007812 */ /* 0x000fc800078ec0ff */
[----:B------:R-:W-:-:S04]  /*41c0*/  IADD3 R0, PT, PT, R5, 0x88fffff, R0 ;  /* 0x088fffff05007810 */ /* 0x000fc80007ffe000 */
[----:B------:R-:W-:-:S04]  /*41d0*/  SHF.R.U32.HI R0, RZ, 0x15, R0 ;  /* 0x00000015ff007819 */ /* 0x000fc80000011600 */
[----:B------:R-:W-:-:S07]  /*41e0*/  LOP3.LUT R0, R0, 0xff, RZ, 0xc0, !PT ;  /* 0x000000ff00007812 */ /* 0x000fce00078ec0ff */
.L_x_21019:
[----:B------:R-:W-:-:S07]  /*41f0*/  PRMT R4, R0, 0x7610, R4 ;  /* 0x0000761000047816 */ /* 0x000fce0000000004 */
.L_x_21017:
[----:B------:R-:W-:Y:S05]  /*4200*/  BSYNC.RECONVERGENT B0 ;  /* 0x0000000000007941 */ /* 0x000fea0003800200 */
.L_x_21016:
[----:B------:R1:W-:Y:S01]  /*4210*/  STG.E.U8 desc[UR36][R8.64], R4 ;  /* 0x0000000408007986 */ /* 0x0003e2000c101124 */
[----:B------:R-:W-:Y:S05]  /*4220*/  BRA `(.L_x_20995) ;  /* 0x0000000000b47947 */ /* 0x000fea0003800000 */
.L_x_21009:
[----:B------:R-:W-:-:S13]  /*4230*/  ISETP.NE.AND P0, PT, R3, 0x1c, PT ;  /* 0x0000001c0300780c */ /* 0x000fda0003f05270 */
[----:B------:R-:W-:Y:S05]  /*4240*/  @!P0 BRA `(.L_x_21020) ;  /* 0x0000000000a48947 */ /* 0x000fea0003800000 */
[----:B------:R-:W-:-:S13]  /*4250*/  ISETP.NE.AND P0, PT, R3, 0x1d, PT ;  /* 0x0000001d0300780c */ /* 0x000fda0003f05270 */
[----:B------:R-:W-:Y:S05]  /*4260*/  @!P0 BRA `(.L_x_21021) ;  /* 0x00000000008c8947 */ /* 0x000fea0003800000 */
[----:B------:R-:W-:-:S13]  /*4270*/  ISETP.NE.AND P0, PT, R3, 0x2c, PT ;  /* 0x0000002c0300780c */ /* 0x000fda0003f05270 */
[----:B------:R-:W-:Y:S05]  /*4280*/  @!P0 BRA `(.L_x_21022) ;  /* 0x0000000000448947 */ /* 0x000fea0003800000 */
.L_x_20994:
[----:B------:R-:W-:Y:S01]  /*4290*/  MOV R14, 0x228 ;  /* 0x00000228000e7802 */ /* 0x000fe20000000f00 */
[----:B------:R-:W1:Y:S01]  /*42a0*/  LDCU.64 UR6, c[0x4][0x218] ;  /* 0x01004300ff0677ac */ /* 0x000e620008000a00 */
[----:B------:R-:W-:Y:S02]  /*42b0*/  IMAD.MOV.U32 R8, RZ, RZ, 0x65 ;  /* 0x00000065ff087424 */ /* 0x000fe400078e00ff */
[----:B------:R-:W-:Y:S01]  /*42c0*/  IMAD.MOV.U32 R12, RZ, RZ, 0x1 ;  /* 0x00000001ff0c7424 */ /* 0x000fe200078e00ff */
[----:B------:R-:W0:Y:S01]  /*42d0*/  LDCU.64 UR8, c[0x4][0x220] ;  /* 0x01004400ff0877ac */ /* 0x000e220008000a00 */
[----:B------:R-:W0:Y:S01]  /*42e0*/  LDC.64 R14, c[0x4][R14] ;  /* 0x010000000e0e7b82 */ /* 0x000e220000000a00 */
[----:B------:R-:W-:Y:S01]  /*42f0*/  IMAD.MOV.U32 R13, RZ, RZ, RZ ;  /* 0x000000ffff0d7224 */ /* 0x000fe200078e00ff */
[----:B------:R-:W5:Y:S01]  /*4300*/  LDCU.64 UR4, c[0x4][0x18] ;  /* 0x01000300ff0477ac */ /* 0x000f620008000a00 */
[----:B-1----:R-:W-:Y:S02]  /*4310*/  IMAD.U32 R4, RZ, RZ, UR6 ;  /* 0x00000006ff047e24 */ /* 0x002fe4000f8e00ff */
[----:B------:R-:W-:-:S02]  /*4320*/  IMAD.U32 R5, RZ, RZ, UR7 ;  /* 0x00000007ff057e24 */ /* 0x000fc4000f8e00ff */
[----:B0-234-:R-:W-:Y:S02]  /*4330*/  IMAD.U32 R6, RZ, RZ, UR8 ;  /* 0x00000008ff067e24 */ /* 0x01dfe4000f8e00ff */
[----:B------:R-:W-:Y:S02]  /*4340*/  IMAD.U32 R7, RZ, RZ, UR9 ;  /* 0x00000009ff077e24 */ /* 0x000fe4000f8e00ff */
[----:B-----5:R-:W-:Y:S02]  /*4350*/  IMAD.U32 R10, RZ, RZ, UR4 ;  /* 0x00000004ff0a7e24 */ /* 0x020fe4000f8e00ff */
[----:B------:R-:W-:-:S07]  /*4360*/  IMAD.U32 R11, RZ, RZ, UR5 ;  /* 0x00000005ff0b7e24 */ /* 0x000fce000f8e00ff */
[----:B------:R-:W-:-:S07]  /*4370*/  LEPC R20, `(.L_x_21023) ;  /* 0x000000001014794e */ /* 0x000fce0000000000 */
[----:B------:R-:W-:Y:S05]  /*4380*/  CALL.ABS.NOINC R14 ;  /* 0x000000000e007343 */ /* 0x000fea0003c00000 */
.L_x_21023:
[----:B------:R-:W-:Y:S05]  /*4390*/  BRA `(.L_x_20995) ;  /* 0x0000000000587947 */ /* 0x000fea0003800000 */
.L_x_21022:
[----:B------:R-:W-:Y:S01]  /*43a0*/  LOP3.LUT R5, R5, 0xff, RZ, 0xc0, !PT ;  /* 0x000000ff05057812 */ /* 0x000fe200078ec0ff */
[----:B------:R-:W-:-:S05]  /*43b0*/  IMAD.MOV.U32 R3, RZ, RZ, 0xff ;  /* 0x000000ffff037424 */ /* 0x000fca00078e00ff */
[----:B------:R-:W1:Y:S02]  /*43c0*/  I2F.U16 R5, R5 ;  /* 0x0000000500057306 */ /* 0x000e640000101000 */
[----:B-1----:R-:W-:-:S04]  /*43d0*/  SHF.R.U32.HI R4, RZ, 0x17, R5 ;  /* 0x00000017ff047819 */ /* 0x002fc80000011605 */
        /* <DEDUP_REMOVED lines=12> */
.L_x_21021:
[----:B------:R-:W-:Y:S01]  /*44a0*/  LOP3.LUT R4, R5, 0xff, RZ, 0xc0, !PT ;  /* 0x000000ff05047812 */ /* 0x000fe200078ec0ff */
[----:B------:R-:W-:-:S05]  /*44b0*/  IMAD.MOV.U32 R5, RZ, RZ, RZ ;  /* 0x000000ffff057224 */ /* 0x000fca00078e00ff */
[----:B------:R1:W-:Y:S01]  /*44c0*/  STG.E.64 desc[UR36][R8.64], R4 ;  /* 0x0000000408007986 */ /* 0x0003e2000c101b24 */
[----:B------:R-:W-:Y:S05]  /*44d0*/  BRA `(.L_x_20995) ;  /* 0x0000000000087947 */ /* 0x000fea0003800000 */
.L_x_21020:
[----:B------:R-:W-:-:S05]  /*44e0*/  LOP3.LUT R5, R5, 0xff, RZ, 0xc0, !PT ;  /* 0x000000ff05057812 */ /* 0x000fca00078ec0ff */
[----:B------:R1:W-:Y:S02]  /*44f0*/  STG.E desc[UR36][R8.64], R5 ;  /* 0x0000000508007986 */ /* 0x0003e4000c101924 */
.L_x_20995:
[----:B------:R-:W-:Y:S05]  /*4500*/  BSYNC.RECONVERGENT B6 ;  /* 0x0000000000067941 */ /* 0x000fea0003800200 */
.L_x_20989:
[----:B------:R-:W-:-:S07]  /*4510*/  VIADD R17, R17, 0x80 ;  /* 0x0000008011117836 */ /* 0x000fce0000000000 */
.L_x_20918:
[----:B------:R-:W-:Y:S05]  /*4520*/  BSYNC.RECONVERGENT B7 ;  /* 0x0000000000077941 */ /* 0x000fea0003800200 */
.L_x_20917:
        /* <DEDUP_REMOVED lines=9> */
[----:B------:R-:W2:Y:S01]  /*45c0*/  LDCU.64 UR4, c[0x0][0x390] ;  /* 0x00007200ff0477ac */ /* 0x000ea20008000a00 */
[----:B01----:R-:W-:Y:S02]  /*45d0*/  IMAD.MOV.U32 R4, RZ, RZ, RZ ;  /* 0x000000ffff047224 */ /* 0x003fe400078e00ff */
[----:B------:R-:W-:Y:S01]  /*45e0*/  IMAD.MOV.U32 R5, RZ, RZ, R17 ;  /* 0x000000ffff057224 */ /* 0x000fe200078e0011 */
[----:B------:R-:W0:Y:S01]  /*45f0*/  LDCU UR6, c[0x0][0x38c] ;  /* 0x00007180ff0677ac */ /* 0x000e220008000800 */
[----:B------:R-:W1:Y:S01]  /*4600*/  LDCU.64 UR8, c[0x0][0x4c0] ;  /* 0x00009800ff0877ac */ /* 0x000e620008000a00 */
[----:B------:R-:W-:Y:S01]  /*4610*/  UISETP.NE.AND UP0, UPT, UR40, URZ, UPT ;  /* 0x000000ff2800728c */ /* 0x000fe2000bf05270 */
[----:B--234-:R-:W-:Y:S01]  /*4620*/  IMAD.HI.U32 R6, R17, UR4, R4 ;  /* 0x0000000411067c27 */ /* 0x01cfe2000f8e0004 */
        /* <DEDUP_REMOVED lines=342> */
.L_x_21026:
[----:B-1----:R-:W-:Y:S01]  /*5b90*/  IMAD.MOV.U32 R3, RZ, RZ, 0x1 ;  /* 0x00000001ff037424 */ /* 0x002fe200078e00ff */
[C---:B------:R-:W-:Y:S02]  /*5ba0*/  LOP3.LUT R0, R16.reuse, 0xff, RZ, 0xc0, !PT ;  /* 0x000000ff10007812 */ /* 0x040fe400078ec0ff */
        /* <DEDUP_REMOVED lines=11> */
[----:B------:R-:W1:Y:S01]  /*5c60*/  LDC.64 R14, c[0x4][R14] ;  /* 0x010000000e0e7b82 */ /* 0x000e620000000a00 */
[----:B------:R-:W-:Y:S01]  /*5c70*/  IMAD.MOV.U32 R13, RZ, RZ, RZ ;  /* 0x000000ffff0d7224 */ /* 0x000fe200078e00ff */
[----:B------:R-:W5:Y:S01]  /*5c80*/  LDCU.64 UR8, c[0x4][0x10] ;  /* 0x01000200ff0877ac */ /* 0x000f620008000a00 */
[----:B0-----:R-:W-:Y:S02]  /*5c90*/  IMAD.U32 R4, RZ, RZ, UR4 ;  /* 0x00000004ff047e24 */ /* 0x001fe4000f8e00ff */
[----:B------:R-:W-:-:S02]  /*5ca0*/  IMAD.U32 R5, RZ, RZ, UR5 ;  /* 0x00000005ff057e24 */ /* 0x000fc4000f8e00ff */
[----:B--234-:R-:W-:Y:S02]  /*5cb0*/  IMAD.U32 R6, RZ, RZ, UR6 ;  /* 0x00000006ff067e24 */ /* 0x01cfe4000f8e00ff */
[----:B------:R-:W-:Y:S02]  /*5cc0*/  IMAD.U32 R7, RZ, RZ, UR7 ;  /* 0x00000007ff077e24 */ /* 0x000fe4000f8e00ff */
[----:B-----5:R-:W-:Y:S02]  /*5cd0*/  IMAD.U32 R10, RZ, RZ, UR8 ;  /* 0x00000008ff0a7e24 */ /* 0x020fe4000f8e00ff */
[----:B------:R-:W-:-:S07]  /*5ce0*/  IMAD.U32 R11, RZ, RZ, UR9 ;  /* 0x00000009ff0b7e24 */ /* 0x000fce000f8e00ff */
[----:B------:R-:W-:-:S07]  /*5cf0*/  LEPC R20, `(.L_x_21027) ;  /* 0x000000001014794e */ /* 0x000fce0000000000 */
[----:B-1----:R-:W-:Y:S05]  /*5d00*/  CALL.ABS.NOINC R14 ;  /* 0x000000000e007343 */ /* 0x002fea0003c00000 */
.L_x_21027:
[----:B------:R-:W2:Y:S01]  /*5d10*/  LDCU.64 UR4, c[0x0][0x658] ;  /* 0x0000cb00ff0477ac */ /* 0x000ea20008000a00 */
[----:B------:R-:W-:-:S04]  /*5d20*/  PRMT R0, R2, 0x7772, RZ ;  /* 0x0000777202007816 */ /* 0x000fc800000000ff */
[----:B------:R-:W-:Y:S02]  /*5d30*/  ISETP.GT.AND P1, PT, R0, 0x9, PT ;  /* 0x000000090000780c */ /* 0x000fe40003f24270 */
[----:B--234-:R-:W-:-:S05]  /*5d40*/  IADD3 R6, P0, PT, R25, UR4, RZ ;  /* 0x0000000419067c10 */ /* 0x01cfca000ff1e0ff */
        /* <DEDUP_REMOVED lines=12> */
.L_x_21031:
[----:B------:R3:W5:Y:S01]  /*5e10*/  LDG.E.U8 R25, desc[UR36][R6.64] ;  /* 0x0000002406197981 */ /* 0x000762000c1e1100 */
[----:B------:R-:W-:Y:S05]  /*5e20*/  BRA `(.L_x_21033) ;  /* 0x0000000c00607947 */ /* 0x000fea0003800000 */
.L_x_21030:
        /* <DEDUP_REMOVED lines=8> */
.L_x_21035:
[----:B------:R0:W5:Y:S01]  /*5eb0*/  LDG.E.U8 R25, desc[UR36][R6.64] ;  /* 0x0000002406197981 */ /* 0x000162000c1e1100 */
[----:B------:R-:W-:Y:S05]  /*5ec0*/  BRA `(.L_x_21033) ;  /* 0x0000000c00387947 */ /* 0x000fea0003800000 */
.L_x_21034:
[----:B------:R0:W5:Y:S01]  /*5ed0*/  LDG.E.U16 R25, desc[UR36][R6.64] ;  /* 0x0000002406197981 */ /* 0x000162000c1e1500 */
[----:B------:R-:W-:Y:S05]  /*5ee0*/  BRA `(.L_x_21033) ;  /* 0x0000000c00307947 */ /* 0x000fea0003800000 */
.L_x_21029:
        /* <DEDUP_REMOVED lines=10> */
.L_x_21037:
[----:B------:R-:W2:Y:S02]  /*5f90*/  LDG.E.U16 R4, desc[UR36][R6.64] ;  /* 0x0000002406047981 */ /* 0x000ea4000c1e1500 */
[----:B--2---:R-:W-:-:S06]  /*5fa0*/  HADD2.F32 R4, -RZ, R4.H0_H0 ;  /* 0x20000004ff047230 */ /* 0x004fcc0000004100 */
[----:B------:R-:W0:Y:S02]  /*5fb0*/  F2I.S64.TRUNC R4, R4 ;  /* 0x0000000400047311 */ /* 0x000e24000020d900 */
[----:B0-----:R-:W-:Y:S01]  /*5fc0*/  PRMT R25, R4, 0x7610, R25 ;  /* 0x0000761004197816 */ /* 0x001fe20000000019 */
[----:B------:R-:W-:Y:S06]  /*5fd0*/  BRA `(.L_x_21033) ;  /* 0x0000000800f47947 */ /* 0x000fec0003800000 */
.L_x_21036:
        /* <DEDUP_REMOVED lines=10> */
.L_x_21039:
[----:B------:R-:W2:Y:S02]  /*6080*/  LDG.E.U16 R6, desc[UR36][R6.64] ;  /* 0x0000002406067981 */ /* 0x000ea4000c1e1500 */
[----:B--2---:R-:W-:-:S06]  /*6090*/  HADD2.F32 R4, -RZ, R6.H0_H0 ;  /* 0x20000006ff047230 */ /* 0x004fcc0000004100 */
[----:B------:R-:W0:Y:S02]  /*60a0*/  F2I.S64.TRUNC R4, R4 ;  /* 0x0000000400047311 */ /* 0x000e24000020d900 */
[----:B0-----:R-:W-:Y:S01]  /*60b0*/  PRMT R25, R4, 0x7610, R25 ;  /* 0x0000761004197816 */ /* 0x001fe20000000019 */
[----:B------:R-:W-:Y:S06]  /*60c0*/  BRA `(.L_x_21033) ;  /* 0x0000000800b87947 */ /* 0x000fec0003800000 */
.L_x_21038:
[----:B------:R-:W2:Y:S02]  /*60d0*/  LDG.E.64 R4, desc[UR36][R6.64] ;  /* 0x0000002406047981 */ /* 0x000ea4000c1e1b00 */
[----:B--2---:R-:W0:Y:S02]  /*60e0*/  F2I.S64.F64.TRUNC R4, R4 ;  /* 0x0000000400047311 */ /* 0x004e24000030d900 */
[----:B0-----:R-:W-:Y:S01]  /*60f0*/  PRMT R25, R4, 0x7610, R25 ;  /* 0x0000761004197816 */ /* 0x001fe20000000019 */
[----:B------:R-:W-:Y:S06]  /*6100*/  BRA `(.L_x_21033) ;  /* 0x0000000800a87947 */ /* 0x000fec0003800000 */
.L_x_21028:
        /* <DEDUP_REMOVED lines=12> */
.L_x_21042:
[----:B------:R-:W2:Y:S02]  /*61d0*/  LDG.E.64 R6, desc[UR36][R6.64] ;  /* 0x0000002406067981 */ /* 0x000ea4000c1e1b00 */
[----:B--2---:R-:W0:Y:S02]  /*61e0*/  F2I.S64.F64.TRUNC R4, R6 ;  /* 0x0000000600047311 */ /* 0x004e24000030d900 */
[----:B0-----:R-:W-:Y:S01]  /*61f0*/  PRMT R25, R4, 0x7610, R25 ;  /* 0x0000761004197816 */ /* 0x001fe20000000019 */
[----:B------:R-:W-:Y:S06]  /*6200*/  BRA `(.L_x_21033) ;  /* 0x0000000800687947 */ /* 0x000fec0003800000 */
.L_x_21041:
        /* <DEDUP_REMOVED lines=27> */
.L_x_21044:
        /* <DEDUP_REMOVED lines=15> */
.L_x_21043:
[----:B------:R-:W2:Y:S02]  /*64b0*/  LDG.E.U16 R4, desc[UR36][R6.64] ;  /* 0x0000002406047981 */ /* 0x000ea4000c1e1500 */
[----:B--2---:R-:W-:-:S06]  /*64c0*/  IMAD.U32 R4, R4, 0x10000, RZ ;  /* 0x0001000004047824 */ /* 0x004fcc00078e00ff */
[----:B------:R-:W0:Y:S02]  /*64d0*/  F2I.S64.TRUNC R4, R4 ;  /* 0x0000000400047311 */ /* 0x000e24000020d900 */
[----:B0-----:R-:W-:Y:S01]  /*64e0*/  PRMT R25, R4, 0x7610, R25 ;  /* 0x0000761004197816 */ /* 0x001fe20000000019 */
[----:B------:R-:W-:Y:S06]  /*64f0*/  BRA `(.L_x_21033) ;  /* 0x0000000400ac7947 */ /* 0x000fec0003800000 */
.L_x_21040:
        /* <DEDUP_REMOVED lines=10> */
.L_x_21047:
        /* <DEDUP_REMOVED lines=21> */
.L_x_21051:
[----:B------:R-:W-:Y:S05]  /*66f0*/  BSYNC.RECONVERGENT B1 ;  /* 0x0000000000017941 */ /* 0x000fea0003800200 */
.L_x_21050:
[----:B------:R-:W-:Y:S01]  /*6700*/  IMAD.SHL.U32 R0, R0, 0x100000, RZ ;  /* 0x0010000000007824 */ /* 0x000fe200078e00ff */
[----:B------:R-:W-:-:S04]  /*6710*/  LEA R3, R3, 0x3b800000, 0x17 ;  /* 0x3b80000003037811 */ /* 0x000fc800078eb8ff */
[----:B------:R-:W-:-:S07]  /*6720*/  LOP3.LUT R4, R3, R0, R7, 0xfe, !PT ;  /* 0x0000000003047212 */ /* 0x000fce00078efe07 */
.L_x_21049:
[----:B------:R-:W-:Y:S05]  /*6730*/  BSYNC.RECONVERGENT B0 ;  /* 0x0000000000007941 */ /* 0x000fea0003800200 */
.L_x_21048:
[----:B------:R-:W0:Y:S02]  /*6740*/  F2I.S64.TRUNC R4, R4 ;  /* 0x0000000400047311 */ /* 0x000e24000020d900 */
[----:B0-----:R-:W-:Y:S01]  /*6750*/  PRMT R25, R4, 0x7610, R25 ;  /* 0x0000761004197816 */ /* 0x001fe20000000019 */
[----:B------:R-:W-:Y:S06]  /*6760*/  BRA `(.L_x_21033) ;  /* 0x0000000400107947 */ /* 0x000fec0003800000 */
.L_x_21046:
        /* <DEDUP_REMOVED lines=21> */
.L_x_21055:
[----:B------:R-:W-:Y:S05]  /*68c0*/  BSYNC.RECONVERGENT B1 ;  /* 0x0000000000017941 */ /* 0x000fea0003800200 */
.L_x_21054:
[----:B------:R-:W-:Y:S01]  /*68d0*/  IMAD.SHL.U32 R0, R0, 0x200000, RZ ;  /* 0x0020000000007824 */ /* 0x000fe200078e00ff */
[----:B------:R-:W-:-:S04]  /*68e0*/  LEA R3, R3, 0x37800000, 0x17 ;  /* 0x3780000003037811 */ /* 0x000fc800078eb8ff */
[----:B------:R-:W-:-:S07]  /*68f0*/  LOP3.LUT R4, R3, R0, R7, 0xfe, !PT ;  /* 0x0000000003047212 */ /* 0x000fce00078efe07 */
.L_x_21053:
[----:B------:R-:W-:Y:S05]  /*6900*/  BSYNC.RECONVERGENT B0 ;  /* 0x0000000000007941 */ /* 0x000fea0003800200 */
.L_x_21052:
[----:B------:R-:W0:Y:S02]  /*6910*/  F2I.S64.TRUNC R4, R4 ;  /* 0x0000000400047311 */ /* 0x000e24000020d900 */
[----:B0-----:R-:W-:Y:S01]  /*6920*/  PRMT R25, R4, 0x7610, R25 ;  /* 0x0000761004197816 */ /* 0x001fe20000000019 */
[----:B------:R-:W-:Y:S06]  /*6930*/  BRA `(.L_x_21033) ;  /* 0x00000000009c7947 */ /* 0x000fec0003800000 */
.L_x_21045:
        /* <DEDUP_REMOVED lines=14> */
.L_x_21059:
[----:B------:R-:W-:Y:S05]  /*6a20*/  BSYNC.RECONVERGENT B0 ;  /* 0x0000000000007941 */ /* 0x000fea0003800200 */
.L_x_21058:
[----:B------:R-:W0:Y:S02]  /*6a30*/  F2I.S64.TRUNC R4, R4 ;  /* 0x0000000400047311 */ /* 0x000e24000020d900 */
[----:B0-----:R-:W-:Y:S01]  /*6a40*/  PRMT R25, R4, 0x7610, R25 ;  /* 0x0000761004197816 */ /* 0x001fe20000000019 */
[----:B------:R-:W-:Y:S06]  /*6a50*/  BRA `(.L_x_21033) ;  /* 0x0000000000547947 */ /* 0x000fec0003800000 */
.L_x_21032:
        /* <DEDUP_REMOVED lines=16> */
.L_x_21060:
[----:B------:R-:W-:Y:S01]  /*6b60*/  PRMT R25, RZ, 0x7610, R25 ;  /* 0x00007610ff197816 */ /* 0x000fe20000000019 */
[----:B------:R-:W-:Y:S06]  /*6b70*/  BRA `(.L_x_21033) ;  /* 0x00000000000c7947 */ /* 0x000fec0003800000 */
.L_x_21057:
[----:B------:R2:W5:Y:S01]  /*6b80*/  LDG.E.U8 R25, desc[UR36][R6.64] ;  /* 0x0000002406197981 */ /* 0x000562000c1e1100 */
[----:B------:R-:W-:Y:S05]  /*6b90*/  BRA `(.L_x_21033) ;  /* 0x0000000000047947 */ /* 0x000fea0003800000 */
.L_x_21056:
[----:B------:R1:W5:Y:S02]  /*6ba0*/  LDG.E.U8 R25, desc[UR36][R6.64] ;  /* 0x0000002406197981 */ /* 0x000364000c1e1100 */
.L_x_21033:
        /* <DEDUP_REMOVED lines=16> */
.L_x_21064:
[----:B------:R0:W5:Y:S01]  /*6cb0*/  LDG.E.U8 R0, desc[UR36][R6.64] ;  /* 0x0000002406007981 */ /* 0x000162000c1e1100 */
[----:B------:R-:W-:Y:S05]  /*6cc0*/  BRA `(.L_x_21066) ;  /* 0x0000000c00607947 */ /* 0x000fea0003800000 */
.L_x_21063:
        /* <DEDUP_REMOVED lines=8> */
.L_x_21068:
[----:B------:R3:W5:Y:S01]  /*6d50*/  LDG.E.U8 R0, desc[UR36][R6.64] ;  /* 0x0000002406007981 */ /* 0x000762000c1e1100 */
[----:B------:R-:W-:Y:S05]  /*6d60*/  BRA `(.L_x_21066) ;  /* 0x0000000c00387947 */ /* 0x000fea0003800000 */
.L_x_21067:
[----:B------:R0:W5:Y:S01]  /*6d70*/  LDG.E.U16 R0, desc[UR36][R6.64] ;  /* 0x0000002406007981 */ /* 0x000162000c1e1500 */
[----:B------:R-:W-:Y:S05]  /*6d80*/  BRA `(.L_x_21066) ;  /* 0x0000000c00307947 */ /* 0x000fea0003800000 */
.L_x_21062:
        /* <DEDUP_REMOVED lines=10> */
.L_x_21070:
[----:B------:R-:W2:Y:S02]  /*6e30*/  LDG.E.U16 R4, desc[UR36][R6.64] ;  /* 0x0000002406047981 */ /* 0x000ea4000c1e1500 */
[----:B--2---:R-:W-:-:S06]  /*6e40*/  HADD2.F32 R4, -RZ, R4.H0_H0 ;  /* 0x20000004ff047230 */ /* 0x004fcc0000004100 */
[----:B------:R-:W0:Y:S02]  /*6e50*/  F2I.S64.TRUNC R4, R4 ;  /* 0x0000000400047311 */ /* 0x000e24000020d900 */
[----:B0-----:R-:W-:Y:S01]  /*6e60*/  PRMT R0, R4, 0x7610, R0 ;  /* 0x0000761004007816 */ /* 0x001fe20000000000 */
[----:B------:R-:W-:Y:S06]  /*6e70*/  BRA `(.L_x_21066) ;  /* 0x0000000800f47947 */ /* 0x000fec0003800000 */
.L_x_21069:
        /* <DEDUP_REMOVED lines=10> */
.L_x_21072:
[----:B------:R-:W2:Y:S02]  /*6f20*/  LDG.E.U16 R6, desc[UR36][R6.64] ;  /* 0x0000002406067981 */ /* 0x000ea4000c1e1500 */
[----:B--2---:R-:W-:-:S06]  /*6f30*/  HADD2.F32 R4, -RZ, R6.H0_H0 ;  /* 0x20000006ff047230 */ /* 0x004fcc0000004100 */
[----:B------:R-:W0:Y:S02]  /*6f40*/  F2I.S64.TRUNC R4, R4 ;  /* 0x0000000400047311 */ /* 0x000e24000020d900 */
[----:B0-----:R-:W-:Y:S01]  /*6f50*/  PRMT R0, R4, 0x7610, R0 ;  /* 0x0000761004007816 */ /* 0x001fe20000000000 */
[----:B------:R-:W-:Y:S06]  /*6f60*/  BRA `(.L_x_21066) ;  /* 0x0000000800b87947 */ /* 0x000fec0003800000 */
.L_x_21071:
[----:B------:R-:W2:Y:S02]  /*6f70*/  LDG.E.64 R4, desc[UR36][R6.64] ;  /* 0x0000002406047981 */ /* 0x000ea4000c1e1b00 */
[----:B--2---:R-:W0:Y:S02]  /*6f80*/  F2I.S64.F64.TRUNC R4, R4 ;  /* 0x0000000400047311 */ /* 0x004e24000030d900 */
[----:B0-----:R-:W-:Y:S01]  /*6f90*/  PRMT R0, R4, 0x7610, R0 ;  /* 0x0000761004007816 */ /* 0x001fe20000000000 */
[----:B------:R-:W-:Y:S06]  /*6fa0*/  BRA `(.L_x_21066) ;  /* 0x0000000800a87947 */ /* 0x000fec0003800000 */
.L_x_21061:
        /* <DEDUP_REMOVED lines=12> */
.L_x_21075:
[----:B------:R-:W2:Y:S02]  /*7070*/  LDG.E.64 R6, desc[UR36][R6.64] ;  /* 0x0000002406067981 */ /* 0x000ea4000c1e1b00 */
[----:B--2---:R-:W0:Y:S02]  /*7080*/  F2I.S64.F64.TRUNC R4, R6 ;  /* 0x0000000600047311 */ /* 0x004e24000030d900 */
[----:B0-----:R-:W-:Y:S01]  /*7090*/  PRMT R0, R4, 0x7610, R0 ;  /* 0x0000761004007816 */ /* 0x001fe20000000000 */
[----:B------:R-:W-:Y:S06]  /*70a0*/  BRA `(.L_x_21066) ;  /* 0x0000000800687947 */ /* 0x000fec0003800000 */
.L_x_21074:
        /* <DEDUP_REMOVED lines=27> */
.L_x_21077:
        /* <DEDUP_REMOVED lines=15> */
.L_x_21076:
[----:B------:R-:W2:Y:S02]  /*7350*/  LDG.E.U16 R4, desc[UR36][R6.64] ;  /* 0x0000002406047981 */ /* 0x000ea4000c1e1500 */
[----:B--2---:R-:W-:-:S06]  /*7360*/  IMAD.U32 R4, R4, 0x10000, RZ ;  /* 0x0001000004047824 */ /* 0x004fcc00078e00ff */
[----:B------:R-:W0:Y:S02]  /*7370*/  F2I.S64.TRUNC R4, R4 ;  /* 0x0000000400047311 */ /* 0x000e24000020d900 */
[----:B0-----:R-:W-:Y:S01]  /*7380*/  PRMT R0, R4, 0x7610, R0 ;  /* 0x0000761004007816 */ /* 0x001fe20000000000 */
[----:B------:R-:W-:Y:S06]  /*7390*/  BRA `(.L_x_21066) ;  /* 0x0000000400ac7947 */ /* 0x000fec0003800000 */
.L_x_21073:
        /* <DEDUP_REMOVED lines=10> */
.L_x_21080:
        /* <DEDUP_REMOVED lines=21> */
.L_x_21084:
[----:B------:R-:W-:Y:S05]  /*7590*/  BSYNC.RECONVERGENT B1 ;  /* 0x0000000000017941 */ /* 0x000fea0003800200 */
.L_x_21083:
[----:B------:R-:W-:Y:S01]  /*75a0*/  IMAD.SHL.U32 R0, R0, 0x100000, RZ ;  /* 0x0010000000007824 */ /* 0x000fe200078e00ff */
[----:B------:R-:W-:-:S04]  /*75b0*/  LEA R3, R3, 0x3b800000, 0x17 ;  /* 0x3b80000003037811 */ /* 0x000fc800078eb8ff */
[----:B------:R-:W-:-:S07]  /*75c0*/  LOP3.LUT R4, R3, R0, R7, 0xfe, !PT ;  /* 0x0000000003047212 */ /* 0x000fce00078efe07 */
.L_x_21082:
[----:B------:R-:W-:Y:S05]  /*75d0*/  BSYNC.RECONVERGENT B0 ;  /* 0x0000000000007941 */ /* 0x000fea0003800200 */
.L_x_21081:
[----:B------:R-:W0:Y:S02]  /*75e0*/  F2I.S64.TRUNC R4, R4 ;  /* 0x0000000400047311 */ /* 0x000e24000020d900 */
[----:B0-----:R-:W-:Y:S01]  /*75f0*/  PRMT R0, R4, 0x7610, R0 ;  /* 0x0000761004007816 */ /* 0x001fe20000000000 */
[----:B------:R-:W-:Y:S06]  /*7600*/  BRA `(.L_x_21066) ;  /* 0x0000000400107947 */ /* 0x000fec0003800000 */
.L_x_21079:
        /* <DEDUP_REMOVED lines=21> */
.L_x_21088:
[----:B------:R-:W-:Y:S05]  /*7760*/  BSYNC.RECONVERGENT B1 ;  /* 0x0000000000017941 */ /* 0x000fea0003800200 */
.L_x_21087:
[----:B------:R-:W-:Y:S01]  /*7770*/  IMAD.SHL.U32 R0, R0, 0x200000, RZ ;  /* 0x0020000000007824 */ /* 0x000fe200078e00ff */
[----:B------:R-:W-:-:S04]  /*7780*/  LEA R3, R3, 0x37800000, 0x17 ;  /* 0x3780000003037811 */ /* 0x000fc800078eb8ff */
[----:B------:R-:W-:-:S07]  /*7790*/  LOP3.LUT R4, R3, R0, R7, 0xfe, !PT ;  /* 0x0000000003047212 */ /* 0x000fce00078efe07 */
.L_x_21086:
[----:B------:R-:W-:Y:S05]  /*77a0*/  BSYNC.RECONVERGENT B0 ;  /* 0x0000000000007941 */ /* 0x000fea0003800200 */
.L_x_21085:
[----:B------:R-:W0:Y:S02]  /*77b0*/  F2I.S64.TRUNC R4, R4 ;  /* 0x0000000400047311 */ /* 0x000e24000020d900 */
[----:B0-----:R-:W-:Y:S01]  /*77c0*/  PRMT R0, R4, 0x7610, R0 ;  /* 0x0000761004007816 */ /* 0x001fe20000000000 */
[----:B------:R-:W-:Y:S06]  /*77d0*/  BRA `(.L_x_21066) ;  /* 0x00000000009c7947 */ /* 0x000fec0003800000 */
.L_x_21078:
        /* <DEDUP_REMOVED lines=14> */
.L_x_21092:
[----:B------:R-:W-:Y:S05]  /*78c0*/  BSYNC.RECONVERGENT B0 ;  /* 0x0000000000007941 */ /* 0x000fea0003800200 */
.L_x_21091:
[----:B------:R-:W0:Y:S02]  /*78d0*/  F2I.S64.TRUNC R4, R4 ;  /* 0x0000000400047311 */ /* 0x000e24000020d900 */
[----:B0-----:R-:W-:Y:S01]  /*78e0*/  PRMT R0, R4, 0x7610, R0 ;  /* 0x0000761004007816 */ /* 0x001fe20000000000 */
[----:B------:R-:W-:Y:S06]  /*78f0*/  BRA `(.L_x_21066) ;  /* 0x0000000000547947 */ /* 0x000fec0003800000 */
.L_x_21065:
        /* <DEDUP_REMOVED lines=16> */
.L_x_21093:
[----:B------:R-:W-:Y:S01]  /*7a00*/  PRMT R0, RZ, 0x7610, R0 ;  /* 0x00007610ff007816 */ /* 0x000fe20000000000 */
[----:B------:R-:W-:Y:S06]  /*7a10*/  BRA `(.L_x_21066) ;  /* 0x00000000000c7947 */ /* 0x000fec0003800000 */
.L_x_21090:
[----:B------:R1:W5:Y:S01]  /*7a20*/  LDG.E.U8 R0, desc[UR36][R6.64] ;  /* 0x0000002406007981 */ /* 0x000362000c1e1100 */
[----:B------:R-:W-:Y:S05]  /*7a30*/  BRA `(.L_x_21066) ;  /* 0x0000000000047947 */ /* 0x000fea0003800000 */
.L_x_21089:
[----:B------:R2:W5:Y:S02]  /*7a40*/  LDG.E.U8 R0, desc[UR36][R6.64] ;  /* 0x0000002406007981 */ /* 0x000564000c1e1100 */
.L_x_21066:
[----:B-----5:R-:W-:Y:S01]  /*7a50*/  PRMT R25, R25, 0x9910, RZ ;  /* 0x0000991019197816 */ /* 0x020fe200000000ff */
[----:B------:R-:W0:Y:S01]  /*7a60*/  LDCU.64 UR6, c[0x0][0x648] ;  /* 0x0000c900ff0677ac */ /* 0x000e220008000a00 */
        /* <DEDUP_REMOVED lines=8> */
[----:B0-----:R-:W-:-:S03]  /*7af0*/  IADD3 R8, P0, PT, R23, UR6, RZ ;  /* 0x0000000617087c10 */ /* 0x001fc6000ff1e0ff */
        /* <DEDUP_REMOVED lines=13> */
.L_x_21098:
[----:B------:R0:W-:Y:S01]  /*7bd0*/  STG.E.U8 desc[UR36][R8.64], R5 ;  /* 0x0000000508007986 */ /* 0x0001e2000c101124 */
[----:B------:R-:W-:Y:S05]  /*7be0*/  BRA `(.L_x_21100) ;  /* 0x0000000c004c7947 */ /* 0x000fea0003800000 */
.L_x_21097:
        /* <DEDUP_REMOVED lines=10> */
.L_x_21102:
[----:B------:R-:W-:-:S05]  /*7c90*/  LOP3.LUT R5, R5, 0xff, RZ, 0xc0, !PT ;  /* 0x000000ff05057812 */ /* 0x000fca00078ec0ff */
[----:B------:R0:W-:Y:S01]  /*7ca0*/  STG.E desc[UR36][R8.64], R5 ;  /* 0x0000000508007986 */ /* 0x0001e2000c101924 */
[----:B------:R-:W-:Y:S05]  /*7cb0*/  BRA `(.L_x_21100) ;  /* 0x0000000c00187947 */ /* 0x000fea0003800000 */
.L_x_21101:
[----:B------:R-:W-:-:S05]  /*7cc0*/  LOP3.LUT R3, R5, 0xff, RZ, 0xc0, !PT ;  /* 0x000000ff05037812 */ /* 0x000fca00078ec0ff */
[----:B------:R0:W-:Y:S01]  /*7cd0*/  STG.E.U16 desc[UR36][R8.64], R3 ;  /* 0x0000000308007986 */ /* 0x0001e2000c101524 */
[----:B------:R-:W-:Y:S05]  /*7ce0*/  BRA `(.L_x_21100) ;  /* 0x0000000c000c7947 */ /* 0x000fea0003800000 */
.L_x_21096:
        /* <DEDUP_REMOVED lines=10> */
.L_x_21104:
[----:B------:R-:W-:-:S04]  /*7d90*/  LOP3.LUT R5, R5, 0xff, RZ, 0xc0, !PT ;  /* 0x000000ff05057812 */ /* 0x000fc800078ec0ff */
[----:B------:R-:W0:Y:S02]  /*7da0*/  I2F.U16 R0, R5 ;  /* 0x0000000500007306 */ /* 0x000e240000101000 */
[----:B0-----:R-:W-:-:S05]  /*7db0*/  F2FP.F16.F32.PACK_AB R0, RZ, R0 ;  /* 0x00000000ff00723e */ /* 0x001fca00000000ff */
[----:B------:R0:W-:Y:S01]  /*7dc0*/  STG.E.U16 desc[UR36][R8.64], R0 ;  /* 0x0000000008007986 */ /* 0x0001e2000c101524 */
[----:B------:R-:W-:Y:S05]  /*7dd0*/  BRA `(.L_x_21100) ;  /* 0x0000000800d07947 */ /* 0x000fea0003800000 */
.L_x_21103:
[----:B------:R-:W-:-:S13]  /*7de0*/  ISETP.NE.AND P0, PT, R3, 0x7, PT ;  /* 0x000000070300780c */ /* 0x000fda0003f05270 */
[----:B------:R-:W-:Y:S05]  /*7df0*/  @!P0 BRA `(.L_x_21105) ;  /* 0x00000000003c8947 */ /* 0x000fea0003800000 */
[----:B------:R-:W-:-:S13]  /*7e00*/  ISETP.NE.AND P0, PT, R3, 0x8, PT ;  /* 0x000000080300780c */ /* 0x000fda0003f05270 */
[----:B------:R-:W-:Y:S05]  /*7e10*/  @!P0 BRA `(.L_x_21106) ;  /* 0x00000000001c8947 */ /* 0x000fea0003800000 */
[----:B------:R-:W-:-:S13]  /*7e20*/  ISETP.NE.AND P0, PT, R3, 0x9, PT ;  /* 0x000000090300780c */ /* 0x000fda0003f05270 */
[----:B------:R-:W-:Y:S05]  /*7e30*/  @P0 BRA `(.L_x_21099) ;  /* 0x0000000400e00947 */ /* 0x000fea0003800000 */
[----:B------:R-:W-:Y:S01]  /*7e40*/  LOP3.LUT R5, R5, 0xff, RZ, 0xc0, !PT ;  /* 0x000000ff05057812 */ /* 0x000fe200078ec0ff */
[----:B-1234-:R-:W-:-:S03]  /*7e50*/  IMAD.MOV.U32 R7, RZ, RZ, RZ ;  /* 0x000000ffff077224 */ /* 0x01efc600078e00ff */
[----:B------:R-:W0:Y:S02]  /*7e60*/  I2F.U16 R6, R5 ;  /* 0x0000000500067306 */ /* 0x000e240000101000 */
[----:B0-----:R0:W-:Y:S01]  /*7e70*/  STG.E.64 desc[UR36][R8.64], R6 ;  /* 0x0000000608007986 */ /* 0x0011e2000c101b24 */
[----:B------:R-:W-:Y:S05]  /*7e80*/  BRA `(.L_x_21100) ;  /* 0x0000000800a47947 */ /* 0x000fea0003800000 */
.L_x_21106:
[----:B------:R-:W-:-:S06]  /*7e90*/  LOP3.LUT R5, R5, 0xff, RZ, 0xc0, !PT ;  /* 0x000000ff05057812 */ /* 0x000fcc00078ec0ff */
[----:B------:R-:W0:Y:S02]  /*7ea0*/  I2F.U16 R5, R5 ;  /* 0x0000000500057306 */ /* 0x000e240000101000 */
[----:B0-----:R-:W-:-:S04]  /*7eb0*/  F2FP.F16.F32.PACK_AB R3, RZ, R5 ;  /* 0x00000005ff03723e */ /* 0x001fc800000000ff */
[----:B------:R-:W-:-:S05]  /*7ec0*/  PRMT R3, R3, 0x5410, RZ ;  /* 0x0000541003037816 */ /* 0x000fca00000000ff */
[----:B------:R0:W-:Y:S01]  /*7ed0*/  STG.E desc[UR36][R8.64], R3 ;  /* 0x0000000308007986 */ /* 0x0001e2000c101924 */
[----:B------:R-:W-:Y:S05]  /*7ee0*/  BRA `(.L_x_21100) ;  /* 0x00000008008c7947 */ /* 0x000fea0003800000 */
.L_x_21105:
[----:B------:R-:W-:-:S06]  /*7ef0*/  LOP3.LUT R5, R5, 0xff, RZ, 0xc0, !PT ;  /* 0x000000ff05057812 */ /* 0x000fcc00078ec0ff */
[----:B------:R-:W0:Y:S02]  /*7f00*/  I2F.F64.U16 R4, R5 ;  /* 0x0000000500047312 */ /* 0x000e240000101800 */
[----:B0-----:R0:W-:Y:S01]  /*7f10*/  STG.E.64 desc[UR36][R8.64], R4 ;  /* 0x0000000408007986 */ /* 0x0011e2000c101b24 */
[----:B------:R-:W-:Y:S05]  /*7f20*/  BRA `(.L_x_21100) ;  /* 0x00000008007c7947 */ /* 0x000fea0003800000 */
.L_x_21095:
        /* <DEDUP_REMOVED lines=13> */
.L_x_21110:
        /* <DEDUP_REMOVED lines=17> */
.L_x_21113:
[----:B------:R-:W-:-:S07]  /*8110*/  PRMT R4, R0, 0x7610, R4 ;  /* 0x0000761000047816 */ /* 0x000fce0000000004 */
.L_x_21112:
[----:B------:R-:W-:Y:S05]  /*8120*/  BSYNC.RECONVERGENT B0 ;  /* 0x0000000000007941 */ /* 0x000fea0003800200 */
.L_x_21111:
[----:B------:R0:W-:Y:S01]  /*8130*/  STG.E.U8 desc[UR36][R8.64], R4 ;  /* 0x0000000408007986 */ /* 0x0001e2000c101124 */
[----:B------:R-:W-:Y:S05]  /*8140*/  BRA `(.L_x_21100) ;  /* 0x0000000400f47947 */ /* 0x000fea0003800000 */
.L_x_21109:
        /* <DEDUP_REMOVED lines=17> */
.L_x_21116:
[----:B------:R-:W-:-:S07]  /*8260*/  PRMT R4, R0, 0x7610, R4 ;  /* 0x0000761000047816 */ /* 0x000fce0000000004 */
.L_x_21115:
[----:B------:R-:W-:Y:S05]  /*8270*/  BSYNC.RECONVERGENT B0 ;  /* 0x0000000000007941 */ /* 0x000fea0003800200 */
.L_x_21114:
[----:B------:R0:W-:Y:S01]  /*8280*/  STG.E.U8 desc[UR36][R8.64], R4 ;  /* 0x0000000408007986 */ /* 0x0001e2000c101124 */
[----:B------:R-:W-:Y:S05]  /*8290*/  BRA `(.L_x_21100) ;  /* 0x0000000400a07947 */ /* 0x000fea0003800000 */
.L_x_21108:
[----:B------:R-:W-:-:S13]  /*82a0*/  ISETP.NE.AND P0, PT, R3, 0x1c, PT ;  /* 0x0000001c0300780c */ /* 0x000fda0003f05270 */
[----:B------:R-:W-:Y:S05]  /*82b0*/  @!P0 BRA `(.L_x_21117) ;  /* 0x0000000000608947 */ /* 0x000fea0003800000 */
[----:B------:R-:W-:-:S13]  /*82c0*/  ISETP.NE.AND P0, PT, R3, 0x1d, PT ;  /* 0x0000001d0300780c */ /* 0x000fda0003f05270 */
[----:B------:R-:W-:Y:S05]  /*82d0*/  @!P0 BRA `(.L_x_21118) ;  /* 0x0000000000488947 */ /* 0x000fea0003800000 */
[----:B------:R-:W-:-:S13]  /*82e0*/  ISETP.NE.AND P0, PT, R3, 0x2c, PT ;  /* 0x0000002c0300780c */ /* 0x000fda0003f05270 */
[----:B------:R-:W-:Y:S05]  /*82f0*/  @P0 BRA `(.L_x_21099) ;  /* 0x0000000000b00947 */ /* 0x000fea0003800000 */
[----:B------:R-:W-:Y:S01]  /*8300*/  LOP3.LUT R5, R5, 0xff, RZ, 0xc0, !PT ;  /* 0x000000ff05057812 */ /* 0x000fe200078ec0ff */
[----:B------:R-:W-:-:S05]  /*8310*/  IMAD.MOV.U32 R3, RZ, RZ, 0xff ;  /* 0x000000ffff037424 */ /* 0x000fca00078e00ff */
[----:B------:R-:W0:Y:S02]  /*8320*/  I2F.U16 R5, R5 ;  /* 0x0000000500057306 */ /* 0x000e240000101000 */
[----:B0-----:R-:W-:-:S04]  /*8330*/  SHF.R.U32.HI R4, RZ, 0x17, R5 ;  /* 0x00000017ff047819 */ /* 0x001fc80000011605 */
        /* <DEDUP_REMOVED lines=12> */
.L_x_21118:
[----:B------:R-:W-:Y:S01]  /*8400*/  LOP3.LUT R4, R5, 0xff, RZ, 0xc0, !PT ;  /* 0x000000ff05047812 */ /* 0x000fe200078ec0ff */
[----:B------:R-:W-:-:S05]  /*8410*/  IMAD.MOV.U32 R5, RZ, RZ, RZ ;  /* 0x000000ffff057224 */ /* 0x000fca00078e00ff */
[----:B------:R0:W-:Y:S01]  /*8420*/  STG.E.64 desc[UR36][R8.64], R4 ;  /* 0x0000000408007986 */ /* 0x0001e2000c101b24 */
[----:B------:R-:W-:Y:S05]  /*8430*/  BRA `(.L_x_21100) ;  /* 0x0000000400387947 */ /* 0x000fea0003800000 */
.L_x_21117:
[----:B------:R-:W-:-:S05]  /*8440*/  LOP3.LUT R5, R5, 0xff, RZ, 0xc0, !PT ;  /* 0x000000ff05057812 */ /* 0x000fca00078ec0ff */
[----:B------:R0:W-:Y:S01]  /*8450*/  STG.E desc[UR36][R8.64], R5 ;  /* 0x0000000508007986 */ /* 0x0001e2000c101924 */
[----:B------:R-:W-:Y:S05]  /*8460*/  BRA `(.L_x_21100) ;  /* 0x00000004002c7947 */ /* 0x000fea0003800000 */
.L_x_21107:
        /* <DEDUP_REMOVED lines=10> */
.L_x_21120:
[----:B------:R-:W-:Y:S02]  /*8510*/  LOP3.LUT R5, R5, 0xff, RZ, 0xc0, !PT ;  /* 0x000000ff05057812 */ /* 0x000fe400078ec0ff */
[----:B-1234-:R-:W-:-:S04]  /*8520*/  CS2R R6, SRZ ;  /* 0x0000000000067805 */ /* 0x01efc8000001ff00 */
[----:B------:R-:W0:Y:S02]  /*8530*/  I2F.F64.U16 R4, R5 ;  /* 0x0000000500047312 */ /* 0x000e240000101800 */
[----:B0-----:R0:W-:Y:S01]  /*8540*/  STG.E.128 desc[UR36][R8.64], R4 ;  /* 0x0000000408007986 */ /* 0x0011e2000c101d24 */
[----:B------:R-:W-:Y:S05]  /*8550*/  BRA `(.L_x_21100) ;  /* 0x0000000000f07947 */ /* 0x000fea0003800000 */
.L_x_21119:
[----:B------:R-:W-:-:S13]  /*8560*/  ISETP.NE.AND P0, PT, R3, 0xf, PT ;  /* 0x0000000f0300780c */ /* 0x000fda0003f05270 */
[----:B------:R-:W-:Y:S05]  /*8570*/  @!P0 BRA `(.L_x_21121) ;  /* 0x0000000000d88947 */ /* 0x000fea0003800000 */
[----:B------:R-:W-:-:S13]  /*8580*/  ISETP.NE.AND P0, PT, R3, 0x17, PT ;  /* 0x000000170300780c */ /* 0x000fda0003f05270 */
[----:B------:R-:W-:Y:S05]  /*8590*/  @!P0 BRA `(.L_x_21122) ;  /* 0x0000000000888947 */ /* 0x000fea0003800000 */
[----:B------:R-:W-:-:S13]  /*85a0*/  ISETP.NE.AND P0, PT, R3, 0x18, PT ;  /* 0x000000180300780c */ /* 0x000fda0003f05270 */
[----:B------:R-:W-:Y:S05]  /*85b0*/  @!P0 BRA `(.L_x_21123) ;  /* 0x0000000000448947 */ /* 0x000fea0003800000 */
.L_x_21099:
[----:B------:R-:W-:Y:S01]  /*85c0*/  MOV R14, 0x228 ;  /* 0x00000228000e7802 */ /* 0x000fe20000000f00 */
[----:B------:R-:W0:Y:S01]  /*85d0*/  LDCU.64 UR4, c[0x4][0x218] ;  /* 0x01004300ff0477ac */ /* 0x000e220008000a00 */
[----:B------:R-:W-:Y:S02]  /*85e0*/  IMAD.MOV.U32 R8, RZ, RZ, 0x65 ;  /* 0x00000065ff087424 */ /* 0x000fe400078e00ff */
[----:B------:R-:W-:Y:S01]  /*85f0*/  IMAD.MOV.U32 R12, RZ, RZ, 0x1 ;  /* 0x00000001ff0c7424 */ /* 0x000fe200078e00ff */
[----:B------:R-:W1:Y:S01]  /*8600*/  LDCU.64 UR6, c[0x4][0x220] ;  /* 0x01004400ff0677ac */ /* 0x000e620008000a00 */
[----:B------:R-:W1:Y:S01]  /*8610*/  LDC.64 R14, c[0x4][R14] ;  /* 0x010000000e0e7b82 */ /* 0x000e620000000a00 */
[----:B------:R-:W-:Y:S01]  /*8620*/  IMAD.MOV.U32 R13, RZ, RZ, RZ ;  /* 0x000000ffff0d7224 */ /* 0x000fe200078e00ff */
[----:B------:R-:W5:Y:S01]  /*8630*/  LDCU.64 UR8, c[0x4][0x18] ;  /* 0x01000300ff0877ac */ /* 0x000f620008000a00 */
[----:B0-----:R-:W-:Y:S02]  /*8640*/  IMAD.U32 R4, RZ, RZ, UR4 ;  /* 0x00000004ff047e24 */ /* 0x001fe4000f8e00ff */
[----:B------:R-:W-:-:S02]  /*8650*/  IMAD.U32 R5, RZ, RZ, UR5 ;  /* 0x00000005ff057e24 */ /* 0x000fc4000f8e00ff */
[----:B-1234-:R-:W-:Y:S02]  /*8660*/  IMAD.U32 R6, RZ, RZ, UR6 ;  /* 0x00000006ff067e24 */ /* 0x01efe4000f8e00ff */
[----:B------:R-:W-:Y:S02]  /*8670*/  IMAD.U32 R7, RZ, RZ, UR7 ;  /* 0x00000007ff077e24 */ /* 0x000fe4000f8e00ff */
[----:B-----5:R-:W-:Y:S02]  /*8680*/  IMAD.U32 R10, RZ, RZ, UR8 ;  /* 0x00000008ff0a7e24 */ /* 0x020fe4000f8e00ff */
[----:B------:R-:W-:-:S07]  /*8690*/  IMAD.U32 R11, RZ, RZ, UR9 ;  /* 0x00000009ff0b7e24 */ /* 0x000fce000f8e00ff */
[----:B------:R-:W-:-:S07]  /*86a0*/  LEPC R20, `(.L_x_21124) ;  /* 0x000000001014794e */ /* 0x000fce0000000000 */
[----:B------:R-:W-:Y:S05]  /*86b0*/  CALL.ABS.NOINC R14 ;  /* 0x000000000e007343 */ /* 0x000fea0003c00000 */
.L_x_21124:
[----:B------:R-:W-:Y:S05]  /*86c0*/  BRA `(.L_x_21100) ;  /* 0x0000000000947947 */ /* 0x000fea0003800000 */
.L_x_21123:
        /* <DEDUP_REMOVED lines=12> */
.L_x_21126:
[----:B------:R-:W-:Y:S05]  /*8790*/  BSYNC.RECONVERGENT B0 ;  /* 0x0000000000007941 */ /* 0x000fea0003800200 */
.L_x_21125:
[----:B------:R0:W-:Y:S01]  /*87a0*/  STG.E.U8 desc[UR36][R8.64], R3 ;  /* 0x0000000308007986 */ /* 0x0001e2000c101124 */
[----:B------:R-:W-:Y:S05]  /*87b0*/  BRA `(.L_x_21100) ;  /* 0x0000000000587947 */ /* 0x000fea0003800000 */
.L_x_21122:
[----:B------:R-:W-:-:S06]  /*87c0*/  LOP3.LUT R5, R5, 0xff, RZ, 0xc0, !PT ;  /* 0x000000ff05057812 */ /* 0x000fcc00078ec0ff */
        /* <DEDUP_REMOVED lines=12> */
.L_x_21127:
[----:B------:R-:W-:Y:S01]  /*8890*/  IMAD.MOV.U32 R3, RZ, RZ, 0x7f ;  /* 0x0000007fff037424 */ /* 0x000fe200078e00ff */
[----:B------:R-:W-:-:S04]  /*88a0*/  ISETP.GT.U32.AND P0, PT, R5, 0x7f800000, PT ;  /* 0x7f8000000500780c */ /* 0x000fc80003f04070 */
[----:B------:R-:W-:-:S05]  /*88b0*/  SEL R3, R3, 0x7c, P0 ;  /* 0x0000007c03037807 */ /* 0x000fca0000000000 */
[----:B------:R0:W-:Y:S01]  /*88c0*/  STG.E.U8 desc[UR36][R8.64], R3 ;  /* 0x0000000308007986 */ /* 0x0001e2000c101124 */
[----:B------:R-:W-:Y:S05]  /*88d0*/  BRA `(.L_x_21100) ;  /* 0x0000000000107947 */ /* 0x000fea0003800000 */
.L_x_21121:
[----:B------:R-:W-:-:S04]  /*88e0*/  LOP3.LUT R5, R5, 0xff, RZ, 0xc0, !PT ;  /* 0x000000ff05057812 */ /* 0x000fc800078ec0ff */
[----:B------:R-:W0:Y:S02]  /*88f0*/  I2F.U16 R0, R5 ;  /* 0x0000000500007306 */ /* 0x000e240000101000 */
[----:B0-----:R-:W-:-:S05]  /*8900*/  F2FP.BF16.F32.PACK_AB R0, RZ, R0 ;  /* 0x00000000ff00723e */ /* 0x001fca00000010ff */
[----:B------:R0:W-:Y:S02]  /*8910*/  STG.E.U16 desc[UR36][R8.64], R0 ;  /* 0x0000000008007986 */ /* 0x0001e4000c101524 */
.L_x_21100:
[----:B------:R-:W-:Y:S05]  /*8920*/  BSYNC.RECONVERGENT B6 ;  /* 0x0000000000067941 */ /* 0x000fea0003800200 */
.L_x_21094:
[----:B------:R-:W-:-:S07]  /*8930*/  VIADD R17, R17, 0x80 ;  /* 0x0000008011117836 */ /* 0x000fce0000000000 */
.L_x_21025:
[----:B------:R-:W-:Y:S05]  /*8940*/  BSYNC.RECONVERGENT B7 ;  /* 0x0000000000077941 */ /* 0x000fea0003800200 */
.L_x_21024:
        /* <DEDUP_REMOVED lines=358> */
.L_x_21130:
[----:B01----:R-:W-:Y:S01]  /*9fb0*/  IMAD.MOV.U32 R3, RZ, RZ, 0x1 ;  /* 0x00000001ff037424 */ /* 0x003fe200078e00ff */
        /* <DEDUP_REMOVED lines=23> */
.L_x_21131:
        /* <DEDUP_REMOVED lines=16> */
.L_x_21135:
[----:B------:R4:W5:Y:S01]  /*a230*/  LDG.E.U8 R25, desc[UR36][R6.64] ;  /* 0x0000002406197981 */ /* 0x000962000c1e1100 */
[----:B------:R-:W-:Y:S05]  /*a240*/  BRA `(.L_x_21137) ;  /* 0x0000000c00607947 */ /* 0x000fea0003800000 */
.L_x_21134:
        /* <DEDUP_REMOVED lines=8> */
.L_x_21139:
[----:B------:R2:W5:Y:S01]  /*a2d0*/  LDG.E.U8 R25, desc[UR36][R6.64] ;  /* 0x0000002406197981 */ /* 0x000562000c1e1100 */
[----:B------:R-:W-:Y:S05]  /*a2e0*/  BRA `(.L_x_21137) ;  /* 0x0000000c00387947 */ /* 0x000fea0003800000 */
.L_x_21138:
[----:B------:R0:W5:Y:S01]  /*a2f0*/  LDG.E.U16 R25, desc[UR36][R6.64] ;  /* 0x0000002406197981 */ /* 0x000162000c1e1500 */
[----:B------:R-:W-:Y:S05]  /*a300*/  BRA `(.L_x_21137) ;  /* 0x0000000c00307947 */ /* 0x000fea0003800000 */
.L_x_21133:
        /* <DEDUP_REMOVED lines=10> */
.L_x_21141:
[----:B------:R-:W2:Y:S02]  /*a3b0*/  LDG.E.U16 R4, desc[UR36][R6.64] ;  /* 0x0000002406047981 */ /* 0x000ea4000c1e1500 */
[----:B--2---:R-:W-:-:S06]  /*a3c0*/  HADD2.F32 R4, -RZ, R4.H0_H0 ;  /* 0x20000004ff047230 */ /* 0x004fcc0000004100 */
[----:B------:R-:W0:Y:S02]  /*a3d0*/  F2I.S64.TRUNC R4, R4 ;  /* 0x0000000400047311 */ /* 0x000e24000020d900 */
[----:B0-----:R-:W-:Y:S01]  /*a3e0*/  PRMT R25, R4, 0x7610, R25 ;  /* 0x0000761004197816 */ /* 0x001fe20000000019 */
[----:B------:R-:W-:Y:S06]  /*a3f0*/  BRA `(.L_x_21137) ;  /* 0x0000000800f47947 */ /* 0x000fec0003800000 */
.L_x_21140:
        /* <DEDUP_REMOVED lines=10> */
.L_x_21143:
[----:B------:R-:W2:Y:S02]  /*a4a0*/  LDG.E.U16 R6, desc[UR36][R6.64] ;  /* 0x0000002406067981 */ /* 0x000ea4000c1e1500 */
[----:B--2---:R-:W-:-:S06]  /*a4b0*/  HADD2.F32 R4, -RZ, R6.H0_H0 ;  /* 0x20000006ff047230 */ /* 0x004fcc0000004100 */
[----:B------:R-:W0:Y:S02]  /*a4c0*/  F2I.S64.TRUNC R4, R4 ;  /* 0x0000000400047311 */ /* 0x000e24000020d900 */
[----:B0-----:R-:W-:Y:S01]  /*a4d0*/  PRMT R25, R4, 0x7610, R25 ;  /* 0x0000761004197816 */ /* 0x001fe20000000019 */
[----:B------:R-:W-:Y:S06]  /*a4e0*/  BRA `(.L_x_21137) ;  /* 0x0000000800b87947 */ /* 0x000fec0003800000 */
.L_x_21142:
[----:B------:R-:W2:Y:S02]  /*a4f0*/  LDG.E.64 R4, desc[UR36][R6.64] ;  /* 0x0000002406047981 */ /* 0x000ea4000c1e1b00 */
[----:B--2---:R-:W0:Y:S02]  /*a500*/  F2I.S64.F64.TRUNC R4, R4 ;  /* 0x0000000400047311 */ /* 0x004e24000030d900 */
[----:B0-----:R-:W-:Y:S01]  /*a510*/  PRMT R25, R4, 0x7610, R25 ;  /* 0x0000761004197816 */ /* 0x001fe20000000019 */
[----:B------:R-:W-:Y:S06]  /*a520*/  BRA `(.L_x_21137) ;  /* 0x0000000800a87947 */ /* 0x000fec0003800000 */
.L_x_21132:
        /* <DEDUP_REMOVED lines=12> */
.L_x_21146:
[----:B------:R-:W2:Y:S02]  /*a5f0*/  LDG.E.64 R6, desc[UR36][R6.64] ;  /* 0x0000002406067981 */ /* 0x000ea4000c1e1b00 */
[----:B--2---:R-:W0:Y:S02]  /*a600*/  F2I.S64.F64.TRUNC R4, R6 ;  /* 0x0000000600047311 */ /* 0x004e24000030d900 */
[----:B0-----:R-:W-:Y:S01]  /*a610*/  PRMT R25, R4, 0x7610, R25 ;  /* 0x0000761004197816 */ /* 0x001fe20000000019 */
[----:B------:R-:W-:Y:S06]  /*a620*/  BRA `(.L_x_21137) ;  /* 0x0000000800687947 */ /* 0x000fec0003800000 */
.L_x_21145:
        /* <DEDUP_REMOVED lines=27> */
.L_x_21148:
        /* <DEDUP_REMOVED lines=15> */
.L_x_21147:
[----:B------:R-:W2:Y:S02]  /*a8d0*/  LDG.E.U16 R4, desc[UR36][R6.64] ;  /* 0x0000002406047981 */ /* 0x000ea4000c1e1500 */
[----:B--2---:R-:W-:-:S06]  /*a8e0*/  IMAD.U32 R4, R4, 0x10000, RZ ;  /* 0x0001000004047824 */ /* 0x004fcc00078e00ff */
[----:B------:R-:W0:Y:S02]  /*a8f0*/  F2I.S64.TRUNC R4, R4 ;  /* 0x0000000400047311 */ /* 0x000e24000020d900 */
[----:B0-----:R-:W-:Y:S01]  /*a900*/  PRMT R25, R4, 0x7610, R25 ;  /* 0x0000761004197816 */ /* 0x001fe20000000019 */
[----:B------:R-:W-:Y:S06]  /*a910*/  BRA `(.L_x_21137) ;  /* 0x0000000400ac7947 */ /* 0x000fec0003800000 */
.L_x_21144:
        /* <DEDUP_REMOVED lines=10> */
.L_x_21151:
        /* <DEDUP_REMOVED lines=21> */
.L_x_21155:
[----:B------:R-:W-:Y:S05]  /*ab10*/  BSYNC.RECONVERGENT B1 ;  /* 0x0000000000017941 */ /* 0x000fea0003800200 */
.L_x_21154:
[----:B------:R-:W-:Y:S01]  /*ab20*/  IMAD.SHL.U32 R0, R0, 0x100000, RZ ;  /* 0x0010000000007824 */ /* 0x000fe200078e00ff */
[----:B------:R-:W-:-:S04]  /*ab30*/  LEA R3, R3, 0x3b800000, 0x17 ;  /* 0x3b80000003037811 */ /* 0x000fc800078eb8ff */
[----:B------:R-:W-:-:S07]  /*ab40*/  LOP3.LUT R4, R3, R0, R7, 0xfe, !PT ;  /* 0x0000000003047212 */ /* 0x000fce00078efe07 */
.L_x_21153:
[----:B------:R-:W-:Y:S05]  /*ab50*/  BSYNC.RECONVERGENT B0 ;  /* 0x0000000000007941 */ /* 0x000fea0003800200 */
.L_x_21152:
[----:B------:R-:W0:Y:S02]  /*ab60*/  F2I.S64.TRUNC R4, R4 ;  /* 0x0000000400047311 */ /* 0x000e24000020d900 */
[----:B0-----:R-:W-:Y:S01]  /*ab70*/  PRMT R25, R4, 0x7610, R25 ;  /* 0x0000761004197816 */ /* 0x001fe20000000019 */
[----:B------:R-:W-:Y:S06]  /*ab80*/  BRA `(.L_x_21137) ;  /* 0x0000000400107947 */ /* 0x000fec0003800000 */
.L_x_21150:
        /* <DEDUP_REMOVED lines=21> */
.L_x_21159:
[----:B------:R-:W-:Y:S05]  /*ace0*/  BSYNC.RECONVERGENT B1 ;  /* 0x0000000000017941 */ /* 0x000fea0003800200 */
.L_x_21158:
[----:B------:R-:W-:Y:S01]  /*acf0*/  IMAD.SHL.U32 R0, R0, 0x200000, RZ ;  /* 0x0020000000007824 */ /* 0x000fe200078e00ff */
[----:B------:R-:W-:-:S04]  /*ad00*/  LEA R3, R3, 0x37800000, 0x17 ;  /* 0x3780000003037811 */ /* 0x000fc800078eb8ff */
[----:B------:R-:W-:-:S07]  /*ad10*/  LOP3.LUT R4, R3, R0, R7, 0xfe, !PT ;  /* 0x0000000003047212 */ /* 0x000fce00078efe07 */
.L_x_21157:
[----:B------:R-:W-:Y:S05]  /*ad20*/  BSYNC.RECONVERGENT B0 ;  /* 0x0000000000007941 */ /* 0x000fea0003800200 */
.L_x_21156:
[----:B------:R-:W0:Y:S02]  /*ad30*/  F2I.S64.TRUNC R4, R4 ;  /* 0x0000000400047311 */ /* 0x000e24000020d900 */
[----:B0-----:R-:W-:Y:S01]  /*ad40*/  PRMT R25, R4, 0x7610, R25 ;  /* 0x0000761004197816 */ /* 0x001fe20000000019 */
[----:B------:R-:W-:Y:S06]  /*ad50*/  BRA `(.L_x_21137) ;  /* 0x00000000009c7947 */ /* 0x000fec0003800000 */
.L_x_21149:
        /* <DEDUP_REMOVED lines=14> */
.L_x_21163:
[----:B------:R-:W-:Y:S05]  /*ae40*/  BSYNC.RECONVERGENT B0 ;  /* 0x0000000000007941 */ /* 0x000fea0003800200 */
.L_x_21162:
[----:B------:R-:W0:Y:S02]  /*ae50*/  F2I.S64.TRUNC R4, R4 ;  /* 0x0000000400047311 */ /* 0x000e24000020d900 */
[----:B0-----:R-:W-:Y:S01]  /*ae60*/  PRMT R25, R4, 0x7610, R25 ;  /* 0x0000761004197816 */ /* 0x001fe20000000019 */
[----:B------:R-:W-:Y:S06]  /*ae70*/  BRA `(.L_x_21137) ;  /* 0x0000000000547947 */ /* 0x000fec0003800000 */
.L_x_21136:
        /* <DEDUP_REMOVED lines=16> */
.L_x_21164:
[----:B------:R-:W-:Y:S01]  /*af80*/  PRMT R25, RZ, 0x7610, R25 ;  /* 0x00007610ff197816 */ /* 0x000fe20000000019 */
[----:B------:R-:W-:Y:S06]  /*af90*/  BRA `(.L_x_21137) ;  /* 0x00000000000c7947 */ /* 0x000fec0003800000 */
.L_x_21161:
[----:B------:R0:W5:Y:S01]  /*afa0*/  LDG.E.U8 R25, desc[UR36][R6.64] ;  /* 0x0000002406197981 */ /* 0x000162000c1e1100 */
[----:B------:R-:W-:Y:S05]  /*afb0*/  BRA `(.L_x_21137) ;  /* 0x0000000000047947 */ /* 0x000fea0003800000 */
.L_x_21160:
[----:B------:R0:W5:Y:S02]  /*afc0*/  LDG.E.U8 R25, desc[UR36][R6.64] ;  /* 0x0000002406197981 */ /* 0x000164000c1e1100 */
.L_x_21137:
        /* <DEDUP_REMOVED lines=16> */
.L_x_21168:
[----:B------:R1:W5:Y:S01]  /*b0d0*/  LDG.E.U8 R0, desc[UR36][R6.64] ;  /* 0x0000002406007981 */ /* 0x000362000c1e1100 */
[----:B------:R-:W-:Y:S05]  /*b0e0*/  BRA `(.L_x_21170) ;  /* 0x0000000c00607947 */ /* 0x000fea0003800000 */
.L_x_21167:
        /* <DEDUP_REMOVED lines=8> */
.L_x_21172:
[----:B------:R4:W5:Y:S01]  /*b170*/  LDG.E.U8 R0, desc[UR36][R6.64] ;  /* 0x0000002406007981 */ /* 0x000962000c1e1100 */
[----:B------:R-:W-:Y:S05]  /*b180*/  BRA `(.L_x_21170) ;  /* 0x0000000c00387947 */ /* 0x000fea0003800000 */
.L_x_21171:
[----:B------:R2:W5:Y:S01]  /*b190*/  LDG.E.U16 R0, desc[UR36][R6.64] ;  /* 0x0000002406007981 */ /* 0x000562000c1e1500 */
[----:B------:R-:W-:Y:S05]  /*b1a0*/  BRA `(.L_x_21170) ;  /* 0x0000000c00307947 */ /* 0x000fea0003800000 */
.L_x_21166:
        /* <DEDUP_REMOVED lines=10> */
.L_x_21174:
[----:B------:R-:W2:Y:S02]  /*b250*/  LDG.E.U16 R4, desc[UR36][R6.64] ;  /* 0x0000002406047981 */ /* 0x000ea4000c1e1500 */
[----:B--2---:R-:W-:-:S06]  /*b260*/  HADD2.F32 R4, -RZ, R4.H0_H0 ;  /* 0x20000004ff047230 */ /* 0x004fcc0000004100 */
[----:B------:R-:W0:Y:S02]  /*b270*/  F2I.S64.TRUNC R4, R4 ;  /* 0x0000000400047311 */ /* 0x000e24000020d900 */
[----:B0-----:R-:W-:Y:S01]  /*b280*/  PRMT R0, R4, 0x7610, R0 ;  /* 0x0000761004007816 */ /* 0x001fe20000000000 */
[----:B------:R-:W-:Y:S06]  /*b290*/  BRA `(.L_x_21170) ;  /* 0x0000000800f47947 */ /* 0x000fec0003800000 */
.L_x_21173:
        /* <DEDUP_REMOVED lines=10> */
.L_x_21176:
[----:B------:R-:W2:Y:S02]  /*b340*/  LDG.E.U16 R6, desc[UR36][R6.64] ;  /* 0x0000002406067981 */ /* 0x000ea4000c1e1500 */
[----:B--2---:R-:W-:-:S06]  /*b350*/  HADD2.F32 R4, -RZ, R6.H0_H0 ;  /* 0x20000006ff047230 */ /* 0x004fcc0000004100 */
[----:B------:R-:W0:Y:S02]  /*b360*/  F2I.S64.TRUNC R4, R4 ;  /* 0x0000000400047311 */ /* 0x000e24000020d900 */
[----:B0-----:R-:W-:Y:S01]  /*b370*/  PRMT R0, R4, 0x7610, R0 ;  /* 0x0000761004007816 */ /* 0x001fe20000000000 */
[----:B------:R-:W-:Y:S06]  /*b380*/  BRA `(.L_x_21170) ;  /* 0x0000000800b87947 */ /* 0x000fec0003800000 */
.L_x_21175:
[----:B------:R-:W2:Y:S02]  /*b390*/  LDG.E.64 R4, desc[UR36][R6.64] ;  /* 0x0000002406047981 */ /* 0x000ea4000c1e1b00 */
[----:B--2---:R-:W0:Y:S02]  /*b3a0*/  F2I.S64.F64.TRUNC R4, R4 ;  /* 0x0000000400047311 */ /* 0x004e24000030d900 */
[----:B0-----:R-:W-:Y:S01]  /*b3b0*/  PRMT R0, R4, 0x7610, R0 ;  /* 0x0000761004007816 */ /* 0x001fe20000000000 */
[----:B------:R-:W-:Y:S06]  /*b3c0*/  BRA `(.L_x_21170) ;  /* 0x0000000800a87947 */ /* 0x000fec0003800000 */
.L_x_21165:
        /* <DEDUP_REMOVED lines=12> */
.L_x_21179:
[----:B------:R-:W2:Y:S02]  /*b490*/  LDG.E.64 R6, desc[UR36][R6.64] ;  /* 0x0000002406067981 */ /* 0x000ea4000c1e1b00 */
[----:B--2---:R-:W0:Y:S02]  /*b4a0*/  F2I.S64.F64.TRUNC R4, R6 ;  /* 0x0000000600047311 */ /* 0x004e24000030d900 */
[----:B0-----:R-:W-:Y:S01]  /*b4b0*/  PRMT R0, R4, 0x7610, R0 ;  /* 0x0000761004007816 */ /* 0x001fe20000000000 */
[----:B------:R-:W-:Y:S06]  /*b4c0*/  BRA `(.L_x_21170) ;  /* 0x0000000800687947 */ /* 0x000fec0003800000 */
.L_x_21178:
        /* <DEDUP_REMOVED lines=27> */
.L_x_21181:
        /* <DEDUP_REMOVED lines=15> */
.L_x_21180:
[----:B------:R-:W2:Y:S02]  /*b770*/  LDG.E.U16 R4, desc[UR36][R6.64] ;  /* 0x0000002406047981 */ /* 0x000ea4000c1e1500 */
[----:B--2---:R-:W-:-:S06]  /*b780*/  IMAD.U32 R4, R4, 0x10000, RZ ;  /* 0x0001000004047824 */ /* 0x004fcc00078e00ff */
[----:B------:R-:W0:Y:S02]  /*b790*/  F2I.S64.TRUNC R4, R4 ;  /* 0x0000000400047311 */ /* 0x000e24000020d900 */
[----:B0-----:R-:W-:Y:S01]  /*b7a0*/  PRMT R0, R4, 0x7610, R0 ;  /* 0x0000761004007816 */ /* 0x001fe20000000000 */
[----:B------:R-:W-:Y:S06]  /*b7b0*/  BRA `(.L_x_21170) ;  /* 0x0000000400ac7947 */ /* 0x000fec0003800000 */
.L_x_21177:
        /* <DEDUP_REMOVED lines=10> */
.L_x_21184:
        /* <DEDUP_REMOVED lines=21> */
.L_x_21188:
[----:B------:R-:W-:Y:S05]  /*b9b0*/  BSYNC.RECONVERGENT B1 ;  /* 0x0000000000017941 */ /* 0x000fea0003800200 */
.L_x_21187:
[----:B------:R-:W-:Y:S01]  /*b9c0*/  IMAD.SHL.U32 R0, R0, 0x100000, RZ ;  /* 0x0010000000007824 */ /* 0x000fe200078e00ff */
[----:B------:R-:W-:-:S04]  /*b9d0*/  LEA R3, R3, 0x3b800000, 0x17 ;  /* 0x3b80000003037811 */ /* 0x000fc800078eb8ff */
[----:B------:R-:W-:-:S07]  /*b9e0*/  LOP3.LUT R4, R3, R0, R7, 0xfe, !PT ;  /* 0x0000000003047212 */ /* 0x000fce00078efe07 */
.L_x_21186:
[----:B------:R-:W-:Y:S05]  /*b9f0*/  BSYNC.RECONVERGENT B0 ;  /* 0x0000000000007941 */ /* 0x000fea0003800200 */
.L_x_21185:
[----:B------:R-:W0:Y:S02]  /*ba00*/  F2I.S64.TRUNC R4, R4 ;  /* 0x0000000400047311 */ /* 0x000e24000020d900 */
[----:B0-----:R-:W-:Y:S01]  /*ba10*/  PRMT R0, R4, 0x7610, R0 ;  /* 0x0000761004007816 */ /* 0x001fe20000000000 */
[----:B------:R-:W-:Y:S06]  /*ba20*/  BRA `(.L_x_21170) ;  /* 0x0000000400107947 */ /* 0x000fec0003800000 */
.L_x_21183:
        /* <DEDUP_REMOVED lines=21> */
.L_x_21192:
[----:B------:R-:W-:Y:S05]  /*bb80*/  BSYNC.RECONVERGENT B1 ;  /* 0x0000000000017941 */ /* 0x000fea0003800200 */
.L_x_21191:
[----:B------:R-:W-:Y:S01]  /*bb90*/  IMAD.SHL.U32 R0, R0, 0x200000, RZ ;  /* 0x0020000000007824 */ /* 0x000fe200078e00ff */
[----:B------:R-:W-:-:S04]  /*bba0*/  LEA R3, R3, 0x37800000, 0x17 ;  /* 0x3780000003037811 */ /* 0x000fc800078eb8ff */
[----:B------:R-:W-:-:S07]  /*bbb0*/  LOP3.LUT R4, R3, R0, R7, 0xfe, !PT ;  /* 0x0000000003047212 */ /* 0x000fce00078efe07 */
.L_x_21190:
[----:B------:R-:W-:Y:S05]  /*bbc0*/  BSYNC.RECONVERGENT B0 ;  /* 0x0000000000007941 */ /* 0x000fea0003800200 */
.L_x_21189:
[----:B------:R-:W0:Y:S02]  /*bbd0*/  F2I.S64.TRUNC R4, R4 ;  /* 0x0000000400047311 */ /* 0x000e24000020d900 */
[----:B0-----:R-:W-:Y:S01]  /*bbe0*/  PRMT R0, R4, 0x7610, R0 ;  /* 0x0000761004007816 */ /* 0x001fe20000000000 */
[----:B------:R-:W-:Y:S06]  /*bbf0*/  BRA `(.L_x_21170) ;  /* 0x00000000009c7947 */ /* 0x000fec0003800000 */
.L_x_21182:
        /* <DEDUP_REMOVED lines=14> */
.L_x_21196:
[----:B------:R-:W-:Y:S05]  /*bce0*/  BSYNC.RECONVERGENT B0 ;  /* 0x0000000000007941 */ /* 0x000fea0003800200 */
.L_x_21195:
[----:B------:R-:W0:Y:S02]  /*bcf0*/  F2I.S64.TRUNC R4, R4 ;  /* 0x0000000400047311 */ /* 0x000e24000020d900 */
[----:B0-----:R-:W-:Y:S01]  /*bd00*/  PRMT R0, R4, 0x7610, R0 ;  /* 0x0000761004007816 */ /* 0x001fe20000000000 */
[----:B------:R-:W-:Y:S06]  /*bd10*/  BRA `(.L_x_21170) ;  /* 0x0000000000547947 */ /* 0x000fec0003800000 */
.L_x_21169:
        /* <DEDUP_REMOVED lines=16> */
.L_x_21197:
[----:B------:R-:W-:Y:S01]  /*be20*/  PRMT R0, RZ, 0x7610, R0 ;  /* 0x00007610ff007816 */ /* 0x000fe20000000000 */
[----:B------:R-:W-:Y:S06]  /*be30*/  BRA `(.L_x_21170) ;  /* 0x00000000000c7947 */ /* 0x000fec0003800000 */
.L_x_21194:
[----:B------:R0:W5:Y:S01]  /*be40*/  LDG.E.U8 R0, desc[UR36][R6.64] ;  /* 0x0000002406007981 */ /* 0x000162000c1e1100 */
[----:B------:R-:W-:Y:S05]  /*be50*/  BRA `(.L_x_21170) ;  /* 0x0000000000047947 */ /* 0x000fea0003800000 */
.L_x_21193:
[----:B------:R0:W5:Y:S02]  /*be60*/  LDG.E.U8 R0, desc[UR36][R6.64] ;  /* 0x0000002406007981 */ /* 0x000164000c1e1100 */
.L_x_21170:
        /* <DEDUP_REMOVED lines=24> */
.L_x_21202:
[----:B------:R1:W-:Y:S01]  /*bff0*/  STG.E.U8 desc[UR36][R8.64], R5 ;  /* 0x0000000508007986 */ /* 0x0003e2000c101124 */
[----:B------:R-:W-:Y:S05]  /*c000*/  BRA `(.L_x_21204) ;  /* 0x0000000c004c7947 */ /* 0x000fea0003800000 */
.L_x_21201:
        /* <DEDUP_REMOVED lines=10> */
.L_x_21206:
[----:B------:R-:W-:-:S05]  /*c0b0*/  LOP3.LUT R5, R5, 0xff, RZ, 0xc0, !PT ;  /* 0x000000ff05057812 */ /* 0x000fca00078ec0ff */
[----:B------:R1:W-:Y:S01]  /*c0c0*/  STG.E desc[UR36][R8.64], R5 ;  /* 0x0000000508007986 */ /* 0x0003e2000c101924 */
[----:B------:R-:W-:Y:S05]  /*c0d0*/  BRA `(.L_x_21204) ;  /* 0x0000000c00187947 */ /* 0x000fea0003800000 */
.L_x_21205:
[----:B------:R-:W-:-:S05]  /*c0e0*/  LOP3.LUT R3, R5, 0xff, RZ, 0xc0, !PT ;  /* 0x000000ff05037812 */ /* 0x000fca00078ec0ff */
[----:B------:R1:W-:Y:S01]  /*c0f0*/  STG.E.U16 desc[UR36][R8.64], R3 ;  /* 0x0000000308007986 */ /* 0x0003e2000c101524 */
[----:B------:R-:W-:Y:S05]  /*c100*/  BRA `(.L_x_21204) ;  /* 0x0000000c000c7947 */ /* 0x000fea0003800000 */
.L_x_21200:
        /* <DEDUP_REMOVED lines=10> */
.L_x_21208:
[----:B------:R-:W-:-:S04]  /*c1b0*/  LOP3.LUT R5, R5, 0xff, RZ, 0xc0, !PT ;  /* 0x000000ff05057812 */ /* 0x000fc800078ec0ff */
[----:B------:R-:W1:Y:S02]  /*c1c0*/  I2F.U16 R0, R5 ;  /* 0x0000000500007306 */ /* 0x000e640000101000 */
[----:B-1----:R-:W-:-:S05]  /*c1d0*/  F2FP.F16.F32.PACK_AB R0, RZ, R0 ;  /* 0x00000000ff00723e */ /* 0x002fca00000000ff */
[----:B------:R1:W-:Y:S01]  /*c1e0*/  STG.E.U16 desc[UR36][R8.64], R0 ;  /* 0x0000000008007986 */ /* 0x0003e2000c101524 */
[----:B------:R-:W-:Y:S05]  /*c1f0*/  BRA `(.L_x_21204) ;  /* 0x0000000800d07947 */ /* 0x000fea0003800000 */
.L_x_21207:
        /* <DEDUP_REMOVED lines=11> */
.L_x_21210:
[----:B------:R-:W-:-:S06]  /*c2b0*/  LOP3.LUT R5, R5, 0xff, RZ, 0xc0, !PT ;  /* 0x000000ff05057812 */ /* 0x000fcc00078ec0ff */
[----:B------:R-:W1:Y:S02]  /*c2c0*/  I2F.U16 R5, R5 ;  /* 0x0000000500057306 */ /* 0x000e640000101000 */
[----:B-1----:R-:W-:-:S04]  /*c2d0*/  F2FP.F16.F32.PACK_AB R3, RZ, R5 ;  /* 0x00000005ff03723e */ /* 0x002fc800000000ff */
[----:B------:R-:W-:-:S05]  /*c2e0*/  PRMT R3, R3, 0x5410, RZ ;  /* 0x0000541003037816 */ /* 0x000fca00000000ff */
[----:B------:R1:W-:Y:S01]  /*c2f0*/  STG.E desc[UR36][R8.64], R3 ;  /* 0x0000000308007986 */ /* 0x0003e2000c101924 */
[----:B------:R-:W-:Y:S05]  /*c300*/  BRA `(.L_x_21204) ;  /* 0x00000008008c7947 */ /* 0x000fea0003800000 */
.L_x_21209:
[----:B------:R-:W-:-:S06]  /*c310*/  LOP3.LUT R5, R5, 0xff, RZ, 0xc0, !PT ;  /* 0x000000ff05057812 */ /* 0x000fcc00078ec0ff */
[----:B------:R-:W1:Y:S02]  /*c320*/  I2F.F64.U16 R4, R5 ;  /* 0x0000000500047312 */ /* 0x000e640000101800 */
[----:B-1----:R1:W-:Y:S01]  /*c330*/  STG.E.64 desc[UR36][R8.64], R4 ;  /* 0x0000000408007986 */ /* 0x0023e2000c101b24 */
[----:B------:R-:W-:Y:S05]  /*c340*/  BRA `(.L_x_21204) ;  /* 0x00000008007c7947 */ /* 0x000fea0003800000 */
.L_x_21199:
        /* <DEDUP_REMOVED lines=13> */
.L_x_21214:
[----:B------:R-:W-:Y:S01]  /*c420*/  LOP3.LUT R5, R5, 0xff, RZ, 0xc0, !PT ;  /* 0x000000ff05057812 */ /* 0x000fe200078ec0ff */
[----:B------:R-:W-:Y:S01]  /*c430*/  BSSY.RECONVERGENT B0, `(.L_x_21215) ;  /* 0x0000011000007945 */ /* 0x000fe20003800200 */
[----:B------:R-:W-:-:S04]  /*c440*/  IMAD.MOV.U32 R4, RZ, RZ, 0x80 ;  /* 0x00000080ff047424 */ /* 0x000fc800078e00ff */
[----:B------:R-:W1:Y:S02]  /*c450*/  I2F.U16 R5, R5 ;  /* 0x0000000500057306 */ /* 0x000e640000101000 */
[----:B-1----:R-:W-:-:S13]  /*c460*/  ISETP.GT.U32.AND P0, PT, R5, 0x437fffff, PT ;  /* 0x437fffff0500780c */ /* 0x002fda0003f04070 */
        /* <DEDUP_REMOVED lines=12> */
.L_x_21217:
[----:B------:R-:W-:-:S07]  /*c530*/  PRMT R4, R0, 0x7610, R4 ;  /* 0x0000761000047816 */ /* 0x000fce0000000004 */
.L_x_21216:
[----:B------:R-:W-:Y:S05]  /*c540*/  BSYNC.RECONVERGENT B0 ;  /* 0x0000000000007941 */ /* 0x000fea0003800200 */
.L_x_21215:
[----:B------:R1:W-:Y:S01]  /*c550*/  STG.E.U8 desc[UR36][R8.64], R4 ;  /* 0x0000000408007986 */ /* 0x0003e2000c101124 */
[----:B------:R-:W-:Y:S05]  /*c560*/  BRA `(.L_x_21204) ;  /* 0x0000000400f47947 */ /* 0x000fea0003800000 */
.L_x_21213:
        /* <DEDUP_REMOVED lines=17> */
.L_x_21220:
[----:B------:R-:W-:-:S07]  /*c680*/  PRMT R4, R0, 0x7610, R4 ;  /* 0x0000761000047816 */ /* 0x000fce0000000004 */
.L_x_21219:
[----:B------:R-:W-:Y:S05]  /*c690*/  BSYNC.RECONVERGENT B0 ;  /* 0x0000000000007941 */ /* 0x000fea0003800200 */
.L_x_21218:
[----:B------:R1:W-:Y:S01]  /*c6a0*/  STG.E.U8 desc[UR36][R8.64], R4 ;  /* 0x0000000408007986 */ /* 0x0003e2000c101124 */
[----:B------:R-:W-:Y:S05]  /*c6b0*/  BRA `(.L_x_21204) ;  /* 0x0000000400a07947 */ /* 0x000fea0003800000 */
.L_x_21212:
        /* <DEDUP_REMOVED lines=22> */
.L_x_21222:
[----:B------:R-:W-:Y:S01]  /*c820*/  LOP3.LUT R4, R5, 0xff, RZ, 0xc0, !PT ;  /* 0x000000ff05047812 */ /* 0x000fe200078ec0ff */
[----:B------:R-:W-:-:S05]  /*c830*/  IMAD.MOV.U32 R5, RZ, RZ, RZ ;  /* 0x000000ffff057224 */ /* 0x000fca00078e00ff */
[----:B------:R1:W-:Y:S01]  /*c840*/  STG.E.64 desc[UR36][R8.64], R4 ;  /* 0x0000000408007986 */ /* 0x0003e2000c101b24 */
[----:B------:R-:W-:Y:S05]  /*c850*/  BRA `(.L_x_21204) ;  /* 0x0000000400387947 */ /* 0x000fea0003800000 */
.L_x_21221:
[----:B------:R-:W-:-:S05]  /*c860*/  LOP3.LUT R5, R5, 0xff, RZ, 0xc0, !PT ;  /* 0x000000ff05057812 */ /* 0x000fca00078ec0ff */
[----:B------:R1:W-:Y:S01]  /*c870*/  STG.E desc[UR36][R8.64], R5 ;  /* 0x0000000508007986 */ /* 0x0003e2000c101924 */
[----:B------:R-:W-:Y:S05]  /*c880*/  BRA `(.L_x_21204) ;  /* 0x00000004002c7947 */ /* 0x000fea0003800000 */
.L_x_21211:
        /* <DEDUP_REMOVED lines=10> */
.L_x_21224:
[----:B------:R-:W-:Y:S02]  /*c930*/  LOP3.LUT R5, R5, 0xff, RZ, 0xc0, !PT ;  /* 0x000000ff05057812 */ /* 0x000fe400078ec0ff */
[----:B0-234-:R-:W-:-:S04]  /*c940*/  CS2R R6, SRZ ;  /* 0x0000000000067805 */ /* 0x01dfc8000001ff00 */
[----:B------:R-:W0:Y:S02]  /*c950*/  I2F.F64.U16 R4, R5 ;  /* 0x0000000500047312 */ /* 0x000e240000101800 */
[----:B0-----:R0:W-:Y:S01]  /*c960*/  STG.E.128 desc[UR36][R8.64], R4 ;  /* 0x0000000408007986 */ /* 0x0011e2000c101d24 */
[----:B------:R-:W-:Y:S05]  /*c970*/  BRA `(.L_x_21204) ;  /* 0x0000000000f07947 */ /* 0x000fea0003800000 */
.L_x_21223:
[----:B------:R-:W-:-:S13]  /*c980*/  ISETP.NE.AND P0, PT, R3, 0xf, PT ;  /* 0x0000000f0300780c */ /* 0x000fda0003f05270 */
[----:B------:R-:W-:Y:S05]  /*c990*/  @!P0 BRA `(.L_x_21225) ;  /* 0x0000000000d88947 */ /* 0x000fea0003800000 */
[----:B------:R-:W-:-:S13]  /*c9a0*/  ISETP.NE.AND P0, PT, R3, 0x17, PT ;  /* 0x000000170300780c */ /* 0x000fda0003f05270 */
[----:B------:R-:W-:Y:S05]  /*c9b0*/  @!P0 BRA `(.L_x_21226) ;  /* 0x0000000000888947 */ /* 0x000fea0003800000 */
[----:B------:R-:W-:-:S13]  /*c9c0*/  ISETP.NE.AND P0, PT, R3, 0x18, PT ;  /* 0x000000180300780c */ /* 0x000fda0003f05270 */
[----:B------:R-:W-:Y:S05]  /*c9d0*/  @!P0 BRA `(.L_x_21227) ;  /* 0x0000000000448947 */ /* 0x000fea0003800000 */
.L_x_21203:
        /* <DEDUP_REMOVED lines=16> */
.L_x_21228:
[----:B------:R-:W-:Y:S05]  /*cae0*/  BRA `(.L_x_21204) ;  /* 0x0000000000947947 */ /* 0x000fea0003800000 */
.L_x_21227:
        /* <DEDUP_REMOVED lines=10> */
[----:B------:R-:W-:Y:S01]  /*cb90*/  @P0 SHF.R.U32.HI R3, RZ, 0x14, R0 ;  /* 0x00000014ff030819 */ /* 0x000fe20000011600 */
[----:B------:R-:W-:-:S07]  /*cba0*/  @!P0 FADD.FTZ R3, R5, 16384 ;  /* 0x4680000005038421 */ /* 0x000fce0000010000 */
.L_x_21230:
[----:B------:R-:W-:Y:S05]  /*cbb0*/  BSYNC.RECONVERGENT B0 ;  /* 0x0000000000007941 */ /* 0x000fea0003800200 */
.L_x_21229:
[----:B------:R1:W-:Y:S01]  /*cbc0*/  STG.E.U8 desc[UR36][R8.64], R3 ;  /* 0x0000000308007986 */ /* 0x0003e2000c101124 */
[----:B------:R-:W-:Y:S05]  /*cbd0*/  BRA `(.L_x_21204) ;  /* 0x0000000000587947 */ /* 0x000fea0003800000 */
.L_x_21226:
[----:B------:R-:W-:-:S06]  /*cbe0*/  LOP3.LUT R5, R5, 0xff, RZ, 0xc0, !PT ;  /* 0x000000ff05057812 */ /* 0x000fcc00078ec0ff */
[----:B------:R-:W1:Y:S02]  /*cbf0*/  I2F.U16 R5, R5 ;  /* 0x0000000500057306 */ /* 0x000e640000101000 */
[----:B-1----:R-:W-:-:S13]  /*cc00*/  ISETP.GT.U32.AND P0, PT, R5, 0x477fffff, PT ;  /* 0x477fffff0500780c */ /* 0x002fda0003f04070 */
        /* <DEDUP_REMOVED lines=10> */
.L_x_21231:
[----:B------:R-:W-:Y:S01]  /*ccb0*/  IMAD.MOV.U32 R3, RZ, RZ, 0x7f ;  /* 0x0000007fff037424 */ /* 0x000fe200078e00ff */
[----:B------:R-:W-:-:S04]  /*ccc0*/  ISETP.GT.U32.AND P0, PT, R5, 0x7f800000, PT ;  /* 0x7f8000000500780c */ /* 0x000fc80003f04070 */
[----:B------:R-:W-:-:S05]  /*ccd0*/  SEL R3, R3, 0x7c, P0 ;  /* 0x0000007c03037807 */ /* 0x000fca0000000000 */
[----:B------:R1:W-:Y:S01]  /*cce0*/  STG.E.U8 desc[UR36][R8.64], R3 ;  /* 0x0000000308007986 */ /* 0x0003e2000c101124 */
[----:B------:R-:W-:Y:S05]  /*ccf0*/  BRA `(.L_x_21204) ;  /* 0x0000000000107947 */ /* 0x000fea0003800000 */
.L_x_21225:
[----:B------:R-:W-:-:S04]  /*cd00*/  LOP3.LUT R5, R5, 0xff, RZ, 0xc0, !PT ;  /* 0x000000ff05057812 */ /* 0x000fc800078ec0ff */
[----:B------:R-:W1:Y:S02]  /*cd10*/  I2F.U16 R0, R5 ;  /* 0x0000000500007306 */ /* 0x000e640000101000 */
[----:B-1----:R-:W-:-:S05]  /*cd20*/  F2FP.BF16.F32.PACK_AB R0, RZ, R0 ;  /* 0x00000000ff00723e */ /* 0x002fca00000010ff */
[----:B------:R1:W-:Y:S02]  /*cd30*/  STG.E.U16 desc[UR36][R8.64], R0 ;  /* 0x0000000008007986 */ /* 0x0003e4000c101524 */
.L_x_21204:
[----:B------:R-:W-:Y:S05]  /*cd40*/  BSYNC.RECONVERGENT B6 ;  /* 0x0000000000067941 */ /* 0x000fea0003800200 */
.L_x_21198:
[----:B------:R-:W-:-:S07]  /*cd50*/  VIADD R17, R17, 0x80 ;  /* 0x0000008011117836 */ /* 0x000fce0000000000 */
.L_x_21129:
[----:B------:R-:W-:Y:S05]  /*cd60*/  BSYNC.RECONVERGENT B7 ;  /* 0x0000000000077941 */ /* 0x000fea0003800200 */
.L_x_21128:
[----:B------:R-:W5:Y:S02]  /*cd70*/  LDCU UR4, c[0x0][0x380] ;  /* 0x00007000ff0477ac */ /* 0x000f640008000800 */
[----:B-----5:R-:W-:-:S13]  /*cd80*/  ISETP.GE.AND P0, PT, R17, UR4, PT ;  /* 0x0000000411007c0c */ /* 0x020fda000bf06270 */
[----:B------:R-:W-:Y:S05]  /*cd90*/  @P0 EXIT ;  /* 0x000000000000094d */ /* 0x000fea0003800000 */
[----:B------:R-:W5:Y:S01]  /*cda0*/  LDCU UR4, c[0x0][0x388] ;  /* 0x00007100ff0477ac */ /* 0x000f620008000800 */
[----:B------:R-:W-:Y:S02]  /*cdb0*/  IMAD.MOV.U32 R24, RZ, RZ, RZ ;  /* 0x000000ffff187224 */ /* 0x000fe400078e00ff */
[----:B------:R-:W-:Y:S02]  /*cdc0*/  IMAD.MOV.U32 R23, RZ, RZ, RZ ;  /* 0x000000ffff177224 */ /* 0x000fe400078e00ff */
[----:B01----:R-:W-:Y:S01]  /*cdd0*/  IMAD.MOV.U32 R0, RZ, RZ, RZ ;  /* 0x000000ffff007224 */ /* 0x003fe200078e00ff */
[----:B-----5:R-:W-:-:S09]  /*cde0*/  UISETP.NE.AND UP0, UPT, UR4, URZ, UPT ;  /* 0x000000ff0400728c */ /* 0x020fd2000bf05270 */
[----:B------:R-:W-:Y:S05]  /*cdf0*/  BRA.U !UP0, `(.L_x_21232) ;  /* 0x0000001508747547 */ /* 0x000fea000b800000 */
[----:B------:R-:W0:Y:S01]  /*ce00*/  LDCU.64 UR4, c[0x0][0x390] ;  /* 0x00007200ff0477ac */ /* 0x000e220008000a00 */
[----:B------:R-:W-:Y:S02]  /*ce10*/  IMAD.MOV.U32 R4, RZ, RZ, RZ ;  /* 0x000000ffff047224 */ /* 0x000fe400078e00ff */
[----:B------:R-:W-:Y:S01]  /*ce20*/  IMAD.MOV.U32 R5, RZ, RZ, R17 ;  /* 0x000000ffff057224 */ /* 0x000fe200078e0011 */
[----:B------:R-:W1:Y:S01]  /*ce30*/  LDCU UR6, c[0x0][0x38c] ;  /* 0x00007180ff0677ac */ /* 0x000e620008000800 */
[----:B------:R-:W5:Y:S01]  /*ce40*/  LDCU.64 UR8, c[0x0][0x4c0] ;  /* 0x00009800ff0877ac */ /* 0x000f620008000a00 */
[----:B------:R-:W-:Y:S01]  /*ce50*/  UISETP.NE.AND UP0, UPT, UR40, URZ, UPT ;  /* 0x000000ff2800728c */ /* 0x000fe2000bf05270 */
[----:B0-----:R-:W-:Y:S01]  /*ce60*/  IMAD.HI.U32 R4, R17, UR4, R4 ;  /* 0x0000000411047c27 */ /* 0x001fe2000f8e0004 */
[----:B------:R-:W0:Y:S04]  /*ce70*/  LDCU UR4, c[0x0][0x4b8] ;  /* 0x00009700ff0477ac */ /* 0x000e280008000800 */
[----:B------:R-:W-:-:S05]  /*ce80*/  SHF.R.U32.HI R5, RZ, UR5, R4 ;  /* 0x00000005ff057c19 */ /* 0x000fca0008011604 */
[----:B------:R-:W-:-:S04]  /*ce90*/  IMAD.MOV R0, RZ, RZ, -R5 ;  /* 0x000000ffff007224 */ /* 0x000fc800078e0a05 */
[----:B-1----:R-:W-:-:S04]  /*cea0*/  IMAD R0, R0, UR6, R17 ;  /* 0x0000000600007c24 */ /* 0x002fc8000f8e0211 */
[C---:B-----5:R-:W-:Y:S02]  /*ceb0*/  IMAD R23, R0.reuse, UR8, RZ ;  /* 0x0000000800177c24 */ /* 0x060fe4000f8e02ff */
[C---:B------:R-:W-:Y:S02]  /*cec0*/  IMAD R24, R0.reuse, UR9, RZ ;  /* 0x0000000900187c24 */ /* 0x040fe4000f8e02ff */
[----:B0-----:R-:W-:Y:S01]  /*ced0*/  IMAD R0, R0, UR4, RZ ;  /* 0x0000000400007c24 */ /* 0x001fe2000f8e02ff */
[----:B------:R-:W-:Y:S06]  /*cee0*/  BRA.U !UP0, `(.L_x_21232) ;  /* 0x0000001508387547 */ /* 0x000fec000b800000 */
[----:B------:R-:W2:Y:S01]  /*cef0*/  LDCU.64 UR6, c[0x0][0x398] ;  /* 0x00007300ff0677ac */ /* 0x000ea20008000a00 */
[----:B------:R-:W-:Y:S01]  /*cf00*/  IMAD.MOV.U32 R4, RZ, RZ, RZ ;  /* 0x000000ffff047224 */ /* 0x000fe200078e00ff */
[----:B------:R-:W0:Y:S01]  /*cf10*/  LDCU UR4, c[0x0][0x3a0] ;  /* 0x00007400ff0477ac */ /* 0x000e220008000800 */
[----:B------:R-:W1:Y:S01]  /*cf20*/  LDCU UR5, c[0x0][0x4c8] ;  /* 0x00009900ff0577ac */ /* 0x000e620008000800 */
[----:B------:R-:W5:Y:S01]  /*cf30*/  LDCU.64 UR8, c[0x0][0x4d0] ;  /* 0x00009a00ff0877ac */ /* 0x000f620008000a00 */
[----:B------:R-:W-:Y:S01]  /*cf40*/  UISETP.NE.AND UP0, UPT, UR38, 0x2, UPT ;  /* 0x000000022600788c */ /* 0x000fe2000bf05270 */
[----:B--234-:R-:W-:-:S05]  /*cf50*/  IMAD.HI.U32 R6, R5, UR7, R4 ;  /* 0x0000000705067c27 */ /* 0x01cfca000f8e0004 */
[----:B0-----:R-:W-:-:S05]  /*cf60*/  SHF.R.U32.HI R7, RZ, UR4, R6 ;  /* 0x00000004ff077c19 */ /* 0x001fca0008011606 */
[----:B------:R-:W-:-:S04]  /*cf70*/  IMAD.MOV R3, RZ, RZ, -R7 ;  /* 0x000000ffff037224 */ /* 0x000fc800078e0a07 */
[----:B------:R-:W-:-:S04]  /*cf80*/  IMAD R5, R3, UR6, R5 ;  /* 0x0000000603057c24 */ /* 0x000fc8000f8e0205 */
[C---:B-1----:R-:W-:Y:S02]  /*cf90*/  IMAD R0, R5.reuse, UR5, R0 ;  /* 0x0000000505007c24 */ /* 0x042fe4000f8e0200 */
        /* <DEDUP_REMOVED lines=323> */
.L_x_21232:
[----:B------:R-:W-:Y:S01]  /*e3d0*/  IMAD.MOV.U32 R4, RZ, RZ, 0x1 ;  /* 0x00000001ff047424 */ /* 0x000fe200078e00ff */
        /* <DEDUP_REMOVED lines=26> */
.L_x_21233:
        /* <DEDUP_REMOVED lines=16> */
.L_x_21237:
[----:B------:R0:W5:Y:S01]  /*e680*/  LDG.E.U8 R18, desc[UR36][R6.64] ;  /* 0x0000002406127981 */ /* 0x000162000c1e1100 */
[----:B------:R-:W-:Y:S05]  /*e690*/  BRA `(.L_x_21239) ;  /* 0x0000000c00607947 */ /* 0x000fea0003800000 */
.L_x_21236:
        /* <DEDUP_REMOVED lines=8> */
.L_x_21241:
[----:B------:R4:W5:Y:S01]  /*e720*/  LDG.E.U8 R18, desc[UR36][R6.64] ;  /* 0x0000002406127981 */ /* 0x000962000c1e1100 */
[----:B------:R-:W-:Y:S05]  /*e730*/  BRA `(.L_x_21239) ;  /* 0x0000000c00387947 */ /* 0x000fea0003800000 */
.L_x_21240:
[----:B------:R0:W5:Y:S01]  /*e740*/  LDG.E.U16 R18, desc[UR36][R6.64] ;  /* 0x0000002406127981 */ /* 0x000162000c1e1500 */
[----:B------:R-:W-:Y:S05]  /*e750*/  BRA `(.L_x_21239) ;  /* 0x0000000c00307947 */ /* 0x000fea0003800000 */
.L_x_21235:
        /* <DEDUP_REMOVED lines=10> */
.L_x_21243:
[----:B------:R-:W2:Y:S02]  /*e800*/  LDG.E.U16 R4, desc[UR36][R6.64] ;  /* 0x0000002406047981 */ /* 0x000ea4000c1e1500 */
[----:B--2---:R-:W-:-:S06]  /*e810*/  HADD2.F32 R4, -RZ, R4.H0_H0 ;  /* 0x20000004ff047230 */ /* 0x004fcc0000004100 */
[----:B------:R-:W0:Y:S02]  /*e820*/  F2I.S64.TRUNC R4, R4 ;  /* 0x0000000400047311 */ /* 0x000e24000020d900 */
[----:B0-----:R-:W-:Y:S01]  /*e830*/  PRMT R18, R4, 0x7610, R18 ;  /* 0x0000761004127816 */ /* 0x001fe20000000012 */
[----:B------:R-:W-:Y:S06]  /*e840*/  BRA `(.L_x_21239) ;  /* 0x0000000800f47947 */ /* 0x000fec0003800000 */
.L_x_21242:
        /* <DEDUP_REMOVED lines=10> */
.L_x_21245:
[----:B------:R-:W2:Y:S02]  /*e8f0*/  LDG.E.U16 R6, desc[UR36][R6.64] ;  /* 0x0000002406067981 */ /* 0x000ea4000c1e1500 */
[----:B--2---:R-:W-:-:S06]  /*e900*/  HADD2.F32 R4, -RZ, R6.H0_H0 ;  /* 0x20000006ff047230 */ /* 0x004fcc0000004100 */
[----:B------:R-:W0:Y:S02]  /*e910*/  F2I.S64.TRUNC R4, R4 ;  /* 0x0000000400047311 */ /* 0x000e24000020d900 */
[----:B0-----:R-:W-:Y:S01]  /*e920*/  PRMT R18, R4, 0x7610, R18 ;  /* 0x0000761004127816 */ /* 0x001fe20000000012 */
[----:B------:R-:W-:Y:S06]  /*e930*/  BRA `(.L_x_21239) ;  /* 0x0000000800b87947 */ /* 0x000fec0003800000 */
.L_x_21244:
[----:B------:R-:W2:Y:S02]  /*e940*/  LDG.E.64 R4, desc[UR36][R6.64] ;  /* 0x0000002406047981 */ /* 0x000ea4000c1e1b00 */
[----:B--2---:R-:W0:Y:S02]  /*e950*/  F2I.S64.F64.TRUNC R4, R4 ;  /* 0x0000000400047311 */ /* 0x004e24000030d900 */
[----:B0-----:R-:W-:Y:S01]  /*e960*/  PRMT R18, R4, 0x7610, R18 ;  /* 0x0000761004127816 */ /* 0x001fe20000000012 */
[----:B------:R-:W-:Y:S06]  /*e970*/  BRA `(.L_x_21239) ;  /* 0x0000000800a87947 */ /* 0x000fec0003800000 */
.L_x_21234:
        /* <DEDUP_REMOVED lines=12> */
.L_x_21248:
[----:B------:R-:W2:Y:S02]  /*ea40*/  LDG.E.64 R6, desc[UR36][R6.64] ;  /* 0x0000002406067981 */ /* 0x000ea4000c1e1b00 */
[----:B--2---:R-:W0:Y:S02]  /*ea50*/  F2I.S64.F64.TRUNC R4, R6 ;  /* 0x0000000600047311 */ /* 0x004e24000030d900 */
[----:B0-----:R-:W-:Y:S01]  /*ea60*/  PRMT R18, R4, 0x7610, R18 ;  /* 0x0000761004127816 */ /* 0x001fe20000000012 */
[----:B------:R-:W-:Y:S06]  /*ea70*/  BRA `(.L_x_21239) ;  /* 0x0000000800687947 */ /* 0x000fec0003800000 */
.L_x_21247:
        /* <DEDUP_REMOVED lines=27> */
.L_x_21250:
        /* <DEDUP_REMOVED lines=15> */
.L_x_21249:
[----:B------:R-:W2:Y:S02]  /*ed20*/  LDG.E.U16 R4, desc[UR36][R6.64] ;  /* 0x0000002406047981 */ /* 0x000ea4000c1e1500 */
[----:B--2---:R-:W-:-:S06]  /*ed30*/  IMAD.U32 R4, R4, 0x10000, RZ ;  /* 0x0001000004047824 */ /* 0x004fcc00078e00ff */
[----:B------:R-:W0:Y:S02]  /*ed40*/  F2I.S64.TRUNC R4, R4 ;  /* 0x0000000400047311 */ /* 0x000e24000020d900 */
[----:B0-----:R-:W-:Y:S01]  /*ed50*/  PRMT R18, R4, 0x7610, R18 ;  /* 0x0000761004127816 */ /* 0x001fe20000000012 */
[----:B------:R-:W-:Y:S06]  /*ed60*/  BRA `(.L_x_21239) ;  /* 0x0000000400ac7947 */ /* 0x000fec0003800000 */
.L_x_21246:
        /* <DEDUP_REMOVED lines=10> */
.L_x_21253:
        /* <DEDUP_REMOVED lines=21> */
.L_x_21257:
[----:B------:R-:W-:Y:S05]  /*ef60*/  BSYNC.RECONVERGENT B1 ;  /* 0x0000000000017941 */ /* 0x000fea0003800200 */
.L_x_21256:
[----:B------:R-:W-:Y:S01]  /*ef70*/  IMAD.SHL.U32 R0, R0, 0x100000, RZ ;  /* 0x0010000000007824 */ /* 0x000fe200078e00ff */
[----:B------:R-:W-:-:S04]  /*ef80*/  LEA R3, R3, 0x3b800000, 0x17 ;  /* 0x3b80000003037811 */ /* 0x000fc800078eb8ff */
[----:B------:R-:W-:-:S07]  /*ef90*/  LOP3.LUT R4, R3, R0, R7, 0xfe, !PT ;  /* 0x0000000003047212 */ /* 0x000fce00078efe07 */
.L_x_21255:
[----:B------:R-:W-:Y:S05]  /*efa0*/  BSYNC.RECONVERGENT B0 ;  /* 0x0000000000007941 */ /* 0x000fea0003800200 */
.L_x_21254:
[----:B------:R-:W0:Y:S02]  /*efb0*/  F2I.S64.TRUNC R4, R4 ;  /* 0x0000000400047311 */ /* 0x000e24000020d900 */
[----:B0-----:R-:W-:Y:S01]  /*efc0*/  PRMT R18, R4, 0x7610, R18 ;  /* 0x0000761004127816 */ /* 0x001fe20000000012 */
[----:B------:R-:W-:Y:S06]  /*efd0*/  BRA `(.L_x_21239) ;  /* 0x0000000400107947 */ /* 0x000fec0003800000 */
.L_x_21252:
        /* <DEDUP_REMOVED lines=21> */
.L_x_21261:
[----:B------:R-:W-:Y:S05]  /*f130*/  BSYNC.RECONVERGENT B1 ;  /* 0x0000000000017941 */ /* 0x000fea0003800200 */
.L_x_21260:
[----:B------:R-:W-:Y:S01]  /*f140*/  IMAD.SHL.U32 R0, R0, 0x200000, RZ ;  /* 0x0020000000007824 */ /* 0x000fe200078e00ff */
[----:B------:R-:W-:-:S04]  /*f150*/  LEA R3, R3, 0x37800000, 0x17 ;  /* 0x3780000003037811 */ /* 0x000fc800078eb8ff */
[----:B------:R-:W-:-:S07]  /*f160*/  LOP3.LUT R4, R3, R0, R7, 0xfe, !PT ;  /* 0x0000000003047212 */ /* 0x000fce00078efe07 */
.L_x_21259:
[----:B------:R-:W-:Y:S05]  /*f170*/  BSYNC.RECONVERGENT B0 ;  /* 0x0000000000007941 */ /* 0x000fea0003800200 */
.L_x_21258:
[----:B------:R-:W0:Y:S02]  /*f180*/  F2I.S64.TRUNC R4, R4 ;  /* 0x0000000400047311 */ /* 0x000e24000020d900 */
[----:B0-----:R-:W-:Y:S01]  /*f190*/  PRMT R18, R4, 0x7610, R18 ;  /* 0x0000761004127816 */ /* 0x001fe20000000012 */
[----:B------:R-:W-:Y:S06]  /*f1a0*/  BRA `(.L_x_21239) ;  /* 0x00000000009c7947 */ /* 0x000fec0003800000 */
.L_x_21251:
        /* <DEDUP_REMOVED lines=14> */
.L_x_21265:
[----:B------:R-:W-:Y:S05]  /*f290*/  BSYNC.RECONVERGENT B0 ;  /* 0x0000000000007941 */ /* 0x000fea0003800200 */
.L_x_21264:
[----:B------:R-:W0:Y:S02]  /*f2a0*/  F2I.S64.TRUNC R4, R4 ;  /* 0x0000000400047311 */ /* 0x000e24000020d900 */
[----:B0-----:R-:W-:Y:S01]  /*f2b0*/  PRMT R18, R4, 0x7610, R18 ;  /* 0x0000761004127816 */ /* 0x001fe20000000012 */
[----:B------:R-:W-:Y:S06]  /*f2c0*/  BRA `(.L_x_21239) ;  /* 0x0000000000547947 */ /* 0x000fec0003800000 */
.L_x_21238:
        /* <DEDUP_REMOVED lines=16> */
.L_x_21266:
[----:B------:R-:W-:Y:S01]  /*f3d0*/  PRMT R18, RZ, 0x7610, R18 ;  /* 0x00007610ff127816 */ /* 0x000fe20000000012 */
[----:B------:R-:W-:Y:S06]  /*f3e0*/  BRA `(.L_x_21239) ;  /* 0x00000000000c7947 */ /* 0x000fec0003800000 */
.L_x_21263:
[----:B------:R0:W5:Y:S01]  /*f3f0*/  LDG.E.U8 R18, desc[UR36][R6.64] ;  /* 0x0000002406127981 */ /* 0x000162000c1e1100 */
[----:B------:R-:W-:Y:S05]  /*f400*/  BRA `(.L_x_21239) ;  /* 0x0000000000047947 */ /* 0x000fea0003800000 */
.L_x_21262:
[----:B------:R1:W5:Y:S02]  /*f410*/  LDG.E.U8 R18, desc[UR36][R6.64] ;  /* 0x0000002406127981 */ /* 0x000364000c1e1100 */
.L_x_21239:
        /* <DEDUP_REMOVED lines=16> */
.L_x_21270:
[----:B------:R0:W5:Y:S01]  /*f520*/  LDG.E.U8 R0, desc[UR36][R24.64] ;  /* 0x0000002418007981 */ /* 0x000162000c1e1100 */
[----:B------:R-:W-:Y:S05]  /*f530*/  BRA `(.L_x_21272) ;  /* 0x0000000c00607947 */ /* 0x000fea0003800000 */
.L_x_21269:
        /* <DEDUP_REMOVED lines=8> */
.L_x_21274:
[----:B------:R0:W5:Y:S01]  /*f5c0*/  LDG.E.U8 R0, desc[UR36][R24.64] ;  /* 0x0000002418007981 */ /* 0x000162000c1e1100 */
[----:B------:R-:W-:Y:S05]  /*f5d0*/  BRA `(.L_x_21272) ;  /* 0x0000000c00387947 */ /* 0x000fea0003800000 */
.L_x_21273:
[----:B------:R0:W5:Y:S01]  /*f5e0*/  LDG.E.U16 R0, desc[UR36][R24.64] ;  /* 0x0000002418007981 */ /* 0x000162000c1e1500 */
[----:B------:R-:W-:Y:S05]  /*f5f0*/  BRA `(.L_x_21272) ;  /* 0x0000000c00307947 */ /* 0x000fea0003800000 */
.L_x_21268:
        /* <DEDUP_REMOVED lines=10> */
.L_x_21276:
[----:B------:R-:W2:Y:S02]  /*f6a0*/  LDG.E.U16 R4, desc[UR36][R24.64] ;  /* 0x0000002418047981 */ /* 0x000ea4000c1e1500 */
[----:B--2---:R-:W-:-:S06]  /*f6b0*/  HADD2.F32 R4, -RZ, R4.H0_H0 ;  /* 0x20000004ff047230 */ /* 0x004fcc0000004100 */
[----:B------:R-:W0:Y:S02]  /*f6c0*/  F2I.S64.TRUNC R4, R4 ;  /* 0x0000000400047311 */ /* 0x000e24000020d900 */
[----:B0-----:R-:W-:Y:S01]  /*f6d0*/  PRMT R0, R4, 0x7610, R0 ;  /* 0x0000761004007816 */ /* 0x001fe20000000000 */
[----:B------:R-:W-:Y:S06]  /*f6e0*/  BRA `(.L_x_21272) ;  /* 0x0000000800f47947 */ /* 0x000fec0003800000 */
.L_x_21275:
        /* <DEDUP_REMOVED lines=10> */
.L_x_21278:
[----:B------:R-:W2:Y:S02]  /*f790*/  LDG.E.U16 R24, desc[UR36][R24.64] ;  /* 0x0000002418187981 */ /* 0x000ea4000c1e1500 */
[----:B--2---:R-:W-:-:S06]  /*f7a0*/  HADD2.F32 R4, -RZ, R24.H0_H0 ;  /* 0x20000018ff047230 */ /* 0x004fcc0000004100 */
[----:B------:R-:W0:Y:S02]  /*f7b0*/  F2I.S64.TRUNC R4, R4 ;  /* 0x0000000400047311 */ /* 0x000e24000020d900 */
[----:B0-----:R-:W-:Y:S01]  /*f7c0*/  PRMT R0, R4, 0x7610, R0 ;  /* 0x0000761004007816 */ /* 0x001fe20000000000 */
[----:B------:R-:W-:Y:S06]  /*f7d0*/  BRA `(.L_x_21272) ;  /* 0x0000000800b87947 */ /* 0x000fec0003800000 */
.L_x_21277:
[----:B------:R-:W2:Y:S02]  /*f7e0*/  LDG.E.64 R4, desc[UR36][R24.64] ;  /* 0x0000002418047981 */ /* 0x000ea4000c1e1b00 */
[----:B--2---:R-:W0:Y:S02]  /*f7f0*/  F2I.S64.F64.TRUNC R4, R4 ;  /* 0x0000000400047311 */ /* 0x004e24000030d900 */
[----:B0-----:R-:W-:Y:S01]  /*f800*/  PRMT R0, R4, 0x7610, R0 ;  /* 0x0000761004007816 */ /* 0x001fe20000000000 */
[----:B------:R-:W-:Y:S06]  /*f810*/  BRA `(.L_x_21272) ;  /* 0x0000000800a87947 */ /* 0x000fec0003800000 */
.L_x_21267:
        /* <DEDUP_REMOVED lines=12> */
.L_x_21281:
[----:B------:R-:W2:Y:S02]  /*f8e0*/  LDG.E.64 R24, desc[UR36][R24.64] ;  /* 0x0000002418187981 */ /* 0x000ea4000c1e1b00 */
[----:B--2---:R-:W0:Y:S02]  /*f8f0*/  F2I.S64.F64.TRUNC R4, R24 ;  /* 0x0000001800047311 */ /* 0x004e24000030d900 */
[----:B0-----:R-:W-:Y:S01]  /*f900*/  PRMT R0, R4, 0x7610, R0 ;  /* 0x0000761004007816 */ /* 0x001fe20000000000 */
[----:B------:R-:W-:Y:S06]  /*f910*/  BRA `(.L_x_21272) ;  /* 0x0000000800687947 */ /* 0x000fec0003800000 */
.L_x_21280:
        /* <DEDUP_REMOVED lines=15> */
[----:B-1-34-:R-:W-:Y:S01]  /*fa10*/  IMAD.SHL.U32 R6, R4, 0x800000, RZ ;  /* 0x0080000004067824 */ /* 0x01afe200078e00ff */
        /* <DEDUP_REMOVED lines=11> */
.L_x_21283:
        /* <DEDUP_REMOVED lines=15> */
.L_x_21282:
[----:B------:R-:W2:Y:S02]  /*fbc0*/  LDG.E.U16 R4, desc[UR36][R24.64] ;  /* 0x0000002418047981 */ /* 0x000ea4000c1e1500 */
[----:B--2---:R-:W-:-:S06]  /*fbd0*/  IMAD.U32 R4, R4, 0x10000, RZ ;  /* 0x0001000004047824 */ /* 0x004fcc00078e00ff */
[----:B------:R-:W0:Y:S02]  /*fbe0*/  F2I.S64.TRUNC R4, R4 ;  /* 0x0000000400047311 */ /* 0x000e24000020d900 */
[----:B0-----:R-:W-:Y:S01]  /*fbf0*/  PRMT R0, R4, 0x7610, R0 ;  /* 0x0000761004007816 */ /* 0x001fe20000000000 */
[----:B------:R-:W-:Y:S06]  /*fc00*/  BRA `(.L_x_21272) ;  /* 0x0000000400ac7947 */ /* 0x000fec0003800000 */
.L_x_21279:
        /* <DEDUP_REMOVED lines=10> */
.L_x_21286:
        /* <DEDUP_REMOVED lines=12> */
[----:B-1-34-:R-:W-:Y:S01]  /*fd70*/  IMAD.U32 R7, R0, -0x80000000, RZ ;  /* 0x8000000000077824 */ /* 0x01afe200078e00ff */
        /* <DEDUP_REMOVED lines=8> */
.L_x_21290:
[----:B------:R-:W-:Y:S05]  /*fe00*/  BSYNC.RECONVERGENT B1 ;  /* 0x0000000000017941 */ /* 0x000fea0003800200 */
.L_x_21289:
[----:B------:R-:W-:Y:S01]  /*fe10*/  IMAD.SHL.U32 R0, R0, 0x100000, RZ ;  /* 0x0010000000007824 */ /* 0x000fe200078e00ff */
[----:B------:R-:W-:-:S04]  /*fe20*/  LEA R3, R3, 0x3b800000, 0x17 ;  /* 0x3b80000003037811 */ /* 0x000fc800078eb8ff */
[----:B------:R-:W-:-:S07]  /*fe30*/  LOP3.LUT R4, R3, R0, R7, 0xfe, !PT ;  /* 0x0000000003047212 */ /* 0x000fce00078efe07 */
.L_x_21288:
[----:B------:R-:W-:Y:S05]  /*fe40*/  BSYNC.RECONVERGENT B0 ;  /* 0x0000000000007941 */ /* 0x000fea0003800200 */
.L_x_21287:
[----:B------:R-:W0:Y:S02]  /*fe50*/  F2I.S64.TRUNC R4, R4 ;  /* 0x0000000400047311 */ /* 0x000e24000020d900 */
[----:B0-----:R-:W-:Y:S01]  /*fe60*/  PRMT R0, R4, 0x7610, R0 ;  /* 0x0000761004007816 */ /* 0x001fe20000000000 */
[----:B------:R-:W-:Y:S06]  /*fe70*/  BRA `(.L_x_21272) ;  /* 0x0000000400107947 */ /* 0x000fec0003800000 */
.L_x_21285:
        /* <DEDUP_REMOVED lines=21> */
.L_x_21294:
[----:B------:R-:W-:Y:S05]  /*ffd0*/  BSYNC.RECONVERGENT B1 ;  /* 0x0000000000017941 */ /* 0x000fea0003800200 */
.L_x_21293:
[----:B------:R-:W-:Y:S01]  /*ffe0*/  IMAD.SHL.U32 R0, R0, 0x200000, RZ ;  /* 0x0020000000007824 */ /* 0x000fe200078e00ff */
[----:B------:R-:W-:-:S04]  /*fff0*/  LEA R3, R3, 0x37800000, 0x17 ;  /* 0x3780000003037811 */ /* 0x000fc800078eb8ff */
[----:B------:R-:W-:-:S07]  /*10000*/  LOP3.LUT R4, R3, R0, R7, 0xfe, !PT ;  /* 0x0000000003047212 */ /* 0x000fce00078efe07 */
.L_x_21292:
[----:B------:R-:W-:Y:S05]  /*10010*/  BSYNC.RECONVERGENT B0 ;  /* 0x0000000000007941 */ /* 0x000fea0003800200 */
.L_x_21291:
[----:B------:R-:W0:Y:S02]  /*10020*/  F2I.S64.TRUNC R4, R4 ;  /* 0x0000000400047311 */ /* 0x000e24000020d900 */
[----:B0-----:R-:W-:Y:S01]  /*10030*/  PRMT R0, R4, 0x7610, R0 ;  /* 0x0000761004007816 */ /* 0x001fe20000000000 */
[----:B------:R-:W-:Y:S06]  /*10040*/  BRA `(.L_x_21272) ;  /* 0x00000000009c7947 */ /* 0x000fec0003800000 */
.L_x_21284:
        /* <DEDUP_REMOVED lines=14> */
.L_x_21298:
[----:B------:R-:W-:Y:S05]  /*10130*/  BSYNC.RECONVERGENT B0 ;  /* 0x0000000000007941 */ /* 0x000fea0003800200 */
.L_x_21297:
[----:B------:R-:W0:Y:S02]  /*10140*/  F2I.S64.TRUNC R4, R4 ;  /* 0x0000000400047311 */ /* 0x000e24000020d900 */
[----:B0-----:R-:W-:Y:S01]  /*10150*/  PRMT R0, R4, 0x7610, R0 ;  /* 0x0000761004007816 */ /* 0x001fe20000000000 */
[----:B------:R-:W-:Y:S06]  /*10160*/  BRA `(.L_x_21272) ;  /* 0x0000000000547947 */ /* 0x000fec0003800000 */
.L_x_21271:
[----:B------:R-:W-:Y:S01]  /*10170*/  MOV R14, 0x228 ;  /* 0x00000228000e7802 */ /* 0x000fe20000000f00 */
[----:B------:R-:W0:Y:S01]  /*10180*/  LDCU.64 UR4, c[0x4][0x218] ;  /* 0x01004300ff0477ac */ /* 0x000e220008000a00 */
[----:B------:R-:W-:Y:S02]  /*10190*/  IMAD.MOV.U32 R8, RZ, RZ, 0x4e ;  /* 0x0000004eff087424 */ /* 0x000fe400078e00ff */
[----:B------:R-:W-:Y:S01]  /*101a0*/  IMAD.MOV.U32 R12, RZ, RZ, 0x1 ;  /* 0x00000001ff0c7424 */ /* 0x000fe200078e00ff */
[----:B------:R-:W1:Y:S01]  /*101b0*/  LDCU.64 UR6, c[0x4][0x220] ;  /* 0x01004400ff0677ac */ /* 0x000e620008000a00 */
[----:B------:R-:W1:Y:S01]  /*101c0*/  LDC.64 R14, c[0x4][R14] ;  /* 0x010000000e0e7b82 */ /* 0x000e620000000a00 */
[----:B------:R-:W-:Y:S01]  /*101d0*/  IMAD.MOV.U32 R13, RZ, RZ, RZ ;  /* 0x000000ffff0d7224 */ /* 0x000fe200078e00ff */
[----:B------:R-:W1:Y:S01]  /*101e0*/  LDCU.64 UR8, c[0x4][0x10] ;  /* 0x01000200ff0877ac */ /* 0x000e620008000a00 */
[----:B0-----:R-:W-:Y:S02]  /*101f0*/  IMAD.U32 R4, RZ, RZ, UR4 ;  /* 0x00000004ff047e24 */ /* 0x001fe4000f8e00ff */
[----:B------:R-:W-:-:S02]  /*10200*/  IMAD.U32 R5, RZ, RZ, UR5 ;  /* 0x00000005ff057e24 */ /* 0x000fc4000f8e00ff */
[----:B-1234-:R-:W-:Y:S02]  /*10210*/  IMAD.U32 R6, RZ, RZ, UR6 ;  /* 0x00000006ff067e24 */ /* 0x01efe4000f8e00ff */
[----:B------:R-:W-:Y:S02]  /*10220*/  IMAD.U32 R7, RZ, RZ, UR7 ;  /* 0x00000007ff077e24 */ /* 0x000fe4000f8e00ff */
[----:B------:R-:W-:Y:S02]  /*10230*/  IMAD.U32 R10, RZ, RZ, UR8 ;  /* 0x00000008ff0a7e24 */ /* 0x000fe4000f8e00ff */
[----:B------:R-:W-:-:S07]  /*10240*/  IMAD.U32 R11, RZ, RZ, UR9 ;  /* 0x00000009ff0b7e24 */ /* 0x000fce000f8e00ff */
[----:B------:R-:W-:-:S07]  /*10250*/  LEPC R20, `(.L_x_21299) ;  /* 0x000000001014794e */ /* 0x000fce0000000000 */
[----:B-----5:R-:W-:Y:S05]  /*10260*/  CALL.ABS.NOINC R14 ;  /* 0x000000000e007343 */ /* 0x020fea0003c00000 */
.L_x_21299:
[----:B------:R-:W-:Y:S01]  /*10270*/  PRMT R0, RZ, 0x7610, R0 ;  /* 0x00007610ff007816 */ /* 0x000fe20000000000 */
[----:B------:R-:W-:Y:S06]  /*10280*/  BRA `(.L_x_21272) ;  /* 0x00000000000c7947 */ /* 0x000fec0003800000 */
.L_x_21296:
[----:B------:R0:W5:Y:S01]  /*10290*/  LDG.E.U8 R0, desc[UR36][R24.64] ;  /* 0x0000002418007981 */ /* 0x000162000c1e1100 */
[----:B------:R-:W-:Y:S05]  /*102a0*/  BRA `(.L_x_21272) ;  /* 0x0000000000047947 */ /* 0x000fea0003800000 */
.L_x_21295:
[----:B------:R0:W5:Y:S02]  /*102b0*/  LDG.E.U8 R0, desc[UR36][R24.64] ;  /* 0x0000002418007981 */ /* 0x000164000c1e1100 */
.L_x_21272:
[----:B-----5:R-:W-:Y:S01]  /*102c0*/  PRMT R18, R18, 0x9910, RZ ;  /* 0x0000991012127816 */ /* 0x020fe200000000ff */
[----:B------:R-:W-:Y:S01]  /*102d0*/  UPRMT UR4, UR41, 0x9910, URZ ;  /* 0x0000991029047896 */ /* 0x000fe200080000ff */
[----:B------:R-:W-:Y:S02]  /*102e0*/  LOP3.LUT R2, R2, 0xff, RZ, 0xc0, !PT ;  /* 0x000000ff02027812 */ /* 0x000fe400078ec0ff */
[----:B------:R-:W-:Y:S01]  /*102f0*/  PRMT R3, R0, 0x9910, RZ ;  /* 0x0000991000037816 */ /* 0x000fe200000000ff */
[----:B------:R-:W-:Y:S01]  /*10300*/  IMAD.MOV.U32 R0, RZ, RZ, R18 ;  /* 0x000000ffff007224 */ /* 0x000fe200078e0012 */
[----:B------:R-:W-:-:S03]  /*10310*/  ISETP.GT.AND P0, PT, R2, 0x9, PT ;  /* 0x000000090200780c */ /* 0x000fc60003f04270 */
[----:B------:R-:W-:-:S05]  /*10320*/  IMAD R0, R0, R3, RZ ;  /* 0x0000000300007224 */ /* 0x000fca00078e02ff */
[----:B------:R-:W-:-:S05]  /*10330*/  PRMT R0, R0, 0x9910, RZ ;  /* 0x0000991000007816 */ /* 0x000fca00000000ff */
[----:B------:R-:W-:Y:S01]  /*10340*/  IMAD R3, R0, UR4, RZ ;  /* 0x0000000400037c24 */ /* 0x000fe2000f8e02ff */
        /* <DEDUP_REMOVED lines=11> */
.L_x_21303:
[----:B------:R-:W-:Y:S01]  /*10400*/  STG.E.U8 desc[UR36][R16.64], R3 ;  /* 0x0000000310007986 */ /* 0x000fe2000c101124 */
[----:B------:R-:W-:Y:S05]  /*10410*/  EXIT ;  /* 0x000000000000794d */ /* 0x000fea0003800000 */
.L_x_21302:
        /* <DEDUP_REMOVED lines=10> */
.L_x_21306:
[----:B------:R-:W-:-:S05]  /*104c0*/  LOP3.LUT R3, R3, 0xff, RZ, 0xc0, !PT ;  /* 0x000000ff03037812 */ /* 0x000fca00078ec0ff */
[----:B------:R-:W-:Y:S01]  /*104d0*/  STG.E desc[UR36][R16.64], R3 ;  /* 0x0000000310007986 */ /* 0x000fe2000c101924 */
[----:B------:R-:W-:Y:S05]  /*104e0*/  EXIT ;  /* 0x000000000000794d */ /* 0x000fea0003800000 */
.L_x_21305:
[----:B------:R-:W-:-:S05]  /*104f0*/  LOP3.LUT R3, R3, 0xff, RZ, 0xc0, !PT ;  /* 0x000000ff03037812 */ /* 0x000fca00078ec0ff */
[----:B------:R-:W-:Y:S01]  /*10500*/  STG.E.U16 desc[UR36][R16.64], R3 ;  /* 0x0000000310007986 */ /* 0x000fe2000c101524 */
[----:B------:R-:W-:Y:S05]  /*10510*/  EXIT ;  /* 0x000000000000794d */ /* 0x000fea0003800000 */
.L_x_21301:
[----:B------:R-:W-:-:S13]  /*10520*/  ISETP.GT.AND P0, PT, R2, 0x6, PT ;  /* 0x000000060200780c */ /* 0x000fda0003f04270 */
[----:B------:R-:W-:Y:S05]  /*10530*/  @P0 BRA `(.L_x_21307) ;  /* 0x0000000000340947 */ /* 0x000fea0003800000 */
[----:B------:R-:W-:-:S13]  /*10540*/  ISETP.NE.AND P0, PT, R2, 0x5, PT ;  /* 0x000000050200780c */ /* 0x000fda0003f05270 */
[----:B------:R-:W-:Y:S05]  /*10550*/  @!P0 BRA `(.L_x_21308) ;  /* 0x0000000000188947 */ /* 0x000fea0003800000 */
[----:B------:R-:W-:-:S13]  /*10560*/  ISETP.NE.AND P0, PT, R2, 0x6, PT ;  /* 0x000000060200780c */ /* 0x000fda0003f05270 */
[----:B------:R-:W-:Y:S05]  /*10570*/  @P0 BRA `(.L_x_21304) ;  /* 0x0000000800200947 */ /* 0x000fea0003800000 */
[----:B------:R-:W-:-:S06]  /*10580*/  LOP3.LUT R3, R3, 0xff, RZ, 0xc0, !PT ;  /* 0x000000ff03037812 */ /* 0x000fcc00078ec0ff */
[----:B------:R-:W5:Y:S02]  /*10590*/  I2F.U16 R3, R3 ;  /* 0x0000000300037306 */ /* 0x000f640000101000 */
[----:B-----5:R-:W-:Y:S01]  /*105a0*/  STG.E desc[UR36][R16.64], R3 ;  /* 0x0000000310007986 */ /* 0x020fe2000c101924 */
[----:B------:R-:W-:Y:S05]  /*105b0*/  EXIT ;  /* 0x000000000000794d */ /* 0x000fea0003800000 */
.L_x_21308:
[----:B------:R-:W-:-:S04]  /*105c0*/  LOP3.LUT R3, R3, 0xff, RZ, 0xc0, !PT ;  /* 0x000000ff03037812 */ /* 0x000fc800078ec0ff */
[----:B------:R-:W5:Y:S02]  /*105d0*/  I2F.U16 R0, R3 ;  /* 0x0000000300007306 */ /* 0x000f640000101000 */
[----:B-----5:R-:W-:-:S05]  /*105e0*/  F2FP.F16.F32.PACK_AB R0, RZ, R0 ;  /* 0x00000000ff00723e */ /* 0x020fca00000000ff */
[----:B------:R-:W-:Y:S01]  /*105f0*/  STG.E.U16 desc[UR36][R16.64], R0 ;  /* 0x0000000010007986 */ /* 0x000fe2000c101524 */
[----:B------:R-:W-:Y:S05]  /*10600*/  EXIT ;  /* 0x000000000000794d */ /* 0x000fea0003800000 */
.L_x_21307:
        /* <DEDUP_REMOVED lines=8> */
[----:B------:R-:W5:Y:S02]  /*10690*/  I2F.U16 R4, R3 ;  /* 0x0000000300047306 */ /* 0x000f640000101000 */
[----:B-----5:R-:W-:Y:S01]  /*106a0*/  STG.E.64 desc[UR36][R16.64], R4 ;  /* 0x0000000410007986 */ /* 0x020fe2000c101b24 */
[----:B------:R-:W-:Y:S05]  /*106b0*/  EXIT ;  /* 0x000000000000794d */ /* 0x000fea0003800000 */
.L_x_21310:
[----:B------:R-:W-:-:S06]  /*106c0*/  LOP3.LUT R3, R3, 0xff, RZ, 0xc0, !PT ;  /* 0x000000ff03037812 */ /* 0x000fcc00078ec0ff */
[----:B------:R-:W5:Y:S02]  /*106d0*/  I2F.U16 R3, R3 ;  /* 0x0000000300037306 */ /* 0x000f640000101000 */
[----:B-----5:R-:W-:-:S04]  /*106e0*/  F2FP.F16.F32.PACK_AB R3, RZ, R3 ;  /* 0x00000003ff03723e */ /* 0x020fc800000000ff */
[----:B------:R-:W-:-:S05]  /*106f0*/  PRMT R3, R3, 0x5410, RZ ;  /* 0x0000541003037816 */ /* 0x000fca00000000ff */
[----:B------:R-:W-:Y:S01]  /*10700*/  STG.E desc[UR36][R16.64], R3 ;  /* 0x0000000310007986 */ /* 0x000fe2000c101924 */
[----:B------:R-:W-:Y:S05]  /*10710*/  EXIT ;  /* 0x000000000000794d */ /* 0x000fea0003800000 */
.L_x_21309:
[----:B------:R-:W-:-:S06]  /*10720*/  LOP3.LUT R3, R3, 0xff, RZ, 0xc0, !PT ;  /* 0x000000ff03037812 */ /* 0x000fcc00078ec0ff */
[----:B------:R-:W5:Y:S02]  /*10730*/  I2F.F64.U16 R2, R3 ;  /* 0x0000000300027312 */ /* 0x000f640000101800 */
[----:B-----5:R-:W-:Y:S01]  /*10740*/  STG.E.64 desc[UR36][R16.64], R2 ;  /* 0x0000000210007986 */ /* 0x020fe2000c101b24 */
[----:B------:R-:W-:Y:S05]  /*10750*/  EXIT ;  /* 0x000000000000794d */ /* 0x000fea0003800000 */
.L_x_21300:
        /* <DEDUP_REMOVED lines=13> */
.L_x_21314:
        /* <DEDUP_REMOVED lines=17> */
.L_x_21317:
[----:B------:R-:W-:-:S07]  /*10940*/  PRMT R8, R0, 0x7610, R8 ;  /* 0x0000761000087816 */ /* 0x000fce0000000008 */
.L_x_21316:
[----:B------:R-:W-:Y:S05]  /*10950*/  BSYNC.RECONVERGENT B0 ;  /* 0x0000000000007941 */ /* 0x000fea0003800200 */
.L_x_21315:
[----:B------:R-:W-:Y:S01]  /*10960*/  STG.E.U8 desc[UR36][R16.64], R8 ;  /* 0x0000000810007986 */ /* 0x000fe2000c101124 */
[----:B------:R-:W-:Y:S05]  /*10970*/  EXIT ;  /* 0x000000000000794d */ /* 0x000fea0003800000 */
.L_x_21313:
        /* <DEDUP_REMOVED lines=17> */
.L_x_21320:
[----:B------:R-:W-:-:S07]  /*10a90*/  PRMT R8, R0, 0x7610, R8 ;  /* 0x0000761000087816 */ /* 0x000fce0000000008 */
.L_x_21319:
[----:B------:R-:W-:Y:S05]  /*10aa0*/  BSYNC.RECONVERGENT B0 ;  /* 0x0000000000007941 */ /* 0x000fea0003800200 */
.L_x_21318:
[----:B------:R-:W-:Y:S01]  /*10ab0*/  STG.E.U8 desc[UR36][R16.64], R8 ;  /* 0x0000000810007986 */ /* 0x000fe2000c101124 */
[----:B------:R-:W-:Y:S05]  /*10ac0*/  EXIT ;  /* 0x000000000000794d */ /* 0x000fea0003800000 */
.L_x_21312:
        /* <DEDUP_REMOVED lines=8> */
[----:B------:R-:W5:Y:S02]  /*10b50*/  I2F.U16 R3, R3 ;  /* 0x0000000300037306 */ /* 0x000f640000101000 */
[----:B-----5:R-:W-:-:S04]  /*10b60*/  SHF.R.U32.HI R2, RZ, 0x17, R3 ;  /* 0x00000017ff027819 */ /* 0x020fc80000011603 */
        /* <DEDUP_REMOVED lines=11> */
[----:B------:R-:W-:Y:S01]  /*10c20*/  STG.E.U8 desc[UR36][R16.64], R3 ;  /* 0x0000000310007986 */ /* 0x000fe2000c101124 */
[----:B------:R-:W-:Y:S05]  /*10c30*/  EXIT ;  /* 0x000000000000794d */ /* 0x000fea0003800000 */
.L_x_21322:
[----:B------:R-:W-:Y:S01]  /*10c40*/  LOP3.LUT R2, R3, 0xff, RZ, 0xc0, !PT ;  /* 0x000000ff03027812 */ /* 0x000fe200078ec0ff */
[----:B------:R-:W-:-:S05]  /*10c50*/  IMAD.MOV.U32 R3, RZ, RZ, RZ ;  /* 0x000000ffff037224 */ /* 0x000fca00078e00ff */
[----:B------:R-:W-:Y:S01]  /*10c60*/  STG.E.64 desc[UR36][R16.64], R2 ;  /* 0x0000000210007986 */ /* 0x000fe2000c101b24 */
[----:B------:R-:W-:Y:S05]  /*10c70*/  EXIT ;  /* 0x000000000000794d */ /* 0x000fea0003800000 */
.L_x_21321:
[----:B------:R-:W-:-:S05]  /*10c80*/  LOP3.LUT R3, R3, 0xff, RZ, 0xc0, !PT ;  /* 0x000000ff03037812 */ /* 0x000fca00078ec0ff */
[----:B------:R-:W-:Y:S01]  /*10c90*/  STG.E desc[UR36][R16.64], R3 ;  /* 0x0000000310007986 */ /* 0x000fe2000c101924 */
[----:B------:R-:W-:Y:S05]  /*10ca0*/  EXIT ;  /* 0x000000000000794d */ /* 0x000fea0003800000 */
.L_x_21311:
        /* <DEDUP_REMOVED lines=10> */
.L_x_21324:
[----:B------:R-:W-:Y:S02]  /*10d50*/  LOP3.LUT R4, R3, 0xff, RZ, 0xc0, !PT ;  /* 0x000000ff03047812 */ /* 0x000fe400078ec0ff */
[----:B-1234-:R-:W-:-:S04]  /*10d60*/  CS2R R6, SRZ ;  /* 0x0000000000067805 */ /* 0x01efc8000001ff00 */
[----:B------:R-:W1:Y:S02]  /*10d70*/  I2F.F64.U16 R4, R4 ;  /* 0x0000000400047312 */ /* 0x000e640000101800 */
[----:B-1----:R-:W-:Y:S01]  /*10d80*/  STG.E.128 desc[UR36][R16.64], R4 ;  /* 0x0000000410007986 */ /* 0x002fe2000c101d24 */
[----:B------:R-:W-:Y:S05]  /*10d90*/  EXIT ;  /* 0x000000000000794d */ /* 0x000fea0003800000 */
.L_x_21323:
[----:B------:R-:W-:-:S13]  /*10da0*/  ISETP.NE.AND P0, PT, R2, 0xf, PT ;  /* 0x0000000f0200780c */ /* 0x000fda0003f05270 */
[----:B------:R-:W-:Y:S05]  /*10db0*/  @!P0 BRA `(.L_x_21325) ;  /* 0x0000000000dc8947 */ /* 0x000fea0003800000 */
[----:B------:R-:W-:-:S13]  /*10dc0*/  ISETP.NE.AND P0, PT, R2, 0x17, PT ;  /* 0x000000170200780c */ /* 0x000fda0003f05270 */
[----:B------:R-:W-:Y:S05]  /*10dd0*/  @!P0 BRA `(.L_x_21326) ;  /* 0x0000000000888947 */ /* 0x000fea0003800000 */
[----:B------:R-:W-:-:S13]  /*10de0*/  ISETP.NE.AND P0, PT, R2, 0x18, PT ;  /* 0x000000180200780c */ /* 0x000fda0003f05270 */
[----:B------:R-:W-:Y:S05]  /*10df0*/  @!P0 BRA `(.L_x_21327) ;  /* 0x0000000000448947 */ /* 0x000fea0003800000 */
.L_x_21304:
[----:B------:R-:W-:Y:S01]  /*10e00*/  MOV R0, 0x228 ;  /* 0x0000022800007802 */ /* 0x000fe20000000f00 */
[----:B------:R-:W5:Y:S01]  /*10e10*/  LDCU.64 UR4, c[0x4][0x218] ;  /* 0x01004300ff0477ac */ /* 0x000f620008000a00 */
[----:B------:R-:W-:Y:S02]  /*10e20*/  IMAD.MOV.U32 R8, RZ, RZ, 0x65 ;  /* 0x00000065ff087424 */ /* 0x000fe400078e00ff */
[----:B------:R0:W0:Y:S01]  /*10e30*/  LDC.64 R2, c[0x4][R0] ;  /* 0x0100000000027b82 */ /* 0x0000220000000a00 */
[----:B------:R-:W1:Y:S01]  /*10e40*/  LDCU.64 UR6, c[0x4][0x220] ;  /* 0x01004400ff0677ac */ /* 0x000e620008000a00 */
[----:B------:R-:W-:Y:S02]  /*10e50*/  IMAD.MOV.U32 R12, RZ, RZ, 0x1 ;  /* 0x00000001ff0c7424 */ /* 0x000fe400078e00ff */
[----:B------:R-:W-:Y:S01]  /*10e60*/  IMAD.MOV.U32 R13, RZ, RZ, RZ ;  /* 0x000000ffff0d7224 */ /* 0x000fe200078e00ff */
[----:B------:R-:W1:Y:S01]  /*10e70*/  LDCU.64 UR8, c[0x4][0x18] ;  /* 0x01000300ff0877ac */ /* 0x000e620008000a00 */
[----:B-----5:R-:W-:-:S02]  /*10e80*/  IMAD.U32 R4, RZ, RZ, UR4 ;  /* 0x00000004ff047e24 */ /* 0x020fc4000f8e00ff */
[----:B------:R-:W-:Y:S02]  /*10e90*/  IMAD.U32 R5, RZ, RZ, UR5 ;  /* 0x00000005ff057e24 */ /* 0x000fe4000f8e00ff */
[----:B-1234-:R-:W-:Y:S02]  /*10ea0*/  IMAD.U32 R6, RZ, RZ, UR6 ;  /* 0x00000006ff067e24 */ /* 0x01efe4000f8e00ff */
[----:B------:R-:W-:Y:S02]  /*10eb0*/  IMAD.U32 R7, RZ, RZ, UR7 ;  /* 0x00000007ff077e24 */ /* 0x000fe4000f8e00ff */
[----:B------:R-:W-:Y:S02]  /*10ec0*/  IMAD.U32 R10, RZ, RZ, UR8 ;  /* 0x00000008ff0a7e24 */ /* 0x000fe4000f8e00ff */
[----:B------:R-:W-:-:S07]  /*10ed0*/  IMAD.U32 R11, RZ, RZ, UR9 ;  /* 0x00000009ff0b7e24 */ /* 0x000fce000f8e00ff */
[----:B------:R-:W-:-:S07]  /*10ee0*/  LEPC R20, `(.L_x_21328) ;  /* 0x000000001014794e */ /* 0x000fce0000000000 */
[----:B0-----:R-:W-:Y:S05]  /*10ef0*/  CALL.ABS.NOINC R2 ;  /* 0x0000000002007343 */ /* 0x001fea0003c00000 */
.L_x_21328:
[----:B------:R-:W-:Y:S05]  /*10f00*/  EXIT ;  /* 0x000000000000794d */ /* 0x000fea0003800000 */
.L_x_21327:
[----:B------:R-:W-:Y:S01]  /*10f10*/  LOP3.LUT R0, R3, 0xff, RZ, 0xc0, !PT ;  /* 0x000000ff03007812 */ /* 0x000fe200078ec0ff */
[----:B------:R-:W-:Y:S01]  /*10f20*/  BSSY.RECONVERGENT B0, `(.L_x_21329) ;  /* 0x000000b000007945 */ /* 0x000fe20003800200 */
[----:B------:R-:W-:Y:S02]  /*10f30*/  IMAD.MOV.U32 R3, RZ, RZ, 0x7f ;  /* 0x0000007fff037424 */ /* 0x000fe400078e00ff */
[----:B------:R-:W5:Y:S02]  /*10f40*/  I2F.U16 R5, R0 ;  /* 0x0000000000057306 */ /* 0x000f640000101000 */
[----:B-----5:R-:W-:-:S13]  /*10f50*/  ISETP.GT.U32.AND P0, PT, R5, 0x43efffff, PT ;  /* 0x43efffff0500780c */ /* 0x020fda0003f04070 */
[----:B------:R-:W-:Y:S05]  /*10f60*/  @P0 BRA `(.L_x_21330) ;  /* 0x0000000000180947 */ /* 0x000fea0003800000 */
[----:B------:R-:W-:-:S13]  /*10f70*/  ISETP.GE.U32.AND P0, PT, R5, 0x3c800000, PT ;  /* 0x3c8000000500780c */ /* 0x000fda0003f06070 */
[----:B------:R-:W-:-:S04]  /*10f80*/  @P0 SHF.R.U32.HI R0, RZ, 0x14, R5 ;  /* 0x00000014ff000819 */ /* 0x000fc80000011605 */
[----:B------:R-:W-:-:S04]  /*10f90*/  @P0 LOP3.LUT R0, R0, 0x1, RZ, 0xc0, !PT ;  /* 0x0000000100000812 */ /* 0x000fc800078ec0ff */
[----:B------:R-:W-:-:S04]  /*10fa0*/  @P0 IADD3 R0, PT, PT, R5, 0x407ffff, R0 ;  /* 0x0407ffff05000810 */ /* 0x000fc80007ffe000 */
[----:B------:R-:W-:Y:S01]  /*10fb0*/  @P0 SHF.R.U32.HI R3, RZ, 0x14, R0 ;  /* 0x00000014ff030819 */ /* 0x000fe20000011600 */
[----:B------:R-:W-:-:S07]  /*10fc0*/  @!P0 FADD.FTZ R3, R5, 16384 ;  /* 0x4680000005038421 */ /* 0x000fce0000010000 */
.L_x_21330:
[----:B------:R-:W-:Y:S05]  /*10fd0*/  BSYNC.RECONVERGENT B0 ;  /* 0x0000000000007941 */ /* 0x000fea0003800200 */
.L_x_21329:
[----:B------:R-:W-:Y:S01]  /*10fe0*/  STG.E.U8 desc[UR36][R16.64], R3 ;  /* 0x0000000310007986 */ /* 0x000fe2000c101124 */
[----:B------:R-:W-:Y:S05]  /*10ff0*/  EXIT ;  /* 0x000000000000794d */ /* 0x000fea0003800000 */
.L_x_21326:
[----:B------:R-:W-:-:S04]  /*11000*/  LOP3.LUT R3, R3, 0xff, RZ, 0xc0, !PT ;  /* 0x000000ff03037812 */ /* 0x000fc800078ec0ff */
[----:B------:R-:W5:Y:S02]  /*11010*/  I2F.U16 R5, R3 ;  /* 0x0000000300057306 */ /* 0x000f640000101000 */
[----:B-----5:R-:W-:-:S13]  /*11020*/  ISETP.GT.U32.AND P0, PT, R5, 0x477fffff, PT ;  /* 0x477fffff0500780c */ /* 0x020fda0003f04070 */
        /* <DEDUP_REMOVED lines=11> */
.L_x_21331:
[----:B------:R-:W-:Y:S01]  /*110e0*/  IMAD.MOV.U32 R3, RZ, RZ, 0x7f ;  /* 0x0000007fff037424 */ /* 0x000fe200078e00ff */
[----:B------:R-:W-:-:S04]  /*110f0*/  ISETP.GT.U32.AND P0, PT, R5, 0x7f800000, PT ;  /* 0x7f8000000500780c */ /* 0x000fc80003f04070 */
[----:B------:R-:W-:-:S05]  /*11100*/  SEL R3, R3, 0x7c, P0 ;  /* 0x0000007c03037807 */ /* 0x000fca0000000000 */
[----:B------:R-:W-:Y:S01]  /*11110*/  STG.E.U8 desc[UR36][R16.64], R3 ;  /* 0x0000000310007986 */ /* 0x000fe2000c101124 */
[----:B------:R-:W-:Y:S05]  /*11120*/  EXIT ;  /* 0x000000000000794d */ /* 0x000fea0003800000 */
.L_x_21325:
[----:B------:R-:W-:-:S04]  /*11130*/  LOP3.LUT R3, R3, 0xff, RZ, 0xc0, !PT ;  /* 0x000000ff03037812 */ /* 0x000fc800078ec0ff */
[----:B------:R-:W5:Y:S02]  /*11140*/  I2F.U16 R0, R3 ;  /* 0x0000000300007306 */ /* 0x000f640000101000 */
[----:B-----5:R-:W-:-:S05]  /*11150*/  F2FP.BF16.F32.PACK_AB R0, RZ, R0 ;  /* 0x00000000ff00723e */ /* 0x020fca00000010ff */
[----:B------:R-:W-:Y:S01]  /*11160*/  STG.E.U16 desc[UR36][R16.64], R0 ;  /* 0x0000000010007986 */ /* 0x000fe2000c101524 */
[----:B------:R-:W-:Y:S05]  /*11170*/  EXIT ;  /* 0x000000000000794d */ /* 0x000fea0003800000 */
.L_x_21332:
        /* <DEDUP_REMOVED lines=16> */
.L_x_23626:


//--------------------- .text._ZN2at6native27unrolled_elementwise_kernelIZZZNS0_54_GLOBAL__N__d8c5977b_16_LinearAlgebra_cu_9e10b42f_324316addr_kernel_cudaERNS_14TensorIteratorERKN3c106ScalarES8_ENKUlvE_clEvENKUlvE_clEvEUlhhhE_St5arrayIPcLm4EELi4E23TrivialOffsetCalculatorILi3EjESF_ILi1EjENS0_6memory12LoadWithCastILi3EEENSI_13StoreWithCastILi1EEEEEviT_T0_T2_T3_T4_T5_ --------------------------
	.section	.text._ZN2at6native27unrolled_elementwise_kernelIZZZNS0_54_GLOBAL__N__d8c5977b_16_LinearAlgebra_cu_9e10b42f_324316addr_kernel_cudaERNS_14TensorIteratorERKN3c106ScalarES8_ENKUlvE_clEvENKUlvE_clEvEUlhhhE_St5arrayIPcLm4EELi4E23TrivialOffsetCalculatorILi3EjESF_ILi1EjENS0_6memory12LoadWithCastILi3EEENSI_13StoreWithCastILi1EEEEEviT_T0_T2_T3_T4_T5_,"ax",@progbits
	.align	128
        .global         _ZN2at6native27unrolled_elementwise_kernelIZZZNS0_54_GLOBAL__N__d8c5977b_16_LinearAlgebra_cu_9e10b42f_324316addr_kernel_cudaERNS_14TensorIteratorERKN3c106ScalarES8_ENKUlvE_clEvENKUlvE_clEvEUlhhhE_St5arrayIPcLm4EELi4E23TrivialOffsetCalculatorILi3EjESF_ILi1EjENS0_6memory12LoadWithCastILi3EEENSI_13StoreWithCastILi1EEEEEviT_T0_T2_T3_T4_T5_
        .type           _ZN2at6native27unrolled_elementwise_kernelIZZZNS0_54_GLOBAL__N__d8c5977b_16_LinearAlgebra_cu_9e10b42f_324316addr_kernel_cudaERNS_14TensorIteratorERKN3c106ScalarES8_ENKUlvE_clEvENKUlvE_clEvEUlhhhE_St5arrayIPcLm4EELi4E23TrivialOffsetCalculatorILi3EjESF_ILi1EjENS0_6memory12LoadWithCastILi3EEENSI_13StoreWithCastILi1EEEEEviT_T0_T2_T3_T4_T5_,@function
        .size           _ZN2at6native27unrolled_elementwise_kernelIZZZNS0_54_GLOBAL__N__d8c5977b_16_LinearAlgebra_cu_9e10b42f_324316addr_kernel_cudaERNS_14TensorIteratorERKN3c106ScalarES8_ENKUlvE_clEvENKUlvE_clEvEUlhhhE_St5arrayIPcLm4EELi4E23TrivialOffsetCalculatorILi3EjESF_ILi1EjENS0_6memory12LoadWithCastILi3EEENSI_13StoreWithCastILi1EEEEEviT_T0_T2_T3_T4_T5_,(.L_x_23627 - _ZN2at6native27unrolled_elementwise_kernelIZZZNS0_54_GLOBAL__N__d8c5977b_16_LinearAlgebra_cu_9e10b42f_324316addr_kernel_cudaERNS_14TensorIteratorERKN3c106ScalarES8_ENKUlvE_clEvENKUlvE_clEvEUlhhhE_St5arrayIPcLm4EELi4E23TrivialOffsetCalculatorILi3EjESF_ILi1EjENS0_6memory12LoadWithCastILi3EEENSI_13StoreWithCastILi1EEEEEviT_T0_T2_T3_T4_T5_)
        .other          _ZN2at6native27unrolled_elementwise_kernelIZZZNS0_54_GLOBAL__N__d8c5977b_16_LinearAlgebra_cu_9e10b42f_324316addr_kernel_cudaERNS_14TensorIteratorERKN3c106ScalarES8_ENKUlvE_clEvENKUlvE_clEvEUlhhhE_St5arrayIPcLm4EELi4E23TrivialOffsetCalculatorILi3EjESF_ILi1EjENS0_6memory12LoadWithCastILi3EEENSI_13StoreWithCastILi1EEEEEviT_T0_T2_T3_T4_T5_,@"STO_CUDA_ENTRY STV_DEFAULT"
_ZN2at6native27unrolled_elementwise_kernelIZZZNS0_54_GLOBAL__N__d8c5977b_16_LinearAlgebra_cu_9e10b42f_324316addr_kernel_cudaERNS_14TensorIteratorERKN3c106ScalarES8_ENKUlvE_clEvENKUlvE_clEvEUlhhhE_St5arrayIPcLm4EELi4E23TrivialOffsetCalculatorILi3EjESF_ILi1EjENS0_6memory12LoadWithCastILi3EEENSI_13StoreWithCastILi1EEEEEviT_T0_T2_T3_T4_T5_:
.text._ZN2at6native27unrolled_elementwise_kernelIZZZNS0_54_GLOBAL__N__d8c5977b_16_LinearAlgebra_cu_9e10b42f_324316addr_kernel_cudaERNS_14TensorIteratorERKN3c106ScalarES8_ENKUlvE_clEvENKUlvE_clEvEUlhhhE_St5arrayIPcLm4EELi4E23TrivialOffsetCalculatorILi3EjESF_ILi1EjENS0_6memory12LoadWithCastILi3EEENSI_13StoreWithCastILi1EEEEEviT_T0_T2_T3_T4_T5_:
        /* <DEDUP_REMOVED lines=40> */
.L_x_21335:
        /* <DEDUP_REMOVED lines=18> */
.L_x_21339:
[----:B------:R0:W5:Y:S01]  /*03a0*/  LDG.E.U8 R16, desc[UR36][R4.64] ;  /* 0x0000002404107981 */ /* 0x000162000c1e1100 */
[----:B------:R-:W-:Y:S05]  /*03b0*/  BRA `(.L_x_21341) ;  /* 0x0000000c005c7947 */ /* 0x000fea0003800000 */
.L_x_21338:
        /* <DEDUP_REMOVED lines=8> */
.L_x_21343:
[----:B------:R3:W5:Y:S01]  /*0440*/  LDG.E.U8 R16, desc[UR36][R4.64] ;  /* 0x0000002404107981 */ /* 0x000762000c1e1100 */
[----:B------:R-:W-:Y:S05]  /*0450*/  BRA `(.L_x_21341) ;  /* 0x0000000c00347947 */ /* 0x000fea0003800000 */
.L_x_21342:
[----:B------:R2:W5:Y:S01]  /*0460*/  LDG.E.U16 R16, desc[UR36][R4.64] ;  /* 0x0000002404107981 */ /* 0x000562000c1e1500 */
[----:B------:R-:W-:Y:S05]  /*0470*/  BRA `(.L_x_21341) ;  /* 0x0000000c002c7947 */ /* 0x000fea0003800000 */
.L_x_21337:
        /* <DEDUP_REMOVED lines=10> */
.L_x_21345:
[----:B------:R-:W2:Y:S02]  /*0520*/  LDG.E.U16 R2, desc[UR36][R4.64] ;  /* 0x0000002404027981 */ /* 0x000ea4000c1e1500 */
[----:B--2---:R-:W-:-:S06]  /*0530*/  HADD2.F32 R2, -RZ, R2.H0_H0 ;  /* 0x20000002ff027230 */ /* 0x004fcc0000004100 */
[----:B------:R-:W0:Y:S02]  /*0540*/  F2I.S64.TRUNC R2, R2 ;  /* 0x0000000200027311 */ /* 0x000e24000020d900 */
[----:B0-----:R-:W-:Y:S01]  /*0550*/  PRMT R16, R2, 0x7610, R16 ;  /* 0x0000761002107816 */ /* 0x001fe20000000010 */
[----:B------:R-:W-:Y:S06]  /*0560*/  BRA `(.L_x_21341) ;  /* 0x0000000800f07947 */ /* 0x000fec0003800000 */
.L_x_21344:
        /* <DEDUP_REMOVED lines=10> */
.L_x_21347:
[----:B------:R-:W2:Y:S02]  /*0610*/  LDG.E.U16 R4, desc[UR36][R4.64] ;  /* 0x0000002404047981 */ /* 0x000ea4000c1e1500 */
[----:B--2---:R-:W-:-:S06]  /*0620*/  HADD2.F32 R2, -RZ, R4.H0_H0 ;  /* 0x20000004ff027230 */ /* 0x004fcc0000004100 */
[----:B------:R-:W0:Y:S02]  /*0630*/  F2I.S64.TRUNC R2, R2 ;  /* 0x0000000200027311 */ /* 0x000e24000020d900 */
[----:B0-----:R-:W-:Y:S01]  /*0640*/  PRMT R16, R2, 0x7610, R16 ;  /* 0x0000761002107816 */ /* 0x001fe20000000010 */
[----:B------:R-:W-:Y:S06]  /*0650*/  BRA `(.L_x_21341) ;  /* 0x0000000800b47947 */ /* 0x000fec0003800000 */
.L_x_21346:
[----:B------:R-:W2:Y:S02]  /*0660*/  LDG.E.64 R2, desc[UR36][R4.64] ;  /* 0x0000002404027981 */ /* 0x000ea4000c1e1b00 */
[----:B--2---:R-:W0:Y:S02]  /*0670*/  F2I.S64.F64.TRUNC R2, R2 ;  /* 0x0000000200027311 */ /* 0x004e24000030d900 */
[----:B0-----:R-:W-:Y:S01]  /*0680*/  PRMT R16, R2, 0x7610, R16 ;  /* 0x0000761002107816 */ /* 0x001fe20000000010 */
[----:B------:R-:W-:Y:S06]  /*0690*/  BRA `(.L_x_21341) ;  /* 0x0000000800a47947 */ /* 0x000fec0003800000 */
.L_x_21336:
        /* <DEDUP_REMOVED lines=12> */
.L_x_21350:
[----:B------:R-:W2:Y:S02]  /*0760*/  LDG.E.64 R4, desc[UR36][R4.64] ;  /* 0x0000002404047981 */ /* 0x000ea4000c1e1b00 */
[----:B--2---:R-:W0:Y:S02]  /*0770*/  F2I.S64.F64.TRUNC R2, R4 ;  /* 0x0000000400027311 */ /* 0x004e24000030d900 */
[----:B0-----:R-:W-:Y:S01]  /*0780*/  PRMT R16, R2, 0x7610, R16 ;  /* 0x0000761002107816 */ /* 0x001fe20000000010 */
[----:B------:R-:W-:Y:S06]  /*0790*/  BRA `(.L_x_21341) ;  /* 0x0000000800647947 */ /* 0x000fec0003800000 */
.L_x_21349:
        /* <DEDUP_REMOVED lines=27> */
.L_x_21352:
        /* <DEDUP_REMOVED lines=14> */
.L_x_21351:
[----:B------:R-:W2:Y:S02]  /*0a30*/  LDG.E.U16 R2, desc[UR36][R4.64] ;  /* 0x0000002404027981 */ /* 0x000ea4000c1e1500 */
[----:B--2---:R-:W-:-:S06]  /*0a40*/  IMAD.U32 R2, R2, 0x10000, RZ ;  /* 0x0001000002027824 */ /* 0x004fcc00078e00ff */
[----:B------:R-:W0:Y:S02]  /*0a50*/  F2I.S64.TRUNC R2, R2 ;  /* 0x0000000200027311 */ /* 0x000e24000020d900 */
[----:B0-----:R-:W-:Y:S01]  /*0a60*/  PRMT R16, R2, 0x7610, R16 ;  /* 0x0000761002107816 */ /* 0x001fe20000000010 */
[----:B------:R-:W-:Y:S06]  /*0a70*/  BRA `(.L_x_21341) ;  /* 0x0000000400ac7947 */ /* 0x000fec0003800000 */
.L_x_21348:
        /* <DEDUP_REMOVED lines=10> */
.L_x_21355:
        /* <DEDUP_REMOVED lines=21> */
.L_x_21359:
[----:B------:R-:W-:Y:S05]  /*0c70*/  BSYNC.RECONVERGENT B1 ;  /* 0x0000000000017941 */ /* 0x000fea0003800200 */
.L_x_21358:
[----:B------:R-:W-:Y:S01]  /*0c80*/  IMAD.SHL.U32 R0, R0, 0x100000, RZ ;  /* 0x0010000000007824 */ /* 0x000fe200078e00ff */
[----:B------:R-:W-:-:S04]  /*0c90*/  LEA R2, R2, 0x3b800000, 0x17 ;  /* 0x3b80000002027811 */ /* 0x000fc800078eb8ff */
[----:B------:R-:W-:-:S07]  /*0ca0*/  LOP3.LUT R2, R2, R0, R7, 0xfe, !PT ;  /* 0x0000000002027212 */ /* 0x000fce00078efe07 */
.L_x_21357:
[----:B------:R-:W-:Y:S05]  /*0cb0*/  BSYNC.RECONVERGENT B0 ;  /* 0x0000000000007941 */ /* 0x000fea0003800200 */
.L_x_21356:
[----:B------:R-:W0:Y:S02]  /*0cc0*/  F2I.S64.TRUNC R2, R2 ;  /* 0x0000000200027311 */ /* 0x000e24000020d900 */
[----:B0-----:R-:W-:Y:S01]  /*0cd0*/  PRMT R16, R2, 0x7610, R16 ;  /* 0x0000761002107816 */ /* 0x001fe20000000010 */
[----:B------:R-:W-:Y:S06]  /*0ce0*/  BRA `(.L_x_21341) ;  /* 0x0000000400107947 */ /* 0x000fec0003800000 */
.L_x_21354:
        /* <DEDUP_REMOVED lines=21> */
.L_x_21363:
[----:B------:R-:W-:Y:S05]  /*0e40*/  BSYNC.RECONVERGENT B1 ;  /* 0x0000000000017941 */ /* 0x000fea0003800200 */
.L_x_21362:
[----:B------:R-:W-:Y:S01]  /*0e50*/  IMAD.SHL.U32 R0, R0, 0x200000, RZ ;  /* 0x0020000000007824 */ /* 0x000fe200078e00ff */
[----:B------:R-:W-:-:S04]  /*0e60*/  LEA R2, R2, 0x37800000, 0x17 ;  /* 0x3780000002027811 */ /* 0x000fc800078eb8ff */
[----:B------:R-:W-:-:S07]  /*0e70*/  LOP3.LUT R2, R2, R0, R7, 0xfe, !PT ;  /* 0x0000000002027212 */ /* 0x000fce00078efe07 */
.L_x_21361:
[----:B------:R-:W-:Y:S05]  /*0e80*/  BSYNC.RECONVERGENT B0 ;  /* 0x0000000000007941 */ /* 0x000fea0003800200 */
.L_x_21360:
[----:B------:R-:W0:Y:S02]  /*0e90*/  F2I.S64.TRUNC R2, R2 ;  /* 0x0000000200027311 */ /* 0x000e24000020d900 */
[----:B0-----:R-:W-:Y:S01]  /*0ea0*/  PRMT R16, R2, 0x7610, R16 ;  /* 0x0000761002107816 */ /* 0x001fe20000000010 */
[----:B------:R-:W-:Y:S06]  /*0eb0*/  BRA `(.L_x_21341) ;  /* 0x00000000009c7947 */ /* 0x000fec0003800000 */
.L_x_21353:
[----:B------:R-:W-:-:S09]  /*0ec0*/  UISETP.NE.AND UP0, UPT, UR4, 0x1c, UPT ;  /* 0x0000001c0400788c */ /* 0x000fd2000bf05270 */
[----:B------:R-:W-:Y:S05]  /*0ed0*/  BRA.U !UP0, `(.L_x_21364) ;  /* 0x0000000108907547 */ /* 0x000fea000b800000 */
[----:B------:R-:W-:-:S09]  /*0ee0*/  UISETP.NE.AND UP0, UPT, UR4, 0x1d, UPT ;  /* 0x0000001d0400788c */ /* 0x000fd2000bf05270 */
[----:B------:R-:W-:Y:S05]  /*0ef0*/  BRA.U !UP0, `(.L_x_21365) ;  /* 0x0000000108807547 */ /* 0x000fea000b800000 */
[----:B------:R-:W-:-:S09]  /*0f00*/  UISETP.NE.AND UP0, UPT, UR4, 0x2c, UPT ;  /* 0x0000002c0400788c */ /* 0x000fd2000bf05270 */
[----:B------:R-:W-:Y:S05]  /*0f10*/  BRA.U !UP0, `(.L_x_21366) ;  /* 0x0000000108487547 */ /* 0x000fea000b800000 */
.L_x_21340:
        /* <DEDUP_REMOVED lines=16> */
.L_x_21367:
[----:B------:R-:W-:Y:S01]  /*1020*/  PRMT R16, RZ, 0x7610, R16 ;  /* 0x00007610ff107816 */ /* 0x000fe20000000010 */
[----:B------:R-:W-:Y:S06]  /*1030*/  BRA `(.L_x_21341) ;  /* 0x00000000003c7947 */ /* 0x000fec0003800000 */
.L_x_21366:
        /* <DEDUP_REMOVED lines=8> */
.L_x_21369:
[----:B------:R-:W-:Y:S05]  /*10c0*/  BSYNC.RECONVERGENT B0 ;  /* 0x0000000000007941 */ /* 0x000fea0003800200 */
.L_x_21368:
[----:B------:R-:W0:Y:S02]  /*10d0*/  F2I.S64.TRUNC R2, R2 ;  /* 0x0000000200027311 */ /* 0x000e24000020d900 */
[----:B0-----:R-:W-:Y:S01]  /*10e0*/  PRMT R16, R2, 0x7610, R16 ;  /* 0x0000761002107816 */ /* 0x001fe20000000010 */
[----:B------:R-:W-:Y:S06]  /*10f0*/  BRA `(.L_x_21341) ;  /* 0x00000000000c7947 */ /* 0x000fec0003800000 */
.L_x_21365:
[----:B------:R0:W5:Y:S01]  /*1100*/  LDG.E.U8 R16, desc[UR36][R4.64] ;  /* 0x0000002404107981 */ /* 0x000162000c1e1100 */
[----:B------:R-:W-:Y:S05]  /*1110*/  BRA `(.L_x_21341) ;  /* 0x0000000000047947 */ /* 0x000fea0003800000 */
.L_x_21364:
[----:B------:R0:W5:Y:S02]  /*1120*/  LDG.E.U8 R16, desc[UR36][R4.64] ;  /* 0x0000002404107981 */ /* 0x000164000c1e1100 */
.L_x_21341:
[----:B------:R-:W1:Y:S01]  /*1130*/  LDC.64 R6, c[0x0][0x3b0] ;  /* 0x0000ec00ff067b82 */ /* 0x000e620000000a00 */
[----:B------:R-:W2:Y:S01]  /*1140*/  LDCU UR5, c[0x0][0x3c8] ;  /* 0x00007900ff0577ac */ /* 0x000ea20008000800 */
[----:B------:R-:W-:-:S04]  /*1150*/  UPRMT UR4, UR39, 0x9910, URZ ;  /* 0x0000991027047896 */ /* 0x000fc800080000ff */
        /* <DEDUP_REMOVED lines=15> */
.L_x_21373:
[----:B------:R1:W5:Y:S01]  /*1250*/  LDG.E.U8 R2, desc[UR36][R6.64] ;  /* 0x0000002406027981 */ /* 0x000362000c1e1100 */
[----:B------:R-:W-:Y:S05]  /*1260*/  BRA `(.L_x_21375) ;  /* 0x0000000c00307947 */ /* 0x000fea0003800000 */
.L_x_21372:
        /* <DEDUP_REMOVED lines=8> */
.L_x_21377:
[----:B------:R1:W5:Y:S01]  /*12f0*/  LDG.E.U8 R2, desc[UR36][R6.64] ;  /* 0x0000002406027981 */ /* 0x000362000c1e1100 */
[----:B------:R-:W-:Y:S05]  /*1300*/  BRA `(.L_x_21375) ;  /* 0x0000000c00087947 */ /* 0x000fea0003800000 */
.L_x_21376:
[----:B------:R1:W5:Y:S01]  /*1310*/  LDG.E.U16 R2, desc[UR36][R6.64] ;  /* 0x0000002406027981 */ /* 0x000362000c1e1500 */
[----:B------:R-:W-:Y:S05]  /*1320*/  BRA `(.L_x_21375) ;  /* 0x0000000c00007947 */ /* 0x000fea0003800000 */
.L_x_21371:
[----:B------:R-:W-:-:S09]  /*1330*/  UISETP.GT.AND UP0, UPT, UR4, 0x6, UPT ;  /* 0x000000060400788c */ /* 0x000fd2000bf04270 */
[----:B------:R-:W-:Y:S05]  /*1340*/  BRA.U UP0, `(.L_x_21378) ;  /* 0x00000001002c7547 */ /* 0x000fea000b800000 */
[----:B------:R-:W-:-:S09]  /*1350*/  UISETP.NE.AND UP0, UPT, UR4, 0x5, UPT ;  /* 0x000000050400788c */ /* 0x000fd2000bf05270 */
[----:B------:R-:W-:Y:S05]  /*1360*/  BRA.U !UP0, `(.L_x_21379) ;  /* 0x0000000108147547 */ /* 0x000fea000b800000 */
[----:B------:R-:W-:-:S09]  /*1370*/  UISETP.NE.AND UP0, UPT, UR4, 0x6, UPT ;  /* 0x000000060400788c */ /* 0x000fd2000bf05270 */
[----:B------:R-:W-:Y:S05]  /*1380*/  BRA.U UP0, `(.L_x_21374) ;  /* 0x0000000900687547 */ /* 0x000fea000b800000 */
[----:B------:R-:W2:Y:S02]  /*1390*/  LDG.E R3, desc[UR36][R6.64] ;  /* 0x0000002406037981 */ /* 0x000ea4000c1e1900 */
[----:B--2---:R-:W1:Y:S02]  /*13a0*/  F2I.S64.TRUNC R2, R3 ;  /* 0x0000000300027311 */ /* 0x004e64000020d900 */
[----:B-1----:R-:W-:Y:S05]  /*13b0*/  BRA `(.L_x_21375) ;  /* 0x0000000800dc7947 */ /* 0x002fea0003800000 */
.L_x_21379:
[----:B------:R-:W2:Y:S02]  /*13c0*/  LDG.E.U16 R3, desc[UR36][R6.64] ;  /* 0x0000002406037981 */ /* 0x000ea4000c1e1500 */
[----:B--2---:R-:W-:-:S06]  /*13d0*/  HADD2.F32 R3, -RZ, R3.H0_H0 ;  /* 0x20000003ff037230 */ /* 0x004fcc0000004100 */
[----:B------:R-:W1:Y:S02]  /*13e0*/  F2I.S64.TRUNC R2, R3 ;  /* 0x0000000300027311 */ /* 0x000e64000020d900 */
[----:B-1----:R-:W-:Y:S05]  /*13f0*/  BRA `(.L_x_21375) ;  /* 0x0000000800cc7947 */ /* 0x002fea0003800000 */
.L_x_21378:
[----:B------:R-:W-:-:S09]  /*1400*/  UISETP.NE.AND UP0, UPT, UR4, 0x7, UPT ;  /* 0x000000070400788c */ /* 0x000fd2000bf05270 */
[----:B------:R-:W-:Y:S05]  /*1410*/  BRA.U !UP0, `(.L_x_21380) ;  /* 0x00000001082c7547 */ /* 0x000fea000b800000 */
[----:B------:R-:W-:-:S09]  /*1420*/  UISETP.NE.AND UP0, UPT, UR4, 0x8, UPT ;  /* 0x000000080400788c */ /* 0x000fd2000bf05270 */
[----:B------:R-:W-:Y:S05]  /*1430*/  BRA.U !UP0, `(.L_x_21381) ;  /* 0x0000000108147547 */ /* 0x000fea000b800000 */
[----:B------:R-:W-:-:S09]  /*1440*/  UISETP.NE.AND UP0, UPT, UR4, 0x9, UPT ;  /* 0x000000090400788c */ /* 0x000fd2000bf05270 */
[----:B------:R-:W-:Y:S05]  /*1450*/  BRA.U UP0, `(.L_x_21374) ;  /* 0x0000000900347547 */ /* 0x000fea000b800000 */
[----:B------:R-:W2:Y:S02]  /*1460*/  LDG.E R3, desc[UR36][R6.64] ;  /* 0x0000002406037981 */ /* 0x000ea4000c1e1900 */
[----:B--2---:R-:W1:Y:S02]  /*1470*/  F2I.S64.TRUNC R2, R3 ;  /* 0x0000000300027311 */ /* 0x004e64000020d900 */
[----:B-1----:R-:W-:Y:S05]  /*1480*/  BRA `(.L_x_21375) ;  /* 0x0000000800a87947 */ /* 0x002fea0003800000 */
.L_x_21381:
[----:B------:R-:W2:Y:S02]  /*1490*/  LDG.E.U16 R6, desc[UR36][R6.64] ;  /* 0x0000002406067981 */ /* 0x000ea4000c1e1500 */
[----:B--2---:R-:W-:-:S06]  /*14a0*/  HADD2.F32 R3, -RZ, R6.H0_H0 ;  /* 0x20000006ff037230 */ /* 0x004fcc0000004100 */
[----:B------:R-:W1:Y:S02]  /*14b0*/  F2I.S64.TRUNC R2, R3 ;  /* 0x0000000300027311 */ /* 0x000e64000020d900 */
[----:B-1----:R-:W-:Y:S05]  /*14c0*/  BRA `(.L_x_21375) ;  /* 0x0000000800987947 */ /* 0x002fea0003800000 */
.L_x_21380:
[----:B0--34-:R-:W2:Y:S02]  /*14d0*/  LDG.E.64 R4, desc[UR36][R6.64] ;  /* 0x0000002406047981 */ /* 0x019ea4000c1e1b00 */
[----:B--2---:R-:W0:Y:S02]  /*14e0*/  F2I.S64.F64.TRUNC R4, R4 ;  /* 0x0000000400047311 */ /* 0x004e24000030d900 */
[----:B0-----:R-:W-:Y:S01]  /*14f0*/  PRMT R2, R4, 0x7610, R2 ;  /* 0x0000761004027816 */ /* 0x001fe20000000002 */
[----:B------:R-:W-:Y:S06]  /*1500*/  BRA `(.L_x_21375) ;  /* 0x0000000800887947 */ /* 0x000fec0003800000 */
.L_x_21370:
        /* <DEDUP_REMOVED lines=12> */
.L_x_21384:
[----:B------:R-:W2:Y:S02]  /*15d0*/  LDG.E.64 R6, desc[UR36][R6.64] ;  /* 0x0000002406067981 */ /* 0x000ea4000c1e1b00 */
[----:B--2---:R1:W2:Y:S02]  /*15e0*/  F2I.S64.F64.TRUNC R2, R6 ;  /* 0x0000000600027311 */ /* 0x0042a4000030d900 */
[----:B-12---:R-:W-:Y:S05]  /*15f0*/  BRA `(.L_x_21375) ;  /* 0x00000008004c7947 */ /* 0x006fea0003800000 */
.L_x_21383:
[----:B------:R-:W-:-:S09]  /*1600*/  UISETP.NE.AND UP0, UPT, UR4, 0xf, UPT ;  /* 0x0000000f0400788c */ /* 0x000fd2000bf05270 */
[----:B------:R-:W-:Y:S05]  /*1610*/  BRA.U !UP0, `(.L_x_21385) ;  /* 0x0000000108947547 */ /* 0x000fea000b800000 */
[----:B------:R-:W-:-:S09]  /*1620*/  UISETP.NE.AND UP0, UPT, UR4, 0x17, UPT ;  /* 0x000000170400788c */ /* 0x000fd2000bf05270 */
[----:B------:R-:W-:Y:S05]  /*1630*/  BRA.U !UP0, `(.L_x_21386) ;  /* 0x0000000108587547 */ /* 0x000fea000b800000 */
[----:B------:R-:W-:-:S09]  /*1640*/  UISETP.NE.AND UP0, UPT, UR4, 0x18, UPT ;  /* 0x000000180400788c */ /* 0x000fd2000bf05270 */
[----:B------:R-:W-:Y:S05]  /*1650*/  BRA.U UP0, `(.L_x_21374) ;  /* 0x0000000500b47547 */ /* 0x000fea000b800000 */
[----:B------:R-:W2:Y:S01]  /*1660*/  LDG.E.U8 R0, desc[UR36][R6.64] ;  /* 0x0000002406007981 */ /* 0x000ea2000c1e1100 */
[----:B0--34-:R-:W-:Y:S02]  /*1670*/  IMAD.MOV.U32 R4, RZ, RZ, 0x1f ;  /* 0x0000001fff047424 */ /* 0x019fe400078e00ff */
        /* <DEDUP_REMOVED lines=18> */
.L_x_21386:
        /* <DEDUP_REMOVED lines=11> */
[----:B------:R-:W1:Y:S02]  /*1850*/  F2I.S64.TRUNC R2, R3 ;  /* 0x0000000300027311 */ /* 0x000e64000020d900 */
[----:B-1----:R-:W-:Y:S05]  /*1860*/  BRA `(.L_x_21375) ;  /* 0x0000000400b07947 */ /* 0x002fea0003800000 */
.L_x_21385:
[----:B------:R-:W2:Y:S02]  /*1870*/  LDG.E.U16 R3, desc[UR36][R6.64] ;  /* 0x0000002406037981 */ /* 0x000ea4000c1e1500 */
[----:B--2---:R-:W-:-:S06]  /*1880*/  IMAD.U32 R3, R3, 0x10000, RZ ;  /* 0x0001000003037824 */ /* 0x004fcc00078e00ff */
[----:B------:R-:W1:Y:S02]  /*1890*/  F2I.S64.TRUNC R2, R3 ;  /* 0x0000000300027311 */ /* 0x000e64000020d900 */
[----:B-1----:R-:W-:Y:S05]  /*18a0*/  BRA `(.L_x_21375) ;  /* 0x0000000400a07947 */ /* 0x002fea0003800000 */
.L_x_21382:
        /* <DEDUP_REMOVED lines=10> */
.L_x_21389:
        /* <DEDUP_REMOVED lines=15> */
[----:B------:R-:W1:Y:S02]  /*1a40*/  FLO.U32 R3, R0 ;  /* 0x0000000000037300 */ /* 0x000e6400000e0000 */
[----:B-1----:R-:W-:-:S04]  /*1a50*/  IADD3 R3, PT, PT, -R3, 0x1f, RZ ;  /* 0x0000001f03037810 */ /* 0x002fc80007ffe1ff */
[----:B------:R-:W-:Y:S01]  /*1a60*/  IADD3 R2, PT, PT, R2, 0x1d, -R3 ;  /* 0x0000001d02027810 */ /* 0x000fe20007ffe803 */
[----:B0--34-:R-:W-:-:S05]  /*1a70*/  VIADD R5, R3, 0xffffffe4 ;  /* 0xffffffe403057836 */ /* 0x019fca0000000000 */
[----:B------:R-:W-:-:S04]  /*1a80*/  SHF.L.U32 R5, R0, R5, RZ ;  /* 0x0000000500057219 */ /* 0x000fc800000006ff */
[----:B------:R-:W-:-:S07]  /*1a90*/  LOP3.LUT R0, R5, 0x7, RZ, 0xc0, !PT ;  /* 0x0000000705007812 */ /* 0x000fce00078ec0ff */
.L_x_21393:
[----:B------:R-:W-:Y:S05]  /*1aa0*/  BSYNC.RECONVERGENT B1 ;  /* 0x0000000000017941 */ /* 0x000fea0003800200 */
.L_x_21392:
[----:B------:R-:W-:Y:S01]  /*1ab0*/  IMAD.SHL.U32 R0, R0, 0x100000, RZ ;  /* 0x0010000000007824 */ /* 0x000fe200078e00ff */
[----:B------:R-:W-:-:S04]  /*1ac0*/  LEA R2, R2, 0x3b800000, 0x17 ;  /* 0x3b80000002027811 */ /* 0x000fc800078eb8ff */
[----:B------:R-:W-:-:S07]  /*1ad0*/  LOP3.LUT R3, R2, R0, R7, 0xfe, !PT ;  /* 0x0000000002037212 */ /* 0x000fce00078efe07 */
.L_x_21391:
[----:B------:R-:W-:Y:S05]  /*1ae0*/  BSYNC.RECONVERGENT B0 ;  /* 0x0000000000007941 */ /* 0x000fea0003800200 */
.L_x_21390:
[----:B------:R-:W2:Y:S02]  /*1af0*/  F2I.S64.TRUNC R2, R3 ;  /* 0x0000000300027311 */ /* 0x000ea4000020d900 */
[----:B--2---:R-:W-:Y:S05]  /*1b00*/  BRA `(.L_x_21375) ;  /* 0x0000000400087947 */ /* 0x004fea0003800000 */
.L_x_21388:
        /* <DEDUP_REMOVED lines=21> */
.L_x_21397:
[----:B------:R-:W-:Y:S05]  /*1c60*/  BSYNC.RECONVERGENT B1 ;  /* 0x0000000000017941 */ /* 0x000fea0003800200 */
.L_x_21396:
[----:B------:R-:W-:Y:S01]  /*1c70*/  IMAD.SHL.U32 R0, R0, 0x200000, RZ ;  /* 0x0020000000007824 */ /* 0x000fe200078e00ff */
[----:B------:R-:W-:-:S04]  /*1c80*/  LEA R2, R2, 0x37800000, 0x17 ;  /* 0x3780000002027811 */ /* 0x000fc800078eb8ff */
[----:B------:R-:W-:-:S07]  /*1c90*/  LOP3.LUT R3, R2, R0, R7, 0xfe, !PT ;  /* 0x0000000002037212 */ /* 0x000fce00078efe07 */
.L_x_21395:
[----:B------:R-:W-:Y:S05]  /*1ca0*/  BSYNC.RECONVERGENT B0 ;  /* 0x0000000000007941 */ /* 0x000fea0003800200 */
.L_x_21394:
[----:B------:R-:W2:Y:S02]  /*1cb0*/  F2I.S64.TRUNC R2, R3 ;  /* 0x0000000300027311 */ /* 0x000ea4000020d900 */
[----:B--2---:R-:W-:Y:S05]  /*1cc0*/  BRA `(.L_x_21375) ;  /* 0x0000000000987947 */ /* 0x004fea0003800000 */
.L_x_21387:
[----:B------:R-:W-:-:S09]  /*1cd0*/  UISETP.NE.AND UP0, UPT, UR4, 0x1c, UPT ;  /* 0x0000001c0400788c */ /* 0x000fd2000bf05270 */
[----:B------:R-:W-:Y:S05]  /*1ce0*/  BRA.U !UP0, `(.L_x_21398) ;  /* 0x00000001088c7547 */ /* 0x000fea000b800000 */
[----:B------:R-:W-:-:S09]  /*1cf0*/  UISETP.NE.AND UP0, UPT, UR4, 0x1d, UPT ;  /* 0x0000001d0400788c */ /* 0x000fd2000bf05270 */
[----:B------:R-:W-:Y:S05]  /*1d00*/  BRA.U !UP0, `(.L_x_21399) ;  /* 0x00000001087c7547 */ /* 0x000fea000b800000 */
[----:B------:R-:W-:-:S09]  /*1d10*/  UISETP.NE.AND UP0, UPT, UR4, 0x2c, UPT ;  /* 0x0000002c0400788c */ /* 0x000fd2000bf05270 */
[----:B------:R-:W-:Y:S05]  /*1d20*/  BRA.U !UP0, `(.L_x_21400) ;  /* 0x0000000108487547 */ /* 0x000fea000b800000 */
.L_x_21374:
[----:B------:R-:W-:Y:S01]  /*1d30*/  MOV R2, 0x228 ;  /* 0x0000022800027802 */ /* 0x000fe20000000f00 */
[----:B------:R-:W0:Y:S01]  /*1d40*/  LDCU.64 UR4, c[0x4][0x218] ;  /* 0x01004300ff0477ac */ /* 0x000e220008000a00 */
[----:B------:R-:W-:Y:S02]  /*1d50*/  IMAD.MOV.U32 R8, RZ, RZ, 0x4e ;  /* 0x0000004eff087424 */ /* 0x000fe400078e00ff */
[----:B------:R-:W-:Y:S01]  /*1d60*/  IMAD.MOV.U32 R12, RZ, RZ, 0x1 ;  /* 0x00000001ff0c7424 */ /* 0x000fe200078e00ff */
[----:B------:R-:W1:Y:S01]  /*1d70*/  LDCU.64 UR6, c[0x4][0x220] ;  /* 0x01004400ff0677ac */ /* 0x000e620008000a00 */
[----:B------:R-:W2:Y:S01]  /*1d80*/  LDC.64 R2, c[0x4][R2] ;  /* 0x0100000002027b82 */ /* 0x000ea20000000a00 */
[----:B------:R-:W-:Y:S01]  /*1d90*/  IMAD.MOV.U32 R13, RZ, RZ, RZ ;  /* 0x000000ffff0d7224 */ /* 0x000fe200078e00ff */
[----:B------:R-:W1:Y:S01]  /*1da0*/  LDCU.64 UR8, c[0x4][0x10] ;  /* 0x01000200ff0877ac */ /* 0x000e620008000a00 */
[----:B0--34-:R-:W-:Y:S02]  /*1db0*/  IMAD.U32 R4, RZ, RZ, UR4 ;  /* 0x00000004ff047e24 */ /* 0x019fe4000f8e00ff */
[----:B------:R-:W-:-:S02]  /*1dc0*/  IMAD.U32 R5, RZ, RZ, UR5 ;  /* 0x00000005ff057e24 */ /* 0x000fc4000f8e00ff */
[----:B-1----:R-:W-:Y:S02]  /*1dd0*/  IMAD.U32 R6, RZ, RZ, UR6 ;  /* 0x00000006ff067e24 */ /* 0x002fe4000f8e00ff */
[----:B------:R-:W-:Y:S02]  /*1de0*/  IMAD.U32 R7, RZ, RZ, UR7 ;  /* 0x00000007ff077e24 */ /* 0x000fe4000f8e00ff */
[----:B------:R-:W-:Y:S02]  /*1df0*/  IMAD.U32 R10, RZ, RZ, UR8 ;  /* 0x00000008ff0a7e24 */ /* 0x000fe4000f8e00ff */
[----:B------:R-:W-:-:S07]  /*1e00*/  IMAD.U32 R11, RZ, RZ, UR9 ;  /* 0x00000009ff0b7e24 */ /* 0x000fce000f8e00ff */
[----:B------:R-:W-:-:S07]  /*1e10*/  LEPC R20, `(.L_x_21401) ;  /* 0x000000001014794e */ /* 0x000fce0000000000 */
[----:B--2--5:R-:W-:Y:S05]  /*1e20*/  CALL.ABS.NOINC R2 ;  /* 0x0000000002007343 */ /* 0x024fea0003c00000 */
.L_x_21401:
[----:B------:R-:W-:Y:S01]  /*1e30*/  PRMT R2, RZ, 0x7610, R2 ;  /* 0x00007610ff027816 */ /* 0x000fe20000000002 */
[----:B------:R-:W-:Y:S06]  /*1e40*/  BRA `(.L_x_21375) ;  /* 0x0000000000387947 */ /* 0x000fec0003800000 */
.L_x_21400:
        /* <DEDUP_REMOVED lines=8> */
.L_x_21403:
[----:B------:R-:W-:Y:S05]  /*1ed0*/  BSYNC.RECONVERGENT B0 ;  /* 0x0000000000007941 */ /* 0x000fea0003800200 */
.L_x_21402:
[----:B------:R-:W1:Y:S02]  /*1ee0*/  F2I.S64.TRUNC R2, R3 ;  /* 0x0000000300027311 */ /* 0x000e64000020d900 */
[----:B-1----:R-:W-:Y:S05]  /*1ef0*/  BRA `(.L_x_21375) ;  /* 0x00000000000c7947 */ /* 0x002fea0003800000 */
.L_x_21399:
[----:B------:R1:W5:Y:S01]  /*1f00*/  LDG.E.U8 R2, desc[UR36][R6.64] ;  /* 0x0000002406027981 */ /* 0x000362000c1e1100 */
[----:B------:R-:W-:Y:S05]  /*1f10*/  BRA `(.L_x_21375) ;  /* 0x0000000000047947 */ /* 0x000fea0003800000 */
.L_x_21398:
[----:B------:R2:W5:Y:S02]  /*1f20*/  LDG.E.U8 R2, desc[UR36][R6.64] ;  /* 0x0000002406027981 */ /* 0x000564000c1e1100 */
.L_x_21375:
[----:B------:R-:W-:-:S07]  /*1f30*/  VIADD R18, R28, 0x80 ;  /* 0x000000801c127836 */ /* 0x000fce0000000000 */
.L_x_21334:
[----:B------:R-:W-:Y:S05]  /*1f40*/  BSYNC.RECONVERGENT B6 ;  /* 0x0000000000067941 */ /* 0x000fea0003800200 */
.L_x_21333:
        /* <DEDUP_REMOVED lines=24> */
[----:B-12---:R-:W-:Y:S02]  /*20d0*/  IMAD.U32 R6, RZ, RZ, UR6 ;  /* 0x00000006ff067e24 */ /* 0x006fe4000f8e00ff */
[----:B------:R-:W-:Y:S02]  /*20e0*/  IMAD.U32 R7, RZ, RZ, UR7 ;  /* 0x00000007ff077e24 */ /* 0x000fe4000f8e00ff */
[----:B----4-:R-:W-:Y:S02]  /*20f0*/  IMAD.U32 R10, RZ, RZ, UR8 ;  /* 0x00000008ff0a7e24 */ /* 0x010fe4000f8e00ff */
[----:B------:R-:W-:-:S07]  /*2100*/  IMAD.U32 R11, RZ, RZ, UR9 ;  /* 0x00000009ff0b7e24 */ /* 0x000fce000f8e00ff */
[----:B------:R-:W-:-:S07]  /*2110*/  LEPC R20, `(.L_x_21406) ;  /* 0x000000001014794e */ /* 0x000fce0000000000 */
[----:B---3-5:R-:W-:Y:S05]  /*2120*/  CALL.ABS.NOINC R14 ;  /* 0x000000000e007343 */ /* 0x028fea0003c00000 */
.L_x_21406:
[----:B-12---:R-:W0:Y:S01]  /*2130*/  LDC.64 R6, c[0x0][0x3a8] ;  /* 0x0000ea00ff067b82 */ /* 0x006e220000000a00 */
        /* <DEDUP_REMOVED lines=17> */
.L_x_21410:
[----:B------:R3:W5:Y:S01]  /*2250*/  LDG.E.U8 R22, desc[UR36][R6.64] ;  /* 0x0000002406167981 */ /* 0x000762000c1e1100 */
[----:B------:R-:W-:Y:S05]  /*2260*/  BRA `(.L_x_21412) ;  /* 0x0000000c00607947 */ /* 0x000fea0003800000 */
.L_x_21409:
        /* <DEDUP_REMOVED lines=8> */
.L_x_21414:
[----:B------:R0:W5:Y:S01]  /*22f0*/  LDG.E.U8 R22, desc[UR36][R6.64] ;  /* 0x0000002406167981 */ /* 0x000162000c1e1100 */
[----:B------:R-:W-:Y:S05]  /*2300*/  BRA `(.L_x_21412) ;  /* 0x0000000c00387947 */ /* 0x000fea0003800000 */
.L_x_21413:
[----:B------:R0:W5:Y:S01]  /*2310*/  LDG.E.U16 R22, desc[UR36][R6.64] ;  /* 0x0000002406167981 */ /* 0x000162000c1e1500 */
[----:B------:R-:W-:Y:S05]  /*2320*/  BRA `(.L_x_21412) ;  /* 0x0000000c00307947 */ /* 0x000fea0003800000 */
.L_x_21408:
        /* <DEDUP_REMOVED lines=10> */
.L_x_21416:
[----:B------:R-:W2:Y:S02]  /*23d0*/  LDG.E.U16 R4, desc[UR36][R6.64] ;  /* 0x0000002406047981 */ /* 0x000ea4000c1e1500 */
[----:B--2---:R-:W-:-:S06]  /*23e0*/  HADD2.F32 R4, -RZ, R4.H0_H0 ;  /* 0x20000004ff047230 */ /* 0x004fcc0000004100 */
[----:B------:R-:W0:Y:S02]  /*23f0*/  F2I.S64.TRUNC R4, R4 ;  /* 0x0000000400047311 */ /* 0x000e24000020d900 */
[----:B0-----:R-:W-:Y:S01]  /*2400*/  PRMT R22, R4, 0x7610, R22 ;  /* 0x0000761004167816 */ /* 0x001fe20000000016 */
[----:B------:R-:W-:Y:S06]  /*2410*/  BRA `(.L_x_21412) ;  /* 0x0000000800f47947 */ /* 0x000fec0003800000 */
.L_x_21415:
        /* <DEDUP_REMOVED lines=10> */
.L_x_21418:
[----:B------:R-:W2:Y:S02]  /*24c0*/  LDG.E.U16 R6, desc[UR36][R6.64] ;  /* 0x0000002406067981 */ /* 0x000ea4000c1e1500 */
[----:B--2---:R-:W-:-:S06]  /*24d0*/  HADD2.F32 R4, -RZ, R6.H0_H0 ;  /* 0x20000006ff047230 */ /* 0x004fcc0000004100 */
[----:B------:R-:W0:Y:S02]  /*24e0*/  F2I.S64.TRUNC R4, R4 ;  /* 0x0000000400047311 */ /* 0x000e24000020d900 */
[----:B0-----:R-:W-:Y:S01]  /*24f0*/  PRMT R22, R4, 0x7610, R22 ;  /* 0x0000761004167816 */ /* 0x001fe20000000016 */
[----:B------:R-:W-:Y:S06]  /*2500*/  BRA `(.L_x_21412) ;  /* 0x0000000800b87947 */ /* 0x000fec0003800000 */
.L_x_21417:
[----:B------:R-:W2:Y:S02]  /*2510*/  LDG.E.64 R4, desc[UR36][R6.64] ;  /* 0x0000002406047981 */ /* 0x000ea4000c1e1b00 */
[----:B--2---:R-:W0:Y:S02]  /*2520*/  F2I.S64.F64.TRUNC R4, R4 ;  /* 0x0000000400047311 */ /* 0x004e24000030d900 */
[----:B0-----:R-:W-:Y:S01]  /*2530*/  PRMT R22, R4, 0x7610, R22 ;  /* 0x0000761004167816 */ /* 0x001fe20000000016 */
[----:B------:R-:W-:Y:S06]  /*2540*/  BRA `(.L_x_21412) ;  /* 0x0000000800a87947 */ /* 0x000fec0003800000 */
.L_x_21407:
        /* <DEDUP_REMOVED lines=12> */
.L_x_21421:
[----:B------:R-:W2:Y:S02]  /*2610*/  LDG.E.64 R6, desc[UR36][R6.64] ;  /* 0x0000002406067981 */ /* 0x000ea4000c1e1b00 */
[----:B--2---:R-:W0:Y:S02]  /*2620*/  F2I.S64.F64.TRUNC R4, R6 ;  /* 0x0000000600047311 */ /* 0x004e24000030d900 */
[----:B0-----:R-:W-:Y:S01]  /*2630*/  PRMT R22, R4, 0x7610, R22 ;  /* 0x0000761004167816 */ /* 0x001fe20000000016 */
[----:B------:R-:W-:Y:S06]  /*2640*/  BRA `(.L_x_21412) ;  /* 0x0000000800687947 */ /* 0x000fec0003800000 */
.L_x_21420:
        /* <DEDUP_REMOVED lines=27> */
.L_x_21423:
        /* <DEDUP_REMOVED lines=15> */
.L_x_21422:
[----:B------:R-:W2:Y:S02]  /*28f0*/  LDG.E.U16 R4, desc[UR36][R6.64] ;  /* 0x0000002406047981 */ /* 0x000ea4000c1e1500 */
[----:B--2---:R-:W-:-:S06]  /*2900*/  IMAD.U32 R4, R4, 0x10000, RZ ;  /* 0x0001000004047824 */ /* 0x004fcc00078e00ff */
[----:B------:R-:W0:Y:S02]  /*2910*/  F2I.S64.TRUNC R4, R4 ;  /* 0x0000000400047311 */ /* 0x000e24000020d900 */
[----:B0-----:R-:W-:Y:S01]  /*2920*/  PRMT R22, R4, 0x7610, R22 ;  /* 0x0000761004167816 */ /* 0x001fe20000000016 */
[----:B------:R-:W-:Y:S06]  /*2930*/  BRA `(.L_x_21412) ;  /* 0x0000000400ac7947 */ /* 0x000fec0003800000 */
.L_x_21419:
        /* <DEDUP_REMOVED lines=10> */
.L_x_21426:
        /* <DEDUP_REMOVED lines=21> */
.L_x_21430:
[----:B------:R-:W-:Y:S05]  /*2b30*/  BSYNC.RECONVERGENT B1 ;  /* 0x0000000000017941 */ /* 0x000fea0003800200 */
.L_x_21429:
[----:B------:R-:W-:Y:S01]  /*2b40*/  IMAD.SHL.U32 R0, R0, 0x100000, RZ ;  /* 0x0010000000007824 */ /* 0x000fe200078e00ff */
[----:B------:R-:W-:-:S04]  /*2b50*/  LEA R3, R3, 0x3b800000, 0x17 ;  /* 0x3b80000003037811 */ /* 0x000fc800078eb8ff */
[----:B------:R-:W-:-:S07]  /*2b60*/  LOP3.LUT R4, R3, R0, R7, 0xfe, !PT ;  /* 0x0000000003047212 */ /* 0x000fce00078efe07 */
.L_x_21428:
[----:B------:R-:W-:Y:S05]  /*2b70*/  BSYNC.RECONVERGENT B0 ;  /* 0x0000000000007941 */ /* 0x000fea0003800200 */
.L_x_21427:
[----:B------:R-:W0:Y:S02]  /*2b80*/  F2I.S64.TRUNC R4, R4 ;  /* 0x0000000400047311 */ /* 0x000e24000020d900 */
[----:B0-----:R-:W-:Y:S01]  /*2b90*/  PRMT R22, R4, 0x7610, R22 ;  /* 0x0000761004167816 */ /* 0x001fe20000000016 */
[----:B------:R-:W-:Y:S06]  /*2ba0*/  BRA `(.L_x_21412) ;  /* 0x0000000400107947 */ /* 0x000fec0003800000 */
.L_x_21425:
        /* <DEDUP_REMOVED lines=21> */
.L_x_21434:
[----:B------:R-:W-:Y:S05]  /*2d00*/  BSYNC.RECONVERGENT B1 ;  /* 0x0000000000017941 */ /* 0x000fea0003800200 */
.L_x_21433:
[----:B------:R-:W-:Y:S01]  /*2d10*/  IMAD.SHL.U32 R0, R0, 0x200000, RZ ;  /* 0x0020000000007824 */ /* 0x000fe200078e00ff */
[----:B------:R-:W-:-:S04]  /*2d20*/  LEA R3, R3, 0x37800000, 0x17 ;  /* 0x3780000003037811 */ /* 0x000fc800078eb8ff */
[----:B------:R-:W-:-:S07]  /*2d30*/  LOP3.LUT R4, R3, R0, R7, 0xfe, !PT ;  /* 0x0000000003047212 */ /* 0x000fce00078efe07 */
.L_x_21432:
[----:B------:R-:W-:Y:S05]  /*2d40*/  BSYNC.RECONVERGENT B0 ;  /* 0x0000000000007941 */ /* 0x000fea0003800200 */
.L_x_21431:
[----:B------:R-:W0:Y:S02]  /*2d50*/  F2I.S64.TRUNC R4, R4 ;  /* 0x0000000400047311 */ /* 0x000e24000020d900 */
[----:B0-----:R-:W-:Y:S01]  /*2d60*/  PRMT R22, R4, 0x7610, R22 ;  /* 0x0000761004167816 */ /* 0x001fe20000000016 */
[----:B------:R-:W-:Y:S06]  /*2d70*/  BRA `(.L_x_21412) ;  /* 0x00000000009c7947 */ /* 0x000fec0003800000 */
.L_x_21424:
        /* <DEDUP_REMOVED lines=14> */
.L_x_21438:
[----:B------:R-:W-:Y:S05]  /*2e60*/  BSYNC.RECONVERGENT B0 ;  /* 0x0000000000007941 */ /* 0x000fea0003800200 */
.L_x_21437:
[----:B------:R-:W0:Y:S02]  /*2e70*/  F2I.S64.TRUNC R4, R4 ;  /* 0x0000000400047311 */ /* 0x000e24000020d900 */
[----:B0-----:R-:W-:Y:S01]  /*2e80*/  PRMT R22, R4, 0x7610, R22 ;  /* 0x0000761004167816 */ /* 0x001fe20000000016 */
[----:B------:R-:W-:Y:S06]  /*2e90*/  BRA `(.L_x_21412) ;  /* 0x0000000000547947 */ /* 0x000fec0003800000 */
.L_x_21411:
        /* <DEDUP_REMOVED lines=16> */
.L_x_21439:
[----:B------:R-:W-:Y:S01]  /*2fa0*/  PRMT R22, RZ, 0x7610, R22 ;  /* 0x00007610ff167816 */ /* 0x000fe20000000016 */
[----:B------:R-:W-:Y:S06]  /*2fb0*/  BRA `(.L_x_21412) ;  /* 0x00000000000c7947 */ /* 0x000fec0003800000 */
.L_x_21436:
[----:B------:R0:W5:Y:S01]  /*2fc0*/  LDG.E.U8 R22, desc[UR36][R6.64] ;  /* 0x0000002406167981 */ /* 0x000162000c1e1100 */
[----:B------:R-:W-:Y:S05]  /*2fd0*/  BRA `(.L_x_21412) ;  /* 0x0000000000047947 */ /* 0x000fea0003800000 */
.L_x_21435:
[----:B------:R1:W5:Y:S02]  /*2fe0*/  LDG.E.U8 R22, desc[UR36][R6.64] ;  /* 0x0000002406167981 */ /* 0x000364000c1e1100 */
.L_x_21412:
        /* <DEDUP_REMOVED lines=18> */
.L_x_21443:
[----:B------:R4:W5:Y:S01]  /*3110*/  LDG.E.U8 R23, desc[UR36][R6.64] ;  /* 0x0000002406177981 */ /* 0x000962000c1e1100 */
[----:B------:R-:W-:Y:S05]  /*3120*/  BRA `(.L_x_21445) ;  /* 0x0000000c00607947 */ /* 0x000fea0003800000 */
.L_x_21442:
        /* <DEDUP_REMOVED lines=8> */
.L_x_21447:
[----:B------:R0:W5:Y:S01]  /*31b0*/  LDG.E.U8 R23, desc[UR36][R6.64] ;  /* 0x0000002406177981 */ /* 0x000162000c1e1100 */
[----:B------:R-:W-:Y:S05]  /*31c0*/  BRA `(.L_x_21445) ;  /* 0x0000000c00387947 */ /* 0x000fea0003800000 */
.L_x_21446:
[----:B------:R0:W5:Y:S01]  /*31d0*/  LDG.E.U16 R23, desc[UR36][R6.64] ;  /* 0x0000002406177981 */ /* 0x000162000c1e1500 */
[----:B------:R-:W-:Y:S05]  /*31e0*/  BRA `(.L_x_21445) ;  /* 0x0000000c00307947 */ /* 0x000fea0003800000 */
.L_x_21441:
        /* <DEDUP_REMOVED lines=10> */
.L_x_21449:
[----:B------:R-:W2:Y:S02]  /*3290*/  LDG.E.U16 R4, desc[UR36][R6.64] ;  /* 0x0000002406047981 */ /* 0x000ea4000c1e1500 */
[----:B--2---:R-:W-:-:S06]  /*32a0*/  HADD2.F32 R4, -RZ, R4.H0_H0 ;  /* 0x20000004ff047230 */ /* 0x004fcc0000004100 */
[----:B------:R-:W0:Y:S02]  /*32b0*/  F2I.S64.TRUNC R4, R4 ;  /* 0x0000000400047311 */ /* 0x000e24000020d900 */
[----:B0-----:R-:W-:Y:S01]  /*32c0*/  PRMT R23, R4, 0x7610, R23 ;  /* 0x0000761004177816 */ /* 0x001fe20000000017 */
[----:B------:R-:W-:Y:S06]  /*32d0*/  BRA `(.L_x_21445) ;  /* 0x0000000800f47947 */ /* 0x000fec0003800000 */
.L_x_21448:
        /* <DEDUP_REMOVED lines=10> */
.L_x_21451:
[----:B------:R-:W2:Y:S02]  /*3380*/  LDG.E.U16 R6, desc[UR36][R6.64] ;  /* 0x0000002406067981 */ /* 0x000ea4000c1e1500 */
[----:B--2---:R-:W-:-:S06]  /*3390*/  HADD2.F32 R4, -RZ, R6.H0_H0 ;  /* 0x20000006ff047230 */ /* 0x004fcc0000004100 */
[----:B------:R-:W0:Y:S02]  /*33a0*/  F2I.S64.TRUNC R4, R4 ;  /* 0x0000000400047311 */ /* 0x000e24000020d900 */
[----:B0-----:R-:W-:Y:S01]  /*33b0*/  PRMT R23, R4, 0x7610, R23 ;  /* 0x0000761004177816 */ /* 0x001fe20000000017 */
[----:B------:R-:W-:Y:S06]  /*33c0*/  BRA `(.L_x_21445) ;  /* 0x0000000800b87947 */ /* 0x000fec0003800000 */
.L_x_21450:
[----:B------:R-:W2:Y:S02]  /*33d0*/  LDG.E.64 R4, desc[UR36][R6.64] ;  /* 0x0000002406047981 */ /* 0x000ea4000c1e1b00 */
[----:B--2---:R-:W0:Y:S02]  /*33e0*/  F2I.S64.F64.TRUNC R4, R4 ;  /* 0x0000000400047311 */ /* 0x004e24000030d900 */
[----:B0-----:R-:W-:Y:S01]  /*33f0*/  PRMT R23, R4, 0x7610, R23 ;  /* 0x0000761004177816 */ /* 0x001fe20000000017 */
[----:B------:R-:W-:Y:S06]  /*3400*/  BRA `(.L_x_21445) ;  /* 0x0000000800a87947 */ /* 0x000fec0003800000 */
.L_x_21440:
        /* <DEDUP_REMOVED lines=12> */
.L_x_21454:
[----:B------:R-:W2:Y:S02]  /*34d0*/  LDG.E.64 R6, desc[UR36][R6.64] ;  /* 0x0000002406067981 */ /* 0x000ea4000c1e1b00 */
[----:B--2---:R-:W0:Y:S02]  /*34e0*/  F2I.S64.F64.TRUNC R4, R6 ;  /* 0x0000000600047311 */ /* 0x004e24000030d900 */
[----:B0-----:R-:W-:Y:S01]  /*34f0*/  PRMT R23, R4, 0x7610, R23 ;  /* 0x0000761004177816 */ /* 0x001fe20000000017 */
[----:B------:R-:W-:Y:S06]  /*3500*/  BRA `(.L_x_21445) ;  /* 0x0000000800687947 */ /* 0x000fec0003800000 */
.L_x_21453:
        /* <DEDUP_REMOVED lines=27> */
.L_x_21456:
        /* <DEDUP_REMOVED lines=15> */
.L_x_21455:
[----:B------:R-:W2:Y:S02]  /*37b0*/  LDG.E.U16 R4, desc[UR36][R6.64] ;  /* 0x0000002406047981 */ /* 0x000ea4000c1e1500 */
[----:B--2---:R-:W-:-:S06]  /*37c0*/  IMAD.U32 R4, R4, 0x10000, RZ ;  /* 0x0001000004047824 */ /* 0x004fcc00078e00ff */
[----:B------:R-:W0:Y:S02]  /*37d0*/  F2I.S64.TRUNC R4, R4 ;  /* 0x0000000400047311 */ /* 0x000e24000020d900 */
[----:B0-----:R-:W-:Y:S01]  /*37e0*/  PRMT R23, R4, 0x7610, R23 ;  /* 0x0000761004177816 */ /* 0x001fe20000000017 */
[----:B------:R-:W-:Y:S06]  /*37f0*/  BRA `(.L_x_21445) ;  /* 0x0000000400ac7947 */ /* 0x000fec0003800000 */
.L_x_21452:
        /* <DEDUP_REMOVED lines=10> */
.L_x_21459:
        /* <DEDUP_REMOVED lines=21> */
.L_x_21463:
[----:B------:R-:W-:Y:S05]  /*39f0*/  BSYNC.RECONVERGENT B1 ;  /* 0x0000000000017941 */ /* 0x000fea0003800200 */
.L_x_21462:
[----:B------:R-:W-:Y:S01]  /*3a00*/  IMAD.SHL.U32 R0, R0, 0x100000, RZ ;  /* 0x0010000000007824 */ /* 0x000fe200078e00ff */
[----:B------:R-:W-:-:S04]  /*3a10*/  LEA R3, R3, 0x3b800000, 0x17 ;  /* 0x3b80000003037811 */ /* 0x000fc800078eb8ff */
[----:B------:R-:W-:-:S07]  /*3a20*/  LOP3.LUT R4, R3, R0, R7, 0xfe, !PT ;  /* 0x0000000003047212 */ /* 0x000fce00078efe07 */
.L_x_21461:
[----:B------:R-:W-:Y:S05]  /*3a30*/  BSYNC.RECONVERGENT B0 ;  /* 0x0000000000007941 */ /* 0x000fea0003800200 */
.L_x_21460:
[----:B------:R-:W0:Y:S02]  /*3a40*/  F2I.S64.TRUNC R4, R4 ;  /* 0x0000000400047311 */ /* 0x000e24000020d900 */
[----:B0-----:R-:W-:Y:S01]  /*3a50*/  PRMT R23, R4, 0x7610, R23 ;  /* 0x0000761004177816 */ /* 0x001fe20000000017 */
[----:B------:R-:W-:Y:S06]  /*3a60*/  BRA `(.L_x_21445) ;  /* 0x0000000400107947 */ /* 0x000fec0003800000 */
.L_x_21458:
        /* <DEDUP_REMOVED lines=21> */
.L_x_21467:
[----:B------:R-:W-:Y:S05]  /*3bc0*/  BSYNC.RECONVERGENT B1 ;  /* 0x0000000000017941 */ /* 0x000fea0003800200 */
.L_x_21466:
[----:B------:R-:W-:Y:S01]  /*3bd0*/  IMAD.SHL.U32 R0, R0, 0x200000, RZ ;  /* 0x0020000000007824 */ /* 0x000fe200078e00ff */
[----:B------:R-:W-:-:S04]  /*3be0*/  LEA R3, R3, 0x37800000, 0x17 ;  /* 0x3780000003037811 */ /* 0x000fc800078eb8ff */
[----:B------:R-:W-:-:S07]  /*3bf0*/  LOP3.LUT R4, R3, R0, R7, 0xfe, !PT ;  /* 0x0000000003047212 */ /* 0x000fce00078efe07 */
.L_x_21465:
[----:B------:R-:W-:Y:S05]  /*3c00*/  BSYNC.RECONVERGENT B0 ;  /* 0x0000000000007941 */ /* 0x000fea0003800200 */
.L_x_21464:
[----:B------:R-:W0:Y:S02]  /*3c10*/  F2I.S64.TRUNC R4, R4 ;  /* 0x0000000400047311 */ /* 0x000e24000020d900 */
[----:B0-----:R-:W-:Y:S01]  /*3c20*/  PRMT R23, R4, 0x7610, R23 ;  /* 0x0000761004177816 */ /* 0x001fe20000000017 */
[----:B------:R-:W-:Y:S06]  /*3c30*/  BRA `(.L_x_21445) ;  /* 0x00000000009c7947 */ /* 0x000fec0003800000 */
.L_x_21457:
        /* <DEDUP_REMOVED lines=14> */
.L_x_21471:
[----:B------:R-:W-:Y:S05]  /*3d20*/  BSYNC.RECONVERGENT B0 ;  /* 0x0000000000007941 */ /* 0x000fea0003800200 */
.L_x_21470:
[----:B------:R-:W0:Y:S02]  /*3d30*/  F2I.S64.TRUNC R4, R4 ;  /* 0x0000000400047311 */ /* 0x000e24000020d900 */
[----:B0-----:R-:W-:Y:S01]  /*3d40*/  PRMT R23, R4, 0x7610, R23 ;  /* 0x0000761004177816 */ /* 0x001fe20000000017 */
[----:B------:R-:W-:Y:S06]  /*3d50*/  BRA `(.L_x_21445) ;  /* 0x0000000000547947 */ /* 0x000fec0003800000 */
.L_x_21444:
        /* <DEDUP_REMOVED lines=16> */
.L_x_21472:
[----:B------:R-:W-:Y:S01]  /*3e60*/  PRMT R23, RZ, 0x7610, R23 ;  /* 0x00007610ff177816 */ /* 0x000fe20000000017 */
[----:B------:R-:W-:Y:S06]  /*3e70*/  BRA `(.L_x_21445) ;  /* 0x00000000000c7947 */ /* 0x000fec0003800000 */
.L_x_21469:
[----:B------:R0:W5:Y:S01]  /*3e80*/  LDG.E.U8 R23, desc[UR36][R6.64] ;  /* 0x0000002406177981 */ /* 0x000162000c1e1100 */
[----:B------:R-:W-:Y:S05]  /*3e90*/  BRA `(.L_x_21445) ;  /* 0x0000000000047947 */ /* 0x000fea0003800000 */
.L_x_21468:
[----:B------:R1:W5:Y:S02]  /*3ea0*/  LDG.E.U8 R23, desc[UR36][R6.64] ;  /* 0x0000002406177981 */ /* 0x000364000c1e1100 */
.L_x_21445:
[----:B------:R-:W-:-:S07]  /*3eb0*/  VIADD R18, R18, 0x80 ;  /* 0x0000008012127836 */ /* 0x000fce0000000000 */
.L_x_21405:
[----:B------:R-:W-:Y:S05]  /*3ec0*/  BSYNC.RECONVERGENT B6 ;  /* 0x0000000000067941 */ /* 0x000fea0003800200 */
.L_x_21404:
        /* <DEDUP_REMOVED lines=30> */
.L_x_21475:
[----:B------:R-:W0:Y:S01]  /*40b0*/  LDCU.U8 UR6, c[0x0][0x3bd] ;  /* 0x000077a0ff0677ac */ /* 0x000e220008000000 */
[----:B-12---:R-:W1:Y:S01]  /*40c0*/  LDC.64 R6, c[0x0][0x3a8] ;  /* 0x0000ea00ff067b82 */ /* 0x006e620000000a00 */
        /* <DEDUP_REMOVED lines=17> */
.L_x_21479:
[----:B------:R3:W5:Y:S01]  /*41e0*/  LDG.E.U8 R24, desc[UR36][R6.64] ;  /* 0x0000002406187981 */ /* 0x000762000c1e1100 */
[----:B------:R-:W-:Y:S05]  /*41f0*/  BRA `(.L_x_21481) ;  /* 0x0000000c00607947 */ /* 0x000fea0003800000 */
.L_x_21478:
        /* <DEDUP_REMOVED lines=8> */
.L_x_21483:
[----:B------:R2:W5:Y:S01]  /*4280*/  LDG.E.U8 R24, desc[UR36][R6.64] ;  /* 0x0000002406187981 */ /* 0x000562000c1e1100 */
[----:B------:R-:W-:Y:S05]  /*4290*/  BRA `(.L_x_21481) ;  /* 0x0000000c00387947 */ /* 0x000fea0003800000 */
.L_x_21482:
[----:B------:R0:W5:Y:S01]  /*42a0*/  LDG.E.U16 R24, desc[UR36][R6.64] ;  /* 0x0000002406187981 */ /* 0x000162000c1e1500 */
[----:B------:R-:W-:Y:S05]  /*42b0*/  BRA `(.L_x_21481) ;  /* 0x0000000c00307947 */ /* 0x000fea0003800000 */
.L_x_21477:
        /* <DEDUP_REMOVED lines=10> */
.L_x_21485:
[----:B------:R-:W2:Y:S02]  /*4360*/  LDG.E.U16 R4, desc[UR36][R6.64] ;  /* 0x0000002406047981 */ /* 0x000ea4000c1e1500 */
[----:B--2---:R-:W-:-:S06]  /*4370*/  HADD2.F32 R4, -RZ, R4.H0_H0 ;  /* 0x20000004ff047230 */ /* 0x004fcc0000004100 */
[----:B------:R-:W0:Y:S02]  /*4380*/  F2I.S64.TRUNC R4, R4 ;  /* 0x0000000400047311 */ /* 0x000e24000020d900 */
[----:B0-----:R-:W-:Y:S01]  /*4390*/  PRMT R24, R4, 0x7610, R24 ;  /* 0x0000761004187816 */ /* 0x001fe20000000018 */
[----:B------:R-:W-:Y:S06]  /*43a0*/  BRA `(.L_x_21481) ;  /* 0x0000000800f47947 */ /* 0x000fec0003800000 */
.L_x_21484:
        /* <DEDUP_REMOVED lines=10> */
.L_x_21487:
[----:B------:R-:W2:Y:S02]  /*4450*/  LDG.E.U16 R6, desc[UR36][R6.64] ;  /* 0x0000002406067981 */ /* 0x000ea4000c1e1500 */
[----:B--2---:R-:W-:-:S06]  /*4460*/  HADD2.F32 R4, -RZ, R6.H0_H0 ;  /* 0x20000006ff047230 */ /* 0x004fcc0000004100 */
[----:B------:R-:W0:Y:S02]  /*4470*/  F2I.S64.TRUNC R4, R4 ;  /* 0x0000000400047311 */ /* 0x000e24000020d900 */
[----:B0-----:R-:W-:Y:S01]  /*4480*/  PRMT R24, R4, 0x7610, R24 ;  /* 0x0000761004187816 */ /* 0x001fe20000000018 */
[----:B------:R-:W-:Y:S06]  /*4490*/  BRA `(.L_x_21481) ;  /* 0x0000000800b87947 */ /* 0x000fec0003800000 */
.L_x_21486:
[----:B------:R-:W2:Y:S02]  /*44a0*/  LDG.E.64 R4, desc[UR36][R6.64] ;  /* 0x0000002406047981 */ /* 0x000ea4000c1e1b00 */
[----:B--2---:R-:W0:Y:S02]  /*44b0*/  F2I.S64.F64.TRUNC R4, R4 ;  /* 0x0000000400047311 */ /* 0x004e24000030d900 */
[----:B0-----:R-:W-:Y:S01]  /*44c0*/  PRMT R24, R4, 0x7610, R24 ;  /* 0x0000761004187816 */ /* 0x001fe20000000018 */
[----:B------:R-:W-:Y:S06]  /*44d0*/  BRA `(.L_x_21481) ;  /* 0x0000000800a87947 */ /* 0x000fec0003800000 */
.L_x_21476:
        /* <DEDUP_REMOVED lines=12> */
.L_x_21490:
[----:B------:R-:W2:Y:S02]  /*45a0*/  LDG.E.64 R6, desc[UR36][R6.64] ;  /* 0x0000002406067981 */ /* 0x000ea4000c1e1b00 */
[----:B--2---:R-:W0:Y:S02]  /*45b0*/  F2I.S64.F64.TRUNC R4, R6 ;  /* 0x0000000600047311 */ /* 0x004e24000030d900 */
[----:B0-----:R-:W-:Y:S01]  /*45c0*/  PRMT R24, R4, 0x7610, R24 ;  /* 0x0000761004187816 */ /* 0x001fe20000000018 */
[----:B------:R-:W-:Y:S06]  /*45d0*/  BRA `(.L_x_21481) ;  /* 0x0000000800687947 */ /* 0x000fec0003800000 */
.L_x_21489:
        /* <DEDUP_REMOVED lines=27> */
.L_x_21492:
        /* <DEDUP_REMOVED lines=15> */
.L_x_21491:
[----:B------:R-:W2:Y:S02]  /*4880*/  LDG.E.U16 R4, desc[UR36][R6.64] ;  /* 0x0000002406047981 */ /* 0x000ea4000c1e1500 */
[----:B--2---:R-:W-:-:S06]  /*4890*/  IMAD.U32 R4, R4, 0x10000, RZ ;  /* 0x0001000004047824 */ /* 0x004fcc00078e00ff */
[----:B------:R-:W0:Y:S02]  /*48a0*/  F2I.S64.TRUNC R4, R4 ;  /* 0x0000000400047311 */ /* 0x000e24000020d900 */
[----:B0-----:R-:W-:Y:S01]  /*48b0*/  PRMT R24, R4, 0x7610, R24 ;  /* 0x0000761004187816 */ /* 0x001fe20000000018 */
[----:B------:R-:W-:Y:S06]  /*48c0*/  BRA `(.L_x_21481) ;  /* 0x0000000400ac7947 */ /* 0x000fec0003800000 */
.L_x_21488:
        /* <DEDUP_REMOVED lines=10> */
.L_x_21495:
        /* <DEDUP_REMOVED lines=21> */
.L_x_21499:
[----:B------:R-:W-:Y:S05]  /*4ac0*/  BSYNC.RECONVERGENT B1 ;  /* 0x0000000000017941 */ /* 0x000fea0003800200 */
.L_x_21498:
[----:B------:R-:W-:Y:S01]  /*4ad0*/  IMAD.SHL.U32 R0, R0, 0x100000, RZ ;  /* 0x0010000000007824 */ /* 0x000fe200078e00ff */
[----:B------:R-:W-:-:S04]  /*4ae0*/  LEA R3, R3, 0x3b800000, 0x17 ;  /* 0x3b80000003037811 */ /* 0x000fc800078eb8ff */
[----:B------:R-:W-:-:S07]  /*4af0*/  LOP3.LUT R4, R3, R0, R7, 0xfe, !PT ;  /* 0x0000000003047212 */ /* 0x000fce00078efe07 */
.L_x_21497:
[----:B------:R-:W-:Y:S05]  /*4b00*/  BSYNC.RECONVERGENT B0 ;  /* 0x0000000000007941 */ /* 0x000fea0003800200 */
.L_x_21496:
[----:B------:R-:W0:Y:S02]  /*4b10*/  F2I.S64.TRUNC R4, R4 ;  /* 0x0000000400047311 */ /* 0x000e24000020d900 */
[----:B0-----:R-:W-:Y:S01]  /*4b20*/  PRMT R24, R4, 0x7610, R24 ;  /* 0x0000761004187816 */ /* 0x001fe20000000018 */
[----:B------:R-:W-:Y:S06]  /*4b30*/  BRA `(.L_x_21481) ;  /* 0x0000000400107947 */ /* 0x000fec0003800000 */
.L_x_21494:
        /* <DEDUP_REMOVED lines=21> */
.L_x_21503:
[----:B------:R-:W-:Y:S05]  /*4c90*/  BSYNC.RECONVERGENT B1 ;  /* 0x0000000000017941 */ /* 0x000fea0003800200 */
.L_x_21502:
[----:B------:R-:W-:Y:S01]  /*4ca0*/  IMAD.SHL.U32 R0, R0, 0x200000, RZ ;  /* 0x0020000000007824 */ /* 0x000fe200078e00ff */
[----:B------:R-:W-:-:S04]  /*4cb0*/  LEA R3, R3, 0x37800000, 0x17 ;  /* 0x3780000003037811 */ /* 0x000fc800078eb8ff */
[----:B------:R-:W-:-:S07]  /*4cc0*/  LOP3.LUT R4, R3, R0, R7, 0xfe, !PT ;  /* 0x0000000003047212 */ /* 0x000fce00078efe07 */
.L_x_21501:
[----:B------:R-:W-:Y:S05]  /*4cd0*/  BSYNC.RECONVERGENT B0 ;  /* 0x0000000000007941 */ /* 0x000fea0003800200 */
.L_x_21500:
[----:B------:R-:W0:Y:S02]  /*4ce0*/  F2I.S64.TRUNC R4, R4 ;  /* 0x0000000400047311 */ /* 0x000e24000020d900 */
[----:B0-----:R-:W-:Y:S01]  /*4cf0*/  PRMT R24, R4, 0x7610, R24 ;  /* 0x0000761004187816 */ /* 0x001fe20000000018 */
[----:B------:R-:W-:Y:S06]  /*4d00*/  BRA `(.L_x_21481) ;  /* 0x00000000009c7947 */ /* 0x000fec0003800000 */
.L_x_21493:
        /* <DEDUP_REMOVED lines=14> */
.L_x_21507:
[----:B------:R-:W-:Y:S05]  /*4df0*/  BSYNC.RECONVERGENT B0 ;  /* 0x0000000000007941 */ /* 0x000fea0003800200 */
.L_x_21506:
[----:B------:R-:W0:Y:S02]  /*4e00*/  F2I.S64.TRUNC R4, R4 ;  /* 0x0000000400047311 */ /* 0x000e24000020d900 */
[----:B0-----:R-:W-:Y:S01]  /*4e10*/  PRMT R24, R4, 0x7610, R24 ;  /* 0x0000761004187816 */ /* 0x001fe20000000018 */
[----:B------:R-:W-:Y:S06]  /*4e20*/  BRA `(.L_x_21481) ;  /* 0x0000000000547947 */ /* 0x000fec0003800000 */
.L_x_21480:
        /* <DEDUP_REMOVED lines=16> */
.L_x_21508:
[----:B------:R-:W-:Y:S01]  /*4f30*/  PRMT R24, RZ, 0x7610, R24 ;  /* 0x00007610ff187816 */ /* 0x000fe20000000018 */
[----:B------:R-:W-:Y:S06]  /*4f40*/  BRA `(.L_x_21481) ;  /* 0x00000000000c7947 */ /* 0x000fec0003800000 */
.L_x_21505:
[----:B------:R0:W5:Y:S01]  /*4f50*/  LDG.E.U8 R24, desc[UR36][R6.64] ;  /* 0x0000002406187981 */ /* 0x000162000c1e1100 */
[----:B------:R-:W-:Y:S05]  /*4f60*/  BRA `(.L_x_21481) ;  /* 0x0000000000047947 */ /* 0x000fea0003800000 */
.L_x_21504:
[----:B------:R0:W5:Y:S02]  /*4f70*/  LDG.E.U8 R24, desc[UR36][R6.64] ;  /* 0x0000002406187981 */ /* 0x000164000c1e1100 */
.L_x_21481:
        /* <DEDUP_REMOVED lines=18> */
.L_x_21512:
[----:B------:R3:W5:Y:S01]  /*50a0*/  LDG.E.U8 R25, desc[UR36][R6.64] ;  /* 0x0000002406197981 */ /* 0x000762000c1e1100 */
[----:B------:R-:W-:Y:S05]  /*50b0*/  BRA `(.L_x_21514) ;  /* 0x0000000c00607947 */ /* 0x000fea0003800000 */
.L_x_21511:
        /* <DEDUP_REMOVED lines=8> */
.L_x_21516:
[----:B------:R0:W5:Y:S01]  /*5140*/  LDG.E.U8 R25, desc[UR36][R6.64] ;  /* 0x0000002406197981 */ /* 0x000162000c1e1100 */
[----:B------:R-:W-:Y:S05]  /*5150*/  BRA `(.L_x_21514) ;  /* 0x0000000c00387947 */ /* 0x000fea0003800000 */
.L_x_21515:
[----:B------:R0:W5:Y:S01]  /*5160*/  LDG.E.U16 R25, desc[UR36][R6.64] ;  /* 0x0000002406197981 */ /* 0x000162000c1e1500 */
[----:B------:R-:W-:Y:S05]  /*5170*/  BRA `(.L_x_21514) ;  /* 0x0000000c00307947 */ /* 0x000fea0003800000 */
.L_x_21510:
        /* <DEDUP_REMOVED lines=10> */
.L_x_21518:
[----:B------:R-:W2:Y:S02]  /*5220*/  LDG.E.U16 R4, desc[UR36][R6.64] ;  /* 0x0000002406047981 */ /* 0x000ea4000c1e1500 */
[----:B--2---:R-:W-:-:S06]  /*5230*/  HADD2.F32 R4, -RZ, R4.H0_H0 ;  /* 0x20000004ff047230 */ /* 0x004fcc0000004100 */
[----:B------:R-:W0:Y:S02]  /*5240*/  F2I.S64.TRUNC R4, R4 ;  /* 0x0000000400047311 */ /* 0x000e24000020d900 */
[----:B0-----:R-:W-:Y:S01]  /*5250*/  PRMT R25, R4, 0x7610, R25 ;  /* 0x0000761004197816 */ /* 0x001fe20000000019 */
[----:B------:R-:W-:Y:S06]  /*5260*/  BRA `(.L_x_21514) ;  /* 0x0000000800f47947 */ /* 0x000fec0003800000 */
.L_x_21517:
        /* <DEDUP_REMOVED lines=10> */
.L_x_21520:
[----:B------:R-:W2:Y:S02]  /*5310*/  LDG.E.U16 R6, desc[UR36][R6.64] ;  /* 0x0000002406067981 */ /* 0x000ea4000c1e1500 */
[----:B--2---:R-:W-:-:S06]  /*5320*/  HADD2.F32 R4, -RZ, R6.H0_H0 ;  /* 0x20000006ff047230 */ /* 0x004fcc0000004100 */
[----:B------:R-:W0:Y:S02]  /*5330*/  F2I.S64.TRUNC R4, R4 ;  /* 0x0000000400047311 */ /* 0x000e24000020d900 */
[----:B0-----:R-:W-:Y:S01]  /*5340*/  PRMT R25, R4, 0x7610, R25 ;  /* 0x0000761004197816 */ /* 0x001fe20000000019 */
[----:B------:R-:W-:Y:S06]  /*5350*/  BRA `(.L_x_21514) ;  /* 0x0000000800b87947 */ /* 0x000fec0003800000 */
.L_x_21519:
[----:B------:R-:W2:Y:S02]  /*5360*/  LDG.E.64 R4, desc[UR36][R6.64] ;  /* 0x0000002406047981 */ /* 0x000ea4000c1e1b00 */
[----:B--2---:R-:W0:Y:S02]  /*5370*/  F2I.S64.F64.TRUNC R4, R4 ;  /* 0x0000000400047311 */ /* 0x004e24000030d900 */
[----:B0-----:R-:W-:Y:S01]  /*5380*/  PRMT R25, R4, 0x7610, R25 ;  /* 0x0000761004197816 */ /* 0x001fe20000000019 */
[----:B------:R-:W-:Y:S06]  /*5390*/  BRA `(.L_x_21514) ;  /* 0x0000000800a87947 */ /* 0x000fec0003800000 */
.L_x_21509:
        /* <DEDUP_REMOVED lines=12> */
.L_x_21523:
[----:B------:R-:W2:Y:S02]  /*5460*/  LDG.E.64 R6, desc[UR36][R6.64] ;  /* 0x0000002406067981 */ /* 0x000ea4000c1e1b00 */
[----:B--2---:R-:W0:Y:S02]  /*5470*/  F2I.S64.F64.TRUNC R4, R6 ;  /* 0x0000000600047311 */ /* 0x004e24000030d900 */
[----:B0-----:R-:W-:Y:S01]  /*5480*/  PRMT R25, R4, 0x7610, R25 ;  /* 0x0000761004197816 */ /* 0x001fe20000000019 */
[----:B------:R-:W-:Y:S06]  /*5490*/  BRA `(.L_x_21514) ;  /* 0x0000000800687947 */ /* 0x000fec0003800000 */
.L_x_21522:
        /* <DEDUP_REMOVED lines=27> */
.L_x_21525:
        /* <DEDUP_REMOVED lines=15> */
.L_x_21524:
[----:B------:R-:W2:Y:S02]  /*5740*/  LDG.E.U16 R4, desc[UR36][R6.64] ;  /* 0x0000002406047981 */ /* 0x000ea4000c1e1500 */
[----:B--2---:R-:W-:-:S06]  /*5750*/  IMAD.U32 R4, R4, 0x10000, RZ ;  /* 0x0001000004047824 */ /* 0x004fcc00078e00ff */
[----:B------:R-:W0:Y:S02]  /*5760*/  F2I.S64.TRUNC R4, R4 ;  /* 0x0000000400047311 */ /* 0x000e24000020d900 */
[----:B0-----:R-:W-:Y:S01]  /*5770*/  PRMT R25, R4, 0x7610, R25 ;  /* 0x0000761004197816 */ /* 0x001fe20000000019 */
[----:B------:R-:W-:Y:S06]  /*5780*/  BRA `(.L_x_21514) ;  /* 0x0000000400ac7947 */ /* 0x000fec0003800000 */
.L_x_21521:
        /* <DEDUP_REMOVED lines=10> */
.L_x_21528:
        /* <DEDUP_REMOVED lines=21> */
.L_x_21532:
[----:B------:R-:W-:Y:S05]  /*5980*/  BSYNC.RECONVERGENT B1 ;  /* 0x0000000000017941 */ /* 0x000fea0003800200 */
.L_x_21531:
[----:B------:R-:W-:Y:S01]  /*5990*/  IMAD.SHL.U32 R0, R0, 0x100000, RZ ;  /* 0x0010000000007824 */ /* 0x000fe200078e00ff */
[----:B------:R-:W-:-:S04]  /*59a0*/  LEA R3, R3, 0x3b800000, 0x17 ;  /* 0x3b80000003037811 */ /* 0x000fc800078eb8ff */
[----:B------:R-:W-:-:S07]  /*59b0*/  LOP3.LUT R4, R3, R0, R7, 0xfe, !PT ;  /* 0x0000000003047212 */ /* 0x000fce00078efe07 */
.L_x_21530:
[----:B------:R-:W-:Y:S05]  /*59c0*/  BSYNC.RECONVERGENT B0 ;  /* 0x0000000000007941 */ /* 0x000fea0003800200 */
.L_x_21529:
[----:B------:R-:W0:Y:S02]  /*59d0*/  F2I.S64.TRUNC R4, R4 ;  /* 0x0000000400047311 */ /* 0x000e24000020d900 */
[----:B0-----:R-:W-:Y:S01]  /*59e0*/  PRMT R25, R4, 0x7610, R25 ;  /* 0x0000761004197816 */ /* 0x001fe20000000019 */
[----:B------:R-:W-:Y:S06]  /*59f0*/  BRA `(.L_x_21514) ;  /* 0x0000000400107947 */ /* 0x000fec0003800000 */
.L_x_21527:
        /* <DEDUP_REMOVED lines=21> */
.L_x_21536:
[----:B------:R-:W-:Y:S05]  /*5b50*/  BSYNC.RECONVERGENT B1 ;  /* 0x0000000000017941 */ /* 0x000fea0003800200 */
.L_x_21535:
[----:B------:R-:W-:Y:S01]  /*5b60*/  IMAD.SHL.U32 R0, R0, 0x200000, RZ ;  /* 0x0020000000007824 */ /* 0x000fe200078e00ff */
[----:B------:R-:W-:-:S04]  /*5b70*/  LEA R3, R3, 0x37800000, 0x17 ;  /* 0x3780000003037811 */ /* 0x000fc800078eb8ff */
[----:B------:R-:W-:-:S07]  /*5b80*/  LOP3.LUT R4, R3, R0, R7, 0xfe, !PT ;  /* 0x0000000003047212 */ /* 0x000fce00078efe07 */
.L_x_21534:
[----:B------:R-:W-:Y:S05]  /*5b90*/  BSYNC.RECONVERGENT B0 ;  /* 0x0000000000007941 */ /* 0x000fea0003800200 */
.L_x_21533:
[----:B------:R-:W0:Y:S02]  /*5ba0*/  F2I.S64.TRUNC R4, R4 ;  /* 0x0000000400047311 */ /* 0x000e24000020d900 */
[----:B0-----:R-:W-:Y:S01]  /*5bb0*/  PRMT R25, R4, 0x7610, R25 ;  /* 0x0000761004197816 */ /* 0x001fe20000000019 */
[----:B------:R-:W-:Y:S06]  /*5bc0*/  BRA `(.L_x_21514) ;  /* 0x00000000009c7947 */ /* 0x000fec0003800000 */
.L_x_21526:
        /* <DEDUP_REMOVED lines=14> */
.L_x_21540:
[----:B------:R-:W-:Y:S05]  /*5cb0*/  BSYNC.RECONVERGENT B0 ;  /* 0x0000000000007941 */ /* 0x000fea0003800200 */
.L_x_21539:
[----:B------:R-:W0:Y:S02]  /*5cc0*/  F2I.S64.TRUNC R4, R4 ;  /* 0x0000000400047311 */ /* 0x000e24000020d900 */
[----:B0-----:R-:W-:Y:S01]  /*5cd0*/  PRMT R25, R4, 0x7610, R25 ;  /* 0x0000761004197816 */ /* 0x001fe20000000019 */
[----:B------:R-:W-:Y:S06]  /*5ce0*/  BRA `(.L_x_21514) ;  /* 0x0000000000547947 */ /* 0x000fec0003800000 */
.L_x_21513:
        /* <DEDUP_REMOVED lines=16> */
.L_x_21541:
[----:B------:R-:W-:Y:S01]  /*5df0*/  PRMT R25, RZ, 0x7610, R25 ;  /* 0x00007610ff197816 */ /* 0x000fe20000000019 */
[----:B------:R-:W-:Y:S06]  /*5e00*/  BRA `(.L_x_21514) ;  /* 0x00000000000c7947 */ /* 0x000fec0003800000 */
.L_x_21538:
[----:B------:R0:W5:Y:S01]  /*5e10*/  LDG.E.U8 R25, desc[UR36][R6.64] ;  /* 0x0000002406197981 */ /* 0x000162000c1e1100 */
[----:B------:R-:W-:Y:S05]  /*5e20*/  BRA `(.L_x_21514) ;  /* 0x0000000000047947 */ /* 0x000fea0003800000 */
.L_x_21537:
[----:B------:R1:W5:Y:S02]  /*5e30*/  LDG.E.U8 R25, desc[UR36][R6.64] ;  /* 0x0000002406197981 */ /* 0x000364000c1e1100 */
.L_x_21514:
[----:B------:R-:W-:-:S07]  /*5e40*/  VIADD R18, R18, 0x80 ;  /* 0x0000008012127836 */ /* 0x000fce0000000000 */
.L_x_21474:
[----:B------:R-:W-:Y:S05]  /*5e50*/  BSYNC.RECONVERGENT B6 ;  /* 0x0000000000067941 */ /* 0x000fea0003800200 */
.L_x_21473:
        /* <DEDUP_REMOVED lines=30> */
.L_x_21544:
        /* <DEDUP_REMOVED lines=19> */
.L_x_21548:
[----:B------:R0:W5:Y:S01]  /*6170*/  LDG.E.U8 R27, desc[UR36][R6.64] ;  /* 0x00000024061b7981 */ /* 0x000162000c1e1100 */
[----:B------:R-:W-:Y:S05]  /*6180*/  BRA `(.L_x_21550) ;  /* 0x0000000c00607947 */ /* 0x000fea0003800000 */
.L_x_21547:
        /* <DEDUP_REMOVED lines=8> */
.L_x_21552:
[----:B------:R3:W5:Y:S01]  /*6210*/  LDG.E.U8 R27, desc[UR36][R6.64] ;  /* 0x00000024061b7981 */ /* 0x000762000c1e1100 */
[----:B------:R-:W-:Y:S05]  /*6220*/  BRA `(.L_x_21550) ;  /* 0x0000000c00387947 */ /* 0x000fea0003800000 */
.L_x_21551:
[----:B------:R2:W5:Y:S01]  /*6230*/  LDG.E.U16 R27, desc[UR36][R6.64] ;  /* 0x00000024061b7981 */ /* 0x000562000c1e1500 */
[----:B------:R-:W-:Y:S05]  /*6240*/  BRA `(.L_x_21550) ;  /* 0x0000000c00307947 */ /* 0x000fea0003800000 */
.L_x_21546:
        /* <DEDUP_REMOVED lines=10> */
.L_x_21554:
[----:B------:R-:W2:Y:S02]  /*62f0*/  LDG.E.U16 R4, desc[UR36][R6.64] ;  /* 0x0000002406047981 */ /* 0x000ea4000c1e1500 */
[----:B--2---:R-:W-:-:S06]  /*6300*/  HADD2.F32 R4, -RZ, R4.H0_H0 ;  /* 0x20000004ff047230 */ /* 0x004fcc0000004100 */
[----:B------:R-:W0:Y:S02]  /*6310*/  F2I.S64.TRUNC R4, R4 ;  /* 0x0000000400047311 */ /* 0x000e24000020d900 */
[----:B0-----:R-:W-:Y:S01]  /*6320*/  PRMT R27, R4, 0x7610, R27 ;  /* 0x00007610041b7816 */ /* 0x001fe2000000001b */
[----:B------:R-:W-:Y:S06]  /*6330*/  BRA `(.L_x_21550) ;  /* 0x0000000800f47947 */ /* 0x000fec0003800000 */
.L_x_21553:
        /* <DEDUP_REMOVED lines=10> */
.L_x_21556:
[----:B------:R-:W2:Y:S02]  /*63e0*/  LDG.E.U16 R6, desc[UR36][R6.64] ;  /* 0x0000002406067981 */ /* 0x000ea4000c1e1500 */
[----:B--2---:R-:W-:-:S06]  /*63f0*/  HADD2.F32 R4, -RZ, R6.H0_H0 ;  /* 0x20000006ff047230 */ /* 0x004fcc0000004100 */
[----:B------:R-:W0:Y:S02]  /*6400*/  F2I.S64.TRUNC R4, R4 ;  /* 0x0000000400047311 */ /* 0x000e24000020d900 */
[----:B0-----:R-:W-:Y:S01]  /*6410*/  PRMT R27, R4, 0x7610, R27 ;  /* 0x00007610041b7816 */ /* 0x001fe2000000001b */
[----:B------:R-:W-:Y:S06]  /*6420*/  BRA `(.L_x_21550) ;  /* 0x0000000800b87947 */ /* 0x000fec0003800000 */
.L_x_21555:
[----:B------:R-:W2:Y:S02]  /*6430*/  LDG.E.64 R4, desc[UR36][R6.64] ;  /* 0x0000002406047981 */ /* 0x000ea4000c1e1b00 */
[----:B--2---:R-:W0:Y:S02]  /*6440*/  F2I.S64.F64.TRUNC R4, R4 ;  /* 0x0000000400047311 */ /* 0x004e24000030d900 */
[----:B0-----:R-:W-:Y:S01]  /*6450*/  PRMT R27, R4, 0x7610, R27 ;  /* 0x00007610041b7816 */ /* 0x001fe2000000001b */
[----:B------:R-:W-:Y:S06]  /*6460*/  BRA `(.L_x_21550) ;  /* 0x0000000800a87947 */ /* 0x000fec0003800000 */
.L_x_21545:
        /* <DEDUP_REMOVED lines=12> */
.L_x_21559:
[----:B------:R-:W2:Y:S02]  /*6530*/  LDG.E.64 R6, desc[UR36][R6.64] ;  /* 0x0000002406067981 */ /* 0x000ea4000c1e1b00 */
[----:B--2---:R-:W0:Y:S02]  /*6540*/  F2I.S64.F64.TRUNC R4, R6 ;  /* 0x0000000600047311 */ /* 0x004e24000030d900 */
[----:B0-----:R-:W-:Y:S01]  /*6550*/  PRMT R27, R4, 0x7610, R27 ;  /* 0x00007610041b7816 */ /* 0x001fe2000000001b */
[----:B------:R-:W-:Y:S06]  /*6560*/  BRA `(.L_x_21550) ;  /* 0x0000000800687947 */ /* 0x000fec0003800000 */
.L_x_21558:
        /* <DEDUP_REMOVED lines=27> */
.L_x_21561:
        /* <DEDUP_REMOVED lines=15> */
.L_x_21560:
[----:B------:R-:W2:Y:S02]  /*6810*/  LDG.E.U16 R4, desc[UR36][R6.64] ;  /* 0x0000002406047981 */ /* 0x000ea4000c1e1500 */
[----:B--2---:R-:W-:-:S06]  /*6820*/  IMAD.U32 R4, R4, 0x10000, RZ ;  /* 0x0001000004047824 */ /* 0x004fcc00078e00ff */
[----:B------:R-:W0:Y:S02]  /*6830*/  F2I.S64.TRUNC R4, R4 ;  /* 0x0000000400047311 */ /* 0x000e24000020d900 */
[----:B0-----:R-:W-:Y:S01]  /*6840*/  PRMT R27, R4, 0x7610, R27 ;  /* 0x00007610041b7816 */ /* 0x001fe2000000001b */
[----:B------:R-:W-:Y:S06]  /*6850*/  BRA `(.L_x_21550) ;  /* 0x0000000400ac7947 */ /* 0x000fec0003800000 */
.L_x_21557:
        /* <DEDUP_REMOVED lines=10> */
.L_x_21564:
        /* <DEDUP_REMOVED lines=21> */
.L_x_21568:
[----:B------:R-:W-:Y:S05]  /*6a50*/  BSYNC.RECONVERGENT B1 ;  /* 0x0000000000017941 */ /* 0x000fea0003800200 */
.L_x_21567:
[----:B------:R-:W-:Y:S01]  /*6a60*/  IMAD.SHL.U32 R0, R0, 0x100000, RZ ;  /* 0x0010000000007824 */ /* 0x000fe200078e00ff */
[----:B------:R-:W-:-:S04]  /*6a70*/  LEA R3, R3, 0x3b800000, 0x17 ;  /* 0x3b80000003037811 */ /* 0x000fc800078eb8ff */
[----:B------:R-:W-:-:S07]  /*6a80*/  LOP3.LUT R4, R3, R0, R7, 0xfe, !PT ;  /* 0x0000000003047212 */ /* 0x000fce00078efe07 */
.L_x_21566:
[----:B------:R-:W-:Y:S05]  /*6a90*/  BSYNC.RECONVERGENT B0 ;  /* 0x0000000000007941 */ /* 0x000fea0003800200 */
.L_x_21565:
[----:B------:R-:W0:Y:S02]  /*6aa0*/  F2I.S64.TRUNC R4, R4 ;  /* 0x0000000400047311 */ /* 0x000e24000020d900 */
[----:B0-----:R-:W-:Y:S01]  /*6ab0*/  PRMT R27, R4, 0x7610, R27 ;  /* 0x00007610041b7816 */ /* 0x001fe2000000001b */
[----:B------:R-:W-:Y:S06]  /*6ac0*/  BRA `(.L_x_21550) ;  /* 0x0000000400107947 */ /* 0x000fec0003800000 */
.L_x_21563:
        /* <DEDUP_REMOVED lines=21> */
.L_x_21572:
[----:B------:R-:W-:Y:S05]  /*6c20*/  BSYNC.RECONVERGENT B1 ;  /* 0x0000000000017941 */ /* 0x000fea0003800200 */
.L_x_21571:
[----:B------:R-:W-:Y:S01]  /*6c30*/  IMAD.SHL.U32 R0, R0, 0x200000, RZ ;  /* 0x0020000000007824 */ /* 0x000fe200078e00ff */
[----:B------:R-:W-:-:S04]  /*6c40*/  LEA R3, R3, 0x37800000, 0x17 ;  /* 0x3780000003037811 */ /* 0x000fc800078eb8ff */
[----:B------:R-:W-:-:S07]  /*6c50*/  LOP3.LUT R4, R3, R0, R7, 0xfe, !PT ;  /* 0x0000000003047212 */ /* 0x000fce00078efe07 */
.L_x_21570:
[----:B------:R-:W-:Y:S05]  /*6c60*/  BSYNC.RECONVERGENT B0 ;  /* 0x0000000000007941 */ /* 0x000fea0003800200 */
.L_x_21569:
[----:B------:R-:W0:Y:S02]  /*6c70*/  F2I.S64.TRUNC R4, R4 ;  /* 0x0000000400047311 */ /* 0x000e24000020d900 */
[----:B0-----:R-:W-:Y:S01]  /*6c80*/  PRMT R27, R4, 0x7610, R27 ;  /* 0x00007610041b7816 */ /* 0x001fe2000000001b */
[----:B------:R-:W-:Y:S06]  /*6c90*/  BRA `(.L_x_21550) ;  /* 0x00000000009c7947 */ /* 0x000fec0003800000 */
.L_x_21562:
        /* <DEDUP_REMOVED lines=14> */
.L_x_21576:
[----:B------:R-:W-:Y:S05]  /*6d80*/  BSYNC.RECONVERGENT B0 ;  /* 0x0000000000007941 */ /* 0x000fea0003800200 */
.L_x_21575:
[----:B------:R-:W0:Y:S02]  /*6d90*/  F2I.S64.TRUNC R4, R4 ;  /* 0x0000000400047311 */ /* 0x000e24000020d900 */
[----:B0-----:R-:W-:Y:S01]  /*6da0*/  PRMT R27, R4, 0x7610, R27 ;  /* 0x00007610041b7816 */ /* 0x001fe2000000001b */
[----:B------:R-:W-:Y:S06]  /*6db0*/  BRA `(.L_x_21550) ;  /* 0x0000000000547947 */ /* 0x000fec0003800000 */
.L_x_21549:
        /* <DEDUP_REMOVED lines=16> */
.L_x_21577:
[----:B------:R-:W-:Y:S01]  /*6ec0*/  PRMT R27, RZ, 0x7610, R27 ;  /* 0x00007610ff1b7816 */ /* 0x000fe2000000001b */
[----:B------:R-:W-:Y:S06]  /*6ed0*/  BRA `(.L_x_21550) ;  /* 0x00000000000c7947 */ /* 0x000fec0003800000 */
.L_x_21574:
[----:B------:R0:W5:Y:S01]  /*6ee0*/  LDG.E.U8 R27, desc[UR36][R6.64] ;  /* 0x00000024061b7981 */ /* 0x000162000c1e1100 */
[----:B------:R-:W-:Y:S05]  /*6ef0*/  BRA `(.L_x_21550) ;  /* 0x0000000000047947 */ /* 0x000fea0003800000 */
.L_x_21573:
[----:B------:R0:W5:Y:S02]  /*6f00*/  LDG.E.U8 R27, desc[UR36][R6.64] ;  /* 0x00000024061b7981 */ /* 0x000164000c1e1100 */
.L_x_21550:
[----:B------:R-:W1:Y:S01]  /*6f10*/  LDCU.U8 UR6, c[0x0][0x3be] ;  /* 0x000077c0ff0677ac */ /* 0x000e620008000000 */
[----:B------:R-:W0:Y:S01]  /*6f20*/  LDC.64 R4, c[0x0][0x3b0] ;  /* 0x0000ec00ff047b82 */ /* 0x000e220000000a00 */
[----:B------:R-:W0:Y:S01]  /*6f30*/  LDCU UR5, c[0x0][0x3c8] ;  /* 0x00007900ff0577ac */ /* 0x000e220008000800 */
[----:B-1----:R-:W-:-:S04]  /*6f40*/  UPRMT UR4, UR6, 0x9910, URZ ;  /* 0x0000991006047896 */ /* 0x002fc800080000ff */
[----:B------:R-:W-:Y:S01]  /*6f50*/  UISETP.GT.AND UP0, UPT, UR4, 0x9, UPT ;  /* 0x000000090400788c */ /* 0x000fe2000bf04270 */
[----:B0-234-:R-:W-:-:S05]  /*6f60*/  IMAD R7, R17, UR5, RZ ;  /* 0x0000000511077c24 */ /* 0x01dfca000f8e02ff */
        /* <DEDUP_REMOVED lines=13> */
.L_x_21581:
[----:B------:R0:W5:Y:S01]  /*7040*/  LDG.E.U8 R26, desc[UR36][R6.64] ;  /* 0x00000024061a7981 */ /* 0x000162000c1e1100 */
[----:B------:R-:W-:Y:S05]  /*7050*/  BRA `(.L_x_21543) ;  /* 0x0000000c005c7947 */ /* 0x000fea0003800000 */
.L_x_21580:
        /* <DEDUP_REMOVED lines=8> */
.L_x_21584:
[----:B------:R0:W5:Y:S01]  /*70e0*/  LDG.E.U8 R26, desc[UR36][R6.64] ;  /* 0x00000024061a7981 */ /* 0x000162000c1e1100 */
[----:B------:R-:W-:Y:S05]  /*70f0*/  BRA `(.L_x_21543) ;  /* 0x0000000c00347947 */ /* 0x000fea0003800000 */
.L_x_21583:
[----:B------:R0:W5:Y:S01]  /*7100*/  LDG.E.U16 R26, desc[UR36][R6.64] ;  /* 0x00000024061a7981 */ /* 0x000162000c1e1500 */
[----:B------:R-:W-:Y:S05]  /*7110*/  BRA `(.L_x_21543) ;  /* 0x0000000c002c7947 */ /* 0x000fea0003800000 */
.L_x_21579:
        /* <DEDUP_REMOVED lines=10> */
.L_x_21586:
[----:B------:R-:W2:Y:S02]  /*71c0*/  LDG.E.U16 R4, desc[UR36][R6.64] ;  /* 0x0000002406047981 */ /* 0x000ea4000c1e1500 */
[----:B--2---:R-:W-:-:S06]  /*71d0*/  HADD2.F32 R4, -RZ, R4.H0_H0 ;  /* 0x20000004ff047230 */ /* 0x004fcc0000004100 */
[----:B------:R-:W0:Y:S02]  /*71e0*/  F2I.S64.TRUNC R4, R4 ;  /* 0x0000000400047311 */ /* 0x000e24000020d900 */
[----:B0-----:R-:W-:Y:S01]  /*71f0*/  PRMT R26, R4, 0x7610, R26 ;  /* 0x00007610041a7816 */ /* 0x001fe2000000001a */
[----:B------:R-:W-:Y:S06]  /*7200*/  BRA `(.L_x_21543) ;  /* 0x0000000800f07947 */ /* 0x000fec0003800000 */
.L_x_21585:
        /* <DEDUP_REMOVED lines=10> */
.L_x_21588:
[----:B------:R-:W2:Y:S02]  /*72b0*/  LDG.E.U16 R6, desc[UR36][R6.64] ;  /* 0x0000002406067981 */ /* 0x000ea4000c1e1500 */
[----:B--2---:R-:W-:-:S06]  /*72c0*/  HADD2.F32 R4, -RZ, R6.H0_H0 ;  /* 0x20000006ff047230 */ /* 0x004fcc0000004100 */
[----:B------:R-:W0:Y:S02]  /*72d0*/  F2I.S64.TRUNC R4, R4 ;  /* 0x0000000400047311 */ /* 0x000e24000020d900 */
[----:B0-----:R-:W-:Y:S01]  /*72e0*/  PRMT R26, R4, 0x7610, R26 ;  /* 0x00007610041a7816 */ /* 0x001fe2000000001a */
[----:B------:R-:W-:Y:S06]  /*72f0*/  BRA `(.L_x_21543) ;  /* 0x0000000800b47947 */ /* 0x000fec0003800000 */
.L_x_21587:
[----:B------:R-:W2:Y:S02]  /*7300*/  LDG.E.64 R4, desc[UR36][R6.64] ;  /* 0x0000002406047981 */ /* 0x000ea4000c1e1b00 */
[----:B--2---:R-:W0:Y:S02]  /*7310*/  F2I.S64.F64.TRUNC R4, R4 ;  /* 0x0000000400047311 */ /* 0x004e24000030d900 */
[----:B0-----:R-:W-:Y:S01]  /*7320*/  PRMT R26, R4, 0x7610, R26 ;  /* 0x00007610041a7816 */ /* 0x001fe2000000001a */
[----:B------:R-:W-:Y:S06]  /*7330*/  BRA `(.L_x_21543) ;  /* 0x0000000800a47947 */ /* 0x000fec0003800000 */
.L_x_21578:
        /* <DEDUP_REMOVED lines=12> */
.L_x_21591:
[----:B------:R-:W2:Y:S02]  /*7400*/  LDG.E.64 R6, desc[UR36][R6.64] ;  /* 0x0000002406067981 */ /* 0x000ea4000c1e1b00 */
[----:B--2---:R-:W0:Y:S02]  /*7410*/  F2I.S64.F64.TRUNC R4, R6 ;  /* 0x0000000600047311 */ /* 0x004e24000030d900 */
[----:B0-----:R-:W-:Y:S01]  /*7420*/  PRMT R26, R4, 0x7610, R26 ;  /* 0x00007610041a7816 */ /* 0x001fe2000000001a */
[----:B------:R-:W-:Y:S06]  /*7430*/  BRA `(.L_x_21543) ;  /* 0x0000000800647947 */ /* 0x000fec0003800000 */
.L_x_21590:
        /* <DEDUP_REMOVED lines=27> */
.L_x_21593:
        /* <DEDUP_REMOVED lines=15> */
.L_x_21592:
[----:B------:R-:W2:Y:S02]  /*76e0*/  LDG.E.U16 R4, desc[UR36][R6.64] ;  /* 0x0000002406047981 */ /* 0x000ea4000c1e1500 */
[----:B--2---:R-:W-:-:S06]  /*76f0*/  IMAD.U32 R4, R4, 0x10000, RZ ;  /* 0x0001000004047824 */ /* 0x004fcc00078e00ff */
[----:B------:R-:W0:Y:S02]  /*7700*/  F2I.S64.TRUNC R4, R4 ;  /* 0x0000000400047311 */ /* 0x000e24000020d900 */
[----:B0-----:R-:W-:Y:S01]  /*7710*/  PRMT R26, R4, 0x7610, R26 ;  /* 0x00007610041a7816 */ /* 0x001fe2000000001a */
[----:B------:R-:W-:Y:S06]  /*7720*/  BRA `(.L_x_21543) ;  /* 0x0000000400a87947 */ /* 0x000fec0003800000 */
.L_x_21589:
        /* <DEDUP_REMOVED lines=10> */
.L_x_21596:
        /* <DEDUP_REMOVED lines=21> */
.L_x_21600:
[----:B------:R-:W-:Y:S05]  /*7920*/  BSYNC.RECONVERGENT B1 ;  /* 0x0000000000017941 */ /* 0x000fea0003800200 */
.L_x_21599:
[----:B------:R-:W-:Y:S01]  /*7930*/  IMAD.SHL.U32 R0, R0, 0x100000, RZ ;  /* 0x0010000000007824 */ /* 0x000fe200078e00ff */
[----:B------:R-:W-:-:S04]  /*7940*/  LEA R3, R3, 0x3b800000, 0x17 ;  /* 0x3b80000003037811 */ /* 0x000fc800078eb8ff */
[----:B------:R-:W-:-:S07]  /*7950*/  LOP3.LUT R4, R3, R0, R7, 0xfe, !PT ;  /* 0x0000000003047212 */ /* 0x000fce00078efe07 */
.L_x_21598:
[----:B------:R-:W-:Y:S05]  /*7960*/  BSYNC.RECONVERGENT B0 ;  /* 0x0000000000007941 */ /* 0x000fea0003800200 */
.L_x_21597:
[----:B------:R-:W0:Y:S02]  /*7970*/  F2I.S64.TRUNC R4, R4 ;  /* 0x0000000400047311 */ /* 0x000e24000020d900 */
[----:B0-----:R-:W-:Y:S01]  /*7980*/  PRMT R26, R4, 0x7610, R26 ;  /* 0x00007610041a7816 */ /* 0x001fe2000000001a */
[----:B------:R-:W-:Y:S06]  /*7990*/  BRA `(.L_x_21543) ;  /* 0x00000004000c7947 */ /* 0x000fec0003800000 */
.L_x_21595:
        /* <DEDUP_REMOVED lines=21> */
.L_x_21604:
[----:B------:R-:W-:Y:S05]  /*7af0*/  BSYNC.RECONVERGENT B1 ;  /* 0x0000000000017941 */ /* 0x000fea0003800200 */
.L_x_21603:
[----:B------:R-:W-:Y:S01]  /*7b00*/  IMAD.SHL.U32 R0, R0, 0x200000, RZ ;  /* 0x0020000000007824 */ /* 0x000fe200078e00ff */
[----:B------:R-:W-:-:S04]  /*7b10*/  LEA R3, R3, 0x37800000, 0x17 ;  /* 0x3780000003037811 */ /* 0x000fc800078eb8ff */
[----:B------:R-:W-:-:S07]  /*7b20*/  LOP3.LUT R4, R3, R0, R7, 0xfe, !PT ;  /* 0x0000000003047212 */ /* 0x000fce00078efe07 */
.L_x_21602:
[----:B------:R-:W-:Y:S05]  /*7b30*/  BSYNC.RECONVERGENT B0 ;  /* 0x0000000000007941 */ /* 0x000fea0003800200 */
.L_x_21601:
[----:B------:R-:W0:Y:S02]  /*7b40*/  F2I.S64.TRUNC R4, R4 ;  /* 0x0000000400047311 */ /* 0x000e24000020d900 */
[----:B0-----:R-:W-:Y:S01]  /*7b50*/  PRMT R26, R4, 0x7610, R26 ;  /* 0x00007610041a7816 */ /* 0x001fe2000000001a */
[----:B------:R-:W-:Y:S06]  /*7b60*/  BRA `(.L_x_21543) ;  /* 0x0000000000987947 */ /* 0x000fec0003800000 */
.L_x_21594:
        /* <DEDUP_REMOVED lines=14> */
.L_x_21608:
[----:B------:R-:W-:Y:S05]  /*7c50*/  BSYNC.RECONVERGENT B0 ;  /* 0x0000000000007941 */ /* 0x000fea0003800200 */
.L_x_21607:
[----:B------:R-:W0:Y:S02]  /*7c60*/  F2I.S64.TRUNC R4, R4 ;  /* 0x0000000400047311 */ /* 0x000e24000020d900 */
[----:B0-----:R-:W-:Y:S01]  /*7c70*/  PRMT R26, R4, 0x7610, R26 ;  /* 0x00007610041a7816 */ /* 0x001fe2000000001a */
[----:B------:R-:W-:Y:S06]  /*7c80*/  BRA `(.L_x_21543) ;  /* 0x0000000000507947 */ /* 0x000fec0003800000 */
.L_x_21582:
        /* <DEDUP_REMOVED lines=16> */
.L_x_21609:
[----:B------:R-:W-:Y:S05]  /*7d90*/  BRA `(.L_x_21543) ;  /* 0x00000000000c7947 */ /* 0x000fea0003800000 */
.L_x_21606:
[----:B------:R0:W5:Y:S01]  /*7da0*/  LDG.E.U8 R26, desc[UR36][R6.64] ;  /* 0x00000024061a7981 */ /* 0x000162000c1e1100 */
[----:B------:R-:W-:Y:S05]  /*7db0*/  BRA `(.L_x_21543) ;  /* 0x0000000000047947 */ /* 0x000fea0003800000 */
.L_x_21605:
[----:B------:R0:W5:Y:S02]  /*7dc0*/  LDG.E.U8 R26, desc[UR36][R6.64] ;  /* 0x00000024061a7981 */ /* 0x000164000c1e1100 */
.L_x_21543:
[----:B------:R-:W-:Y:S05]  /*7dd0*/  BSYNC.RECONVERGENT B6 ;  /* 0x0000000000067941 */ /* 0x000fea0003800200 */
.L_x_21542:
[----:B------:R-:W1:Y:S01]  /*7de0*/  LDCU.U8 UR4, c[0x0][0x388] ;  /* 0x00007100ff0477ac */ /* 0x000e620008000000 */
[----:B-----5:R-:W-:Y:S01]  /*7df0*/  PRMT R0, R16, 0x9910, RZ ;  /* 0x0000991010007816 */ /* 0x020fe200000000ff */
[----:B------:R-:W-:Y:S01]  /*7e00*/  BSSY.RECONVERGENT B8, `(.L_x_21610) ;  /* 0x00002ed000087945 */ /* 0x000fe20003800200 */
[----:B------:R-:W-:Y:S01]  /*7e10*/  PRMT R3, R2, 0x9910, RZ ;  /* 0x0000991002037816 */ /* 0x000fe200000000ff */
[----:B------:R-:W1:Y:S01]  /*7e20*/  LDC.U8 R16, c[0x0][0x3cc] ;  /* 0x0000f300ff107b82 */ /* 0x000e620000000000 */
[----:B------:R-:W-:Y:S01]  /*7e30*/  PRMT R22, R22, 0x9910, RZ ;  /* 0x0000991016167816 */ /* 0x000fe200000000ff */
[----:B------:R-:W-:Y:S01]  /*7e40*/  IMAD.MOV.U32 R2, RZ, RZ, R0 ;  /* 0x000000ffff027224 */ /* 0x000fe200078e0000 */
[----:B0--34-:R-:W-:Y:S01]  /*7e50*/  PRMT R4, R24, 0x9910, RZ ;  /* 0x0000991018047816 */ /* 0x019fe200000000ff */
[----:B------:R-:W-:Y:S01]  /*7e60*/  IMAD.MOV.U32 R0, RZ, RZ, R3 ;  /* 0x000000ffff007224 */ /* 0x000fe200078e0003 */
[----:B------:R-:W-:Y:S01]  /*7e70*/  PRMT R5, R27, 0x9910, RZ ;  /* 0x000099101b057816 */ /* 0x000fe200000000ff */
[----:B------:R-:W-:Y:S01]  /*7e80*/  IMAD.MOV.U32 R3, RZ, RZ, R22 ;  /* 0x000000ffff037224 */ /* 0x000fe200078e0016 */
[----:B------:R-:W-:Y:S01]  /*7e90*/  ISETP.GE.AND P0, PT, R28, R29, PT ;  /* 0x0000001d1c00720c */ /* 0x000fe20003f06270 */
[----:B------:R-:W-:Y:S01]  /*7ea0*/  BSSY.RELIABLE B7, `(.L_x_21611) ;  /* 0x00001f6000077945 */ /* 0x000fe20003800100 */
[----:B------:R-:W-:-:S02]  /*7eb0*/  PRMT R17, R25, 0x9910, RZ ;  /* 0x0000991019117816 */ /* 0x000fc400000000ff */
[----:B------:R-:W-:Y:S02]  /*7ec0*/  PRMT R18, R23, 0x9910, RZ ;  /* 0x0000991017127816 */ /* 0x000fe400000000ff */
[----:B-12---:R-:W-:Y:S01]  /*7ed0*/  PRMT R6, R26, 0x9910, RZ ;  /* 0x000099101a067816 */ /* 0x006fe200000000ff */
        /* <DEDUP_REMOVED lines=40> */
.L_x_21617:
[----:B------:R0:W-:Y:S01]  /*8160*/  STG.E.U8 desc[UR36][R8.64], R3 ;  /* 0x0000000308007986 */ /* 0x0001e2000c101124 */
[----:B------:R-:W-:Y:S05]  /*8170*/  BRA `(.L_x_21619) ;  /* 0x0000000c00547947 */ /* 0x000fea0003800000 */
.L_x_21616:
        /* <DEDUP_REMOVED lines=10> */
.L_x_21621:
[----:B------:R-:W-:-:S05]  /*8220*/  LOP3.LUT R3, R3, 0xff, RZ, 0xc0, !PT ;  /* 0x000000ff03037812 */ /* 0x000fca00078ec0ff */
[----:B------:R0:W-:Y:S01]  /*8230*/  STG.E desc[UR36][R8.64], R3 ;  /* 0x0000000308007986 */ /* 0x0001e2000c101924 */
[----:B------:R-:W-:Y:S05]  /*8240*/  BRA `(.L_x_21619) ;  /* 0x0000000c00207947 */ /* 0x000fea0003800000 */
.L_x_21620:
[----:B------:R-:W-:-:S05]  /*8250*/  LOP3.LUT R3, R3, 0xff, RZ, 0xc0, !PT ;  /* 0x000000ff03037812 */ /* 0x000fca00078ec0ff */
[----:B------:R0:W-:Y:S01]  /*8260*/  STG.E.U16 desc[UR36][R8.64], R3 ;  /* 0x0000000308007986 */ /* 0x0001e2000c101524 */
[----:B------:R-:W-:Y:S05]  /*8270*/  BRA `(.L_x_21619) ;  /* 0x0000000c00147947 */ /* 0x000fea0003800000 */
.L_x_21615:
        /* <DEDUP_REMOVED lines=10> */
.L_x_21623:
[----:B------:R-:W-:-:S04]  /*8320*/  LOP3.LUT R3, R3, 0xff, RZ, 0xc0, !PT ;  /* 0x000000ff03037812 */ /* 0x000fc800078ec0ff */
[----:B------:R-:W0:Y:S02]  /*8330*/  I2F.U16 R0, R3 ;  /* 0x0000000300007306 */ /* 0x000e240000101000 */
[----:B0-----:R-:W-:-:S05]  /*8340*/  F2FP.F16.F32.PACK_AB R0, RZ, R0 ;  /* 0x00000000ff00723e */ /* 0x001fca00000000ff */
[----:B------:R0:W-:Y:S01]  /*8350*/  STG.E.U16 desc[UR36][R8.64], R0 ;  /* 0x0000000008007986 */ /* 0x0001e2000c101524 */
[----:B------:R-:W-:Y:S05]  /*8360*/  BRA `(.L_x_21619) ;  /* 0x0000000800d87947 */ /* 0x000fea0003800000 */
.L_x_21622:
        /* <DEDUP_REMOVED lines=11> */
.L_x_21625:
[----:B------:R-:W-:-:S06]  /*8420*/  LOP3.LUT R3, R3, 0xff, RZ, 0xc0, !PT ;  /* 0x000000ff03037812 */ /* 0x000fcc00078ec0ff */
[----:B------:R-:W0:Y:S02]  /*8430*/  I2F.U16 R3, R3 ;  /* 0x0000000300037306 */ /* 0x000e240000101000 */
[----:B0-----:R-:W-:-:S04]  /*8440*/  F2FP.F16.F32.PACK_AB R3, RZ, R3 ;  /* 0x00000003ff03723e */ /* 0x001fc800000000ff */
[----:B------:R-:W-:-:S05]  /*8450*/  PRMT R3, R3, 0x5410, RZ ;  /* 0x0000541003037816 */ /* 0x000fca00000000ff */
[----:B------:R3:W-:Y:S01]  /*8460*/  STG.E desc[UR36][R8.64], R3 ;  /* 0x0000000308007986 */ /* 0x0007e2000c101924 */
[----:B------:R-:W-:Y:S05]  /*8470*/  BRA `(.L_x_21619) ;  /* 0x0000000800947947 */ /* 0x000fea0003800000 */
.L_x_21624:
[----:B------:R-:W-:-:S06]  /*8480*/  LOP3.LUT R4, R3, 0xff, RZ, 0xc0, !PT ;  /* 0x000000ff03047812 */ /* 0x000fcc00078ec0ff */
[----:B------:R-:W0:Y:S02]  /*8490*/  I2F.F64.U16 R4, R4 ;  /* 0x0000000400047312 */ /* 0x000e240000101800 */
[----:B0-----:R4:W-:Y:S01]  /*84a0*/  STG.E.64 desc[UR36][R8.64], R4 ;  /* 0x0000000408007986 */ /* 0x0019e2000c101b24 */
[----:B------:R-:W-:Y:S05]  /*84b0*/  BRA `(.L_x_21619) ;  /* 0x0000000800847947 */ /* 0x000fea0003800000 */
.L_x_21614:
        /* <DEDUP_REMOVED lines=12> */
.L_x_21628:
[----:B------:R-:W-:Y:S02]  /*8580*/  LOP3.LUT R4, R3, 0xff, RZ, 0xc0, !PT ;  /* 0x000000ff03047812 */ /* 0x000fe400078ec0ff */
[----:B------:R-:W-:-:S04]  /*8590*/  CS2R R6, SRZ ;  /* 0x0000000000067805 */ /* 0x000fc8000001ff00 */
[----:B------:R-:W0:Y:S02]  /*85a0*/  I2F.F64.U16 R4, R4 ;  /* 0x0000000400047312 */ /* 0x000e240000101800 */
[----:B0-----:R0:W-:Y:S01]  /*85b0*/  STG.E.128 desc[UR36][R8.64], R4 ;  /* 0x0000000408007986 */ /* 0x0011e2000c101d24 */
[----:B------:R-:W-:Y:S05]  /*85c0*/  BRA `(.L_x_21619) ;  /* 0x0000000800407947 */ /* 0x000fea0003800000 */
.L_x_21627:
        /* <DEDUP_REMOVED lines=18> */
.L_x_21632:
[----:B------:R-:W-:Y:S05]  /*86f0*/  BSYNC.RECONVERGENT B0 ;  /* 0x0000000000007941 */ /* 0x000fea0003800200 */
.L_x_21631:
[----:B------:R0:W-:Y:S01]  /*8700*/  STG.E.U8 desc[UR36][R8.64], R3 ;  /* 0x0000000308007986 */ /* 0x0001e2000c101124 */
[----:B------:R-:W-:Y:S05]  /*8710*/  BRA `(.L_x_21619) ;  /* 0x0000000400ec7947 */ /* 0x000fea0003800000 */
.L_x_21630:
        /* <DEDUP_REMOVED lines=17> */
.L_x_21629:
[----:B------:R-:W-:-:S04]  /*8830*/  LOP3.LUT R3, R3, 0xff, RZ, 0xc0, !PT ;  /* 0x000000ff03037812 */ /* 0x000fc800078ec0ff */
[----:B------:R-:W0:Y:S02]  /*8840*/  I2F.U16 R0, R3 ;  /* 0x0000000300007306 */ /* 0x000e240000101000 */
[----:B0-----:R-:W-:-:S05]  /*8850*/  F2FP.BF16.F32.PACK_AB R0, RZ, R0 ;  /* 0x00000000ff00723e */ /* 0x001fca00000010ff */
[----:B------:R0:W-:Y:S01]  /*8860*/  STG.E.U16 desc[UR36][R8.64], R0 ;  /* 0x0000000008007986 */ /* 0x0001e2000c101524 */
[----:B------:R-:W-:Y:S05]  /*8870*/  BRA `(.L_x_21619) ;  /* 0x0000000400947947 */ /* 0x000fea0003800000 */
.L_x_21626:
        /* <DEDUP_REMOVED lines=11> */
.L_x_21635:
        /* <DEDUP_REMOVED lines=13> */
.L_x_21638:
[----:B------:R-:W-:-:S04]  /*8a00*/  SHF.R.U32.HI R0, RZ, 0x14, R3 ;  /* 0x00000014ff007819 */ /* 0x000fc80000011603 */
[----:B------:R-:W-:-:S04]  /*8a10*/  LOP3.LUT R0, R0, 0x1, RZ, 0xc0, !PT ;  /* 0x0000000100007812 */ /* 0x000fc800078ec0ff */
[----:B------:R-:W-:-:S04]  /*8a20*/  IADD3 R0, PT, PT, R3, 0x487ffff, R0 ;  /* 0x0487ffff03007810 */ /* 0x000fc80007ffe000 */
[----:B------:R-:W-:-:S04]  /*8a30*/  SHF.R.U32.HI R0, RZ, 0x14, R0 ;  /* 0x00000014ff007819 */ /* 0x000fc80000011600 */
[----:B------:R-:W-:-:S07]  /*8a40*/  LOP3.LUT R0, R0, 0xff, RZ, 0xc0, !PT ;  /* 0x000000ff00007812 */ /* 0x000fce00078ec0ff */
.L_x_21639:
[----:B------:R-:W-:-:S07]  /*8a50*/  PRMT R4, R0, 0x7610, R4 ;  /* 0x0000761000047816 */ /* 0x000fce0000000004 */
.L_x_21637:
[----:B------:R-:W-:Y:S05]  /*8a60*/  BSYNC.RECONVERGENT B0 ;  /* 0x0000000000007941 */ /* 0x000fea0003800200 */
.L_x_21636:
[----:B------:R0:W-:Y:S01]  /*8a70*/  STG.E.U8 desc[UR36][R8.64], R4 ;  /* 0x0000000408007986 */ /* 0x0001e2000c101124 */
[----:B------:R-:W-:Y:S05]  /*8a80*/  BRA `(.L_x_21619) ;  /* 0x0000000400107947 */ /* 0x000fea0003800000 */
.L_x_21634:
        /* <DEDUP_REMOVED lines=13> */
.L_x_21642:
[----:B------:R-:W-:-:S04]  /*8b60*/  SHF.R.U32.HI R0, RZ, 0x15, R3 ;  /* 0x00000015ff007819 */ /* 0x000fc80000011603 */
[----:B------:R-:W-:-:S04]  /*8b70*/  LOP3.LUT R0, R0, 0x1, RZ, 0xc0, !PT ;  /* 0x0000000100007812 */ /* 0x000fc800078ec0ff */
[----:B------:R-:W-:-:S04]  /*8b80*/  IADD3 R0, PT, PT, R3, 0x88fffff, R0 ;  /* 0x088fffff03007810 */ /* 0x000fc80007ffe000 */
[----:B------:R-:W-:-:S04]  /*8b90*/  SHF.R.U32.HI R0, RZ, 0x15, R0 ;  /* 0x00000015ff007819 */ /* 0x000fc80000011600 */
[----:B------:R-:W-:-:S07]  /*8ba0*/  LOP3.LUT R0, R0, 0xff, RZ, 0xc0, !PT ;  /* 0x000000ff00007812 */ /* 0x000fce00078ec0ff */
.L_x_21643:
[----:B------:R-:W-:-:S07]  /*8bb0*/  PRMT R4, R0, 0x7610, R4 ;  /* 0x0000761000047816 */ /* 0x000fce0000000004 */
.L_x_21641:
[----:B------:R-:W-:Y:S05]  /*8bc0*/  BSYNC.RECONVERGENT B0 ;  /* 0x0000000000007941 */ /* 0x000fea0003800200 */
.L_x_21640:
[----:B------:R0:W-:Y:S01]  /*8bd0*/  STG.E.U8 desc[UR36][R8.64], R4 ;  /* 0x0000000408007986 */ /* 0x0001e2000c101124 */
[----:B------:R-:W-:Y:S05]  /*8be0*/  BRA `(.L_x_21619) ;  /* 0x0000000000b87947 */ /* 0x000fea0003800000 */
.L_x_21633:
[----:B------:R-:W-:-:S13]  /*8bf0*/  ISETP.NE.AND P0, PT, R0, 0x1c, PT ;  /* 0x0000001c0000780c */ /* 0x000fda0003f05270 */
[----:B------:R-:W-:Y:S05]  /*8c00*/  @!P0 BRA `(.L_x_21644) ;  /* 0x0000000000a88947 */ /* 0x000fea0003800000 */
[----:B------:R-:W-:-:S13]  /*8c10*/  ISETP.NE.AND P0, PT, R0, 0x1d, PT ;  /* 0x0000001d0000780c */ /* 0x000fda0003f05270 */
[----:B------:R-:W-:Y:S05]  /*8c20*/  @!P0 BRA `(.L_x_21645) ;  /* 0x0000000000908947 */ /* 0x000fea0003800000 */
[----:B------:R-:W-:-:S13]  /*8c30*/  ISETP.NE.AND P0, PT, R0, 0x2c, PT ;  /* 0x0000002c0000780c */ /* 0x000fda0003f05270 */
[----:B------:R-:W-:Y:S05]  /*8c40*/  @!P0 BRA `(.L_x_21646) ;  /* 0x0000000000448947 */ /* 0x000fea0003800000 */
.L_x_21618:
        /* <DEDUP_REMOVED lines=16> */
.L_x_21647:
[----:B------:R-:W-:Y:S05]  /*8d50*/  BRA `(.L_x_21619) ;  /* 0x00000000005c7947 */ /* 0x000fea0003800000 */
.L_x_21646:
        /* <DEDUP_REMOVED lines=17> */
.L_x_21645:
[----:B------:R-:W-:Y:S01]  /*8e70*/  LOP3.LUT R4, R3, 0xff, RZ, 0xc0, !PT ;  /* 0x000000ff03047812 */ /* 0x000fe200078ec0ff */
[----:B------:R-:W-:-:S05]  /*8e80*/  IMAD.MOV.U32 R5, RZ, RZ, RZ ;  /* 0x000000ffff057224 */ /* 0x000fca00078e00ff */
[----:B------:R0:W-:Y:S01]  /*8e90*/  STG.E.64 desc[UR36][R8.64], R4 ;  /* 0x0000000408007986 */ /* 0x0001e2000c101b24 */
[----:B------:R-:W-:Y:S05]  /*8ea0*/  BRA `(.L_x_21619) ;  /* 0x0000000000087947 */ /* 0x000fea0003800000 */
.L_x_21644:
[----:B------:R-:W-:-:S05]  /*8eb0*/  LOP3.LUT R3, R3, 0xff, RZ, 0xc0, !PT ;  /* 0x000000ff03037812 */ /* 0x000fca00078ec0ff */
[----:B------:R0:W-:Y:S02]  /*8ec0*/  STG.E desc[UR36][R8.64], R3 ;  /* 0x0000000308007986 */ /* 0x0001e4000c101924 */
.L_x_21619:
[----:B------:R-:W-:Y:S05]  /*8ed0*/  BSYNC.RECONVERGENT B6 ;  /* 0x0000000000067941 */ /* 0x000fea0003800200 */
.L_x_21613:
        /* <DEDUP_REMOVED lines=24> */
.L_x_21653:
[----:B------:R0:W-:Y:S01]  /*9060*/  STG.E.U8 desc[UR36][R8.64], R18 ;  /* 0x0000001208007986 */ /* 0x0001e2000c101124 */
[----:B------:R-:W-:Y:S05]  /*9070*/  BRA `(.L_x_21655) ;  /* 0x0000000c004c7947 */ /* 0x000fea0003800000 */
.L_x_21652:
        /* <DEDUP_REMOVED lines=10> */
.L_x_21657:
[----:B------:R-:W-:-:S05]  /*9120*/  LOP3.LUT R3, R18, 0xff, RZ, 0xc0, !PT ;  /* 0x000000ff12037812 */ /* 0x000fca00078ec0ff */
[----:B------:R0:W-:Y:S01]  /*9130*/  STG.E desc[UR36][R8.64], R3 ;  /* 0x0000000308007986 */ /* 0x0001e2000c101924 */
[----:B------:R-:W-:Y:S05]  /*9140*/  BRA `(.L_x_21655) ;  /* 0x0000000c00187947 */ /* 0x000fea0003800000 */
.L_x_21656:
[----:B------:R-:W-:-:S05]  /*9150*/  LOP3.LUT R3, R18, 0xff, RZ, 0xc0, !PT ;  /* 0x000000ff12037812 */ /* 0x000fca00078ec0ff */
[----:B------:R0:W-:Y:S01]  /*9160*/  STG.E.U16 desc[UR36][R8.64], R3 ;  /* 0x0000000308007986 */ /* 0x0001e2000c101524 */
[----:B------:R-:W-:Y:S05]  /*9170*/  BRA `(.L_x_21655) ;  /* 0x0000000c000c7947 */ /* 0x000fea0003800000 */
.L_x_21651:
        /* <DEDUP_REMOVED lines=10> */
.L_x_21659:
[----:B------:R-:W-:-:S04]  /*9220*/  LOP3.LUT R18, R18, 0xff, RZ, 0xc0, !PT ;  /* 0x000000ff12127812 */ /* 0x000fc800078ec0ff */
[----:B------:R-:W0:Y:S02]  /*9230*/  I2F.U16 R0, R18 ;  /* 0x0000001200007306 */ /* 0x000e240000101000 */
[----:B0-----:R-:W-:-:S05]  /*9240*/  F2FP.F16.F32.PACK_AB R0, RZ, R0 ;  /* 0x00000000ff00723e */ /* 0x001fca00000000ff */
[----:B------:R0:W-:Y:S01]  /*9250*/  STG.E.U16 desc[UR36][R8.64], R0 ;  /* 0x0000000008007986 */ /* 0x0001e2000c101524 */
[----:B------:R-:W-:Y:S05]  /*9260*/  BRA `(.L_x_21655) ;  /* 0x0000000800d07947 */ /* 0x000fea0003800000 */
.L_x_21658:
        /* <DEDUP_REMOVED lines=11> */
.L_x_21661:
[----:B------:R-:W-:-:S06]  /*9320*/  LOP3.LUT R18, R18, 0xff, RZ, 0xc0, !PT ;  /* 0x000000ff12127812 */ /* 0x000fcc00078ec0ff */
[----:B------:R-:W0:Y:S02]  /*9330*/  I2F.U16 R18, R18 ;  /* 0x0000001200127306 */ /* 0x000e240000101000 */
[----:B0-----:R-:W-:-:S04]  /*9340*/  F2FP.F16.F32.PACK_AB R3, RZ, R18 ;  /* 0x00000012ff03723e */ /* 0x001fc800000000ff */
[----:B------:R-:W-:-:S05]  /*9350*/  PRMT R3, R3, 0x5410, RZ ;  /* 0x0000541003037816 */ /* 0x000fca00000000ff */
[----:B------:R0:W-:Y:S01]  /*9360*/  STG.E desc[UR36][R8.64], R3 ;  /* 0x0000000308007986 */ /* 0x0001e2000c101924 */
[----:B------:R-:W-:Y:S05]  /*9370*/  BRA `(.L_x_21655) ;  /* 0x00000008008c7947 */ /* 0x000fea0003800000 */
.L_x_21660:
[----:B------:R-:W-:-:S06]  /*9380*/  LOP3.LUT R4, R18, 0xff, RZ, 0xc0, !PT ;  /* 0x000000ff12047812 */ /* 0x000fcc00078ec0ff */
[----:B------:R-:W0:Y:S02]  /*9390*/  I2F.F64.U16 R4, R4 ;  /* 0x0000000400047312 */ /* 0x000e240000101800 */
[----:B0-----:R0:W-:Y:S01]  /*93a0*/  STG.E.64 desc[UR36][R8.64], R4 ;  /* 0x0000000408007986 */ /* 0x0011e2000c101b24 */
[----:B------:R-:W-:Y:S05]  /*93b0*/  BRA `(.L_x_21655) ;  /* 0x00000008007c7947 */ /* 0x000fea0003800000 */
.L_x_21650:
        /* <DEDUP_REMOVED lines=13> */
.L_x_21665:
        /* <DEDUP_REMOVED lines=17> */
.L_x_21668:
[----:B------:R-:W-:-:S07]  /*95a0*/  PRMT R4, R0, 0x7610, R4 ;  /* 0x0000761000047816 */ /* 0x000fce0000000004 */
.L_x_21667:
[----:B------:R-:W-:Y:S05]  /*95b0*/  BSYNC.RECONVERGENT B0 ;  /* 0x0000000000007941 */ /* 0x000fea0003800200 */
.L_x_21666:
[----:B------:R0:W-:Y:S01]  /*95c0*/  STG.E.U8 desc[UR36][R8.64], R4 ;  /* 0x0000000408007986 */ /* 0x0001e2000c101124 */
[----:B------:R-:W-:Y:S05]  /*95d0*/  BRA `(.L_x_21655) ;  /* 0x0000000400f47947 */ /* 0x000fea0003800000 */
.L_x_21664:
        /* <DEDUP_REMOVED lines=17> */
.L_x_21671:
[----:B------:R-:W-:-:S07]  /*96f0*/  PRMT R4, R0, 0x7610, R4 ;  /* 0x0000761000047816 */ /* 0x000fce0000000004 */
.L_x_21670:
[----:B------:R-:W-:Y:S05]  /*9700*/  BSYNC.RECONVERGENT B0 ;  /* 0x0000000000007941 */ /* 0x000fea0003800200 */
.L_x_21669:
[----:B------:R0:W-:Y:S01]  /*9710*/  STG.E.U8 desc[UR36][R8.64], R4 ;  /* 0x0000000408007986 */ /* 0x0001e2000c101124 */
[----:B------:R-:W-:Y:S05]  /*9720*/  BRA `(.L_x_21655) ;  /* 0x0000000400a07947 */ /* 0x000fea0003800000 */
.L_x_21663:
        /* <DEDUP_REMOVED lines=22> */
.L_x_21673:
[----:B------:R-:W-:Y:S01]  /*9890*/  LOP3.LUT R4, R18, 0xff, RZ, 0xc0, !PT ;  /* 0x000000ff12047812 */ /* 0x000fe200078ec0ff */
[----:B------:R-:W-:-:S05]  /*98a0*/  IMAD.MOV.U32 R5, RZ, RZ, RZ ;  /* 0x000000ffff057224 */ /* 0x000fca00078e00ff */
[----:B------:R0:W-:Y:S01]  /*98b0*/  STG.E.64 desc[UR36][R8.64], R4 ;  /* 0x0000000408007986 */ /* 0x0001e2000c101b24 */
[----:B------:R-:W-:Y:S05]  /*98c0*/  BRA `(.L_x_21655) ;  /* 0x0000000400387947 */ /* 0x000fea0003800000 */
.L_x_21672:
[----:B------:R-:W-:-:S05]  /*98d0*/  LOP3.LUT R3, R18, 0xff, RZ, 0xc0, !PT ;  /* 0x000000ff12037812 */ /* 0x000fca00078ec0ff */
[----:B------:R0:W-:Y:S01]  /*98e0*/  STG.E desc[UR36][R8.64], R3 ;  /* 0x0000000308007986 */ /* 0x0001e2000c101924 */
[----:B------:R-:W-:Y:S05]  /*98f0*/  BRA `(.L_x_21655) ;  /* 0x00000004002c7947 */ /* 0x000fea0003800000 */
.L_x_21662:
        /* <DEDUP_REMOVED lines=10> */
.L_x_21675:
[----:B------:R-:W-:Y:S02]  /*99a0*/  LOP3.LUT R4, R18, 0xff, RZ, 0xc0, !PT ;  /* 0x000000ff12047812 */ /* 0x000fe400078ec0ff */
[----:B------:R-:W-:-:S04]  /*99b0*/  CS2R R6, SRZ ;  /* 0x0000000000067805 */ /* 0x000fc8000001ff00 */
[----:B------:R-:W0:Y:S02]  /*99c0*/  I2F.F64.U16 R4, R4 ;  /* 0x0000000400047312 */ /* 0x000e240000101800 */
[----:B0-----:R0:W-:Y:S01]  /*99d0*/  STG.E.128 desc[UR36][R8.64], R4 ;  /* 0x0000000408007986 */ /* 0x0011e2000c101d24 */
[----:B------:R-:W-:Y:S05]  /*99e0*/  BRA `(.L_x_21655) ;  /* 0x0000000000f07947 */ /* 0x000fea0003800000 */
.L_x_21674:
[----:B------:R-:W-:-:S13]  /*99f0*/  ISETP.NE.AND P0, PT, R0, 0xf, PT ;  /* 0x0000000f0000780c */ /* 0x000fda0003f05270 */
[----:B------:R-:W-:Y:S05]  /*9a00*/  @!P0 BRA `(.L_x_21676) ;  /* 0x0000000000d88947 */ /* 0x000fea0003800000 */
[----:B------:R-:W-:-:S13]  /*9a10*/  ISETP.NE.AND P0, PT, R0, 0x17, PT ;  /* 0x000000170000780c */ /* 0x000fda0003f05270 */
[----:B------:R-:W-:Y:S05]  /*9a20*/  @!P0 BRA `(.L_x_21677) ;  /* 0x0000000000888947 */ /* 0x000fea0003800000 */
[----:B------:R-:W-:-:S13]  /*9a30*/  ISETP.NE.AND P0, PT, R0, 0x18, PT ;  /* 0x000000180000780c */ /* 0x000fda0003f05270 */
[----:B------:R-:W-:Y:S05]  /*9a40*/  @!P0 BRA `(.L_x_21678) ;  /* 0x0000000000448947 */ /* 0x000fea0003800000 */
.L_x_21654:
        /* <DEDUP_REMOVED lines=16> */
.L_x_21679:
[----:B------:R-:W-:Y:S05]  /*9b50*/  BRA `(.L_x_21655) ;  /* 0x0000000000947947 */ /* 0x000fea0003800000 */
.L_x_21678:
        /* <DEDUP_REMOVED lines=12> */
.L_x_21681:
[----:B------:R-:W-:Y:S05]  /*9c20*/  BSYNC.RECONVERGENT B0 ;  /* 0x0000000000007941 */ /* 0x000fea0003800200 */
.L_x_21680:
[----:B------:R3:W-:Y:S01]  /*9c30*/  STG.E.U8 desc[UR36][R8.64], R3 ;  /* 0x0000000308007986 */ /* 0x0007e2000c101124 */
[----:B------:R-:W-:Y:S05]  /*9c40*/  BRA `(.L_x_21655) ;  /* 0x0000000000587947 */ /* 0x000fea0003800000 */
.L_x_21677:
        /* <DEDUP_REMOVED lines=13> */
.L_x_21682:
[----:B------:R-:W-:Y:S01]  /*9d20*/  IMAD.MOV.U32 R3, RZ, RZ, 0x7f ;  /* 0x0000007fff037424 */ /* 0x000fe200078e00ff */
[----:B------:R-:W-:-:S04]  /*9d30*/  ISETP.GT.U32.AND P0, PT, R5, 0x7f800000, PT ;  /* 0x7f8000000500780c */ /* 0x000fc80003f04070 */
[----:B------:R-:W-:-:S05]  /*9d40*/  SEL R3, R3, 0x7c, P0 ;  /* 0x0000007c03037807 */ /* 0x000fca0000000000 */
[----:B------:R1:W-:Y:S01]  /*9d50*/  STG.E.U8 desc[UR36][R8.64], R3 ;  /* 0x0000000308007986 */ /* 0x0003e2000c101124 */
[----:B------:R-:W-:Y:S05]  /*9d60*/  BRA `(.L_x_21655) ;  /* 0x0000000000107947 */ /* 0x000fea0003800000 */
.L_x_21676:
[----:B------:R-:W-:-:S04]  /*9d70*/  LOP3.LUT R18, R18, 0xff, RZ, 0xc0, !PT ;  /* 0x000000ff12127812 */ /* 0x000fc800078ec0ff */
[----:B------:R-:W0:Y:S02]  /*9d80*/  I2F.U16 R0, R18 ;  /* 0x0000001200007306 */ /* 0x000e240000101000 */
[----:B0-----:R-:W-:-:S05]  /*9d90*/  F2FP.BF16.F32.PACK_AB R0, RZ, R0 ;  /* 0x00000000ff00723e */ /* 0x001fca00000010ff */
[----:B------:R0:W-:Y:S02]  /*9da0*/  STG.E.U16 desc[UR36][R8.64], R0 ;  /* 0x0000000008007986 */ /* 0x0001e4000c101524 */
.L_x_21655:
[----:B------:R-:W-:Y:S05]  /*9db0*/  BSYNC.RECONVERGENT B6 ;  /* 0x0000000000067941 */ /* 0x000fea0003800200 */
.L_x_21649:
[----:B------:R-:W-:-:S07]  /*9dc0*/  VIADD R28, R28, 0x80 ;  /* 0x000000801c1c7836 */ /* 0x000fce0000000000 */
.L_x_21612:
[----:B------:R-:W-:-:S13]  /*9dd0*/  ISETP.GE.AND P0, PT, R28, R29, PT ;  /* 0x0000001d1c00720c */ /* 0x000fda0003f06270 */
[----:B------:R-:W-:Y:S05]  /*9de0*/  @P0 BREAK.RELIABLE B7 ;  /* 0x0000000000070942 */ /* 0x000fea0003800100 */
[----:B------:R-:W-:Y:S05]  /*9df0*/  @P0 BRA `(.L_x_21648) ;  /* 0x0000000c00b40947 */ /* 0x000fea0003800000 */
[----:B------:R-:W-:Y:S05]  /*9e00*/  BSYNC.RELIABLE B7 ;  /* 0x0000000000077941 */ /* 0x000fea0003800100 */
.L_x_21611:
        /* <DEDUP_REMOVED lines=21> */
.L_x_21687:
[----:B------:R0:W-:Y:S01]  /*9f60*/  STG.E.U8 desc[UR36][R8.64], R17 ;  /* 0x0000001108007986 */ /* 0x0001e2000c101124 */
[----:B------:R-:W-:Y:S05]  /*9f70*/  BRA `(.L_x_21689) ;  /* 0x0000000c004c7947 */ /* 0x000fea0003800000 */
.L_x_21686:
        /* <DEDUP_REMOVED lines=10> */
.L_x_21691:
[----:B------:R-:W-:-:S05]  /*a020*/  LOP3.LUT R17, R17, 0xff, RZ, 0xc0, !PT ;  /* 0x000000ff11117812 */ /* 0x000fca00078ec0ff */
[----:B------:R0:W-:Y:S01]  /*a030*/  STG.E desc[UR36][R8.64], R17 ;  /* 0x0000001108007986 */ /* 0x0001e2000c101924 */
[----:B------:R-:W-:Y:S05]  /*a040*/  BRA `(.L_x_21689) ;  /* 0x0000000c00187947 */ /* 0x000fea0003800000 */
.L_x_21690:
[----:B------:R-:W-:-:S05]  /*a050*/  LOP3.LUT R17, R17, 0xff, RZ, 0xc0, !PT ;  /* 0x000000ff11117812 */ /* 0x000fca00078ec0ff */
[----:B------:R0:W-:Y:S01]  /*a060*/  STG.E.U16 desc[UR36][R8.64], R17 ;  /* 0x0000001108007986 */ /* 0x0001e2000c101524 */
[----:B------:R-:W-:Y:S05]  /*a070*/  BRA `(.L_x_21689) ;  /* 0x0000000c000c7947 */ /* 0x000fea0003800000 */
.L_x_21685:
        /* <DEDUP_REMOVED lines=10> */
.L_x_21693:
[----:B------:R-:W-:-:S04]  /*a120*/  LOP3.LUT R17, R17, 0xff, RZ, 0xc0, !PT ;  /* 0x000000ff11117812 */ /* 0x000fc800078ec0ff */
[----:B------:R-:W0:Y:S02]  /*a130*/  I2F.U16 R0, R17 ;  /* 0x0000001100007306 */ /* 0x000e240000101000 */
[----:B0-----:R-:W-:-:S05]  /*a140*/  F2FP.F16.F32.PACK_AB R0, RZ, R0 ;  /* 0x00000000ff00723e */ /* 0x001fca00000000ff */
[----:B------:R0:W-:Y:S01]  /*a150*/  STG.E.U16 desc[UR36][R8.64], R0 ;  /* 0x0000000008007986 */ /* 0x0001e2000c101524 */
[----:B------:R-:W-:Y:S05]  /*a160*/  BRA `(.L_x_21689) ;  /* 0x0000000800d07947 */ /* 0x000fea0003800000 */
.L_x_21692:
        /* <DEDUP_REMOVED lines=11> */
.L_x_21695:
[----:B------:R-:W-:-:S06]  /*a220*/  LOP3.LUT R17, R17, 0xff, RZ, 0xc0, !PT ;  /* 0x000000ff11117812 */ /* 0x000fcc00078ec0ff */
[----:B------:R-:W0:Y:S02]  /*a230*/  I2F.U16 R17, R17 ;  /* 0x0000001100117306 */ /* 0x000e240000101000 */
[----:B0-----:R-:W-:-:S04]  /*a240*/  F2FP.F16.F32.PACK_AB R3, RZ, R17 ;  /* 0x00000011ff03723e */ /* 0x001fc800000000ff */
[----:B------:R-:W-:-:S05]  /*a250*/  PRMT R3, R3, 0x5410, RZ ;  /* 0x0000541003037816 */ /* 0x000fca00000000ff */
[----:B------:R0:W-:Y:S01]  /*a260*/  STG.E desc[UR36][R8.64], R3 ;  /* 0x0000000308007986 */ /* 0x0001e2000c101924 */
[----:B------:R-:W-:Y:S05]  /*a270*/  BRA `(.L_x_21689) ;  /* 0x00000008008c7947 */ /* 0x000fea0003800000 */
.L_x_21694:
[----:B------:R-:W-:-:S06]  /*a280*/  LOP3.LUT R4, R17, 0xff, RZ, 0xc0, !PT ;  /* 0x000000ff11047812 */ /* 0x000fcc00078ec0ff */
[----:B------:R-:W0:Y:S02]  /*a290*/  I2F.F64.U16 R4, R4 ;  /* 0x0000000400047312 */ /* 0x000e240000101800 */
[----:B0-----:R0:W-:Y:S01]  /*a2a0*/  STG.E.64 desc[UR36][R8.64], R4 ;  /* 0x0000000408007986 */ /* 0x0011e2000c101b24 */
[----:B------:R-:W-:Y:S05]  /*a2b0*/  BRA `(.L_x_21689) ;  /* 0x00000008007c7947 */ /* 0x000fea0003800000 */
.L_x_21684:
        /* <DEDUP_REMOVED lines=13> */
.L_x_21699:
        /* <DEDUP_REMOVED lines=17> */
.L_x_21702:
[----:B------:R-:W-:-:S07]  /*a4a0*/  PRMT R4, R0, 0x7610, R4 ;  /* 0x0000761000047816 */ /* 0x000fce0000000004 */
.L_x_21701:
[----:B------:R-:W-:Y:S05]  /*a4b0*/  BSYNC.RECONVERGENT B0 ;  /* 0x0000000000007941 */ /* 0x000fea0003800200 */
.L_x_21700:
[----:B------:R0:W-:Y:S01]  /*a4c0*/  STG.E.U8 desc[UR36][R8.64], R4 ;  /* 0x0000000408007986 */ /* 0x0001e2000c101124 */
[----:B------:R-:W-:Y:S05]  /*a4d0*/  BRA `(.L_x_21689) ;  /* 0x0000000400f47947 */ /* 0x000fea0003800000 */
.L_x_21698:
        /* <DEDUP_REMOVED lines=17> */
.L_x_21705:
[----:B------:R-:W-:-:S07]  /*a5f0*/  PRMT R4, R0, 0x7610, R4 ;  /* 0x0000761000047816 */ /* 0x000fce0000000004 */
.L_x_21704:
[----:B------:R-:W-:Y:S05]  /*a600*/  BSYNC.RECONVERGENT B0 ;  /* 0x0000000000007941 */ /* 0x000fea0003800200 */
.L_x_21703:
[----:B------:R0:W-:Y:S01]  /*a610*/  STG.E.U8 desc[UR36][R8.64], R4 ;  /* 0x0000000408007986 */ /* 0x0001e2000c101124 */
[----:B------:R-:W-:Y:S05]  /*a620*/  BRA `(.L_x_21689) ;  /* 0x0000000400a07947 */ /* 0x000fea0003800000 */
.L_x_21697:
        /* <DEDUP_REMOVED lines=22> */
.L_x_21707:
[----:B------:R-:W-:Y:S01]  /*a790*/  LOP3.LUT R4, R17, 0xff, RZ, 0xc0, !PT ;  /* 0x000000ff11047812 */ /* 0x000fe200078ec0ff */
[----:B------:R-:W-:-:S05]  /*a7a0*/  IMAD.MOV.U32 R5, RZ, RZ, RZ ;  /* 0x000000ffff057224 */ /* 0x000fca00078e00ff */
[----:B------:R0:W-:Y:S01]  /*a7b0*/  STG.E.64 desc[UR36][R8.64], R4 ;  /* 0x0000000408007986 */ /* 0x0001e2000c101b24 */
[----:B------:R-:W-:Y:S05]  /*a7c0*/  BRA `(.L_x_21689) ;  /* 0x0000000400387947 */ /* 0x000fea0003800000 */
.L_x_21706:
[----:B------:R-:W-:-:S05]  /*a7d0*/  LOP3.LUT R17, R17, 0xff, RZ, 0xc0, !PT ;  /* 0x000000ff11117812 */ /* 0x000fca00078ec0ff */
[----:B------:R0:W-:Y:S01]  /*a7e0*/  STG.E desc[UR36][R8.64], R17 ;  /* 0x0000001108007986 */ /* 0x0001e2000c101924 */
[----:B------:R-:W-:Y:S05]  /*a7f0*/  BRA `(.L_x_21689) ;  /* 0x00000004002c7947 */ /* 0x000fea0003800000 */
.L_x_21696:
        /* <DEDUP_REMOVED lines=10> */
.L_x_21709:
[----:B------:R-:W-:Y:S02]  /*a8a0*/  LOP3.LUT R4, R17, 0xff, RZ, 0xc0, !PT ;  /* 0x000000ff11047812 */ /* 0x000fe400078ec0ff */
[----:B------:R-:W-:-:S04]  /*a8b0*/  CS2R R6, SRZ ;  /* 0x0000000000067805 */ /* 0x000fc8000001ff00 */
[----:B------:R-:W0:Y:S02]  /*a8c0*/  I2F.F64.U16 R4, R4 ;  /* 0x0000000400047312 */ /* 0x000e240000101800 */
[----:B0-----:R1:W-:Y:S01]  /*a8d0*/  STG.E.128 desc[UR36][R8.64], R4 ;  /* 0x0000000408007986 */ /* 0x0013e2000c101d24 */
[----:B------:R-:W-:Y:S05]  /*a8e0*/  BRA `(.L_x_21689) ;  /* 0x0000000000f07947 */ /* 0x000fea0003800000 */
.L_x_21708:
[----:B------:R-:W-:-:S13]  /*a8f0*/  ISETP.NE.AND P0, PT, R0, 0xf, PT ;  /* 0x0000000f0000780c */ /* 0x000fda0003f05270 */
[----:B------:R-:W-:Y:S05]  /*a900*/  @!P0 BRA `(.L_x_21710) ;  /* 0x0000000000d88947 */ /* 0x000fea0003800000 */
[----:B------:R-:W-:-:S13]  /*a910*/  ISETP.NE.AND P0, PT, R0, 0x17, PT ;  /* 0x000000170000780c */ /* 0x000fda0003f05270 */
[----:B------:R-:W-:Y:S05]  /*a920*/  @!P0 BRA `(.L_x_21711) ;  /* 0x0000000000888947 */ /* 0x000fea0003800000 */
[----:B------:R-:W-:-:S13]  /*a930*/  ISETP.NE.AND P0, PT, R0, 0x18, PT ;  /* 0x000000180000780c */ /* 0x000fda0003f05270 */
[----:B------:R-:W-:Y:S05]  /*a940*/  @!P0 BRA `(.L_x_21712) ;  /* 0x0000000000448947 */ /* 0x000fea0003800000 */
.L_x_21688:
        /* <DEDUP_REMOVED lines=16> */
.L_x_21713:
[----:B------:R-:W-:Y:S05]  /*aa50*/  BRA `(.L_x_21689) ;  /* 0x0000000000947947 */ /* 0x000fea0003800000 */
.L_x_21712:
        /* <DEDUP_REMOVED lines=12> */
.L_x_21715:
[----:B------:R-:W-:Y:S05]  /*ab20*/  BSYNC.RECONVERGENT B0 ;  /* 0x0000000000007941 */ /* 0x000fea0003800200 */
.L_x_21714:
[----:B------:R0:W-:Y:S01]  /*ab30*/  STG.E.U8 desc[UR36][R8.64], R3 ;  /* 0x0000000308007986 */ /* 0x0001e2000c101124 */
[----:B------:R-:W-:Y:S05]  /*ab40*/  BRA `(.L_x_21689) ;  /* 0x0000000000587947 */ /* 0x000fea0003800000 */
.L_x_21711:
[----:B------:R-:W-:-:S06]  /*ab50*/  LOP3.LUT R17, R17, 0xff, RZ, 0xc0, !PT ;  /* 0x000000ff11117812 */ /* 0x000fcc00078ec0ff */
[----:B------:R-:W0:Y:S02]  /*ab60*/  I2F.U16 R17, R17 ;  /* 0x0000001100117306 */ /* 0x000e240000101000 */
[----:B0-----:R-:W-:-:S13]  /*ab70*/  ISETP.GT.U32.AND P0, PT, R17, 0x477fffff, PT ;  /* 0x477fffff1100780c */ /* 0x001fda0003f04070 */
[----:B------:R-:W-:Y:S05]  /*ab80*/  @P0 BRA `(.L_x_21716) ;  /* 0x0000000000240947 */ /* 0x000fea0003800000 */
[----:B------:R-:W-:-:S13]  /*ab90*/  ISETP.GE.U32.AND P0, PT, R17, 0x38800000, PT ;  /* 0x388000001100780c */ /* 0x000fda0003f06070 */
[----:B------:R-:W-:Y:S01]  /*aba0*/  @P0 SHF.R.U32.HI R0, RZ, 0x15, R17 ;  /* 0x00000015ff000819 */ /* 0x000fe20000011611 */
[----:B------:R-:W-:-:S03]  /*abb0*/  @!P0 FADD.FTZ R5, R17, 128 ;  /* 0x4300000011058421 */ /* 0x000fc60000010000 */
[----:B------:R-:W-:-:S04]  /*abc0*/  @P0 LOP3.LUT R0, R0, 0x1, RZ, 0xc0, !PT ;  /* 0x0000000100000812 */ /* 0x000fc800078ec0ff */
[----:B------:R-:W-:-:S04]  /*abd0*/  @P0 IADD3 R0, PT, PT, R17, 0x80fffff, R0 ;  /* 0x080fffff11000810 */ /* 0x000fc80007ffe000 */
[----:B------:R-:W-:-:S05]  /*abe0*/  @P0 SHF.R.U32.HI R3, RZ, 0x15, R0 ;  /* 0x00000015ff030819 */ /* 0x000fca0000011600 */
[----:B------:R4:W-:Y:S04]  /*abf0*/  @P0 STG.E.U8 desc[UR36][R8.64], R3 ;  /* 0x0000000308000986 */ /* 0x0009e8000c101124 */
[----:B------:R4:W-:Y:S01]  /*ac00*/  @!P0 STG.E.U8 desc[UR36][R8.64], R5 ;  /* 0x0000000508008986 */ /* 0x0009e2000c101124 */
[----:B------:R-:W-:Y:S05]  /*ac10*/  BRA `(.L_x_21689) ;  /* 0x0000000000247947 */ /* 0x000fea0003800000 */
.L_x_21716:
[----:B------:R-:W-:Y:S01]  /*ac20*/  IMAD.MOV.U32 R3, RZ, RZ, 0x7f ;  /* 0x0000007fff037424 */ /* 0x000fe200078e00ff */
[----:B------:R-:W-:-:S04]  /*ac30*/  ISETP.GT.U32.AND P0, PT, R17, 0x7f800000, PT ;  /* 0x7f8000001100780c */ /* 0x000fc80003f04070 */
[----:B------:R-:W-:-:S05]  /*ac40*/  SEL R3, R3, 0x7c, P0 ;  /* 0x0000007c03037807 */ /* 0x000fca0000000000 */
[----:B------:R3:W-:Y:S01]  /*ac50*/  STG.E.U8 desc[UR36][R8.64], R3 ;  /* 0x0000000308007986 */ /* 0x0007e2000c101124 */
[----:B------:R-:W-:Y:S05]  /*ac60*/  BRA `(.L_x_21689) ;  /* 0x0000000000107947 */ /* 0x000fea0003800000 */
.L_x_21710:
[----:B------:R-:W-:-:S04]  /*ac70*/  LOP3.LUT R17, R17, 0xff, RZ, 0xc0, !PT ;  /* 0x000000ff11117812 */ /* 0x000fc800078ec0ff */
[----:B------:R-:W0:Y:S02]  /*ac80*/  I2F.U16 R0, R17 ;  /* 0x0000001100007306 */ /* 0x000e240000101000 */
[----:B0-----:R-:W-:-:S05]  /*ac90*/  F2FP.BF16.F32.PACK_AB R0, RZ, R0 ;  /* 0x00000000ff00723e */ /* 0x001fca00000010ff */
[----:B------:R2:W-:Y:S02]  /*aca0*/  STG.E.U16 desc[UR36][R8.64], R0 ;  /* 0x0000000008007986 */ /* 0x0005e4000c101524 */
.L_x_21689:
[----:B------:R-:W-:Y:S05]  /*acb0*/  BSYNC.RECONVERGENT B6 ;  /* 0x0000000000067941 */ /* 0x000fea0003800200 */
.L_x_21683:
[----:B------:R-:W-:-:S07]  /*acc0*/  VIADD R28, R28, 0x80 ;  /* 0x000000801c1c7836 */ /* 0x000fce0000000000 */
.L_x_21648:
[----:B------:R-:W-:Y:S05]  /*acd0*/  BSYNC.RECONVERGENT B8 ;  /* 0x0000000000087941 */ /* 0x000fea0003800200 */
.L_x_21610:
        /* <DEDUP_REMOVED lines=21> */
.L_x_21720:
[----:B------:R-:W-:Y:S01]  /*ae30*/  STG.E.U8 desc[UR36][R4.64], R2 ;  /* 0x0000000204007986 */ /* 0x000fe2000c101124 */
[----:B------:R-:W-:Y:S05]  /*ae40*/  EXIT ;  /* 0x000000000000794d */ /* 0x000fea0003800000 */
.L_x_21719:
[----:B------:R-:W-:-:S13]  /*ae50*/  ISETP.NE.AND P0, PT, R0, 0x2, PT ;  /* 0x000000020000780c */ /* 0x000fda0003f05270 */
[----:B------:R-:W-:Y:S05]  /*ae60*/  @!P0 BRA `(.L_x_21722) ;  /* 0x00000000002c8947 */ /* 0x000fea0003800000 */
[----:B------:R-:W-:-:S13]  /*ae70*/  ISETP.NE.AND P0, PT, R0, 0x3, PT ;  /* 0x000000030000780c */ /* 0x000fda0003f05270 */
[----:B------:R-:W-:Y:S05]  /*ae80*/  @!P0 BRA `(.L_x_21723) ;  /* 0x0000000000188947 */ /* 0x000fea0003800000 */
[----:B------:R-:W-:-:S13]  /*ae90*/  ISETP.NE.AND P0, PT, R0, 0x4, PT ;  /* 0x000000040000780c */ /* 0x000fda0003f05270 */
[----:B------:R-:W-:Y:S05]  /*aea0*/  @P0 BRA `(.L_x_21721) ;  /* 0x0000000800600947 */ /* 0x000fea0003800000 */
[----:B------:R-:W-:Y:S01]  /*aeb0*/  LOP3.LUT R2, R2, 0xff, RZ, 0xc0, !PT ;  /* 0x000000ff02027812 */ /* 0x000fe200078ec0ff */
[----:B---3--:R-:W-:-:S05]  /*aec0*/  IMAD.MOV.U32 R3, RZ, RZ, RZ ;  /* 0x000000ffff037224 */ /* 0x008fca00078e00ff */
[----:B------:R-:W-:Y:S01]  /*aed0*/  STG.E.64 desc[UR36][R4.64], R2 ;  /* 0x0000000204007986 */ /* 0x000fe2000c101b24 */
[----:B------:R-:W-:Y:S05]  /*aee0*/  EXIT ;  /* 0x000000000000794d */ /* 0x000fea0003800000 */
.L_x_21723:
[----:B---3--:R-:W-:-:S05]  /*aef0*/  LOP3.LUT R3, R2, 0xff, RZ, 0xc0, !PT ;  /* 0x000000ff02037812 */ /* 0x008fca00078ec0ff */
[----:B------:R-:W-:Y:S01]  /*af00*/  STG.E desc[UR36][R4.64], R3 ;  /* 0x0000000304007986 */ /* 0x000fe2000c101924 */
[----:B------:R-:W-:Y:S05]  /*af10*/  EXIT ;  /* 0x000000000000794d */ /* 0x000fea0003800000 */
.L_x_21722:
[----:B---3--:R-:W-:-:S05]  /*af20*/  LOP3.LUT R3, R2, 0xff, RZ, 0xc0, !PT ;  /* 0x000000ff02037812 */ /* 0x008fca00078ec0ff */
[----:B------:R-:W-:Y:S01]  /*af30*/  STG.E.U16 desc[UR36][R4.64], R3 ;  /* 0x0000000304007986 */ /* 0x000fe2000c101524 */
[----:B------:R-:W-:Y:S05]  /*af40*/  EXIT ;  /* 0x000000000000794d */ /* 0x000fea0003800000 */
.L_x_21718:
[----:B------:R-:W-:-:S13]  /*af50*/  ISETP.GT.AND P0, PT, R0, 0x6, PT ;  /* 0x000000060000780c */ /* 0x000fda0003f04270 */
[----:B------:R-:W-:Y:S05]  /*af60*/  @P0 BRA `(.L_x_21724) ;  /* 0x0000000000340947 */ /* 0x000fea0003800000 */
[----:B------:R-:W-:-:S13]  /*af70*/  ISETP.NE.AND P0, PT, R0, 0x5, PT ;  /* 0x000000050000780c */ /* 0x000fda0003f05270 */
[----:B------:R-:W-:Y:S05]  /*af80*/  @!P0 BRA `(.L_x_21725) ;  /* 0x0000000000188947 */ /* 0x000fea0003800000 */
[----:B------:R-:W-:-:S13]  /*af90*/  ISETP.NE.AND P0, PT, R0, 0x6, PT ;  /* 0x000000060000780c */ /* 0x000fda0003f05270 */
[----:B------:R-:W-:Y:S05]  /*afa0*/  @P0 BRA `(.L_x_21721) ;  /* 0x0000000800200947 */ /* 0x000fea0003800000 */
[----:B---3--:R-:W-:-:S06]  /*afb0*/  LOP3.LUT R3, R2, 0xff, RZ, 0xc0, !PT ;  /* 0x000000ff02037812 */ /* 0x008fcc00078ec0ff */
[----:B------:R-:W0:Y:S02]  /*afc0*/  I2F.U16 R3, R3 ;  /* 0x0000000300037306 */ /* 0x000e240000101000 */
[----:B0-----:R-:W-:Y:S01]  /*afd0*/  STG.E desc[UR36][R4.64], R3 ;  /* 0x0000000304007986 */ /* 0x001fe2000c101924 */
[----:B------:R-:W-:Y:S05]  /*afe0*/  EXIT ;  /* 0x000000000000794d */ /* 0x000fea0003800000 */
.L_x_21725:
[----:B------:R-:W-:-:S04]  /*aff0*/  LOP3.LUT R2, R2, 0xff, RZ, 0xc0, !PT ;  /* 0x000000ff02027812 */ /* 0x000fc800078ec0ff */
[----:B------:R-:W0:Y:S02]  /*b000*/  I2F.U16 R0, R2 ;  /* 0x0000000200007306 */ /* 0x000e240000101000 */
[----:B0-----:R-:W-:-:S05]  /*b010*/  F2FP.F16.F32.PACK_AB R0, RZ, R0 ;  /* 0x00000000ff00723e */ /* 0x001fca00000000ff */
[----:B------:R-:W-:Y:S01]  /*b020*/  STG.E.U16 desc[UR36][R4.64], R0 ;  /* 0x0000000004007986 */ /* 0x000fe2000c101524 */
[----:B------:R-:W-:Y:S05]  /*b030*/  EXIT ;  /* 0x000000000000794d */ /* 0x000fea0003800000 */
.L_x_21724:
        /* <DEDUP_REMOVED lines=8> */
[----:B------:R-:W0:Y:S02]  /*b0c0*/  I2F.U16 R2, R2 ;  /* 0x0000000200027306 */ /* 0x000e240000101000 */
[----:B0-----:R-:W-:Y:S01]  /*b0d0*/  STG.E.64 desc[UR36][R4.64], R2 ;  /* 0x0000000204007986 */ /* 0x001fe2000c101b24 */
[----:B------:R-:W-:Y:S05]  /*b0e0*/  EXIT ;  /* 0x000000000000794d */ /* 0x000fea0003800000 */
.L_x_21727:
[----:B------:R-:W-:-:S06]  /*b0f0*/  LOP3.LUT R2, R2, 0xff, RZ, 0xc0, !PT ;  /* 0x000000ff02027812 */ /* 0x000fcc00078ec0ff */
[----:B------:R-:W3:Y:S02]  /*b100*/  I2F.U16 R2, R2 ;  /* 0x0000000200027306 */ /* 0x000ee40000101000 */
[----:B---3--:R-:W-:-:S04]  /*b110*/  F2FP.F16.F32.PACK_AB R3, RZ, R2 ;  /* 0x00000002ff03723e */ /* 0x008fc800000000ff */
[----:B------:R-:W-:-:S05]  /*b120*/  PRMT R3, R3, 0x5410, RZ ;  /* 0x0000541003037816 */ /* 0x000fca00000000ff */
[----:B------:R-:W-:Y:S01]  /*b130*/  STG.E desc[UR36][R4.64], R3 ;  /* 0x0000000304007986 */ /* 0x000fe2000c101924 */
[----:B------:R-:W-:Y:S05]  /*b140*/  EXIT ;  /* 0x000000000000794d */ /* 0x000fea0003800000 */
.L_x_21726:
[----:B------:R-:W-:-:S06]  /*b150*/  LOP3.LUT R2, R2, 0xff, RZ, 0xc0, !PT ;  /* 0x000000ff02027812 */ /* 0x000fcc00078ec0ff */
[----:B---3--:R-:W0:Y:S02]  /*b160*/  I2F.F64.U16 R2, R2 ;  /* 0x0000000200027312 */ /* 0x008e240000101800 */
[----:B0-----:R-:W-:Y:S01]  /*b170*/  STG.E.64 desc[UR36][R4.64], R2 ;  /* 0x0000000204007986 */ /* 0x001fe2000c101b24 */
[----:B------:R-:W-:Y:S05]  /*b180*/  EXIT ;  /* 0x000000000000794d */ /* 0x000fea0003800000 */
.L_x_21717:
        /* <DEDUP_REMOVED lines=10> */
[----:B---3--:R-:W-:-:S05]  /*b230*/  LOP3.LUT R3, R2, 0xff, RZ, 0xc0, !PT ;  /* 0x000000ff02037812 */ /* 0x008fca00078ec0ff */
[----:B------:R-:W-:Y:S01]  /*b240*/  STG.E.U16 desc[UR36][R4.64], R3 ;  /* 0x0000000304007986 */ /* 0x000fe2000c101524 */
[----:B------:R-:W-:Y:S05]  /*b250*/  EXIT ;  /* 0x000000000000794d */ /* 0x000fea0003800000 */
.L_x_21731:
[----:B------:R-:W-:Y:S01]  /*b260*/  LOP3.LUT R0, R2, 0xff, RZ, 0xc0, !PT ;  /* 0x000000ff02007812 */ /* 0x000fe200078ec0ff */
[----:B------:R-:W-:Y:S01]  /*b270*/  BSSY.RECONVERGENT B0, `(.L_x_21732) ;  /* 0x0000011000007945 */ /* 0x000fe20003800200 */
[----:B------:R-:W-:Y:S02]  /*b280*/  IMAD.MOV.U32 R2, RZ, RZ, 0x80 ;  /* 0x00000080ff027424 */ /* 0x000fe400078e00ff */
[----:B---3--:R-:W0:Y:S02]  /*b290*/  I2F.U16 R3, R0 ;  /* 0x0000000000037306 */ /* 0x008e240000101000 */
        /* <DEDUP_REMOVED lines=13> */
.L_x_21734:
[----:B------:R-:W-:-:S07]  /*b370*/  PRMT R2, R0, 0x7610, R2 ;  /* 0x0000761000027816 */ /* 0x000fce0000000002 */
.L_x_21733:
[----:B------:R-:W-:Y:S05]  /*b380*/  BSYNC.RECONVERGENT B0 ;  /* 0x0000000000007941 */ /* 0x000fea0003800200 */
.L_x_21732:
[----:B------:R-:W-:Y:S01]  /*b390*/  STG.E.U8 desc[UR36][R4.64], R2 ;  /* 0x0000000204007986 */ /* 0x000fe2000c101124 */
[----:B------:R-:W-:Y:S05]  /*b3a0*/  EXIT ;  /* 0x000000000000794d */ /* 0x000fea0003800000 */
.L_x_21730:
        /* <DEDUP_REMOVED lines=17> */
.L_x_21737:
[----:B------:R-:W-:-:S07]  /*b4c0*/  PRMT R2, R0, 0x7610, R2 ;  /* 0x0000761000027816 */ /* 0x000fce0000000002 */
.L_x_21736:
[----:B------:R-:W-:Y:S05]  /*b4d0*/  BSYNC.RECONVERGENT B0 ;  /* 0x0000000000007941 */ /* 0x000fea0003800200 */
.L_x_21735:
[----:B------:R-:W-:Y:S01]  /*b4e0*/  STG.E.U8 desc[UR36][R4.64], R2 ;  /* 0x0000000204007986 */ /* 0x000fe2000c101124 */
[----:B------:R-:W-:Y:S05]  /*b4f0*/  EXIT ;  /* 0x000000000000794d */ /* 0x000fea0003800000 */
.L_x_21729:
[----:B------:R-:W-:-:S13]  /*b500*/  ISETP.NE.AND P0, PT, R0, 0x1c, PT ;  /* 0x0000001c0000780c */ /* 0x000fda0003f05270 */
[----:B------:R-:W-:Y:S05]  /*b510*/  @!P0 BRA `(.L_x_21738) ;  /* 0x0000000000648947 */ /* 0x000fea0003800000 */
[----:B------:R-:W-:-:S13]  /*b520*/  ISETP.NE.AND P0, PT, R0, 0x1d, PT ;  /* 0x0000001d0000780c */ /* 0x000fda0003f05270 */
[----:B------:R-:W-:Y:S05]  /*b530*/  @!P0 BRA `(.L_x_21739) ;  /* 0x00000000004c8947 */ /* 0x000fea0003800000 */
[----:B------:R-:W-:-:S13]  /*b540*/  ISETP.NE.AND P0, PT, R0, 0x2c, PT ;  /* 0x0000002c0000780c */ /* 0x000fda0003f05270 */
[----:B------:R-:W-:Y:S05]  /*b550*/  @P0 BRA `(.L_x_21721) ;  /* 0x0000000000b40947 */ /* 0x000fea0003800000 */
[----:B---3--:R-:W-:Y:S01]  /*b560*/  LOP3.LUT R3, R2, 0xff, RZ, 0xc0, !PT ;  /* 0x000000ff02037812 */ /* 0x008fe200078ec0ff */
        /* <DEDUP_REMOVED lines=16> */
.L_x_21739:
[----:B------:R-:W-:Y:S01]  /*b670*/  LOP3.LUT R2, R2, 0xff, RZ, 0xc0, !PT ;  /* 0x000000ff02027812 */ /* 0x000fe200078ec0ff */
[----:B---3--:R-:W-:-:S05]  /*b680*/  IMAD.MOV.U32 R3, RZ, RZ, RZ ;  /* 0x000000ffff037224 */ /* 0x008fca00078e00ff */
[----:B------:R-:W-:Y:S01]  /*b690*/  STG.E.64 desc[UR36][R4.64], R2 ;  /* 0x0000000204007986 */ /* 0x000fe2000c101b24 */
[----:B------:R-:W-:Y:S05]  /*b6a0*/  EXIT ;  /* 0x000000000000794d */ /* 0x000fea0003800000 */
.L_x_21738:
[----:B---3--:R-:W-:-:S05]  /*b6b0*/  LOP3.LUT R3, R2, 0xff, RZ, 0xc0, !PT ;  /* 0x000000ff02037812 */ /* 0x008fca00078ec0ff */
[----:B------:R-:W-:Y:S01]  /*b6c0*/  STG.E desc[UR36][R4.64], R3 ;  /* 0x0000000304007986 */ /* 0x000fe2000c101924 */
[----:B------:R-:W-:Y:S05]  /*b6d0*/  EXIT ;  /* 0x000000000000794d */ /* 0x000fea0003800000 */
.L_x_21728:
[----:B------:R-:W-:-:S13]  /*b6e0*/  ISETP.GT.AND P0, PT, R0, 0xe, PT ;  /* 0x0000000e0000780c */ /* 0x000fda0003f04270 */
[----:B------:R-:W-:Y:S05]  /*b6f0*/  @P0 BRA `(.L_x_21740) ;  /* 0x0000000000340947 */ /* 0x000fea0003800000 */
[----:B------:R-:W-:-:S13]  /*b700*/  ISETP.NE.AND P0, PT, R0, 0xa, PT ;  /* 0x0000000a0000780c */ /* 0x000fda0003f05270 */
[----:B------:R-:W-:Y:S05]  /*b710*/  @!P0 BRA `(.L_x_21741) ;  /* 0x0000000000188947 */ /* 0x000fea0003800000 */
[----:B------:R-:W-:-:S13]  /*b720*/  ISETP.NE.AND P0, PT, R0, 0xb, PT ;  /* 0x0000000b0000780c */ /* 0x000fda0003f05270 */
[----:B------:R-:W-:Y:S05]  /*b730*/  @P0 BRA `(.L_x_21721) ;  /* 0x00000000003c0947 */ /* 0x000fea0003800000 */
[----:B------:R-:W-:-:S04]  /*b740*/  LOP3.LUT P0, RZ, R2, 0xff, RZ, 0xc0, !PT ;  /* 0x000000ff02ff7812 */ /* 0x000fc8000780c0ff */
[----:B---3--:R-:W-:-:S05]  /*b750*/  SEL R3, RZ, 0x1, !P0 ;  /* 0x00000001ff037807 */ /* 0x008fca0004000000 */
[----:B------:R-:W-:Y:S01]  /*b760*/  STG.E.U8 desc[UR36][R4.64], R3 ;  /* 0x0000000304007986 */ /* 0x000fe2000c101124 */
[----:B------:R-:W-:Y:S05]  /*b770*/  EXIT ;  /* 0x000000000000794d */ /* 0x000fea0003800000 */
.L_x_21741:
[----:B---3--:R-:W-:Y:S02]  /*b780*/  LOP3.LUT R8, R2, 0xff, RZ, 0xc0, !PT ;  /* 0x000000ff02087812 */ /* 0x008fe400078ec0ff */
[----:B------:R-:W-:-:S04]  /*b790*/  CS2R R10, SRZ ;  /* 0x00000000000a7805 */ /* 0x000fc8000001ff00 */
[----:B------:R-:W0:Y:S02]  /*b7a0*/  I2F.F64.U16 R8, R8 ;  /* 0x0000000800087312 */ /* 0x000e240000101800 */
[----:B0-----:R-:W-:Y:S01]  /*b7b0*/  STG.E.128 desc[UR36][R4.64], R8 ;  /* 0x0000000804007986 */ /* 0x001fe2000c101d24 */
[----:B------:R-:W-:Y:S05]  /*b7c0*/  EXIT ;  /* 0x000000000000794d */ /* 0x000fea0003800000 */
.L_x_21740:
[----:B------:R-:W-:-:S13]  /*b7d0*/  ISETP.NE.AND P0, PT, R0, 0xf, PT ;  /* 0x0000000f0000780c */ /* 0x000fda0003f05270 */
[----:B------:R-:W-:Y:S05]  /*b7e0*/  @!P0 BRA `(.L_x_21742) ;  /* 0x0000000000dc8947 */ /* 0x000fea0003800000 */
[----:B------:R-:W-:-:S13]  /*b7f0*/  ISETP.NE.AND P0, PT, R0, 0x17, PT ;  /* 0x000000170000780c */ /* 0x000fda0003f05270 */
[----:B------:R-:W-:Y:S05]  /*b800*/  @!P0 BRA `(.L_x_21743) ;  /* 0x0000000000888947 */ /* 0x000fea0003800000 */
[----:B------:R-:W-:-:S13]  /*b810*/  ISETP.NE.AND P0, PT, R0, 0x18, PT ;  /* 0x000000180000780c */ /* 0x000fda0003f05270 */
[----:B------:R-:W-:Y:S05]  /*b820*/  @!P0 BRA `(.L_x_21744) ;  /* 0x0000000000448947 */ /* 0x000fea0003800000 */
.L_x_21721:
[----:B------:R-:W-:Y:S01]  /*b830*/  MOV R0, 0x228 ;  /* 0x0000022800007802 */ /* 0x000fe20000000f00 */
[----:B------:R-:W0:Y:S01]  /*b840*/  LDCU.64 UR4, c[0x4][0x218] ;  /* 0x01004300ff0477ac */ /* 0x000e220008000a00 */
[----:B---3--:R-:W-:Y:S02]  /*b850*/  IMAD.MOV.U32 R8, RZ, RZ, 0x65 ;  /* 0x00000065ff087424 */ /* 0x008fe400078e00ff */
        /* <DEDUP_REMOVED lines=13> */
.L_x_21745:
[----:B------:R-:W-:Y:S05]  /*b930*/  EXIT ;  /* 0x000000000000794d */ /* 0x000fea0003800000 */
.L_x_21744:
[----:B------:R-:W-:Y:S01]  /*b940*/  LOP3.LUT R2, R2, 0xff, RZ, 0xc0, !PT ;  /* 0x000000ff02027812 */ /* 0x000fe200078ec0ff */
[----:B------:R-:W-:Y:S01]  /*b950*/  BSSY.RECONVERGENT B0, `(.L_x_21746) ;  /* 0x000000b000007945 */ /* 0x000fe20003800200 */
[----:B---3--:R-:W-:Y:S02]  /*b960*/  IMAD.MOV.U32 R3, RZ, RZ, 0x7f ;  /* 0x0000007fff037424 */ /* 0x008fe400078e00ff */
        /* <DEDUP_REMOVED lines=9> */
.L_x_21747:
[----:B------:R-:W-:Y:S05]  /*ba00*/  BSYNC.RECONVERGENT B0 ;  /* 0x0000000000007941 */ /* 0x000fea0003800200 */
.L_x_21746:
[----:B------:R-:W-:Y:S01]  /*ba10*/  STG.E.U8 desc[UR36][R4.64], R3 ;  /* 0x0000000304007986 */ /* 0x000fe2000c101124 */
[----:B------:R-:W-:Y:S05]  /*ba20*/  EXIT ;  /* 0x000000000000794d */ /* 0x000fea0003800000 */
.L_x_21743:
        /* <DEDUP_REMOVED lines=8> */
[----:B---3--:R-:W-:-:S05]  /*bab0*/  @P0 SHF.R.U32.HI R3, RZ, 0x15, R0 ;  /* 0x00000015ff030819 */ /* 0x008fca0000011600 */
[----:B------:R0:W-:Y:S01]  /*bac0*/  @P0 STG.E.U8 desc[UR36][R4.64], R3 ;  /* 0x0000000304000986 */ /* 0x0001e2000c101124 */
[----:B------:R-:W-:Y:S05]  /*bad0*/  @P0 EXIT ;  /* 0x000000000000094d */ /* 0x000fea0003800000 */
[----:B0-----:R-:W-:-:S05]  /*bae0*/  FADD.FTZ R3, R7, 128 ;  /* 0x4300000007037421 */ /* 0x001fca0000010000 */
[----:B------:R-:W-:Y:S01]  /*baf0*/  STG.E.U8 desc[UR36][R4.64], R3 ;  /* 0x0000000304007986 */ /* 0x000fe2000c101124 */
[----:B------:R-:W-:Y:S05]  /*bb00*/  EXIT ;  /* 0x000000000000794d */ /* 0x000fea0003800000 */
.L_x_21748:
[----:B---3--:R-:W-:Y:S01]  /*bb10*/  IMAD.MOV.U32 R3, RZ, RZ, 0x7f ;  /* 0x0000007fff037424 */ /* 0x008fe200078e00ff */
[----:B------:R-:W-:-:S04]  /*bb20*/  ISETP.GT.U32.AND P0, PT, R7, 0x7f800000, PT ;  /* 0x7f8000000700780c */ /* 0x000fc80003f04070 */
[----:B------:R-:W-:-:S05]  /*bb30*/  SEL R3, R3, 0x7c, P0 ;  /* 0x0000007c03037807 */ /* 0x000fca0000000000 */
[----:B------:R-:W-:Y:S01]  /*bb40*/  STG.E.U8 desc[UR36][R4.64], R3 ;  /* 0x0000000304007986 */ /* 0x000fe2000c101124 */
[----:B------:R-:W-:Y:S05]  /*bb50*/  EXIT ;  /* 0x000000000000794d */ /* 0x000fea0003800000 */
.L_x_21742:
[----:B------:R-:W-:-:S04]  /*bb60*/  LOP3.LUT R2, R2, 0xff, RZ, 0xc0, !PT ;  /* 0x000000ff02027812 */ /* 0x000fc800078ec0ff */
[----:B------:R-:W0:Y:S02]  /*bb70*/  I2F.U16 R0, R2 ;  /* 0x0000000200007306 */ /* 0x000e240000101000 */
[----:B0-----:R-:W-:-:S05]  /*bb80*/  F2FP.BF16.F32.PACK_AB R0, RZ, R0 ;  /* 0x00000000ff00723e */ /* 0x001fca00000010ff */
[----:B------:R-:W-:Y:S01]  /*bb90*/  STG.E.U16 desc[UR36][R4.64], R0 ;  /* 0x0000000004007986 */ /* 0x000fe2000c101524 */
[----:B------:R-:W-:Y:S05]  /*bba0*/  EXIT ;  /* 0x000000000000794d */ /* 0x000fea0003800000 */
.L_x_21749:
        /* <DEDUP_REMOVED lines=13> */
.L_x_23627:


//--------------------- .text._ZN2at6native18elementwise_kernelILi128ELi4EZNS0_22gpu_kernel_impl_nocastIZZZNS0_54_GLOBAL__N__d8c5977b_16_LinearAlgebra_cu_9e10b42f_324316addr_kernel_cudaERNS_14TensorIteratorERKN3c106ScalarES9_ENKUlvE_clEvENKUlvE_clEvEUlhhhE_EEvRNS_18TensorIteratorBaseERKT_EUliE_EEviT1_ --------------------------
	.section	.text._ZN2at6native18elementwise_kernelILi128ELi4EZNS0_22gpu_kernel_impl_nocastIZZZNS0_54_GLOBAL__N__d8c5977b_16_LinearAlgebra_cu_9e10b42f_324316addr_kernel_cudaERNS_14TensorIteratorERKN3c106ScalarES9_ENKUlvE_clEvENKUlvE_clEvEUlhhhE_EEvRNS_18TensorIteratorBaseERKT_EUliE_EEviT1_,"ax",@progbits
	.align	128
        .global         _ZN2at6native18elementwise_kernelILi128ELi4EZNS0_22gpu_kernel_impl_nocastIZZZNS0_54_GLOBAL__N__d8c5977b_16_LinearAlgebra_cu_9e10b42f_324316addr_kernel_cudaERNS_14TensorIteratorERKN3c106ScalarES9_ENKUlvE_clEvENKUlvE_clEvEUlhhhE_EEvRNS_18TensorIteratorBaseERKT_EUliE_EEviT1_
        .type           _ZN2at6native18elementwise_kernelILi128ELi4EZNS0_22gpu_kernel_impl_nocastIZZZNS0_54_GLOBAL__N__d8c5977b_16_LinearAlgebra_cu_9e10b42f_324316addr_kernel_cudaERNS_14TensorIteratorERKN3c106ScalarES9_ENKUlvE_clEvENKUlvE_clEvEUlhhhE_EEvRNS_18TensorIteratorBaseERKT_EUliE_EEviT1_,@function
        .size           _ZN2at6native18elementwise_kernelILi128ELi4EZNS0_22gpu_kernel_impl_nocastIZZZNS0_54_GLOBAL__N__d8c5977b_16_LinearAlgebra_cu_9e10b42f_324316addr_kernel_cudaERNS_14TensorIteratorERKN3c106ScalarES9_ENKUlvE_clEvENKUlvE_clEvEUlhhhE_EEvRNS_18TensorIteratorBaseERKT_EUliE_EEviT1_,(.L_x_23628 - _ZN2at6native18elementwise_kernelILi128ELi4EZNS0_22gpu_kernel_impl_nocastIZZZNS0_54_GLOBAL__N__d8c5977b_16_LinearAlgebra_cu_9e10b42f_324316addr_kernel_cudaERNS_14TensorIteratorERKN3c106ScalarES9_ENKUlvE_clEvENKUlvE_clEvEUlhhhE_EEvRNS_18TensorIteratorBaseERKT_EUliE_EEviT1_)
        .other          _ZN2at6native18elementwise_kernelILi128ELi4EZNS0_22gpu_kernel_impl_nocastIZZZNS0_54_GLOBAL__N__d8c5977b_16_LinearAlgebra_cu_9e10b42f_324316addr_kernel_cudaERNS_14TensorIteratorERKN3c106ScalarES9_ENKUlvE_clEvENKUlvE_clEvEUlhhhE_EEvRNS_18TensorIteratorBaseERKT_EUliE_EEviT1_,@"STO_CUDA_ENTRY STV_DEFAULT"
_ZN2at6native18elementwise_kernelILi128ELi4EZNS0_22gpu_kernel_impl_nocastIZZZNS0_54_GLOBAL__N__d8c5977b_16_LinearAlgebra_cu_9e10b42f_324316addr_kernel_cudaERNS_14TensorIteratorERKN3c106ScalarES9_ENKUlvE_clEvENKUlvE_clEvEUlhhhE_EEvRNS_18TensorIteratorBaseERKT_EUliE_EEviT1_:
.text._ZN2at6native18elementwise_kernelILi128ELi4EZNS0_22gpu_kernel_impl_nocastIZZZNS0_54_GLOBAL__N__d8c5977b_16_LinearAlgebra_cu_9e10b42f_324316addr_kernel_cudaERNS_14TensorIteratorERKN3c106ScalarES9_ENKUlvE_clEvENKUlvE_clEvEUlhhhE_EEvRNS_18TensorIteratorBaseERKT_EUliE_EEviT1_:
        /* <DEDUP_REMOVED lines=40> */
.L_x_21753:
[----:B------:R-:W-:-:S13]  /*0280*/  ISETP.GE.AND P0, PT, R3, UR8, PT ;  /* 0x0000000803007c0c */ /* 0x000fda000bf06270 */
[----:B------:R-:W-:Y:S05]  /*0290*/  @P0 BREAK.RELIABLE B1 ;  /* 0x0000000000010942 */ /* 0x000fea0003800100 */
[----:B------:R-:W-:Y:S05]  /*02a0*/  @P0 BRA `(.L_x_21754) ;  /* 0x0000000000300947 */ /* 0x000fea0003800000 */
[----:B------:R-:W-:Y:S05]  /*02b0*/  BSYNC.RELIABLE B1 ;  /* 0x0000000000017941 */ /* 0x000fea0003800100 */
.L_x_21752:
        /* <DEDUP_REMOVED lines=11> */
.L_x_21754:
[----:B------:R-:W-:Y:S05]  /*0370*/  BSYNC.RECONVERGENT B0 ;  /* 0x0000000000007941 */ /* 0x000fea0003800200 */
.L_x_21751:
        /* <DEDUP_REMOVED lines=14> */
.L_x_21750:
        /* <DEDUP_REMOVED lines=356> */
.L_x_21758:
        /* <DEDUP_REMOVED lines=368> */
.L_x_21760:
        /* <DEDUP_REMOVED lines=17> */
.L_x_21757:
[----:B------:R-:W-:-:S13]  /*32b0*/  ISETP.GE.AND P0, PT, R3, UR8, PT ;  /* 0x0000000803007c0c */ /* 0x000fda000bf06270 */
[----:B------:R-:W-:Y:S05]  /*32c0*/  @P0 BREAK.RELIABLE B1 ;  /* 0x0000000000010942 */ /* 0x000fea0003800100 */
[----:B------:R-:W-:Y:S05]  /*32d0*/  @P0 BRA `(.L_x_21759) ;  /* 0x0000001400b80947 */ /* 0x000fea0003800000 */
[----:B------:R-:W-:Y:S05]  /*32e0*/  BSYNC.RELIABLE B1 ;  /* 0x0000000000017941 */ /* 0x000fea0003800100 */
.L_x_21756:
        /* <DEDUP_REMOVED lines=348> */
.L_x_21761:
        /* <DEDUP_REMOVED lines=17> */
.L_x_21759:
[----:B------:R-:W-:Y:S05]  /*49c0*/  BSYNC.RECONVERGENT B0 ;  /* 0x0000000000007941 */ /* 0x000fea0003800200 */
.L_x_21755:
        /* <DEDUP_REMOVED lines=351> */
.L_x_21762:
        /* <DEDUP_REMOVED lines=17> */
.L_x_21763:
        /* <DEDUP_REMOVED lines=11> */
.L_x_23628:


//--------------------- .text._ZN2at6native27unrolled_elementwise_kernelIZZZNS0_54_GLOBAL__N__d8c5977b_16_LinearAlgebra_cu_9e10b42f_324316addr_kernel_cudaERNS_14TensorIteratorERKN3c106ScalarES8_ENKUlvE_clEvENKUlvE_clEvEUlhhhE_St5arrayIPcLm4EELi4E23TrivialOffsetCalculatorILi3EjESF_ILi1EjENS0_6memory15LoadWithoutCastENSI_16StoreWithoutCastEEEviT_T0_T2_T3_T4_T5_ --------------------------
	.section	.text._ZN2at6native27unrolled_elementwise_kernelIZZZNS0_54_GLOBAL__N__d8c5977b_16_LinearAlgebra_cu_9e10b42f_324316addr_kernel_cudaERNS_14TensorIteratorERKN3c106ScalarES8_ENKUlvE_clEvENKUlvE_clEvEUlhhhE_St5arrayIPcLm4EELi4E23TrivialOffsetCalculatorILi3EjESF_ILi1EjENS0_6memory15LoadWithoutCastENSI_16StoreWithoutCastEEEviT_T0_T2_T3_T4_T5_,"ax",@progbits
	.align	128
        .global         _ZN2at6native27unrolled_elementwise_kernelIZZZNS0_54_GLOBAL__N__d8c5977b_16_LinearAlgebra_cu_9e10b42f_324316addr_kernel_cudaERNS_14TensorIteratorERKN3c106ScalarES8_ENKUlvE_clEvENKUlvE_clEvEUlhhhE_St5arrayIPcLm4EELi4E23TrivialOffsetCalculatorILi3EjESF_ILi1EjENS0_6memory15LoadWithoutCastENSI_16StoreWithoutCastEEEviT_T0_T2_T3_T4_T5_
        .type           _ZN2at6native27unrolled_elementwise_kernelIZZZNS0_54_GLOBAL__N__d8c5977b_16_LinearAlgebra_cu_9e10b42f_324316addr_kernel_cudaERNS_14TensorIteratorERKN3c106ScalarES8_ENKUlvE_clEvENKUlvE_clEvEUlhhhE_St5arrayIPcLm4EELi4E23TrivialOffsetCalculatorILi3EjESF_ILi1EjENS0_6memory15LoadWithoutCastENSI_16StoreWithoutCastEEEviT_T0_T2_T3_T4_T5_,@function
        .size           _ZN2at6native27unrolled_elementwise_kernelIZZZNS0_54_GLOBAL__N__d8c5977b_16_LinearAlgebra_cu_9e10b42f_324316addr_kernel_cudaERNS_14TensorIteratorERKN3c106ScalarES8_ENKUlvE_clEvENKUlvE_clEvEUlhhhE_St5arrayIPcLm4EELi4E23TrivialOffsetCalculatorILi3EjESF_ILi1EjENS0_6memory15LoadWithoutCastENSI_16StoreWithoutCastEEEviT_T0_T2_T3_T4_T5_,(.L_x_23629 - _ZN2at6native27unrolled_elementwise_kernelIZZZNS0_54_GLOBAL__N__d8c5977b_16_LinearAlgebra_cu_9e10b42f_324316addr_kernel_cudaERNS_14TensorIteratorERKN3c106ScalarES8_ENKUlvE_clEvENKUlvE_clEvEUlhhhE_St5arrayIPcLm4EELi4E23TrivialOffsetCalculatorILi3EjESF_ILi1EjENS0_6memory15LoadWithoutCastENSI_16StoreWithoutCastEEEviT_T0_T2_T3_T4_T5_)
        .other          _ZN2at6native27unrolled_elementwise_kernelIZZZNS0_54_GLOBAL__N__d8c5977b_16_LinearAlgebra_cu_9e10b42f_324316addr_kernel_cudaERNS_14TensorIteratorERKN3c106ScalarES8_ENKUlvE_clEvENKUlvE_clEvEUlhhhE_St5arrayIPcLm4EELi4E23TrivialOffsetCalculatorILi3EjESF_ILi1EjENS0_6memory15LoadWithoutCastENSI_16StoreWithoutCastEEEviT_T0_T2_T3_T4_T5_,@"STO_CUDA_ENTRY STV_DEFAULT"
_ZN2at6native27unrolled_elementwise_kernelIZZZNS0_54_GLOBAL__N__d8c5977b_16_LinearAlgebra_cu_9e10b42f_324316addr_kernel_cudaERNS_14TensorIteratorERKN3c106ScalarES8_ENKUlvE_clEvENKUlvE_clEvEUlhhhE_St5arrayIPcLm4EELi4E23TrivialOffsetCalculatorILi3EjESF_ILi1EjENS0_6memory15LoadWithoutCastENSI_16StoreWithoutCastEEEviT_T0_T2_T3_T4_T5_:
.text._ZN2at6native27unrolled_elementwise_kernelIZZZNS0_54_GLOBAL__N__d8c5977b_16_LinearAlgebra_cu_9e10b42f_324316addr_kernel_cudaERNS_14TensorIteratorERKN3c106ScalarES8_ENKUlvE_clEvENKUlvE_clEvEUlhhhE_St5arrayIPcLm4EELi4E23TrivialOffsetCalculatorILi3EjESF_ILi1EjENS0_6memory15LoadWithoutCastENSI_16StoreWithoutCastEEEviT_T0_T2_T3_T4_T5_:
        /* <DEDUP_REMOVED lines=104> */
.L_x_21766:
[----:B------:R-:W-:Y:S05]  /*0680*/  BSYNC.RELIABLE B1 ;  /* 0x0000000000017941 */ /* 0x000fea0003800100 */
.L_x_21765:
[----:B------:R-:W-:-:S13]  /*0690*/  ISETP.GE.AND P0, PT, R17, R16, PT ;  /* 0x000000101100720c */ /* 0x000fda0003f06270 */
[----:B------:R-:W1:Y:S01]  /*06a0*/  @!P0 LDC.64 R4, c[0x0][0x398] ;  /* 0x0000e600ff048b82 */ /* 0x000e620000000a00 */
[----:B0-----:R-:W-:Y:S02]  /*06b0*/  @!P0 IMAD R3, R0, 0x200, R17 ;  /* 0x0000020000038824 */ /* 0x001fe400078e0211 */
[----:B------:R-:W-:-:S03]  /*06c0*/  @!P0 VIADD R17, R17, 0x80 ;  /* 0x0000008011118836 */ /* 0x000fc60000000000 */
[----:B-1----:R-:W-:-:S05]  /*06d0*/  @!P0 IADD3 R2, P1, PT, R3, R4, RZ ;  /* 0x0000000403028210 */ /* 0x002fca0007f3e0ff */
[----:B------:R-:W-:-:S05]  /*06e0*/  @!P0 IMAD.X R3, RZ, RZ, R5, P1 ;  /* 0x000000ffff038224 */ /* 0x000fca00008e0605 */
[----:B------:R1:W-:Y:S03]  /*06f0*/  @!P0 STG.E.U8 desc[UR6][R2.64], R11 ;  /* 0x0000000b02008986 */ /* 0x0003e6000c101106 */
.L_x_21767:
[----:B------:R-:W-:Y:S05]  /*0700*/  BSYNC.RECONVERGENT B0 ;  /* 0x0000000000007941 */ /* 0x000fea0003800200 */
.L_x_21764:
        /* <DEDUP_REMOVED lines=9> */
.L_x_21768:
        /* <DEDUP_REMOVED lines=14> */
.L_x_23629:


//--------------------- .text._ZN2at6native29vectorized_elementwise_kernelILi2EZZZNS0_54_GLOBAL__N__d8c5977b_16_LinearAlgebra_cu_9e10b42f_324316addr_kernel_cudaERNS_14TensorIteratorERKN3c106ScalarES8_ENKUlvE_clEvENKUlvE_clEvEUlhhhE_St5arrayIPcLm4EEEEviT0_T1_ --------------------------
	.section	.text._ZN2at6native29vectorized_elementwise_kernelILi2EZZZNS0_54_GLOBAL__N__d8c5977b_16_LinearAlgebra_cu_9e10b42f_324316addr_kernel_cudaERNS_14TensorIteratorERKN3c106ScalarES8_ENKUlvE_clEvENKUlvE_clEvEUlhhhE_St5arrayIPcLm4EEEEviT0_T1_,"ax",@progbits
	.align	128
        .global         _ZN2at6native29vectorized_elementwise_kernelILi2EZZZNS0_54_GLOBAL__N__d8c5977b_16_LinearAlgebra_cu_9e10b42f_324316addr_kernel_cudaERNS_14TensorIteratorERKN3c106ScalarES8_ENKUlvE_clEvENKUlvE_clEvEUlhhhE_St5arrayIPcLm4EEEEviT0_T1_
        .type           _ZN2at6native29vectorized_elementwise_kernelILi2EZZZNS0_54_GLOBAL__N__d8c5977b_16_LinearAlgebra_cu_9e10b42f_324316addr_kernel_cudaERNS_14TensorIteratorERKN3c106ScalarES8_ENKUlvE_clEvENKUlvE_clEvEUlhhhE_St5arrayIPcLm4EEEEviT0_T1_,@function
        .size           _ZN2at6native29vectorized_elementwise_kernelILi2EZZZNS0_54_GLOBAL__N__d8c5977b_16_LinearAlgebra_cu_9e10b42f_324316addr_kernel_cudaERNS_14TensorIteratorERKN3c106ScalarES8_ENKUlvE_clEvENKUlvE_clEvEUlhhhE_St5arrayIPcLm4EEEEviT0_T1_,(.L_x_23630 - _ZN2at6native29vectorized_elementwise_kernelILi2EZZZNS0_54_GLOBAL__N__d8c5977b_16_LinearAlgebra_cu_9e10b42f_324316addr_kernel_cudaERNS_14TensorIteratorERKN3c106ScalarES8_ENKUlvE_clEvENKUlvE_clEvEUlhhhE_St5arrayIPcLm4EEEEviT0_T1_)
        .other          _ZN2at6native29vectorized_elementwise_kernelILi2EZZZNS0_54_GLOBAL__N__d8c5977b_16_LinearAlgebra_cu_9e10b42f_324316addr_kernel_cudaERNS_14TensorIteratorERKN3c106ScalarES8_ENKUlvE_clEvENKUlvE_clEvEUlhhhE_St5arrayIPcLm4EEEEviT0_T1_,@"STO_CUDA_ENTRY STV_DEFAULT"
_ZN2at6native29vectorized_elementwise_kernelILi2EZZZNS0_54_GLOBAL__N__d8c5977b_16_LinearAlgebra_cu_9e10b42f_324316addr_kernel_cudaERNS_14TensorIteratorERKN3c106ScalarES8_ENKUlvE_clEvENKUlvE_clEvEUlhhhE_St5arrayIPcLm4EEEEviT0_T1_:
.text._ZN2at6native29vectorized_elementwise_kernelILi2EZZZNS0_54_GLOBAL__N__d8c5977b_16_LinearAlgebra_cu_9e10b42f_324316addr_kernel_cudaERNS_14TensorIteratorERKN3c106ScalarES8_ENKUlvE_clEvENKUlvE_clEvEUlhhhE_St5arrayIPcLm4EEEEviT0_T1_:
        /* <DEDUP_REMOVED lines=190> */
.L_x_21772:
        /* <DEDUP_REMOVED lines=8> */
.L_x_21773:
        /* <DEDUP_REMOVED lines=8> */
.L_x_21774:
        /* <DEDUP_REMOVED lines=8> */
.L_x_21775:
        /* <DEDUP_REMOVED lines=9> */
.L_x_21776:
[----:B------:R-:W-:Y:S05]  /*0df0*/  BSYNC.RELIABLE B1 ;  /* 0x0000000000017941 */ /* 0x000fea0003800100 */
.L_x_21771:
[----:B------:R-:W-:-:S13]  /*0e00*/  ISETP.GE.U32.AND P0, PT, R0, UR5, PT ;  /* 0x0000000500007c0c */ /* 0x000fda000bf06070 */
[----:B0-2---:R-:W0:Y:S01]  /*0e10*/  @!P0 LDC.64 R6, c[0x0][0x398] ;  /* 0x0000e600ff068b82 */ /* 0x005e220000000a00 */
[C---:B-1----:R-:W-:Y:S01]  /*0e20*/  @!P0 VIADD R3, R0.reuse, UR4 ;  /* 0x0000000400038c36 */ /* 0x042fe20008000000 */
[----:B------:R-:W-:-:S04]  /*0e30*/  @!P0 IADD3 R0, PT, PT, R0, 0x80, RZ ;  /* 0x0000008000008810 */ /* 0x000fc80007ffe0ff */
[----:B0-----:R-:W-:-:S05]  /*0e40*/  @!P0 IADD3 R2, P1, PT, R3, R6, RZ ;  /* 0x0000000603028210 */ /* 0x001fca0007f3e0ff */
[----:B------:R-:W-:-:S05]  /*0e50*/  @!P0 IMAD.X R3, RZ, RZ, R7, P1 ;  /* 0x000000ffff038224 */ /* 0x000fca00008e0607 */
[----:B------:R3:W-:Y:S03]  /*0e60*/  @!P0 STG.E.U8 desc[UR12][R2.64], R8 ;  /* 0x0000000802008986 */ /* 0x0007e6000c10110c */
.L_x_21777:
[----:B------:R-:W-:Y:S05]  /*0e70*/  BSYNC.RECONVERGENT B0 ;  /* 0x0000000000007941 */ /* 0x000fea0003800200 */
.L_x_21770:
        /* <DEDUP_REMOVED lines=9> */
.L_x_21769:
        /* <DEDUP_REMOVED lines=85> */
.L_x_21778:
        /* <DEDUP_REMOVED lines=10> */
.L_x_23630:


//--------------------- .text._ZN2at6native29vectorized_elementwise_kernelILi4EZZZNS0_54_GLOBAL__N__d8c5977b_16_LinearAlgebra_cu_9e10b42f_324316addr_kernel_cudaERNS_14TensorIteratorERKN3c106ScalarES8_ENKUlvE_clEvENKUlvE_clEvEUlhhhE_St5arrayIPcLm4EEEEviT0_T1_ --------------------------
	.section	.text._ZN2at6native29vectorized_elementwise_kernelILi4EZZZNS0_54_GLOBAL__N__d8c5977b_16_LinearAlgebra_cu_9e10b42f_324316addr_kernel_cudaERNS_14TensorIteratorERKN3c106ScalarES8_ENKUlvE_clEvENKUlvE_clEvEUlhhhE_St5arrayIPcLm4EEEEviT0_T1_,"ax",@progbits
	.align	128
        .global         _ZN2at6native29vectorized_elementwise_kernelILi4EZZZNS0_54_GLOBAL__N__d8c5977b_16_LinearAlgebra_cu_9e10b42f_324316addr_kernel_cudaERNS_14TensorIteratorERKN3c106ScalarES8_ENKUlvE_clEvENKUlvE_clEvEUlhhhE_St5arrayIPcLm4EEEEviT0_T1_
        .type           _ZN2at6native29vectorized_elementwise_kernelILi4EZZZNS0_54_GLOBAL__N__d8c5977b_16_LinearAlgebra_cu_9e10b42f_324316addr_kernel_cudaERNS_14TensorIteratorERKN3c106ScalarES8_ENKUlvE_clEvENKUlvE_clEvEUlhhhE_St5arrayIPcLm4EEEEviT0_T1_,@function
        .size           _ZN2at6native29vectorized_elementwise_kernelILi4EZZZNS0_54_GLOBAL__N__d8c5977b_16_LinearAlgebra_cu_9e10b42f_324316addr_kernel_cudaERNS_14TensorIteratorERKN3c106ScalarES8_ENKUlvE_clEvENKUlvE_clEvEUlhhhE_St5arrayIPcLm4EEEEviT0_T1_,(.L_x_23631 - _ZN2at6native29vectorized_elementwise_kernelILi4EZZZNS0_54_GLOBAL__N__d8c5977b_16_LinearAlgebra_cu_9e10b42f_324316addr_kernel_cudaERNS_14TensorIteratorERKN3c106ScalarES8_ENKUlvE_clEvENKUlvE_clEvEUlhhhE_St5arrayIPcLm4EEEEviT0_T1_)
        .other          _ZN2at6native29vectorized_elementwise_kernelILi4EZZZNS0_54_GLOBAL__N__d8c5977b_16_LinearAlgebra_cu_9e10b42f_324316addr_kernel_cudaERNS_14TensorIteratorERKN3c106ScalarES8_ENKUlvE_clEvENKUlvE_clEvEUlhhhE_St5arrayIPcLm4EEEEviT0_T1_,@"STO_CUDA_ENTRY STV_DEFAULT"
_ZN2at6native29vectorized_elementwise_kernelILi4EZZZNS0_54_GLOBAL__N__d8c5977b_16_LinearAlgebra_cu_9e10b42f_324316addr_kernel_cudaERNS_14TensorIteratorERKN3c106ScalarES8_ENKUlvE_clEvENKUlvE_clEvEUlhhhE_St5arrayIPcLm4EEEEviT0_T1_:
.text._ZN2at6native29vectorized_elementwise_kernelILi4EZZZNS0_54_GLOBAL__N__d8c5977b_16_LinearAlgebra_cu_9e10b42f_324316addr_kernel_cudaERNS_14TensorIteratorERKN3c106ScalarES8_ENKUlvE_clEvENKUlvE_clEvEUlhhhE_St5arrayIPcLm4EEEEviT0_T1_:
        /* <DEDUP_REMOVED lines=190> */
.L_x_21782:
        /* <DEDUP_REMOVED lines=8> */
.L_x_21783:
        /* <DEDUP_REMOVED lines=8> */
.L_x_21784:
        /* <DEDUP_REMOVED lines=8> */
.L_x_21785:
        /* <DEDUP_REMOVED lines=9> */
.L_x_21786:
[----:B------:R-:W-:Y:S05]  /*0df0*/  BSYNC.RELIABLE B1 ;  /* 0x0000000000017941 */ /* 0x000fea0003800100 */
.L_x_21781:
[----:B------:R-:W-:-:S13]  /*0e00*/  ISETP.GE.U32.AND P0, PT, R0, UR5, PT ;  /* 0x0000000500007c0c */ /* 0x000fda000bf06070 */
[----:B0-2---:R-:W0:Y:S01]  /*0e10*/  @!P0 LDC.64 R6, c[0x0][0x398] ;  /* 0x0000e600ff068b82 */ /* 0x005e220000000a00 */
[C---:B-1----:R-:W-:Y:S01]  /*0e20*/  @!P0 VIADD R3, R0.reuse, UR4 ;  /* 0x0000000400038c36 */ /* 0x042fe20008000000 */
[----:B------:R-:W-:-:S04]  /*0e30*/  @!P0 IADD3 R0, PT, PT, R0, 0x80, RZ ;  /* 0x0000008000008810 */ /* 0x000fc80007ffe0ff */
[----:B0-----:R-:W-:-:S05]  /*0e40*/  @!P0 IADD3 R2, P1, PT, R3, R6, RZ ;  /* 0x0000000603028210 */ /* 0x001fca0007f3e0ff */
[----:B------:R-:W-:-:S05]  /*0e50*/  @!P0 IMAD.X R3, RZ, RZ, R7, P1 ;  /* 0x000000ffff038224 */ /* 0x000fca00008e0607 */
[----:B------:R3:W-:Y:S03]  /*0e60*/  @!P0 STG.E.U8 desc[UR12][R2.64], R8 ;  /* 0x0000000802008986 */ /* 0x0007e6000c10110c */
.L_x_21787:
[----:B------:R-:W-:Y:S05]  /*0e70*/  BSYNC.RECONVERGENT B0 ;  /* 0x0000000000007941 */ /* 0x000fea0003800200 */
.L_x_21780:
        /* <DEDUP_REMOVED lines=9> */
.L_x_21779:
        /* <DEDUP_REMOVED lines=90> */
.L_x_21788:
        /* <DEDUP_REMOVED lines=13> */
.L_x_23631:


//--------------------- .text._ZN2at6native29vectorized_elementwise_kernelILi8EZZZNS0_54_GLOBAL__N__d8c5977b_16_LinearAlgebra_cu_9e10b42f_324316addr_kernel_cudaERNS_14TensorIteratorERKN3c106ScalarES8_ENKUlvE_clEvENKUlvE_clEvEUlhhhE_St5arrayIPcLm4EEEEviT0_T1_ --------------------------
	.section	.text._ZN2at6native29vectorized_elementwise_kernelILi8EZZZNS0_54_GLOBAL__N__d8c5977b_16_LinearAlgebra_cu_9e10b42f_324316addr_kernel_cudaERNS_14TensorIteratorERKN3c106ScalarES8_ENKUlvE_clEvENKUlvE_clEvEUlhhhE_St5arrayIPcLm4EEEEviT0_T1_,"ax",@progbits
	.align	128
        .global         _ZN2at6native29vectorized_elementwise_kernelILi8EZZZNS0_54_GLOBAL__N__d8c5977b_16_LinearAlgebra_cu_9e10b42f_324316addr_kernel_cudaERNS_14TensorIteratorERKN3c106ScalarES8_ENKUlvE_clEvENKUlvE_clEvEUlhhhE_St5arrayIPcLm4EEEEviT0_T1_
        .type           _ZN2at6native29vectorized_elementwise_kernelILi8EZZZNS0_54_GLOBAL__N__d8c5977b_16_LinearAlgebra_cu_9e10b42f_324316addr_kernel_cudaERNS_14TensorIteratorERKN3c106ScalarES8_ENKUlvE_clEvENKUlvE_clEvEUlhhhE_St5arrayIPcLm4EEEEviT0_T1_,@function
        .size           _ZN2at6native29vectorized_elementwise_kernelILi8EZZZNS0_54_GLOBAL__N__d8c5977b_16_LinearAlgebra_cu_9e10b42f_324316addr_kernel_cudaERNS_14TensorIteratorERKN3c106ScalarES8_ENKUlvE_clEvENKUlvE_clEvEUlhhhE_St5arrayIPcLm4EEEEviT0_T1_,(.L_x_23632 - _ZN2at6native29vectorized_elementwise_kernelILi8EZZZNS0_54_GLOBAL__N__d8c5977b_16_LinearAlgebra_cu_9e10b42f_324316addr_kernel_cudaERNS_14TensorIteratorERKN3c106ScalarES8_ENKUlvE_clEvENKUlvE_clEvEUlhhhE_St5arrayIPcLm4EEEEviT0_T1_)
        .other          _ZN2at6native29vectorized_elementwise_kernelILi8EZZZNS0_54_GLOBAL__N__d8c5977b_16_LinearAlgebra_cu_9e10b42f_324316addr_kernel_cudaERNS_14TensorIteratorERKN3c106ScalarES8_ENKUlvE_clEvENKUlvE_clEvEUlhhhE_St5arrayIPcLm4EEEEviT0_T1_,@"STO_CUDA_ENTRY STV_DEFAULT"
_ZN2at6native29vectorized_elementwise_kernelILi8EZZZNS0_54_GLOBAL__N__d8c5977b_16_LinearAlgebra_cu_9e10b42f_324316addr_kernel_cudaERNS_14TensorIteratorERKN3c106ScalarES8_ENKUlvE_clEvENKUlvE_clEvEUlhhhE_St5arrayIPcLm4EEEEviT0_T1_:
.text._ZN2at6native29vectorized_elementwise_kernelILi8EZZZNS0_54_GLOBAL__N__d8c5977b_16_LinearAlgebra_cu_9e10b42f_324316addr_kernel_cudaERNS_14TensorIteratorERKN3c106ScalarES8_ENKUlvE_clEvENKUlvE_clEvEUlhhhE_St5arrayIPcLm4EEEEviT0_T1_:
[----:B------:R-:W-:Y:S01]  /*0000*/  LDC R1, c[0x0][0x37c] ;  /* 0x0000df00ff017b82 */ /* 0x000fe20000000800 */
[----:B------:R-:W-:Y:S05]  /*0010*/  EXIT ;  /* 0x000000000000794d */ /* 0x000fea0003800000 */
.L_x_21789:
        /* <DEDUP_REMOVED lines=14> */
.L_x_23632:


//--------------------- .text._ZN2at6native18elementwise_kernelILi128ELi4EZNS0_15gpu_kernel_implIZNS0_54_GLOBAL__N__d8c5977b_16_LinearAlgebra_cu_9e10b42f_324316addr_kernel_cudaERNS_14TensorIteratorERKN3c106ScalarES9_EUlbbbE0_EEvRNS_18TensorIteratorBaseERKT_EUliE_EEviT1_ --------------------------
	.section	.text._ZN2at6native18elementwise_kernelILi128ELi4EZNS0_15gpu_kernel_implIZNS0_54_GLOBAL__N__d8c5977b_16_LinearAlgebra_cu_9e10b42f_324316addr_kernel_cudaERNS_14TensorIteratorERKN3c106ScalarES9_EUlbbbE0_EEvRNS_18TensorIteratorBaseERKT_EUliE_EEviT1_,"ax",@progbits
	.align	128
        .global         _ZN2at6native18elementwise_kernelILi128ELi4EZNS0_15gpu_kernel_implIZNS0_54_GLOBAL__N__d8c5977b_16_LinearAlgebra_cu_9e10b42f_324316addr_kernel_cudaERNS_14TensorIteratorERKN3c106ScalarES9_EUlbbbE0_EEvRNS_18TensorIteratorBaseERKT_EUliE_EEviT1_
        .type           _ZN2at6native18elementwise_kernelILi128ELi4EZNS0_15gpu_kernel_implIZNS0_54_GLOBAL__N__d8c5977b_16_LinearAlgebra_cu_9e10b42f_324316addr_kernel_cudaERNS_14TensorIteratorERKN3c106ScalarES9_EUlbbbE0_EEvRNS_18TensorIteratorBaseERKT_EUliE_EEviT1_,@function
        .size           _ZN2at6native18elementwise_kernelILi128ELi4EZNS0_15gpu_kernel_implIZNS0_54_GLOBAL__N__d8c5977b_16_LinearAlgebra_cu_9e10b42f_324316addr_kernel_cudaERNS_14TensorIteratorERKN3c106ScalarES9_EUlbbbE0_EEvRNS_18TensorIteratorBaseERKT_EUliE_EEviT1_,(.L_x_23633 - _ZN2at6native18elementwise_kernelILi128ELi4EZNS0_15gpu_kernel_implIZNS0_54_GLOBAL__N__d8c5977b_16_LinearAlgebra_cu_9e10b42f_324316addr_kernel_cudaERNS_14TensorIteratorERKN3c106ScalarES9_EUlbbbE0_EEvRNS_18TensorIteratorBaseERKT_EUliE_EEviT1_)
        .other          _ZN2at6native18elementwise_kernelILi128ELi4EZNS0_15gpu_kernel_implIZNS0_54_GLOBAL__N__d8c5977b_16_LinearAlgebra_cu_9e10b42f_324316addr_kernel_cudaERNS_14TensorIteratorERKN3c106ScalarES9_EUlbbbE0_EEvRNS_18TensorIteratorBaseERKT_EUliE_EEviT1_,@"STO_CUDA_ENTRY STV_DEFAULT"
_ZN2at6native18elementwise_kernelILi128ELi4EZNS0_15gpu_kernel_implIZNS0_54_GLOBAL__N__d8c5977b_16_LinearAlgebra_cu_9e10b42f_324316addr_kernel_cudaERNS_14TensorIteratorERKN3c106ScalarES9_EUlbbbE0_EEvRNS_18TensorIteratorBaseERKT_EUliE_EEviT1_:
.text._ZN2at6native18elementwise_kernelILi128ELi4EZNS0_15gpu_kernel_implIZNS0_54_GLOBAL__N__d8c5977b_16_LinearAlgebra_cu_9e10b42f_324316addr_kernel_cudaERNS_14TensorIteratorERKN3c106ScalarES9_EUlbbbE0_EEvRNS_18TensorIteratorBaseERKT_EUliE_EEviT1_:
        /* <DEDUP_REMOVED lines=23> */
[----:B------:R-:W-:Y:S01]  /*0170*/  CS2R R18, SRZ ;  /* 0x0000000000127805 */ /* 0x000fe2000001ff00 */
[----:B------:R-:W-:Y:S02]  /*0180*/  IMAD.MOV.U32 R0, RZ, RZ, RZ ;  /* 0x000000ffff007224 */ /* 0x000fe400078e00ff */
[----:B------:R-:W-:-:S05]  /*0190*/  IMAD.MOV.U32 R16, RZ, RZ, RZ ;  /* 0x000000ffff107224 */ /* 0x000fca00078e00ff */
        /* <DEDUP_REMOVED lines=374> */
.L_x_21792:
        /* <DEDUP_REMOVED lines=15> */
[----:B------:R-:W2:Y:S02]  /*19f0*/  LDG.E.U8 R2, desc[UR36][R2.64] ;  /* 0x0000002402027981 */ /* 0x000ea4000c1e1100 */
[----:B--2---:R-:W-:-:S04]  /*1a00*/  ISETP.NE.AND P0, PT, R2, RZ, PT ;  /* 0x000000ff0200720c */ /* 0x004fc80003f05270 */
[----:B------:R-:W-:Y:S01]  /*1a10*/  P2R R22, PR, RZ, 0x1 ;  /* 0x00000001ff167803 */ /* 0x000fe20000000000 */
[----:B------:R-:W-:Y:S08]  /*1a20*/  BRA `(.L_x_21799) ;  /* 0x0000000800a47947 */ /* 0x000ff00003800000 */
.L_x_21797:
[----:B------:R-:W2:Y:S02]  /*1a30*/  LDG.E.U8 R2, desc[UR36][R2.64] ;  /* 0x0000002402027981 */ /* 0x000ea4000c1e1100 */
[----:B--2---:R-:W-:-:S04]  /*1a40*/  ISETP.NE.AND P0, PT, R2, RZ, PT ;  /* 0x000000ff0200720c */ /* 0x004fc80003f05270 */
[----:B------:R-:W-:Y:S01]  /*1a50*/  P2R R22, PR, RZ, 0x1 ;  /* 0x00000001ff167803 */ /* 0x000fe20000000000 */
[----:B------:R-:W-:Y:S08]  /*1a60*/  BRA `(.L_x_21799) ;  /* 0x0000000800947947 */ /* 0x000ff00003800000 */
.L_x_21796:
[----:B------:R-:W-:-:S09]  /*1a70*/  UISETP.NE.AND UP0, UPT, UR4, 0x2, UPT ;  /* 0x000000020400788c */ /* 0x000fd2000bf05270 */
[----:B------:R-:W-:Y:S05]  /*1a80*/  BRA.U !UP0, `(.L_x_21800) ;  /* 0x0000000108347547 */ /* 0x000fea000b800000 */
[----:B------:R-:W-:-:S09]  /*1a90*/  UISETP.NE.AND UP0, UPT, UR4, 0x3, UPT ;  /* 0x000000030400788c */ /* 0x000fd2000bf05270 */
[----:B------:R-:W-:Y:S05]  /*1aa0*/  BRA.U !UP0, `(.L_x_21801) ;  /* 0x00000001081c7547 */ /* 0x000fea000b800000 */
[----:B------:R-:W-:-:S09]  /*1ab0*/  UISETP.NE.AND UP0, UPT, UR4, 0x4, UPT ;  /* 0x000000040400788c */ /* 0x000fd2000bf05270 */
[----:B------:R-:W-:Y:S05]  /*1ac0*/  BRA.U UP0, `(.L_x_21798) ;  /* 0x0000000900007547 */ /* 0x000fea000b800000 */
[----:B------:R-:W2:Y:S02]  /*1ad0*/  LDG.E.64 R2, desc[UR36][R2.64] ;  /* 0x0000002402027981 */ /* 0x000ea4000c1e1b00 */
[----:B--2---:R-:W-:-:S04]  /*1ae0*/  ISETP.NE.U32.AND P0, PT, R2, RZ, PT ;  /* 0x000000ff0200720c */ /* 0x004fc80003f05070 */
[----:B------:R-:W-:-:S04]  /*1af0*/  ISETP.NE.AND.EX P0, PT, R3, RZ, PT, P0 ;  /* 0x000000ff0300720c */ /* 0x000fc80003f05300 */
[----:B------:R-:W-:Y:S01]  /*1b00*/  P2R R22, PR, RZ, 0x1 ;  /* 0x00000001ff167803 */ /* 0x000fe20000000000 */
[----:B------:R-:W-:Y:S08]  /*1b10*/  BRA `(.L_x_21799) ;  /* 0x0000000800687947 */ /* 0x000ff00003800000 */
.L_x_21801:
[----:B------:R-:W2:Y:S02]  /*1b20*/  LDG.E R2, desc[UR36][R2.64] ;  /* 0x0000002402027981 */ /* 0x000ea4000c1e1900 */
[----:B--2---:R-:W-:-:S04]  /*1b30*/  ISETP.NE.AND P0, PT, R2, RZ, PT ;  /* 0x000000ff0200720c */ /* 0x004fc80003f05270 */
[----:B------:R-:W-:Y:S01]  /*1b40*/  P2R R22, PR, RZ, 0x1 ;  /* 0x00000001ff167803 */ /* 0x000fe20000000000 */
[----:B------:R-:W-:Y:S08]  /*1b50*/  BRA `(.L_x_21799) ;  /* 0x0000000800587947 */ /* 0x000ff00003800000 */
.L_x_21800:
[----:B------:R-:W2:Y:S02]  /*1b60*/  LDG.E.U16 R2, desc[UR36][R2.64] ;  /* 0x0000002402027981 */ /* 0x000ea4000c1e1500 */
[----:B--2---:R-:W-:-:S04]  /*1b70*/  ISETP.NE.AND P0, PT, R2, RZ, PT ;  /* 0x000000ff0200720c */ /* 0x004fc80003f05270 */
[----:B------:R-:W-:Y:S01]  /*1b80*/  P2R R22, PR, RZ, 0x1 ;  /* 0x00000001ff167803 */ /* 0x000fe20000000000 */
[----:B------:R-:W-:Y:S08]  /*1b90*/  BRA `(.L_x_21799) ;  /* 0x0000000800487947 */ /* 0x000ff00003800000 */
.L_x_21795:
[----:B------:R-:W-:-:S09]  /*1ba0*/  UISETP.GT.AND UP0, UPT, UR4, 0x6, UPT ;  /* 0x000000060400788c */ /* 0x000fd2000bf04270 */
[----:B------:R-:W-:Y:S05]  /*1bb0*/  BRA.U UP0, `(.L_x_21802) ;  /* 0x0000000100347547 */ /* 0x000fea000b800000 */
[----:B------:R-:W-:-:S09]  /*1bc0*/  UISETP.NE.AND UP0, UPT, UR4, 0x5, UPT ;  /* 0x000000050400788c */ /* 0x000fd2000bf05270 */
[----:B------:R-:W-:Y:S05]  /*1bd0*/  BRA.U !UP0, `(.L_x_21803) ;  /* 0x0000000108187547 */ /* 0x000fea000b800000 */
[----:B------:R-:W-:-:S09]  /*1be0*/  UISETP.NE.AND UP0, UPT, UR4, 0x6, UPT ;  /* 0x000000060400788c */ /* 0x000fd2000bf05270 */
[----:B------:R-:W-:Y:S05]  /*1bf0*/  BRA.U UP0, `(.L_x_21798) ;  /* 0x0000000500b47547 */ /* 0x000fea000b800000 */
[----:B------:R-:W2:Y:S02]  /*1c00*/  LDG.E R2, desc[UR36][R2.64] ;  /* 0x0000002402027981 */ /* 0x000ea4000c1e1900 */
[----:B--2---:R-:W-:-:S04]  /*1c10*/  FSETP.NEU.FTZ.AND P0, PT, R2, RZ, PT ;  /* 0x000000ff0200720b */ /* 0x004fc80003f1d000 */
[----:B------:R-:W-:Y:S01]  /*1c20*/  P2R R22, PR, RZ, 0x1 ;  /* 0x00000001ff167803 */ /* 0x000fe20000000000 */
[----:B------:R-:W-:Y:S08]  /*1c30*/  BRA `(.L_x_21799) ;  /* 0x0000000800207947 */ /* 0x000ff00003800000 */
.L_x_21803:
[----:B------:R-:W2:Y:S02]  /*1c40*/  LDG.E.U16 R0, desc[UR36][R2.64] ;  /* 0x0000002402007981 */ /* 0x000ea4000c1e1500 */
[----:B--2---:R-:W-:-:S05]  /*1c50*/  HADD2.F32 R0, -RZ, R0.H0_H0 ;  /* 0x20000000ff007230 */ /* 0x004fca0000004100 */
[----:B------:R-:W-:-:S04]  /*1c60*/  FSETP.NEU.FTZ.AND P0, PT, R0, RZ, PT ;  /* 0x000000ff0000720b */ /* 0x000fc80003f1d000 */
[----:B------:R-:W-:Y:S01]  /*1c70*/  P2R R22, PR, RZ, 0x1 ;  /* 0x00000001ff167803 */ /* 0x000fe20000000000 */
[----:B------:R-:W-:Y:S08]  /*1c80*/  BRA `(.L_x_21799) ;  /* 0x00000008000c7947 */ /* 0x000ff00003800000 */
.L_x_21802:
[----:B------:R-:W-:-:S09]  /*1c90*/  UISETP.NE.AND UP0, UPT, UR4, 0x7, UPT ;  /* 0x000000070400788c */ /* 0x000fd2000bf05270 */
[----:B------:R-:W-:Y:S05]  /*1ca0*/  BRA.U !UP0, `(.L_x_21804) ;  /* 0x0000000108507547 */ /* 0x000fea000b800000 */
[----:B------:R-:W-:-:S09]  /*1cb0*/  UISETP.NE.AND UP0, UPT, UR4, 0x8, UPT ;  /* 0x000000080400788c */ /* 0x000fd2000bf05270 */
[----:B------:R-:W-:Y:S05]  /*1cc0*/  BRA.U !UP0, `(.L_x_21805) ;  /* 0x0000000108207547 */ /* 0x000fea000b800000 */
[----:B------:R-:W-:-:S09]  /*1cd0*/  UISETP.NE.AND UP0, UPT, UR4, 0x9, UPT ;  /* 0x000000090400788c */ /* 0x000fd2000bf05270 */
[----:B------:R-:W-:Y:S05]  /*1ce0*/  BRA.U UP0, `(.L_x_21798) ;  /* 0x0000000500787547 */ /* 0x000fea000b800000 */
[----:B------:R-:W2:Y:S02]  /*1cf0*/  LDG.E.64 R2, desc[UR36][R2.64] ;  /* 0x0000002402027981 */ /* 0x000ea4000c1e1b00 */
[----:B--2---:R-:W-:Y:S02]  /*1d00*/  FSETP.NEU.FTZ.AND P0, PT, R2, RZ, PT ;  /* 0x000000ff0200720b */ /* 0x004fe40003f1d000 */
[----:B------:R-:W-:-:S04]  /*1d10*/  FSETP.NEU.FTZ.AND P1, PT, R3, RZ, PT ;  /* 0x000000ff0300720b */ /* 0x000fc80003f3d000 */
[----:B------:R-:W-:-:S04]  /*1d20*/  PLOP3.LUT P0, PT, P0, P1, PT, 0xf8, 0x8f ;  /* 0x00000000008f781c */ /* 0x000fc80000703f70 */
[----:B------:R-:W-:Y:S01]  /*1d30*/  P2R R22, PR, RZ, 0x1 ;  /* 0x00000001ff167803 */ /* 0x000fe20000000000 */
[----:B------:R-:W-:Y:S08]  /*1d40*/  BRA `(.L_x_21799) ;  /* 0x0000000400dc7947 */ /* 0x000ff00003800000 */
.L_x_21805:
[----:B------:R-:W2:Y:S01]  /*1d50*/  LDG.E R2, desc[UR36][R2.64] ;  /* 0x0000002402027981 */ /* 0x000ea2000c1e1900 */
[----:B------:R-:W-:-:S04]  /*1d60*/  PLOP3.LUT P1, PT, PT, PT, PT, 0x80, 0x8 ;  /* 0x000000000008781c */ /* 0x000fc80003f2f070 */
[----:B------:R-:W-:Y:S01]  /*1d70*/  P2R R22, PR, RZ, 0x2 ;  /* 0x00000002ff167803 */ /* 0x000fe20000000000 */
[----:B--2---:R-:W-:-:S05]  /*1d80*/  HADD2.F32 R0, -RZ, R2.H0_H0 ;  /* 0x20000002ff007230 */ /* 0x004fca0000004100 */
[----:B------:R-:W-:-:S13]  /*1d90*/  FSETP.NEU.FTZ.AND P0, PT, R0, RZ, PT ;  /* 0x000000ff0000720b */ /* 0x000fda0003f1d000 */
[----:B------:R-:W-:Y:S05]  /*1da0*/  @P0 BRA `(.L_x_21799) ;  /* 0x0000000400c40947 */ /* 0x000fea0003800000 */
[----:B------:R-:W-:-:S05]  /*1db0*/  HADD2.F32 R0, -RZ, R2.H1_H1 ;  /* 0x30000002ff007230 */ /* 0x000fca0000004100 */
[----:B------:R-:W-:-:S04]  /*1dc0*/  FSETP.NEU.FTZ.AND P0, PT, R0, RZ, PT ;  /* 0x000000ff0000720b */ /* 0x000fc80003f1d000 */
[----:B------:R-:W-:Y:S01]  /*1dd0*/  P2R R22, PR, RZ, 0x1 ;  /* 0x00000001ff167803 */ /* 0x000fe20000000000 */
[----:B------:R-:W-:Y:S08]  /*1de0*/  BRA `(.L_x_21799) ;  /* 0x0000000400b47947 */ /* 0x000ff00003800000 */
.L_x_21804:
[----:B------:R-:W2:Y:S02]  /*1df0*/  LDG.E.64 R2, desc[UR36][R2.64] ;  /* 0x0000002402027981 */ /* 0x000ea4000c1e1b00 */
[----:B--2---:R-:W0:Y:S02]  /*1e00*/  DSETP.NEU.AND P0, PT, R2, RZ, PT ;  /* 0x000000ff0200722a */ /* 0x004e240003f0d000 */
[----:B0-----:R-:W-:Y:S01]  /*1e10*/  P2R R22, PR, RZ, 0x1 ;  /* 0x00000001ff167803 */ /* 0x001fe20000000000 */
[----:B------:R-:W-:Y:S06]  /*1e20*/  BRA `(.L_x_21799) ;  /* 0x0000000400a47947 */ /* 0x000fec0003800000 */
.L_x_21794:
        /* <DEDUP_REMOVED lines=10> */
[----:B------:R-:W-:Y:S01]  /*1ed0*/  P2R R22, PR, RZ, 0x1 ;  /* 0x00000001ff167803 */ /* 0x000fe20000000000 */
[----:B------:R-:W-:Y:S08]  /*1ee0*/  BRA `(.L_x_21799) ;  /* 0x0000000400747947 */ /* 0x000ff00003800000 */
.L_x_21808:
[----:B------:R-:W2:Y:S02]  /*1ef0*/  LDG.E.128 R4, desc[UR36][R2.64] ;  /* 0x0000002402047981 */ /* 0x000ea4000c1e1d00 */
[----:B--2---:R-:W0:-:S15]  /*1f00*/  DSETP.NEU.AND P0, PT, R6, RZ, PT ;  /* 0x000000ff0600722a */ /* 0x004e1e0003f0d000 */
[----:B------:R-:W-:-:S15]  /*1f10*/  NOP ;  /* 0x0000000000007918 */ /* 0x000fde0000000000 */
[----:B------:R-:W-:-:S15]  /*1f20*/  NOP ;  /* 0x0000000000007918 */ /* 0x000fde0000000000 */
[----:B------:R-:W-:-:S15]  /*1f30*/  NOP ;  /* 0x0000000000007918 */ /* 0x000fde0000000000 */
[----:B------:R-:W-:-:S04]  /*1f40*/  NOP ;  /* 0x0000000000007918 */ /* 0x000fc80000000000 */
[----:B0-----:R-:W0:Y:S02]  /*1f50*/  DSETP.NEU.OR P0, PT, R4, RZ, P0 ;  /* 0x000000ff0400722a */ /* 0x001e24000070d400 */
[----:B0-----:R-:W-:Y:S01]  /*1f60*/  P2R R22, PR, RZ, 0x1 ;  /* 0x00000001ff167803 */ /* 0x001fe20000000000 */
[----:B------:R-:W-:Y:S06]  /*1f70*/  BRA `(.L_x_21799) ;  /* 0x0000000400507947 */ /* 0x000fec0003800000 */
.L_x_21807:
[----:B------:R-:W-:-:S09]  /*1f80*/  UISETP.NE.AND UP0, UPT, UR4, 0xf, UPT ;  /* 0x0000000f0400788c */ /* 0x000fd2000bf05270 */
[----:B------:R-:W-:Y:S05]  /*1f90*/  BRA.U !UP0, `(.L_x_21809) ;  /* 0x0000000108507547 */ /* 0x000fea000b800000 */
[----:B------:R-:W-:-:S09]  /*1fa0*/  UISETP.NE.AND UP0, UPT, UR4, 0x17, UPT ;  /* 0x000000170400788c */ /* 0x000fd2000bf05270 */
[----:B------:R-:W-:Y:S05]  /*1fb0*/  BRA.U !UP0, `(.L_x_21810) ;  /* 0x0000000108187547 */ /* 0x000fea000b800000 */
[----:B------:R-:W-:-:S09]  /*1fc0*/  UISETP.NE.AND UP0, UPT, UR4, 0x18, UPT ;  /* 0x000000180400788c */ /* 0x000fd2000bf05270 */
[----:B------:R-:W-:Y:S05]  /*1fd0*/  BRA.U UP0, `(.L_x_21798) ;  /* 0x0000000100bc7547 */ /* 0x000fea000b800000 */
[----:B------:R-:W2:Y:S02]  /*1fe0*/  LDG.E.U8 R2, desc[UR36][R2.64] ;  /* 0x0000002402027981 */ /* 0x000ea4000c1e1100 */
[----:B--2---:R-:W-:-:S04]  /*1ff0*/  LOP3.LUT P0, RZ, R2, 0x7f, RZ, 0xc0, !PT ;  /* 0x0000007f02ff7812 */ /* 0x004fc8000780c0ff */
[----:B------:R-:W-:Y:S01]  /*2000*/  P2R R22, PR, RZ, 0x1 ;  /* 0x00000001ff167803 */ /* 0x000fe20000000000 */
[----:B------:R-:W-:Y:S08]  /*2010*/  BRA `(.L_x_21799) ;  /* 0x0000000400287947 */ /* 0x000ff00003800000 */
.L_x_21810:
[----:B------:R-:W2:Y:S02]  /*2020*/  LDG.E.U8 R0, desc[UR36][R2.64] ;  /* 0x0000002402007981 */ /* 0x000ea4000c1e1100 */
[----:B--2---:R-:W-:-:S05]  /*2030*/  IMAD.SHL.U32 R4, R0, 0x2000000, RZ ;  /* 0x0200000000047824 */ /* 0x004fca00078e00ff */
[----:B------:R-:W-:-:S13]  /*2040*/  ISETP.GT.U32.AND P0, PT, R4, 0x7ffffff, PT ;  /* 0x07ffffff0400780c */ /* 0x000fda0003f04070 */
[----:B------:R-:W-:Y:S01]  /*2050*/  @!P0 IMAD.SHL.U32 R0, R0, 0x100, RZ ;  /* 0x0000010000008824 */ /* 0x000fe200078e00ff */
[----:B------:R-:W-:-:S04]  /*2060*/  @P0 LEA.HI R4, R4, 0x70000000, RZ, 0x1c ;  /* 0x7000000004040811 */ /* 0x000fc800078fe0ff */
[----:B------:R-:W-:-:S04]  /*2070*/  @!P0 LOP3.LUT R0, R0, 0x7f00, RZ, 0xc0, !PT ;  /* 0x00007f0000008812 */ /* 0x000fc800078ec0ff */
[----:B------:R-:W-:-:S05]  /*2080*/  @!P0 LOP3.LUT R0, R0, 0x3f000000, RZ, 0xfc, !PT ;  /* 0x3f00000000008812 */ /* 0x000fca00078efcff */
[----:B------:R-:W-:Y:S01]  /*2090*/  @!P0 FADD.FTZ R0, R0, -0.5 ;  /* 0xbf00000000008421 */ /* 0x000fe20000010000 */
[----:B------:R-:W-:-:S05]  /*20a0*/  @P0 FMUL.FTZ R0, R4, 1.9259299443872358531e-34 ;  /* 0x0780000004000820 */ /* 0x000fca0000410000 */
[----:B------:R-:W-:-:S04]  /*20b0*/  LOP3.LUT P0, RZ, R0, 0x7fffffff, RZ, 0xc0, !PT ;  /* 0x7fffffff00ff7812 */ /* 0x000fc8000780c0ff */
[----:B------:R-:W-:Y:S01]  /*20c0*/  P2R R22, PR, RZ, 0x1 ;  /* 0x00000001ff167803 */ /* 0x000fe20000000000 */
[----:B------:R-:W-:Y:S08]  /*20d0*/  BRA `(.L_x_21799) ;  /* 0x0000000000f87947 */ /* 0x000ff00003800000 */
.L_x_21809:
[----:B------:R-:W2:Y:S02]  /*20e0*/  LDG.E.U16 R0, desc[UR36][R2.64] ;  /* 0x0000002402007981 */ /* 0x000ea4000c1e1500 */
[----:B--2---:R-:W-:-:S05]  /*20f0*/  IMAD.U32 R0, R0, 0x10000, RZ ;  /* 0x0001000000007824 */ /* 0x004fca00078e00ff */
[----:B------:R-:W-:-:S04]  /*2100*/  FSETP.NEU.FTZ.AND P0, PT, R0, RZ, PT ;  /* 0x000000ff0000720b */ /* 0x000fc80003f1d000 */
[----:B------:R-:W-:Y:S01]  /*2110*/  P2R R22, PR, RZ, 0x1 ;  /* 0x00000001ff167803 */ /* 0x000fe20000000000 */
[----:B------:R-:W-:Y:S08]  /*2120*/  BRA `(.L_x_21799) ;  /* 0x0000000000e47947 */ /* 0x000ff00003800000 */
.L_x_21806:
        /* <DEDUP_REMOVED lines=9> */
[----:B--2---:R-:W-:-:S04]  /*21c0*/  ISETP.NE.AND P0, PT, R2, RZ, PT ;  /* 0x000000ff0200720c */ /* 0x004fc80003f05270 */
[----:B------:R-:W-:Y:S01]  /*21d0*/  P2R R22, PR, RZ, 0x1 ;  /* 0x00000001ff167803 */ /* 0x000fe20000000000 */
[----:B------:R-:W-:Y:S08]  /*21e0*/  BRA `(.L_x_21799) ;  /* 0x0000000000b47947 */ /* 0x000ff00003800000 */
.L_x_21813:
[----:B------:R-:W2:Y:S02]  /*21f0*/  LDG.E.U8 R2, desc[UR36][R2.64] ;  /* 0x0000002402027981 */ /* 0x000ea4000c1e1100 */
[----:B--2---:R-:W-:-:S04]  /*2200*/  ISETP.NE.AND P0, PT, R2, RZ, PT ;  /* 0x000000ff0200720c */ /* 0x004fc80003f05270 */
[----:B------:R-:W-:Y:S01]  /*2210*/  P2R R22, PR, RZ, 0x1 ;  /* 0x00000001ff167803 */ /* 0x000fe20000000000 */
[----:B------:R-:W-:Y:S08]  /*2220*/  BRA `(.L_x_21799) ;  /* 0x0000000000a47947 */ /* 0x000ff00003800000 */
.L_x_21812:
[----:B------:R-:W2:Y:S02]  /*2230*/  LDG.E.U8 R2, desc[UR36][R2.64] ;  /* 0x0000002402027981 */ /* 0x000ea4000c1e1100 */
[----:B--2---:R-:W-:-:S04]  /*2240*/  ISETP.NE.AND P0, PT, R2, RZ, PT ;  /* 0x000000ff0200720c */ /* 0x004fc80003f05270 */
[----:B------:R-:W-:Y:S01]  /*2250*/  P2R R22, PR, RZ, 0x1 ;  /* 0x00000001ff167803 */ /* 0x000fe20000000000 */
[----:B------:R-:W-:Y:S08]  /*2260*/  BRA `(.L_x_21799) ;  /* 0x0000000000947947 */ /* 0x000ff00003800000 */
.L_x_21811:
[----:B------:R-:W-:-:S09]  /*2270*/  UISETP.NE.AND UP0, UPT, UR4, 0x1c, UPT ;  /* 0x0000001c0400788c */ /* 0x000fd2000bf05270 */
[----:B------:R-:W-:Y:S05]  /*2280*/  BRA.U !UP0, `(.L_x_21814) ;  /* 0x0000000108807547 */ /* 0x000fea000b800000 */
[----:B------:R-:W-:-:S09]  /*2290*/  UISETP.NE.AND UP0, UPT, UR4, 0x1d, UPT ;  /* 0x0000001d0400788c */ /* 0x000fd2000bf05270 */
[----:B------:R-:W-:Y:S05]  /*22a0*/  BRA.U !UP0, `(.L_x_21815) ;  /* 0x0000000108647547 */ /* 0x000fea000b800000 */
[----:B------:R-:W-:-:S09]  /*22b0*/  UISETP.NE.AND UP0, UPT, UR4, 0x2c, UPT ;  /* 0x0000002c0400788c */ /* 0x000fd2000bf05270 */
[----:B------:R-:W-:Y:S05]  /*22c0*/  BRA.U !UP0, `(.L_x_21816) ;  /* 0x00000001084c7547 */ /* 0x000fea000b800000 */
.L_x_21798:
        /* <DEDUP_REMOVED lines=15> */
[----:B--2---:R-:W-:Y:S05]  /*23c0*/  CALL.ABS.NOINC R2 ;  /* 0x0000000002007343 */ /* 0x004fea0003c00000 */
.L_x_21817:
[----:B------:R-:W-:-:S04]  /*23d0*/  PLOP3.LUT P0, PT, PT, PT, PT, 0x8, 0x80 ;  /* 0x000000000080781c */ /* 0x000fc80003f0e170 */
[----:B------:R-:W-:Y:S01]  /*23e0*/  P2R R22, PR, RZ, 0x1 ;  /* 0x00000001ff167803 */ /* 0x000fe20000000000 */
[----:B------:R-:W-:Y:S08]  /*23f0*/  BRA `(.L_x_21799) ;  /* 0x0000000000307947 */ /* 0x000ff00003800000 */
.L_x_21816:
[----:B------:R-:W2:Y:S02]  /*2400*/  LDG.E.U8 R2, desc[UR36][R2.64] ;  /* 0x0000002402027981 */ /* 0x000ea4000c1e1100 */
[----:B--2---:R-:W-:-:S04]  /*2410*/  ISETP.NE.AND P0, PT, R2, RZ, PT ;  /* 0x000000ff0200720c */ /* 0x004fc80003f05270 */
[----:B------:R-:W-:Y:S01]  /*2420*/  P2R R22, PR, RZ, 0x1 ;  /* 0x00000001ff167803 */ /* 0x000fe20000000000 */
[----:B------:R-:W-:Y:S08]  /*2430*/  BRA `(.L_x_21799) ;  /* 0x0000000000207947 */ /* 0x000ff00003800000 */
.L_x_21815:
[----:B------:R-:W2:Y:S02]  /*2440*/  LDG.E.64 R2, desc[UR36][R2.64] ;  /* 0x0000002402027981 */ /* 0x000ea4000c1e1b00 */
[----:B--2---:R-:W-:-:S04]  /*2450*/  ISETP.NE.U32.AND P0, PT, R2, RZ, PT ;  /* 0x000000ff0200720c */ /* 0x004fc80003f05070 */
[----:B------:R-:W-:-:S04]  /*2460*/  ISETP.NE.AND.EX P0, PT, R3, RZ, PT, P0 ;  /* 0x000000ff0300720c */ /* 0x000fc80003f05300 */
[----:B------:R-:W-:Y:S01]  /*2470*/  P2R R22, PR, RZ, 0x1 ;  /* 0x00000001ff167803 */ /* 0x000fe20000000000 */
[----:B------:R-:W-:Y:S08]  /*2480*/  BRA `(.L_x_21799) ;  /* 0x00000000000c7947 */ /* 0x000ff00003800000 */
.L_x_21814:
[----:B------:R-:W2:Y:S02]  /*2490*/  LDG.E R2, desc[UR36][R2.64] ;  /* 0x0000002402027981 */ /* 0x000ea4000c1e1900 */
[----:B--2---:R-:W-:-:S04]  /*24a0*/  ISETP.NE.AND P0, PT, R2, RZ, PT ;  /* 0x000000ff0200720c */ /* 0x004fc80003f05270 */
[----:B------:R-:W-:-:S09]  /*24b0*/  P2R R22, PR, RZ, 0x1 ;  /* 0x00000001ff167803 */ /* 0x000fd20000000000 */
.L_x_21799:
[----:B------:R-:W-:Y:S05]  /*24c0*/  BSYNC.RECONVERGENT B6 ;  /* 0x0000000000067941 */ /* 0x000fea0003800200 */
.L_x_21793:
        /* <DEDUP_REMOVED lines=19> */
.L_x_21822:
[----:B------:R-:W2:Y:S02]  /*2600*/  LDG.E.U8 R2, desc[UR36][R2.64] ;  /* 0x0000002402027981 */ /* 0x000ea4000c1e1100 */
[----:B--2---:R-:W-:-:S04]  /*2610*/  ISETP.NE.AND P0, PT, R2, RZ, PT ;  /* 0x000000ff0200720c */ /* 0x004fc80003f05270 */
[----:B------:R-:W-:Y:S01]  /*2620*/  P2R R19, PR, RZ, 0x1 ;  /* 0x00000001ff137803 */ /* 0x000fe20000000000 */
[----:B------:R-:W-:Y:S08]  /*2630*/  BRA `(.L_x_21824) ;  /* 0x0000000800947947 */ /* 0x000ff00003800000 */
.L_x_21821:
        /* <DEDUP_REMOVED lines=11> */
.L_x_21826:
[----:B------:R-:W2:Y:S02]  /*26f0*/  LDG.E R2, desc[UR36][R2.64] ;  /* 0x0000002402027981 */ /* 0x000ea4000c1e1900 */
[----:B--2---:R-:W-:-:S04]  /*2700*/  ISETP.NE.AND P0, PT, R2, RZ, PT ;  /* 0x000000ff0200720c */ /* 0x004fc80003f05270 */
[----:B------:R-:W-:Y:S01]  /*2710*/  P2R R19, PR, RZ, 0x1 ;  /* 0x00000001ff137803 */ /* 0x000fe20000000000 */
[----:B------:R-:W-:Y:S08]  /*2720*/  BRA `(.L_x_21824) ;  /* 0x0000000800587947 */ /* 0x000ff00003800000 */
.L_x_21825:
[----:B------:R-:W2:Y:S02]  /*2730*/  LDG.E.U16 R2, desc[UR36][R2.64] ;  /* 0x0000002402027981 */ /* 0x000ea4000c1e1500 */
[----:B--2---:R-:W-:-:S04]  /*2740*/  ISETP.NE.AND P0, PT, R2, RZ, PT ;  /* 0x000000ff0200720c */ /* 0x004fc80003f05270 */
[----:B------:R-:W-:Y:S01]  /*2750*/  P2R R19, PR, RZ, 0x1 ;  /* 0x00000001ff137803 */ /* 0x000fe20000000000 */
[----:B------:R-:W-:Y:S08]  /*2760*/  BRA `(.L_x_21824) ;  /* 0x0000000800487947 */ /* 0x000ff00003800000 */
.L_x_21820:
        /* <DEDUP_REMOVED lines=10> */
.L_x_21828:
[----:B------:R-:W2:Y:S02]  /*2810*/  LDG.E.U16 R0, desc[UR36][R2.64] ;  /* 0x0000002402007981 */ /* 0x000ea4000c1e1500 */
[----:B--2---:R-:W-:-:S05]  /*2820*/  HADD2.F32 R0, -RZ, R0.H0_H0 ;  /* 0x20000000ff007230 */ /* 0x004fca0000004100 */
[----:B------:R-:W-:-:S04]  /*2830*/  FSETP.NEU.FTZ.AND P0, PT, R0, RZ, PT ;  /* 0x000000ff0000720b */ /* 0x000fc80003f1d000 */
[----:B------:R-:W-:Y:S01]  /*2840*/  P2R R19, PR, RZ, 0x1 ;  /* 0x00000001ff137803 */ /* 0x000fe20000000000 */
[----:B------:R-:W-:Y:S08]  /*2850*/  BRA `(.L_x_21824) ;  /* 0x00000008000c7947 */ /* 0x000ff00003800000 */
.L_x_21827:
        /* <DEDUP_REMOVED lines=12> */
.L_x_21830:
        /* <DEDUP_REMOVED lines=10> */
.L_x_21829:
[----:B------:R-:W2:Y:S02]  /*29c0*/  LDG.E.64 R2, desc[UR36][R2.64] ;  /* 0x0000002402027981 */ /* 0x000ea4000c1e1b00 */
[----:B--2---:R-:W0:Y:S02]  /*29d0*/  DSETP.NEU.AND P0, PT, R2, RZ, PT ;  /* 0x000000ff0200722a */ /* 0x004e240003f0d000 */
[----:B0-----:R-:W-:Y:S01]  /*29e0*/  P2R R19, PR, RZ, 0x1 ;  /* 0x00000001ff137803 */ /* 0x001fe20000000000 */
[----:B------:R-:W-:Y:S06]  /*29f0*/  BRA `(.L_x_21824) ;  /* 0x0000000400a47947 */ /* 0x000fec0003800000 */
.L_x_21819:
        /* <DEDUP_REMOVED lines=12> */
.L_x_21833:
        /* <DEDUP_REMOVED lines=9> */
.L_x_21832:
        /* <DEDUP_REMOVED lines=10> */
.L_x_21835:
[----:B------:R-:W2:Y:S02]  /*2bf0*/  LDG.E.U8 R0, desc[UR36][R2.64] ;  /* 0x0000002402007981 */ /* 0x000ea4000c1e1100 */
[----:B--2---:R-:W-:-:S04]  /*2c00*/  SHF.L.U32 R4, R0, 0x19, RZ ;  /* 0x0000001900047819 */ /* 0x004fc800000006ff */
        /* <DEDUP_REMOVED lines=10> */
.L_x_21834:
[----:B------:R-:W2:Y:S02]  /*2cb0*/  LDG.E.U16 R0, desc[UR36][R2.64] ;  /* 0x0000002402007981 */ /* 0x000ea4000c1e1500 */
[----:B--2---:R-:W-:-:S05]  /*2cc0*/  IMAD.U32 R0, R0, 0x10000, RZ ;  /* 0x0001000000007824 */ /* 0x004fca00078e00ff */
[----:B------:R-:W-:-:S04]  /*2cd0*/  FSETP.NEU.FTZ.AND P0, PT, R0, RZ, PT ;  /* 0x000000ff0000720b */ /* 0x000fc80003f1d000 */
[----:B------:R-:W-:Y:S01]  /*2ce0*/  P2R R19, PR, RZ, 0x1 ;  /* 0x00000001ff137803 */ /* 0x000fe20000000000 */
[----:B------:R-:W-:Y:S08]  /*2cf0*/  BRA `(.L_x_21824) ;  /* 0x0000000000e47947 */ /* 0x000ff00003800000 */
.L_x_21831:
        /* <DEDUP_REMOVED lines=12> */
.L_x_21838:
[----:B------:R-:W2:Y:S02]  /*2dc0*/  LDG.E.U8 R2, desc[UR36][R2.64] ;  /* 0x0000002402027981 */ /* 0x000ea4000c1e1100 */
[----:B--2---:R-:W-:-:S04]  /*2dd0*/  ISETP.NE.AND P0, PT, R2, RZ, PT ;  /* 0x000000ff0200720c */ /* 0x004fc80003f05270 */
[----:B------:R-:W-:Y:S01]  /*2de0*/  P2R R19, PR, RZ, 0x1 ;  /* 0x00000001ff137803 */ /* 0x000fe20000000000 */
[----:B------:R-:W-:Y:S08]  /*2df0*/  BRA `(.L_x_21824) ;  /* 0x0000000000a47947 */ /* 0x000ff00003800000 */
.L_x_21837:
[----:B------:R-:W2:Y:S02]  /*2e00*/  LDG.E.U8 R2, desc[UR36][R2.64] ;  /* 0x0000002402027981 */ /* 0x000ea4000c1e1100 */
[----:B--2---:R-:W-:-:S04]  /*2e10*/  ISETP.NE.AND P0, PT, R2, RZ, PT ;  /* 0x000000ff0200720c */ /* 0x004fc80003f05270 */
[----:B------:R-:W-:Y:S01]  /*2e20*/  P2R R19, PR, RZ, 0x1 ;  /* 0x00000001ff137803 */ /* 0x000fe20000000000 */
[----:B------:R-:W-:Y:S08]  /*2e30*/  BRA `(.L_x_21824) ;  /* 0x0000000000947947 */ /* 0x000ff00003800000 */
.L_x_21836:
[----:B------:R-:W-:-:S09]  /*2e40*/  UISETP.NE.AND UP0, UPT, UR4, 0x1c, UPT ;  /* 0x0000001c0400788c */ /* 0x000fd2000bf05270 */
[----:B------:R-:W-:Y:S05]  /*2e50*/  BRA.U !UP0, `(.L_x_21839) ;  /* 0x0000000108807547 */ /* 0x000fea000b800000 */
[----:B------:R-:W-:-:S09]  /*2e60*/  UISETP.NE.AND UP0, UPT, UR4, 0x1d, UPT ;  /* 0x0000001d0400788c */ /* 0x000fd2000bf05270 */
[----:B------:R-:W-:Y:S05]  /*2e70*/  BRA.U !UP0, `(.L_x_21840) ;  /* 0x0000000108647547 */ /* 0x000fea000b800000 */
[----:B------:R-:W-:-:S09]  /*2e80*/  UISETP.NE.AND UP0, UPT, UR4, 0x2c, UPT ;  /* 0x0000002c0400788c */ /* 0x000fd2000bf05270 */
[----:B------:R-:W-:Y:S05]  /*2e90*/  BRA.U !UP0, `(.L_x_21841) ;  /* 0x00000001084c7547 */ /* 0x000fea000b800000 */
.L_x_21823:
        /* <DEDUP_REMOVED lines=16> */
.L_x_21842:
[----:B------:R-:W-:-:S04]  /*2fa0*/  PLOP3.LUT P0, PT, PT, PT, PT, 0x8, 0x80 ;  /* 0x000000000080781c */ /* 0x000fc80003f0e170 */
[----:B------:R-:W-:Y:S01]  /*2fb0*/  P2R R19, PR, RZ, 0x1 ;  /* 0x00000001ff137803 */ /* 0x000fe20000000000 */
[----:B------:R-:W-:Y:S08]  /*2fc0*/  BRA `(.L_x_21824) ;  /* 0x0000000000307947 */ /* 0x000ff00003800000 */
.L_x_21841:
[----:B------:R-:W2:Y:S02]  /*2fd0*/  LDG.E.U8 R2, desc[UR36][R2.64] ;  /* 0x0000002402027981 */ /* 0x000ea4000c1e1100 */
[----:B--2---:R-:W-:-:S04]  /*2fe0*/  ISETP.NE.AND P0, PT, R2, RZ, PT ;  /* 0x000000ff0200720c */ /* 0x004fc80003f05270 */
[----:B------:R-:W-:Y:S01]  /*2ff0*/  P2R R19, PR, RZ, 0x1 ;  /* 0x00000001ff137803 */ /* 0x000fe20000000000 */
[----:B------:R-:W-:Y:S08]  /*3000*/  BRA `(.L_x_21824) ;  /* 0x0000000000207947 */ /* 0x000ff00003800000 */
.L_x_21840:
[----:B------:R-:W2:Y:S02]  /*3010*/  LDG.E.64 R2, desc[UR36][R2.64] ;  /* 0x0000002402027981 */ /* 0x000ea4000c1e1b00 */
[----:B--2---:R-:W-:-:S04]  /*3020*/  ISETP.NE.U32.AND P0, PT, R2, RZ, PT ;  /* 0x000000ff0200720c */ /* 0x004fc80003f05070 */
[----:B------:R-:W-:-:S04]  /*3030*/  ISETP.NE.AND.EX P0, PT, R3, RZ, PT, P0 ;  /* 0x000000ff0300720c */ /* 0x000fc80003f05300 */
[----:B------:R-:W-:Y:S01]  /*3040*/  P2R R19, PR, RZ, 0x1 ;  /* 0x00000001ff137803 */ /* 0x000fe20000000000 */
[----:B------:R-:W-:Y:S08]  /*3050*/  BRA `(.L_x_21824) ;  /* 0x00000000000c7947 */ /* 0x000ff00003800000 */
.L_x_21839:
[----:B------:R-:W2:Y:S02]  /*3060*/  LDG.E R2, desc[UR36][R2.64] ;  /* 0x0000002402027981 */ /* 0x000ea4000c1e1900 */
[----:B--2---:R-:W-:-:S04]  /*3070*/  ISETP.NE.AND P0, PT, R2, RZ, PT ;  /* 0x000000ff0200720c */ /* 0x004fc80003f05270 */
[----:B------:R-:W-:-:S09]  /*3080*/  P2R R19, PR, RZ, 0x1 ;  /* 0x00000001ff137803 */ /* 0x000fd20000000000 */
.L_x_21824:
[----:B------:R-:W-:Y:S05]  /*3090*/  BSYNC.RECONVERGENT B6 ;  /* 0x0000000000067941 */ /* 0x000fea0003800200 */
.L_x_21818:
        /* <DEDUP_REMOVED lines=16> */
[----:B--2---:R-:W-:Y:S01]  /*31a0*/  ISETP.NE.AND P0, PT, R2, RZ, PT ;  /* 0x000000ff0200720c */ /* 0x004fe20003f05270 */
[----:B------:R-:W-:-:S12]  /*31b0*/  BRA `(.L_x_21849) ;  /* 0x00000008004c7947 */ /* 0x000fd80003800000 */
.L_x_21847:
[----:B------:R-:W2:Y:S02]  /*31c0*/  LDG.E.U8 R2, desc[UR36][R2.64] ;  /* 0x0000002402027981 */ /* 0x000ea4000c1e1100 */
[----:B--2---:R-:W-:Y:S01]  /*31d0*/  ISETP.NE.AND P0, PT, R2, RZ, PT ;  /* 0x000000ff0200720c */ /* 0x004fe20003f05270 */
[----:B------:R-:W-:-:S12]  /*31e0*/  BRA `(.L_x_21849) ;  /* 0x0000000800407947 */ /* 0x000fd80003800000 */
.L_x_21846:
        /* <DEDUP_REMOVED lines=8> */
[----:B------:R-:W-:Y:S01]  /*3270*/  ISETP.NE.AND.EX P0, PT, R3, RZ, PT, P0 ;  /* 0x000000ff0300720c */ /* 0x000fe20003f05300 */
[----:B------:R-:W-:-:S12]  /*3280*/  BRA `(.L_x_21849) ;  /* 0x0000000800187947 */ /* 0x000fd80003800000 */
.L_x_21851:
[----:B------:R-:W2:Y:S02]  /*3290*/  LDG.E R2, desc[UR36][R2.64] ;  /* 0x0000002402027981 */ /* 0x000ea4000c1e1900 */
[----:B--2---:R-:W-:Y:S01]  /*32a0*/  ISETP.NE.AND P0, PT, R2, RZ, PT ;  /* 0x000000ff0200720c */ /* 0x004fe20003f05270 */
[----:B------:R-:W-:-:S12]  /*32b0*/  BRA `(.L_x_21849) ;  /* 0x00000008000c7947 */ /* 0x000fd80003800000 */
.L_x_21850:
[----:B------:R-:W2:Y:S02]  /*32c0*/  LDG.E.U16 R2, desc[UR36][R2.64] ;  /* 0x0000002402027981 */ /* 0x000ea4000c1e1500 */
[----:B--2---:R-:W-:Y:S01]  /*32d0*/  ISETP.NE.AND P0, PT, R2, RZ, PT ;  /* 0x000000ff0200720c */ /* 0x004fe20003f05270 */
[----:B------:R-:W-:-:S12]  /*32e0*/  BRA `(.L_x_21849) ;  /* 0x0000000800007947 */ /* 0x000fd80003800000 */
.L_x_21845:
[----:B------:R-:W-:-:S09]  /*32f0*/  UISETP.GT.AND UP0, UPT, UR4, 0x6, UPT ;  /* 0x000000060400788c */ /* 0x000fd2000bf04270 */
[----:B------:R-:W-:Y:S05]  /*3300*/  BRA.U UP0, `(.L_x_21852) ;  /* 0x00000001002c7547 */ /* 0x000fea000b800000 */
[----:B------:R-:W-:-:S09]  /*3310*/  UISETP.NE.AND UP0, UPT, UR4, 0x5, UPT ;  /* 0x000000050400788c */ /* 0x000fd2000bf05270 */
[----:B------:R-:W-:Y:S05]  /*3320*/  BRA.U !UP0, `(.L_x_21853) ;  /* 0x0000000108147547 */ /* 0x000fea000b800000 */
[----:B------:R-:W-:-:S09]  /*3330*/  UISETP.NE.AND UP0, UPT, UR4, 0x6, UPT ;  /* 0x000000060400788c */ /* 0x000fd2000bf05270 */
[----:B------:R-:W-:Y:S05]  /*3340*/  BRA.U UP0, `(.L_x_21848) ;  /* 0x00000005007c7547 */ /* 0x000fea000b800000 */
[----:B------:R-:W2:Y:S02]  /*3350*/  LDG.E R2, desc[UR36][R2.64] ;  /* 0x0000002402027981 */ /* 0x000ea4000c1e1900 */
[----:B--2---:R-:W-:Y:S01]  /*3360*/  FSETP.NEU.FTZ.AND P0, PT, R2, RZ, PT ;  /* 0x000000ff0200720b */ /* 0x004fe20003f1d000 */
[----:B------:R-:W-:-:S12]  /*3370*/  BRA `(.L_x_21849) ;  /* 0x0000000400dc7947 */ /* 0x000fd80003800000 */
.L_x_21853:
[----:B------:R-:W2:Y:S02]  /*3380*/  LDG.E.U16 R0, desc[UR36][R2.64] ;  /* 0x0000002402007981 */ /* 0x000ea4000c1e1500 */
[----:B--2---:R-:W-:-:S05]  /*3390*/  HADD2.F32 R0, -RZ, R0.H0_H0 ;  /* 0x20000000ff007230 */ /* 0x004fca0000004100 */
[----:B------:R-:W-:Y:S01]  /*33a0*/  FSETP.NEU.FTZ.AND P0, PT, R0, RZ, PT ;  /* 0x000000ff0000720b */ /* 0x000fe20003f1d000 */
[----:B------:R-:W-:-:S12]  /*33b0*/  BRA `(.L_x_21849) ;  /* 0x0000000400cc7947 */ /* 0x000fd80003800000 */
.L_x_21852:
        /* <DEDUP_REMOVED lines=9> */
[----:B------:R-:W-:Y:S01]  /*3450*/  PLOP3.LUT P0, PT, P0, P1, PT, 0xf8, 0x8f ;  /* 0x00000000008f781c */ /* 0x000fe20000703f70 */
[----:B------:R-:W-:-:S12]  /*3460*/  BRA `(.L_x_21849) ;  /* 0x0000000400a07947 */ /* 0x000fd80003800000 */
.L_x_21855:
[----:B------:R-:W2:Y:S01]  /*3470*/  LDG.E R2, desc[UR36][R2.64] ;  /* 0x0000002402027981 */ /* 0x000ea2000c1e1900 */
[----:B------:R-:W-:Y:S01]  /*3480*/  PLOP3.LUT P0, PT, PT, PT, PT, 0x80, 0x8 ;  /* 0x000000000008781c */ /* 0x000fe20003f0f070 */
[----:B--2---:R-:W-:-:S05]  /*3490*/  HADD2.F32 R0, -RZ, R2.H0_H0 ;  /* 0x20000002ff007230 */ /* 0x004fca0000004100 */
[----:B------:R-:W-:-:S13]  /*34a0*/  FSETP.NEU.FTZ.AND P1, PT, R0, RZ, PT ;  /* 0x000000ff0000720b */ /* 0x000fda0003f3d000 */
[----:B------:R-:W-:Y:S05]  /*34b0*/  @P1 BRA `(.L_x_21849) ;  /* 0x00000004008c1947 */ /* 0x000fea0003800000 */
[----:B------:R-:W-:-:S05]  /*34c0*/  HADD2.F32 R0, -RZ, R2.H1_H1 ;  /* 0x30000002ff007230 */ /* 0x000fca0000004100 */
[----:B------:R-:W-:Y:S01]  /*34d0*/  FSETP.NEU.FTZ.AND P0, PT, R0, RZ, PT ;  /* 0x000000ff0000720b */ /* 0x000fe20003f1d000 */
[----:B------:R-:W-:-:S12]  /*34e0*/  BRA `(.L_x_21849) ;  /* 0x0000000400807947 */ /* 0x000fd80003800000 */
.L_x_21854:
[----:B------:R-:W2:Y:S02]  /*34f0*/  LDG.E.64 R2, desc[UR36][R2.64] ;  /* 0x0000002402027981 */ /* 0x000ea4000c1e1b00 */
[----:B--2---:R1:W2:Y:S02]  /*3500*/  DSETP.NEU.AND P0, PT, R2, RZ, PT ;  /* 0x000000ff0200722a */ /* 0x0042a40003f0d000 */
[----:B--2---:R-:W-:Y:S05]  /*3510*/  BRA `(.L_x_21849) ;  /* 0x0000000400747947 */ /* 0x004fea0003800000 */
.L_x_21844:
        /* <DEDUP_REMOVED lines=9> */
[----:B--2---:R-:W-:Y:S01]  /*35b0*/  ISETP.NE.AND P0, PT, R2, RZ, PT ;  /* 0x000000ff0200720c */ /* 0x004fe20003f05270 */
[----:B------:R-:W-:-:S12]  /*35c0*/  BRA `(.L_x_21849) ;  /* 0x0000000400487947 */ /* 0x000fd80003800000 */
.L_x_21858:
[----:B------:R-:W2:Y:S02]  /*35d0*/  LDG.E.128 R4, desc[UR36][R2.64] ;  /* 0x0000002402047981 */ /* 0x000ea4000c1e1d00 */
[----:B--2---:R-:W0:-:S15]  /*35e0*/  DSETP.NEU.AND P0, PT, R6, RZ, PT ;  /* 0x000000ff0600722a */ /* 0x004e1e0003f0d000 */
[----:B------:R-:W-:-:S15]  /*35f0*/  NOP ;  /* 0x0000000000007918 */ /* 0x000fde0000000000 */
[----:B------:R-:W-:-:S15]  /*3600*/  NOP ;  /* 0x0000000000007918 */ /* 0x000fde0000000000 */
[----:B------:R-:W-:-:S15]  /*3610*/  NOP ;  /* 0x0000000000007918 */ /* 0x000fde0000000000 */
[----:B------:R-:W-:-:S04]  /*3620*/  NOP ;  /* 0x0000000000007918 */ /* 0x000fc80000000000 */
[----:B0-----:R0:W1:Y:S02]  /*3630*/  DSETP.NEU.OR P0, PT, R4, RZ, P0 ;  /* 0x000000ff0400722a */ /* 0x001064000070d400 */
[----:B-1----:R-:W-:Y:S05]  /*3640*/  BRA `(.L_x_21849) ;  /* 0x0000000400287947 */ /* 0x002fea0003800000 */
.L_x_21857:
[----:B------:R-:W-:-:S09]  /*3650*/  UISETP.NE.AND UP0, UPT, UR4, 0xf, UPT ;  /* 0x0000000f0400788c */ /* 0x000fd2000bf05270 */
[----:B------:R-:W-:Y:S05]  /*3660*/  BRA.U !UP0, `(.L_x_21859) ;  /* 0x0000000108487547 */ /* 0x000fea000b800000 */
[----:B------:R-:W-:-:S09]  /*3670*/  UISETP.NE.AND UP0, UPT, UR4, 0x17, UPT ;  /* 0x000000170400788c */ /* 0x000fd2000bf05270 */
[----:B------:R-:W-:Y:S05]  /*3680*/  BRA.U !UP0, `(.L_x_21860) ;  /* 0x0000000108147547 */ /* 0x000fea000b800000 */
[----:B------:R-:W-:-:S09]  /*3690*/  UISETP.NE.AND UP0, UPT, UR4, 0x18, UPT ;  /* 0x000000180400788c */ /* 0x000fd2000bf05270 */
[----:B------:R-:W-:Y:S05]  /*36a0*/  BRA.U UP0, `(.L_x_21848) ;  /* 0x0000000100a47547 */ /* 0x000fea000b800000 */
[----:B------:R-:W2:Y:S02]  /*36b0*/  LDG.E.U8 R2, desc[UR36][R2.64] ;  /* 0x0000002402027981 */ /* 0x000ea4000c1e1100 */
[----:B--2---:R-:W-:Y:S01]  /*36c0*/  LOP3.LUT P0, RZ, R2, 0x7f, RZ, 0xc0, !PT ;  /* 0x0000007f02ff7812 */ /* 0x004fe2000780c0ff */
[----:B------:R-:W-:-:S12]  /*36d0*/  BRA `(.L_x_21849) ;  /* 0x0000000400047947 */ /* 0x000fd80003800000 */
.L_x_21860:
        /* <DEDUP_REMOVED lines=9> */
[----:B------:R-:W-:Y:S01]  /*3770*/  LOP3.LUT P0, RZ, R0, 0x7fffffff, RZ, 0xc0, !PT ;  /* 0x7fffffff00ff7812 */ /* 0x000fe2000780c0ff */
[----:B------:R-:W-:-:S12]  /*3780*/  BRA `(.L_x_21849) ;  /* 0x0000000000d87947 */ /* 0x000fd80003800000 */
.L_x_21859:
[----:B------:R-:W2:Y:S02]  /*3790*/  LDG.E.U16 R0, desc[UR36][R2.64] ;  /* 0x0000002402007981 */ /* 0x000ea4000c1e1500 */
[----:B--2---:R-:W-:-:S04]  /*37a0*/  SHF.L.U32 R0, R0, 0x10, RZ ;  /* 0x0000001000007819 */ /* 0x004fc800000006ff */
[----:B------:R-:W-:Y:S01]  /*37b0*/  FSETP.NEU.FTZ.AND P0, PT, R0, RZ, PT ;  /* 0x000000ff0000720b */ /* 0x000fe20003f1d000 */
[----:B------:R-:W-:-:S12]  /*37c0*/  BRA `(.L_x_21849) ;  /* 0x0000000000c87947 */ /* 0x000fd80003800000 */
.L_x_21856:
        /* <DEDUP_REMOVED lines=9> */
[----:B--2---:R-:W-:Y:S01]  /*3860*/  ISETP.NE.AND P0, PT, R2, RZ, PT ;  /* 0x000000ff0200720c */ /* 0x004fe20003f05270 */
[----:B------:R-:W-:-:S12]  /*3870*/  BRA `(.L_x_21849) ;  /* 0x00000000009c7947 */ /* 0x000fd80003800000 */
.L_x_21863:
[----:B------:R-:W2:Y:S02]  /*3880*/  LDG.E.U8 R2, desc[UR36][R2.64] ;  /* 0x0000002402027981 */ /* 0x000ea4000c1e1100 */
[----:B--2---:R-:W-:Y:S01]  /*3890*/  ISETP.NE.AND P0, PT, R2, RZ, PT ;  /* 0x000000ff0200720c */ /* 0x004fe20003f05270 */
[----:B------:R-:W-:-:S12]  /*38a0*/  BRA `(.L_x_21849) ;  /* 0x0000000000907947 */ /* 0x000fd80003800000 */
.L_x_21862:
[----:B------:R-:W2:Y:S02]  /*38b0*/  LDG.E.U8 R2, desc[UR36][R2.64] ;  /* 0x0000002402027981 */ /* 0x000ea4000c1e1100 */
[----:B--2---:R-:W-:Y:S01]  /*38c0*/  ISETP.NE.AND P0, PT, R2, RZ, PT ;  /* 0x000000ff0200720c */ /* 0x004fe20003f05270 */
[----:B------:R-:W-:-:S12]  /*38d0*/  BRA `(.L_x_21849) ;  /* 0x0000000000847947 */ /* 0x000fd80003800000 */
.L_x_21861:
[----:B------:R-:W-:-:S09]  /*38e0*/  UISETP.NE.AND UP0, UPT, UR4, 0x1c, UPT ;  /* 0x0000001c0400788c */ /* 0x000fd2000bf05270 */
[----:B------:R-:W-:Y:S05]  /*38f0*/  BRA.U !UP0, `(.L_x_21864) ;  /* 0x0000000108747547 */ /* 0x000fea000b800000 */
[----:B------:R-:W-:-:S09]  /*3900*/  UISETP.NE.AND UP0, UPT, UR4, 0x1d, UPT ;  /* 0x0000001d0400788c */ /* 0x000fd2000bf05270 */
[----:B------:R-:W-:Y:S05]  /*3910*/  BRA.U !UP0, `(.L_x_21865) ;  /* 0x00000001085c7547 */ /* 0x000fea000b800000 */
[----:B------:R-:W-:-:S09]  /*3920*/  UISETP.NE.AND UP0, UPT, UR4, 0x2c, UPT ;  /* 0x0000002c0400788c */ /* 0x000fd2000bf05270 */
[----:B------:R-:W-:Y:S05]  /*3930*/  BRA.U !UP0, `(.L_x_21866) ;  /* 0x0000000108487547 */ /* 0x000fea000b800000 */
.L_x_21848:
        /* <DEDUP_REMOVED lines=16> */
.L_x_21867:
[----:B------:R-:W-:Y:S01]  /*3a40*/  PLOP3.LUT P0, PT, PT, PT, PT, 0x8, 0x80 ;  /* 0x000000000080781c */ /* 0x000fe20003f0e170 */
[----:B------:R-:W-:-:S12]  /*3a50*/  BRA `(.L_x_21849) ;  /* 0x0000000000247947 */ /* 0x000fd80003800000 */
.L_x_21866:
[----:B------:R-:W2:Y:S02]  /*3a60*/  LDG.E.U8 R2, desc[UR36][R2.64] ;  /* 0x0000002402027981 */ /* 0x000ea4000c1e1100 */
[----:B--2---:R-:W-:Y:S01]  /*3a70*/  ISETP.NE.AND P0, PT, R2, RZ, PT ;  /* 0x000000ff0200720c */ /* 0x004fe20003f05270 */
[----:B------:R-:W-:-:S12]  /*3a80*/  BRA `(.L_x_21849) ;  /* 0x0000000000187947 */ /* 0x000fd80003800000 */
.L_x_21865:
[----:B------:R-:W2:Y:S02]  /*3a90*/  LDG.E.64 R2, desc[UR36][R2.64] ;  /* 0x0000002402027981 */ /* 0x000ea4000c1e1b00 */
[----:B--2---:R-:W-:-:S04]  /*3aa0*/  ISETP.NE.U32.AND P0, PT, R2, RZ, PT ;  /* 0x000000ff0200720c */ /* 0x004fc80003f05070 */
[----:B------:R-:W-:Y:S01]  /*3ab0*/  ISETP.NE.AND.EX P0, PT, R3, RZ, PT, P0 ;  /* 0x000000ff0300720c */ /* 0x000fe20003f05300 */
[----:B------:R-:W-:-:S12]  /*3ac0*/  BRA `(.L_x_21849) ;  /* 0x0000000000087947 */ /* 0x000fd80003800000 */
.L_x_21864:
[----:B------:R-:W2:Y:S02]  /*3ad0*/  LDG.E R2, desc[UR36][R2.64] ;  /* 0x0000002402027981 */ /* 0x000ea4000c1e1900 */
[----:B--2---:R-:W-:-:S13]  /*3ae0*/  ISETP.NE.AND P0, PT, R2, RZ, PT ;  /* 0x000000ff0200720c */ /* 0x004fda0003f05270 */
.L_x_21849:
[----:B------:R-:W-:Y:S05]  /*3af0*/  BSYNC.RECONVERGENT B6 ;  /* 0x0000000000067941 */ /* 0x000fea0003800200 */
.L_x_21843:
[----:B------:R-:W-:Y:S01]  /*3b00*/  ISETP.NE.AND P2, PT, R22, RZ, PT ;  /* 0x000000ff1600720c */ /* 0x000fe20003f45270 */
[----:B------:R-:W1:Y:S01]  /*3b10*/  LDCU.64 UR6, c[0x0][0x648] ;  /* 0x0000c900ff0677ac */ /* 0x000e620008000a00 */
[----:B------:R-:W-:Y:S01]  /*3b20*/  ISETP.NE.AND P1, PT, R19, RZ, PT ;  /* 0x000000ff1300720c */ /* 0x000fe20003f25270 */
[----:B------:R-:W-:Y:S01]  /*3b30*/  BSSY.RECONVERGENT B6, `(.L_x_21868) ;  /* 0x00000d7000067945 */ /* 0x000fe20003800200 */
[----:B------:R-:W-:Y:S01]  /*3b40*/  ISETP.NE.AND P2, PT, RZ, UR40, P2 ;  /* 0x00000028ff007c0c */ /* 0x000fe20009745270 */
[----:B------:R-:W-:-:S04]  /*3b50*/  ULOP3.LUT UR4, UR41, 0xff, URZ, 0xc0, !UPT ;  /* 0x000000ff29047892 */ /* 0x000fc8000f8ec0ff */
[----:B------:R-:W-:-:S08]  /*3b60*/  UISETP.GT.AND UP0, UPT, UR4, 0x9, UPT ;  /* 0x000000090400788c */ /* 0x000fd0000bf04270 */
[----:B------:R-:W-:Y:S02]  /*3b70*/  @!P2 ISETP.NE.AND P3, PT, RZ, UR39, P1 ;  /* 0x00000027ff00ac0c */ /* 0x000fe40008f65270 */
[----:B------:R-:W-:Y:S02]  /*3b80*/  PLOP3.LUT P1, PT, PT, PT, PT, 0x80, 0x8 ;  /* 0x000000000008781c */ /* 0x000fe40003f2f070 */
[----:B-1----:R-:W-:Y:S02]  /*3b90*/  IADD3 R2, P4, PT, R16, UR6, RZ ;  /* 0x0000000610027c10 */ /* 0x002fe4000ff9e0ff */
[----:B------:R-:W-:Y:S02]  /*3ba0*/  @!P2 PLOP3.LUT P1, PT, P3, P0, PT, 0x80, 0x8 ;  /* 0x000000000008a81c */ /* 0x000fe40001f21070 */
[----:B------:R-:W-:Y:S02]  /*3bb0*/  IADD3.X R3, PT, PT, RZ, UR7, RZ, P4, !PT ;  /* 0x00000007ff037c10 */ /* 0x000fe4000a7fe4ff */
[----:B0-----:R-:W-:Y:S01]  /*3bc0*/  SEL R4, RZ, 0x1, !P1 ;  /* 0x00000001ff047807 */ /* 0x001fe20004800000 */
        /* <DEDUP_REMOVED lines=11> */
.L_x_21872:
[----:B------:R0:W-:Y:S01]  /*3c80*/  STG.E.U8 desc[UR36][R2.64], R4 ;  /* 0x0000000402007986 */ /* 0x0001e2000c101124 */
[----:B------:R-:W-:Y:S05]  /*3c90*/  BRA `(.L_x_21874) ;  /* 0x0000000c00007947 */ /* 0x000fea0003800000 */
.L_x_21871:
        /* <DEDUP_REMOVED lines=9> */
.L_x_21876:
[----:B------:R0:W-:Y:S01]  /*3d30*/  STG.E desc[UR36][R2.64], R4 ;  /* 0x0000000402007986 */ /* 0x0001e2000c101924 */
[----:B------:R-:W-:Y:S05]  /*3d40*/  BRA `(.L_x_21874) ;  /* 0x0000000800d47947 */ /* 0x000fea0003800000 */
.L_x_21875:
[----:B------:R0:W-:Y:S01]  /*3d50*/  STG.E.U16 desc[UR36][R2.64], R4 ;  /* 0x0000000402007986 */ /* 0x0001e2000c101524 */
[----:B------:R-:W-:Y:S05]  /*3d60*/  BRA `(.L_x_21874) ;  /* 0x0000000800cc7947 */ /* 0x000fea0003800000 */
.L_x_21870:
[----:B------:R-:W-:-:S09]  /*3d70*/  UISETP.GT.AND UP0, UPT, UR4, 0x6, UPT ;  /* 0x000000060400788c */ /* 0x000fd2000bf04270 */
[----:B------:R-:W-:Y:S05]  /*3d80*/  BRA.U UP0, `(.L_x_21877) ;  /* 0x00000001002c7547 */ /* 0x000fea000b800000 */
[----:B------:R-:W-:-:S09]  /*3d90*/  UISETP.NE.AND UP0, UPT, UR4, 0x5, UPT ;  /* 0x000000050400788c */ /* 0x000fd2000bf05270 */
[----:B------:R-:W-:Y:S05]  /*3da0*/  BRA.U !UP0, `(.L_x_21878) ;  /* 0x0000000108147547 */ /* 0x000fea000b800000 */
[----:B------:R-:W-:-:S09]  /*3db0*/  UISETP.NE.AND UP0, UPT, UR4, 0x6, UPT ;  /* 0x000000060400788c */ /* 0x000fd2000bf05270 */
[----:B------:R-:W-:Y:S05]  /*3dc0*/  BRA.U UP0, `(.L_x_21873) ;  /* 0x0000000900247547 */ /* 0x000fea000b800000 */
[----:B------:R-:W-:-:S05]  /*3dd0*/  I2FP.F32.U32 R5, R4 ;  /* 0x0000000400057245 */ /* 0x000fca0000201000 */
[----:B------:R0:W-:Y:S01]  /*3de0*/  STG.E desc[UR36][R2.64], R5 ;  /* 0x0000000502007986 */ /* 0x0001e2000c101924 */
[----:B------:R-:W-:Y:S05]  /*3df0*/  BRA `(.L_x_21874) ;  /* 0x0000000800a87947 */ /* 0x000fea0003800000 */
.L_x_21878:
[----:B------:R-:W-:-:S04]  /*3e00*/  I2FP.F32.U32 R0, R4 ;  /* 0x0000000400007245 */ /* 0x000fc80000201000 */
[----:B------:R-:W-:-:S05]  /*3e10*/  F2FP.F16.F32.PACK_AB R0, RZ, R0 ;  /* 0x00000000ff00723e */ /* 0x000fca00000000ff */
[----:B------:R0:W-:Y:S01]  /*3e20*/  STG.E.U16 desc[UR36][R2.64], R0 ;  /* 0x0000000002007986 */ /* 0x0001e2000c101524 */
[----:B------:R-:W-:Y:S05]  /*3e30*/  BRA `(.L_x_21874) ;  /* 0x0000000800987947 */ /* 0x000fea0003800000 */
.L_x_21877:
[----:B------:R-:W-:-:S09]  /*3e40*/  UISETP.NE.AND UP0, UPT, UR4, 0x7, UPT ;  /* 0x000000070400788c */ /* 0x000fd2000bf05270 */
[----:B------:R-:W-:Y:S05]  /*3e50*/  BRA.U !UP0, `(.L_x_21879) ;  /* 0x0000000108347547 */ /* 0x000fea000b800000 */
[----:B------:R-:W-:-:S09]  /*3e60*/  UISETP.NE.AND UP0, UPT, UR4, 0x8, UPT ;  /* 0x000000080400788c */ /* 0x000fd2000bf05270 */
[----:B------:R-:W-:Y:S05]  /*3e70*/  BRA.U !UP0, `(.L_x_21880) ;  /* 0x0000000108187547 */ /* 0x000fea000b800000 */
[----:B------:R-:W-:-:S09]  /*3e80*/  UISETP.NE.AND UP0, UPT, UR4, 0x9, UPT ;  /* 0x000000090400788c */ /* 0x000fd2000bf05270 */
[----:B------:R-:W-:Y:S05]  /*3e90*/  BRA.U UP0, `(.L_x_21873) ;  /* 0x0000000500f07547 */ /* 0x000fea000b800000 */
[----:B------:R-:W-:Y:S01]  /*3ea0*/  I2FP.F32.U32 R4, R4 ;  /* 0x0000000400047245 */ /* 0x000fe20000201000 */
[----:B------:R-:W-:-:S05]  /*3eb0*/  IMAD.MOV.U32 R5, RZ, RZ, RZ ;  /* 0x000000ffff057224 */ /* 0x000fca00078e00ff */
[----:B------:R0:W-:Y:S01]  /*3ec0*/  STG.E.64 desc[UR36][R2.64], R4 ;  /* 0x0000000402007986 */ /* 0x0001e2000c101b24 */
[----:B------:R-:W-:Y:S05]  /*3ed0*/  BRA `(.L_x_21874) ;  /* 0x0000000800707947 */ /* 0x000fea0003800000 */
.L_x_21880:
[----:B------:R-:W-:-:S04]  /*3ee0*/  I2FP.F32.U32 R4, R4 ;  /* 0x0000000400047245 */ /* 0x000fc80000201000 */
[----:B------:R-:W-:-:S04]  /*3ef0*/  F2FP.F16.F32.PACK_AB R5, RZ, R4 ;  /* 0x00000004ff05723e */ /* 0x000fc800000000ff */
[----:B------:R-:W-:-:S05]  /*3f00*/  PRMT R5, R5, 0x5410, RZ ;  /* 0x0000541005057816 */ /* 0x000fca00000000ff */
[----:B------:R0:W-:Y:S01]  /*3f10*/  STG.E desc[UR36][R2.64], R5 ;  /* 0x0000000502007986 */ /* 0x0001e2000c101924 */
[----:B------:R-:W-:Y:S05]  /*3f20*/  BRA `(.L_x_21874) ;  /* 0x00000008005c7947 */ /* 0x000fea0003800000 */
.L_x_21879:
[----:B------:R-:W0:Y:S02]  /*3f30*/  I2F.F64.U32 R4, R4 ;  /* 0x0000000400047312 */ /* 0x000e240000201800 */
[----:B0-----:R0:W-:Y:S01]  /*3f40*/  STG.E.64 desc[UR36][R2.64], R4 ;  /* 0x0000000402007986 */ /* 0x0011e2000c101b24 */
[----:B------:R-:W-:Y:S05]  /*3f50*/  BRA `(.L_x_21874) ;  /* 0x0000000800507947 */ /* 0x000fea0003800000 */
.L_x_21869:
        /* <DEDUP_REMOVED lines=8> */
[----:B------:R0:W-:Y:S01]  /*3fe0*/  STG.E.U8 desc[UR36][R2.64], R4 ;  /* 0x0000000402007986 */ /* 0x0001e2000c101124 */
[----:B------:R-:W-:Y:S05]  /*3ff0*/  BRA `(.L_x_21874) ;  /* 0x0000000800287947 */ /* 0x000fea0003800000 */
.L_x_21883:
[----:B------:R-:W-:Y:S01]  /*4000*/  CS2R R6, SRZ ;  /* 0x0000000000067805 */ /* 0x000fe2000001ff00 */
[----:B------:R-:W0:Y:S04]  /*4010*/  I2F.F64.U32 R4, R4 ;  /* 0x0000000400047312 */ /* 0x000e280000201800 */
[----:B0-----:R0:W-:Y:S01]  /*4020*/  STG.E.128 desc[UR36][R2.64], R4 ;  /* 0x0000000402007986 */ /* 0x0011e2000c101d24 */
[----:B------:R-:W-:Y:S05]  /*4030*/  BRA `(.L_x_21874) ;  /* 0x0000000800187947 */ /* 0x000fea0003800000 */
.L_x_21882:
[----:B------:R-:W-:-:S09]  /*4040*/  UISETP.NE.AND UP0, UPT, UR4, 0xf, UPT ;  /* 0x0000000f0400788c */ /* 0x000fd2000bf05270 */
[----:B------:R-:W-:Y:S05]  /*4050*/  BRA.U !UP0, `(.L_x_21884) ;  /* 0x0000000108887547 */ /* 0x000fea000b800000 */
[----:B------:R-:W-:-:S09]  /*4060*/  UISETP.NE.AND UP0, UPT, UR4, 0x17, UPT ;  /* 0x000000170400788c */ /* 0x000fd2000bf05270 */
[----:B------:R-:W-:Y:S05]  /*4070*/  BRA.U !UP0, `(.L_x_21885) ;  /* 0x0000000108407547 */ /* 0x000fea000b800000 */
[----:B------:R-:W-:-:S09]  /*4080*/  UISETP.NE.AND UP0, UPT, UR4, 0x18, UPT ;  /* 0x000000180400788c */ /* 0x000fd2000bf05270 */
[----:B------:R-:W-:Y:S05]  /*4090*/  BRA.U UP0, `(.L_x_21873) ;  /* 0x0000000500707547 */ /* 0x000fea000b800000 */
[----:B------:R-:W-:Y:S01]  /*40a0*/  I2FP.F32.U32 R7, R4 ;  /* 0x0000000400077245 */ /* 0x000fe20000201000 */
[----:B------:R-:W-:Y:S01]  /*40b0*/  BSSY.RECONVERGENT B0, `(.L_x_21886) ;  /* 0x000000a000007945 */ /* 0x000fe20003800200 */
[----:B------:R-:W-:Y:S02]  /*40c0*/  IMAD.MOV.U32 R5, RZ, RZ, 0x7f ;  /* 0x0000007fff057424 */ /* 0x000fe400078e00ff */
[----:B------:R-:W-:-:S13]  /*40d0*/  ISETP.GT.U32.AND P0, PT, R7, 0x43efffff, PT ;  /* 0x43efffff0700780c */ /* 0x000fda0003f04070 */
[----:B------:R-:W-:Y:S05]  /*40e0*/  @P0 BRA `(.L_x_21887) ;  /* 0x0000000000180947 */ /* 0x000fea0003800000 */
[----:B------:R-:W-:-:S13]  /*40f0*/  ISETP.GT.U32.AND P0, PT, R7, 0x3c7fffff, PT ;  /* 0x3c7fffff0700780c */ /* 0x000fda0003f04070 */
[----:B------:R-:W-:Y:S01]  /*4100*/  @P0 SHF.R.U32.HI R0, RZ, 0x14, R7 ;  /* 0x00000014ff000819 */ /* 0x000fe20000011607 */
[----:B------:R-:W-:-:S03]  /*4110*/  @!P0 FADD.FTZ R5, R7, 16384 ;  /* 0x4680000007058421 */ /* 0x000fc60000010000 */
[----:B------:R-:W-:-:S04]  /*4120*/  @P0 LOP3.LUT R0, R0, 0x1, RZ, 0xc0, !PT ;  /* 0x0000000100000812 */ /* 0x000fc800078ec0ff */
[----:B------:R-:W-:-:S04]  /*4130*/  @P0 IADD3 R0, PT, PT, R7, 0x407ffff, R0 ;  /* 0x0407ffff07000810 */ /* 0x000fc80007ffe000 */
[----:B------:R-:W-:-:S07]  /*4140*/  @P0 SHF.R.U32.HI R5, RZ, 0x14, R0 ;  /* 0x00000014ff050819 */ /* 0x000fce0000011600 */
.L_x_21887:
[----:B------:R-:W-:Y:S05]  /*4150*/  BSYNC.RECONVERGENT B0 ;  /* 0x0000000000007941 */ /* 0x000fea0003800200 */
.L_x_21886:
[----:B------:R0:W-:Y:S01]  /*4160*/  STG.E.U8 desc[UR36][R2.64], R5 ;  /* 0x0000000502007986 */ /* 0x0001e2000c101124 */
[----:B------:R-:W-:Y:S05]  /*4170*/  BRA `(.L_x_21874) ;  /* 0x0000000400c87947 */ /* 0x000fea0003800000 */
.L_x_21885:
[----:B------:R-:W-:-:S04]  /*4180*/  I2FP.F32.U32 R7, R4 ;  /* 0x0000000400077245 */ /* 0x000fc80000201000 */
[----:B------:R-:W-:-:S13]  /*4190*/  ISETP.GE.U32.AND P1, PT, R7, 0x47800000, PT ;  /* 0x478000000700780c */ /* 0x000fda0003f26070 */
        /* <DEDUP_REMOVED lines=14> */
.L_x_21884:
[----:B------:R-:W-:-:S04]  /*4280*/  I2FP.F32.U32 R0, R4 ;  /* 0x0000000400007245 */ /* 0x000fc80000201000 */
[----:B------:R-:W-:-:S05]  /*4290*/  F2FP.BF16.F32.PACK_AB R0, RZ, R0 ;  /* 0x00000000ff00723e */ /* 0x000fca00000010ff */
[----:B------:R0:W-:Y:S01]  /*42a0*/  STG.E.U16 desc[UR36][R2.64], R0 ;  /* 0x0000000002007986 */ /* 0x0001e2000c101524 */
[----:B------:R-:W-:Y:S05]  /*42b0*/  BRA `(.L_x_21874) ;  /* 0x0000000400787947 */ /* 0x000fea0003800000 */
.L_x_21881:
        /* <DEDUP_REMOVED lines=10> */
.L_x_21890:
[----:B------:R-:W-:Y:S01]  /*4360*/  I2FP.F32.U32 R5, R4 ;  /* 0x0000000400057245 */ /* 0x000fe20000201000 */
        /* <DEDUP_REMOVED lines=11> */
.L_x_21893:
[----:B------:R-:W-:-:S04]  /*4420*/  SHF.R.U32.HI R0, RZ, 0x14, R5 ;  /* 0x00000014ff007819 */ /* 0x000fc80000011605 */
[----:B------:R-:W-:-:S04]  /*4430*/  LOP3.LUT R0, R0, 0x1, RZ, 0xc0, !PT ;  /* 0x0000000100007812 */ /* 0x000fc800078ec0ff */
[----:B------:R-:W-:-:S04]  /*4440*/  IADD3 R0, PT, PT, R5, 0x487ffff, R0 ;  /* 0x0487ffff05007810 */ /* 0x000fc80007ffe000 */
[----:B------:R-:W-:-:S04]  /*4450*/  SHF.R.U32.HI R0, RZ, 0x14, R0 ;  /* 0x00000014ff007819 */ /* 0x000fc80000011600 */
[----:B------:R-:W-:-:S07]  /*4460*/  LOP3.LUT R4, R0, 0xff, RZ, 0xc0, !PT ;  /* 0x000000ff00047812 */ /* 0x000fce00078ec0ff */
.L_x_21894:
[----:B------:R-:W-:-:S07]  /*4470*/  PRMT R0, R4, 0x7610, R0 ;  /* 0x0000761004007816 */ /* 0x000fce0000000000 */
.L_x_21892:
[----:B------:R-:W-:Y:S05]  /*4480*/  BSYNC.RECONVERGENT B0 ;  /* 0x0000000000007941 */ /* 0x000fea0003800200 */
.L_x_21891:
[----:B------:R1:W-:Y:S01]  /*4490*/  STG.E.U8 desc[UR36][R2.64], R0 ;  /* 0x0000000002007986 */ /* 0x0003e2000c101124 */
[----:B------:R-:W-:Y:S05]  /*44a0*/  BRA `(.L_x_21874) ;  /* 0x0000000000fc7947 */ /* 0x000fea0003800000 */
.L_x_21889:
[----:B------:R-:W-:Y:S01]  /*44b0*/  I2FP.F32.U32 R5, R4 ;  /* 0x0000000400057245 */ /* 0x000fe20000201000 */
        /* <DEDUP_REMOVED lines=11> */
.L_x_21897:
[----:B------:R-:W-:-:S04]  /*4570*/  SHF.R.U32.HI R0, RZ, 0x15, R5 ;  /* 0x00000015ff007819 */ /* 0x000fc80000011605 */
[----:B------:R-:W-:-:S04]  /*4580*/  LOP3.LUT R0, R0, 0x1, RZ, 0xc0, !PT ;  /* 0x0000000100007812 */ /* 0x000fc800078ec0ff */
[----:B------:R-:W-:-:S04]  /*4590*/  IADD3 R0, PT, PT, R5, 0x88fffff, R0 ;  /* 0x088fffff05007810 */ /* 0x000fc80007ffe000 */
[----:B------:R-:W-:-:S04]  /*45a0*/  SHF.R.U32.HI R0, RZ, 0x15, R0 ;  /* 0x00000015ff007819 */ /* 0x000fc80000011600 */
[----:B------:R-:W-:-:S07]  /*45b0*/  LOP3.LUT R4, R0, 0xff, RZ, 0xc0, !PT ;  /* 0x000000ff00047812 */ /* 0x000fce00078ec0ff */
.L_x_21898:
[----:B------:R-:W-:-:S07]  /*45c0*/  PRMT R0, R4, 0x7610, R0 ;  /* 0x0000761004007816 */ /* 0x000fce0000000000 */
.L_x_21896:
[----:B------:R-:W-:Y:S05]  /*45d0*/  BSYNC.RECONVERGENT B0 ;  /* 0x0000000000007941 */ /* 0x000fea0003800200 */
.L_x_21895:
[----:B------:R2:W-:Y:S01]  /*45e0*/  STG.E.U8 desc[UR36][R2.64], R0 ;  /* 0x0000000002007986 */ /* 0x0005e2000c101124 */
[----:B------:R-:W-:Y:S05]  /*45f0*/  BRA `(.L_x_21874) ;  /* 0x0000000000a87947 */ /* 0x000fea0003800000 */
.L_x_21888:
[----:B------:R-:W-:-:S09]  /*4600*/  UISETP.NE.AND UP0, UPT, UR4, 0x1c, UPT ;  /* 0x0000001c0400788c */ /* 0x000fd2000bf05270 */
[----:B------:R-:W-:Y:S05]  /*4610*/  BRA.U !UP0, `(.L_x_21899) ;  /* 0x00000001089c7547 */ /* 0x000fea000b800000 */
[----:B------:R-:W-:-:S09]  /*4620*/  UISETP.NE.AND UP0, UPT, UR4, 0x1d, UPT ;  /* 0x0000001d0400788c */ /* 0x000fd2000bf05270 */
[----:B------:R-:W-:Y:S05]  /*4630*/  BRA.U !UP0, `(.L_x_21900) ;  /* 0x0000000108887547 */ /* 0x000fea000b800000 */
[----:B------:R-:W-:-:S09]  /*4640*/  UISETP.NE.AND UP0, UPT, UR4, 0x2c, UPT ;  /* 0x0000002c0400788c */ /* 0x000fd2000bf05270 */
[----:B------:R-:W-:Y:S05]  /*4650*/  BRA.U !UP0, `(.L_x_21901) ;  /* 0x0000000108447547 */ /* 0x000fea000b800000 */
.L_x_21873:
        /* <DEDUP_REMOVED lines=16> */
.L_x_21902:
[----:B------:R-:W-:Y:S05]  /*4760*/  BRA `(.L_x_21874) ;  /* 0x00000000004c7947 */ /* 0x000fea0003800000 */
.L_x_21901:
[----:B------:R-:W-:-:S04]  /*4770*/  I2FP.F32.U32 R5, R4 ;  /* 0x0000000400057245 */ /* 0x000fc80000201000 */
[----:B------:R-:W-:-:S04]  /*4780*/  SHF.R.U32.HI R4, RZ, 0x17, R5 ;  /* 0x00000017ff047819 */ /* 0x000fc80000011605 */
        /* <DEDUP_REMOVED lines=13> */
.L_x_21900:
[----:B------:R-:W-:-:S05]  /*4860*/  HFMA2 R5, -RZ, RZ, 0, 0 ;  /* 0x00000000ff057431 */ /* 0x000fca00000001ff */
[----:B------:R3:W-:Y:S01]  /*4870*/  STG.E.64 desc[UR36][R2.64], R4 ;  /* 0x0000000402007986 */ /* 0x0007e2000c101b24 */
[----:B------:R-:W-:Y:S05]  /*4880*/  BRA `(.L_x_21874) ;  /* 0x0000000000047947 */ /* 0x000fea0003800000 */
.L_x_21899:
[----:B------:R0:W-:Y:S02]  /*4890*/  STG.E desc[UR36][R2.64], R4 ;  /* 0x0000000402007986 */ /* 0x0001e4000c101924 */
.L_x_21874:
[----:B------:R-:W-:Y:S05]  /*48a0*/  BSYNC.RECONVERGENT B6 ;  /* 0x0000000000067941 */ /* 0x000fea0003800200 */
.L_x_21868:
[----:B------:R-:W-:-:S07]  /*48b0*/  VIADD R17, R17, 0x80 ;  /* 0x0000008011117836 */ /* 0x000fce0000000000 */
.L_x_21791:
[----:B------:R-:W-:Y:S05]  /*48c0*/  BSYNC.RECONVERGENT B7 ;  /* 0x0000000000077941 */ /* 0x000fea0003800200 */
.L_x_21790:
[----:B------:R-:W5:Y:S01]  /*48d0*/  LDCU UR4, c[0x0][0x380] ;  /* 0x00007000ff0477ac */ /* 0x000f620008000800 */
[----:B------:R-:W-:Y:S01]  /*48e0*/  BSSY.RECONVERGENT B7, `(.L_x_21903) ;  /* 0x0000479000077945 */ /* 0x000fe20003800200 */
[----:B-----5:R-:W-:-:S13]  /*48f0*/  ISETP.GE.AND P0, PT, R17, UR4, PT ;  /* 0x0000000411007c0c */ /* 0x020fda000bf06270 */
[----:B------:R-:W-:Y:S05]  /*4900*/  @P0 BRA `(.L_x_21904) ;  /* 0x0000004400d80947 */ /* 0x000fea0003800000 */
[----:B------:R-:W5:Y:S01]  /*4910*/  LDCU UR4, c[0x0][0x388] ;  /* 0x00007100ff0477ac */ /* 0x000f620008000800 */
[----:B------:R-:W-:Y:S01]  /*4920*/  CS2R R18, SRZ ;  /* 0x0000000000127805 */ /* 0x000fe2000001ff00 */
[----:B012---:R-:W-:Y:S02]  /*4930*/  IMAD.MOV.U32 R0, RZ, RZ, RZ ;  /* 0x000000ffff007224 */ /* 0x007fe400078e00ff */
        /* <DEDUP_REMOVED lines=9> */
[----:B---34-:R-:W-:-:S05]  /*49d0*/  IMAD.HI.U32 R2, R17, UR4, R16 ;  /* 0x0000000411027c27 */ /* 0x018fca000f8e0010 */
        /* <DEDUP_REMOVED lines=366> */
.L_x_21905:
[----:B------:R-:W3:Y:S01]  /*60c0*/  LDCU.64 UR6, c[0x0][0x650] ;  /* 0x0000ca00ff0677ac */ /* 0x000ee20008000a00 */
[----:B------:R-:W-:Y:S01]  /*60d0*/  BSSY.RECONVERGENT B6, `(.L_x_21906) ;  /* 0x00000bb000067945 */ /* 0x000fe20003800200 */
        /* <DEDUP_REMOVED lines=17> */
.L_x_21910:
[----:B------:R-:W2:Y:S02]  /*61f0*/  LDG.E.U8 R2, desc[UR36][R2.64] ;  /* 0x0000002402027981 */ /* 0x000ea4000c1e1100 */
[----:B--2---:R-:W-:-:S04]  /*6200*/  ISETP.NE.AND P0, PT, R2, RZ, PT ;  /* 0x000000ff0200720c */ /* 0x004fc80003f05270 */
[----:B------:R-:W-:Y:S01]  /*6210*/  P2R R22, PR, RZ, 0x1 ;  /* 0x00000001ff167803 */ /* 0x000fe20000000000 */
[----:B------:R-:W-:Y:S08]  /*6220*/  BRA `(.L_x_21912) ;  /* 0x0000000800947947 */ /* 0x000ff00003800000 */
.L_x_21909:
        /* <DEDUP_REMOVED lines=11> */
.L_x_21914:
[----:B------:R-:W2:Y:S02]  /*62e0*/  LDG.E R2, desc[UR36][R2.64] ;  /* 0x0000002402027981 */ /* 0x000ea4000c1e1900 */
[----:B--2---:R-:W-:-:S04]  /*62f0*/  ISETP.NE.AND P0, PT, R2, RZ, PT ;  /* 0x000000ff0200720c */ /* 0x004fc80003f05270 */
[----:B------:R-:W-:Y:S01]  /*6300*/  P2R R22, PR, RZ, 0x1 ;  /* 0x00000001ff167803 */ /* 0x000fe20000000000 */
[----:B------:R-:W-:Y:S08]  /*6310*/  BRA `(.L_x_21912) ;  /* 0x0000000800587947 */ /* 0x000ff00003800000 */
.L_x_21913:
[----:B------:R-:W2:Y:S02]  /*6320*/  LDG.E.U16 R2, desc[UR36][R2.64] ;  /* 0x0000002402027981 */ /* 0x000ea4000c1e1500 */
[----:B--2---:R-:W-:-:S04]  /*6330*/  ISETP.NE.AND P0, PT, R2, RZ, PT ;  /* 0x000000ff0200720c */ /* 0x004fc80003f05270 */
[----:B------:R-:W-:Y:S01]  /*6340*/  P2R R22, PR, RZ, 0x1 ;  /* 0x00000001ff167803 */ /* 0x000fe20000000000 */
[----:B------:R-:W-:Y:S08]  /*6350*/  BRA `(.L_x_21912) ;  /* 0x0000000800487947 */ /* 0x000ff00003800000 */
.L_x_21908:
        /* <DEDUP_REMOVED lines=10> */
.L_x_21916:
[----:B------:R-:W2:Y:S02]  /*6400*/  LDG.E.U16 R0, desc[UR36][R2.64] ;  /* 0x0000002402007981 */ /* 0x000ea4000c1e1500 */
[----:B--2---:R-:W-:-:S05]  /*6410*/  HADD2.F32 R0, -RZ, R0.H0_H0 ;  /* 0x20000000ff007230 */ /* 0x004fca0000004100 */
[----:B------:R-:W-:-:S04]  /*6420*/  FSETP.NEU.FTZ.AND P0, PT, R0, RZ, PT ;  /* 0x000000ff0000720b */ /* 0x000fc80003f1d000 */
[----:B------:R-:W-:Y:S01]  /*6430*/  P2R R22, PR, RZ, 0x1 ;  /* 0x00000001ff167803 */ /* 0x000fe20000000000 */
[----:B------:R-:W-:Y:S08]  /*6440*/  BRA `(.L_x_21912) ;  /* 0x00000008000c7947 */ /* 0x000ff00003800000 */
.L_x_21915:
        /* <DEDUP_REMOVED lines=12> */
.L_x_21918:
        /* <DEDUP_REMOVED lines=10> */
.L_x_21917:
[----:B------:R-:W2:Y:S02]  /*65b0*/  LDG.E.64 R2, desc[UR36][R2.64] ;  /* 0x0000002402027981 */ /* 0x000ea4000c1e1b00 */
[----:B--2---:R-:W0:Y:S02]  /*65c0*/  DSETP.NEU.AND P0, PT, R2, RZ, PT ;  /* 0x000000ff0200722a */ /* 0x004e240003f0d000 */
[----:B0-----:R-:W-:Y:S01]  /*65d0*/  P2R R22, PR, RZ, 0x1 ;  /* 0x00000001ff167803 */ /* 0x001fe20000000000 */
[----:B------:R-:W-:Y:S06]  /*65e0*/  BRA `(.L_x_21912) ;  /* 0x0000000400a47947 */ /* 0x000fec0003800000 */
.L_x_21907:
        /* <DEDUP_REMOVED lines=12> */
.L_x_21921:
        /* <DEDUP_REMOVED lines=9> */
.L_x_21920:
        /* <DEDUP_REMOVED lines=10> */
.L_x_21923:
[----:B------:R-:W2:Y:S02]  /*67e0*/  LDG.E.U8 R2, desc[UR36][R2.64] ;  /* 0x0000002402027981 */ /* 0x000ea4000c1e1100 */
[----:B--2---:R-:W-:-:S04]  /*67f0*/  SHF.L.U32 R0, R2, 0x19, RZ ;  /* 0x0000001902007819 */ /* 0x004fc800000006ff */
[----:B------:R-:W-:-:S13]  /*6800*/  ISETP.GE.U32.AND P0, PT, R0, 0x8000000, PT ;  /* 0x080000000000780c */ /* 0x000fda0003f06070 */
[----:B------:R-:W-:Y:S01]  /*6810*/  @!P0 IMAD.SHL.U32 R4, R2, 0x100, RZ ;  /* 0x0000010002048824 */ /* 0x000fe200078e00ff */
[----:B------:R-:W-:-:S04]  /*6820*/  @P0 LEA.HI R0, R0, 0x70000000, RZ, 0x1c ;  /* 0x7000000000000811 */ /* 0x000fc800078fe0ff */
[----:B------:R-:W-:Y:S01]  /*6830*/  @!P0 LOP3.LUT R4, R4, 0x7f00, RZ, 0xc0, !PT ;  /* 0x00007f0004048812 */ /* 0x000fe200078ec0ff */
[----:B------:R-:W-:-:S03]  /*6840*/  @P0 FMUL.FTZ R0, R0, 1.9259299443872358531e-34 ;  /* 0x0780000000000820 */ /* 0x000fc60000410000 */
[----:B------:R-:W-:-:S05]  /*6850*/  @!P0 LOP3.LUT R4, R4, 0x3f000000, RZ, 0xfc, !PT ;  /* 0x3f00000004048812 */ /* 0x000fca00078efcff */
[----:B------:R-:W-:-:S05]  /*6860*/  @!P0 FADD.FTZ R0, R4, -0.5 ;  /* 0xbf00000004008421 */ /* 0x000fca0000010000 */
[----:B------:R-:W-:-:S04]  /*6870*/  LOP3.LUT P0, RZ, R0, 0x7fffffff, RZ, 0xc0, !PT ;  /* 0x7fffffff00ff7812 */ /* 0x000fc8000780c0ff */
[----:B------:R-:W-:Y:S01]  /*6880*/  P2R R22, PR, RZ, 0x1 ;  /* 0x00000001ff167803 */ /* 0x000fe20000000000 */
[----:B------:R-:W-:Y:S08]  /*6890*/  BRA `(.L_x_21912) ;  /* 0x0000000000f87947 */ /* 0x000ff00003800000 */
.L_x_21922:
[----:B------:R-:W2:Y:S02]  /*68a0*/  LDG.E.U16 R0, desc[UR36][R2.64] ;  /* 0x0000002402007981 */ /* 0x000ea4000c1e1500 */
[----:B--2---:R-:W-:-:S05]  /*68b0*/  IMAD.U32 R0, R0, 0x10000, RZ ;  /* 0x0001000000007824 */ /* 0x004fca00078e00ff */
[----:B------:R-:W-:-:S04]  /*68c0*/  FSETP.NEU.FTZ.AND P0, PT, R0, RZ, PT ;  /* 0x000000ff0000720b */ /* 0x000fc80003f1d000 */
[----:B------:R-:W-:Y:S01]  /*68d0*/  P2R R22, PR, RZ, 0x1 ;  /* 0x00000001ff167803 */ /* 0x000fe20000000000 */
[----:B------:R-:W-:Y:S08]  /*68e0*/  BRA `(.L_x_21912) ;  /* 0x0000000000e47947 */ /* 0x000ff00003800000 */
.L_x_21919:
        /* <DEDUP_REMOVED lines=12> */
.L_x_21926:
[----:B------:R-:W2:Y:S02]  /*69b0*/  LDG.E.U8 R2, desc[UR36][R2.64] ;  /* 0x0000002402027981 */ /* 0x000ea4000c1e1100 */
[----:B--2---:R-:W-:-:S04]  /*69c0*/  ISETP.NE.AND P0, PT, R2, RZ, PT ;  /* 0x000000ff0200720c */ /* 0x004fc80003f05270 */
[----:B------:R-:W-:Y:S01]  /*69d0*/  P2R R22, PR, RZ, 0x1 ;  /* 0x00000001ff167803 */ /* 0x000fe20000000000 */
[----:B------:R-:W-:Y:S08]  /*69e0*/  BRA `(.L_x_21912) ;  /* 0x0000000000a47947 */ /* 0x000ff00003800000 */
.L_x_21925:
[----:B------:R-:W2:Y:S02]  /*69f0*/  LDG.E.U8 R2, desc[UR36][R2.64] ;  /* 0x0000002402027981 */ /* 0x000ea4000c1e1100 */
[----:B--2---:R-:W-:-:S04]  /*6a00*/  ISETP.NE.AND P0, PT, R2, RZ, PT ;  /* 0x000000ff0200720c */ /* 0x004fc80003f05270 */
[----:B------:R-:W-:Y:S01]  /*6a10*/  P2R R22, PR, RZ, 0x1 ;  /* 0x00000001ff167803 */ /* 0x000fe20000000000 */
[----:B------:R-:W-:Y:S08]  /*6a20*/  BRA `(.L_x_21912) ;  /* 0x0000000000947947 */ /* 0x000ff00003800000 */
.L_x_21924:
[----:B------:R-:W-:-:S09]  /*6a30*/  UISETP.NE.AND UP0, UPT, UR4, 0x1c, UPT ;  /* 0x0000001c0400788c */ /* 0x000fd2000bf05270 */
[----:B------:R-:W-:Y:S05]  /*6a40*/  BRA.U !UP0, `(.L_x_21927) ;  /* 0x0000000108807547 */ /* 0x000fea000b800000 */
        /* <DEDUP_REMOVED lines=8> */
.L_x_21911:
        /* <DEDUP_REMOVED lines=16> */
.L_x_21929:
[----:B------:R-:W-:-:S04]  /*6bd0*/  PLOP3.LUT P0, PT, PT, PT, PT, 0x8, 0x80 ;  /* 0x000000000080781c */ /* 0x000fc80003f0e170 */
[----:B------:R-:W-:Y:S01]  /*6be0*/  P2R R22, PR, RZ, 0x1 ;  /* 0x00000001ff167803 */ /* 0x000fe20000000000 */
[----:B------:R-:W-:Y:S08]  /*6bf0*/  BRA `(.L_x_21912) ;  /* 0x0000000000207947 */ /* 0x000ff00003800000 */
.L_x_21928:
[----:B------:R-:W2:Y:S02]  /*6c00*/  LDG.E.64 R2, desc[UR36][R2.64] ;  /* 0x0000002402027981 */ /* 0x000ea4000c1e1b00 */
[----:B--2---:R-:W-:-:S04]  /*6c10*/  ISETP.NE.U32.AND P0, PT, R2, RZ, PT ;  /* 0x000000ff0200720c */ /* 0x004fc80003f05070 */
[----:B------:R-:W-:-:S04]  /*6c20*/  ISETP.NE.AND.EX P0, PT, R3, RZ, PT, P0 ;  /* 0x000000ff0300720c */ /* 0x000fc80003f05300 */
[----:B------:R-:W-:Y:S01]  /*6c30*/  P2R R22, PR, RZ, 0x1 ;  /* 0x00000001ff167803 */ /* 0x000fe20000000000 */
[----:B------:R-:W-:Y:S08]  /*6c40*/  BRA `(.L_x_21912) ;  /* 0x00000000000c7947 */ /* 0x000ff00003800000 */
.L_x_21927:
[----:B------:R-:W2:Y:S02]  /*6c50*/  LDG.E R2, desc[UR36][R2.64] ;  /* 0x0000002402027981 */ /* 0x000ea4000c1e1900 */
[----:B--2---:R-:W-:-:S04]  /*6c60*/  ISETP.NE.AND P0, PT, R2, RZ, PT ;  /* 0x000000ff0200720c */ /* 0x004fc80003f05270 */
[----:B------:R-:W-:-:S09]  /*6c70*/  P2R R22, PR, RZ, 0x1 ;  /* 0x00000001ff167803 */ /* 0x000fd20000000000 */
.L_x_21912:
[----:B------:R-:W-:Y:S05]  /*6c80*/  BSYNC.RECONVERGENT B6 ;  /* 0x0000000000067941 */ /* 0x000fea0003800200 */
.L_x_21906:
        /* <DEDUP_REMOVED lines=19> */
.L_x_21934:
[----:B------:R-:W2:Y:S02]  /*6dc0*/  LDG.E.U8 R2, desc[UR36][R2.64] ;  /* 0x0000002402027981 */ /* 0x000ea4000c1e1100 */
[----:B--2---:R-:W-:-:S04]  /*6dd0*/  ISETP.NE.AND P0, PT, R2, RZ, PT ;  /* 0x000000ff0200720c */ /* 0x004fc80003f05270 */
[----:B------:R-:W-:Y:S01]  /*6de0*/  P2R R19, PR, RZ, 0x1 ;  /* 0x00000001ff137803 */ /* 0x000fe20000000000 */
[----:B------:R-:W-:Y:S08]  /*6df0*/  BRA `(.L_x_21936) ;  /* 0x0000000800947947 */ /* 0x000ff00003800000 */
.L_x_21933:
        /* <DEDUP_REMOVED lines=11> */
.L_x_21938:
[----:B------:R-:W2:Y:S02]  /*6eb0*/  LDG.E R2, desc[UR36][R2.64] ;  /* 0x0000002402027981 */ /* 0x000ea4000c1e1900 */
[----:B--2---:R-:W-:-:S04]  /*6ec0*/  ISETP.NE.AND P0, PT, R2, RZ, PT ;  /* 0x000000ff0200720c */ /* 0x004fc80003f05270 */
[----:B------:R-:W-:Y:S01]  /*6ed0*/  P2R R19, PR, RZ, 0x1 ;  /* 0x00000001ff137803 */ /* 0x000fe20000000000 */
[----:B------:R-:W-:Y:S08]  /*6ee0*/  BRA `(.L_x_21936) ;  /* 0x0000000800587947 */ /* 0x000ff00003800000 */
.L_x_21937:
[----:B------:R-:W2:Y:S02]  /*6ef0*/  LDG.E.U16 R2, desc[UR36][R2.64] ;  /* 0x0000002402027981 */ /* 0x000ea4000c1e1500 */
[----:B--2---:R-:W-:-:S04]  /*6f00*/  ISETP.NE.AND P0, PT, R2, RZ, PT ;  /* 0x000000ff0200720c */ /* 0x004fc80003f05270 */
[----:B------:R-:W-:Y:S01]  /*6f10*/  P2R R19, PR, RZ, 0x1 ;  /* 0x00000001ff137803 */ /* 0x000fe20000000000 */
[----:B------:R-:W-:Y:S08]  /*6f20*/  BRA `(.L_x_21936) ;  /* 0x0000000800487947 */ /* 0x000ff00003800000 */
.L_x_21932:
        /* <DEDUP_REMOVED lines=10> */
.L_x_21940:
[----:B------:R-:W2:Y:S02]  /*6fd0*/  LDG.E.U16 R0, desc[UR36][R2.64] ;  /* 0x0000002402007981 */ /* 0x000ea4000c1e1500 */
[----:B--2---:R-:W-:-:S05]  /*6fe0*/  HADD2.F32 R0, -RZ, R0.H0_H0 ;  /* 0x20000000ff007230 */ /* 0x004fca0000004100 */
[----:B------:R-:W-:-:S04]  /*6ff0*/  FSETP.NEU.FTZ.AND P0, PT, R0, RZ, PT ;  /* 0x000000ff0000720b */ /* 0x000fc80003f1d000 */
[----:B------:R-:W-:Y:S01]  /*7000*/  P2R R19, PR, RZ, 0x1 ;  /* 0x00000001ff137803 */ /* 0x000fe20000000000 */
[----:B------:R-:W-:Y:S08]  /*7010*/  BRA `(.L_x_21936) ;  /* 0x00000008000c7947 */ /* 0x000ff00003800000 */
.L_x_21939:
        /* <DEDUP_REMOVED lines=12> */
.L_x_21942:
        /* <DEDUP_REMOVED lines=10> */
.L_x_21941:
[----:B------:R-:W2:Y:S02]  /*7180*/  LDG.E.64 R2, desc[UR36][R2.64] ;  /* 0x0000002402027981 */ /* 0x000ea4000c1e1b00 */
[----:B--2---:R-:W0:Y:S02]  /*7190*/  DSETP.NEU.AND P0, PT, R2, RZ, PT ;  /* 0x000000ff0200722a */ /* 0x004e240003f0d000 */
[----:B0-----:R-:W-:Y:S01]  /*71a0*/  P2R R19, PR, RZ, 0x1 ;  /* 0x00000001ff137803 */ /* 0x001fe20000000000 */
[----:B------:R-:W-:Y:S06]  /*71b0*/  BRA `(.L_x_21936) ;  /* 0x0000000400a47947 */ /* 0x000fec0003800000 */
.L_x_21931:
        /* <DEDUP_REMOVED lines=12> */
.L_x_21945:
        /* <DEDUP_REMOVED lines=9> */
.L_x_21944:
        /* <DEDUP_REMOVED lines=10> */
.L_x_21947:
[----:B------:R-:W2:Y:S02]  /*73b0*/  LDG.E.U8 R2, desc[UR36][R2.64] ;  /* 0x0000002402027981 */ /* 0x000ea4000c1e1100 */
[----:B--2---:R-:W-:-:S05]  /*73c0*/  IMAD.SHL.U32 R0, R2, 0x2000000, RZ ;  /* 0x0200000002007824 */ /* 0x004fca00078e00ff */
        /* <DEDUP_REMOVED lines=10> */
.L_x_21946:
[----:B------:R-:W2:Y:S02]  /*7470*/  LDG.E.U16 R0, desc[UR36][R2.64] ;  /* 0x0000002402007981 */ /* 0x000ea4000c1e1500 */
[----:B--2---:R-:W-:-:S04]  /*7480*/  SHF.L.U32 R0, R0, 0x10, RZ ;  /* 0x0000001000007819 */ /* 0x004fc800000006ff */
[----:B------:R-:W-:-:S04]  /*7490*/  FSETP.NEU.FTZ.AND P0, PT, R0, RZ, PT ;  /* 0x000000ff0000720b */ /* 0x000fc80003f1d000 */
[----:B------:R-:W-:Y:S01]  /*74a0*/  P2R R19, PR, RZ, 0x1 ;  /* 0x00000001ff137803 */ /* 0x000fe20000000000 */
[----:B------:R-:W-:Y:S08]  /*74b0*/  BRA `(.L_x_21936) ;  /* 0x0000000000e47947 */ /* 0x000ff00003800000 */
.L_x_21943:
        /* <DEDUP_REMOVED lines=12> */
.L_x_21950:
[----:B------:R-:W2:Y:S02]  /*7580*/  LDG.E.U8 R2, desc[UR36][R2.64] ;  /* 0x0000002402027981 */ /* 0x000ea4000c1e1100 */
[----:B--2---:R-:W-:-:S04]  /*7590*/  ISETP.NE.AND P0, PT, R2, RZ, PT ;  /* 0x000000ff0200720c */ /* 0x004fc80003f05270 */
[----:B------:R-:W-:Y:S01]  /*75a0*/  P2R R19, PR, RZ, 0x1 ;  /* 0x00000001ff137803 */ /* 0x000fe20000000000 */
[----:B------:R-:W-:Y:S08]  /*75b0*/  BRA `(.L_x_21936) ;  /* 0x0000000000a47947 */ /* 0x000ff00003800000 */
.L_x_21949:
[----:B------:R-:W2:Y:S02]  /*75c0*/  LDG.E.U8 R2, desc[UR36][R2.64] ;  /* 0x0000002402027981 */ /* 0x000ea4000c1e1100 */
[----:B--2---:R-:W-:-:S04]  /*75d0*/  ISETP.NE.AND P0, PT, R2, RZ, PT ;  /* 0x000000ff0200720c */ /* 0x004fc80003f05270 */
[----:B------:R-:W-:Y:S01]  /*75e0*/  P2R R19, PR, RZ, 0x1 ;  /* 0x00000001ff137803 */ /* 0x000fe20000000000 */
[----:B------:R-:W-:Y:S08]  /*75f0*/  BRA `(.L_x_21936) ;  /* 0x0000000000947947 */ /* 0x000ff00003800000 */
.L_x_21948:
        /* <DEDUP_REMOVED lines=10> */
.L_x_21935:
        /* <DEDUP_REMOVED lines=16> */
.L_x_21953:
[----:B------:R-:W-:-:S04]  /*77a0*/  PLOP3.LUT P0, PT, PT, PT, PT, 0x8, 0x80 ;  /* 0x000000000080781c */ /* 0x000fc80003f0e170 */
[----:B------:R-:W-:Y:S01]  /*77b0*/  P2R R19, PR, RZ, 0x1 ;  /* 0x00000001ff137803 */ /* 0x000fe20000000000 */
[----:B------:R-:W-:Y:S08]  /*77c0*/  BRA `(.L_x_21936) ;  /* 0x0000000000207947 */ /* 0x000ff00003800000 */
.L_x_21952:
[----:B------:R-:W2:Y:S02]  /*77d0*/  LDG.E.64 R2, desc[UR36][R2.64] ;  /* 0x0000002402027981 */ /* 0x000ea4000c1e1b00 */
[----:B--2---:R-:W-:-:S04]  /*77e0*/  ISETP.NE.U32.AND P0, PT, R2, RZ, PT ;  /* 0x000000ff0200720c */ /* 0x004fc80003f05070 */
[----:B------:R-:W-:-:S04]  /*77f0*/  ISETP.NE.AND.EX P0, PT, R3, RZ, PT, P0 ;  /* 0x000000ff0300720c */ /* 0x000fc80003f05300 */
[----:B------:R-:W-:Y:S01]  /*7800*/  P2R R19, PR, RZ, 0x1 ;  /* 0x00000001ff137803 */ /* 0x000fe20000000000 */
[----:B------:R-:W-:Y:S08]  /*7810*/  BRA `(.L_x_21936) ;  /* 0x00000000000c7947 */ /* 0x000ff00003800000 */
.L_x_21951:
[----:B------:R-:W2:Y:S02]  /*7820*/  LDG.E R2, desc[UR36][R2.64] ;  /* 0x0000002402027981 */ /* 0x000ea4000c1e1900 */
[----:B--2---:R-:W-:-:S04]  /*7830*/  ISETP.NE.AND P0, PT, R2, RZ, PT ;  /* 0x000000ff0200720c */ /* 0x004fc80003f05270 */
[----:B------:R-:W-:-:S09]  /*7840*/  P2R R19, PR, RZ, 0x1 ;  /* 0x00000001ff137803 */ /* 0x000fd20000000000 */
.L_x_21936:
[----:B------:R-:W-:Y:S05]  /*7850*/  BSYNC.RECONVERGENT B6 ;  /* 0x0000000000067941 */ /* 0x000fea0003800200 */
.L_x_21930:
        /* <DEDUP_REMOVED lines=18> */
.L_x_21958:
[----:B------:R-:W2:Y:S02]  /*7980*/  LDG.E.U8 R2, desc[UR36][R2.64] ;  /* 0x0000002402027981 */ /* 0x000ea4000c1e1100 */
[----:B--2---:R-:W-:Y:S01]  /*7990*/  ISETP.NE.AND P0, PT, R2, RZ, PT ;  /* 0x000000ff0200720c */ /* 0x004fe20003f05270 */
[----:B------:R-:W-:-:S12]  /*79a0*/  BRA `(.L_x_21960) ;  /* 0x0000000800407947 */ /* 0x000fd80003800000 */
.L_x_21957:
        /* <DEDUP_REMOVED lines=10> */
.L_x_21962:
[----:B------:R-:W2:Y:S02]  /*7a50*/  LDG.E R2, desc[UR36][R2.64] ;  /* 0x0000002402027981 */ /* 0x000ea4000c1e1900 */
[----:B--2---:R-:W-:Y:S01]  /*7a60*/  ISETP.NE.AND P0, PT, R2, RZ, PT ;  /* 0x000000ff0200720c */ /* 0x004fe20003f05270 */
[----:B------:R-:W-:-:S12]  /*7a70*/  BRA `(.L_x_21960) ;  /* 0x00000008000c7947 */ /* 0x000fd80003800000 */
.L_x_21961:
[----:B------:R-:W2:Y:S02]  /*7a80*/  LDG.E.U16 R2, desc[UR36][R2.64] ;  /* 0x0000002402027981 */ /* 0x000ea4000c1e1500 */
[----:B--2---:R-:W-:Y:S01]  /*7a90*/  ISETP.NE.AND P0, PT, R2, RZ, PT ;  /* 0x000000ff0200720c */ /* 0x004fe20003f05270 */
[----:B------:R-:W-:-:S12]  /*7aa0*/  BRA `(.L_x_21960) ;  /* 0x0000000800007947 */ /* 0x000fd80003800000 */
.L_x_21956:
        /* <DEDUP_REMOVED lines=9> */
.L_x_21964:
[----:B------:R-:W2:Y:S02]  /*7b40*/  LDG.E.U16 R0, desc[UR36][R2.64] ;  /* 0x0000002402007981 */ /* 0x000ea4000c1e1500 */
[----:B--2---:R-:W-:-:S05]  /*7b50*/  HADD2.F32 R0, -RZ, R0.H0_H0 ;  /* 0x20000000ff007230 */ /* 0x004fca0000004100 */
[----:B------:R-:W-:Y:S01]  /*7b60*/  FSETP.NEU.FTZ.AND P0, PT, R0, RZ, PT ;  /* 0x000000ff0000720b */ /* 0x000fe20003f1d000 */
[----:B------:R-:W-:-:S12]  /*7b70*/  BRA `(.L_x_21960) ;  /* 0x0000000400cc7947 */ /* 0x000fd80003800000 */
.L_x_21963:
        /* <DEDUP_REMOVED lines=11> */
.L_x_21966:
        /* <DEDUP_REMOVED lines=8> */
.L_x_21965:
[----:B------:R-:W2:Y:S02]  /*7cb0*/  LDG.E.64 R2, desc[UR36][R2.64] ;  /* 0x0000002402027981 */ /* 0x000ea4000c1e1b00 */
[----:B--2---:R1:W2:Y:S02]  /*7cc0*/  DSETP.NEU.AND P0, PT, R2, RZ, PT ;  /* 0x000000ff0200722a */ /* 0x0042a40003f0d000 */
[----:B--2---:R-:W-:Y:S05]  /*7cd0*/  BRA `(.L_x_21960) ;  /* 0x0000000400747947 */ /* 0x004fea0003800000 */
.L_x_21955:
        /* <DEDUP_REMOVED lines=11> */
.L_x_21969:
        /* <DEDUP_REMOVED lines=8> */
.L_x_21968:
        /* <DEDUP_REMOVED lines=9> */
.L_x_21971:
        /* <DEDUP_REMOVED lines=9> */
[----:B------:R-:W-:Y:S01]  /*7f30*/  LOP3.LUT P0, RZ, R0, 0x7fffffff, RZ, 0xc0, !PT ;  /* 0x7fffffff00ff7812 */ /* 0x000fe2000780c0ff */
[----:B------:R-:W-:-:S12]  /*7f40*/  BRA `(.L_x_21960) ;  /* 0x0000000000d87947 */ /* 0x000fd80003800000 */
.L_x_21970:
[----:B------:R-:W2:Y:S02]  /*7f50*/  LDG.E.U16 R0, desc[UR36][R2.64] ;  /* 0x0000002402007981 */ /* 0x000ea4000c1e1500 */
[----:B--2---:R-:W-:-:S05]  /*7f60*/  IMAD.U32 R0, R0, 0x10000, RZ ;  /* 0x0001000000007824 */ /* 0x004fca00078e00ff */
[----:B------:R-:W-:Y:S01]  /*7f70*/  FSETP.NEU.FTZ.AND P0, PT, R0, RZ, PT ;  /* 0x000000ff0000720b */ /* 0x000fe20003f1d000 */
[----:B------:R-:W-:-:S12]  /*7f80*/  BRA `(.L_x_21960) ;  /* 0x0000000000c87947 */ /* 0x000fd80003800000 */
.L_x_21967:
        /* <DEDUP_REMOVED lines=11> */
.L_x_21974:
[----:B------:R-:W2:Y:S02]  /*8040*/  LDG.E.U8 R2, desc[UR36][R2.64] ;  /* 0x0000002402027981 */ /* 0x000ea4000c1e1100 */
[----:B--2---:R-:W-:Y:S01]  /*8050*/  ISETP.NE.AND P0, PT, R2, RZ, PT ;  /* 0x000000ff0200720c */ /* 0x004fe20003f05270 */
[----:B------:R-:W-:-:S12]  /*8060*/  BRA `(.L_x_21960) ;  /* 0x0000000000907947 */ /* 0x000fd80003800000 */
.L_x_21973:
[----:B------:R-:W2:Y:S02]  /*8070*/  LDG.E.U8 R2, desc[UR36][R2.64] ;  /* 0x0000002402027981 */ /* 0x000ea4000c1e1100 */
[----:B--2---:R-:W-:Y:S01]  /*8080*/  ISETP.NE.AND P0, PT, R2, RZ, PT ;  /* 0x000000ff0200720c */ /* 0x004fe20003f05270 */
[----:B------:R-:W-:-:S12]  /*8090*/  BRA `(.L_x_21960) ;  /* 0x0000000000847947 */ /* 0x000fd80003800000 */
.L_x_21972:
[----:B------:R-:W-:-:S09]  /*80a0*/  UISETP.NE.AND UP0, UPT, UR4, 0x1c, UPT ;  /* 0x0000001c0400788c */ /* 0x000fd2000bf05270 */
[----:B------:R-:W-:Y:S05]  /*80b0*/  BRA.U !UP0, `(.L_x_21975) ;  /* 0x0000000108747547 */ /* 0x000fea000b800000 */
[----:B------:R-:W-:-:S09]  /*80c0*/  UISETP.NE.AND UP0, UPT, UR4, 0x1d, UPT ;  /* 0x0000001d0400788c */ /* 0x000fd2000bf05270 */
[----:B------:R-:W-:Y:S05]  /*80d0*/  BRA.U !UP0, `(.L_x_21976) ;  /* 0x00000001085c7547 */ /* 0x000fea000b800000 */
[----:B------:R-:W-:-:S09]  /*80e0*/  UISETP.NE.AND UP0, UPT, UR4, 0x2c, UPT ;  /* 0x0000002c0400788c */ /* 0x000fd2000bf05270 */
[----:B------:R-:W-:Y:S05]  /*80f0*/  BRA.U UP0, `(.L_x_21959) ;  /* 0x00000001000c7547 */ /* 0x000fea000b800000 */
[----:B------:R-:W2:Y:S02]  /*8100*/  LDG.E.U8 R2, desc[UR36][R2.64] ;  /* 0x0000002402027981 */ /* 0x000ea4000c1e1100 */
[----:B--2---:R-:W-:Y:S01]  /*8110*/  ISETP.NE.AND P0, PT, R2, RZ, PT ;  /* 0x000000ff0200720c */ /* 0x004fe20003f05270 */
[----:B------:R-:W-:-:S12]  /*8120*/  BRA `(.L_x_21960) ;  /* 0x0000000000607947 */ /* 0x000fd80003800000 */
.L_x_21959:
        /* <DEDUP_REMOVED lines=16> */
.L_x_21977:
[----:B------:R-:W-:Y:S01]  /*8230*/  PLOP3.LUT P0, PT, PT, PT, PT, 0x8, 0x80 ;  /* 0x000000000080781c */ /* 0x000fe20003f0e170 */
[----:B------:R-:W-:-:S12]  /*8240*/  BRA `(.L_x_21960) ;  /* 0x0000000000187947 */ /* 0x000fd80003800000 */
.L_x_21976:
[----:B------:R-:W2:Y:S02]  /*8250*/  LDG.E.64 R2, desc[UR36][R2.64] ;  /* 0x0000002402027981 */ /* 0x000ea4000c1e1b00 */
[----:B--2---:R-:W-:-:S04]  /*8260*/  ISETP.NE.U32.AND P0, PT, R2, RZ, PT ;  /* 0x000000ff0200720c */ /* 0x004fc80003f05070 */
[----:B------:R-:W-:Y:S01]  /*8270*/  ISETP.NE.AND.EX P0, PT, R3, RZ, PT, P0 ;  /* 0x000000ff0300720c */ /* 0x000fe20003f05300 */
[----:B------:R-:W-:-:S12]  /*8280*/  BRA `(.L_x_21960) ;  /* 0x0000000000087947 */ /* 0x000fd80003800000 */
.L_x_21975:
[----:B------:R-:W2:Y:S02]  /*8290*/  LDG.E R2, desc[UR36][R2.64] ;  /* 0x0000002402027981 */ /* 0x000ea4000c1e1900 */
[----:B--2---:R-:W-:-:S13]  /*82a0*/  ISETP.NE.AND P0, PT, R2, RZ, PT ;  /* 0x000000ff0200720c */ /* 0x004fda0003f05270 */
.L_x_21960:
[----:B------:R-:W-:Y:S05]  /*82b0*/  BSYNC.RECONVERGENT B6 ;  /* 0x0000000000067941 */ /* 0x000fea0003800200 */
.L_x_21954:
        /* <DEDUP_REMOVED lines=10> */
[----:B------:R-:W-:-:S03]  /*8360*/  @!P2 PLOP3.LUT P1, PT, P3, P0, PT, 0x80, 0x8 ;  /* 0x000000000008a81c */ /* 0x000fc60001f21070 */
[----:B------:R-:W-:Y:S01]  /*8370*/  IMAD.X R3, RZ, RZ, UR5, P4 ;  /* 0x00000005ff037e24 */ /* 0x000fe2000a0e06ff */
        /* <DEDUP_REMOVED lines=12> */
.L_x_21982:
[----:B------:R0:W-:Y:S01]  /*8440*/  STG.E.U8 desc[UR36][R2.64], R4 ;  /* 0x0000000402007986 */ /* 0x0001e2000c101124 */
[----:B------:R-:W-:Y:S05]  /*8450*/  BRA `(.L_x_21984) ;  /* 0x0000000800fc7947 */ /* 0x000fea0003800000 */
.L_x_21981:
        /* <DEDUP_REMOVED lines=9> */
.L_x_21986:
[----:B------:R0:W-:Y:S01]  /*84f0*/  STG.E desc[UR36][R2.64], R4 ;  /* 0x0000000402007986 */ /* 0x0001e2000c101924 */
[----:B------:R-:W-:Y:S05]  /*8500*/  BRA `(.L_x_21984) ;  /* 0x0000000800d07947 */ /* 0x000fea0003800000 */
.L_x_21985:
[----:B------:R0:W-:Y:S01]  /*8510*/  STG.E.U16 desc[UR36][R2.64], R4 ;  /* 0x0000000402007986 */ /* 0x0001e2000c101524 */
[----:B------:R-:W-:Y:S05]  /*8520*/  BRA `(.L_x_21984) ;  /* 0x0000000800c87947 */ /* 0x000fea0003800000 */
.L_x_21980:
        /* <DEDUP_REMOVED lines=9> */
.L_x_21988:
[----:B------:R-:W-:-:S04]  /*85c0*/  I2FP.F32.U32 R0, R4 ;  /* 0x0000000400007245 */ /* 0x000fc80000201000 */
[----:B------:R-:W-:-:S05]  /*85d0*/  F2FP.F16.F32.PACK_AB R0, RZ, R0 ;  /* 0x00000000ff00723e */ /* 0x000fca00000000ff */
[----:B------:R0:W-:Y:S01]  /*85e0*/  STG.E.U16 desc[UR36][R2.64], R0 ;  /* 0x0000000002007986 */ /* 0x0001e2000c101524 */
[----:B------:R-:W-:Y:S05]  /*85f0*/  BRA `(.L_x_21984) ;  /* 0x0000000800947947 */ /* 0x000fea0003800000 */
.L_x_21987:
[----:B------:R-:W-:-:S09]  /*8600*/  UISETP.NE.AND UP0, UPT, UR6, 0x7, UPT ;  /* 0x000000070600788c */ /* 0x000fd2000bf05270 */
[----:B------:R-:W-:Y:S05]  /*8610*/  BRA.U !UP0, `(.L_x_21989) ;  /* 0x0000000108347547 */ /* 0x000fea000b800000 */
[----:B------:R-:W-:-:S09]  /*8620*/  UISETP.NE.AND UP0, UPT, UR6, 0x8, UPT ;  /* 0x000000080600788c */ /* 0x000fd2000bf05270 */
[----:B------:R-:W-:Y:S05]  /*8630*/  BRA.U !UP0, `(.L_x_21990) ;  /* 0x0000000108187547 */ /* 0x000fea000b800000 */
[----:B------:R-:W-:-:S09]  /*8640*/  UISETP.NE.AND UP0, UPT, UR6, 0x9, UPT ;  /* 0x000000090600788c */ /* 0x000fd2000bf05270 */
[----:B------:R-:W-:Y:S05]  /*8650*/  BRA.U UP0, `(.L_x_21983) ;  /* 0x0000000500b07547 */ /* 0x000fea000b800000 */
[----:B------:R-:W-:Y:S01]  /*8660*/  I2FP.F32.U32 R4, R4 ;  /* 0x0000000400047245 */ /* 0x000fe20000201000 */
[----:B------:R-:W-:-:S05]  /*8670*/  HFMA2 R5, -RZ, RZ, 0, 0 ;  /* 0x00000000ff057431 */ /* 0x000fca00000001ff */
[----:B------:R0:W-:Y:S01]  /*8680*/  STG.E.64 desc[UR36][R2.64], R4 ;  /* 0x0000000402007986 */ /* 0x0001e2000c101b24 */
[----:B------:R-:W-:Y:S05]  /*8690*/  BRA `(.L_x_21984) ;  /* 0x00000008006c7947 */ /* 0x000fea0003800000 */
.L_x_21990:
[----:B------:R-:W-:-:S04]  /*86a0*/  I2FP.F32.U32 R4, R4 ;  /* 0x0000000400047245 */ /* 0x000fc80000201000 */
[----:B------:R-:W-:-:S04]  /*86b0*/  F2FP.F16.F32.PACK_AB R5, RZ, R4 ;  /* 0x00000004ff05723e */ /* 0x000fc800000000ff */
[----:B------:R-:W-:-:S05]  /*86c0*/  PRMT R5, R5, 0x5410, RZ ;  /* 0x0000541005057816 */ /* 0x000fca00000000ff */
[----:B------:R0:W-:Y:S01]  /*86d0*/  STG.E desc[UR36][R2.64], R5 ;  /* 0x0000000502007986 */ /* 0x0001e2000c101924 */
[----:B------:R-:W-:Y:S05]  /*86e0*/  BRA `(.L_x_21984) ;  /* 0x0000000800587947 */ /* 0x000fea0003800000 */
.L_x_21989:
[----:B------:R-:W0:Y:S02]  /*86f0*/  I2F.F64.U32 R4, R4 ;  /* 0x0000000400047312 */ /* 0x000e240000201800 */
[----:B0-----:R0:W-:Y:S01]  /*8700*/  STG.E.64 desc[UR36][R2.64], R4 ;  /* 0x0000000402007986 */ /* 0x0011e2000c101b24 */
[----:B------:R-:W-:Y:S05]  /*8710*/  BRA `(.L_x_21984) ;  /* 0x00000008004c7947 */ /* 0x000fea0003800000 */
.L_x_21979:
        /* <DEDUP_REMOVED lines=12> */
.L_x_21994:
[----:B------:R-:W-:Y:S01]  /*87e0*/  I2FP.F32.U32 R5, R4 ;  /* 0x0000000400057245 */ /* 0x000fe20000201000 */
        /* <DEDUP_REMOVED lines=16> */
.L_x_21996:
[----:B------:R-:W-:Y:S05]  /*88f0*/  BSYNC.RECONVERGENT B0 ;  /* 0x0000000000007941 */ /* 0x000fea0003800200 */
.L_x_21995:
[----:B------:R0:W-:Y:S01]  /*8900*/  STG.E.U8 desc[UR36][R2.64], R0 ;  /* 0x0000000002007986 */ /* 0x0001e2000c101124 */
[----:B------:R-:W-:Y:S05]  /*8910*/  BRA `(.L_x_21984) ;  /* 0x0000000400cc7947 */ /* 0x000fea0003800000 */
.L_x_21993:
        /* <DEDUP_REMOVED lines=17> */
.L_x_21998:
[----:B------:R-:W-:Y:S05]  /*8a30*/  BSYNC.RECONVERGENT B0 ;  /* 0x0000000000007941 */ /* 0x000fea0003800200 */
.L_x_21997:
[----:B------:R0:W-:Y:S01]  /*8a40*/  STG.E.U8 desc[UR36][R2.64], R0 ;  /* 0x0000000002007986 */ /* 0x0001e2000c101124 */
[----:B------:R-:W-:Y:S05]  /*8a50*/  BRA `(.L_x_21984) ;  /* 0x00000004007c7947 */ /* 0x000fea0003800000 */
.L_x_21992:
[----:B------:R-:W-:-:S09]  /*8a60*/  UISETP.NE.AND UP0, UPT, UR6, 0x1c, UPT ;  /* 0x0000001c0600788c */ /* 0x000fd2000bf05270 */
[----:B------:R-:W-:Y:S05]  /*8a70*/  BRA.U !UP0, `(.L_x_21999) ;  /* 0x0000000108587547 */ /* 0x000fea000b800000 */
[----:B------:R-:W-:-:S09]  /*8a80*/  UISETP.NE.AND UP0, UPT, UR6, 0x1d, UPT ;  /* 0x0000001d0600788c */ /* 0x000fd2000bf05270 */
[----:B------:R-:W-:Y:S05]  /*8a90*/  BRA.U !UP0, `(.L_x_22000) ;  /* 0x0000000108447547 */ /* 0x000fea000b800000 */
[----:B------:R-:W-:-:S09]  /*8aa0*/  UISETP.NE.AND UP0, UPT, UR6, 0x2c, UPT ;  /* 0x0000002c0600788c */ /* 0x000fd2000bf05270 */
[----:B------:R-:W-:Y:S05]  /*8ab0*/  BRA.U UP0, `(.L_x_21983) ;  /* 0x0000000100987547 */ /* 0x000fea000b800000 */
[----:B------:R-:W-:-:S04]  /*8ac0*/  I2FP.F32.U32 R5, R4 ;  /* 0x0000000400057245 */ /* 0x000fc80000201000 */
[----:B------:R-:W-:-:S04]  /*8ad0*/  SHF.R.U32.HI R4, RZ, 0x17, R5 ;  /* 0x00000017ff047819 */ /* 0x000fc80000011605 */
        /* <DEDUP_REMOVED lines=13> */
.L_x_22000:
[----:B------:R-:W-:-:S05]  /*8bb0*/  IMAD.MOV.U32 R5, RZ, RZ, RZ ;  /* 0x000000ffff057224 */ /* 0x000fca00078e00ff */
[----:B------:R0:W-:Y:S01]  /*8bc0*/  STG.E.64 desc[UR36][R2.64], R4 ;  /* 0x0000000402007986 */ /* 0x0001e2000c101b24 */
[----:B------:R-:W-:Y:S05]  /*8bd0*/  BRA `(.L_x_21984) ;  /* 0x00000004001c7947 */ /* 0x000fea0003800000 */
.L_x_21999:
[----:B------:R0:W-:Y:S01]  /*8be0*/  STG.E desc[UR36][R2.64], R4 ;  /* 0x0000000402007986 */ /* 0x0001e2000c101924 */
[----:B------:R-:W-:Y:S05]  /*8bf0*/  BRA `(.L_x_21984) ;  /* 0x0000000400147947 */ /* 0x000fea0003800000 */
.L_x_21991:
        /* <DEDUP_REMOVED lines=8> */
.L_x_22002:
[----:B------:R-:W-:Y:S01]  /*8c80*/  CS2R R6, SRZ ;  /* 0x0000000000067805 */ /* 0x000fe2000001ff00 */
[----:B------:R-:W0:Y:S04]  /*8c90*/  I2F.F64.U32 R4, R4 ;  /* 0x0000000400047312 */ /* 0x000e280000201800 */
[----:B0-----:R0:W-:Y:S01]  /*8ca0*/  STG.E.128 desc[UR36][R2.64], R4 ;  /* 0x0000000402007986 */ /* 0x0011e2000c101d24 */
[----:B------:R-:W-:Y:S05]  /*8cb0*/  BRA `(.L_x_21984) ;  /* 0x0000000000e47947 */ /* 0x000fea0003800000 */
.L_x_22001:
[----:B------:R-:W-:-:S09]  /*8cc0*/  UISETP.NE.AND UP0, UPT, UR6, 0xf, UPT ;  /* 0x0000000f0600788c */ /* 0x000fd2000bf05270 */
[----:B------:R-:W-:Y:S05]  /*8cd0*/  BRA.U !UP0, `(.L_x_22003) ;  /* 0x0000000108d07547 */ /* 0x000fea000b800000 */
[----:B------:R-:W-:-:S09]  /*8ce0*/  UISETP.NE.AND UP0, UPT, UR6, 0x17, UPT ;  /* 0x000000170600788c */ /* 0x000fd2000bf05270 */
[----:B------:R-:W-:Y:S05]  /*8cf0*/  BRA.U !UP0, `(.L_x_22004) ;  /* 0x0000000108847547 */ /* 0x000fea000b800000 */
[----:B------:R-:W-:-:S09]  /*8d00*/  UISETP.NE.AND UP0, UPT, UR6, 0x18, UPT ;  /* 0x000000180600788c */ /* 0x000fd2000bf05270 */
[----:B------:R-:W-:Y:S05]  /*8d10*/  BRA.U !UP0, `(.L_x_22005) ;  /* 0x0000000108447547 */ /* 0x000fea000b800000 */
.L_x_21983:
        /* <DEDUP_REMOVED lines=16> */
.L_x_22006:
[----:B------:R-:W-:Y:S05]  /*8e20*/  BRA `(.L_x_21984) ;  /* 0x0000000000887947 */ /* 0x000fea0003800000 */
.L_x_22005:
        /* <DEDUP_REMOVED lines=11> */
.L_x_22008:
[----:B------:R-:W-:Y:S05]  /*8ee0*/  BSYNC.RECONVERGENT B0 ;  /* 0x0000000000007941 */ /* 0x000fea0003800200 */
.L_x_22007:
[----:B------:R2:W-:Y:S01]  /*8ef0*/  STG.E.U8 desc[UR36][R2.64], R5 ;  /* 0x0000000502007986 */ /* 0x0005e2000c101124 */
[----:B------:R-:W-:Y:S05]  /*8f00*/  BRA `(.L_x_21984) ;  /* 0x0000000000507947 */ /* 0x000fea0003800000 */
.L_x_22004:
[----:B------:R-:W-:-:S04]  /*8f10*/  I2FP.F32.U32 R7, R4 ;  /* 0x0000000400077245 */ /* 0x000fc80000201000 */
[----:B------:R-:W-:-:S13]  /*8f20*/  ISETP.GT.U32.AND P0, PT, R7, 0x477fffff, PT ;  /* 0x477fffff0700780c */ /* 0x000fda0003f04070 */
        /* <DEDUP_REMOVED lines=10> */
.L_x_22009:
[----:B------:R-:W-:Y:S01]  /*8fd0*/  HFMA2 R5, -RZ, RZ, 0, 7.569789886474609375e-06 ;  /* 0x0000007fff057431 */ /* 0x000fe200000001ff */
[----:B------:R-:W-:-:S04]  /*8fe0*/  ISETP.GT.U32.AND P0, PT, R7, 0x7f800000, PT ;  /* 0x7f8000000700780c */ /* 0x000fc80003f04070 */
[----:B------:R-:W-:-:S05]  /*8ff0*/  SEL R5, R5, 0x7c, P0 ;  /* 0x0000007c05057807 */ /* 0x000fca0000000000 */
[----:B------:R0:W-:Y:S01]  /*9000*/  STG.E.U8 desc[UR36][R2.64], R5 ;  /* 0x0000000502007986 */ /* 0x0001e2000c101124 */
[----:B------:R-:W-:Y:S05]  /*9010*/  BRA `(.L_x_21984) ;  /* 0x00000000000c7947 */ /* 0x000fea0003800000 */
.L_x_22003:
[----:B------:R-:W-:-:S04]  /*9020*/  I2FP.F32.U32 R0, R4 ;  /* 0x0000000400007245 */ /* 0x000fc80000201000 */
[----:B------:R-:W-:-:S05]  /*9030*/  F2FP.BF16.F32.PACK_AB R0, RZ, R0 ;  /* 0x00000000ff00723e */ /* 0x000fca00000010ff */
[----:B------:R3:W-:Y:S02]  /*9040*/  STG.E.U16 desc[UR36][R2.64], R0 ;  /* 0x0000000002007986 */ /* 0x0007e4000c101524 */
.L_x_21984:
[----:B------:R-:W-:Y:S05]  /*9050*/  BSYNC.RECONVERGENT B6 ;  /* 0x0000000000067941 */ /* 0x000fea0003800200 */
.L_x_21978:
[----:B------:R-:W-:-:S07]  /*9060*/  VIADD R17, R17, 0x80 ;  /* 0x0000008011117836 */ /* 0x000fce0000000000 */
.L_x_21904:
[----:B------:R-:W-:Y:S05]  /*9070*/  BSYNC.RECONVERGENT B7 ;  /* 0x0000000000077941 */ /* 0x000fea0003800200 */
.L_x_21903:
[----:B------:R-:W5:Y:S01]  /*9080*/  LDCU UR4, c[0x0][0x380] ;  /* 0x00007000ff0477ac */ /* 0x000f620008000800 */
[----:B------:R-:W-:Y:S01]  /*9090*/  BSSY.RECONVERGENT B7, `(.L_x_22010) ;  /* 0x0000479000077945 */ /* 0x000fe20003800200 */
[----:B-----5:R-:W-:-:S13]  /*90a0*/  ISETP.GE.AND P0, PT, R17, UR4, PT ;  /* 0x0000000411007c0c */ /* 0x020fda000bf06270 */
[----:B------:R-:W-:Y:S05]  /*90b0*/  @P0 BRA `(.L_x_22011) ;  /* 0x0000004400d80947 */ /* 0x000fea0003800000 */
[----:B------:R-:W5:Y:S01]  /*90c0*/  LDCU UR4, c[0x0][0x388] ;  /* 0x00007100ff0477ac */ /* 0x000f620008000800 */
[----:B------:R-:W-:Y:S01]  /*90d0*/  CS2R R18, SRZ ;  /* 0x0000000000127805 */ /* 0x000fe2000001ff00 */
[----:B0123--:R-:W-:Y:S02]  /*90e0*/  IMAD.MOV.U32 R0, RZ, RZ, RZ ;  /* 0x000000ffff007224 */ /* 0x00ffe400078e00ff */
[----:B------:R-:W-:Y:S01]  /*90f0*/  IMAD.MOV.U32 R16, RZ, RZ, RZ ;  /* 0x000000ffff107224 */ /* 0x000fe200078e00ff */
        /* <DEDUP_REMOVED lines=375> */
.L_x_22012:
[----:B------:R-:W4:Y:S01]  /*a870*/  LDCU.64 UR6, c[0x0][0x650] ;  /* 0x0000ca00ff0677ac */ /* 0x000f220008000a00 */
[----:B------:R-:W-:Y:S01]  /*a880*/  BSSY.RECONVERGENT B6, `(.L_x_22013) ;  /* 0x00000bb000067945 */ /* 0x000fe20003800200 */
[----:B------:R-:W-:-:S04]  /*a890*/  UPRMT UR4, UR41, 0x7771, URZ ;  /* 0x0000777129047896 */ /* 0x000fc800080000ff */
[----:B------:R-:W-:Y:S01]  /*a8a0*/  UISETP.GT.AND UP0, UPT, UR4, 0x9, UPT ;  /* 0x000000090400788c */ /* 0x000fe2000bf04270 */
[----:B----4-:R-:W-:-:S05]  /*a8b0*/  IADD3 R2, P0, PT, R0, UR6, RZ ;  /* 0x0000000600027c10 */ /* 0x010fca000ff1e0ff */
        /* <DEDUP_REMOVED lines=14> */
.L_x_22017:
[----:B------:R-:W2:Y:S02]  /*a9a0*/  LDG.E.U8 R2, desc[UR36][R2.64] ;  /* 0x0000002402027981 */ /* 0x000ea4000c1e1100 */
[----:B--2---:R-:W-:-:S04]  /*a9b0*/  ISETP.NE.AND P0, PT, R2, RZ, PT ;  /* 0x000000ff0200720c */ /* 0x004fc80003f05270 */
[----:B------:R-:W-:Y:S01]  /*a9c0*/  P2R R22, PR, RZ, 0x1 ;  /* 0x00000001ff167803 */ /* 0x000fe20000000000 */
[----:B------:R-:W-:Y:S08]  /*a9d0*/  BRA `(.L_x_22019) ;  /* 0x0000000800947947 */ /* 0x000ff00003800000 */
.L_x_22016:
        /* <DEDUP_REMOVED lines=11> */
.L_x_22021:
[----:B------:R-:W2:Y:S02]  /*aa90*/  LDG.E R2, desc[UR36][R2.64] ;  /* 0x0000002402027981 */ /* 0x000ea4000c1e1900 */
[----:B--2---:R-:W-:-:S04]  /*aaa0*/  ISETP.NE.AND P0, PT, R2, RZ, PT ;  /* 0x000000ff0200720c */ /* 0x004fc80003f05270 */
[----:B------:R-:W-:Y:S01]  /*aab0*/  P2R R22, PR, RZ, 0x1 ;  /* 0x00000001ff167803 */ /* 0x000fe20000000000 */
[----:B------:R-:W-:Y:S08]  /*aac0*/  BRA `(.L_x_22019) ;  /* 0x0000000800587947 */ /* 0x000ff00003800000 */
.L_x_22020:
[----:B------:R-:W2:Y:S02]  /*aad0*/  LDG.E.U16 R2, desc[UR36][R2.64] ;  /* 0x0000002402027981 */ /* 0x000ea4000c1e1500 */
[----:B--2---:R-:W-:-:S04]  /*aae0*/  ISETP.NE.AND P0, PT, R2, RZ, PT ;  /* 0x000000ff0200720c */ /* 0x004fc80003f05270 */
[----:B------:R-:W-:Y:S01]  /*aaf0*/  P2R R22, PR, RZ, 0x1 ;  /* 0x00000001ff167803 */ /* 0x000fe20000000000 */
[----:B------:R-:W-:Y:S08]  /*ab00*/  BRA `(.L_x_22019) ;  /* 0x0000000800487947 */ /* 0x000ff00003800000 */
.L_x_22015:
        /* <DEDUP_REMOVED lines=10> */
.L_x_22023:
[----:B------:R-:W2:Y:S02]  /*abb0*/  LDG.E.U16 R0, desc[UR36][R2.64] ;  /* 0x0000002402007981 */ /* 0x000ea4000c1e1500 */
[----:B--2---:R-:W-:-:S05]  /*abc0*/  HADD2.F32 R0, -RZ, R0.H0_H0 ;  /* 0x20000000ff007230 */ /* 0x004fca0000004100 */
[----:B------:R-:W-:-:S04]  /*abd0*/  FSETP.NEU.FTZ.AND P0, PT, R0, RZ, PT ;  /* 0x000000ff0000720b */ /* 0x000fc80003f1d000 */
[----:B------:R-:W-:Y:S01]  /*abe0*/  P2R R22, PR, RZ, 0x1 ;  /* 0x00000001ff167803 */ /* 0x000fe20000000000 */
[----:B------:R-:W-:Y:S08]  /*abf0*/  BRA `(.L_x_22019) ;  /* 0x00000008000c7947 */ /* 0x000ff00003800000 */
.L_x_22022:
        /* <DEDUP_REMOVED lines=12> */
.L_x_22025:
        /* <DEDUP_REMOVED lines=10> */
.L_x_22024:
[----:B------:R-:W2:Y:S02]  /*ad60*/  LDG.E.64 R2, desc[UR36][R2.64] ;  /* 0x0000002402027981 */ /* 0x000ea4000c1e1b00 */
[----:B--2---:R-:W0:Y:S02]  /*ad70*/  DSETP.NEU.AND P0, PT, R2, RZ, PT ;  /* 0x000000ff0200722a */ /* 0x004e240003f0d000 */
[----:B0-----:R-:W-:Y:S01]  /*ad80*/  P2R R22, PR, RZ, 0x1 ;  /* 0x00000001ff167803 */ /* 0x001fe20000000000 */
[----:B------:R-:W-:Y:S06]  /*ad90*/  BRA `(.L_x_22019) ;  /* 0x0000000400a47947 */ /* 0x000fec0003800000 */
.L_x_22014:
        /* <DEDUP_REMOVED lines=12> */
.L_x_22028:
        /* <DEDUP_REMOVED lines=9> */
.L_x_22027:
        /* <DEDUP_REMOVED lines=10> */
.L_x_22030:
        /* <DEDUP_REMOVED lines=12> */
.L_x_22029:
[----:B------:R-:W2:Y:S02]  /*b050*/  LDG.E.U16 R0, desc[UR36][R2.64] ;  /* 0x0000002402007981 */ /* 0x000ea4000c1e1500 */
[----:B--2---:R-:W-:-:S05]  /*b060*/  IMAD.U32 R0, R0, 0x10000, RZ ;  /* 0x0001000000007824 */ /* 0x004fca00078e00ff */
[----:B------:R-:W-:-:S04]  /*b070*/  FSETP.NEU.FTZ.AND P0, PT, R0, RZ, PT ;  /* 0x000000ff0000720b */ /* 0x000fc80003f1d000 */
[----:B------:R-:W-:Y:S01]  /*b080*/  P2R R22, PR, RZ, 0x1 ;  /* 0x00000001ff167803 */ /* 0x000fe20000000000 */
[----:B------:R-:W-:Y:S08]  /*b090*/  BRA `(.L_x_22019) ;  /* 0x0000000000e47947 */ /* 0x000ff00003800000 */
.L_x_22026:
        /* <DEDUP_REMOVED lines=12> */
.L_x_22033:
[----:B------:R-:W2:Y:S02]  /*b160*/  LDG.E.U8 R2, desc[UR36][R2.64] ;  /* 0x0000002402027981 */ /* 0x000ea4000c1e1100 */
[----:B--2---:R-:W-:-:S04]  /*b170*/  ISETP.NE.AND P0, PT, R2, RZ, PT ;  /* 0x000000ff0200720c */ /* 0x004fc80003f05270 */
[----:B------:R-:W-:Y:S01]  /*b180*/  P2R R22, PR, RZ, 0x1 ;  /* 0x00000001ff167803 */ /* 0x000fe20000000000 */
[----:B------:R-:W-:Y:S08]  /*b190*/  BRA `(.L_x_22019) ;  /* 0x0000000000a47947 */ /* 0x000ff00003800000 */
.L_x_22032:
[----:B------:R-:W2:Y:S02]  /*b1a0*/  LDG.E.U8 R2, desc[UR36][R2.64] ;  /* 0x0000002402027981 */ /* 0x000ea4000c1e1100 */
[----:B--2---:R-:W-:-:S04]  /*b1b0*/  ISETP.NE.AND P0, PT, R2, RZ, PT ;  /* 0x000000ff0200720c */ /* 0x004fc80003f05270 */
[----:B------:R-:W-:Y:S01]  /*b1c0*/  P2R R22, PR, RZ, 0x1 ;  /* 0x00000001ff167803 */ /* 0x000fe20000000000 */
[----:B------:R-:W-:Y:S08]  /*b1d0*/  BRA `(.L_x_22019) ;  /* 0x0000000000947947 */ /* 0x000ff00003800000 */
.L_x_22031:
        /* <DEDUP_REMOVED lines=10> */
.L_x_22018:
        /* <DEDUP_REMOVED lines=16> */
.L_x_22036:
[----:B------:R-:W-:-:S04]  /*b380*/  PLOP3.LUT P0, PT, PT, PT, PT, 0x8, 0x80 ;  /* 0x000000000080781c */ /* 0x000fc80003f0e170 */
[----:B------:R-:W-:Y:S01]  /*b390*/  P2R R22, PR, RZ, 0x1 ;  /* 0x00000001ff167803 */ /* 0x000fe20000000000 */
[----:B------:R-:W-:Y:S08]  /*b3a0*/  BRA `(.L_x_22019) ;  /* 0x0000000000207947 */ /* 0x000ff00003800000 */
.L_x_22035:
[----:B------:R-:W2:Y:S02]  /*b3b0*/  LDG.E.64 R2, desc[UR36][R2.64] ;  /* 0x0000002402027981 */ /* 0x000ea4000c1e1b00 */
[----:B--2---:R-:W-:-:S04]  /*b3c0*/  ISETP.NE.U32.AND P0, PT, R2, RZ, PT ;  /* 0x000000ff0200720c */ /* 0x004fc80003f05070 */
[----:B------:R-:W-:-:S04]  /*b3d0*/  ISETP.NE.AND.EX P0, PT, R3, RZ, PT, P0 ;  /* 0x000000ff0300720c */ /* 0x000fc80003f05300 */
[----:B------:R-:W-:Y:S01]  /*b3e0*/  P2R R22, PR, RZ, 0x1 ;  /* 0x00000001ff167803 */ /* 0x000fe20000000000 */
[----:B------:R-:W-:Y:S08]  /*b3f0*/  BRA `(.L_x_22019) ;  /* 0x00000000000c7947 */ /* 0x000ff00003800000 */
.L_x_22034:
[----:B------:R-:W2:Y:S02]  /*b400*/  LDG.E R2, desc[UR36][R2.64] ;  /* 0x0000002402027981 */ /* 0x000ea4000c1e1900 */
[----:B--2---:R-:W-:-:S04]  /*b410*/  ISETP.NE.AND P0, PT, R2, RZ, PT ;  /* 0x000000ff0200720c */ /* 0x004fc80003f05270 */
[----:B------:R-:W-:-:S09]  /*b420*/  P2R R22, PR, RZ, 0x1 ;  /* 0x00000001ff167803 */ /* 0x000fd20000000000 */
.L_x_22019:
[----:B------:R-:W-:Y:S05]  /*b430*/  BSYNC.RECONVERGENT B6 ;  /* 0x0000000000067941 */ /* 0x000fea0003800200 */
.L_x_22013:
        /* <DEDUP_REMOVED lines=19> */
.L_x_22041:
[----:B------:R-:W2:Y:S02]  /*b570*/  LDG.E.U8 R2, desc[UR36][R2.64] ;  /* 0x0000002402027981 */ /* 0x000ea4000c1e1100 */
[----:B--2---:R-:W-:-:S04]  /*b580*/  ISETP.NE.AND P0, PT, R2, RZ, PT ;  /* 0x000000ff0200720c */ /* 0x004fc80003f05270 */
[----:B------:R-:W-:Y:S01]  /*b590*/  P2R R19, PR, RZ, 0x1 ;  /* 0x00000001ff137803 */ /* 0x000fe20000000000 */
[----:B------:R-:W-:Y:S08]  /*b5a0*/  BRA `(.L_x_22043) ;  /* 0x0000000800947947 */ /* 0x000ff00003800000 */
.L_x_22040:
        /* <DEDUP_REMOVED lines=11> */
.L_x_22045:
[----:B------:R-:W2:Y:S02]  /*b660*/  LDG.E R2, desc[UR36][R2.64] ;  /* 0x0000002402027981 */ /* 0x000ea4000c1e1900 */
[----:B--2---:R-:W-:-:S04]  /*b670*/  ISETP.NE.AND P0, PT, R2, RZ, PT ;  /* 0x000000ff0200720c */ /* 0x004fc80003f05270 */
[----:B------:R-:W-:Y:S01]  /*b680*/  P2R R19, PR, RZ, 0x1 ;  /* 0x00000001ff137803 */ /* 0x000fe20000000000 */
[----:B------:R-:W-:Y:S08]  /*b690*/  BRA `(.L_x_22043) ;  /* 0x0000000800587947 */ /* 0x000ff00003800000 */
.L_x_22044:
[----:B------:R-:W2:Y:S02]  /*b6a0*/  LDG.E.U16 R2, desc[UR36][R2.64] ;  /* 0x0000002402027981 */ /* 0x000ea4000c1e1500 */
[----:B--2---:R-:W-:-:S04]  /*b6b0*/  ISETP.NE.AND P0, PT, R2, RZ, PT ;  /* 0x000000ff0200720c */ /* 0x004fc80003f05270 */
[----:B------:R-:W-:Y:S01]  /*b6c0*/  P2R R19, PR, RZ, 0x1 ;  /* 0x00000001ff137803 */ /* 0x000fe20000000000 */
[----:B------:R-:W-:Y:S08]  /*b6d0*/  BRA `(.L_x_22043) ;  /* 0x0000000800487947 */ /* 0x000ff00003800000 */
.L_x_22039:
        /* <DEDUP_REMOVED lines=10> */
.L_x_22047:
[----:B------:R-:W2:Y:S02]  /*b780*/  LDG.E.U16 R0, desc[UR36][R2.64] ;  /* 0x0000002402007981 */ /* 0x000ea4000c1e1500 */
[----:B--2---:R-:W-:-:S05]  /*b790*/  HADD2.F32 R0, -RZ, R0.H0_H0 ;  /* 0x20000000ff007230 */ /* 0x004fca0000004100 */
[----:B------:R-:W-:-:S04]  /*b7a0*/  FSETP.NEU.FTZ.AND P0, PT, R0, RZ, PT ;  /* 0x000000ff0000720b */ /* 0x000fc80003f1d000 */
[----:B------:R-:W-:Y:S01]  /*b7b0*/  P2R R19, PR, RZ, 0x1 ;  /* 0x00000001ff137803 */ /* 0x000fe20000000000 */
[----:B------:R-:W-:Y:S08]  /*b7c0*/  BRA `(.L_x_22043) ;  /* 0x00000008000c7947 */ /* 0x000ff00003800000 */
.L_x_22046:
        /* <DEDUP_REMOVED lines=12> */
.L_x_22049:
        /* <DEDUP_REMOVED lines=10> */
.L_x_22048:
[----:B------:R-:W2:Y:S02]  /*b930*/  LDG.E.64 R2, desc[UR36][R2.64] ;  /* 0x0000002402027981 */ /* 0x000ea4000c1e1b00 */
[----:B--2---:R-:W0:Y:S02]  /*b940*/  DSETP.NEU.AND P0, PT, R2, RZ, PT ;  /* 0x000000ff0200722a */ /* 0x004e240003f0d000 */
[----:B0-----:R-:W-:Y:S01]  /*b950*/  P2R R19, PR, RZ, 0x1 ;  /* 0x00000001ff137803 */ /* 0x001fe20000000000 */
[----:B------:R-:W-:Y:S06]  /*b960*/  BRA `(.L_x_22043) ;  /* 0x0000000400a47947 */ /* 0x000fec0003800000 */
.L_x_22038:
        /* <DEDUP_REMOVED lines=12> */
.L_x_22052:
        /* <DEDUP_REMOVED lines=9> */
.L_x_22051:
        /* <DEDUP_REMOVED lines=10> */
.L_x_22054:
        /* <DEDUP_REMOVED lines=12> */
.L_x_22053:
[----:B------:R-:W2:Y:S02]  /*bc20*/  LDG.E.U16 R0, desc[UR36][R2.64] ;  /* 0x0000002402007981 */ /* 0x000ea4000c1e1500 */
[----:B--2---:R-:W-:-:S04]  /*bc30*/  SHF.L.U32 R0, R0, 0x10, RZ ;  /* 0x0000001000007819 */ /* 0x004fc800000006ff */
[----:B------:R-:W-:-:S04]  /*bc40*/  FSETP.NEU.FTZ.AND P0, PT, R0, RZ, PT ;  /* 0x000000ff0000720b */ /* 0x000fc80003f1d000 */
[----:B------:R-:W-:Y:S01]  /*bc50*/  P2R R19, PR, RZ, 0x1 ;  /* 0x00000001ff137803 */ /* 0x000fe20000000000 */
[----:B------:R-:W-:Y:S08]  /*bc60*/  BRA `(.L_x_22043) ;  /* 0x0000000000e47947 */ /* 0x000ff00003800000 */
.L_x_22050:
        /* <DEDUP_REMOVED lines=12> */
.L_x_22057:
[----:B------:R-:W2:Y:S02]  /*bd30*/  LDG.E.U8 R2, desc[UR36][R2.64] ;  /* 0x0000002402027981 */ /* 0x000ea4000c1e1100 */
[----:B--2---:R-:W-:-:S04]  /*bd40*/  ISETP.NE.AND P0, PT, R2, RZ, PT ;  /* 0x000000ff0200720c */ /* 0x004fc80003f05270 */
[----:B------:R-:W-:Y:S01]  /*bd50*/  P2R R19, PR, RZ, 0x1 ;  /* 0x00000001ff137803 */ /* 0x000fe20000000000 */
[----:B------:R-:W-:Y:S08]  /*bd60*/  BRA `(.L_x_22043) ;  /* 0x0000000000a47947 */ /* 0x000ff00003800000 */
.L_x_22056:
[----:B------:R-:W2:Y:S02]  /*bd70*/  LDG.E.U8 R2, desc[UR36][R2.64] ;  /* 0x0000002402027981 */ /* 0x000ea4000c1e1100 */
[----:B--2---:R-:W-:-:S04]  /*bd80*/  ISETP.NE.AND P0, PT, R2, RZ, PT ;  /* 0x000000ff0200720c */ /* 0x004fc80003f05270 */
[----:B------:R-:W-:Y:S01]  /*bd90*/  P2R R19, PR, RZ, 0x1 ;  /* 0x00000001ff137803 */ /* 0x000fe20000000000 */
[----:B------:R-:W-:Y:S08]  /*bda0*/  BRA `(.L_x_22043) ;  /* 0x0000000000947947 */ /* 0x000ff00003800000 */
.L_x_22055:
        /* <DEDUP_REMOVED lines=10> */
.L_x_22042:
        /* <DEDUP_REMOVED lines=16> */
.L_x_22060:
[----:B------:R-:W-:-:S04]  /*bf50*/  PLOP3.LUT P0, PT, PT, PT, PT, 0x8, 0x80 ;  /* 0x000000000080781c */ /* 0x000fc80003f0e170 */
[----:B------:R-:W-:Y:S01]  /*bf60*/  P2R R19, PR, RZ, 0x1 ;  /* 0x00000001ff137803 */ /* 0x000fe20000000000 */
[----:B------:R-:W-:Y:S08]  /*bf70*/  BRA `(.L_x_22043) ;  /* 0x0000000000207947 */ /* 0x000ff00003800000 */
.L_x_22059:
[----:B------:R-:W2:Y:S02]  /*bf80*/  LDG.E.64 R2, desc[UR36][R2.64] ;  /* 0x0000002402027981 */ /* 0x000ea4000c1e1b00 */
[----:B--2---:R-:W-:-:S04]  /*bf90*/  ISETP.NE.U32.AND P0, PT, R2, RZ, PT ;  /* 0x000000ff0200720c */ /* 0x004fc80003f05070 */
[----:B------:R-:W-:-:S04]  /*bfa0*/  ISETP.NE.AND.EX P0, PT, R3, RZ, PT, P0 ;  /* 0x000000ff0300720c */ /* 0x000fc80003f05300 */
[----:B------:R-:W-:Y:S01]  /*bfb0*/  P2R R19, PR, RZ, 0x1 ;  /* 0x00000001ff137803 */ /* 0x000fe20000000000 */
[----:B------:R-:W-:Y:S08]  /*bfc0*/  BRA `(.L_x_22043) ;  /* 0x00000000000c7947 */ /* 0x000ff00003800000 */
.L_x_22058:
[----:B------:R-:W2:Y:S02]  /*bfd0*/  LDG.E R2, desc[UR36][R2.64] ;  /* 0x0000002402027981 */ /* 0x000ea4000c1e1900 */
[----:B--2---:R-:W-:-:S04]  /*bfe0*/  ISETP.NE.AND P0, PT, R2, RZ, PT ;  /* 0x000000ff0200720c */ /* 0x004fc80003f05270 */
[----:B------:R-:W-:-:S09]  /*bff0*/  P2R R19, PR, RZ, 0x1 ;  /* 0x00000001ff137803 */ /* 0x000fd20000000000 */
.L_x_22043:
[----:B------:R-:W-:Y:S05]  /*c000*/  BSYNC.RECONVERGENT B6 ;  /* 0x0000000000067941 */ /* 0x000fea0003800200 */
.L_x_22037:
        /* <DEDUP_REMOVED lines=18> */
.L_x_22065:
[----:B------:R-:W2:Y:S02]  /*c130*/  LDG.E.U8 R2, desc[UR36][R2.64] ;  /* 0x0000002402027981 */ /* 0x000ea4000c1e1100 */
[----:B--2---:R-:W-:Y:S01]  /*c140*/  ISETP.NE.AND P0, PT, R2, RZ, PT ;  /* 0x000000ff0200720c */ /* 0x004fe20003f05270 */
[----:B------:R-:W-:-:S12]  /*c150*/  BRA `(.L_x_22067) ;  /* 0x0000000800407947 */ /* 0x000fd80003800000 */
.L_x_22064:
        /* <DEDUP_REMOVED lines=10> */
.L_x_22069:
[----:B------:R-:W2:Y:S02]  /*c200*/  LDG.E R2, desc[UR36][R2.64] ;  /* 0x0000002402027981 */ /* 0x000ea4000c1e1900 */
[----:B--2---:R-:W-:Y:S01]  /*c210*/  ISETP.NE.AND P0, PT, R2, RZ, PT ;  /* 0x000000ff0200720c */ /* 0x004fe20003f05270 */
[----:B------:R-:W-:-:S12]  /*c220*/  BRA `(.L_x_22067) ;  /* 0x00000008000c7947 */ /* 0x000fd80003800000 */
.L_x_22068:
[----:B------:R-:W2:Y:S02]  /*c230*/  LDG.E.U16 R2, desc[UR36][R2.64] ;  /* 0x0000002402027981 */ /* 0x000ea4000c1e1500 */
[----:B--2---:R-:W-:Y:S01]  /*c240*/  ISETP.NE.AND P0, PT, R2, RZ, PT ;  /* 0x000000ff0200720c */ /* 0x004fe20003f05270 */
[----:B------:R-:W-:-:S12]  /*c250*/  BRA `(.L_x_22067) ;  /* 0x0000000800007947 */ /* 0x000fd80003800000 */
.L_x_22063:
        /* <DEDUP_REMOVED lines=9> */
.L_x_22071:
[----:B------:R-:W2:Y:S02]  /*c2f0*/  LDG.E.U16 R0, desc[UR36][R2.64] ;  /* 0x0000002402007981 */ /* 0x000ea4000c1e1500 */
[----:B--2---:R-:W-:-:S05]  /*c300*/  HADD2.F32 R0, -RZ, R0.H0_H0 ;  /* 0x20000000ff007230 */ /* 0x004fca0000004100 */
[----:B------:R-:W-:Y:S01]  /*c310*/  FSETP.NEU.FTZ.AND P0, PT, R0, RZ, PT ;  /* 0x000000ff0000720b */ /* 0x000fe20003f1d000 */
[----:B------:R-:W-:-:S12]  /*c320*/  BRA `(.L_x_22067) ;  /* 0x0000000400cc7947 */ /* 0x000fd80003800000 */
.L_x_22070:
        /* <DEDUP_REMOVED lines=11> */
.L_x_22073:
        /* <DEDUP_REMOVED lines=8> */
.L_x_22072:
[----:B------:R-:W2:Y:S02]  /*c460*/  LDG.E.64 R2, desc[UR36][R2.64] ;  /* 0x0000002402027981 */ /* 0x000ea4000c1e1b00 */
[----:B--2---:R1:W2:Y:S02]  /*c470*/  DSETP.NEU.AND P0, PT, R2, RZ, PT ;  /* 0x000000ff0200722a */ /* 0x0042a40003f0d000 */
[----:B--2---:R-:W-:Y:S05]  /*c480*/  BRA `(.L_x_22067) ;  /* 0x0000000400747947 */ /* 0x004fea0003800000 */
.L_x_22062:
        /* <DEDUP_REMOVED lines=11> */
.L_x_22076:
        /* <DEDUP_REMOVED lines=8> */
.L_x_22075:
        /* <DEDUP_REMOVED lines=9> */
.L_x_22078:
        /* <DEDUP_REMOVED lines=11> */
.L_x_22077:
[----:B------:R-:W2:Y:S02]  /*c700*/  LDG.E.U16 R0, desc[UR36][R2.64] ;  /* 0x0000002402007981 */ /* 0x000ea4000c1e1500 */
[----:B--2---:R-:W-:-:S05]  /*c710*/  IMAD.U32 R0, R0, 0x10000, RZ ;  /* 0x0001000000007824 */ /* 0x004fca00078e00ff */
[----:B------:R-:W-:Y:S01]  /*c720*/  FSETP.NEU.FTZ.AND P0, PT, R0, RZ, PT ;  /* 0x000000ff0000720b */ /* 0x000fe20003f1d000 */
[----:B------:R-:W-:-:S12]  /*c730*/  BRA `(.L_x_22067) ;  /* 0x0000000000c87947 */ /* 0x000fd80003800000 */
.L_x_22074:
        /* <DEDUP_REMOVED lines=11> */
.L_x_22081:
[----:B------:R-:W2:Y:S02]  /*c7f0*/  LDG.E.U8 R2, desc[UR36][R2.64] ;  /* 0x0000002402027981 */ /* 0x000ea4000c1e1100 */
[----:B--2---:R-:W-:Y:S01]  /*c800*/  ISETP.NE.AND P0, PT, R2, RZ, PT ;  /* 0x000000ff0200720c */ /* 0x004fe20003f05270 */
[----:B------:R-:W-:-:S12]  /*c810*/  BRA `(.L_x_22067) ;  /* 0x0000000000907947 */ /* 0x000fd80003800000 */
.L_x_22080:
[----:B------:R-:W2:Y:S02]  /*c820*/  LDG.E.U8 R2, desc[UR36][R2.64] ;  /* 0x0000002402027981 */ /* 0x000ea4000c1e1100 */
[----:B--2---:R-:W-:Y:S01]  /*c830*/  ISETP.NE.AND P0, PT, R2, RZ, PT ;  /* 0x000000ff0200720c */ /* 0x004fe20003f05270 */
[----:B------:R-:W-:-:S12]  /*c840*/  BRA `(.L_x_22067) ;  /* 0x0000000000847947 */ /* 0x000fd80003800000 */
.L_x_22079:
        /* <DEDUP_REMOVED lines=9> */
.L_x_22066:
        /* <DEDUP_REMOVED lines=16> */
.L_x_22084:
[----:B------:R-:W-:Y:S01]  /*c9e0*/  PLOP3.LUT P0, PT, PT, PT, PT, 0x8, 0x80 ;  /* 0x000000000080781c */ /* 0x000fe20003f0e170 */
[----:B------:R-:W-:-:S12]  /*c9f0*/  BRA `(.L_x_22067) ;  /* 0x0000000000187947 */ /* 0x000fd80003800000 */
.L_x_22083:
[----:B------:R-:W2:Y:S02]  /*ca00*/  LDG.E.64 R2, desc[UR36][R2.64] ;  /* 0x0000002402027981 */ /* 0x000ea4000c1e1b00 */
[----:B--2---:R-:W-:-:S04]  /*ca10*/  ISETP.NE.U32.AND P0, PT, R2, RZ, PT ;  /* 0x000000ff0200720c */ /* 0x004fc80003f05070 */
[----:B------:R-:W-:Y:S01]  /*ca20*/  ISETP.NE.AND.EX P0, PT, R3, RZ, PT, P0 ;  /* 0x000000ff0300720c */ /* 0x000fe20003f05300 */
[----:B------:R-:W-:-:S12]  /*ca30*/  BRA `(.L_x_22067) ;  /* 0x0000000000087947 */ /* 0x000fd80003800000 */
.L_x_22082:
[----:B------:R-:W2:Y:S02]  /*ca40*/  LDG.E R2, desc[UR36][R2.64] ;  /* 0x0000002402027981 */ /* 0x000ea4000c1e1900 */
[----:B--2---:R-:W-:-:S13]  /*ca50*/  ISETP.NE.AND P0, PT, R2, RZ, PT ;  /* 0x000000ff0200720c */ /* 0x004fda0003f05270 */
.L_x_22067:
[----:B------:R-:W-:Y:S05]  /*ca60*/  BSYNC.RECONVERGENT B6 ;  /* 0x0000000000067941 */ /* 0x000fea0003800200 */
.L_x_22061:
        /* <DEDUP_REMOVED lines=24> */
.L_x_22089:
[----:B------:R0:W-:Y:S01]  /*cbf0*/  STG.E.U8 desc[UR36][R2.64], R4 ;  /* 0x0000000402007986 */ /* 0x0001e2000c101124 */
[----:B------:R-:W-:Y:S05]  /*cc00*/  BRA `(.L_x_22091) ;  /* 0x0000000800fc7947 */ /* 0x000fea0003800000 */
.L_x_22088:
        /* <DEDUP_REMOVED lines=9> */
.L_x_22093:
[----:B------:R0:W-:Y:S01]  /*cca0*/  STG.E desc[UR36][R2.64], R4 ;  /* 0x0000000402007986 */ /* 0x0001e2000c101924 */
[----:B------:R-:W-:Y:S05]  /*ccb0*/  BRA `(.L_x_22091) ;  /* 0x0000000800d07947 */ /* 0x000fea0003800000 */
.L_x_22092:
[----:B------:R0:W-:Y:S01]  /*ccc0*/  STG.E.U16 desc[UR36][R2.64], R4 ;  /* 0x0000000402007986 */ /* 0x0001e2000c101524 */
[----:B------:R-:W-:Y:S05]  /*ccd0*/  BRA `(.L_x_22091) ;  /* 0x0000000800c87947 */ /* 0x000fea0003800000 */
.L_x_22087:
        /* <DEDUP_REMOVED lines=9> */
.L_x_22095:
[----:B------:R-:W-:-:S04]  /*cd70*/  I2FP.F32.U32 R0, R4 ;  /* 0x0000000400007245 */ /* 0x000fc80000201000 */
[----:B------:R-:W-:-:S05]  /*cd80*/  F2FP.F16.F32.PACK_AB R0, RZ, R0 ;  /* 0x00000000ff00723e */ /* 0x000fca00000000ff */
[----:B------:R1:W-:Y:S01]  /*cd90*/  STG.E.U16 desc[UR36][R2.64], R0 ;  /* 0x0000000002007986 */ /* 0x0003e2000c101524 */
[----:B------:R-:W-:Y:S05]  /*cda0*/  BRA `(.L_x_22091) ;  /* 0x0000000800947947 */ /* 0x000fea0003800000 */
.L_x_22094:
        /* <DEDUP_REMOVED lines=10> */
.L_x_22097:
[----:B------:R-:W-:-:S04]  /*ce50*/  I2FP.F32.U32 R4, R4 ;  /* 0x0000000400047245 */ /* 0x000fc80000201000 */
[----:B------:R-:W-:-:S04]  /*ce60*/  F2FP.F16.F32.PACK_AB R5, RZ, R4 ;  /* 0x00000004ff05723e */ /* 0x000fc800000000ff */
[----:B------:R-:W-:-:S05]  /*ce70*/  PRMT R5, R5, 0x5410, RZ ;  /* 0x0000541005057816 */ /* 0x000fca00000000ff */
[----:B------:R4:W-:Y:S01]  /*ce80*/  STG.E desc[UR36][R2.64], R5 ;  /* 0x0000000502007986 */ /* 0x0009e2000c101924 */
[----:B------:R-:W-:Y:S05]  /*ce90*/  BRA `(.L_x_22091) ;  /* 0x0000000800587947 */ /* 0x000fea0003800000 */
.L_x_22096:
[----:B------:R-:W0:Y:S02]  /*cea0*/  I2F.F64.U32 R4, R4 ;  /* 0x0000000400047312 */ /* 0x000e240000201800 */
[----:B0-----:R2:W-:Y:S01]  /*ceb0*/  STG.E.64 desc[UR36][R2.64], R4 ;  /* 0x0000000402007986 */ /* 0x0015e2000c101b24 */
[----:B------:R-:W-:Y:S05]  /*cec0*/  BRA `(.L_x_22091) ;  /* 0x00000008004c7947 */ /* 0x000fea0003800000 */
.L_x_22086:
        /* <DEDUP_REMOVED lines=12> */
.L_x_22101:
        /* <DEDUP_REMOVED lines=17> */
.L_x_22103:
[----:B------:R-:W-:Y:S05]  /*d0a0*/  BSYNC.RECONVERGENT B0 ;  /* 0x0000000000007941 */ /* 0x000fea0003800200 */
.L_x_22102:
[----:B------:R0:W-:Y:S01]  /*d0b0*/  STG.E.U8 desc[UR36][R2.64], R0 ;  /* 0x0000000002007986 */ /* 0x0001e2000c101124 */
[----:B------:R-:W-:Y:S05]  /*d0c0*/  BRA `(.L_x_22091) ;  /* 0x0000000400cc7947 */ /* 0x000fea0003800000 */
.L_x_22100:
        /* <DEDUP_REMOVED lines=17> */
.L_x_22105:
[----:B------:R-:W-:Y:S05]  /*d1e0*/  BSYNC.RECONVERGENT B0 ;  /* 0x0000000000007941 */ /* 0x000fea0003800200 */
.L_x_22104:
[----:B------:R0:W-:Y:S01]  /*d1f0*/  STG.E.U8 desc[UR36][R2.64], R0 ;  /* 0x0000000002007986 */ /* 0x0001e2000c101124 */
[----:B------:R-:W-:Y:S05]  /*d200*/  BRA `(.L_x_22091) ;  /* 0x00000004007c7947 */ /* 0x000fea0003800000 */
.L_x_22099:
        /* <DEDUP_REMOVED lines=21> */
.L_x_22107:
[----:B------:R-:W-:-:S05]  /*d360*/  IMAD.MOV.U32 R5, RZ, RZ, RZ ;  /* 0x000000ffff057224 */ /* 0x000fca00078e00ff */
[----:B------:R0:W-:Y:S01]  /*d370*/  STG.E.64 desc[UR36][R2.64], R4 ;  /* 0x0000000402007986 */ /* 0x0001e2000c101b24 */
[----:B------:R-:W-:Y:S05]  /*d380*/  BRA `(.L_x_22091) ;  /* 0x00000004001c7947 */ /* 0x000fea0003800000 */
.L_x_22106:
[----:B------:R0:W-:Y:S01]  /*d390*/  STG.E desc[UR36][R2.64], R4 ;  /* 0x0000000402007986 */ /* 0x0001e2000c101924 */
[----:B------:R-:W-:Y:S05]  /*d3a0*/  BRA `(.L_x_22091) ;  /* 0x0000000400147947 */ /* 0x000fea0003800000 */
.L_x_22098:
        /* <DEDUP_REMOVED lines=8> */
.L_x_22109:
[----:B------:R-:W-:Y:S01]  /*d430*/  CS2R R6, SRZ ;  /* 0x0000000000067805 */ /* 0x000fe2000001ff00 */
[----:B------:R-:W0:Y:S04]  /*d440*/  I2F.F64.U32 R4, R4 ;  /* 0x0000000400047312 */ /* 0x000e280000201800 */
[----:B0-----:R0:W-:Y:S01]  /*d450*/  STG.E.128 desc[UR36][R2.64], R4 ;  /* 0x0000000402007986 */ /* 0x0011e2000c101d24 */
[----:B------:R-:W-:Y:S05]  /*d460*/  BRA `(.L_x_22091) ;  /* 0x0000000000e47947 */ /* 0x000fea0003800000 */
.L_x_22108:
[----:B------:R-:W-:-:S09]  /*d470*/  UISETP.NE.AND UP0, UPT, UR6, 0xf, UPT ;  /* 0x0000000f0600788c */ /* 0x000fd2000bf05270 */
[----:B------:R-:W-:Y:S05]  /*d480*/  BRA.U !UP0, `(.L_x_22110) ;  /* 0x0000000108d07547 */ /* 0x000fea000b800000 */
[----:B------:R-:W-:-:S09]  /*d490*/  UISETP.NE.AND UP0, UPT, UR6, 0x17, UPT ;  /* 0x000000170600788c */ /* 0x000fd2000bf05270 */
[----:B------:R-:W-:Y:S05]  /*d4a0*/  BRA.U !UP0, `(.L_x_22111) ;  /* 0x0000000108847547 */ /* 0x000fea000b800000 */
[----:B------:R-:W-:-:S09]  /*d4b0*/  UISETP.NE.AND UP0, UPT, UR6, 0x18, UPT ;  /* 0x000000180600788c */ /* 0x000fd2000bf05270 */
[----:B------:R-:W-:Y:S05]  /*d4c0*/  BRA.U !UP0, `(.L_x_22112) ;  /* 0x0000000108447547 */ /* 0x000fea000b800000 */
.L_x_22090:
        /* <DEDUP_REMOVED lines=16> */
.L_x_22113:
[----:B------:R-:W-:Y:S05]  /*d5d0*/  BRA `(.L_x_22091) ;  /* 0x0000000000887947 */ /* 0x000fea0003800000 */
.L_x_22112:
        /* <DEDUP_REMOVED lines=11> */
.L_x_22115:
[----:B------:R-:W-:Y:S05]  /*d690*/  BSYNC.RECONVERGENT B0 ;  /* 0x0000000000007941 */ /* 0x000fea0003800200 */
.L_x_22114:
[----:B------:R0:W-:Y:S01]  /*d6a0*/  STG.E.U8 desc[UR36][R2.64], R5 ;  /* 0x0000000502007986 */ /* 0x0001e2000c101124 */
[----:B------:R-:W-:Y:S05]  /*d6b0*/  BRA `(.L_x_22091) ;  /* 0x0000000000507947 */ /* 0x000fea0003800000 */
.L_x_22111:
        /* <DEDUP_REMOVED lines=12> */
.L_x_22116:
[----:B------:R-:W-:Y:S01]  /*d780*/  HFMA2 R5, -RZ, RZ, 0, 7.569789886474609375e-06 ;  /* 0x0000007fff057431 */ /* 0x000fe200000001ff */
[----:B------:R-:W-:-:S04]  /*d790*/  ISETP.GT.U32.AND P0, PT, R7, 0x7f800000, PT ;  /* 0x7f8000000700780c */ /* 0x000fc80003f04070 */
[----:B------:R-:W-:-:S05]  /*d7a0*/  SEL R5, R5, 0x7c, P0 ;  /* 0x0000007c05057807 */ /* 0x000fca0000000000 */
[----:B------:R0:W-:Y:S01]  /*d7b0*/  STG.E.U8 desc[UR36][R2.64], R5 ;  /* 0x0000000502007986 */ /* 0x0001e2000c101124 */
[----:B------:R-:W-:Y:S05]  /*d7c0*/  BRA `(.L_x_22091) ;  /* 0x00000000000c7947 */ /* 0x000fea0003800000 */
.L_x_22110:
[----:B------:R-:W-:-:S04]  /*d7d0*/  I2FP.F32.U32 R0, R4 ;  /* 0x0000000400007245 */ /* 0x000fc80000201000 */
[----:B------:R-:W-:-:S05]  /*d7e0*/  F2FP.BF16.F32.PACK_AB R0, RZ, R0 ;  /* 0x00000000ff00723e */ /* 0x000fca00000010ff */
[----:B------:R0:W-:Y:S02]  /*d7f0*/  STG.E.U16 desc[UR36][R2.64], R0 ;  /* 0x0000000002007986 */ /* 0x0001e4000c101524 */
.L_x_22091:
[----:B------:R-:W-:Y:S05]  /*d800*/  BSYNC.RECONVERGENT B6 ;  /* 0x0000000000067941 */ /* 0x000fea0003800200 */
.L_x_22085:
[----:B------:R-:W-:-:S07]  /*d810*/  VIADD R17, R17, 0x80 ;  /* 0x0000008011117836 */ /* 0x000fce0000000000 */
.L_x_22011:
[----:B------:R-:W-:Y:S05]  /*d820*/  BSYNC.RECONVERGENT B7 ;  /* 0x0000000000077941 */ /* 0x000fea0003800200 */
.L_x_22010:
[----:B------:R-:W5:Y:S02]  /*d830*/  LDCU UR4, c[0x0][0x380] ;  /* 0x00007000ff0477ac */ /* 0x000f640008000800 */
[----:B-----5:R-:W-:-:S13]  /*d840*/  ISETP.GE.AND P0, PT, R17, UR4, PT ;  /* 0x0000000411007c0c */ /* 0x020fda000bf06270 */
[----:B------:R-:W-:Y:S05]  /*d850*/  @P0 EXIT ;  /* 0x000000000000094d */ /* 0x000fea0003800000 */
        /* <DEDUP_REMOVED lines=379> */
.L_x_22117:
[----:B------:R-:W0:Y:S01]  /*f010*/  LDCU.64 UR6, c[0x0][0x648] ;  /* 0x0000c900ff0677ac */ /* 0x000e220008000a00 */
[----:B------:R-:W-:Y:S01]  /*f020*/  BSSY.RECONVERGENT B6, `(.L_x_22118) ;  /* 0x00000be000067945 */ /* 0x000fe20003800200 */
[----:B------:R-:W4:Y:S01]  /*f030*/  LDCU.64 UR8, c[0x0][0x650] ;  /* 0x0000ca00ff0877ac */ /* 0x000f220008000a00 */
[----:B------:R-:W-:-:S04]  /*f040*/  UPRMT UR4, UR41, 0x7771, URZ ;  /* 0x0000777129047896 */ /* 0x000fc800080000ff */
[----:B------:R-:W-:Y:S01]  /*f050*/  UISETP.GT.AND UP0, UPT, UR4, 0x9, UPT ;  /* 0x000000090400788c */ /* 0x000fe2000bf04270 */
[----:B0-----:R-:W-:Y:S02]  /*f060*/  IADD3 R16, P0, PT, R16, UR6, RZ ;  /* 0x0000000610107c10 */ /* 0x001fe4000ff1e0ff */
[----:B----4-:R-:W-:-:S03]  /*f070*/  IADD3 R2, P1, PT, R0, UR8, RZ ;  /* 0x0000000800027c10 */ /* 0x010fc6000ff3e0ff */
        /* <DEDUP_REMOVED lines=15> */
.L_x_22122:
[----:B------:R-:W2:Y:S02]  /*f170*/  LDG.E.U8 R2, desc[UR36][R2.64] ;  /* 0x0000002402027981 */ /* 0x000ea4000c1e1100 */
[----:B--2---:R-:W-:-:S04]  /*f180*/  ISETP.NE.AND P0, PT, R2, RZ, PT ;  /* 0x000000ff0200720c */ /* 0x004fc80003f05270 */
[----:B------:R-:W-:Y:S01]  /*f190*/  P2R R22, PR, RZ, 0x1 ;  /* 0x00000001ff167803 */ /* 0x000fe20000000000 */
[----:B------:R-:W-:Y:S08]  /*f1a0*/  BRA `(.L_x_22124) ;  /* 0x0000000800947947 */ /* 0x000ff00003800000 */
.L_x_22121:
        /* <DEDUP_REMOVED lines=11> */
.L_x_22126:
[----:B------:R-:W2:Y:S02]  /*f260*/  LDG.E R2, desc[UR36][R2.64] ;  /* 0x0000002402027981 */ /* 0x000ea4000c1e1900 */
[----:B--2---:R-:W-:-:S04]  /*f270*/  ISETP.NE.AND P0, PT, R2, RZ, PT ;  /* 0x000000ff0200720c */ /* 0x004fc80003f05270 */
[----:B------:R-:W-:Y:S01]  /*f280*/  P2R R22, PR, RZ, 0x1 ;  /* 0x00000001ff167803 */ /* 0x000fe20000000000 */
[----:B------:R-:W-:Y:S08]  /*f290*/  BRA `(.L_x_22124) ;  /* 0x0000000800587947 */ /* 0x000ff00003800000 */
.L_x_22125:
[----:B------:R-:W2:Y:S02]  /*f2a0*/  LDG.E.U16 R2, desc[UR36][R2.64] ;  /* 0x0000002402027981 */ /* 0x000ea4000c1e1500 */
[----:B--2---:R-:W-:-:S04]  /*f2b0*/  ISETP.NE.AND P0, PT, R2, RZ, PT ;  /* 0x000000ff0200720c */ /* 0x004fc80003f05270 */
[----:B------:R-:W-:Y:S01]  /*f2c0*/  P2R R22, PR, RZ, 0x1 ;  /* 0x00000001ff167803 */ /* 0x000fe20000000000 */
[----:B------:R-:W-:Y:S08]  /*f2d0*/  BRA `(.L_x_22124) ;  /* 0x0000000800487947 */ /* 0x000ff00003800000 */
.L_x_22120:
        /* <DEDUP_REMOVED lines=10> */
.L_x_22128:
[----:B------:R-:W2:Y:S02]  /*f380*/  LDG.E.U16 R0, desc[UR36][R2.64] ;  /* 0x0000002402007981 */ /* 0x000ea4000c1e1500 */
[----:B--2---:R-:W-:-:S05]  /*f390*/  HADD2.F32 R0, -RZ, R0.H0_H0 ;  /* 0x20000000ff007230 */ /* 0x004fca0000004100 */
[----:B------:R-:W-:-:S04]  /*f3a0*/  FSETP.NEU.FTZ.AND P0, PT, R0, RZ, PT ;  /* 0x000000ff0000720b */ /* 0x000fc80003f1d000 */
[----:B------:R-:W-:Y:S01]  /*f3b0*/  P2R R22, PR, RZ, 0x1 ;  /* 0x00000001ff167803 */ /* 0x000fe20000000000 */
[----:B------:R-:W-:Y:S08]  /*f3c0*/  BRA `(.L_x_22124) ;  /* 0x00000008000c7947 */ /* 0x000ff00003800000 */
.L_x_22127:
        /* <DEDUP_REMOVED lines=12> */
.L_x_22130:
        /* <DEDUP_REMOVED lines=10> */
.L_x_22129:
[----:B------:R-:W2:Y:S02]  /*f530*/  LDG.E.64 R2, desc[UR36][R2.64] ;  /* 0x0000002402027981 */ /* 0x000ea4000c1e1b00 */
[----:B--2---:R-:W0:Y:S02]  /*f540*/  DSETP.NEU.AND P0, PT, R2, RZ, PT ;  /* 0x000000ff0200722a */ /* 0x004e240003f0d000 */
[----:B0-----:R-:W-:Y:S01]  /*f550*/  P2R R22, PR, RZ, 0x1 ;  /* 0x00000001ff167803 */ /* 0x001fe20000000000 */
[----:B------:R-:W-:Y:S06]  /*f560*/  BRA `(.L_x_22124) ;  /* 0x0000000400a47947 */ /* 0x000fec0003800000 */
.L_x_22119:
        /* <DEDUP_REMOVED lines=12> */
.L_x_22133:
        /* <DEDUP_REMOVED lines=9> */
.L_x_22132:
        /* <DEDUP_REMOVED lines=10> */
.L_x_22135:
        /* <DEDUP_REMOVED lines=12> */
.L_x_22134:
[----:B------:R-:W2:Y:S02]  /*f820*/  LDG.E.U16 R0, desc[UR36][R2.64] ;  /* 0x0000002402007981 */ /* 0x000ea4000c1e1500 */
[----:B--2---:R-:W-:-:S05]  /*f830*/  IMAD.U32 R0, R0, 0x10000, RZ ;  /* 0x0001000000007824 */ /* 0x004fca00078e00ff */
[----:B------:R-:W-:-:S04]  /*f840*/  FSETP.NEU.FTZ.AND P0, PT, R0, RZ, PT ;  /* 0x000000ff0000720b */ /* 0x000fc80003f1d000 */
[----:B------:R-:W-:Y:S01]  /*f850*/  P2R R22, PR, RZ, 0x1 ;  /* 0x00000001ff167803 */ /* 0x000fe20000000000 */
[----:B------:R-:W-:Y:S08]  /*f860*/  BRA `(.L_x_22124) ;  /* 0x0000000000e47947 */ /* 0x000ff00003800000 */
.L_x_22131:
        /* <DEDUP_REMOVED lines=12> */
.L_x_22138:
[----:B------:R-:W2:Y:S02]  /*f930*/  LDG.E.U8 R2, desc[UR36][R2.64] ;  /* 0x0000002402027981 */ /* 0x000ea4000c1e1100 */
[----:B--2---:R-:W-:-:S04]  /*f940*/  ISETP.NE.AND P0, PT, R2, RZ, PT ;  /* 0x000000ff0200720c */ /* 0x004fc80003f05270 */
[----:B------:R-:W-:Y:S01]  /*f950*/  P2R R22, PR, RZ, 0x1 ;  /* 0x00000001ff167803 */ /* 0x000fe20000000000 */
[----:B------:R-:W-:Y:S08]  /*f960*/  BRA `(.L_x_22124) ;  /* 0x0000000000a47947 */ /* 0x000ff00003800000 */
.L_x_22137:
[----:B------:R-:W2:Y:S02]  /*f970*/  LDG.E.U8 R2, desc[UR36][R2.64] ;  /* 0x0000002402027981 */ /* 0x000ea4000c1e1100 */
[----:B--2---:R-:W-:-:S04]  /*f980*/  ISETP.NE.AND P0, PT, R2, RZ, PT ;  /* 0x000000ff0200720c */ /* 0x004fc80003f05270 */
[----:B------:R-:W-:Y:S01]  /*f990*/  P2R R22, PR, RZ, 0x1 ;  /* 0x00000001ff167803 */ /* 0x000fe20000000000 */
[----:B------:R-:W-:Y:S08]  /*f9a0*/  BRA `(.L_x_22124) ;  /* 0x0000000000947947 */ /* 0x000ff00003800000 */
.L_x_22136:
        /* <DEDUP_REMOVED lines=10> */
.L_x_22123:
        /* <DEDUP_REMOVED lines=16> */
.L_x_22141:
[----:B------:R-:W-:-:S04]  /*fb50*/  PLOP3.LUT P0, PT, PT, PT, PT, 0x8, 0x80 ;  /* 0x000000000080781c */ /* 0x000fc80003f0e170 */
[----:B------:R-:W-:Y:S01]  /*fb60*/  P2R R22, PR, RZ, 0x1 ;  /* 0x00000001ff167803 */ /* 0x000fe20000000000 */
[----:B------:R-:W-:Y:S08]  /*fb70*/  BRA `(.L_x_22124) ;  /* 0x0000000000207947 */ /* 0x000ff00003800000 */
.L_x_22140:
[----:B------:R-:W2:Y:S02]  /*fb80*/  LDG.E.64 R2, desc[UR36][R2.64] ;  /* 0x0000002402027981 */ /* 0x000ea4000c1e1b00 */
[----:B--2---:R-:W-:-:S04]  /*fb90*/  ISETP.NE.U32.AND P0, PT, R2, RZ, PT ;  /* 0x000000ff0200720c */ /* 0x004fc80003f05070 */
[----:B------:R-:W-:-:S04]  /*fba0*/  ISETP.NE.AND.EX P0, PT, R3, RZ, PT, P0 ;  /* 0x000000ff0300720c */ /* 0x000fc80003f05300 */
[----:B------:R-:W-:Y:S01]  /*fbb0*/  P2R R22, PR, RZ, 0x1 ;  /* 0x00000001ff167803 */ /* 0x000fe20000000000 */
[----:B------:R-:W-:Y:S08]  /*fbc0*/  BRA `(.L_x_22124) ;  /* 0x00000000000c7947 */ /* 0x000ff00003800000 */
.L_x_22139:
[----:B------:R-:W2:Y:S02]  /*fbd0*/  LDG.E R2, desc[UR36][R2.64] ;  /* 0x0000002402027981 */ /* 0x000ea4000c1e1900 */
[----:B--2---:R-:W-:-:S04]  /*fbe0*/  ISETP.NE.AND P0, PT, R2, RZ, PT ;  /* 0x000000ff0200720c */ /* 0x004fc80003f05270 */
[----:B------:R-:W-:-:S09]  /*fbf0*/  P2R R22, PR, RZ, 0x1 ;  /* 0x00000001ff167803 */ /* 0x000fd20000000000 */
.L_x_22124:
[----:B------:R-:W-:Y:S05]  /*fc00*/  BSYNC.RECONVERGENT B6 ;  /* 0x0000000000067941 */ /* 0x000fea0003800200 */
.L_x_22118:
        /* <DEDUP_REMOVED lines=19> */
.L_x_22146:
[----:B------:R-:W2:Y:S02]  /*fd40*/  LDG.E.U8 R2, desc[UR36][R2.64] ;  /* 0x0000002402027981 */ /* 0x000ea4000c1e1100 */
[----:B--2---:R-:W-:-:S04]  /*fd50*/  ISETP.NE.AND P0, PT, R2, RZ, PT ;  /* 0x000000ff0200720c */ /* 0x004fc80003f05270 */
[----:B------:R-:W-:Y:S01]  /*fd60*/  P2R R19, PR, RZ, 0x1 ;  /* 0x00000001ff137803 */ /* 0x000fe20000000000 */
[----:B------:R-:W-:Y:S08]  /*fd70*/  BRA `(.L_x_22148) ;  /* 0x0000000800947947 */ /* 0x000ff00003800000 */
.L_x_22145:
        /* <DEDUP_REMOVED lines=11> */
.L_x_22150:
[----:B------:R-:W2:Y:S02]  /*fe30*/  LDG.E R2, desc[UR36][R2.64] ;  /* 0x0000002402027981 */ /* 0x000ea4000c1e1900 */
[----:B--2---:R-:W-:-:S04]  /*fe40*/  ISETP.NE.AND P0, PT, R2, RZ, PT ;  /* 0x000000ff0200720c */ /* 0x004fc80003f05270 */
[----:B------:R-:W-:Y:S01]  /*fe50*/  P2R R19, PR, RZ, 0x1 ;  /* 0x00000001ff137803 */ /* 0x000fe20000000000 */
[----:B------:R-:W-:Y:S08]  /*fe60*/  BRA `(.L_x_22148) ;  /* 0x0000000800587947 */ /* 0x000ff00003800000 */
.L_x_22149:
[----:B------:R-:W2:Y:S02]  /*fe70*/  LDG.E.U16 R2, desc[UR36][R2.64] ;  /* 0x0000002402027981 */ /* 0x000ea4000c1e1500 */
[----:B--2---:R-:W-:-:S04]  /*fe80*/  ISETP.NE.AND P0, PT, R2, RZ, PT ;  /* 0x000000ff0200720c */ /* 0x004fc80003f05270 */
[----:B------:R-:W-:Y:S01]  /*fe90*/  P2R R19, PR, RZ, 0x1 ;  /* 0x00000001ff137803 */ /* 0x000fe20000000000 */
[----:B------:R-:W-:Y:S08]  /*fea0*/  BRA `(.L_x_22148) ;  /* 0x0000000800487947 */ /* 0x000ff00003800000 */
.L_x_22144:
        /* <DEDUP_REMOVED lines=10> */
.L_x_22152:
[----:B------:R-:W2:Y:S02]  /*ff50*/  LDG.E.U16 R0, desc[UR36][R2.64] ;  /* 0x0000002402007981 */ /* 0x000ea4000c1e1500 */
[----:B--2---:R-:W-:-:S05]  /*ff60*/  HADD2.F32 R0, -RZ, R0.H0_H0 ;  /* 0x20000000ff007230 */ /* 0x004fca0000004100 */
[----:B------:R-:W-:-:S04]  /*ff70*/  FSETP.NEU.FTZ.AND P0, PT, R0, RZ, PT ;  /* 0x000000ff0000720b */ /* 0x000fc80003f1d000 */
[----:B------:R-:W-:Y:S01]  /*ff80*/  P2R R19, PR, RZ, 0x1 ;  /* 0x00000001ff137803 */ /* 0x000fe20000000000 */
[----:B------:R-:W-:Y:S08]  /*ff90*/  BRA `(.L_x_22148) ;  /* 0x00000008000c7947 */ /* 0x000ff00003800000 */
.L_x_22151:
        /* <DEDUP_REMOVED lines=12> */
.L_x_22154:
        /* <DEDUP_REMOVED lines=10> */
.L_x_22153:
[----:B------:R-:W2:Y:S02]  /*10100*/  LDG.E.64 R2, desc[UR36][R2.64] ;  /* 0x0000002402027981 */ /* 0x000ea4000c1e1b00 */
[----:B--2---:R-:W0:Y:S02]  /*10110*/  DSETP.NEU.AND P0, PT, R2, RZ, PT ;  /* 0x000000ff0200722a */ /* 0x004e240003f0d000 */
[----:B0-----:R-:W-:Y:S01]  /*10120*/  P2R R19, PR, RZ, 0x1 ;  /* 0x00000001ff137803 */ /* 0x001fe20000000000 */
[----:B------:R-:W-:Y:S06]  /*10130*/  BRA `(.L_x_22148) ;  /* 0x0000000400a47947 */ /* 0x000fec0003800000 */
.L_x_22143:
        /* <DEDUP_REMOVED lines=12> */
.L_x_22157:
        /* <DEDUP_REMOVED lines=9> */
.L_x_22156:
        /* <DEDUP_REMOVED lines=10> */
.L_x_22159:
[----:B------:R-:W2:Y:S02]  /*10330*/  LDG.E.U8 R2, desc[UR36][R2.64] ;  /* 0x0000002402027981 */ /* 0x000ea4000c1e1100 */
[----:B--2---:R-:W-:-:S05]  /*10340*/  IMAD.SHL.U32 R0, R2, 0x2000000, RZ ;  /* 0x0200000002007824 */ /* 0x004fca00078e00ff */
[----:B------:R-:W-:-:S13]  /*10350*/  ISETP.GE.U32.AND P0, PT, R0, 0x8000000, PT ;  /* 0x080000000000780c */ /* 0x000fda0003f06070 */
[----:B------:R-:W-:Y:S02]  /*10360*/  @!P0 SHF.L.U32 R4, R2, 0x8, RZ ;  /* 0x0000000802048819 */ /* 0x000fe400000006ff */
[----:B------:R-:W-:Y:S02]  /*10370*/  @P0 LEA.HI R0, R0, 0x70000000, RZ, 0x1c ;  /* 0x7000000000000811 */ /* 0x000fe400078fe0ff */
[----:B------:R-:W-:-:S03]  /*10380*/  @!P0 LOP3.LUT R4, R4, 0x7f00, RZ, 0xc0, !PT ;  /* 0x00007f0004048812 */ /* 0x000fc600078ec0ff */
[----:B------:R-:W-:Y:S01]  /*10390*/  @P0 FMUL.FTZ R0, R0, 1.9259299443872358531e-34 ;  /* 0x0780000000000820 */ /* 0x000fe20000410000 */
[----:B------:R-:W-:-:S05]  /*103a0*/  @!P0 LOP3.LUT R4, R4, 0x3f000000, RZ, 0xfc, !PT ;  /* 0x3f00000004048812 */ /* 0x000fca00078efcff */
[----:B------:R-:W-:-:S05]  /*103b0*/  @!P0 FADD.FTZ R0, R4, -0.5 ;  /* 0xbf00000004008421 */ /* 0x000fca0000010000 */
[----:B------:R-:W-:-:S04]  /*103c0*/  LOP3.LUT P0, RZ, R0, 0x7fffffff, RZ, 0xc0, !PT ;  /* 0x7fffffff00ff7812 */ /* 0x000fc8000780c0ff */
[----:B------:R-:W-:Y:S01]  /*103d0*/  P2R R19, PR, RZ, 0x1 ;  /* 0x00000001ff137803 */ /* 0x000fe20000000000 */
[----:B------:R-:W-:Y:S08]  /*103e0*/  BRA `(.L_x_22148) ;  /* 0x0000000000f87947 */ /* 0x000ff00003800000 */
.L_x_22158:
[----:B------:R-:W2:Y:S02]  /*103f0*/  LDG.E.U16 R0, desc[UR36][R2.64] ;  /* 0x0000002402007981 */ /* 0x000ea4000c1e1500 */
[----:B--2---:R-:W-:-:S05]  /*10400*/  IMAD.U32 R0, R0, 0x10000, RZ ;  /* 0x0001000000007824 */ /* 0x004fca00078e00ff */
[----:B------:R-:W-:-:S04]  /*10410*/  FSETP.NEU.FTZ.AND P0, PT, R0, RZ, PT ;  /* 0x000000ff0000720b */ /* 0x000fc80003f1d000 */
[----:B------:R-:W-:Y:S01]  /*10420*/  P2R R19, PR, RZ, 0x1 ;  /* 0x00000001ff137803 */ /* 0x000fe20000000000 */
[----:B------:R-:W-:Y:S08]  /*10430*/  BRA `(.L_x_22148) ;  /* 0x0000000000e47947 */ /* 0x000ff00003800000 */
.L_x_22155:
        /* <DEDUP_REMOVED lines=12> */
.L_x_22162:
[----:B------:R-:W2:Y:S02]  /*10500*/  LDG.E.U8 R2, desc[UR36][R2.64] ;  /* 0x0000002402027981 */ /* 0x000ea4000c1e1100 */
[----:B--2---:R-:W-:-:S04]  /*10510*/  ISETP.NE.AND P0, PT, R2, RZ, PT ;  /* 0x000000ff0200720c */ /* 0x004fc80003f05270 */
[----:B------:R-:W-:Y:S01]  /*10520*/  P2R R19, PR, RZ, 0x1 ;  /* 0x00000001ff137803 */ /* 0x000fe20000000000 */
[----:B------:R-:W-:Y:S08]  /*10530*/  BRA `(.L_x_22148) ;  /* 0x0000000000a47947 */ /* 0x000ff00003800000 */
.L_x_22161:
[----:B------:R-:W2:Y:S02]  /*10540*/  LDG.E.U8 R2, desc[UR36][R2.64] ;  /* 0x0000002402027981 */ /* 0x000ea4000c1e1100 */
[----:B--2---:R-:W-:-:S04]  /*10550*/  ISETP.NE.AND P0, PT, R2, RZ, PT ;  /* 0x000000ff0200720c */ /* 0x004fc80003f05270 */
[----:B------:R-:W-:Y:S01]  /*10560*/  P2R R19, PR, RZ, 0x1 ;  /* 0x00000001ff137803 */ /* 0x000fe20000000000 */
[----:B------:R-:W-:Y:S08]  /*10570*/  BRA `(.L_x_22148) ;  /* 0x0000000000947947 */ /* 0x000ff00003800000 */
.L_x_22160:
        /* <DEDUP_REMOVED lines=10> */
.L_x_22147:
        /* <DEDUP_REMOVED lines=16> */
.L_x_22165:
[----:B------:R-:W-:-:S04]  /*10720*/  PLOP3.LUT P0, PT, PT, PT, PT, 0x8, 0x80 ;  /* 0x000000000080781c */ /* 0x000fc80003f0e170 */
[----:B------:R-:W-:Y:S01]  /*10730*/  P2R R19, PR, RZ, 0x1 ;  /* 0x00000001ff137803 */ /* 0x000fe20000000000 */
[----:B------:R-:W-:Y:S08]  /*10740*/  BRA `(.L_x_22148) ;  /* 0x0000000000207947 */ /* 0x000ff00003800000 */
.L_x_22164:
[----:B------:R-:W2:Y:S02]  /*10750*/  LDG.E.64 R2, desc[UR36][R2.64] ;  /* 0x0000002402027981 */ /* 0x000ea4000c1e1b00 */
[----:B--2---:R-:W-:-:S04]  /*10760*/  ISETP.NE.U32.AND P0, PT, R2, RZ, PT ;  /* 0x000000ff0200720c */ /* 0x004fc80003f05070 */
[----:B------:R-:W-:-:S04]  /*10770*/  ISETP.NE.AND.EX P0, PT, R3, RZ, PT, P0 ;  /* 0x000000ff0300720c */ /* 0x000fc80003f05300 */
[----:B------:R-:W-:Y:S01]  /*10780*/  P2R R19, PR, RZ, 0x1 ;  /* 0x00000001ff137803 */ /* 0x000fe20000000000 */
[----:B------:R-:W-:Y:S08]  /*10790*/  BRA `(.L_x_22148) ;  /* 0x00000000000c7947 */ /* 0x000ff00003800000 */
.L_x_22163:
[----:B------:R-:W2:Y:S02]  /*107a0*/  LDG.E R2, desc[UR36][R2.64] ;  /* 0x0000002402027981 */ /* 0x000ea4000c1e1900 */
[----:B--2---:R-:W-:-:S04]  /*107b0*/  ISETP.NE.AND P0, PT, R2, RZ, PT ;  /* 0x000000ff0200720c */ /* 0x004fc80003f05270 */
[----:B------:R-:W-:-:S09]  /*107c0*/  P2R R19, PR, RZ, 0x1 ;  /* 0x00000001ff137803 */ /* 0x000fd20000000000 */
.L_x_22148:
[----:B------:R-:W-:Y:S05]  /*107d0*/  BSYNC.RECONVERGENT B6 ;  /* 0x0000000000067941 */ /* 0x000fea0003800200 */
.L_x_22142:
        /* <DEDUP_REMOVED lines=18> */
.L_x_22170:
[----:B------:R-:W2:Y:S02]  /*10900*/  LDG.E.U8 R2, desc[UR36][R2.64] ;  /* 0x0000002402027981 */ /* 0x000ea4000c1e1100 */
[----:B--2---:R-:W-:Y:S01]  /*10910*/  ISETP.NE.AND P0, PT, R2, RZ, PT ;  /* 0x000000ff0200720c */ /* 0x004fe20003f05270 */
[----:B------:R-:W-:-:S12]  /*10920*/  BRA `(.L_x_22172) ;  /* 0x0000000800407947 */ /* 0x000fd80003800000 */
.L_x_22169:
        /* <DEDUP_REMOVED lines=10> */
.L_x_22174:
[----:B------:R-:W2:Y:S02]  /*109d0*/  LDG.E R2, desc[UR36][R2.64] ;  /* 0x0000002402027981 */ /* 0x000ea4000c1e1900 */
[----:B--2---:R-:W-:Y:S01]  /*109e0*/  ISETP.NE.AND P0, PT, R2, RZ, PT ;  /* 0x000000ff0200720c */ /* 0x004fe20003f05270 */
[----:B------:R-:W-:-:S12]  /*109f0*/  BRA `(.L_x_22172) ;  /* 0x00000008000c7947 */ /* 0x000fd80003800000 */
.L_x_22173:
[----:B------:R-:W2:Y:S02]  /*10a00*/  LDG.E.U16 R2, desc[UR36][R2.64] ;  /* 0x0000002402027981 */ /* 0x000ea4000c1e1500 */
[----:B--2---:R-:W-:Y:S01]  /*10a10*/  ISETP.NE.AND P0, PT, R2, RZ, PT ;  /* 0x000000ff0200720c */ /* 0x004fe20003f05270 */
[----:B------:R-:W-:-:S12]  /*10a20*/  BRA `(.L_x_22172) ;  /* 0x0000000800007947 */ /* 0x000fd80003800000 */
.L_x_22168:
        /* <DEDUP_REMOVED lines=9> */
.L_x_22176:
[----:B------:R-:W2:Y:S02]  /*10ac0*/  LDG.E.U16 R0, desc[UR36][R2.64] ;  /* 0x0000002402007981 */ /* 0x000ea4000c1e1500 */
[----:B--2---:R-:W-:-:S05]  /*10ad0*/  HADD2.F32 R0, -RZ, R0.H0_H0 ;  /* 0x20000000ff007230 */ /* 0x004fca0000004100 */
[----:B------:R-:W-:Y:S01]  /*10ae0*/  FSETP.NEU.FTZ.AND P0, PT, R0, RZ, PT ;  /* 0x000000ff0000720b */ /* 0x000fe20003f1d000 */
[----:B------:R-:W-:-:S12]  /*10af0*/  BRA `(.L_x_22172) ;  /* 0x0000000400cc7947 */ /* 0x000fd80003800000 */
.L_x_22175:
        /* <DEDUP_REMOVED lines=11> */
.L_x_22178:
        /* <DEDUP_REMOVED lines=8> */
.L_x_22177:
[----:B------:R-:W2:Y:S02]  /*10c30*/  LDG.E.64 R2, desc[UR36][R2.64] ;  /* 0x0000002402027981 */ /* 0x000ea4000c1e1b00 */
[----:B--2---:R1:W2:Y:S02]  /*10c40*/  DSETP.NEU.AND P0, PT, R2, RZ, PT ;  /* 0x000000ff0200722a */ /* 0x0042a40003f0d000 */
[----:B--2---:R-:W-:Y:S05]  /*10c50*/  BRA `(.L_x_22172) ;  /* 0x0000000400747947 */ /* 0x004fea0003800000 */
.L_x_22167:
        /* <DEDUP_REMOVED lines=11> */
.L_x_22181:
        /* <DEDUP_REMOVED lines=8> */
.L_x_22180:
        /* <DEDUP_REMOVED lines=9> */
.L_x_22183:
        /* <DEDUP_REMOVED lines=11> */
.L_x_22182:
[----:B------:R-:W2:Y:S02]  /*10ed0*/  LDG.E.U16 R0, desc[UR36][R2.64] ;  /* 0x0000002402007981 */ /* 0x000ea4000c1e1500 */
[----:B--2---:R-:W-:-:S05]  /*10ee0*/  IMAD.U32 R0, R0, 0x10000, RZ ;  /* 0x0001000000007824 */ /* 0x004fca00078e00ff */
[----:B------:R-:W-:Y:S01]  /*10ef0*/  FSETP.NEU.FTZ.AND P0, PT, R0, RZ, PT ;  /* 0x000000ff0000720b */ /* 0x000fe20003f1d000 */
[----:B------:R-:W-:-:S12]  /*10f00*/  BRA `(.L_x_22172) ;  /* 0x0000000000c87947 */ /* 0x000fd80003800000 */
.L_x_22179:
        /* <DEDUP_REMOVED lines=11> */
.L_x_22186:
[----:B------:R-:W2:Y:S02]  /*10fc0*/  LDG.E.U8 R2, desc[UR36][R2.64] ;  /* 0x0000002402027981 */ /* 0x000ea4000c1e1100 */
[----:B--2---:R-:W-:Y:S01]  /*10fd0*/  ISETP.NE.AND P0, PT, R2, RZ, PT ;  /* 0x000000ff0200720c */ /* 0x004fe20003f05270 */
[----:B------:R-:W-:-:S12]  /*10fe0*/  BRA `(.L_x_22172) ;  /* 0x0000000000907947 */ /* 0x000fd80003800000 */
.L_x_22185:
[----:B------:R-:W2:Y:S02]  /*10ff0*/  LDG.E.U8 R2, desc[UR36][R2.64] ;  /* 0x0000002402027981 */ /* 0x000ea4000c1e1100 */
[----:B--2---:R-:W-:Y:S01]  /*11000*/  ISETP.NE.AND P0, PT, R2, RZ, PT ;  /* 0x000000ff0200720c */ /* 0x004fe20003f05270 */
[----:B------:R-:W-:-:S12]  /*11010*/  BRA `(.L_x_22172) ;  /* 0x0000000000847947 */ /* 0x000fd80003800000 */
.L_x_22184:
        /* <DEDUP_REMOVED lines=9> */
.L_x_22171:
        /* <DEDUP_REMOVED lines=16> */
.L_x_22189:
[----:B------:R-:W-:Y:S01]  /*111b0*/  PLOP3.LUT P0, PT, PT, PT, PT, 0x8, 0x80 ;  /* 0x000000000080781c */ /* 0x000fe20003f0e170 */
[----:B------:R-:W-:-:S12]  /*111c0*/  BRA `(.L_x_22172) ;  /* 0x0000000000187947 */ /* 0x000fd80003800000 */
.L_x_22188:
[----:B------:R-:W2:Y:S02]  /*111d0*/  LDG.E.64 R2, desc[UR36][R2.64] ;  /* 0x0000002402027981 */ /* 0x000ea4000c1e1b00 */
[----:B--2---:R-:W-:-:S04]  /*111e0*/  ISETP.NE.U32.AND P0, PT, R2, RZ, PT ;  /* 0x000000ff0200720c */ /* 0x004fc80003f05070 */
[----:B------:R-:W-:Y:S01]  /*111f0*/  ISETP.NE.AND.EX P0, PT, R3, RZ, PT, P0 ;  /* 0x000000ff0300720c */ /* 0x000fe20003f05300 */
[----:B------:R-:W-:-:S12]  /*11200*/  BRA `(.L_x_22172) ;  /* 0x0000000000087947 */ /* 0x000fd80003800000 */
.L_x_22187:
[----:B------:R-:W2:Y:S02]  /*11210*/  LDG.E R2, desc[UR36][R2.64] ;  /* 0x0000002402027981 */ /* 0x000ea4000c1e1900 */
[----:B--2---:R-:W-:-:S13]  /*11220*/  ISETP.NE.AND P0, PT, R2, RZ, PT ;  /* 0x000000ff0200720c */ /* 0x004fda0003f05270 */
.L_x_22172:
[----:B------:R-:W-:Y:S05]  /*11230*/  BSYNC.RECONVERGENT B6 ;  /* 0x0000000000067941 */ /* 0x000fea0003800200 */
.L_x_22166:
[----:B------:R-:W-:Y:S01]  /*11240*/  ISETP.NE.AND P2, PT, R22, RZ, PT ;  /* 0x000000ff1600720c */ /* 0x000fe20003f45270 */
[----:B------:R-:W-:Y:S01]  /*11250*/  ULOP3.LUT UR4, UR41, 0xff, URZ, 0xc0, !UPT ;  /* 0x000000ff29047892 */ /* 0x000fe2000f8ec0ff */
[----:B------:R-:W-:Y:S02]  /*11260*/  ISETP.NE.AND P1, PT, R19, RZ, PT ;  /* 0x000000ff1300720c */ /* 0x000fe40003f25270 */
[----:B------:R-:W-:Y:S01]  /*11270*/  ISETP.NE.AND P2, PT, RZ, UR40, P2 ;  /* 0x00000028ff007c0c */ /* 0x000fe20009745270 */
[----:B------:R-:W-:-:S12]  /*11280*/  UISETP.GT.AND UP0, UPT, UR4, 0x9, UPT ;  /* 0x000000090400788c */ /* 0x000fd8000bf04270 */
[----:B------:R-:W-:Y:S02]  /*11290*/  @!P2 ISETP.NE.AND P3, PT, RZ, UR39, P1 ;  /* 0x00000027ff00ac0c */ /* 0x000fe40008f65270 */
[----:B------:R-:W-:Y:S02]  /*112a0*/  PLOP3.LUT P1, PT, PT, PT, PT, 0x80, 0x8 ;  /* 0x000000000008781c */ /* 0x000fe40003f2f070 */
[----:B------:R-:W-:-:S04]  /*112b0*/  @!P2 PLOP3.LUT P1, PT, P3, P0, PT, 0x80, 0x8 ;  /* 0x000000000008a81c */ /* 0x000fc80001f21070 */
[----:B-1----:R-:W-:Y:S01]  /*112c0*/  SEL R2, RZ, 0x1, !P1 ;  /* 0x00000001ff027807 */ /* 0x002fe20004800000 */
        /* <DEDUP_REMOVED lines=11> */
.L_x_22193:
[----:B------:R-:W-:Y:S01]  /*11380*/  STG.E.U8 desc[UR36][R16.64], R2 ;  /* 0x0000000210007986 */ /* 0x000fe2000c101124 */
[----:B------:R-:W-:Y:S05]  /*11390*/  EXIT ;  /* 0x000000000000794d */ /* 0x000fea0003800000 */
.L_x_22192:
        /* <DEDUP_REMOVED lines=9> */
.L_x_22196:
[----:B------:R-:W-:Y:S01]  /*11430*/  STG.E desc[UR36][R16.64], R2 ;  /* 0x0000000210007986 */ /* 0x000fe2000c101924 */
[----:B------:R-:W-:Y:S05]  /*11440*/  EXIT ;  /* 0x000000000000794d */ /* 0x000fea0003800000 */
.L_x_22195:
[----:B------:R-:W-:Y:S01]  /*11450*/  STG.E.U16 desc[UR36][R16.64], R2 ;  /* 0x0000000210007986 */ /* 0x000fe2000c101524 */
[----:B------:R-:W-:Y:S05]  /*11460*/  EXIT ;  /* 0x000000000000794d */ /* 0x000fea0003800000 */
.L_x_22191:
[----:B------:R-:W-:-:S09]  /*11470*/  UISETP.GT.AND UP0, UPT, UR4, 0x6, UPT ;  /* 0x000000060400788c */ /* 0x000fd2000bf04270 */
[----:B------:R-:W-:Y:S05]  /*11480*/  BRA.U UP0, `(.L_x_22197) ;  /* 0x00000001002c7547 */ /* 0x000fea000b800000 */
[----:B------:R-:W-:-:S09]  /*11490*/  UISETP.NE.AND UP0, UPT, UR4, 0x5, UPT ;  /* 0x000000050400788c */ /* 0x000fd2000bf05270 */
[----:B------:R-:W-:Y:S05]  /*114a0*/  BRA.U !UP0, `(.L_x_22198) ;  /* 0x0000000108147547 */ /* 0x000fea000b800000 */
[----:B------:R-:W-:-:S09]  /*114b0*/  UISETP.NE.AND UP0, UPT, UR4, 0x6, UPT ;  /* 0x000000060400788c */ /* 0x000fd2000bf05270 */
[----:B------:R-:W-:Y:S05]  /*114c0*/  BRA.U UP0, `(.L_x_22194) ;  /* 0x0000000500e47547 */ /* 0x000fea000b800000 */
[----:B------:R-:W-:-:S05]  /*114d0*/  I2FP.F32.U32 R3, R2 ;  /* 0x0000000200037245 */ /* 0x000fca0000201000 */
[----:B------:R-:W-:Y:S01]  /*114e0*/  STG.E desc[UR36][R16.64], R3 ;  /* 0x0000000310007986 */ /* 0x000fe2000c101924 */
[----:B------:R-:W-:Y:S05]  /*114f0*/  EXIT ;  /* 0x000000000000794d */ /* 0x000fea0003800000 */
.L_x_22198:
[----:B------:R-:W-:-:S04]  /*11500*/  I2FP.F32.U32 R0, R2 ;  /* 0x0000000200007245 */ /* 0x000fc80000201000 */
[----:B------:R-:W-:-:S05]  /*11510*/  F2FP.F16.F32.PACK_AB R0, RZ, R0 ;  /* 0x00000000ff00723e */ /* 0x000fca00000000ff */
[----:B------:R-:W-:Y:S01]  /*11520*/  STG.E.U16 desc[UR36][R16.64], R0 ;  /* 0x0000000010007986 */ /* 0x000fe2000c101524 */
[----:B------:R-:W-:Y:S05]  /*11530*/  EXIT ;  /* 0x000000000000794d */ /* 0x000fea0003800000 */
.L_x_22197:
        /* <DEDUP_REMOVED lines=8> */
[----:B------:R-:W-:Y:S01]  /*115c0*/  STG.E.64 desc[UR36][R16.64], R2 ;  /* 0x0000000210007986 */ /* 0x000fe2000c101b24 */
[----:B------:R-:W-:Y:S05]  /*115d0*/  EXIT ;  /* 0x000000000000794d */ /* 0x000fea0003800000 */
.L_x_22200:
[----:B------:R-:W-:-:S04]  /*115e0*/  I2FP.F32.U32 R2, R2 ;  /* 0x0000000200027245 */ /* 0x000fc80000201000 */
[----:B------:R-:W-:-:S04]  /*115f0*/  F2FP.F16.F32.PACK_AB R3, RZ, R2 ;  /* 0x00000002ff03723e */ /* 0x000fc800000000ff */
[----:B------:R-:W-:-:S05]  /*11600*/  PRMT R3, R3, 0x5410, RZ ;  /* 0x0000541003037816 */ /* 0x000fca00000000ff */
[----:B------:R-:W-:Y:S01]  /*11610*/  STG.E desc[UR36][R16.64], R3 ;  /* 0x0000000310007986 */ /* 0x000fe2000c101924 */
[----:B------:R-:W-:Y:S05]  /*11620*/  EXIT ;  /* 0x000000000000794d */ /* 0x000fea0003800000 */
.L_x_22199:
[----:B------:R-:W1:Y:S02]  /*11630*/  I2F.F64.U32 R2, R2 ;  /* 0x0000000200027312 */ /* 0x000e640000201800 */
[----:B-1----:R-:W-:Y:S01]  /*11640*/  STG.E.64 desc[UR36][R16.64], R2 ;  /* 0x0000000210007986 */ /* 0x002fe2000c101b24 */
[----:B------:R-:W-:Y:S05]  /*11650*/  EXIT ;  /* 0x000000000000794d */ /* 0x000fea0003800000 */
.L_x_22190:
        /* <DEDUP_REMOVED lines=12> */
.L_x_22204:
        /* <DEDUP_REMOVED lines=16> */
.L_x_22207:
[----:B------:R-:W-:-:S07]  /*11820*/  PRMT R8, R0, 0x7610, R8 ;  /* 0x0000761000087816 */ /* 0x000fce0000000008 */
.L_x_22206:
[----:B------:R-:W-:Y:S05]  /*11830*/  BSYNC.RECONVERGENT B0 ;  /* 0x0000000000007941 */ /* 0x000fea0003800200 */
.L_x_22205:
[----:B------:R-:W-:Y:S01]  /*11840*/  STG.E.U8 desc[UR36][R16.64], R8 ;  /* 0x0000000810007986 */ /* 0x000fe2000c101124 */
[----:B------:R-:W-:Y:S05]  /*11850*/  EXIT ;  /* 0x000000000000794d */ /* 0x000fea0003800000 */
.L_x_22203:
        /* <DEDUP_REMOVED lines=16> */
.L_x_22210:
[----:B------:R-:W-:-:S07]  /*11960*/  PRMT R8, R0, 0x7610, R8 ;  /* 0x0000761000087816 */ /* 0x000fce0000000008 */
.L_x_22209:
[----:B------:R-:W-:Y:S05]  /*11970*/  BSYNC.RECONVERGENT B0 ;  /* 0x0000000000007941 */ /* 0x000fea0003800200 */
.L_x_22208:
[----:B------:R-:W-:Y:S01]  /*11980*/  STG.E.U8 desc[UR36][R16.64], R8 ;  /* 0x0000000810007986 */ /* 0x000fe2000c101124 */
[----:B------:R-:W-:Y:S05]  /*11990*/  EXIT ;  /* 0x000000000000794d */ /* 0x000fea0003800000 */
.L_x_22202:
        /* <DEDUP_REMOVED lines=21> */
.L_x_22212:
[----:B------:R-:W-:-:S05]  /*11af0*/  IMAD.MOV.U32 R3, RZ, RZ, RZ ;  /* 0x000000ffff037224 */ /* 0x000fca00078e00ff */
[----:B------:R-:W-:Y:S01]  /*11b00*/  STG.E.64 desc[UR36][R16.64], R2 ;  /* 0x0000000210007986 */ /* 0x000fe2000c101b24 */
[----:B------:R-:W-:Y:S05]  /*11b10*/  EXIT ;  /* 0x000000000000794d */ /* 0x000fea0003800000 */
.L_x_22211:
[----:B------:R-:W-:Y:S01]  /*11b20*/  STG.E desc[UR36][R16.64], R2 ;  /* 0x0000000210007986 */ /* 0x000fe2000c101924 */
[----:B------:R-:W-:Y:S05]  /*11b30*/  EXIT ;  /* 0x000000000000794d */ /* 0x000fea0003800000 */
.L_x_22201:
[----:B------:R-:W-:-:S09]  /*11b40*/  UISETP.GT.AND UP0, UPT, UR4, 0xe, UPT ;  /* 0x0000000e0400788c */ /* 0x000fd2000bf04270 */
[----:B------:R-:W-:Y:S05]  /*11b50*/  BRA.U UP0, `(.L_x_22213) ;  /* 0x0000000100287547 */ /* 0x000fea000b800000 */
[----:B------:R-:W-:-:S09]  /*11b60*/  UISETP.NE.AND UP0, UPT, UR4, 0xa, UPT ;  /* 0x0000000a0400788c */ /* 0x000fd2000bf05270 */
[----:B------:R-:W-:Y:S05]  /*11b70*/  BRA.U !UP0, `(.L_x_22214) ;  /* 0x0000000108107547 */ /* 0x000fea000b800000 */
[----:B------:R-:W-:-:S09]  /*11b80*/  UISETP.NE.AND UP0, UPT, UR4, 0xb, UPT ;  /* 0x0000000b0400788c */ /* 0x000fd2000bf05270 */
[----:B------:R-:W-:Y:S05]  /*11b90*/  BRA.U UP0, `(.L_x_22194) ;  /* 0x0000000100307547 */ /* 0x000fea000b800000 */
[----:B------:R-:W-:Y:S01]  /*11ba0*/  STG.E.U8 desc[UR36][R16.64], R2 ;  /* 0x0000000210007986 */ /* 0x000fe2000c101124 */
[----:B------:R-:W-:Y:S05]  /*11bb0*/  EXIT ;  /* 0x000000000000794d */ /* 0x000fea0003800000 */
.L_x_22214:
[----:B------:R-:W-:Y:S01]  /*11bc0*/  CS2R R6, SRZ ;  /* 0x0000000000067805 */ /* 0x000fe2000001ff00 */
[----:B0-----:R-:W0:Y:S04]  /*11bd0*/  I2F.F64.U32 R4, R2 ;  /* 0x0000000200047312 */ /* 0x001e280000201800 */
[----:B0-----:R-:W-:Y:S01]  /*11be0*/  STG.E.128 desc[UR36][R16.64], R4 ;  /* 0x0000000410007986 */ /* 0x001fe2000c101d24 */
[----:B------:R-:W-:Y:S05]  /*11bf0*/  EXIT ;  /* 0x000000000000794d */ /* 0x000fea0003800000 */
.L_x_22213:
[----:B------:R-:W-:-:S09]  /*11c00*/  UISETP.NE.AND UP0, UPT, UR4, 0xf, UPT ;  /* 0x0000000f0400788c */ /* 0x000fd2000bf05270 */
[----:B------:R-:W-:Y:S05]  /*11c10*/  BRA.U !UP0, `(.L_x_22215) ;  /* 0x0000000108d47547 */ /* 0x000fea000b800000 */
[----:B------:R-:W-:-:S09]  /*11c20*/  UISETP.NE.AND UP0, UPT, UR4, 0x17, UPT ;  /* 0x000000170400788c */ /* 0x000fd2000bf05270 */
[----:B------:R-:W-:Y:S05]  /*11c30*/  BRA.U !UP0, `(.L_x_22216) ;  /* 0x0000000108847547 */ /* 0x000fea000b800000 */
[----:B------:R-:W-:-:S09]  /*11c40*/  UISETP.NE.AND UP0, UPT, UR4, 0x18, UPT ;  /* 0x000000180400788c */ /* 0x000fd2000bf05270 */
[----:B------:R-:W-:Y:S05]  /*11c50*/  BRA.U !UP0, `(.L_x_22217) ;  /* 0x0000000108447547 */ /* 0x000fea000b800000 */
.L_x_22194:
        /* <DEDUP_REMOVED lines=16> */
.L_x_22218:
[----:B------:R-:W-:Y:S05]  /*11d60*/  EXIT ;  /* 0x000000000000794d */ /* 0x000fea0003800000 */
.L_x_22217:
[----:B0-----:R-:W-:Y:S01]  /*11d70*/  I2FP.F32.U32 R5, R2 ;  /* 0x0000000200057245 */ /* 0x001fe20000201000 */
        /* <DEDUP_REMOVED lines=10> */
.L_x_22220:
[----:B------:R-:W-:Y:S05]  /*11e20*/  BSYNC.RECONVERGENT B0 ;  /* 0x0000000000007941 */ /* 0x000fea0003800200 */
.L_x_22219:
[----:B------:R-:W-:Y:S01]  /*11e30*/  STG.E.U8 desc[UR36][R16.64], R3 ;  /* 0x0000000310007986 */ /* 0x000fe2000c101124 */
[----:B------:R-:W-:Y:S05]  /*11e40*/  EXIT ;  /* 0x000000000000794d */ /* 0x000fea0003800000 */
.L_x_22216:
[----:B0-----:R-:W-:-:S04]  /*11e50*/  I2FP.F32.U32 R5, R2 ;  /* 0x0000000200057245 */ /* 0x001fc80000201000 */
[----:B------:R-:W-:-:S13]  /*11e60*/  ISETP.GT.U32.AND P0, PT, R5, 0x477fffff, PT ;  /* 0x477fffff0500780c */ /* 0x000fda0003f04070 */
        /* <DEDUP_REMOVED lines=11> */
.L_x_22221:
[----:B------:R-:W-:Y:S01]  /*11f20*/  IMAD.MOV.U32 R3, RZ, RZ, 0x7f ;  /* 0x0000007fff037424 */ /* 0x000fe200078e00ff */
[----:B------:R-:W-:-:S04]  /*11f30*/  ISETP.GT.U32.AND P0, PT, R5, 0x7f800000, PT ;  /* 0x7f8000000500780c */ /* 0x000fc80003f04070 */
[----:B------:R-:W-:-:S05]  /*11f40*/  SEL R3, R3, 0x7c, P0 ;  /* 0x0000007c03037807 */ /* 0x000fca0000000000 */
[----:B------:R-:W-:Y:S01]  /*11f50*/  STG.E.U8 desc[UR36][R16.64], R3 ;  /* 0x0000000310007986 */ /* 0x000fe2000c101124 */
[----:B------:R-:W-:Y:S05]  /*11f60*/  EXIT ;  /* 0x000000000000794d */ /* 0x000fea0003800000 */
.L_x_22215:
[----:B------:R-:W-:-:S04]  /*11f70*/  I2FP.F32.U32 R0, R2 ;  /* 0x0000000200007245 */ /* 0x000fc80000201000 */
[----:B------:R-:W-:-:S05]  /*11f80*/  F2FP.BF16.F32.PACK_AB R0, RZ, R0 ;  /* 0x00000000ff00723e */ /* 0x000fca00000010ff */
[----:B------:R-:W-:Y:S01]  /*11f90*/  STG.E.U16 desc[UR36][R16.64], R0 ;  /* 0x0000000010007986 */ /* 0x000fe2000c101524 */
[----:B------:R-:W-:Y:S05]  /*11fa0*/  EXIT ;  /* 0x000000000000794d */ /* 0x000fea0003800000 */
.L_x_22222:
        /* <DEDUP_REMOVED lines=13> */
.L_x_23633:


//--------------------- .text._ZN2at6native27unrolled_elementwise_kernelIZNS0_54_GLOBAL__N__d8c5977b_16_LinearAlgebra_cu_9e10b42f_324316addr_kernel_cudaERNS_14TensorIteratorERKN3c106ScalarES8_EUlbbbE0_St5arrayIPcLm4EELi4E23TrivialOffsetCalculatorILi3EjESD_ILi1EjENS0_6memory12LoadWithCastILi3EEENSG_13StoreWithCastILi1EEEEEviT_T0_T2_T3_T4_T5_ --------------------------
	.section	.text._ZN2at6native27unrolled_elementwise_kernelIZNS0_54_GLOBAL__N__d8c5977b_16_LinearAlgebra_cu_9e10b42f_324316addr_kernel_cudaERNS_14TensorIteratorERKN3c106ScalarES8_EUlbbbE0_St5arrayIPcLm4EELi4E23TrivialOffsetCalculatorILi3EjESD_ILi1EjENS0_6memory12LoadWithCastILi3EEENSG_13StoreWithCastILi1EEEEEviT_T0_T2_T3_T4_T5_,"ax",@progbits
	.align	128
        .global         _ZN2at6native27unrolled_elementwise_kernelIZNS0_54_GLOBAL__N__d8c5977b_16_LinearAlgebra_cu_9e10b42f_324316addr_kernel_cudaERNS_14TensorIteratorERKN3c106ScalarES8_EUlbbbE0_St5arrayIPcLm4EELi4E23TrivialOffsetCalculatorILi3EjESD_ILi1EjENS0_6memory12LoadWithCastILi3EEENSG_13StoreWithCastILi1EEEEEviT_T0_T2_T3_T4_T5_
        .type           _ZN2at6native27unrolled_elementwise_kernelIZNS0_54_GLOBAL__N__d8c5977b_16_LinearAlgebra_cu_9e10b42f_324316addr_kernel_cudaERNS_14TensorIteratorERKN3c106ScalarES8_EUlbbbE0_St5arrayIPcLm4EELi4E23TrivialOffsetCalculatorILi3EjESD_ILi1EjENS0_6memory12LoadWithCastILi3EEENSG_13StoreWithCastILi1EEEEEviT_T0_T2_T3_T4_T5_,@function
        .size           _ZN2at6native27unrolled_elementwise_kernelIZNS0_54_GLOBAL__N__d8c5977b_16_LinearAlgebra_cu_9e10b42f_324316addr_kernel_cudaERNS_14TensorIteratorERKN3c106ScalarES8_EUlbbbE0_St5arrayIPcLm4EELi4E23TrivialOffsetCalculatorILi3EjESD_ILi1EjENS0_6memory12LoadWithCastILi3EEENSG_13StoreWithCastILi1EEEEEviT_T0_T2_T3_T4_T5_,(.L_x_23634 - _ZN2at6native27unrolled_elementwise_kernelIZNS0_54_GLOBAL__N__d8c5977b_16_LinearAlgebra_cu_9e10b42f_324316addr_kernel_cudaERNS_14TensorIteratorERKN3c106ScalarES8_EUlbbbE0_St5arrayIPcLm4EELi4E23TrivialOffsetCalculatorILi3EjESD_ILi1EjENS0_6memory12LoadWithCastILi3EEENSG_13StoreWithCastILi1EEEEEviT_T0_T2_T3_T4_T5_)
        .other          _ZN2at6native27unrolled_elementwise_kernelIZNS0_54_GLOBAL__N__d8c5977b_16_LinearAlgebra_cu_9e10b42f_324316addr_kernel_cudaERNS_14TensorIteratorERKN3c106ScalarES8_EUlbbbE0_St5arrayIPcLm4EELi4E23TrivialOffsetCalculatorILi3EjESD_ILi1EjENS0_6memory12LoadWithCastILi3EEENSG_13StoreWithCastILi1EEEEEviT_T0_T2_T3_T4_T5_,@"STO_CUDA_ENTRY STV_DEFAULT"
_ZN2at6native27unrolled_elementwise_kernelIZNS0_54_GLOBAL__N__d8c5977b_16_LinearAlgebra_cu_9e10b42f_324316addr_kernel_cudaERNS_14TensorIteratorERKN3c106ScalarES8_EUlbbbE0_St5arrayIPcLm4EELi4E23TrivialOffsetCalculatorILi3EjESD_ILi1EjENS0_6memory12LoadWithCastILi3EEENSG_13StoreWithCastILi1EEEEEviT_T0_T2_T3_T4_T5_:
.text._ZN2at6native27unrolled_elementwise_kernelIZNS0_54_GLOBAL__N__d8c5977b_16_LinearAlgebra_cu_9e10b42f_324316addr_kernel_cudaERNS_14TensorIteratorERKN3c106ScalarES8_EUlbbbE0_St5arrayIPcLm4EELi4E23TrivialOffsetCalculatorILi3EjESD_ILi1EjENS0_6memory12LoadWithCastILi3EEENSG_13StoreWithCastILi1EEEEEviT_T0_T2_T3_T4_T5_:
[----:B------:R-:W0:Y:S01]  /*0000*/  LDC R1, c[0x0][0x37c] ;  /* 0x0000df00ff017b82 */ /* 0x000e220000000800 */
[----:B------:R-:W1:Y:S07]  /*0010*/  S2R R2, SR_CTAID.X ;  /* 0x0000000000027919 */ /* 0x000e6e0000002500 */
[----:B------:R-:W1:Y:S01]  /*0020*/  LDC R25, c[0x0][0x380] ;  /* 0x0000e000ff197b82 */ /* 0x000e620000000800 */
[----:B------:R-:W-:Y:S01]  /*0030*/  PLOP3.LUT P0, PT, PT, PT, PT, 0x8, 0x80 ;  /* 0x000000000080781c */ /* 0x000fe20003f0e170 */
[----:B------:R-:W2:Y:S01]  /*0040*/  LDCU.64 UR36, c[0x0][0x358] ;  /* 0x00006b00ff2477ac */ /* 0x000ea20008000a00 */
[----:B------:R-:W3:Y:S01]  /*0050*/  S2R R24, SR_TID.X ;  /* 0x0000000000187919 */ /* 0x000ee20000002100 */
[----:B------:R-:W-:Y:S01]  /*0060*/  PLOP3.LUT P2, PT, PT, PT, PT, 0x8, 0x80 ;  /* 0x000000000080781c */ /* 0x000fe20003f4e170 */
[----:B------:R-:W-:Y:S01]  /*0070*/  BSSY.RECONVERGENT B7, `(.L_x_22223) ;  /* 0x000024b000077945 */ /* 0x000fe20003800200 */
[----:B------:R-:W-:Y:S01]  /*0080*/  P2R R22, PR, RZ, 0x1 ;  /* 0x00000001ff167803 */ /* 0x000fe20000000000 */
[----:B------:R-:W4:Y:S01]  /*0090*/  LDCU.U8 UR38, c[0x0][0x3bc] ;  /* 0x00007780ff2677ac */ /* 0x000f220008000000 */
[----:B------:R-:W-:-:S02]  /*00a0*/  PLOP3.LUT P1, PT, PT, PT, PT, 0x8, 0x80 ;  /* 0x000000000080781c */ /* 0x000fc40003f2e170 */
[----:B------:R-:W-:Y:S01]  /*00b0*/  P2R R17, PR, RZ, 0x4 ;  /* 0x00000004ff117803 */ /* 0x000fe20000000000 */
[----:B------:R-:W0:Y:S01]  /*00c0*/  LDCU.U8 UR39, c[0x0][0x3bd] ;  /* 0x000077a0ff2777ac */ /* 0x000e220008000000 */
[----:B------:R-:W-:Y:S01]  /*00d0*/  P2R R18, PR, RZ, 0x2 ;  /* 0x00000002ff127803 */ /* 0x000fe20000000000 */
        /* <DEDUP_REMOVED lines=27> */
.L_x_22229:
[----:B------:R-:W2:Y:S02]  /*0290*/  LDG.E.U8 R4, desc[UR36][R4.64] ;  /* 0x0000002404047981 */ /* 0x000ea4000c1e1100 */
[----:B--2---:R-:W-:-:S04]  /*02a0*/  ISETP.NE.AND P0, PT, R4, RZ, PT ;  /* 0x000000ff0400720c */ /* 0x004fc80003f05270 */
[----:B------:R-:W-:Y:S01]  /*02b0*/  P2R R22, PR, RZ, 0x1 ;  /* 0x00000001ff167803 */ /* 0x000fe20000000000 */
[----:B------:R-:W-:Y:S08]  /*02c0*/  BRA `(.L_x_22231) ;  /* 0x0000000800947947 */ /* 0x000ff00003800000 */
.L_x_22228:
        /* <DEDUP_REMOVED lines=11> */
.L_x_22233:
[----:B------:R-:W2:Y:S02]  /*0380*/  LDG.E R4, desc[UR36][R4.64] ;  /* 0x0000002404047981 */ /* 0x000ea4000c1e1900 */
[----:B--2---:R-:W-:-:S04]  /*0390*/  ISETP.NE.AND P0, PT, R4, RZ, PT ;  /* 0x000000ff0400720c */ /* 0x004fc80003f05270 */
[----:B------:R-:W-:Y:S01]  /*03a0*/  P2R R22, PR, RZ, 0x1 ;  /* 0x00000001ff167803 */ /* 0x000fe20000000000 */
[----:B------:R-:W-:Y:S08]  /*03b0*/  BRA `(.L_x_22231) ;  /* 0x0000000800587947 */ /* 0x000ff00003800000 */
.L_x_22232:
[----:B------:R-:W2:Y:S02]  /*03c0*/  LDG.E.U16 R4, desc[UR36][R4.64] ;  /* 0x0000002404047981 */ /* 0x000ea4000c1e1500 */
[----:B--2---:R-:W-:-:S04]  /*03d0*/  ISETP.NE.AND P0, PT, R4, RZ, PT ;  /* 0x000000ff0400720c */ /* 0x004fc80003f05270 */
[----:B------:R-:W-:Y:S01]  /*03e0*/  P2R R22, PR, RZ, 0x1 ;  /* 0x00000001ff167803 */ /* 0x000fe20000000000 */
[----:B------:R-:W-:Y:S08]  /*03f0*/  BRA `(.L_x_22231) ;  /* 0x0000000800487947 */ /* 0x000ff00003800000 */
.L_x_22227:
        /* <DEDUP_REMOVED lines=10> */
.L_x_22235:
[----:B------:R-:W2:Y:S02]  /*04a0*/  LDG.E.U16 R0, desc[UR36][R4.64] ;  /* 0x0000002404007981 */ /* 0x000ea4000c1e1500 */
[----:B--2---:R-:W-:-:S05]  /*04b0*/  HADD2.F32 R0, -RZ, R0.H0_H0 ;  /* 0x20000000ff007230 */ /* 0x004fca0000004100 */
[----:B------:R-:W-:-:S04]  /*04c0*/  FSETP.NEU.FTZ.AND P0, PT, R0, RZ, PT ;  /* 0x000000ff0000720b */ /* 0x000fc80003f1d000 */
[----:B------:R-:W-:Y:S01]  /*04d0*/  P2R R22, PR, RZ, 0x1 ;  /* 0x00000001ff167803 */ /* 0x000fe20000000000 */
[----:B------:R-:W-:Y:S08]  /*04e0*/  BRA `(.L_x_22231) ;  /* 0x00000008000c7947 */ /* 0x000ff00003800000 */
.L_x_22234:
        /* <DEDUP_REMOVED lines=12> */
.L_x_22237:
        /* <DEDUP_REMOVED lines=10> */
.L_x_22236:
[----:B------:R-:W2:Y:S02]  /*0650*/  LDG.E.64 R4, desc[UR36][R4.64] ;  /* 0x0000002404047981 */ /* 0x000ea4000c1e1b00 */
[----:B--2---:R-:W0:Y:S02]  /*0660*/  DSETP.NEU.AND P0, PT, R4, RZ, PT ;  /* 0x000000ff0400722a */ /* 0x004e240003f0d000 */
[----:B0-----:R-:W-:Y:S01]  /*0670*/  P2R R22, PR, RZ, 0x1 ;  /* 0x00000001ff167803 */ /* 0x001fe20000000000 */
[----:B------:R-:W-:Y:S06]  /*0680*/  BRA `(.L_x_22231) ;  /* 0x0000000400a47947 */ /* 0x000fec0003800000 */
.L_x_22226:
        /* <DEDUP_REMOVED lines=12> */
.L_x_22240:
        /* <DEDUP_REMOVED lines=9> */
.L_x_22239:
        /* <DEDUP_REMOVED lines=10> */
.L_x_22242:
        /* <DEDUP_REMOVED lines=12> */
.L_x_22241:
[----:B------:R-:W2:Y:S02]  /*0940*/  LDG.E.U16 R0, desc[UR36][R4.64] ;  /* 0x0000002404007981 */ /* 0x000ea4000c1e1500 */
[----:B--2---:R-:W-:-:S05]  /*0950*/  IMAD.U32 R0, R0, 0x10000, RZ ;  /* 0x0001000000007824 */ /* 0x004fca00078e00ff */
[----:B------:R-:W-:-:S04]  /*0960*/  FSETP.NEU.FTZ.AND P0, PT, R0, RZ, PT ;  /* 0x000000ff0000720b */ /* 0x000fc80003f1d000 */
[----:B------:R-:W-:Y:S01]  /*0970*/  P2R R22, PR, RZ, 0x1 ;  /* 0x00000001ff167803 */ /* 0x000fe20000000000 */
[----:B------:R-:W-:Y:S08]  /*0980*/  BRA `(.L_x_22231) ;  /* 0x0000000000e47947 */ /* 0x000ff00003800000 */
.L_x_22238:
        /* <DEDUP_REMOVED lines=12> */
.L_x_22245:
[----:B------:R-:W2:Y:S02]  /*0a50*/  LDG.E.U8 R4, desc[UR36][R4.64] ;  /* 0x0000002404047981 */ /* 0x000ea4000c1e1100 */
[----:B--2---:R-:W-:-:S04]  /*0a60*/  ISETP.NE.AND P0, PT, R4, RZ, PT ;  /* 0x000000ff0400720c */ /* 0x004fc80003f05270 */
[----:B------:R-:W-:Y:S01]  /*0a70*/  P2R R22, PR, RZ, 0x1 ;  /* 0x00000001ff167803 */ /* 0x000fe20000000000 */
[----:B------:R-:W-:Y:S08]  /*0a80*/  BRA `(.L_x_22231) ;  /* 0x0000000000a47947 */ /* 0x000ff00003800000 */
.L_x_22244:
[----:B------:R-:W2:Y:S02]  /*0a90*/  LDG.E.U8 R4, desc[UR36][R4.64] ;  /* 0x0000002404047981 */ /* 0x000ea4000c1e1100 */
[----:B--2---:R-:W-:-:S04]  /*0aa0*/  ISETP.NE.AND P0, PT, R4, RZ, PT ;  /* 0x000000ff0400720c */ /* 0x004fc80003f05270 */
[----:B------:R-:W-:Y:S01]  /*0ab0*/  P2R R22, PR, RZ, 0x1 ;  /* 0x00000001ff167803 */ /* 0x000fe20000000000 */
[----:B------:R-:W-:Y:S08]  /*0ac0*/  BRA `(.L_x_22231) ;  /* 0x0000000000947947 */ /* 0x000ff00003800000 */
.L_x_22243:
[----:B------:R-:W-:-:S09]  /*0ad0*/  UISETP.NE.AND UP0, UPT, UR4, 0x1c, UPT ;  /* 0x0000001c0400788c */ /* 0x000fd2000bf05270 */
[----:B------:R-:W-:Y:S05]  /*0ae0*/  BRA.U !UP0, `(.L_x_22246) ;  /* 0x0000000108807547 */ /* 0x000fea000b800000 */
[----:B------:R-:W-:-:S09]  /*0af0*/  UISETP.NE.AND UP0, UPT, UR4, 0x1d, UPT ;  /* 0x0000001d0400788c */ /* 0x000fd2000bf05270 */
[----:B------:R-:W-:Y:S05]  /*0b00*/  BRA.U !UP0, `(.L_x_22247) ;  /* 0x0000000108647547 */ /* 0x000fea000b800000 */
[----:B------:R-:W-:-:S09]  /*0b10*/  UISETP.NE.AND UP0, UPT, UR4, 0x2c, UPT ;  /* 0x0000002c0400788c */ /* 0x000fd2000bf05270 */
[----:B------:R-:W-:Y:S05]  /*0b20*/  BRA.U !UP0, `(.L_x_22248) ;  /* 0x00000001084c7547 */ /* 0x000fea000b800000 */
.L_x_22230:
        /* <DEDUP_REMOVED lines=16> */
.L_x_22249:
[----:B------:R-:W-:-:S04]  /*0c30*/  PLOP3.LUT P0, PT, PT, PT, PT, 0x8, 0x80 ;  /* 0x000000000080781c */ /* 0x000fc80003f0e170 */
[----:B------:R-:W-:Y:S01]  /*0c40*/  P2R R22, PR, RZ, 0x1 ;  /* 0x00000001ff167803 */ /* 0x000fe20000000000 */
[----:B------:R-:W-:Y:S08]  /*0c50*/  BRA `(.L_x_22231) ;  /* 0x0000000000307947 */ /* 0x000ff00003800000 */
.L_x_22248:
[----:B------:R-:W2:Y:S02]  /*0c60*/  LDG.E.U8 R4, desc[UR36][R4.64] ;  /* 0x0000002404047981 */ /* 0x000ea4000c1e1100 */
[----:B--2---:R-:W-:-:S04]  /*0c70*/  ISETP.NE.AND P0, PT, R4, RZ, PT ;  /* 0x000000ff0400720c */ /* 0x004fc80003f05270 */
[----:B------:R-:W-:Y:S01]  /*0c80*/  P2R R22, PR, RZ, 0x1 ;  /* 0x00000001ff167803 */ /* 0x000fe20000000000 */
[----:B------:R-:W-:Y:S08]  /*0c90*/  BRA `(.L_x_22231) ;  /* 0x0000000000207947 */ /* 0x000ff00003800000 */
.L_x_22247:
[----:B------:R-:W2:Y:S02]  /*0ca0*/  LDG.E.64 R4, desc[UR36][R4.64] ;  /* 0x0000002404047981 */ /* 0x000ea4000c1e1b00 */
[----:B--2---:R-:W-:-:S04]  /*0cb0*/  ISETP.NE.U32.AND P0, PT, R4, RZ, PT ;  /* 0x000000ff0400720c */ /* 0x004fc80003f05070 */
[----:B------:R-:W-:-:S04]  /*0cc0*/  ISETP.NE.AND.EX P0, PT, R5, RZ, PT, P0 ;  /* 0x000000ff0500720c */ /* 0x000fc80003f05300 */
[----:B------:R-:W-:Y:S01]  /*0cd0*/  P2R R22, PR, RZ, 0x1 ;  /* 0x00000001ff167803 */ /* 0x000fe20000000000 */
[----:B------:R-:W-:Y:S08]  /*0ce0*/  BRA `(.L_x_22231) ;  /* 0x00000000000c7947 */ /* 0x000ff00003800000 */
.L_x_22246:
[----:B------:R-:W2:Y:S02]  /*0cf0*/  LDG.E R4, desc[UR36][R4.64] ;  /* 0x0000002404047981 */ /* 0x000ea4000c1e1900 */
[----:B--2---:R-:W-:-:S04]  /*0d00*/  ISETP.NE.AND P0, PT, R4, RZ, PT ;  /* 0x000000ff0400720c */ /* 0x004fc80003f05270 */
[----:B------:R-:W-:-:S09]  /*0d10*/  P2R R22, PR, RZ, 0x1 ;  /* 0x00000001ff167803 */ /* 0x000fd20000000000 */
.L_x_22231:
[----:B------:R-:W-:Y:S05]  /*0d20*/  BSYNC.RECONVERGENT B6 ;  /* 0x0000000000067941 */ /* 0x000fea0003800200 */
.L_x_22225:
        /* <DEDUP_REMOVED lines=21> */
.L_x_22254:
[----:B------:R-:W2:Y:S02]  /*0e80*/  LDG.E.U8 R4, desc[UR36][R4.64] ;  /* 0x0000002404047981 */ /* 0x000ea4000c1e1100 */
[----:B--2---:R-:W-:-:S04]  /*0e90*/  ISETP.NE.AND P0, PT, R4, RZ, PT ;  /* 0x000000ff0400720c */ /* 0x004fc80003f05270 */
[----:B------:R-:W-:Y:S01]  /*0ea0*/  P2R R17, PR, RZ, 0x1 ;  /* 0x00000001ff117803 */ /* 0x000fe20000000000 */
[----:B------:R-:W-:Y:S08]  /*0eb0*/  BRA `(.L_x_22256) ;  /* 0x0000000800947947 */ /* 0x000ff00003800000 */
.L_x_22253:
        /* <DEDUP_REMOVED lines=11> */
.L_x_22258:
[----:B------:R-:W2:Y:S02]  /*0f70*/  LDG.E R4, desc[UR36][R4.64] ;  /* 0x0000002404047981 */ /* 0x000ea4000c1e1900 */
[----:B--2---:R-:W-:-:S04]  /*0f80*/  ISETP.NE.AND P0, PT, R4, RZ, PT ;  /* 0x000000ff0400720c */ /* 0x004fc80003f05270 */
[----:B------:R-:W-:Y:S01]  /*0f90*/  P2R R17, PR, RZ, 0x1 ;  /* 0x00000001ff117803 */ /* 0x000fe20000000000 */
[----:B------:R-:W-:Y:S08]  /*0fa0*/  BRA `(.L_x_22256) ;  /* 0x0000000800587947 */ /* 0x000ff00003800000 */
.L_x_22257:
[----:B------:R-:W2:Y:S02]  /*0fb0*/  LDG.E.U16 R4, desc[UR36][R4.64] ;  /* 0x0000002404047981 */ /* 0x000ea4000c1e1500 */
[----:B--2---:R-:W-:-:S04]  /*0fc0*/  ISETP.NE.AND P0, PT, R4, RZ, PT ;  /* 0x000000ff0400720c */ /* 0x004fc80003f05270 */
[----:B------:R-:W-:Y:S01]  /*0fd0*/  P2R R17, PR, RZ, 0x1 ;  /* 0x00000001ff117803 */ /* 0x000fe20000000000 */
[----:B------:R-:W-:Y:S08]  /*0fe0*/  BRA `(.L_x_22256) ;  /* 0x0000000800487947 */ /* 0x000ff00003800000 */
.L_x_22252:
        /* <DEDUP_REMOVED lines=10> */
.L_x_22260:
[----:B------:R-:W2:Y:S02]  /*1090*/  LDG.E.U16 R0, desc[UR36][R4.64] ;  /* 0x0000002404007981 */ /* 0x000ea4000c1e1500 */
[----:B--2---:R-:W-:-:S05]  /*10a0*/  HADD2.F32 R0, -RZ, R0.H0_H0 ;  /* 0x20000000ff007230 */ /* 0x004fca0000004100 */
[----:B------:R-:W-:-:S04]  /*10b0*/  FSETP.NEU.FTZ.AND P0, PT, R0, RZ, PT ;  /* 0x000000ff0000720b */ /* 0x000fc80003f1d000 */
[----:B------:R-:W-:Y:S01]  /*10c0*/  P2R R17, PR, RZ, 0x1 ;  /* 0x00000001ff117803 */ /* 0x000fe20000000000 */
[----:B------:R-:W-:Y:S08]  /*10d0*/  BRA `(.L_x_22256) ;  /* 0x00000008000c7947 */ /* 0x000ff00003800000 */
.L_x_22259:
        /* <DEDUP_REMOVED lines=12> */
.L_x_22262:
        /* <DEDUP_REMOVED lines=10> */
.L_x_22261:
[----:B------:R-:W2:Y:S02]  /*1240*/  LDG.E.64 R4, desc[UR36][R4.64] ;  /* 0x0000002404047981 */ /* 0x000ea4000c1e1b00 */
[----:B--2---:R-:W0:Y:S02]  /*1250*/  DSETP.NEU.AND P0, PT, R4, RZ, PT ;  /* 0x000000ff0400722a */ /* 0x004e240003f0d000 */
[----:B0-----:R-:W-:Y:S01]  /*1260*/  P2R R17, PR, RZ, 0x1 ;  /* 0x00000001ff117803 */ /* 0x001fe20000000000 */
[----:B------:R-:W-:Y:S06]  /*1270*/  BRA `(.L_x_22256) ;  /* 0x0000000400a47947 */ /* 0x000fec0003800000 */
.L_x_22251:
        /* <DEDUP_REMOVED lines=12> */
.L_x_22265:
        /* <DEDUP_REMOVED lines=9> */
.L_x_22264:
        /* <DEDUP_REMOVED lines=10> */
.L_x_22267:
        /* <DEDUP_REMOVED lines=12> */
.L_x_22266:
[----:B------:R-:W2:Y:S02]  /*1530*/  LDG.E.U16 R0, desc[UR36][R4.64] ;  /* 0x0000002404007981 */ /* 0x000ea4000c1e1500 */
[----:B--2---:R-:W-:-:S05]  /*1540*/  IMAD.U32 R0, R0, 0x10000, RZ ;  /* 0x0001000000007824 */ /* 0x004fca00078e00ff */
[----:B------:R-:W-:-:S04]  /*1550*/  FSETP.NEU.FTZ.AND P0, PT, R0, RZ, PT ;  /* 0x000000ff0000720b */ /* 0x000fc80003f1d000 */
[----:B------:R-:W-:Y:S01]  /*1560*/  P2R R17, PR, RZ, 0x1 ;  /* 0x00000001ff117803 */ /* 0x000fe20000000000 */
[----:B------:R-:W-:Y:S08]  /*1570*/  BRA `(.L_x_22256) ;  /* 0x0000000000e47947 */ /* 0x000ff00003800000 */
.L_x_22263:
        /* <DEDUP_REMOVED lines=12> */
.L_x_22270:
[----:B------:R-:W2:Y:S02]  /*1640*/  LDG.E.U8 R4, desc[UR36][R4.64] ;  /* 0x0000002404047981 */ /* 0x000ea4000c1e1100 */
[----:B--2---:R-:W-:-:S04]  /*1650*/  ISETP.NE.AND P0, PT, R4, RZ, PT ;  /* 0x000000ff0400720c */ /* 0x004fc80003f05270 */
[----:B------:R-:W-:Y:S01]  /*1660*/  P2R R17, PR, RZ, 0x1 ;  /* 0x00000001ff117803 */ /* 0x000fe20000000000 */
[----:B------:R-:W-:Y:S08]  /*1670*/  BRA `(.L_x_22256) ;  /* 0x0000000000a47947 */ /* 0x000ff00003800000 */
.L_x_22269:
[----:B------:R-:W2:Y:S02]  /*1680*/  LDG.E.U8 R4, desc[UR36][R4.64] ;  /* 0x0000002404047981 */ /* 0x000ea4000c1e1100 */
[----:B--2---:R-:W-:-:S04]  /*1690*/  ISETP.NE.AND P0, PT, R4, RZ, PT ;  /* 0x000000ff0400720c */ /* 0x004fc80003f05270 */
[----:B------:R-:W-:Y:S01]  /*16a0*/  P2R R17, PR, RZ, 0x1 ;  /* 0x00000001ff117803 */ /* 0x000fe20000000000 */
[----:B------:R-:W-:Y:S08]  /*16b0*/  BRA `(.L_x_22256) ;  /* 0x0000000000947947 */ /* 0x000ff00003800000 */
.L_x_22268:
[----:B------:R-:W-:-:S09]  /*16c0*/  UISETP.NE.AND UP0, UPT, UR4, 0x1c, UPT ;  /* 0x0000001c0400788c */ /* 0x000fd2000bf05270 */
[----:B------:R-:W-:Y:S05]  /*16d0*/  BRA.U !UP0, `(.L_x_22271) ;  /* 0x0000000108807547 */ /* 0x000fea000b800000 */
[----:B------:R-:W-:-:S09]  /*16e0*/  UISETP.NE.AND UP0, UPT, UR4, 0x1d, UPT ;  /* 0x0000001d0400788c */ /* 0x000fd2000bf05270 */
[----:B------:R-:W-:Y:S05]  /*16f0*/  BRA.U !UP0, `(.L_x_22272) ;  /* 0x0000000108647547 */ /* 0x000fea000b800000 */
[----:B------:R-:W-:-:S09]  /*1700*/  UISETP.NE.AND UP0, UPT, UR4, 0x2c, UPT ;  /* 0x0000002c0400788c */ /* 0x000fd2000bf05270 */
[----:B------:R-:W-:Y:S05]  /*1710*/  BRA.U !UP0, `(.L_x_22273) ;  /* 0x00000001084c7547 */ /* 0x000fea000b800000 */
.L_x_22255:
        /* <DEDUP_REMOVED lines=16> */
.L_x_22274:
[----:B------:R-:W-:-:S04]  /*1820*/  PLOP3.LUT P0, PT, PT, PT, PT, 0x8, 0x80 ;  /* 0x000000000080781c */ /* 0x000fc80003f0e170 */
[----:B------:R-:W-:Y:S01]  /*1830*/  P2R R17, PR, RZ, 0x1 ;  /* 0x00000001ff117803 */ /* 0x000fe20000000000 */
[----:B------:R-:W-:Y:S08]  /*1840*/  BRA `(.L_x_22256) ;  /* 0x0000000000307947 */ /* 0x000ff00003800000 */
.L_x_22273:
[----:B------:R-:W2:Y:S02]  /*1850*/  LDG.E.U8 R4, desc[UR36][R4.64] ;  /* 0x0000002404047981 */ /* 0x000ea4000c1e1100 */
[----:B--2---:R-:W-:-:S04]  /*1860*/  ISETP.NE.AND P0, PT, R4, RZ, PT ;  /* 0x000000ff0400720c */ /* 0x004fc80003f05270 */
[----:B------:R-:W-:Y:S01]  /*1870*/  P2R R17, PR, RZ, 0x1 ;  /* 0x00000001ff117803 */ /* 0x000fe20000000000 */
[----:B------:R-:W-:Y:S08]  /*1880*/  BRA `(.L_x_22256) ;  /* 0x0000000000207947 */ /* 0x000ff00003800000 */
.L_x_22272:
[----:B------:R-:W2:Y:S02]  /*1890*/  LDG.E.64 R4, desc[UR36][R4.64] ;  /* 0x0000002404047981 */ /* 0x000ea4000c1e1b00 */
[----:B--2---:R-:W-:-:S04]  /*18a0*/  ISETP.NE.U32.AND P0, PT, R4, RZ, PT ;  /* 0x000000ff0400720c */ /* 0x004fc80003f05070 */
[----:B------:R-:W-:-:S04]  /*18b0*/  ISETP.NE.AND.EX P0, PT, R5, RZ, PT, P0 ;  /* 0x000000ff0500720c */ /* 0x000fc80003f05300 */
[----:B------:R-:W-:Y:S01]  /*18c0*/  P2R R17, PR, RZ, 0x1 ;  /* 0x00000001ff117803 */ /* 0x000fe20000000000 */
[----:B------:R-:W-:Y:S08]  /*18d0*/  BRA `(.L_x_22256) ;  /* 0x00000000000c7947 */ /* 0x000ff00003800000 */
.L_x_22271:
[----:B------:R-:W2:Y:S02]  /*18e0*/  LDG.E R4, desc[UR36][R4.64] ;  /* 0x0000002404047981 */ /* 0x000ea4000c1e1900 */
[----:B--2---:R-:W-:-:S04]  /*18f0*/  ISETP.NE.AND P0, PT, R4, RZ, PT ;  /* 0x000000ff0400720c */ /* 0x004fc80003f05270 */
[----:B------:R-:W-:-:S09]  /*1900*/  P2R R17, PR, RZ, 0x1 ;  /* 0x00000001ff117803 */ /* 0x000fd20000000000 */
.L_x_22256:
[----:B------:R-:W-:Y:S05]  /*1910*/  BSYNC.RECONVERGENT B6 ;  /* 0x0000000000067941 */ /* 0x000fea0003800200 */
.L_x_22250:
        /* <DEDUP_REMOVED lines=21> */
.L_x_22279:
[----:B------:R-:W2:Y:S02]  /*1a70*/  LDG.E.U8 R4, desc[UR36][R4.64] ;  /* 0x0000002404047981 */ /* 0x000ea4000c1e1100 */
[----:B--2---:R-:W-:-:S04]  /*1a80*/  ISETP.NE.AND P0, PT, R4, RZ, PT ;  /* 0x000000ff0400720c */ /* 0x004fc80003f05270 */
[----:B------:R-:W-:Y:S01]  /*1a90*/  P2R R18, PR, RZ, 0x1 ;  /* 0x00000001ff127803 */ /* 0x000fe20000000000 */
[----:B------:R-:W-:Y:S08]  /*1aa0*/  BRA `(.L_x_22281) ;  /* 0x0000000800947947 */ /* 0x000ff00003800000 */
.L_x_22278:
        /* <DEDUP_REMOVED lines=11> */
.L_x_22283:
[----:B------:R-:W2:Y:S02]  /*1b60*/  LDG.E R4, desc[UR36][R4.64] ;  /* 0x0000002404047981 */ /* 0x000ea4000c1e1900 */
[----:B--2---:R-:W-:-:S04]  /*1b70*/  ISETP.NE.AND P0, PT, R4, RZ, PT ;  /* 0x000000ff0400720c */ /* 0x004fc80003f05270 */
[----:B------:R-:W-:Y:S01]  /*1b80*/  P2R R18, PR, RZ, 0x1 ;  /* 0x00000001ff127803 */ /* 0x000fe20000000000 */
[----:B------:R-:W-:Y:S08]  /*1b90*/  BRA `(.L_x_22281) ;  /* 0x0000000800587947 */ /* 0x000ff00003800000 */
.L_x_22282:
[----:B------:R-:W2:Y:S02]  /*1ba0*/  LDG.E.U16 R4, desc[UR36][R4.64] ;  /* 0x0000002404047981 */ /* 0x000ea4000c1e1500 */
[----:B--2---:R-:W-:-:S04]  /*1bb0*/  ISETP.NE.AND P0, PT, R4, RZ, PT ;  /* 0x000000ff0400720c */ /* 0x004fc80003f05270 */
[----:B------:R-:W-:Y:S01]  /*1bc0*/  P2R R18, PR, RZ, 0x1 ;  /* 0x00000001ff127803 */ /* 0x000fe20000000000 */
[----:B------:R-:W-:Y:S08]  /*1bd0*/  BRA `(.L_x_22281) ;  /* 0x0000000800487947 */ /* 0x000ff00003800000 */
.L_x_22277:
        /* <DEDUP_REMOVED lines=10> */
.L_x_22285:
[----:B------:R-:W2:Y:S02]  /*1c80*/  LDG.E.U16 R0, desc[UR36][R4.64] ;  /* 0x0000002404007981 */ /* 0x000ea4000c1e1500 */
[----:B--2---:R-:W-:-:S05]  /*1c90*/  HADD2.F32 R0, -RZ, R0.H0_H0 ;  /* 0x20000000ff007230 */ /* 0x004fca0000004100 */
[----:B------:R-:W-:-:S04]  /*1ca0*/  FSETP.NEU.FTZ.AND P0, PT, R0, RZ, PT ;  /* 0x000000ff0000720b */ /* 0x000fc80003f1d000 */
[----:B------:R-:W-:Y:S01]  /*1cb0*/  P2R R18, PR, RZ, 0x1 ;  /* 0x00000001ff127803 */ /* 0x000fe20000000000 */
[----:B------:R-:W-:Y:S08]  /*1cc0*/  BRA `(.L_x_22281) ;  /* 0x00000008000c7947 */ /* 0x000ff00003800000 */
.L_x_22284:
        /* <DEDUP_REMOVED lines=12> */
.L_x_22287:
        /* <DEDUP_REMOVED lines=10> */
.L_x_22286:
[----:B------:R-:W2:Y:S02]  /*1e30*/  LDG.E.64 R4, desc[UR36][R4.64] ;  /* 0x0000002404047981 */ /* 0x000ea4000c1e1b00 */
[----:B--2---:R-:W0:Y:S02]  /*1e40*/  DSETP.NEU.AND P0, PT, R4, RZ, PT ;  /* 0x000000ff0400722a */ /* 0x004e240003f0d000 */
[----:B0-----:R-:W-:Y:S01]  /*1e50*/  P2R R18, PR, RZ, 0x1 ;  /* 0x00000001ff127803 */ /* 0x001fe20000000000 */
[----:B------:R-:W-:Y:S06]  /*1e60*/  BRA `(.L_x_22281) ;  /* 0x0000000400a47947 */ /* 0x000fec0003800000 */
.L_x_22276:
        /* <DEDUP_REMOVED lines=12> */
.L_x_22290:
        /* <DEDUP_REMOVED lines=9> */
.L_x_22289:
        /* <DEDUP_REMOVED lines=10> */
.L_x_22292:
        /* <DEDUP_REMOVED lines=12> */
.L_x_22291:
[----:B------:R-:W2:Y:S02]  /*2120*/  LDG.E.U16 R0, desc[UR36][R4.64] ;  /* 0x0000002404007981 */ /* 0x000ea4000c1e1500 */
[----:B--2---:R-:W-:-:S05]  /*2130*/  IMAD.U32 R0, R0, 0x10000, RZ ;  /* 0x0001000000007824 */ /* 0x004fca00078e00ff */
[----:B------:R-:W-:-:S04]  /*2140*/  FSETP.NEU.FTZ.AND P0, PT, R0, RZ, PT ;  /* 0x000000ff0000720b */ /* 0x000fc80003f1d000 */
[----:B------:R-:W-:Y:S01]  /*2150*/  P2R R18, PR, RZ, 0x1 ;  /* 0x00000001ff127803 */ /* 0x000fe20000000000 */
[----:B------:R-:W-:Y:S08]  /*2160*/  BRA `(.L_x_22281) ;  /* 0x0000000000e47947 */ /* 0x000ff00003800000 */
.L_x_22288:
        /* <DEDUP_REMOVED lines=12> */
.L_x_22295:
[----:B------:R-:W2:Y:S02]  /*2230*/  LDG.E.U8 R4, desc[UR36][R4.64] ;  /* 0x0000002404047981 */ /* 0x000ea4000c1e1100 */
[----:B--2---:R-:W-:-:S04]  /*2240*/  ISETP.NE.AND P0, PT, R4, RZ, PT ;  /* 0x000000ff0400720c */ /* 0x004fc80003f05270 */
[----:B------:R-:W-:Y:S01]  /*2250*/  P2R R18, PR, RZ, 0x1 ;  /* 0x00000001ff127803 */ /* 0x000fe20000000000 */
[----:B------:R-:W-:Y:S08]  /*2260*/  BRA `(.L_x_22281) ;  /* 0x0000000000a47947 */ /* 0x000ff00003800000 */
.L_x_22294:
[----:B------:R-:W2:Y:S02]  /*2270*/  LDG.E.U8 R4, desc[UR36][R4.64] ;  /* 0x0000002404047981 */ /* 0x000ea4000c1e1100 */
[----:B--2---:R-:W-:-:S04]  /*2280*/  ISETP.NE.AND P0, PT, R4, RZ, PT ;  /* 0x000000ff0400720c */ /* 0x004fc80003f05270 */
[----:B------:R-:W-:Y:S01]  /*2290*/  P2R R18, PR, RZ, 0x1 ;  /* 0x00000001ff127803 */ /* 0x000fe20000000000 */
[----:B------:R-:W-:Y:S08]  /*22a0*/  BRA `(.L_x_22281) ;  /* 0x0000000000947947 */ /* 0x000ff00003800000 */
.L_x_22293:
[----:B------:R-:W-:-:S09]  /*22b0*/  UISETP.NE.AND UP0, UPT, UR4, 0x1c, UPT ;  /* 0x0000001c0400788c */ /* 0x000fd2000bf05270 */
[----:B------:R-:W-:Y:S05]  /*22c0*/  BRA.U !UP0, `(.L_x_22296) ;  /* 0x0000000108807547 */ /* 0x000fea000b800000 */
[----:B------:R-:W-:-:S09]  /*22d0*/  UISETP.NE.AND UP0, UPT, UR4, 0x1d, UPT ;  /* 0x0000001d0400788c */ /* 0x000fd2000bf05270 */
[----:B------:R-:W-:Y:S05]  /*22e0*/  BRA.U !UP0, `(.L_x_22297) ;  /* 0x0000000108647547 */ /* 0x000fea000b800000 */
[----:B------:R-:W-:-:S09]  /*22f0*/  UISETP.NE.AND UP0, UPT, UR4, 0x2c, UPT ;  /* 0x0000002c0400788c */ /* 0x000fd2000bf05270 */
[----:B------:R-:W-:Y:S05]  /*2300*/  BRA.U !UP0, `(.L_x_22298) ;  /* 0x00000001084c7547 */ /* 0x000fea000b800000 */
.L_x_22280:
        /* <DEDUP_REMOVED lines=16> */
.L_x_22299:
[----:B------:R-:W-:-:S04]  /*2410*/  PLOP3.LUT P0, PT, PT, PT, PT, 0x8, 0x80 ;  /* 0x000000000080781c */ /* 0x000fc80003f0e170 */
[----:B------:R-:W-:Y:S01]  /*2420*/  P2R R18, PR, RZ, 0x1 ;  /* 0x00000001ff127803 */ /* 0x000fe20000000000 */
[----:B------:R-:W-:Y:S08]  /*2430*/  BRA `(.L_x_22281) ;  /* 0x0000000000307947 */ /* 0x000ff00003800000 */
.L_x_22298:
[----:B------:R-:W2:Y:S02]  /*2440*/  LDG.E.U8 R4, desc[UR36][R4.64] ;  /* 0x0000002404047981 */ /* 0x000ea4000c1e1100 */
[----:B--2---:R-:W-:-:S04]  /*2450*/  ISETP.NE.AND P0, PT, R4, RZ, PT ;  /* 0x000000ff0400720c */ /* 0x004fc80003f05270 */
[----:B------:R-:W-:Y:S01]  /*2460*/  P2R R18, PR, RZ, 0x1 ;  /* 0x00000001ff127803 */ /* 0x000fe20000000000 */
[----:B------:R-:W-:Y:S08]  /*2470*/  BRA `(.L_x_22281) ;  /* 0x0000000000207947 */ /* 0x000ff00003800000 */
.L_x_22297:
[----:B------:R-:W2:Y:S02]  /*2480*/  LDG.E.64 R4, desc[UR36][R4.64] ;  /* 0x0000002404047981 */ /* 0x000ea4000c1e1b00 */
[----:B--2---:R-:W-:-:S04]  /*2490*/  ISETP.NE.U32.AND P0, PT, R4, RZ, PT ;  /* 0x000000ff0400720c */ /* 0x004fc80003f05070 */
[----:B------:R-:W-:-:S04]  /*24a0*/  ISETP.NE.AND.EX P0, PT, R5, RZ, PT, P0 ;  /* 0x000000ff0500720c */ /* 0x000fc80003f05300 */
[----:B------:R-:W-:Y:S01]  /*24b0*/  P2R R18, PR, RZ, 0x1 ;  /* 0x00000001ff127803 */ /* 0x000fe20000000000 */
[----:B------:R-:W-:Y:S08]  /*24c0*/  BRA `(.L_x_22281) ;  /* 0x00000000000c7947 */ /* 0x000ff00003800000 */
.L_x_22296:
[----:B------:R-:W2:Y:S02]  /*24d0*/  LDG.E R4, desc[UR36][R4.64] ;  /* 0x0000002404047981 */ /* 0x000ea4000c1e1900 */
[----:B--2---:R-:W-:-:S04]  /*24e0*/  ISETP.NE.AND P0, PT, R4, RZ, PT ;  /* 0x000000ff0400720c */ /* 0x004fc80003f05270 */
[----:B------:R-:W-:-:S09]  /*24f0*/  P2R R18, PR, RZ, 0x1 ;  /* 0x00000001ff127803 */ /* 0x000fd20000000000 */
.L_x_22281:
[----:B------:R-:W-:Y:S05]  /*2500*/  BSYNC.RECONVERGENT B6 ;  /* 0x0000000000067941 */ /* 0x000fea0003800200 */
.L_x_22275:
[----:B------:R-:W-:-:S07]  /*2510*/  VIADD R24, R16, 0x80 ;  /* 0x0000008010187836 */ /* 0x000fce0000000000 */
.L_x_22224:
[----:B------:R-:W-:Y:S05]  /*2520*/  BSYNC.RECONVERGENT B7 ;  /* 0x0000000000077941 */ /* 0x000fea0003800200 */
.L_x_22223:
[----:B------:R-:W-:Y:S01]  /*2530*/  ISETP.GE.AND P0, PT, R24, R25, PT ;  /* 0x000000191800720c */ /* 0x000fe20003f06270 */
[----:B------:R-:W-:Y:S01]  /*2540*/  BSSY.RECONVERGENT B7, `(.L_x_22300) ;  /* 0x0000247000077945 */ /* 0x000fe20003800200 */
[----:B------:R-:W-:Y:S02]  /*2550*/  PLOP3.LUT P3, PT, PT, PT, PT, 0x8, 0x80 ;  /* 0x000000000080781c */ /* 0x000fe40003f6e170 */
[----:B------:R-:W-:Y:S02]  /*2560*/  PLOP3.LUT P2, PT, PT, PT, PT, 0x8, 0x80 ;  /* 0x000000000080781c */ /* 0x000fe40003f4e170 */
[----:B------:R-:W-:Y:S02]  /*2570*/  PLOP3.LUT P1, PT, PT, PT, PT, 0x8, 0x80 ;  /* 0x000000000080781c */ /* 0x000fe40003f2e170 */
[----:B------:R-:W-:Y:S02]  /*2580*/  P2R R19, PR, RZ, 0x8 ;  /* 0x00000008ff137803 */ /* 0x000fe40000000000 */
[----:B------:R-:W-:-:S02]  /*2590*/  P2R R26, PR, RZ, 0x2 ;  /* 0x00000002ff1a7803 */ /* 0x000fc40000000000 */
[----:B------:R-:W-:Y:S01]  /*25a0*/  P2R R23, PR, RZ, 0x4 ;  /* 0x00000004ff177803 */ /* 0x000fe20000000000 */
[----:B------:R-:W-:Y:S06]  /*25b0*/  @P0 BRA `(.L_x_22301) ;  /* 0x0000002000fc0947 */ /* 0x000fec0003800000 */
        /* <DEDUP_REMOVED lines=22> */
.L_x_22306:
[----:B------:R-:W2:Y:S02]  /*2720*/  LDG.E.U8 R4, desc[UR36][R4.64] ;  /* 0x0000002404047981 */ /* 0x000ea4000c1e1100 */
[----:B--2---:R-:W-:-:S04]  /*2730*/  ISETP.NE.AND P0, PT, R4, RZ, PT ;  /* 0x000000ff0400720c */ /* 0x004fc80003f05270 */
[----:B------:R-:W-:Y:S01]  /*2740*/  P2R R19, PR, RZ, 0x1 ;  /* 0x00000001ff137803 */ /* 0x000fe20000000000 */
[----:B------:R-:W-:Y:S08]  /*2750*/  BRA `(.L_x_22308) ;  /* 0x0000000800947947 */ /* 0x000ff00003800000 */
.L_x_22305:
        /* <DEDUP_REMOVED lines=11> */
.L_x_22310:
[----:B------:R-:W2:Y:S02]  /*2810*/  LDG.E R4, desc[UR36][R4.64] ;  /* 0x0000002404047981 */ /* 0x000ea4000c1e1900 */
[----:B--2---:R-:W-:-:S04]  /*2820*/  ISETP.NE.AND P0, PT, R4, RZ, PT ;  /* 0x000000ff0400720c */ /* 0x004fc80003f05270 */
[----:B------:R-:W-:Y:S01]  /*2830*/  P2R R19, PR, RZ, 0x1 ;  /* 0x00000001ff137803 */ /* 0x000fe20000000000 */
[----:B------:R-:W-:Y:S08]  /*2840*/  BRA `(.L_x_22308) ;  /* 0x0000000800587947 */ /* 0x000ff00003800000 */
.L_x_22309:
[----:B------:R-:W2:Y:S02]  /*2850*/  LDG.E.U16 R4, desc[UR36][R4.64] ;  /* 0x0000002404047981 */ /* 0x000ea4000c1e1500 */
[----:B--2---:R-:W-:-:S04]  /*2860*/  ISETP.NE.AND P0, PT, R4, RZ, PT ;  /* 0x000000ff0400720c */ /* 0x004fc80003f05270 */
[----:B------:R-:W-:Y:S01]  /*2870*/  P2R R19, PR, RZ, 0x1 ;  /* 0x00000001ff137803 */ /* 0x000fe20000000000 */
[----:B------:R-:W-:Y:S08]  /*2880*/  BRA `(.L_x_22308) ;  /* 0x0000000800487947 */ /* 0x000ff00003800000 */
.L_x_22304:
        /* <DEDUP_REMOVED lines=10> */
.L_x_22312:
[----:B------:R-:W2:Y:S02]  /*2930*/  LDG.E.U16 R0, desc[UR36][R4.64] ;  /* 0x0000002404007981 */ /* 0x000ea4000c1e1500 */
[----:B--2---:R-:W-:-:S05]  /*2940*/  HADD2.F32 R0, -RZ, R0.H0_H0 ;  /* 0x20000000ff007230 */ /* 0x004fca0000004100 */
[----:B------:R-:W-:-:S04]  /*2950*/  FSETP.NEU.FTZ.AND P0, PT, R0, RZ, PT ;  /* 0x000000ff0000720b */ /* 0x000fc80003f1d000 */
[----:B------:R-:W-:Y:S01]  /*2960*/  P2R R19, PR, RZ, 0x1 ;  /* 0x00000001ff137803 */ /* 0x000fe20000000000 */
[----:B------:R-:W-:Y:S08]  /*2970*/  BRA `(.L_x_22308) ;  /* 0x00000008000c7947 */ /* 0x000ff00003800000 */
.L_x_22311:
        /* <DEDUP_REMOVED lines=12> */
.L_x_22314:
        /* <DEDUP_REMOVED lines=10> */
.L_x_22313:
[----:B------:R-:W2:Y:S02]  /*2ae0*/  LDG.E.64 R4, desc[UR36][R4.64] ;  /* 0x0000002404047981 */ /* 0x000ea4000c1e1b00 */
[----:B--2---:R-:W0:Y:S02]  /*2af0*/  DSETP.NEU.AND P0, PT, R4, RZ, PT ;  /* 0x000000ff0400722a */ /* 0x004e240003f0d000 */
[----:B0-----:R-:W-:Y:S01]  /*2b00*/  P2R R19, PR, RZ, 0x1 ;  /* 0x00000001ff137803 */ /* 0x001fe20000000000 */
[----:B------:R-:W-:Y:S06]  /*2b10*/  BRA `(.L_x_22308) ;  /* 0x0000000400a47947 */ /* 0x000fec0003800000 */
.L_x_22303:
        /* <DEDUP_REMOVED lines=12> */
.L_x_22317:
        /* <DEDUP_REMOVED lines=9> */
.L_x_22316:
        /* <DEDUP_REMOVED lines=10> */
.L_x_22319:
        /* <DEDUP_REMOVED lines=12> */
.L_x_22318:
[----:B------:R-:W2:Y:S02]  /*2dd0*/  LDG.E.U16 R0, desc[UR36][R4.64] ;  /* 0x0000002404007981 */ /* 0x000ea4000c1e1500 */
[----:B--2---:R-:W-:-:S05]  /*2de0*/  IMAD.U32 R0, R0, 0x10000, RZ ;  /* 0x0001000000007824 */ /* 0x004fca00078e00ff */
[----:B------:R-:W-:-:S04]  /*2df0*/  FSETP.NEU.FTZ.AND P0, PT, R0, RZ, PT ;  /* 0x000000ff0000720b */ /* 0x000fc80003f1d000 */
[----:B------:R-:W-:Y:S01]  /*2e00*/  P2R R19, PR, RZ, 0x1 ;  /* 0x00000001ff137803 */ /* 0x000fe20000000000 */
[----:B------:R-:W-:Y:S08]  /*2e10*/  BRA `(.L_x_22308) ;  /* 0x0000000000e47947 */ /* 0x000ff00003800000 */
.L_x_22315:
        /* <DEDUP_REMOVED lines=12> */
.L_x_22322:
[----:B------:R-:W2:Y:S02]  /*2ee0*/  LDG.E.U8 R4, desc[UR36][R4.64] ;  /* 0x0000002404047981 */ /* 0x000ea4000c1e1100 */
[----:B--2---:R-:W-:-:S04]  /*2ef0*/  ISETP.NE.AND P0, PT, R4, RZ, PT ;  /* 0x000000ff0400720c */ /* 0x004fc80003f05270 */
[----:B------:R-:W-:Y:S01]  /*2f00*/  P2R R19, PR, RZ, 0x1 ;  /* 0x00000001ff137803 */ /* 0x000fe20000000000 */
[----:B------:R-:W-:Y:S08]  /*2f10*/  BRA `(.L_x_22308) ;  /* 0x0000000000a47947 */ /* 0x000ff00003800000 */
.L_x_22321:
[----:B------:R-:W2:Y:S02]  /*2f20*/  LDG.E.U8 R4, desc[UR36][R4.64] ;  /* 0x0000002404047981 */ /* 0x000ea4000c1e1100 */
[----:B--2---:R-:W-:-:S04]  /*2f30*/  ISETP.NE.AND P0, PT, R4, RZ, PT ;  /* 0x000000ff0400720c */ /* 0x004fc80003f05270 */
[----:B------:R-:W-:Y:S01]  /*2f40*/  P2R R19, PR, RZ, 0x1 ;  /* 0x00000001ff137803 */ /* 0x000fe20000000000 */
[----:B------:R-:W-:Y:S08]  /*2f50*/  BRA `(.L_x_22308) ;  /* 0x0000000000947947 */ /* 0x000ff00003800000 */
.L_x_22320:
        /* <DEDUP_REMOVED lines=10> */
.L_x_22307:
        /* <DEDUP_REMOVED lines=16> */
.L_x_22325:
[----:B------:R-:W-:-:S04]  /*3100*/  PLOP3.LUT P0, PT, PT, PT, PT, 0x8, 0x80 ;  /* 0x000000000080781c */ /* 0x000fc80003f0e170 */
[----:B------:R-:W-:Y:S01]  /*3110*/  P2R R19, PR, RZ, 0x1 ;  /* 0x00000001ff137803 */ /* 0x000fe20000000000 */
[----:B------:R-:W-:Y:S08]  /*3120*/  BRA `(.L_x_22308) ;  /* 0x0000000000207947 */ /* 0x000ff00003800000 */
.L_x_22324:
[----:B------:R-:W2:Y:S02]  /*3130*/  LDG.E.64 R4, desc[UR36][R4.64] ;  /* 0x0000002404047981 */ /* 0x000ea4000c1e1b00 */
[----:B--2---:R-:W-:-:S04]  /*3140*/  ISETP.NE.U32.AND P0, PT, R4, RZ, PT ;  /* 0x000000ff0400720c */ /* 0x004fc80003f05070 */
[----:B------:R-:W-:-:S04]  /*3150*/  ISETP.NE.AND.EX P0, PT, R5, RZ, PT, P0 ;  /* 0x000000ff0500720c */ /* 0x000fc80003f05300 */
[----:B------:R-:W-:Y:S01]  /*3160*/  P2R R19, PR, RZ, 0x1 ;  /* 0x00000001ff137803 */ /* 0x000fe20000000000 */
[----:B------:R-:W-:Y:S08]  /*3170*/  BRA `(.L_x_22308) ;  /* 0x00000000000c7947 */ /* 0x000ff00003800000 */
.L_x_22323:
[----:B------:R-:W2:Y:S02]  /*3180*/  LDG.E R4, desc[UR36][R4.64] ;  /* 0x0000002404047981 */ /* 0x000ea4000c1e1900 */
[----:B--2---:R-:W-:-:S04]  /*3190*/  ISETP.NE.AND P0, PT, R4, RZ, PT ;  /* 0x000000ff0400720c */ /* 0x004fc80003f05270 */
[----:B------:R-:W-:-:S09]  /*31a0*/  P2R R19, PR, RZ, 0x1 ;  /* 0x00000001ff137803 */ /* 0x000fd20000000000 */
.L_x_22308:
[----:B------:R-:W-:Y:S05]  /*31b0*/  BSYNC.RECONVERGENT B6 ;  /* 0x0000000000067941 */ /* 0x000fea0003800200 */
.L_x_22302:
        /* <DEDUP_REMOVED lines=21> */
.L_x_22330:
[----:B------:R-:W2:Y:S02]  /*3310*/  LDG.E.U8 R4, desc[UR36][R4.64] ;  /* 0x0000002404047981 */ /* 0x000ea4000c1e1100 */
[----:B--2---:R-:W-:-:S04]  /*3320*/  ISETP.NE.AND P0, PT, R4, RZ, PT ;  /* 0x000000ff0400720c */ /* 0x004fc80003f05270 */
[----:B------:R-:W-:Y:S01]  /*3330*/  P2R R23, PR, RZ, 0x1 ;  /* 0x00000001ff177803 */ /* 0x000fe20000000000 */
[----:B------:R-:W-:Y:S08]  /*3340*/  BRA `(.L_x_22332) ;  /* 0x0000000800947947 */ /* 0x000ff00003800000 */
.L_x_22329:
        /* <DEDUP_REMOVED lines=11> */
.L_x_22334:
[----:B------:R-:W2:Y:S02]  /*3400*/  LDG.E R4, desc[UR36][R4.64] ;  /* 0x0000002404047981 */ /* 0x000ea4000c1e1900 */
[----:B--2---:R-:W-:-:S04]  /*3410*/  ISETP.NE.AND P0, PT, R4, RZ, PT ;  /* 0x000000ff0400720c */ /* 0x004fc80003f05270 */
[----:B------:R-:W-:Y:S01]  /*3420*/  P2R R23, PR, RZ, 0x1 ;  /* 0x00000001ff177803 */ /* 0x000fe20000000000 */
[----:B------:R-:W-:Y:S08]  /*3430*/  BRA `(.L_x_22332) ;  /* 0x0000000800587947 */ /* 0x000ff00003800000 */
.L_x_22333:
[----:B------:R-:W2:Y:S02]  /*3440*/  LDG.E.U16 R4, desc[UR36][R4.64] ;  /* 0x0000002404047981 */ /* 0x000ea4000c1e1500 */
[----:B--2---:R-:W-:-:S04]  /*3450*/  ISETP.NE.AND P0, PT, R4, RZ, PT ;  /* 0x000000ff0400720c */ /* 0x004fc80003f05270 */
[----:B------:R-:W-:Y:S01]  /*3460*/  P2R R23, PR, RZ, 0x1 ;  /* 0x00000001ff177803 */ /* 0x000fe20000000000 */
[----:B------:R-:W-:Y:S08]  /*3470*/  BRA `(.L_x_22332) ;  /* 0x0000000800487947 */ /* 0x000ff00003800000 */
.L_x_22328:
        /* <DEDUP_REMOVED lines=10> */
.L_x_22336:
[----:B------:R-:W2:Y:S02]  /*3520*/  LDG.E.U16 R0, desc[UR36][R4.64] ;  /* 0x0000002404007981 */ /* 0x000ea4000c1e1500 */
[----:B--2---:R-:W-:-:S05]  /*3530*/  HADD2.F32 R0, -RZ, R0.H0_H0 ;  /* 0x20000000ff007230 */ /* 0x004fca0000004100 */
[----:B------:R-:W-:-:S04]  /*3540*/  FSETP.NEU.FTZ.AND P0, PT, R0, RZ, PT ;  /* 0x000000ff0000720b */ /* 0x000fc80003f1d000 */
[----:B------:R-:W-:Y:S01]  /*3550*/  P2R R23, PR, RZ, 0x1 ;  /* 0x00000001ff177803 */ /* 0x000fe20000000000 */
[----:B------:R-:W-:Y:S08]  /*3560*/  BRA `(.L_x_22332) ;  /* 0x00000008000c7947 */ /* 0x000ff00003800000 */
.L_x_22335:
        /* <DEDUP_REMOVED lines=12> */
.L_x_22338:
        /* <DEDUP_REMOVED lines=10> */
.L_x_22337:
[----:B------:R-:W2:Y:S02]  /*36d0*/  LDG.E.64 R4, desc[UR36][R4.64] ;  /* 0x0000002404047981 */ /* 0x000ea4000c1e1b00 */
[----:B--2---:R-:W0:Y:S02]  /*36e0*/  DSETP.NEU.AND P0, PT, R4, RZ, PT ;  /* 0x000000ff0400722a */ /* 0x004e240003f0d000 */
[----:B0-----:R-:W-:Y:S01]  /*36f0*/  P2R R23, PR, RZ, 0x1 ;  /* 0x00000001ff177803 */ /* 0x001fe20000000000 */
[----:B------:R-:W-:Y:S06]  /*3700*/  BRA `(.L_x_22332) ;  /* 0x0000000400a47947 */ /* 0x000fec0003800000 */
.L_x_22327:
        /* <DEDUP_REMOVED lines=12> */
.L_x_22341:
        /* <DEDUP_REMOVED lines=9> */
.L_x_22340:
        /* <DEDUP_REMOVED lines=10> */
.L_x_22343:
        /* <DEDUP_REMOVED lines=12> */
.L_x_22342:
[----:B------:R-:W2:Y:S02]  /*39c0*/  LDG.E.U16 R0, desc[UR36][R4.64] ;  /* 0x0000002404007981 */ /* 0x000ea4000c1e1500 */
[----:B--2---:R-:W-:-:S05]  /*39d0*/  IMAD.U32 R0, R0, 0x10000, RZ ;  /* 0x0001000000007824 */ /* 0x004fca00078e00ff */
[----:B------:R-:W-:-:S04]  /*39e0*/  FSETP.NEU.FTZ.AND P0, PT, R0, RZ, PT ;  /* 0x000000ff0000720b */ /* 0x000fc80003f1d000 */
[----:B------:R-:W-:Y:S01]  /*39f0*/  P2R R23, PR, RZ, 0x1 ;  /* 0x00000001ff177803 */ /* 0x000fe20000000000 */
[----:B------:R-:W-:Y:S08]  /*3a00*/  BRA `(.L_x_22332) ;  /* 0x0000000000e47947 */ /* 0x000ff00003800000 */
.L_x_22339:
        /* <DEDUP_REMOVED lines=12> */
.L_x_22346:
[----:B------:R-:W2:Y:S02]  /*3ad0*/  LDG.E.U8 R4, desc[UR36][R4.64] ;  /* 0x0000002404047981 */ /* 0x000ea4000c1e1100 */
[----:B--2---:R-:W-:-:S04]  /*3ae0*/  ISETP.NE.AND P0, PT, R4, RZ, PT ;  /* 0x000000ff0400720c */ /* 0x004fc80003f05270 */
[----:B------:R-:W-:Y:S01]  /*3af0*/  P2R R23, PR, RZ, 0x1 ;  /* 0x00000001ff177803 */ /* 0x000fe20000000000 */
[----:B------:R-:W-:Y:S08]  /*3b00*/  BRA `(.L_x_22332) ;  /* 0x0000000000a47947 */ /* 0x000ff00003800000 */
.L_x_22345:
[----:B------:R-:W2:Y:S02]  /*3b10*/  LDG.E.U8 R4, desc[UR36][R4.64] ;  /* 0x0000002404047981 */ /* 0x000ea4000c1e1100 */
[----:B--2---:R-:W-:-:S04]  /*3b20*/  ISETP.NE.AND P0, PT, R4, RZ, PT ;  /* 0x000000ff0400720c */ /* 0x004fc80003f05270 */
[----:B------:R-:W-:Y:S01]  /*3b30*/  P2R R23, PR, RZ, 0x1 ;  /* 0x00000001ff177803 */ /* 0x000fe20000000000 */
[----:B------:R-:W-:Y:S08]  /*3b40*/  BRA `(.L_x_22332) ;  /* 0x0000000000947947 */ /* 0x000ff00003800000 */
.L_x_22344:
        /* <DEDUP_REMOVED lines=10> */
.L_x_22331:
        /* <DEDUP_REMOVED lines=16> */
.L_x_22349:
[----:B------:R-:W-:-:S04]  /*3cf0*/  PLOP3.LUT P0, PT, PT, PT, PT, 0x8, 0x80 ;  /* 0x000000000080781c */ /* 0x000fc80003f0e170 */
[----:B------:R-:W-:Y:S01]  /*3d00*/  P2R R23, PR, RZ, 0x1 ;  /* 0x00000001ff177803 */ /* 0x000fe20000000000 */
[----:B------:R-:W-:Y:S08]  /*3d10*/  BRA `(.L_x_22332) ;  /* 0x0000000000207947 */ /* 0x000ff00003800000 */
.L_x_22348:
[----:B------:R-:W2:Y:S02]  /*3d20*/  LDG.E.64 R4, desc[UR36][R4.64] ;  /* 0x0000002404047981 */ /* 0x000ea4000c1e1b00 */
[----:B--2---:R-:W-:-:S04]  /*3d30*/  ISETP.NE.U32.AND P0, PT, R4, RZ, PT ;  /* 0x000000ff0400720c */ /* 0x004fc80003f05070 */
[----:B------:R-:W-:-:S04]  /*3d40*/  ISETP.NE.AND.EX P0, PT, R5, RZ, PT, P0 ;  /* 0x000000ff0500720c */ /* 0x000fc80003f05300 */
[----:B------:R-:W-:Y:S01]  /*3d50*/  P2R R23, PR, RZ, 0x1 ;  /* 0x00000001ff177803 */ /* 0x000fe20000000000 */
[----:B------:R-:W-:Y:S08]  /*3d60*/  BRA `(.L_x_22332) ;  /* 0x00000000000c7947 */ /* 0x000ff00003800000 */
.L_x_22347:
[----:B------:R-:W2:Y:S02]  /*3d70*/  LDG.E R4, desc[UR36][R4.64] ;  /* 0x0000002404047981 */ /* 0x000ea4000c1e1900 */
[----:B--2---:R-:W-:-:S04]  /*3d80*/  ISETP.NE.AND P0, PT, R4, RZ, PT ;  /* 0x000000ff0400720c */ /* 0x004fc80003f05270 */
[----:B------:R-:W-:-:S09]  /*3d90*/  P2R R23, PR, RZ, 0x1 ;  /* 0x00000001ff177803 */ /* 0x000fd20000000000 */
.L_x_22332:
[----:B------:R-:W-:Y:S05]  /*3da0*/  BSYNC.RECONVERGENT B6 ;  /* 0x0000000000067941 */ /* 0x000fea0003800200 */
.L_x_22326:
        /* <DEDUP_REMOVED lines=21> */
.L_x_22354:
[----:B------:R-:W2:Y:S02]  /*3f00*/  LDG.E.U8 R4, desc[UR36][R4.64] ;  /* 0x0000002404047981 */ /* 0x000ea4000c1e1100 */
[----:B--2---:R-:W-:-:S04]  /*3f10*/  ISETP.NE.AND P0, PT, R4, RZ, PT ;  /* 0x000000ff0400720c */ /* 0x004fc80003f05270 */
[----:B------:R-:W-:Y:S01]  /*3f20*/  P2R R26, PR, RZ, 0x1 ;  /* 0x00000001ff1a7803 */ /* 0x000fe20000000000 */
[----:B------:R-:W-:Y:S08]  /*3f30*/  BRA `(.L_x_22356) ;  /* 0x0000000800947947 */ /* 0x000ff00003800000 */
.L_x_22353:
        /* <DEDUP_REMOVED lines=11> */
.L_x_22358:
[----:B------:R-:W2:Y:S02]  /*3ff0*/  LDG.E R4, desc[UR36][R4.64] ;  /* 0x0000002404047981 */ /* 0x000ea4000c1e1900 */
[----:B--2---:R-:W-:-:S04]  /*4000*/  ISETP.NE.AND P0, PT, R4, RZ, PT ;  /* 0x000000ff0400720c */ /* 0x004fc80003f05270 */
[----:B------:R-:W-:Y:S01]  /*4010*/  P2R R26, PR, RZ, 0x1 ;  /* 0x00000001ff1a7803 */ /* 0x000fe20000000000 */
[----:B------:R-:W-:Y:S08]  /*4020*/  BRA `(.L_x_22356) ;  /* 0x0000000800587947 */ /* 0x000ff00003800000 */
.L_x_22357:
[----:B------:R-:W2:Y:S02]  /*4030*/  LDG.E.U16 R4, desc[UR36][R4.64] ;  /* 0x0000002404047981 */ /* 0x000ea4000c1e1500 */
[----:B--2---:R-:W-:-:S04]  /*4040*/  ISETP.NE.AND P0, PT, R4, RZ, PT ;  /* 0x000000ff0400720c */ /* 0x004fc80003f05270 */
[----:B------:R-:W-:Y:S01]  /*4050*/  P2R R26, PR, RZ, 0x1 ;  /* 0x00000001ff1a7803 */ /* 0x000fe20000000000 */
[----:B------:R-:W-:Y:S08]  /*4060*/  BRA `(.L_x_22356) ;  /* 0x0000000800487947 */ /* 0x000ff00003800000 */
.L_x_22352:
        /* <DEDUP_REMOVED lines=10> */
.L_x_22360:
[----:B------:R-:W2:Y:S02]  /*4110*/  LDG.E.U16 R0, desc[UR36][R4.64] ;  /* 0x0000002404007981 */ /* 0x000ea4000c1e1500 */
[----:B--2---:R-:W-:-:S05]  /*4120*/  HADD2.F32 R0, -RZ, R0.H0_H0 ;  /* 0x20000000ff007230 */ /* 0x004fca0000004100 */
[----:B------:R-:W-:-:S04]  /*4130*/  FSETP.NEU.FTZ.AND P0, PT, R0, RZ, PT ;  /* 0x000000ff0000720b */ /* 0x000fc80003f1d000 */
[----:B------:R-:W-:Y:S01]  /*4140*/  P2R R26, PR, RZ, 0x1 ;  /* 0x00000001ff1a7803 */ /* 0x000fe20000000000 */
[----:B------:R-:W-:Y:S08]  /*4150*/  BRA `(.L_x_22356) ;  /* 0x00000008000c7947 */ /* 0x000ff00003800000 */
.L_x_22359:
        /* <DEDUP_REMOVED lines=12> */
.L_x_22362:
        /* <DEDUP_REMOVED lines=10> */
.L_x_22361:
[----:B------:R-:W2:Y:S02]  /*42c0*/  LDG.E.64 R4, desc[UR36][R4.64] ;  /* 0x0000002404047981 */ /* 0x000ea4000c1e1b00 */
[----:B--2---:R-:W0:Y:S02]  /*42d0*/  DSETP.NEU.AND P0, PT, R4, RZ, PT ;  /* 0x000000ff0400722a */ /* 0x004e240003f0d000 */
[----:B0-----:R-:W-:Y:S01]  /*42e0*/  P2R R26, PR, RZ, 0x1 ;  /* 0x00000001ff1a7803 */ /* 0x001fe20000000000 */
[----:B------:R-:W-:Y:S06]  /*42f0*/  BRA `(.L_x_22356) ;  /* 0x0000000400a47947 */ /* 0x000fec0003800000 */
.L_x_22351:
        /* <DEDUP_REMOVED lines=12> */
.L_x_22365:
        /* <DEDUP_REMOVED lines=9> */
.L_x_22364:
        /* <DEDUP_REMOVED lines=10> */
.L_x_22367:
        /* <DEDUP_REMOVED lines=12> */
.L_x_22366:
[----:B------:R-:W2:Y:S02]  /*45b0*/  LDG.E.U16 R0, desc[UR36][R4.64] ;  /* 0x0000002404007981 */ /* 0x000ea4000c1e1500 */
[----:B--2---:R-:W-:-:S05]  /*45c0*/  IMAD.U32 R0, R0, 0x10000, RZ ;  /* 0x0001000000007824 */ /* 0x004fca00078e00ff */
[----:B------:R-:W-:-:S04]  /*45d0*/  FSETP.NEU.FTZ.AND P0, PT, R0, RZ, PT ;  /* 0x000000ff0000720b */ /* 0x000fc80003f1d000 */
[----:B------:R-:W-:Y:S01]  /*45e0*/  P2R R26, PR, RZ, 0x1 ;  /* 0x00000001ff1a7803 */ /* 0x000fe20000000000 */
[----:B------:R-:W-:Y:S08]  /*45f0*/  BRA `(.L_x_22356) ;  /* 0x0000000000e47947 */ /* 0x000ff00003800000 */
.L_x_22363:
        /* <DEDUP_REMOVED lines=12> */
.L_x_22370:
[----:B------:R-:W2:Y:S02]  /*46c0*/  LDG.E.U8 R4, desc[UR36][R4.64] ;  /* 0x0000002404047981 */ /* 0x000ea4000c1e1100 */
[----:B--2---:R-:W-:-:S04]  /*46d0*/  ISETP.NE.AND P0, PT, R4, RZ, PT ;  /* 0x000000ff0400720c */ /* 0x004fc80003f05270 */
[----:B------:R-:W-:Y:S01]  /*46e0*/  P2R R26, PR, RZ, 0x1 ;  /* 0x00000001ff1a7803 */ /* 0x000fe20000000000 */
[----:B------:R-:W-:Y:S08]  /*46f0*/  BRA `(.L_x_22356) ;  /* 0x0000000000a47947 */ /* 0x000ff00003800000 */
.L_x_22369:
[----:B------:R-:W2:Y:S02]  /*4700*/  LDG.E.U8 R4, desc[UR36][R4.64] ;  /* 0x0000002404047981 */ /* 0x000ea4000c1e1100 */
[----:B--2---:R-:W-:-:S04]  /*4710*/  ISETP.NE.AND P0, PT, R4, RZ, PT ;  /* 0x000000ff0400720c */ /* 0x004fc80003f05270 */
[----:B------:R-:W-:Y:S01]  /*4720*/  P2R R26, PR, RZ, 0x1 ;  /* 0x00000001ff1a7803 */ /* 0x000fe20000000000 */
[----:B------:R-:W-:Y:S08]  /*4730*/  BRA `(.L_x_22356) ;  /* 0x0000000000947947 */ /* 0x000ff00003800000 */
.L_x_22368:
        /* <DEDUP_REMOVED lines=10> */
.L_x_22355:
        /* <DEDUP_REMOVED lines=16> */
.L_x_22373:
[----:B------:R-:W-:-:S04]  /*48e0*/  PLOP3.LUT P0, PT, PT, PT, PT, 0x8, 0x80 ;  /* 0x000000000080781c */ /* 0x000fc80003f0e170 */
[----:B------:R-:W-:Y:S01]  /*48f0*/  P2R R26, PR, RZ, 0x1 ;  /* 0x00000001ff1a7803 */ /* 0x000fe20000000000 */
[----:B------:R-:W-:Y:S08]  /*4900*/  BRA `(.L_x_22356) ;  /* 0x0000000000207947 */ /* 0x000ff00003800000 */
.L_x_22372:
[----:B------:R-:W2:Y:S02]  /*4910*/  LDG.E.64 R4, desc[UR36][R4.64] ;  /* 0x0000002404047981 */ /* 0x000ea4000c1e1b00 */
[----:B--2---:R-:W-:-:S04]  /*4920*/  ISETP.NE.U32.AND P0, PT, R4, RZ, PT ;  /* 0x000000ff0400720c */ /* 0x004fc80003f05070 */
[----:B------:R-:W-:-:S04]  /*4930*/  ISETP.NE.AND.EX P0, PT, R5, RZ, PT, P0 ;  /* 0x000000ff0500720c */ /* 0x000fc80003f05300 */
[----:B------:R-:W-:Y:S01]  /*4940*/  P2R R26, PR, RZ, 0x1 ;  /* 0x00000001ff1a7803 */ /* 0x000fe20000000000 */
[----:B------:R-:W-:Y:S08]  /*4950*/  BRA `(.L_x_22356) ;  /* 0x00000000000c7947 */ /* 0x000ff00003800000 */
.L_x_22371:
[----:B------:R-:W2:Y:S02]  /*4960*/  LDG.E R4, desc[UR36][R4.64] ;  /* 0x0000002404047981 */ /* 0x000ea4000c1e1900 */
[----:B--2---:R-:W-:-:S04]  /*4970*/  ISETP.NE.AND P0, PT, R4, RZ, PT ;  /* 0x000000ff0400720c */ /* 0x004fc80003f05270 */
[----:B------:R-:W-:-:S09]  /*4980*/  P2R R26, PR, RZ, 0x1 ;  /* 0x00000001ff1a7803 */ /* 0x000fd20000000000 */
.L_x_22356:
[----:B------:R-:W-:Y:S05]  /*4990*/  BSYNC.RECONVERGENT B6 ;  /* 0x0000000000067941 */ /* 0x000fea0003800200 */
.L_x_22350:
[----:B------:R-:W-:-:S07]  /*49a0*/  VIADD R24, R24, 0x80 ;  /* 0x0000008018187836 */ /* 0x000fce0000000000 */
.L_x_22301:
[----:B------:R-:W-:Y:S05]  /*49b0*/  BSYNC.RECONVERGENT B7 ;  /* 0x0000000000077941 */ /* 0x000fea0003800200 */
.L_x_22300:
        /* <DEDUP_REMOVED lines=31> */
.L_x_22380:
[----:B------:R-:W2:Y:S02]  /*4bb0*/  LDG.E.U8 R4, desc[UR36][R4.64] ;  /* 0x0000002404047981 */ /* 0x000ea4000c1e1100 */
[----:B--2---:R-:W-:-:S04]  /*4bc0*/  ISETP.NE.AND P0, PT, R4, RZ, PT ;  /* 0x000000ff0400720c */ /* 0x004fc80003f05270 */
[----:B------:R-:W-:Y:S01]  /*4bd0*/  P2R R27, PR, RZ, 0x1 ;  /* 0x00000001ff1b7803 */ /* 0x000fe20000000000 */
[----:B------:R-:W-:Y:S08]  /*4be0*/  BRA `(.L_x_22382) ;  /* 0x0000000800947947 */ /* 0x000ff00003800000 */
.L_x_22379:
        /* <DEDUP_REMOVED lines=11> */
.L_x_22384:
[----:B------:R-:W2:Y:S02]  /*4ca0*/  LDG.E R4, desc[UR36][R4.64] ;  /* 0x0000002404047981 */ /* 0x000ea4000c1e1900 */
[----:B--2---:R-:W-:-:S04]  /*4cb0*/  ISETP.NE.AND P0, PT, R4, RZ, PT ;  /* 0x000000ff0400720c */ /* 0x004fc80003f05270 */
[----:B------:R-:W-:Y:S01]  /*4cc0*/  P2R R27, PR, RZ, 0x1 ;  /* 0x00000001ff1b7803 */ /* 0x000fe20000000000 */
[----:B------:R-:W-:Y:S08]  /*4cd0*/  BRA `(.L_x_22382) ;  /* 0x0000000800587947 */ /* 0x000ff00003800000 */
.L_x_22383:
[----:B------:R-:W2:Y:S02]  /*4ce0*/  LDG.E.U16 R4, desc[UR36][R4.64] ;  /* 0x0000002404047981 */ /* 0x000ea4000c1e1500 */
[----:B--2---:R-:W-:-:S04]  /*4cf0*/  ISETP.NE.AND P0, PT, R4, RZ, PT ;  /* 0x000000ff0400720c */ /* 0x004fc80003f05270 */
[----:B------:R-:W-:Y:S01]  /*4d00*/  P2R R27, PR, RZ, 0x1 ;  /* 0x00000001ff1b7803 */ /* 0x000fe20000000000 */
[----:B------:R-:W-:Y:S08]  /*4d10*/  BRA `(.L_x_22382) ;  /* 0x0000000800487947 */ /* 0x000ff00003800000 */
.L_x_22378:
        /* <DEDUP_REMOVED lines=10> */
.L_x_22386:
[----:B------:R-:W2:Y:S02]  /*4dc0*/  LDG.E.U16 R0, desc[UR36][R4.64] ;  /* 0x0000002404007981 */ /* 0x000ea4000c1e1500 */
[----:B--2---:R-:W-:-:S05]  /*4dd0*/  HADD2.F32 R0, -RZ, R0.H0_H0 ;  /* 0x20000000ff007230 */ /* 0x004fca0000004100 */
[----:B------:R-:W-:-:S04]  /*4de0*/  FSETP.NEU.FTZ.AND P0, PT, R0, RZ, PT ;  /* 0x000000ff0000720b */ /* 0x000fc80003f1d000 */
[----:B------:R-:W-:Y:S01]  /*4df0*/  P2R R27, PR, RZ, 0x1 ;  /* 0x00000001ff1b7803 */ /* 0x000fe20000000000 */
[----:B------:R-:W-:Y:S08]  /*4e00*/  BRA `(.L_x_22382) ;  /* 0x00000008000c7947 */ /* 0x000ff00003800000 */
.L_x_22385:
        /* <DEDUP_REMOVED lines=12> */
.L_x_22388:
        /* <DEDUP_REMOVED lines=10> */
.L_x_22387:
[----:B------:R-:W2:Y:S02]  /*4f70*/  LDG.E.64 R4, desc[UR36][R4.64] ;  /* 0x0000002404047981 */ /* 0x000ea4000c1e1b00 */
[----:B--2---:R-:W0:Y:S02]  /*4f80*/  DSETP.NEU.AND P0, PT, R4, RZ, PT ;  /* 0x000000ff0400722a */ /* 0x004e240003f0d000 */
[----:B0-----:R-:W-:Y:S01]  /*4f90*/  P2R R27, PR, RZ, 0x1 ;  /* 0x00000001ff1b7803 */ /* 0x001fe20000000000 */
[----:B------:R-:W-:Y:S06]  /*4fa0*/  BRA `(.L_x_22382) ;  /* 0x0000000400a47947 */ /* 0x000fec0003800000 */
.L_x_22377:
        /* <DEDUP_REMOVED lines=12> */
.L_x_22391:
        /* <DEDUP_REMOVED lines=9> */
.L_x_22390:
        /* <DEDUP_REMOVED lines=10> */
.L_x_22393:
        /* <DEDUP_REMOVED lines=12> */
.L_x_22392:
[----:B------:R-:W2:Y:S02]  /*5260*/  LDG.E.U16 R0, desc[UR36][R4.64] ;  /* 0x0000002404007981 */ /* 0x000ea4000c1e1500 */
[----:B--2---:R-:W-:-:S05]  /*5270*/  IMAD.U32 R0, R0, 0x10000, RZ ;  /* 0x0001000000007824 */ /* 0x004fca00078e00ff */
[----:B------:R-:W-:-:S04]  /*5280*/  FSETP.NEU.FTZ.AND P0, PT, R0, RZ, PT ;  /* 0x000000ff0000720b */ /* 0x000fc80003f1d000 */
[----:B------:R-:W-:Y:S01]  /*5290*/  P2R R27, PR, RZ, 0x1 ;  /* 0x00000001ff1b7803 */ /* 0x000fe20000000000 */
[----:B------:R-:W-:Y:S08]  /*52a0*/  BRA `(.L_x_22382) ;  /* 0x0000000000e47947 */ /* 0x000ff00003800000 */
.L_x_22389:
        /* <DEDUP_REMOVED lines=12> */
.L_x_22396:
[----:B------:R-:W2:Y:S02]  /*5370*/  LDG.E.U8 R4, desc[UR36][R4.64] ;  /* 0x0000002404047981 */ /* 0x000ea4000c1e1100 */
[----:B--2---:R-:W-:-:S04]  /*5380*/  ISETP.NE.AND P0, PT, R4, RZ, PT ;  /* 0x000000ff0400720c */ /* 0x004fc80003f05270 */
[----:B------:R-:W-:Y:S01]  /*5390*/  P2R R27, PR, RZ, 0x1 ;  /* 0x00000001ff1b7803 */ /* 0x000fe20000000000 */
[----:B------:R-:W-:Y:S08]  /*53a0*/  BRA `(.L_x_22382) ;  /* 0x0000000000a47947 */ /* 0x000ff00003800000 */
.L_x_22395:
[----:B------:R-:W2:Y:S02]  /*53b0*/  LDG.E.U8 R4, desc[UR36][R4.64] ;  /* 0x0000002404047981 */ /* 0x000ea4000c1e1100 */
[----:B--2---:R-:W-:-:S04]  /*53c0*/  ISETP.NE.AND P0, PT, R4, RZ, PT ;  /* 0x000000ff0400720c */ /* 0x004fc80003f05270 */
[----:B------:R-:W-:Y:S01]  /*53d0*/  P2R R27, PR, RZ, 0x1 ;  /* 0x00000001ff1b7803 */ /* 0x000fe20000000000 */
[----:B------:R-:W-:Y:S08]  /*53e0*/  BRA `(.L_x_22382) ;  /* 0x0000000000947947 */ /* 0x000ff00003800000 */
.L_x_22394:
        /* <DEDUP_REMOVED lines=10> */
.L_x_22381:
        /* <DEDUP_REMOVED lines=16> */
.L_x_22399:
[----:B------:R-:W-:-:S04]  /*5590*/  PLOP3.LUT P0, PT, PT, PT, PT, 0x8, 0x80 ;  /* 0x000000000080781c */ /* 0x000fc80003f0e170 */
[----:B------:R-:W-:Y:S01]  /*55a0*/  P2R R27, PR, RZ, 0x1 ;  /* 0x00000001ff1b7803 */ /* 0x000fe20000000000 */
[----:B------:R-:W-:Y:S08]  /*55b0*/  BRA `(.L_x_22382) ;  /* 0x0000000000207947 */ /* 0x000ff00003800000 */
.L_x_22398:
[----:B------:R-:W2:Y:S02]  /*55c0*/  LDG.E.64 R4, desc[UR36][R4.64] ;  /* 0x0000002404047981 */ /* 0x000ea4000c1e1b00 */
[----:B--2---:R-:W-:-:S04]  /*55d0*/  ISETP.NE.U32.AND P0, PT, R4, RZ, PT ;  /* 0x000000ff0400720c */ /* 0x004fc80003f05070 */
[----:B------:R-:W-:-:S04]  /*55e0*/  ISETP.NE.AND.EX P0, PT, R5, RZ, PT, P0 ;  /* 0x000000ff0500720c */ /* 0x000fc80003f05300 */
[----:B------:R-:W-:Y:S01]  /*55f0*/  P2R R27, PR, RZ, 0x1 ;  /* 0x00000001ff1b7803 */ /* 0x000fe20000000000 */
[----:B------:R-:W-:Y:S08]  /*5600*/  BRA `(.L_x_22382) ;  /* 0x00000000000c7947 */ /* 0x000ff00003800000 */
.L_x_22397:
[----:B------:R-:W2:Y:S02]  /*5610*/  LDG.E R4, desc[UR36][R4.64] ;  /* 0x0000002404047981 */ /* 0x000ea4000c1e1900 */
[----:B--2---:R-:W-:-:S04]  /*5620*/  ISETP.NE.AND P0, PT, R4, RZ, PT ;  /* 0x000000ff0400720c */ /* 0x004fc80003f05270 */
[----:B------:R-:W-:-:S09]  /*5630*/  P2R R27, PR, RZ, 0x1 ;  /* 0x00000001ff1b7803 */ /* 0x000fd20000000000 */
.L_x_22382:
[----:B------:R-:W-:Y:S05]  /*5640*/  BSYNC.RECONVERGENT B6 ;  /* 0x0000000000067941 */ /* 0x000fea0003800200 */
.L_x_22376:
[----:B------:R-:W0:Y:S01]  /*5650*/  LDCU UR4, c[0x0][0x3c4] ;  /* 0x00007880ff0477ac */ /* 0x000e220008000800 */
[----:B------:R-:W1:Y:S01]  /*5660*/  LDC.64 R4, c[0x0][0x3a8] ;  /* 0x0000ea00ff047b82 */ /* 0x000e620000000a00 */
[----:B------:R-:W-:Y:S01]  /*5670*/  BSSY.RECONVERGENT B6, `(.L_x_22400) ;  /* 0x00000bc000067945 */ /* 0x000fe20003800200 */
[----:B0-----:R-:W-:Y:S01]  /*5680*/  IMAD R3, R29, UR4, RZ ;  /* 0x000000041d037c24 */ /* 0x001fe2000f8e02ff */
[----:B------:R-:W-:-:S04]  /*5690*/  UPRMT UR4, UR39, 0x9910, URZ ;  /* 0x0000991027047896 */ /* 0x000fc800080000ff */
[----:B------:R-:W-:Y:S01]  /*56a0*/  UISETP.GT.AND UP0, UPT, UR4, 0x9, UPT ;  /* 0x000000090400788c */ /* 0x000fe2000bf04270 */
[----:B-1----:R-:W-:-:S05]  /*56b0*/  IADD3 R4, P0, PT, R3, R4, RZ ;  /* 0x0000000403047210 */ /* 0x002fca0007f1e0ff */
[----:B------:R-:W-:-:S03]  /*56c0*/  IMAD.X R5, RZ, RZ, R5, P0 ;  /* 0x000000ffff057224 */ /* 0x000fc600000e0605 */
        /* <DEDUP_REMOVED lines=13> */
.L_x_22404:
[----:B------:R-:W2:Y:S02]  /*57a0*/  LDG.E.U8 R4, desc[UR36][R4.64] ;  /* 0x0000002404047981 */ /* 0x000ea4000c1e1100 */
[----:B--2---:R-:W-:-:S04]  /*57b0*/  ISETP.NE.AND P0, PT, R4, RZ, PT ;  /* 0x000000ff0400720c */ /* 0x004fc80003f05270 */
[----:B------:R-:W-:Y:S01]  /*57c0*/  P2R R28, PR, RZ, 0x1 ;  /* 0x00000001ff1c7803 */ /* 0x000fe20000000000 */
[----:B------:R-:W-:Y:S08]  /*57d0*/  BRA `(.L_x_22406) ;  /* 0x0000000800947947 */ /* 0x000ff00003800000 */
.L_x_22403:
        /* <DEDUP_REMOVED lines=11> */
.L_x_22408:
[----:B------:R-:W2:Y:S02]  /*5890*/  LDG.E R4, desc[UR36][R4.64] ;  /* 0x0000002404047981 */ /* 0x000ea4000c1e1900 */
[----:B--2---:R-:W-:-:S04]  /*58a0*/  ISETP.NE.AND P0, PT, R4, RZ, PT ;  /* 0x000000ff0400720c */ /* 0x004fc80003f05270 */
[----:B------:R-:W-:Y:S01]  /*58b0*/  P2R R28, PR, RZ, 0x1 ;  /* 0x00000001ff1c7803 */ /* 0x000fe20000000000 */
[----:B------:R-:W-:Y:S08]  /*58c0*/  BRA `(.L_x_22406) ;  /* 0x0000000800587947 */ /* 0x000ff00003800000 */
.L_x_22407:
[----:B------:R-:W2:Y:S02]  /*58d0*/  LDG.E.U16 R4, desc[UR36][R4.64] ;  /* 0x0000002404047981 */ /* 0x000ea4000c1e1500 */
[----:B--2---:R-:W-:-:S04]  /*58e0*/  ISETP.NE.AND P0, PT, R4, RZ, PT ;  /* 0x000000ff0400720c */ /* 0x004fc80003f05270 */
[----:B------:R-:W-:Y:S01]  /*58f0*/  P2R R28, PR, RZ, 0x1 ;  /* 0x00000001ff1c7803 */ /* 0x000fe20000000000 */
[----:B------:R-:W-:Y:S08]  /*5900*/  BRA `(.L_x_22406) ;  /* 0x0000000800487947 */ /* 0x000ff00003800000 */
.L_x_22402:
        /* <DEDUP_REMOVED lines=10> */
.L_x_22410:
[----:B------:R-:W2:Y:S02]  /*59b0*/  LDG.E.U16 R0, desc[UR36][R4.64] ;  /* 0x0000002404007981 */ /* 0x000ea4000c1e1500 */
[----:B--2---:R-:W-:-:S05]  /*59c0*/  HADD2.F32 R0, -RZ, R0.H0_H0 ;  /* 0x20000000ff007230 */ /* 0x004fca0000004100 */
[----:B------:R-:W-:-:S04]  /*59d0*/  FSETP.NEU.FTZ.AND P0, PT, R0, RZ, PT ;  /* 0x000000ff0000720b */ /* 0x000fc80003f1d000 */
[----:B------:R-:W-:Y:S01]  /*59e0*/  P2R R28, PR, RZ, 0x1 ;  /* 0x00000001ff1c7803 */ /* 0x000fe20000000000 */
[----:B------:R-:W-:Y:S08]  /*59f0*/  BRA `(.L_x_22406) ;  /* 0x00000008000c7947 */ /* 0x000ff00003800000 */
.L_x_22409:
        /* <DEDUP_REMOVED lines=12> */
.L_x_22412:
        /* <DEDUP_REMOVED lines=10> */
.L_x_22411:
[----:B------:R-:W2:Y:S02]  /*5b60*/  LDG.E.64 R4, desc[UR36][R4.64] ;  /* 0x0000002404047981 */ /* 0x000ea4000c1e1b00 */
[----:B--2---:R-:W0:Y:S02]  /*5b70*/  DSETP.NEU.AND P0, PT, R4, RZ, PT ;  /* 0x000000ff0400722a */ /* 0x004e240003f0d000 */
[----:B0-----:R-:W-:Y:S01]  /*5b80*/  P2R R28, PR, RZ, 0x1 ;  /* 0x00000001ff1c7803 */ /* 0x001fe20000000000 */
[----:B------:R-:W-:Y:S06]  /*5b90*/  BRA `(.L_x_22406) ;  /* 0x0000000400a47947 */ /* 0x000fec0003800000 */
.L_x_22401:
        /* <DEDUP_REMOVED lines=12> */
.L_x_22415:
        /* <DEDUP_REMOVED lines=9> */
.L_x_22414:
        /* <DEDUP_REMOVED lines=10> */
.L_x_22417:
        /* <DEDUP_REMOVED lines=12> */
.L_x_22416:
[----:B------:R-:W2:Y:S02]  /*5e50*/  LDG.E.U16 R0, desc[UR36][R4.64] ;  /* 0x0000002404007981 */ /* 0x000ea4000c1e1500 */
[----:B--2---:R-:W-:-:S05]  /*5e60*/  IMAD.U32 R0, R0, 0x10000, RZ ;  /* 0x0001000000007824 */ /* 0x004fca00078e00ff */
[----:B------:R-:W-:-:S04]  /*5e70*/  FSETP.NEU.FTZ.AND P0, PT, R0, RZ, PT ;  /* 0x000000ff0000720b */ /* 0x000fc80003f1d000 */
[----:B------:R-:W-:Y:S01]  /*5e80*/  P2R R28, PR, RZ, 0x1 ;  /* 0x00000001ff1c7803 */ /* 0x000fe20000000000 */
[----:B------:R-:W-:Y:S08]  /*5e90*/  BRA `(.L_x_22406) ;  /* 0x0000000000e47947 */ /* 0x000ff00003800000 */
.L_x_22413:
        /* <DEDUP_REMOVED lines=12> */
.L_x_22420:
[----:B------:R-:W2:Y:S02]  /*5f60*/  LDG.E.U8 R4, desc[UR36][R4.64] ;  /* 0x0000002404047981 */ /* 0x000ea4000c1e1100 */
[----:B--2---:R-:W-:-:S04]  /*5f70*/  ISETP.NE.AND P0, PT, R4, RZ, PT ;  /* 0x000000ff0400720c */ /* 0x004fc80003f05270 */
[----:B------:R-:W-:Y:S01]  /*5f80*/  P2R R28, PR, RZ, 0x1 ;  /* 0x00000001ff1c7803 */ /* 0x000fe20000000000 */
[----:B------:R-:W-:Y:S08]  /*5f90*/  BRA `(.L_x_22406) ;  /* 0x0000000000a47947 */ /* 0x000ff00003800000 */
.L_x_22419:
[----:B------:R-:W2:Y:S02]  /*5fa0*/  LDG.E.U8 R4, desc[UR36][R4.64] ;  /* 0x0000002404047981 */ /* 0x000ea4000c1e1100 */
[----:B--2---:R-:W-:-:S04]  /*5fb0*/  ISETP.NE.AND P0, PT, R4, RZ, PT ;  /* 0x000000ff0400720c */ /* 0x004fc80003f05270 */
[----:B------:R-:W-:Y:S01]  /*5fc0*/  P2R R28, PR, RZ, 0x1 ;  /* 0x00000001ff1c7803 */ /* 0x000fe20000000000 */
[----:B------:R-:W-:Y:S08]  /*5fd0*/  BRA `(.L_x_22406) ;  /* 0x0000000000947947 */ /* 0x000ff00003800000 */
.L_x_22418:
        /* <DEDUP_REMOVED lines=10> */
.L_x_22405:
        /* <DEDUP_REMOVED lines=16> */
.L_x_22423:
[----:B------:R-:W-:-:S04]  /*6180*/  PLOP3.LUT P0, PT, PT, PT, PT, 0x8, 0x80 ;  /* 0x000000000080781c */ /* 0x000fc80003f0e170 */
[----:B------:R-:W-:Y:S01]  /*6190*/  P2R R28, PR, RZ, 0x1 ;  /* 0x00000001ff1c7803 */ /* 0x000fe20000000000 */
[----:B------:R-:W-:Y:S08]  /*61a0*/  BRA `(.L_x_22406) ;  /* 0x0000000000207947 */ /* 0x000ff00003800000 */
.L_x_22422:
[----:B------:R-:W2:Y:S02]  /*61b0*/  LDG.E.64 R4, desc[UR36][R4.64] ;  /* 0x0000002404047981 */ /* 0x000ea4000c1e1b00 */
[----:B--2---:R-:W-:-:S04]  /*61c0*/  ISETP.NE.U32.AND P0, PT, R4, RZ, PT ;  /* 0x000000ff0400720c */ /* 0x004fc80003f05070 */
[----:B------:R-:W-:-:S04]  /*61d0*/  ISETP.NE.AND.EX P0, PT, R5, RZ, PT, P0 ;  /* 0x000000ff0500720c */ /* 0x000fc80003f05300 */
[----:B------:R-:W-:Y:S01]  /*61e0*/  P2R R28, PR, RZ, 0x1 ;  /* 0x00000001ff1c7803 */ /* 0x000fe20000000000 */
[----:B------:R-:W-:Y:S08]  /*61f0*/  BRA `(.L_x_22406) ;  /* 0x00000000000c7947 */ /* 0x000ff00003800000 */
.L_x_22421:
[----:B------:R-:W2:Y:S02]  /*6200*/  LDG.E R4, desc[UR36][R4.64] ;  /* 0x0000002404047981 */ /* 0x000ea4000c1e1900 */
[----:B--2---:R-:W-:-:S04]  /*6210*/  ISETP.NE.AND P0, PT, R4, RZ, PT ;  /* 0x000000ff0400720c */ /* 0x004fc80003f05270 */
[----:B------:R-:W-:-:S09]  /*6220*/  P2R R28, PR, RZ, 0x1 ;  /* 0x00000001ff1c7803 */ /* 0x000fd20000000000 */
.L_x_22406:
[----:B------:R-:W-:Y:S05]  /*6230*/  BSYNC.RECONVERGENT B6 ;  /* 0x0000000000067941 */ /* 0x000fea0003800200 */
.L_x_22400:
        /* <DEDUP_REMOVED lines=21> */
.L_x_22428:
[----:B------:R-:W2:Y:S02]  /*6390*/  LDG.E.U8 R4, desc[UR36][R4.64] ;  /* 0x0000002404047981 */ /* 0x000ea4000c1e1100 */
[----:B--2---:R-:W-:-:S04]  /*63a0*/  ISETP.NE.AND P0, PT, R4, RZ, PT ;  /* 0x000000ff0400720c */ /* 0x004fc80003f05270 */
[----:B------:R-:W-:Y:S01]  /*63b0*/  P2R R29, PR, RZ, 0x1 ;  /* 0x00000001ff1d7803 */ /* 0x000fe20000000000 */
[----:B------:R-:W-:Y:S08]  /*63c0*/  BRA `(.L_x_22430) ;  /* 0x0000000800947947 */ /* 0x000ff00003800000 */
.L_x_22427:
        /* <DEDUP_REMOVED lines=11> */
.L_x_22432:
[----:B------:R-:W2:Y:S02]  /*6480*/  LDG.E R4, desc[UR36][R4.64] ;  /* 0x0000002404047981 */ /* 0x000ea4000c1e1900 */
[----:B--2---:R-:W-:-:S04]  /*6490*/  ISETP.NE.AND P0, PT, R4, RZ, PT ;  /* 0x000000ff0400720c */ /* 0x004fc80003f05270 */
[----:B------:R-:W-:Y:S01]  /*64a0*/  P2R R29, PR, RZ, 0x1 ;  /* 0x00000001ff1d7803 */ /* 0x000fe20000000000 */
[----:B------:R-:W-:Y:S08]  /*64b0*/  BRA `(.L_x_22430) ;  /* 0x0000000800587947 */ /* 0x000ff00003800000 */
.L_x_22431:
[----:B------:R-:W2:Y:S02]  /*64c0*/  LDG.E.U16 R4, desc[UR36][R4.64] ;  /* 0x0000002404047981 */ /* 0x000ea4000c1e1500 */
[----:B--2---:R-:W-:-:S04]  /*64d0*/  ISETP.NE.AND P0, PT, R4, RZ, PT ;  /* 0x000000ff0400720c */ /* 0x004fc80003f05270 */
[----:B------:R-:W-:Y:S01]  /*64e0*/  P2R R29, PR, RZ, 0x1 ;  /* 0x00000001ff1d7803 */ /* 0x000fe20000000000 */
[----:B------:R-:W-:Y:S08]  /*64f0*/  BRA `(.L_x_22430) ;  /* 0x0000000800487947 */ /* 0x000ff00003800000 */
.L_x_22426:
        /* <DEDUP_REMOVED lines=10> */
.L_x_22434:
[----:B------:R-:W2:Y:S02]  /*65a0*/  LDG.E.U16 R0, desc[UR36][R4.64] ;  /* 0x0000002404007981 */ /* 0x000ea4000c1e1500 */
[----:B--2---:R-:W-:-:S05]  /*65b0*/  HADD2.F32 R0, -RZ, R0.H0_H0 ;  /* 0x20000000ff007230 */ /* 0x004fca0000004100 */
[----:B------:R-:W-:-:S04]  /*65c0*/  FSETP.NEU.FTZ.AND P0, PT, R0, RZ, PT ;  /* 0x000000ff0000720b */ /* 0x000fc80003f1d000 */
[----:B------:R-:W-:Y:S01]  /*65d0*/  P2R R29, PR, RZ, 0x1 ;  /* 0x00000001ff1d7803 */ /* 0x000fe20000000000 */
[----:B------:R-:W-:Y:S08]  /*65e0*/  BRA `(.L_x_22430) ;  /* 0x00000008000c7947 */ /* 0x000ff00003800000 */
.L_x_22433:
        /* <DEDUP_REMOVED lines=12> */
.L_x_22436:
        /* <DEDUP_REMOVED lines=10> */
.L_x_22435:
[----:B------:R-:W2:Y:S02]  /*6750*/  LDG.E.64 R4, desc[UR36][R4.64] ;  /* 0x0000002404047981 */ /* 0x000ea4000c1e1b00 */
[----:B--2---:R-:W0:Y:S02]  /*6760*/  DSETP.NEU.AND P0, PT, R4, RZ, PT ;  /* 0x000000ff0400722a */ /* 0x004e240003f0d000 */
[----:B0-----:R-:W-:Y:S01]  /*6770*/  P2R R29, PR, RZ, 0x1 ;  /* 0x00000001ff1d7803 */ /* 0x001fe20000000000 */
[----:B------:R-:W-:Y:S06]  /*6780*/  BRA `(.L_x_22430) ;  /* 0x0000000400a47947 */ /* 0x000fec0003800000 */
.L_x_22425:
        /* <DEDUP_REMOVED lines=12> */
.L_x_22439:
        /* <DEDUP_REMOVED lines=9> */
.L_x_22438:
        /* <DEDUP_REMOVED lines=10> */
.L_x_22441:
        /* <DEDUP_REMOVED lines=12> */
.L_x_22440:
[----:B------:R-:W2:Y:S02]  /*6a40*/  LDG.E.U16 R0, desc[UR36][R4.64] ;  /* 0x0000002404007981 */ /* 0x000ea4000c1e1500 */
[----:B--2---:R-:W-:-:S05]  /*6a50*/  IMAD.U32 R0, R0, 0x10000, RZ ;  /* 0x0001000000007824 */ /* 0x004fca00078e00ff */
[----:B------:R-:W-:-:S04]  /*6a60*/  FSETP.NEU.FTZ.AND P0, PT, R0, RZ, PT ;  /* 0x000000ff0000720b */ /* 0x000fc80003f1d000 */
[----:B------:R-:W-:Y:S01]  /*6a70*/  P2R R29, PR, RZ, 0x1 ;  /* 0x00000001ff1d7803 */ /* 0x000fe20000000000 */
[----:B------:R-:W-:Y:S08]  /*6a80*/  BRA `(.L_x_22430) ;  /* 0x0000000000e47947 */ /* 0x000ff00003800000 */
.L_x_22437:
        /* <DEDUP_REMOVED lines=12> */
.L_x_22444:
[----:B------:R-:W2:Y:S02]  /*6b50*/  LDG.E.U8 R4, desc[UR36][R4.64] ;  /* 0x0000002404047981 */ /* 0x000ea4000c1e1100 */
[----:B--2---:R-:W-:-:S04]  /*6b60*/  ISETP.NE.AND P0, PT, R4, RZ, PT ;  /* 0x000000ff0400720c */ /* 0x004fc80003f05270 */
[----:B------:R-:W-:Y:S01]  /*6b70*/  P2R R29, PR, RZ, 0x1 ;  /* 0x00000001ff1d7803 */ /* 0x000fe20000000000 */
[----:B------:R-:W-:Y:S08]  /*6b80*/  BRA `(.L_x_22430) ;  /* 0x0000000000a47947 */ /* 0x000ff00003800000 */
.L_x_22443:
[----:B------:R-:W2:Y:S02]  /*6b90*/  LDG.E.U8 R4, desc[UR36][R4.64] ;  /* 0x0000002404047981 */ /* 0x000ea4000c1e1100 */
[----:B--2---:R-:W-:-:S04]  /*6ba0*/  ISETP.NE.AND P0, PT, R4, RZ, PT ;  /* 0x000000ff0400720c */ /* 0x004fc80003f05270 */
[----:B------:R-:W-:Y:S01]  /*6bb0*/  P2R R29, PR, RZ, 0x1 ;  /* 0x00000001ff1d7803 */ /* 0x000fe20000000000 */
[----:B------:R-:W-:Y:S08]  /*6bc0*/  BRA `(.L_x_22430) ;  /* 0x0000000000947947 */ /* 0x000ff00003800000 */
.L_x_22442:
        /* <DEDUP_REMOVED lines=10> */
.L_x_22429:
        /* <DEDUP_REMOVED lines=16> */
.L_x_22447:
[----:B------:R-:W-:-:S04]  /*6d70*/  PLOP3.LUT P0, PT, PT, PT, PT, 0x8, 0x80 ;  /* 0x000000000080781c */ /* 0x000fc80003f0e170 */
[----:B------:R-:W-:Y:S01]  /*6d80*/  P2R R29, PR, RZ, 0x1 ;  /* 0x00000001ff1d7803 */ /* 0x000fe20000000000 */
[----:B------:R-:W-:Y:S08]  /*6d90*/  BRA `(.L_x_22430) ;  /* 0x0000000000207947 */ /* 0x000ff00003800000 */
.L_x_22446:
[----:B------:R-:W2:Y:S02]  /*6da0*/  LDG.E.64 R4, desc[UR36][R4.64] ;  /* 0x0000002404047981 */ /* 0x000ea4000c1e1b00 */
[----:B--2---:R-:W-:-:S04]  /*6db0*/  ISETP.NE.U32.AND P0, PT, R4, RZ, PT ;  /* 0x000000ff0400720c */ /* 0x004fc80003f05070 */
[----:B------:R-:W-:-:S04]  /*6dc0*/  ISETP.NE.AND.EX P0, PT, R5, RZ, PT, P0 ;  /* 0x000000ff0500720c */ /* 0x000fc80003f05300 */
[----:B------:R-:W-:Y:S01]  /*6dd0*/  P2R R29, PR, RZ, 0x1 ;  /* 0x00000001ff1d7803 */ /* 0x000fe20000000000 */
[----:B------:R-:W-:Y:S08]  /*6de0*/  BRA `(.L_x_22430) ;  /* 0x00000000000c7947 */ /* 0x000ff00003800000 */
.L_x_22445:
[----:B------:R-:W2:Y:S02]  /*6df0*/  LDG.E R4, desc[UR36][R4.64] ;  /* 0x0000002404047981 */ /* 0x000ea4000c1e1900 */
[----:B--2---:R-:W-:-:S04]  /*6e00*/  ISETP.NE.AND P0, PT, R4, RZ, PT ;  /* 0x000000ff0400720c */ /* 0x004fc80003f05270 */
[----:B------:R-:W-:-:S09]  /*6e10*/  P2R R29, PR, RZ, 0x1 ;  /* 0x00000001ff1d7803 */ /* 0x000fd20000000000 */
.L_x_22430:
[----:B------:R-:W-:Y:S05]  /*6e20*/  BSYNC.RECONVERGENT B6 ;  /* 0x0000000000067941 */ /* 0x000fea0003800200 */
.L_x_22424:
[----:B------:R-:W-:-:S07]  /*6e30*/  VIADD R24, R24, 0x80 ;  /* 0x0000008018187836 */ /* 0x000fce0000000000 */
.L_x_22375:
[----:B------:R-:W-:Y:S05]  /*6e40*/  BSYNC.RECONVERGENT B7 ;  /* 0x0000000000077941 */ /* 0x000fea0003800200 */
.L_x_22374:
        /* <DEDUP_REMOVED lines=9> */
[----:B------:R-:W0:Y:S01]  /*6ee0*/  LDCU UR4, c[0x0][0x3c0] ;  /* 0x00007800ff0477ac */ /* 0x000e220008000800 */
[----:B------:R-:W1:Y:S01]  /*6ef0*/  LDC.64 R4, c[0x0][0x3a0] ;  /* 0x0000e800ff047b82 */ /* 0x000e620000000a00 */
[----:B------:R-:W-:Y:S01]  /*6f00*/  IMAD R24, R2, 0x200, R24 ;  /* 0x0000020002187824 */ /* 0x000fe200078e0218 */
[----:B------:R-:W-:Y:S03]  /*6f10*/  BSSY.RECONVERGENT B6, `(.L_x_22450) ;  /* 0x00000bc000067945 */ /* 0x000fe60003800200 */
        /* <DEDUP_REMOVED lines=18> */
.L_x_22454:
[----:B------:R-:W2:Y:S02]  /*7040*/  LDG.E.U8 R4, desc[UR36][R4.64] ;  /* 0x0000002404047981 */ /* 0x000ea4000c1e1100 */
[----:B--2---:R-:W-:-:S04]  /*7050*/  ISETP.NE.AND P0, PT, R4, RZ, PT ;  /* 0x000000ff0400720c */ /* 0x004fc80003f05270 */
[----:B------:R-:W-:Y:S01]  /*7060*/  P2R R30, PR, RZ, 0x1 ;  /* 0x00000001ff1e7803 */ /* 0x000fe20000000000 */
[----:B------:R-:W-:Y:S08]  /*7070*/  BRA `(.L_x_22456) ;  /* 0x0000000800947947 */ /* 0x000ff00003800000 */
.L_x_22453:
        /* <DEDUP_REMOVED lines=11> */
.L_x_22458:
[----:B------:R-:W2:Y:S02]  /*7130*/  LDG.E R4, desc[UR36][R4.64] ;  /* 0x0000002404047981 */ /* 0x000ea4000c1e1900 */
[----:B--2---:R-:W-:-:S04]  /*7140*/  ISETP.NE.AND P0, PT, R4, RZ, PT ;  /* 0x000000ff0400720c */ /* 0x004fc80003f05270 */
[----:B------:R-:W-:Y:S01]  /*7150*/  P2R R30, PR, RZ, 0x1 ;  /* 0x00000001ff1e7803 */ /* 0x000fe20000000000 */
[----:B------:R-:W-:Y:S08]  /*7160*/  BRA `(.L_x_22456) ;  /* 0x0000000800587947 */ /* 0x000ff00003800000 */
.L_x_22457:
[----:B------:R-:W2:Y:S02]  /*7170*/  LDG.E.U16 R4, desc[UR36][R4.64] ;  /* 0x0000002404047981 */ /* 0x000ea4000c1e1500 */
[----:B--2---:R-:W-:-:S04]  /*7180*/  ISETP.NE.AND P0, PT, R4, RZ, PT ;  /* 0x000000ff0400720c */ /* 0x004fc80003f05270 */
[----:B------:R-:W-:Y:S01]  /*7190*/  P2R R30, PR, RZ, 0x1 ;  /* 0x00000001ff1e7803 */ /* 0x000fe20000000000 */
[----:B------:R-:W-:Y:S08]  /*71a0*/  BRA `(.L_x_22456) ;  /* 0x0000000800487947 */ /* 0x000ff00003800000 */
.L_x_22452:
        /* <DEDUP_REMOVED lines=10> */
.L_x_22460:
[----:B------:R-:W2:Y:S02]  /*7250*/  LDG.E.U16 R0, desc[UR36][R4.64] ;  /* 0x0000002404007981 */ /* 0x000ea4000c1e1500 */
[----:B--2---:R-:W-:-:S05]  /*7260*/  HADD2.F32 R0, -RZ, R0.H0_H0 ;  /* 0x20000000ff007230 */ /* 0x004fca0000004100 */
[----:B------:R-:W-:-:S04]  /*7270*/  FSETP.NEU.FTZ.AND P0, PT, R0, RZ, PT ;  /* 0x000000ff0000720b */ /* 0x000fc80003f1d000 */
[----:B------:R-:W-:Y:S01]  /*7280*/  P2R R30, PR, RZ, 0x1 ;  /* 0x00000001ff1e7803 */ /* 0x000fe20000000000 */
[----:B------:R-:W-:Y:S08]  /*7290*/  BRA `(.L_x_22456) ;  /* 0x00000008000c7947 */ /* 0x000ff00003800000 */
.L_x_22459:
        /* <DEDUP_REMOVED lines=12> */
.L_x_22462:
        /* <DEDUP_REMOVED lines=10> */
.L_x_22461:
[----:B------:R-:W2:Y:S02]  /*7400*/  LDG.E.64 R4, desc[UR36][R4.64] ;  /* 0x0000002404047981 */ /* 0x000ea4000c1e1b00 */
[----:B--2---:R-:W0:Y:S02]  /*7410*/  DSETP.NEU.AND P0, PT, R4, RZ, PT ;  /* 0x000000ff0400722a */ /* 0x004e240003f0d000 */
[----:B0-----:R-:W-:Y:S01]  /*7420*/  P2R R30, PR, RZ, 0x1 ;  /* 0x00000001ff1e7803 */ /* 0x001fe20000000000 */
[----:B------:R-:W-:Y:S06]  /*7430*/  BRA `(.L_x_22456) ;  /* 0x0000000400a47947 */ /* 0x000fec0003800000 */
.L_x_22451:
        /* <DEDUP_REMOVED lines=12> */
.L_x_22465:
        /* <DEDUP_REMOVED lines=9> */
.L_x_22464:
        /* <DEDUP_REMOVED lines=10> */
.L_x_22467:
        /* <DEDUP_REMOVED lines=12> */
.L_x_22466:
[----:B------:R-:W2:Y:S02]  /*76f0*/  LDG.E.U16 R0, desc[UR36][R4.64] ;  /* 0x0000002404007981 */ /* 0x000ea4000c1e1500 */
[----:B--2---:R-:W-:-:S05]  /*7700*/  IMAD.U32 R0, R0, 0x10000, RZ ;  /* 0x0001000000007824 */ /* 0x004fca00078e00ff */
[----:B------:R-:W-:-:S04]  /*7710*/  FSETP.NEU.FTZ.AND P0, PT, R0, RZ, PT ;  /* 0x000000ff0000720b */ /* 0x000fc80003f1d000 */
[----:B------:R-:W-:Y:S01]  /*7720*/  P2R R30, PR, RZ, 0x1 ;  /* 0x00000001ff1e7803 */ /* 0x000fe20000000000 */
[----:B------:R-:W-:Y:S08]  /*7730*/  BRA `(.L_x_22456) ;  /* 0x0000000000e47947 */ /* 0x000ff00003800000 */
.L_x_22463:
        /* <DEDUP_REMOVED lines=12> */
.L_x_22470:
[----:B------:R-:W2:Y:S02]  /*7800*/  LDG.E.U8 R4, desc[UR36][R4.64] ;  /* 0x0000002404047981 */ /* 0x000ea4000c1e1100 */
[----:B--2---:R-:W-:-:S04]  /*7810*/  ISETP.NE.AND P0, PT, R4, RZ, PT ;  /* 0x000000ff0400720c */ /* 0x004fc80003f05270 */
[----:B------:R-:W-:Y:S01]  /*7820*/  P2R R30, PR, RZ, 0x1 ;  /* 0x00000001ff1e7803 */ /* 0x000fe20000000000 */
[----:B------:R-:W-:Y:S08]  /*7830*/  BRA `(.L_x_22456) ;  /* 0x0000000000a47947 */ /* 0x000ff00003800000 */
.L_x_22469:
[----:B------:R-:W2:Y:S02]  /*7840*/  LDG.E.U8 R4, desc[UR36][R4.64] ;  /* 0x0000002404047981 */ /* 0x000ea4000c1e1100 */
[----:B--2---:R-:W-:-:S04]  /*7850*/  ISETP.NE.AND P0, PT, R4, RZ, PT ;  /* 0x000000ff0400720c */ /* 0x004fc80003f05270 */
[----:B------:R-:W-:Y:S01]  /*7860*/  P2R R30, PR, RZ, 0x1 ;  /* 0x00000001ff1e7803 */ /* 0x000fe20000000000 */
[----:B------:R-:W-:Y:S08]  /*7870*/  BRA `(.L_x_22456) ;  /* 0x0000000000947947 */ /* 0x000ff00003800000 */
.L_x_22468:
        /* <DEDUP_REMOVED lines=10> */
.L_x_22455:
        /* <DEDUP_REMOVED lines=16> */
.L_x_22473:
[----:B------:R-:W-:-:S04]  /*7a20*/  PLOP3.LUT P0, PT, PT, PT, PT, 0x8, 0x80 ;  /* 0x000000000080781c */ /* 0x000fc80003f0e170 */
[----:B------:R-:W-:Y:S01]  /*7a30*/  P2R R30, PR, RZ, 0x1 ;  /* 0x00000001ff1e7803 */ /* 0x000fe20000000000 */
[----:B------:R-:W-:Y:S08]  /*7a40*/  BRA `(.L_x_22456) ;  /* 0x0000000000207947 */ /* 0x000ff00003800000 */
.L_x_22472:
[----:B------:R-:W2:Y:S02]  /*7a50*/  LDG.E.64 R4, desc[UR36][R4.64] ;  /* 0x0000002404047981 */ /* 0x000ea4000c1e1b00 */
[----:B--2---:R-:W-:-:S04]  /*7a60*/  ISETP.NE.U32.AND P0, PT, R4, RZ, PT ;  /* 0x000000ff0400720c */ /* 0x004fc80003f05070 */
[----:B------:R-:W-:-:S04]  /*7a70*/  ISETP.NE.AND.EX P0, PT, R5, RZ, PT, P0 ;  /* 0x000000ff0500720c */ /* 0x000fc80003f05300 */
[----:B------:R-:W-:Y:S01]  /*7a80*/  P2R R30, PR, RZ, 0x1 ;  /* 0x00000001ff1e7803 */ /* 0x000fe20000000000 */
[----:B------:R-:W-:Y:S08]  /*7a90*/  BRA `(.L_x_22456) ;  /* 0x00000000000c7947 */ /* 0x000ff00003800000 */
.L_x_22471:
[----:B------:R-:W2:Y:S02]  /*7aa0*/  LDG.E R4, desc[UR36][R4.64] ;  /* 0x0000002404047981 */ /* 0x000ea4000c1e1900 */
[----:B--2---:R-:W-:-:S04]  /*7ab0*/  ISETP.NE.AND P0, PT, R4, RZ, PT ;  /* 0x000000ff0400720c */ /* 0x004fc80003f05270 */
[----:B------:R-:W-:-:S09]  /*7ac0*/  P2R R30, PR, RZ, 0x1 ;  /* 0x00000001ff1e7803 */ /* 0x000fd20000000000 */
.L_x_22456:
[----:B------:R-:W-:Y:S05]  /*7ad0*/  BSYNC.RECONVERGENT B6 ;  /* 0x0000000000067941 */ /* 0x000fea0003800200 */
.L_x_22450:
[----:B------:R-:W0:Y:S01]  /*7ae0*/  LDCU UR4, c[0x0][0x3c4] ;  /* 0x00007880ff0477ac */ /* 0x000e220008000800 */
[----:B------:R-:W1:Y:S01]  /*7af0*/  LDC.64 R4, c[0x0][0x3a8] ;  /* 0x0000ea00ff047b82 */ /* 0x000e620000000a00 */
[----:B------:R-:W-:Y:S01]  /*7b00*/  BSSY.RECONVERGENT B6, `(.L_x_22474) ;  /* 0x00000bd000067945 */ /* 0x000fe20003800200 */
[----:B------:R-:W2:Y:S01]  /*7b10*/  LDCU.U8 UR5, c[0x0][0x3bd] ;  /* 0x000077a0ff0577ac */ /* 0x000ea20008000000 */
[----:B0-----:R-:W-:Y:S01]  /*7b20*/  IMAD R3, R24, UR4, RZ ;  /* 0x0000000418037c24 */ /* 0x001fe2000f8e02ff */
[----:B--2---:R-:W-:-:S04]  /*7b30*/  UPRMT UR4, UR5, 0x9910, URZ ;  /* 0x0000991005047896 */ /* 0x004fc800080000ff */
[----:B-1----:R-:W-:Y:S01]  /*7b40*/  IADD3 R4, P0, PT, R3, R4, RZ ;  /* 0x0000000403047210 */ /* 0x002fe20007f1e0ff */
[----:B------:R-:W-:-:S04]  /*7b50*/  UISETP.GT.AND UP0, UPT, UR4, 0x9, UPT ;  /* 0x000000090400788c */ /* 0x000fc8000bf04270 */
[----:B------:R-:W-:-:S05]  /*7b60*/  IMAD.X R5, RZ, RZ, R5, P0 ;  /* 0x000000ffff057224 */ /* 0x000fca00000e0605 */
        /* <DEDUP_REMOVED lines=13> */
.L_x_22478:
[----:B------:R-:W2:Y:S02]  /*7c40*/  LDG.E.U8 R4, desc[UR36][R4.64] ;  /* 0x0000002404047981 */ /* 0x000ea4000c1e1100 */
[----:B--2---:R-:W-:-:S04]  /*7c50*/  ISETP.NE.AND P0, PT, R4, RZ, PT ;  /* 0x000000ff0400720c */ /* 0x004fc80003f05270 */
[----:B------:R-:W-:Y:S01]  /*7c60*/  P2R R31, PR, RZ, 0x1 ;  /* 0x00000001ff1f7803 */ /* 0x000fe20000000000 */
[----:B------:R-:W-:Y:S08]  /*7c70*/  BRA `(.L_x_22480) ;  /* 0x0000000800947947 */ /* 0x000ff00003800000 */
.L_x_22477:
        /* <DEDUP_REMOVED lines=11> */
.L_x_22482:
[----:B------:R-:W2:Y:S02]  /*7d30*/  LDG.E R4, desc[UR36][R4.64] ;  /* 0x0000002404047981 */ /* 0x000ea4000c1e1900 */
[----:B--2---:R-:W-:-:S04]  /*7d40*/  ISETP.NE.AND P0, PT, R4, RZ, PT ;  /* 0x000000ff0400720c */ /* 0x004fc80003f05270 */
[----:B------:R-:W-:Y:S01]  /*7d50*/  P2R R31, PR, RZ, 0x1 ;  /* 0x00000001ff1f7803 */ /* 0x000fe20000000000 */
[----:B------:R-:W-:Y:S08]  /*7d60*/  BRA `(.L_x_22480) ;  /* 0x0000000800587947 */ /* 0x000ff00003800000 */
.L_x_22481:
[----:B------:R-:W2:Y:S02]  /*7d70*/  LDG.E.U16 R4, desc[UR36][R4.64] ;  /* 0x0000002404047981 */ /* 0x000ea4000c1e1500 */
[----:B--2---:R-:W-:-:S04]  /*7d80*/  ISETP.NE.AND P0, PT, R4, RZ, PT ;  /* 0x000000ff0400720c */ /* 0x004fc80003f05270 */
[----:B------:R-:W-:Y:S01]  /*7d90*/  P2R R31, PR, RZ, 0x1 ;  /* 0x00000001ff1f7803 */ /* 0x000fe20000000000 */
[----:B------:R-:W-:Y:S08]  /*7da0*/  BRA `(.L_x_22480) ;  /* 0x0000000800487947 */ /* 0x000ff00003800000 */
.L_x_22476:
        /* <DEDUP_REMOVED lines=10> */
.L_x_22484:
[----:B------:R-:W2:Y:S02]  /*7e50*/  LDG.E.U16 R0, desc[UR36][R4.64] ;  /* 0x0000002404007981 */ /* 0x000ea4000c1e1500 */
[----:B--2---:R-:W-:-:S05]  /*7e60*/  HADD2.F32 R0, -RZ, R0.H0_H0 ;  /* 0x20000000ff007230 */ /* 0x004fca0000004100 */
[----:B------:R-:W-:-:S04]  /*7e70*/  FSETP.NEU.FTZ.AND P0, PT, R0, RZ, PT ;  /* 0x000000ff0000720b */ /* 0x000fc80003f1d000 */
[----:B------:R-:W-:Y:S01]  /*7e80*/  P2R R31, PR, RZ, 0x1 ;  /* 0x00000001ff1f7803 */ /* 0x000fe20000000000 */
[----:B------:R-:W-:Y:S08]  /*7e90*/  BRA `(.L_x_22480) ;  /* 0x00000008000c7947 */ /* 0x000ff00003800000 */
.L_x_22483:
        /* <DEDUP_REMOVED lines=12> */
.L_x_22486:
        /* <DEDUP_REMOVED lines=10> */
.L_x_22485:
[----:B------:R-:W2:Y:S02]  /*8000*/  LDG.E.64 R4, desc[UR36][R4.64] ;  /* 0x0000002404047981 */ /* 0x000ea4000c1e1b00 */
[----:B--2---:R-:W0:Y:S02]  /*8010*/  DSETP.NEU.AND P0, PT, R4, RZ, PT ;  /* 0x000000ff0400722a */ /* 0x004e240003f0d000 */
[----:B0-----:R-:W-:Y:S01]  /*8020*/  P2R R31, PR, RZ, 0x1 ;  /* 0x00000001ff1f7803 */ /* 0x001fe20000000000 */
[----:B------:R-:W-:Y:S06]  /*8030*/  BRA `(.L_x_22480) ;  /* 0x0000000400a47947 */ /* 0x000fec0003800000 */
.L_x_22475:
        /* <DEDUP_REMOVED lines=12> */
.L_x_22489:
        /* <DEDUP_REMOVED lines=9> */
.L_x_22488:
        /* <DEDUP_REMOVED lines=10> */
.L_x_22491:
        /* <DEDUP_REMOVED lines=12> */
.L_x_22490:
[----:B------:R-:W2:Y:S02]  /*82f0*/  LDG.E.U16 R0, desc[UR36][R4.64] ;  /* 0x0000002404007981 */ /* 0x000ea4000c1e1500 */
[----:B--2---:R-:W-:-:S05]  /*8300*/  IMAD.U32 R0, R0, 0x10000, RZ ;  /* 0x0001000000007824 */ /* 0x004fca00078e00ff */
[----:B------:R-:W-:-:S04]  /*8310*/  FSETP.NEU.FTZ.AND P0, PT, R0, RZ, PT ;  /* 0x000000ff0000720b */ /* 0x000fc80003f1d000 */
[----:B------:R-:W-:Y:S01]  /*8320*/  P2R R31, PR, RZ, 0x1 ;  /* 0x00000001ff1f7803 */ /* 0x000fe20000000000 */
[----:B------:R-:W-:Y:S08]  /*8330*/  BRA `(.L_x_22480) ;  /* 0x0000000000e47947 */ /* 0x000ff00003800000 */
.L_x_22487:
        /* <DEDUP_REMOVED lines=12> */
.L_x_22494:
[----:B------:R-:W2:Y:S02]  /*8400*/  LDG.E.U8 R4, desc[UR36][R4.64] ;  /* 0x0000002404047981 */ /* 0x000ea4000c1e1100 */
[----:B--2---:R-:W-:-:S04]  /*8410*/  ISETP.NE.AND P0, PT, R4, RZ, PT ;  /* 0x000000ff0400720c */ /* 0x004fc80003f05270 */
[----:B------:R-:W-:Y:S01]  /*8420*/  P2R R31, PR, RZ, 0x1 ;  /* 0x00000001ff1f7803 */ /* 0x000fe20000000000 */
[----:B------:R-:W-:Y:S08]  /*8430*/  BRA `(.L_x_22480) ;  /* 0x0000000000a47947 */ /* 0x000ff00003800000 */
.L_x_22493:
[----:B------:R-:W2:Y:S02]  /*8440*/  LDG.E.U8 R4, desc[UR36][R4.64] ;  /* 0x0000002404047981 */ /* 0x000ea4000c1e1100 */
[----:B--2---:R-:W-:-:S04]  /*8450*/  ISETP.NE.AND P0, PT, R4, RZ, PT ;  /* 0x000000ff0400720c */ /* 0x004fc80003f05270 */
[----:B------:R-:W-:Y:S01]  /*8460*/  P2R R31, PR, RZ, 0x1 ;  /* 0x00000001ff1f7803 */ /* 0x000fe20000000000 */
[----:B------:R-:W-:Y:S08]  /*8470*/  BRA `(.L_x_22480) ;  /* 0x0000000000947947 */ /* 0x000ff00003800000 */
.L_x_22492:
        /* <DEDUP_REMOVED lines=10> */
.L_x_22479:
        /* <DEDUP_REMOVED lines=16> */
.L_x_22497:
[----:B------:R-:W-:-:S04]  /*8620*/  PLOP3.LUT P0, PT, PT, PT, PT, 0x8, 0x80 ;  /* 0x000000000080781c */ /* 0x000fc80003f0e170 */
[----:B------:R-:W-:Y:S01]  /*8630*/  P2R R31, PR, RZ, 0x1 ;  /* 0x00000001ff1f7803 */ /* 0x000fe20000000000 */
[----:B------:R-:W-:Y:S08]  /*8640*/  BRA `(.L_x_22480) ;  /* 0x0000000000207947 */ /* 0x000ff00003800000 */
.L_x_22496:
[----:B------:R-:W2:Y:S02]  /*8650*/  LDG.E.64 R4, desc[UR36][R4.64] ;  /* 0x0000002404047981 */ /* 0x000ea4000c1e1b00 */
[----:B--2---:R-:W-:-:S04]  /*8660*/  ISETP.NE.U32.AND P0, PT, R4, RZ, PT ;  /* 0x000000ff0400720c */ /* 0x004fc80003f05070 */
[----:B------:R-:W-:-:S04]  /*8670*/  ISETP.NE.AND.EX P0, PT, R5, RZ, PT, P0 ;  /* 0x000000ff0500720c */ /* 0x000fc80003f05300 */
[----:B------:R-:W-:Y:S01]  /*8680*/  P2R R31, PR, RZ, 0x1 ;  /* 0x00000001ff1f7803 */ /* 0x000fe20000000000 */
[----:B------:R-:W-:Y:S08]  /*8690*/  BRA `(.L_x_22480) ;  /* 0x00000000000c7947 */ /* 0x000ff00003800000 */
.L_x_22495:
[----:B------:R-:W2:Y:S02]  /*86a0*/  LDG.E R4, desc[UR36][R4.64] ;  /* 0x0000002404047981 */ /* 0x000ea4000c1e1900 */
[----:B--2---:R-:W-:-:S04]  /*86b0*/  ISETP.NE.AND P0, PT, R4, RZ, PT ;  /* 0x000000ff0400720c */ /* 0x004fc80003f05270 */
[----:B------:R-:W-:-:S09]  /*86c0*/  P2R R31, PR, RZ, 0x1 ;  /* 0x00000001ff1f7803 */ /* 0x000fd20000000000 */
.L_x_22480:
[----:B------:R-:W-:Y:S05]  /*86d0*/  BSYNC.RECONVERGENT B6 ;  /* 0x0000000000067941 */ /* 0x000fea0003800200 */
.L_x_22474:
[----:B------:R-:W0:Y:S01]  /*86e0*/  LDCU UR4, c[0x0][0x3c8] ;  /* 0x00007900ff0477ac */ /* 0x000e220008000800 */
[----:B------:R-:W1:Y:S01]  /*86f0*/  LDC.64 R4, c[0x0][0x3b0] ;  /* 0x0000ec00ff047b82 */ /* 0x000e620000000a00 */
        /* <DEDUP_REMOVED lines=19> */
.L_x_22501:
[----:B------:R-:W2:Y:S02]  /*8830*/  LDG.E.U8 R4, desc[UR36][R4.64] ;  /* 0x0000002404047981 */ /* 0x000ea4000c1e1100 */
[----:B--2---:R-:W-:-:S04]  /*8840*/  ISETP.NE.AND P0, PT, R4, RZ, PT ;  /* 0x000000ff0400720c */ /* 0x004fc80003f05270 */
[----:B------:R-:W-:Y:S01]  /*8850*/  P2R R25, PR, RZ, 0x1 ;  /* 0x00000001ff197803 */ /* 0x000fe20000000000 */
[----:B------:R-:W-:Y:S08]  /*8860*/  BRA `(.L_x_22449) ;  /* 0x00000008008c7947 */ /* 0x000ff00003800000 */
.L_x_22500:
        /* <DEDUP_REMOVED lines=11> */
.L_x_22504:
[----:B------:R-:W2:Y:S02]  /*8920*/  LDG.E R4, desc[UR36][R4.64] ;  /* 0x0000002404047981 */ /* 0x000ea4000c1e1900 */
[----:B--2---:R-:W-:-:S04]  /*8930*/  ISETP.NE.AND P0, PT, R4, RZ, PT ;  /* 0x000000ff0400720c */ /* 0x004fc80003f05270 */
[----:B------:R-:W-:Y:S01]  /*8940*/  P2R R25, PR, RZ, 0x1 ;  /* 0x00000001ff197803 */ /* 0x000fe20000000000 */
[----:B------:R-:W-:Y:S08]  /*8950*/  BRA `(.L_x_22449) ;  /* 0x0000000800507947 */ /* 0x000ff00003800000 */
.L_x_22503:
[----:B------:R-:W2:Y:S02]  /*8960*/  LDG.E.U16 R4, desc[UR36][R4.64] ;  /* 0x0000002404047981 */ /* 0x000ea4000c1e1500 */
[----:B--2---:R-:W-:-:S04]  /*8970*/  ISETP.NE.AND P0, PT, R4, RZ, PT ;  /* 0x000000ff0400720c */ /* 0x004fc80003f05270 */
[----:B------:R-:W-:Y:S01]  /*8980*/  P2R R25, PR, RZ, 0x1 ;  /* 0x00000001ff197803 */ /* 0x000fe20000000000 */
[----:B------:R-:W-:Y:S08]  /*8990*/  BRA `(.L_x_22449) ;  /* 0x0000000800407947 */ /* 0x000ff00003800000 */
.L_x_22499:
        /* <DEDUP_REMOVED lines=10> */
.L_x_22506:
[----:B------:R-:W2:Y:S02]  /*8a40*/  LDG.E.U16 R0, desc[UR36][R4.64] ;  /* 0x0000002404007981 */ /* 0x000ea4000c1e1500 */
[----:B--2---:R-:W-:-:S05]  /*8a50*/  HADD2.F32 R0, -RZ, R0.H0_H0 ;  /* 0x20000000ff007230 */ /* 0x004fca0000004100 */
[----:B------:R-:W-:-:S04]  /*8a60*/  FSETP.NEU.FTZ.AND P0, PT, R0, RZ, PT ;  /* 0x000000ff0000720b */ /* 0x000fc80003f1d000 */
[----:B------:R-:W-:Y:S01]  /*8a70*/  P2R R25, PR, RZ, 0x1 ;  /* 0x00000001ff197803 */ /* 0x000fe20000000000 */
[----:B------:R-:W-:Y:S08]  /*8a80*/  BRA `(.L_x_22449) ;  /* 0x0000000800047947 */ /* 0x000ff00003800000 */
.L_x_22505:
        /* <DEDUP_REMOVED lines=12> */
.L_x_22508:
        /* <DEDUP_REMOVED lines=10> */
.L_x_22507:
[----:B------:R-:W2:Y:S02]  /*8bf0*/  LDG.E.64 R4, desc[UR36][R4.64] ;  /* 0x0000002404047981 */ /* 0x000ea4000c1e1b00 */
[----:B--2---:R-:W0:Y:S02]  /*8c00*/  DSETP.NEU.AND P0, PT, R4, RZ, PT ;  /* 0x000000ff0400722a */ /* 0x004e240003f0d000 */
[----:B0-----:R-:W-:Y:S01]  /*8c10*/  P2R R25, PR, RZ, 0x1 ;  /* 0x00000001ff197803 */ /* 0x001fe20000000000 */
[----:B------:R-:W-:Y:S06]  /*8c20*/  BRA `(.L_x_22449) ;  /* 0x00000004009c7947 */ /* 0x000fec0003800000 */
.L_x_22498:
        /* <DEDUP_REMOVED lines=12> */
.L_x_22511:
        /* <DEDUP_REMOVED lines=9> */
.L_x_22510:
        /* <DEDUP_REMOVED lines=10> */
.L_x_22513:
        /* <DEDUP_REMOVED lines=12> */
.L_x_22512:
[----:B------:R-:W2:Y:S02]  /*8ee0*/  LDG.E.U16 R0, desc[UR36][R4.64] ;  /* 0x0000002404007981 */ /* 0x000ea4000c1e1500 */
[----:B--2---:R-:W-:-:S05]  /*8ef0*/  IMAD.U32 R0, R0, 0x10000, RZ ;  /* 0x0001000000007824 */ /* 0x004fca00078e00ff */
[----:B------:R-:W-:-:S04]  /*8f00*/  FSETP.NEU.FTZ.AND P0, PT, R0, RZ, PT ;  /* 0x000000ff0000720b */ /* 0x000fc80003f1d000 */
[----:B------:R-:W-:Y:S01]  /*8f10*/  P2R R25, PR, RZ, 0x1 ;  /* 0x00000001ff197803 */ /* 0x000fe20000000000 */
[----:B------:R-:W-:Y:S08]  /*8f20*/  BRA `(.L_x_22449) ;  /* 0x0000000000dc7947 */ /* 0x000ff00003800000 */
.L_x_22509:
        /* <DEDUP_REMOVED lines=12> */
.L_x_22516:
[----:B------:R-:W2:Y:S02]  /*8ff0*/  LDG.E.U8 R4, desc[UR36][R4.64] ;  /* 0x0000002404047981 */ /* 0x000ea4000c1e1100 */
[----:B--2---:R-:W-:-:S04]  /*9000*/  ISETP.NE.AND P0, PT, R4, RZ, PT ;  /* 0x000000ff0400720c */ /* 0x004fc80003f05270 */
[----:B------:R-:W-:Y:S01]  /*9010*/  P2R R25, PR, RZ, 0x1 ;  /* 0x00000001ff197803 */ /* 0x000fe20000000000 */
[----:B------:R-:W-:Y:S08]  /*9020*/  BRA `(.L_x_22449) ;  /* 0x00000000009c7947 */ /* 0x000ff00003800000 */
.L_x_22515:
[----:B------:R-:W2:Y:S02]  /*9030*/  LDG.E.U8 R4, desc[UR36][R4.64] ;  /* 0x0000002404047981 */ /* 0x000ea4000c1e1100 */
[----:B--2---:R-:W-:-:S04]  /*9040*/  ISETP.NE.AND P0, PT, R4, RZ, PT ;  /* 0x000000ff0400720c */ /* 0x004fc80003f05270 */
[----:B------:R-:W-:Y:S01]  /*9050*/  P2R R25, PR, RZ, 0x1 ;  /* 0x00000001ff197803 */ /* 0x000fe20000000000 */
[----:B------:R-:W-:Y:S08]  /*9060*/  BRA `(.L_x_22449) ;  /* 0x00000000008c7947 */ /* 0x000ff00003800000 */
.L_x_22514:
        /* <DEDUP_REMOVED lines=10> */
.L_x_22502:
        /* <DEDUP_REMOVED lines=16> */
.L_x_22519:
[----:B------:R-:W-:Y:S05]  /*9210*/  BRA `(.L_x_22449) ;  /* 0x0000000000207947 */ /* 0x000fea0003800000 */
.L_x_22518:
[----:B------:R-:W2:Y:S02]  /*9220*/  LDG.E.64 R4, desc[UR36][R4.64] ;  /* 0x0000002404047981 */ /* 0x000ea4000c1e1b00 */
[----:B--2---:R-:W-:-:S04]  /*9230*/  ISETP.NE.U32.AND P0, PT, R4, RZ, PT ;  /* 0x000000ff0400720c */ /* 0x004fc80003f05070 */
[----:B------:R-:W-:-:S04]  /*9240*/  ISETP.NE.AND.EX P0, PT, R5, RZ, PT, P0 ;  /* 0x000000ff0500720c */ /* 0x000fc80003f05300 */
[----:B------:R-:W-:Y:S01]  /*9250*/  P2R R25, PR, RZ, 0x1 ;  /* 0x00000001ff197803 */ /* 0x000fe20000000000 */
[----:B------:R-:W-:Y:S08]  /*9260*/  BRA `(.L_x_22449) ;  /* 0x00000000000c7947 */ /* 0x000ff00003800000 */
.L_x_22517:
[----:B------:R-:W2:Y:S02]  /*9270*/  LDG.E R4, desc[UR36][R4.64] ;  /* 0x0000002404047981 */ /* 0x000ea4000c1e1900 */
[----:B--2---:R-:W-:-:S04]  /*9280*/  ISETP.NE.AND P0, PT, R4, RZ, PT ;  /* 0x000000ff0400720c */ /* 0x004fc80003f05270 */
[----:B------:R-:W-:-:S09]  /*9290*/  P2R R25, PR, RZ, 0x1 ;  /* 0x00000001ff197803 */ /* 0x000fd20000000000 */
.L_x_22449:
[----:B------:R-:W-:Y:S05]  /*92a0*/  BSYNC.RECONVERGENT B7 ;  /* 0x0000000000077941 */ /* 0x000fea0003800200 */
.L_x_22448:
[----:B------:R-:W0:Y:S01]  /*92b0*/  LDC R3, c[0x0][0x380] ;  /* 0x0000e000ff037b82 */ /* 0x000e220000000800 */
[----:B------:R-:W-:Y:S07]  /*92c0*/  BSSY.RECONVERGENT B0, `(.L_x_22520) ;  /* 0x000000e000007945 */ /* 0x000fee0003800200 */
[----:B------:R-:W1:Y:S08]  /*92d0*/  LDC.U8 R0, c[0x0][0x388] ;  /* 0x0000e200ff007b82 */ /* 0x000e700000000000 */
[----:B------:R-:W2:Y:S01]  /*92e0*/  LDC.U8 R4, c[0x0][0x389] ;  /* 0x0000e240ff047b82 */ /* 0x000ea20000000000 */
[----:B0-----:R-:W-:-:S05]  /*92f0*/  IMAD R24, R2, -0x200, R3 ;  /* 0xfffffe0002187824 */ /* 0x001fca00078e0203 */
[----:B------:R-:W-:-:S13]  /*9300*/  ISETP.GE.AND P3, PT, R16, R24, PT ;  /* 0x000000181000720c */ /* 0x000fda0003f66270 */
[----:B-12---:R-:W-:Y:S05]  /*9310*/  @P3 BRA `(.L_x_22521) ;  /* 0x0000000000203947 */ /* 0x006fea0003800000 */
[----:B------:R-:W-:Y:S02]  /*9320*/  ISETP.NE.AND P1, PT, R22, RZ, PT ;  /* 0x000000ff1600720c */ /* 0x000fe40003f25270 */
[----:B------:R-:W-:Y:S02]  /*9330*/  ISETP.NE.AND P0, PT, R17, RZ, PT ;  /* 0x000000ff1100720c */ /* 0x000fe40003f05270 */
[----:B------:R-:W-:Y:S02]  /*9340*/  ISETP.NE.AND P1, PT, R0, RZ, P1 ;  /* 0x000000ff0000720c */ /* 0x000fe40000f25270 */
[----:B------:R-:W-:-:S11]  /*9350*/  ISETP.NE.AND P4, PT, R18, RZ, PT ;  /* 0x000000ff1200720c */ /* 0x000fd60003f85270 */
[----:B------:R-:W-:Y:S02]  /*9360*/  @!P1 ISETP.NE.AND P2, PT, R4, RZ, P0 ;  /* 0x000000ff0400920c */ /* 0x000fe40000745270 */
[----:B------:R-:W-:Y:S02]  /*9370*/  PLOP3.LUT P0, PT, PT, PT, PT, 0x80, 0x8 ;  /* 0x000000000008781c */ /* 0x000fe40003f0f070 */
[----:B------:R-:W-:-:S04]  /*9380*/  @!P1 PLOP3.LUT P0, PT, P2, P4, PT, 0x80, 0x8 ;  /* 0x000000000008981c */ /* 0x000fc80001709070 */
[----:B------:R-:W-:-:S09]  /*9390*/  SEL R5, RZ, 0x1, !P0 ;  /* 0x00000001ff057807 */ /* 0x000fd20004000000 */
.L_x_22521:
[----:B------:R-:W-:Y:S05]  /*93a0*/  BSYNC.RECONVERGENT B0 ;  /* 0x0000000000007941 */ /* 0x000fea0003800200 */
.L_x_22520:
[----:B------:R-:W-:Y:S01]  /*93b0*/  VIADD R17, R16, 0x80 ;  /* 0x0000008010117836 */ /* 0x000fe20000000000 */
[----:B------:R-:W-:Y:S04]  /*93c0*/  BSSY.RECONVERGENT B0, `(.L_x_22522) ;  /* 0x000000b000007945 */ /* 0x000fe80003800200 */
[----:B------:R-:W-:-:S13]  /*93d0*/  ISETP.GE.AND P0, PT, R17, R24, PT ;  /* 0x000000181100720c */ /* 0x000fda0003f06270 */
[----:B------:R-:W-:Y:S05]  /*93e0*/  @P0 BRA `(.L_x_22523) ;  /* 0x0000000000200947 */ /* 0x000fea0003800000 */
[----:B------:R-:W-:Y:S02]  /*93f0*/  ISETP.NE.AND P1, PT, R19, RZ, PT ;  /* 0x000000ff1300720c */ /* 0x000fe40003f25270 */
[----:B------:R-:W-:Y:S02]  /*9400*/  ISETP.NE.AND P2, PT, R23, RZ, PT ;  /* 0x000000ff1700720c */ /* 0x000fe40003f45270 */
[----:B------:R-:W-:Y:S02]  /*9410*/  ISETP.NE.AND P1, PT, R0, RZ, P1 ;  /* 0x000000ff0000720c */ /* 0x000fe40000f25270 */
[----:B------:R-:W-:Y:S02]  /*9420*/  ISETP.NE.AND P4, PT, R26, RZ, PT ;  /* 0x000000ff1a00720c */ /* 0x000fe40003f85270 */
[----:B------:R-:W-:-:S09]  /*9430*/  PLOP3.LUT P0, PT, PT, PT, PT, 0x80, 0x8 ;  /* 0x000000000008781c */ /* 0x000fd20003f0f070 */
[----:B------:R-:W-:-:S04]  /*9440*/  @!P1 ISETP.NE.AND P2, PT, R4, RZ, P2 ;  /* 0x000000ff0400920c */ /* 0x000fc80001745270 */
[----:B------:R-:W-:-:S04]  /*9450*/  @!P1 PLOP3.LUT P0, PT, P2, P4, PT, 0x80, 0x8 ;  /* 0x000000000008981c */ /* 0x000fc80001709070 */
[----:B------:R-:W-:-:S09]  /*9460*/  SEL R23, RZ, 0x1, !P0 ;  /* 0x00000001ff177807 */ /* 0x000fd20004000000 */
.L_x_22523:
[----:B------:R-:W-:Y:S05]  /*9470*/  BSYNC.RECONVERGENT B0 ;  /* 0x0000000000007941 */ /* 0x000fea0003800200 */
.L_x_22522:
[----:B------:R-:W0:Y:S01]  /*9480*/  LDC.U8 R18, c[0x0][0x3cc] ;  /* 0x0000f300ff127b82 */ /* 0x000e220000000000 */
[C---:B------:R-:W-:Y:S01]  /*9490*/  VIADD R3, R16.reuse, 0x100 ;  /* 0x0000010010037836 */ /* 0x040fe20000000000 */
[----:B------:R-:W-:Y:S01]  /*94a0*/  BSSY.RECONVERGENT B0, `(.L_x_22524) ;  /* 0x000000c000007945 */ /* 0x000fe20003800200 */
[----:B------:R-:W-:-:S03]  /*94b0*/  VIADD R7, R16, 0x180 ;  /* 0x0000018010077836 */ /* 0x000fc60000000000 */
        /* <DEDUP_REMOVED lines=10> */
.L_x_22525:
[----:B------:R-:W-:Y:S05]  /*9560*/  BSYNC.RECONVERGENT B0 ;  /* 0x0000000000007941 */ /* 0x000fea0003800200 */
.L_x_22524:
[----:B------:R-:W-:Y:S01]  /*9570*/  ISETP.GE.AND P0, PT, R7, R24, PT ;  /* 0x000000180700720c */ /* 0x000fe20003f06270 */
[----:B------:R-:W-:-:S12]  /*9580*/  BSSY.RECONVERGENT B0, `(.L_x_22526) ;  /* 0x000000a000007945 */ /* 0x000fd80003800200 */
        /* <DEDUP_REMOVED lines=9> */
.L_x_22527:
[----:B------:R-:W-:Y:S05]  /*9620*/  BSYNC.RECONVERGENT B0 ;  /* 0x0000000000007941 */ /* 0x000fea0003800200 */
.L_x_22526:
[----:B------:R-:W-:Y:S04]  /*9630*/  BSSY.RECONVERGENT B6, `(.L_x_22528) ;  /* 0x00000ff000067945 */ /* 0x000fe80003800200 */
[----:B------:R-:W-:Y:S05]  /*9640*/  @P3 BRA `(.L_x_22529) ;  /* 0x0000000c00f43947 */ /* 0x000fea0003800000 */
[----:B------:R-:W1:Y:S01]  /*9650*/  LDCU UR4, c[0x0][0x3d0] ;  /* 0x00007a00ff0477ac */ /* 0x000e620008000800 */
[----:B------:R-:W2:Y:S01]  /*9660*/  LDC.64 R8, c[0x0][0x398] ;  /* 0x0000e600ff087b82 */ /* 0x000ea20000000a00 */
[----:B------:R-:W-:Y:S01]  /*9670*/  IMAD R0, R2, 0x200, R16 ;  /* 0x0000020002007824 */ /* 0x000fe200078e0210 */
[----:B0-----:R-:W-:-:S03]  /*9680*/  PRMT R4, R18, 0x9910, RZ ;  /* 0x0000991012047816 */ /* 0x001fc600000000ff */
[----:B-1----:R-:W-:Y:S02]  /*9690*/  IMAD R3, R0, UR4, RZ ;  /* 0x0000000400037c24 */ /* 0x002fe4000f8e02ff */
        /* <DEDUP_REMOVED lines=16> */
.L_x_22533:
[----:B------:R0:W-:Y:S01]  /*97a0*/  STG.E.U8 desc[UR36][R8.64], R5 ;  /* 0x0000000508007986 */ /* 0x0001e2000c101124 */
[----:B------:R-:W-:Y:S01]  /*97b0*/  IMAD.MOV.U32 R16, RZ, RZ, R17 ;  /* 0x000000ffff107224 */ /* 0x000fe200078e0011 */
[----:B------:R-:W-:Y:S06]  /*97c0*/  BRA `(.L_x_22529) ;  /* 0x0000000c00947947 */ /* 0x000fec0003800000 */
.L_x_22532:
[----:B------:R-:W-:-:S13]  /*97d0*/  ISETP.NE.AND P0, PT, R0, 0x2, PT ;  /* 0x000000020000780c */ /* 0x000fda0003f05270 */
[----:B------:R-:W-:Y:S05]  /*97e0*/  @!P0 BRA `(.L_x_22535) ;  /* 0x0000000000308947 */ /* 0x000fea0003800000 */
[----:B------:R-:W-:-:S13]  /*97f0*/  ISETP.NE.AND P0, PT, R0, 0x3, PT ;  /* 0x000000030000780c */ /* 0x000fda0003f05270 */
[----:B------:R-:W-:Y:S05]  /*9800*/  @!P0 BRA `(.L_x_22536) ;  /* 0x00000000001c8947 */ /* 0x000fea0003800000 */
[----:B------:R-:W-:-:S13]  /*9810*/  ISETP.NE.AND P0, PT, R0, 0x4, PT ;  /* 0x000000040000780c */ /* 0x000fda0003f05270 */
[----:B------:R-:W-:Y:S05]  /*9820*/  @P0 BRA `(.L_x_22534) ;  /* 0x0000000800d40947 */ /* 0x000fea0003800000 */
[--C-:B------:R-:W-:Y:S01]  /*9830*/  SHF.R.S32.HI R7, RZ, 0x1f, R5.reuse ;  /* 0x0000001fff077819 */ /* 0x100fe20000011405 */
[----:B------:R-:W-:Y:S02]  /*9840*/  IMAD.MOV.U32 R6, RZ, RZ, R5 ;  /* 0x000000ffff067224 */ /* 0x000fe400078e0005 */
[----:B------:R-:W-:-:S03]  /*9850*/  IMAD.MOV.U32 R16, RZ, RZ, R17 ;  /* 0x000000ffff107224 */ /* 0x000fc600078e0011 */
[----:B------:R0:W-:Y:S01]  /*9860*/  STG.E.64 desc[UR36][R8.64], R6 ;  /* 0x0000000608007986 */ /* 0x0001e2000c101b24 */
[----:B------:R-:W-:Y:S05]  /*9870*/  BRA `(.L_x_22529) ;  /* 0x0000000c00687947 */ /* 0x000fea0003800000 */
.L_x_22536:
[----:B------:R0:W-:Y:S01]  /*9880*/  STG.E desc[UR36][R8.64], R5 ;  /* 0x0000000508007986 */ /* 0x0001e2000c101924 */
[----:B------:R-:W-:Y:S01]  /*9890*/  IMAD.MOV.U32 R16, RZ, RZ, R17 ;  /* 0x000000ffff107224 */ /* 0x000fe200078e0011 */
[----:B------:R-:W-:Y:S06]  /*98a0*/  BRA `(.L_x_22529) ;  /* 0x0000000c005c7947 */ /* 0x000fec0003800000 */
.L_x_22535:
[----:B------:R0:W-:Y:S01]  /*98b0*/  STG.E.U16 desc[UR36][R8.64], R5 ;  /* 0x0000000508007986 */ /* 0x0001e2000c101524 */
[----:B------:R-:W-:Y:S01]  /*98c0*/  IMAD.MOV.U32 R16, RZ, RZ, R17 ;  /* 0x000000ffff107224 */ /* 0x000fe200078e0011 */
[----:B------:R-:W-:Y:S06]  /*98d0*/  BRA `(.L_x_22529) ;  /* 0x0000000c00507947 */ /* 0x000fec0003800000 */
.L_x_22531:
        /* <DEDUP_REMOVED lines=10> */
.L_x_22538:
[----:B------:R-:W0:Y:S01]  /*9980*/  I2F.S16 R0, R5 ;  /* 0x0000000500007306 */ /* 0x000e220000101400 */
[----:B------:R-:W-:Y:S01]  /*9990*/  IMAD.MOV.U32 R16, RZ, RZ, R17 ;  /* 0x000000ffff107224 */ /* 0x000fe200078e0011 */
[----:B0-----:R-:W-:-:S05]  /*99a0*/  F2FP.F16.F32.PACK_AB R0, RZ, R0 ;  /* 0x00000000ff00723e */ /* 0x001fca00000000ff */
[----:B------:R0:W-:Y:S01]  /*99b0*/  STG.E.U16 desc[UR36][R8.64], R0 ;  /* 0x0000000008007986 */ /* 0x0001e2000c101524 */
[----:B------:R-:W-:Y:S05]  /*99c0*/  BRA `(.L_x_22529) ;  /* 0x0000000c00147947 */ /* 0x000fea0003800000 */
.L_x_22537:
        /* <DEDUP_REMOVED lines=11> */
.L_x_22540:
[----:B------:R-:W0:Y:S01]  /*9a80*/  I2F.S16 R5, R5 ;  /* 0x0000000500057306 */ /* 0x000e220000101400 */
[----:B------:R-:W-:Y:S01]  /*9a90*/  IMAD.MOV.U32 R16, RZ, RZ, R17 ;  /* 0x000000ffff107224 */ /* 0x000fe200078e0011 */
[----:B0-----:R-:W-:-:S04]  /*9aa0*/  F2FP.F16.F32.PACK_AB R3, RZ, R5 ;  /* 0x00000005ff03723e */ /* 0x001fc800000000ff */
[----:B------:R-:W-:-:S05]  /*9ab0*/  PRMT R3, R3, 0x5410, RZ ;  /* 0x0000541003037816 */ /* 0x000fca00000000ff */
[----:B------:R3:W-:Y:S01]  /*9ac0*/  STG.E desc[UR36][R8.64], R3 ;  /* 0x0000000308007986 */ /* 0x0007e2000c101924 */
[----:B------:R-:W-:Y:S05]  /*9ad0*/  BRA `(.L_x_22529) ;  /* 0x0000000800d07947 */ /* 0x000fea0003800000 */
.L_x_22539:
[----:B------:R-:W0:Y:S01]  /*9ae0*/  I2F.F64.S16 R4, R5 ;  /* 0x0000000500047312 */ /* 0x000e220000101c00 */
[----:B------:R-:W-:Y:S01]  /*9af0*/  IMAD.MOV.U32 R16, RZ, RZ, R17 ;  /* 0x000000ffff107224 */ /* 0x000fe200078e0011 */
[----:B0-----:R1:W-:Y:S01]  /*9b00*/  STG.E.64 desc[UR36][R8.64], R4 ;  /* 0x0000000408007986 */ /* 0x0013e2000c101b24 */
[----:B------:R-:W-:Y:S05]  /*9b10*/  BRA `(.L_x_22529) ;  /* 0x0000000800c07947 */ /* 0x000fea0003800000 */
.L_x_22530:
        /* <DEDUP_REMOVED lines=8> */
[----:B------:R-:W-:Y:S01]  /*9ba0*/  ISETP.NE.AND P0, PT, R5, RZ, PT ;  /* 0x000000ff0500720c */ /* 0x000fe20003f05270 */
[----:B------:R-:W-:-:S03]  /*9bb0*/  IMAD.MOV.U32 R16, RZ, RZ, R17 ;  /* 0x000000ffff107224 */ /* 0x000fc600078e0011 */
[----:B------:R-:W-:-:S05]  /*9bc0*/  SEL R3, RZ, 0x1, !P0 ;  /* 0x00000001ff037807 */ /* 0x000fca0004000000 */
[----:B------:R0:W-:Y:S01]  /*9bd0*/  STG.E.U8 desc[UR36][R8.64], R3 ;  /* 0x0000000308007986 */ /* 0x0001e2000c101124 */
[----:B------:R-:W-:Y:S05]  /*9be0*/  BRA `(.L_x_22529) ;  /* 0x00000008008c7947 */ /* 0x000fea0003800000 */
.L_x_22543:
[----:B------:R-:W-:Y:S01]  /*9bf0*/  CS2R R6, SRZ ;  /* 0x0000000000067805 */ /* 0x000fe2000001ff00 */
[----:B------:R-:W0:Y:S01]  /*9c00*/  I2F.F64.S16 R4, R5 ;  /* 0x0000000500047312 */ /* 0x000e220000101c00 */
[----:B------:R-:W-:-:S03]  /*9c10*/  IMAD.MOV.U32 R16, RZ, RZ, R17 ;  /* 0x000000ffff107224 */ /* 0x000fc600078e0011 */
[----:B0-----:R0:W-:Y:S01]  /*9c20*/  STG.E.128 desc[UR36][R8.64], R4 ;  /* 0x0000000408007986 */ /* 0x0011e2000c101d24 */
[----:B------:R-:W-:Y:S05]  /*9c30*/  BRA `(.L_x_22529) ;  /* 0x0000000800787947 */ /* 0x000fea0003800000 */
.L_x_22542:
        /* <DEDUP_REMOVED lines=19> */
.L_x_22547:
[----:B------:R-:W-:Y:S05]  /*9d70*/  BSYNC.RECONVERGENT B0 ;  /* 0x0000000000007941 */ /* 0x000fea0003800200 */
.L_x_22546:
[----:B------:R-:W-:Y:S01]  /*9d80*/  LOP3.LUT R7, R0, 0x80, R7, 0xf8, !PT ;  /* 0x0000008000077812 */ /* 0x000fe200078ef807 */
[----:B------:R-:W-:-:S04]  /*9d90*/  IMAD.MOV.U32 R16, RZ, RZ, R17 ;  /* 0x000000ffff107224 */ /* 0x000fc800078e0011 */
[----:B------:R0:W-:Y:S01]  /*9da0*/  STG.E.U8 desc[UR36][R8.64], R7 ;  /* 0x0000000708007986 */ /* 0x0001e2000c101124 */
[----:B------:R-:W-:Y:S05]  /*9db0*/  BRA `(.L_x_22529) ;  /* 0x0000000800187947 */ /* 0x000fea0003800000 */
.L_x_22545:
        /* <DEDUP_REMOVED lines=15> */
.L_x_22549:
[----:B------:R-:W-:Y:S05]  /*9eb0*/  BSYNC.RECONVERGENT B0 ;  /* 0x0000000000007941 */ /* 0x000fea0003800200 */
.L_x_22548:
[----:B------:R-:W-:Y:S01]  /*9ec0*/  LOP3.LUT R7, R0, 0x80, R7, 0xf8, !PT ;  /* 0x0000008000077812 */ /* 0x000fe200078ef807 */
[----:B------:R-:W-:-:S04]  /*9ed0*/  IMAD.MOV.U32 R16, RZ, RZ, R17 ;  /* 0x000000ffff107224 */ /* 0x000fc800078e0011 */
[----:B------:R0:W-:Y:S01]  /*9ee0*/  STG.E.U8 desc[UR36][R8.64], R7 ;  /* 0x0000000708007986 */ /* 0x0001e2000c101124 */
[----:B------:R-:W-:Y:S05]  /*9ef0*/  BRA `(.L_x_22529) ;  /* 0x0000000400c87947 */ /* 0x000fea0003800000 */
.L_x_22544:
[----:B------:R-:W0:Y:S01]  /*9f00*/  I2F.S16 R0, R5 ;  /* 0x0000000500007306 */ /* 0x000e220000101400 */
[----:B------:R-:W-:Y:S01]  /*9f10*/  IMAD.MOV.U32 R16, RZ, RZ, R17 ;  /* 0x000000ffff107224 */ /* 0x000fe200078e0011 */
[----:B0-----:R-:W-:-:S05]  /*9f20*/  F2FP.BF16.F32.PACK_AB R0, RZ, R0 ;  /* 0x00000000ff00723e */ /* 0x001fca00000010ff */
[----:B------:R0:W-:Y:S01]  /*9f30*/  STG.E.U16 desc[UR36][R8.64], R0 ;  /* 0x0000000008007986 */ /* 0x0001e2000c101524 */
[----:B------:R-:W-:Y:S05]  /*9f40*/  BRA `(.L_x_22529) ;  /* 0x0000000400b47947 */ /* 0x000fea0003800000 */
.L_x_22541:
        /* <DEDUP_REMOVED lines=11> */
.L_x_22552:
        /* <DEDUP_REMOVED lines=13> */
.L_x_22555:
[----:B------:R-:W-:-:S04]  /*a0d0*/  SHF.R.U32.HI R0, RZ, 0x14, R3 ;  /* 0x00000014ff007819 */ /* 0x000fc80000011603 */
[----:B------:R-:W-:-:S04]  /*a0e0*/  LOP3.LUT R0, R0, 0x1, RZ, 0xc0, !PT ;  /* 0x0000000100007812 */ /* 0x000fc800078ec0ff */
[----:B------:R-:W-:-:S04]  /*a0f0*/  IADD3 R0, PT, PT, R3, 0x487ffff, R0 ;  /* 0x0487ffff03007810 */ /* 0x000fc80007ffe000 */
[----:B------:R-:W-:-:S04]  /*a100*/  SHF.R.U32.HI R0, RZ, 0x14, R0 ;  /* 0x00000014ff007819 */ /* 0x000fc80000011600 */
[----:B------:R-:W-:-:S07]  /*a110*/  LOP3.LUT R0, R0, 0xff, RZ, 0xc0, !PT ;  /* 0x000000ff00007812 */ /* 0x000fce00078ec0ff */
.L_x_22556:
[----:B------:R-:W-:-:S04]  /*a120*/  SHF.R.U32.HI R3, RZ, 0x18, R3 ;  /* 0x00000018ff037819 */ /* 0x000fc80000011603 */
[----:B------:R-:W-:-:S04]  /*a130*/  LOP3.LUT R0, R0, 0x80, R3, 0xf8, !PT ;  /* 0x0000008000007812 */ /* 0x000fc800078ef803 */
[----:B------:R-:W-:-:S07]  /*a140*/  PRMT R4, R0, 0x7610, R4 ;  /* 0x0000761000047816 */ /* 0x000fce0000000004 */
.L_x_22554:
[----:B------:R-:W-:Y:S05]  /*a150*/  BSYNC.RECONVERGENT B0 ;  /* 0x0000000000007941 */ /* 0x000fea0003800200 */
.L_x_22553:
[----:B------:R0:W-:Y:S01]  /*a160*/  STG.E.U8 desc[UR36][R8.64], R4 ;  /* 0x0000000408007986 */ /* 0x0001e2000c101124 */
[----:B------:R-:W-:Y:S01]  /*a170*/  IMAD.MOV.U32 R16, RZ, RZ, R17 ;  /* 0x000000ffff107224 */ /* 0x000fe200078e0011 */
[----:B------:R-:W-:Y:S06]  /*a180*/  BRA `(.L_x_22529) ;  /* 0x0000000400247947 */ /* 0x000fec0003800000 */
.L_x_22551:
        /* <DEDUP_REMOVED lines=13> */
.L_x_22559:
[----:B------:R-:W-:-:S04]  /*a260*/  SHF.R.U32.HI R0, RZ, 0x15, R3 ;  /* 0x00000015ff007819 */ /* 0x000fc80000011603 */
[----:B------:R-:W-:-:S04]  /*a270*/  LOP3.LUT R0, R0, 0x1, RZ, 0xc0, !PT ;  /* 0x0000000100007812 */ /* 0x000fc800078ec0ff */
[----:B------:R-:W-:-:S04]  /*a280*/  IADD3 R0, PT, PT, R3, 0x88fffff, R0 ;  /* 0x088fffff03007810 */ /* 0x000fc80007ffe000 */
[----:B------:R-:W-:-:S04]  /*a290*/  SHF.R.U32.HI R0, RZ, 0x15, R0 ;  /* 0x00000015ff007819 */ /* 0x000fc80000011600 */
[----:B------:R-:W-:-:S07]  /*a2a0*/  LOP3.LUT R0, R0, 0xff, RZ, 0xc0, !PT ;  /* 0x000000ff00007812 */ /* 0x000fce00078ec0ff */
.L_x_22560:
[----:B------:R-:W-:-:S04]  /*a2b0*/  SHF.R.U32.HI R3, RZ, 0x18, R3 ;  /* 0x00000018ff037819 */ /* 0x000fc80000011603 */
[----:B------:R-:W-:-:S04]  /*a2c0*/  LOP3.LUT R0, R0, 0x80, R3, 0xf8, !PT ;  /* 0x0000008000007812 */ /* 0x000fc800078ef803 */
[----:B------:R-:W-:-:S07]  /*a2d0*/  PRMT R4, R0, 0x7610, R4 ;  /* 0x0000761000047816 */ /* 0x000fce0000000004 */
.L_x_22558:
[----:B------:R-:W-:Y:S05]  /*a2e0*/  BSYNC.RECONVERGENT B0 ;  /* 0x0000000000007941 */ /* 0x000fea0003800200 */
.L_x_22557:
[----:B------:R0:W-:Y:S01]  /*a2f0*/  STG.E.U8 desc[UR36][R8.64], R4 ;  /* 0x0000000408007986 */ /* 0x0001e2000c101124 */
[----:B------:R-:W-:Y:S01]  /*a300*/  IMAD.MOV.U32 R16, RZ, RZ, R17 ;  /* 0x000000ffff107224 */ /* 0x000fe200078e0011 */
[----:B------:R-:W-:Y:S06]  /*a310*/  BRA `(.L_x_22529) ;  /* 0x0000000000c07947 */ /* 0x000fec0003800000 */
.L_x_22550:
[----:B------:R-:W-:-:S13]  /*a320*/  ISETP.NE.AND P0, PT, R0, 0x1c, PT ;  /* 0x0000001c0000780c */ /* 0x000fda0003f05270 */
[----:B------:R-:W-:Y:S05]  /*a330*/  @!P0 BRA `(.L_x_22561) ;  /* 0x0000000000b08947 */ /* 0x000fea0003800000 */
[----:B------:R-:W-:-:S13]  /*a340*/  ISETP.NE.AND P0, PT, R0, 0x1d, PT ;  /* 0x0000001d0000780c */ /* 0x000fda0003f05270 */
[----:B------:R-:W-:Y:S05]  /*a350*/  @!P0 BRA `(.L_x_22562) ;  /* 0x0000000000948947 */ /* 0x000fea0003800000 */
[----:B------:R-:W-:-:S13]  /*a360*/  ISETP.NE.AND P0, PT, R0, 0x2c, PT ;  /* 0x0000002c0000780c */ /* 0x000fda0003f05270 */
[----:B------:R-:W-:Y:S05]  /*a370*/  @!P0 BRA `(.L_x_22563) ;  /* 0x0000000000488947 */ /* 0x000fea0003800000 */
.L_x_22534:
        /* <DEDUP_REMOVED lines=16> */
.L_x_22564:
[----:B------:R-:W-:Y:S01]  /*a480*/  IMAD.MOV.U32 R16, RZ, RZ, R17 ;  /* 0x000000ffff107224 */ /* 0x000fe200078e0011 */
[----:B------:R-:W-:Y:S06]  /*a490*/  BRA `(.L_x_22529) ;  /* 0x0000000000607947 */ /* 0x000fec0003800000 */
.L_x_22563:
[----:B------:R-:W0:Y:S01]  /*a4a0*/  I2F.S16 R6, R5 ;  /* 0x0000000500067306 */ /* 0x000e220000101400 */
        /* <DEDUP_REMOVED lines=16> */
.L_x_22562:
[--C-:B------:R-:W-:Y:S01]  /*a5b0*/  SHF.R.S32.HI R7, RZ, 0x1f, R5.reuse ;  /* 0x0000001fff077819 */ /* 0x100fe20000011405 */
[----:B------:R-:W-:Y:S02]  /*a5c0*/  IMAD.MOV.U32 R6, RZ, RZ, R5 ;  /* 0x000000ffff067224 */ /* 0x000fe400078e0005 */
[----:B------:R-:W-:-:S03]  /*a5d0*/  IMAD.MOV.U32 R16, RZ, RZ, R17 ;  /* 0x000000ffff107224 */ /* 0x000fc600078e0011 */
[----:B------:R0:W-:Y:S01]  /*a5e0*/  STG.E.64 desc[UR36][R8.64], R6 ;  /* 0x0000000608007986 */ /* 0x0001e2000c101b24 */
[----:B------:R-:W-:Y:S05]  /*a5f0*/  BRA `(.L_x_22529) ;  /* 0x0000000000087947 */ /* 0x000fea0003800000 */
.L_x_22561:
[----:B------:R0:W-:Y:S01]  /*a600*/  STG.E desc[UR36][R8.64], R5 ;  /* 0x0000000508007986 */ /* 0x0001e2000c101924 */
[----:B------:R-:W-:-:S07]  /*a610*/  IMAD.MOV.U32 R16, RZ, RZ, R17 ;  /* 0x000000ffff107224 */ /* 0x000fce00078e0011 */
.L_x_22529:
[----:B------:R-:W-:Y:S05]  /*a620*/  BSYNC.RECONVERGENT B6 ;  /* 0x0000000000067941 */ /* 0x000fea0003800200 */
.L_x_22528:
[----:B------:R-:W-:Y:S01]  /*a630*/  ISETP.GE.AND P0, PT, R16, R24, PT ;  /* 0x000000181000720c */ /* 0x000fe20003f06270 */
[----:B------:R-:W-:-:S12]  /*a640*/  BSSY.RECONVERGENT B6, `(.L_x_22565) ;  /* 0x00001d2000067945 */ /* 0x000fd80003800200 */
        /* <DEDUP_REMOVED lines=21> */
.L_x_22570:
[----:B------:R0:W-:Y:S01]  /*a7a0*/  STG.E.U8 desc[UR36][R8.64], R23 ;  /* 0x0000001708007986 */ /* 0x0001e2000c101124 */
[----:B------:R-:W-:Y:S05]  /*a7b0*/  BRA `(.L_x_22572) ;  /* 0x0000000c00407947 */ /* 0x000fea0003800000 */
.L_x_22569:
        /* <DEDUP_REMOVED lines=10> */
.L_x_22574:
[----:B------:R0:W-:Y:S01]  /*a860*/  STG.E desc[UR36][R8.64], R23 ;  /* 0x0000001708007986 */ /* 0x0001e2000c101924 */
[----:B------:R-:W-:Y:S05]  /*a870*/  BRA `(.L_x_22572) ;  /* 0x0000000c00107947 */ /* 0x000fea0003800000 */
.L_x_22573:
[----:B------:R0:W-:Y:S01]  /*a880*/  STG.E.U16 desc[UR36][R8.64], R23 ;  /* 0x0000001708007986 */ /* 0x0001e2000c101524 */
[----:B------:R-:W-:Y:S05]  /*a890*/  BRA `(.L_x_22572) ;  /* 0x0000000c00087947 */ /* 0x000fea0003800000 */
.L_x_22568:
        /* <DEDUP_REMOVED lines=9> */
.L_x_22576:
[----:B------:R-:W0:Y:S02]  /*a930*/  I2F.S16 R0, R23 ;  /* 0x0000001700007306 */ /* 0x000e240000101400 */
[----:B0-----:R-:W-:-:S05]  /*a940*/  F2FP.F16.F32.PACK_AB R0, RZ, R0 ;  /* 0x00000000ff00723e */ /* 0x001fca00000000ff */
[----:B------:R0:W-:Y:S01]  /*a950*/  STG.E.U16 desc[UR36][R8.64], R0 ;  /* 0x0000000008007986 */ /* 0x0001e2000c101524 */
[----:B------:R-:W-:Y:S05]  /*a960*/  BRA `(.L_x_22572) ;  /* 0x0000000800d47947 */ /* 0x000fea0003800000 */
.L_x_22575:
        /* <DEDUP_REMOVED lines=10> */
.L_x_22578:
[----:B------:R-:W0:Y:S02]  /*aa10*/  I2F.S16 R23, R23 ;  /* 0x0000001700177306 */ /* 0x000e240000101400 */
[----:B0-----:R-:W-:-:S04]  /*aa20*/  F2FP.F16.F32.PACK_AB R3, RZ, R23 ;  /* 0x00000017ff03723e */ /* 0x001fc800000000ff */
[----:B------:R-:W-:-:S05]  /*aa30*/  PRMT R3, R3, 0x5410, RZ ;  /* 0x0000541003037816 */ /* 0x000fca00000000ff */
[----:B------:R0:W-:Y:S01]  /*aa40*/  STG.E desc[UR36][R8.64], R3 ;  /* 0x0000000308007986 */ /* 0x0001e2000c101924 */
[----:B------:R-:W-:Y:S05]  /*aa50*/  BRA `(.L_x_22572) ;  /* 0x0000000800987947 */ /* 0x000fea0003800000 */
.L_x_22577:
[----:B------:R-:W0:Y:S02]  /*aa60*/  I2F.F64.S16 R4, R23 ;  /* 0x0000001700047312 */ /* 0x000e240000101c00 */
[----:B0-----:R0:W-:Y:S01]  /*aa70*/  STG.E.64 desc[UR36][R8.64], R4 ;  /* 0x0000000408007986 */ /* 0x0011e2000c101b24 */
[----:B------:R-:W-:Y:S05]  /*aa80*/  BRA `(.L_x_22572) ;  /* 0x00000008008c7947 */ /* 0x000fea0003800000 */
.L_x_22567:
        /* <DEDUP_REMOVED lines=12> */
.L_x_22582:
        /* <DEDUP_REMOVED lines=17> */
.L_x_22585:
[----:B------:R-:W-:-:S04]  /*ac60*/  SHF.R.U32.HI R3, RZ, 0x18, R23 ;  /* 0x00000018ff037819 */ /* 0x000fc80000011617 */
[----:B------:R-:W-:-:S04]  /*ac70*/  LOP3.LUT R0, R0, 0x80, R3, 0xf8, !PT ;  /* 0x0000008000007812 */ /* 0x000fc800078ef803 */
[----:B------:R-:W-:-:S07]  /*ac80*/  PRMT R4, R0, 0x7610, R4 ;  /* 0x0000761000047816 */ /* 0x000fce0000000004 */
.L_x_22584:
[----:B------:R-:W-:Y:S05]  /*ac90*/  BSYNC.RECONVERGENT B0 ;  /* 0x0000000000007941 */ /* 0x000fea0003800200 */
.L_x_22583:
[----:B------:R4:W-:Y:S01]  /*aca0*/  STG.E.U8 desc[UR36][R8.64], R4 ;  /* 0x0000000408007986 */ /* 0x0009e2000c101124 */
[----:B------:R-:W-:Y:S05]  /*acb0*/  BRA `(.L_x_22572) ;  /* 0x0000000800007947 */ /* 0x000fea0003800000 */
.L_x_22581:
        /* <DEDUP_REMOVED lines=17> */
.L_x_22588:
[----:B------:R-:W-:-:S04]  /*add0*/  SHF.R.U32.HI R3, RZ, 0x18, R23 ;  /* 0x00000018ff037819 */ /* 0x000fc80000011617 */
[----:B------:R-:W-:-:S04]  /*ade0*/  LOP3.LUT R0, R0, 0x80, R3, 0xf8, !PT ;  /* 0x0000008000007812 */ /* 0x000fc800078ef803 */
[----:B------:R-:W-:-:S07]  /*adf0*/  PRMT R4, R0, 0x7610, R4 ;  /* 0x0000761000047816 */ /* 0x000fce0000000004 */
.L_x_22587:
[----:B------:R-:W-:Y:S05]  /*ae00*/  BSYNC.RECONVERGENT B0 ;  /* 0x0000000000007941 */ /* 0x000fea0003800200 */
.L_x_22586:
[----:B------:R0:W-:Y:S01]  /*ae10*/  STG.E.U8 desc[UR36][R8.64], R4 ;  /* 0x0000000408007986 */ /* 0x0001e2000c101124 */
[----:B------:R-:W-:Y:S05]  /*ae20*/  BRA `(.L_x_22572) ;  /* 0x0000000400a47947 */ /* 0x000fea0003800000 */
.L_x_22580:
        /* <DEDUP_REMOVED lines=22> */
.L_x_22590:
[--C-:B------:R-:W-:Y:S01]  /*af90*/  SHF.R.S32.HI R5, RZ, 0x1f, R23.reuse ;  /* 0x0000001fff057819 */ /* 0x100fe20000011417 */
[----:B------:R-:W-:-:S05]  /*afa0*/  IMAD.MOV.U32 R4, RZ, RZ, R23 ;  /* 0x000000ffff047224 */ /* 0x000fca00078e0017 */
[----:B------:R1:W-:Y:S01]  /*afb0*/  STG.E.64 desc[UR36][R8.64], R4 ;  /* 0x0000000408007986 */ /* 0x0003e2000c101b24 */
[----:B------:R-:W-:Y:S05]  /*afc0*/  BRA `(.L_x_22572) ;  /* 0x00000004003c7947 */ /* 0x000fea0003800000 */
.L_x_22589:
[----:B------:R2:W-:Y:S01]  /*afd0*/  STG.E desc[UR36][R8.64], R23 ;  /* 0x0000001708007986 */ /* 0x0005e2000c101924 */
[----:B------:R-:W-:Y:S05]  /*afe0*/  BRA `(.L_x_22572) ;  /* 0x0000000400347947 */ /* 0x000fea0003800000 */
.L_x_22579:
        /* <DEDUP_REMOVED lines=10> */
.L_x_22592:
[----:B------:R-:W-:Y:S01]  /*b090*/  CS2R R6, SRZ ;  /* 0x0000000000067805 */ /* 0x000fe2000001ff00 */
[----:B------:R-:W0:Y:S04]  /*b0a0*/  I2F.F64.S16 R4, R23 ;  /* 0x0000001700047312 */ /* 0x000e280000101c00 */
[----:B0-----:R0:W-:Y:S01]  /*b0b0*/  STG.E.128 desc[UR36][R8.64], R4 ;  /* 0x0000000408007986 */ /* 0x0011e2000c101d24 */
[----:B------:R-:W-:Y:S05]  /*b0c0*/  BRA `(.L_x_22572) ;  /* 0x0000000000fc7947 */ /* 0x000fea0003800000 */
.L_x_22591:
[----:B------:R-:W-:-:S13]  /*b0d0*/  ISETP.NE.AND P0, PT, R0, 0xf, PT ;  /* 0x0000000f0000780c */ /* 0x000fda0003f05270 */
[----:B------:R-:W-:Y:S05]  /*b0e0*/  @!P0 BRA `(.L_x_22593) ;  /* 0x0000000000e88947 */ /* 0x000fea0003800000 */
[----:B------:R-:W-:-:S13]  /*b0f0*/  ISETP.NE.AND P0, PT, R0, 0x17, PT ;  /* 0x000000170000780c */ /* 0x000fda0003f05270 */
[----:B------:R-:W-:Y:S05]  /*b100*/  @!P0 BRA `(.L_x_22594) ;  /* 0x0000000000908947 */ /* 0x000fea0003800000 */
[----:B------:R-:W-:-:S13]  /*b110*/  ISETP.NE.AND P0, PT, R0, 0x18, PT ;  /* 0x000000180000780c */ /* 0x000fda0003f05270 */
[----:B------:R-:W-:Y:S05]  /*b120*/  @!P0 BRA `(.L_x_22595) ;  /* 0x0000000000448947 */ /* 0x000fea0003800000 */
.L_x_22571:
        /* <DEDUP_REMOVED lines=16> */
.L_x_22596:
[----:B------:R-:W-:Y:S05]  /*b230*/  BRA `(.L_x_22572) ;  /* 0x0000000000a07947 */ /* 0x000fea0003800000 */
.L_x_22595:
        /* <DEDUP_REMOVED lines=13> */
.L_x_22598:
[----:B------:R-:W-:Y:S05]  /*b310*/  BSYNC.RECONVERGENT B0 ;  /* 0x0000000000007941 */ /* 0x000fea0003800200 */
.L_x_22597:
[----:B------:R-:W-:-:S05]  /*b320*/  LOP3.LUT R3, R0, 0x80, R3, 0xf8, !PT ;  /* 0x0000008000037812 */ /* 0x000fca00078ef803 */
[----:B------:R0:W-:Y:S01]  /*b330*/  STG.E.U8 desc[UR36][R8.64], R3 ;  /* 0x0000000308007986 */ /* 0x0001e2000c101124 */
[----:B------:R-:W-:Y:S05]  /*b340*/  BRA `(.L_x_22572) ;  /* 0x00000000005c7947 */ /* 0x000fea0003800000 */
.L_x_22594:
        /* <DEDUP_REMOVED lines=12> */
.L_x_22600:
[----:B------:R-:W-:Y:S01]  /*b410*/  IMAD.MOV.U32 R0, RZ, RZ, 0x7f ;  /* 0x0000007fff007424 */ /* 0x000fe200078e00ff */
[----:B------:R-:W-:-:S04]  /*b420*/  ISETP.GT.U32.AND P0, PT, R3, 0x7f800000, PT ;  /* 0x7f8000000300780c */ /* 0x000fc80003f04070 */
[----:B------:R-:W-:-:S09]  /*b430*/  SEL R0, R0, 0x7c, P0 ;  /* 0x0000007c00007807 */ /* 0x000fd20000000000 */
.L_x_22601:
[----:B------:R-:W-:Y:S05]  /*b440*/  BSYNC.RECONVERGENT B0 ;  /* 0x0000000000007941 */ /* 0x000fea0003800200 */
.L_x_22599:
[----:B------:R-:W-:-:S04]  /*b450*/  SHF.R.U32.HI R3, RZ, 0x18, R23 ;  /* 0x00000018ff037819 */ /* 0x000fc80000011617 */
[----:B------:R-:W-:-:S05]  /*b460*/  LOP3.LUT R3, R0, 0x80, R3, 0xf8, !PT ;  /* 0x0000008000037812 */ /* 0x000fca00078ef803 */
[----:B------:R0:W-:Y:S01]  /*b470*/  STG.E.U8 desc[UR36][R8.64], R3 ;  /* 0x0000000308007986 */ /* 0x0001e2000c101124 */
[----:B------:R-:W-:Y:S05]  /*b480*/  BRA `(.L_x_22572) ;  /* 0x00000000000c7947 */ /* 0x000fea0003800000 */
.L_x_22593:
[----:B------:R-:W0:Y:S02]  /*b490*/  I2F.S16 R0, R23 ;  /* 0x0000001700007306 */ /* 0x000e240000101400 */
[----:B0-----:R-:W-:-:S05]  /*b4a0*/  F2FP.BF16.F32.PACK_AB R0, RZ, R0 ;  /* 0x00000000ff00723e */ /* 0x001fca00000010ff */
[----:B------:R0:W-:Y:S02]  /*b4b0*/  STG.E.U16 desc[UR36][R8.64], R0 ;  /* 0x0000000008007986 */ /* 0x0001e4000c101524 */
.L_x_22572:
        /* <DEDUP_REMOVED lines=23> */
.L_x_22605:
[----:B------:R1:W-:Y:S01]  /*b630*/  STG.E.U8 desc[UR36][R8.64], R19 ;  /* 0x0000001308007986 */ /* 0x0003e2000c101124 */
[----:B------:R-:W-:Y:S05]  /*b640*/  BRA `(.L_x_22607) ;  /* 0x0000000c00407947 */ /* 0x000fea0003800000 */
.L_x_22604:
        /* <DEDUP_REMOVED lines=10> */
.L_x_22609:
[----:B------:R4:W-:Y:S01]  /*b6f0*/  STG.E desc[UR36][R8.64], R19 ;  /* 0x0000001308007986 */ /* 0x0009e2000c101924 */
[----:B------:R-:W-:Y:S05]  /*b700*/  BRA `(.L_x_22607) ;  /* 0x0000000c00107947 */ /* 0x000fea0003800000 */
.L_x_22608:
[----:B------:R2:W-:Y:S01]  /*b710*/  STG.E.U16 desc[UR36][R8.64], R19 ;  /* 0x0000001308007986 */ /* 0x0005e2000c101524 */
[----:B------:R-:W-:Y:S05]  /*b720*/  BRA `(.L_x_22607) ;  /* 0x0000000c00087947 */ /* 0x000fea0003800000 */
.L_x_22603:
        /* <DEDUP_REMOVED lines=9> */
.L_x_22611:
[----:B------:R-:W0:Y:S02]  /*b7c0*/  I2F.S16 R0, R19 ;  /* 0x0000001300007306 */ /* 0x000e240000101400 */
[----:B0-----:R-:W-:-:S05]  /*b7d0*/  F2FP.F16.F32.PACK_AB R0, RZ, R0 ;  /* 0x00000000ff00723e */ /* 0x001fca00000000ff */
[----:B------:R0:W-:Y:S01]  /*b7e0*/  STG.E.U16 desc[UR36][R8.64], R0 ;  /* 0x0000000008007986 */ /* 0x0001e2000c101524 */
[----:B------:R-:W-:Y:S05]  /*b7f0*/  BRA `(.L_x_22607) ;  /* 0x0000000800d47947 */ /* 0x000fea0003800000 */
.L_x_22610:
        /* <DEDUP_REMOVED lines=10> */
.L_x_22613:
[----:B------:R-:W0:Y:S02]  /*b8a0*/  I2F.S16 R19, R19 ;  /* 0x0000001300137306 */ /* 0x000e240000101400 */
[----:B0-----:R-:W-:-:S04]  /*b8b0*/  F2FP.F16.F32.PACK_AB R3, RZ, R19 ;  /* 0x00000013ff03723e */ /* 0x001fc800000000ff */
[----:B------:R-:W-:-:S05]  /*b8c0*/  PRMT R3, R3, 0x5410, RZ ;  /* 0x0000541003037816 */ /* 0x000fca00000000ff */
[----:B------:R0:W-:Y:S01]  /*b8d0*/  STG.E desc[UR36][R8.64], R3 ;  /* 0x0000000308007986 */ /* 0x0001e2000c101924 */
[----:B------:R-:W-:Y:S05]  /*b8e0*/  BRA `(.L_x_22607) ;  /* 0x0000000800987947 */ /* 0x000fea0003800000 */
.L_x_22612:
[----:B------:R-:W0:Y:S02]  /*b8f0*/  I2F.F64.S16 R4, R19 ;  /* 0x0000001300047312 */ /* 0x000e240000101c00 */
[----:B0-----:R0:W-:Y:S01]  /*b900*/  STG.E.64 desc[UR36][R8.64], R4 ;  /* 0x0000000408007986 */ /* 0x0011e2000c101b24 */
[----:B------:R-:W-:Y:S05]  /*b910*/  BRA `(.L_x_22607) ;  /* 0x00000008008c7947 */ /* 0x000fea0003800000 */
.L_x_22602:
        /* <DEDUP_REMOVED lines=12> */
.L_x_22617:
        /* <DEDUP_REMOVED lines=17> */
.L_x_22620:
[----:B------:R-:W-:-:S04]  /*baf0*/  SHF.R.U32.HI R3, RZ, 0x18, R19 ;  /* 0x00000018ff037819 */ /* 0x000fc80000011613 */
[----:B------:R-:W-:-:S04]  /*bb00*/  LOP3.LUT R0, R0, 0x80, R3, 0xf8, !PT ;  /* 0x0000008000007812 */ /* 0x000fc800078ef803 */
[----:B------:R-:W-:-:S07]  /*bb10*/  PRMT R4, R0, 0x7610, R4 ;  /* 0x0000761000047816 */ /* 0x000fce0000000004 */
.L_x_22619:
[----:B------:R-:W-:Y:S05]  /*bb20*/  BSYNC.RECONVERGENT B0 ;  /* 0x0000000000007941 */ /* 0x000fea0003800200 */
.L_x_22618:
[----:B------:R0:W-:Y:S01]  /*bb30*/  STG.E.U8 desc[UR36][R8.64], R4 ;  /* 0x0000000408007986 */ /* 0x0001e2000c101124 */
[----:B------:R-:W-:Y:S05]  /*bb40*/  BRA `(.L_x_22607) ;  /* 0x0000000800007947 */ /* 0x000fea0003800000 */
.L_x_22616:
        /* <DEDUP_REMOVED lines=17> */
.L_x_22623:
[----:B------:R-:W-:-:S04]  /*bc60*/  SHF.R.U32.HI R3, RZ, 0x18, R19 ;  /* 0x00000018ff037819 */ /* 0x000fc80000011613 */
[----:B------:R-:W-:-:S04]  /*bc70*/  LOP3.LUT R0, R0, 0x80, R3, 0xf8, !PT ;  /* 0x0000008000007812 */ /* 0x000fc800078ef803 */
[----:B------:R-:W-:-:S07]  /*bc80*/  PRMT R4, R0, 0x7610, R4 ;  /* 0x0000761000047816 */ /* 0x000fce0000000004 */
.L_x_22622:
[----:B------:R-:W-:Y:S05]  /*bc90*/  BSYNC.RECONVERGENT B0 ;  /* 0x0000000000007941 */ /* 0x000fea0003800200 */
.L_x_22621:
[----:B------:R0:W-:Y:S01]  /*bca0*/  STG.E.U8 desc[UR36][R8.64], R4 ;  /* 0x0000000408007986 */ /* 0x0001e2000c101124 */
[----:B------:R-:W-:Y:S05]  /*bcb0*/  BRA `(.L_x_22607) ;  /* 0x0000000400a47947 */ /* 0x000fea0003800000 */
.L_x_22615:
        /* <DEDUP_REMOVED lines=22> */
.L_x_22625:
[--C-:B------:R-:W-:Y:S01]  /*be20*/  SHF.R.S32.HI R5, RZ, 0x1f, R19.reuse ;  /* 0x0000001fff057819 */ /* 0x100fe20000011413 */
[----:B------:R-:W-:-:S05]  /*be30*/  IMAD.MOV.U32 R4, RZ, RZ, R19 ;  /* 0x000000ffff047224 */ /* 0x000fca00078e0013 */
[----:B------:R0:W-:Y:S01]  /*be40*/  STG.E.64 desc[UR36][R8.64], R4 ;  /* 0x0000000408007986 */ /* 0x0001e2000c101b24 */
[----:B------:R-:W-:Y:S05]  /*be50*/  BRA `(.L_x_22607) ;  /* 0x00000004003c7947 */ /* 0x000fea0003800000 */
.L_x_22624:
[----:B------:R0:W-:Y:S01]  /*be60*/  STG.E desc[UR36][R8.64], R19 ;  /* 0x0000001308007986 */ /* 0x0001e2000c101924 */
[----:B------:R-:W-:Y:S05]  /*be70*/  BRA `(.L_x_22607) ;  /* 0x0000000400347947 */ /* 0x000fea0003800000 */
.L_x_22614:
        /* <DEDUP_REMOVED lines=10> */
.L_x_22627:
[----:B------:R-:W-:Y:S01]  /*bf20*/  CS2R R6, SRZ ;  /* 0x0000000000067805 */ /* 0x000fe2000001ff00 */
[----:B------:R-:W0:Y:S04]  /*bf30*/  I2F.F64.S16 R4, R19 ;  /* 0x0000001300047312 */ /* 0x000e280000101c00 */
[----:B0-----:R0:W-:Y:S01]  /*bf40*/  STG.E.128 desc[UR36][R8.64], R4 ;  /* 0x0000000408007986 */ /* 0x0011e2000c101d24 */
[----:B------:R-:W-:Y:S05]  /*bf50*/  BRA `(.L_x_22607) ;  /* 0x0000000000fc7947 */ /* 0x000fea0003800000 */
.L_x_22626:
[----:B------:R-:W-:-:S13]  /*bf60*/  ISETP.NE.AND P0, PT, R0, 0xf, PT ;  /* 0x0000000f0000780c */ /* 0x000fda0003f05270 */
[----:B------:R-:W-:Y:S05]  /*bf70*/  @!P0 BRA `(.L_x_22628) ;  /* 0x0000000000e88947 */ /* 0x000fea0003800000 */
[----:B------:R-:W-:-:S13]  /*bf80*/  ISETP.NE.AND P0, PT, R0, 0x17, PT ;  /* 0x000000170000780c */ /* 0x000fda0003f05270 */
[----:B------:R-:W-:Y:S05]  /*bf90*/  @!P0 BRA `(.L_x_22629) ;  /* 0x0000000000908947 */ /* 0x000fea0003800000 */
[----:B------:R-:W-:-:S13]  /*bfa0*/  ISETP.NE.AND P0, PT, R0, 0x18, PT ;  /* 0x000000180000780c */ /* 0x000fda0003f05270 */
[----:B------:R-:W-:Y:S05]  /*bfb0*/  @!P0 BRA `(.L_x_22630) ;  /* 0x0000000000448947 */ /* 0x000fea0003800000 */
.L_x_22606:
        /* <DEDUP_REMOVED lines=16> */
.L_x_22631:
[----:B------:R-:W-:Y:S05]  /*c0c0*/  BRA `(.L_x_22607) ;  /* 0x0000000000a07947 */ /* 0x000fea0003800000 */
.L_x_22630:
        /* <DEDUP_REMOVED lines=13> */
.L_x_22633:
[----:B------:R-:W-:Y:S05]  /*c1a0*/  BSYNC.RECONVERGENT B0 ;  /* 0x0000000000007941 */ /* 0x000fea0003800200 */
.L_x_22632:
[----:B------:R-:W-:-:S05]  /*c1b0*/  LOP3.LUT R3, R0, 0x80, R3, 0xf8, !PT ;  /* 0x0000008000037812 */ /* 0x000fca00078ef803 */
[----:B------:R0:W-:Y:S01]  /*c1c0*/  STG.E.U8 desc[UR36][R8.64], R3 ;  /* 0x0000000308007986 */ /* 0x0001e2000c101124 */
[----:B------:R-:W-:Y:S05]  /*c1d0*/  BRA `(.L_x_22607) ;  /* 0x00000000005c7947 */ /* 0x000fea0003800000 */
.L_x_22629:
        /* <DEDUP_REMOVED lines=12> */
.L_x_22635:
[----:B------:R-:W-:Y:S01]  /*c2a0*/  IMAD.MOV.U32 R0, RZ, RZ, 0x7f ;  /* 0x0000007fff007424 */ /* 0x000fe200078e00ff */
[----:B------:R-:W-:-:S04]  /*c2b0*/  ISETP.GT.U32.AND P0, PT, R3, 0x7f800000, PT ;  /* 0x7f8000000300780c */ /* 0x000fc80003f04070 */
[----:B------:R-:W-:-:S09]  /*c2c0*/  SEL R0, R0, 0x7c, P0 ;  /* 0x0000007c00007807 */ /* 0x000fd20000000000 */
.L_x_22636:
[----:B------:R-:W-:Y:S05]  /*c2d0*/  BSYNC.RECONVERGENT B0 ;  /* 0x0000000000007941 */ /* 0x000fea0003800200 */
.L_x_22634:
[----:B------:R-:W-:-:S04]  /*c2e0*/  SHF.R.U32.HI R3, RZ, 0x18, R19 ;  /* 0x00000018ff037819 */ /* 0x000fc80000011613 */
[----:B------:R-:W-:-:S05]  /*c2f0*/  LOP3.LUT R3, R0, 0x80, R3, 0xf8, !PT ;  /* 0x0000008000037812 */ /* 0x000fca00078ef803 */
[----:B------:R0:W-:Y:S01]  /*c300*/  STG.E.U8 desc[UR36][R8.64], R3 ;  /* 0x0000000308007986 */ /* 0x0001e2000c101124 */
[----:B------:R-:W-:Y:S05]  /*c310*/  BRA `(.L_x_22607) ;  /* 0x00000000000c7947 */ /* 0x000fea0003800000 */
.L_x_22628:
[----:B------:R-:W0:Y:S02]  /*c320*/  I2F.S16 R0, R19 ;  /* 0x0000001300007306 */ /* 0x000e240000101400 */
[----:B0-----:R-:W-:-:S05]  /*c330*/  F2FP.BF16.F32.PACK_AB R0, RZ, R0 ;  /* 0x00000000ff00723e */ /* 0x001fca00000010ff */
[----:B------:R0:W-:Y:S02]  /*c340*/  STG.E.U16 desc[UR36][R8.64], R0 ;  /* 0x0000000008007986 */ /* 0x0001e4000c101524 */
.L_x_22607:
[----:B------:R-:W-:-:S07]  /*c350*/  VIADD R16, R16, 0x80 ;  /* 0x0000008010107836 */ /* 0x000fce0000000000 */
.L_x_22566:
[----:B------:R-:W-:Y:S05]  /*c360*/  BSYNC.RECONVERGENT B6 ;  /* 0x0000000000067941 */ /* 0x000fea0003800200 */
.L_x_22565:
        /* <DEDUP_REMOVED lines=21> */
.L_x_22640:
[----:B------:R-:W-:Y:S01]  /*c4c0*/  STG.E.U8 desc[UR36][R2.64], R22 ;  /* 0x0000001602007986 */ /* 0x000fe2000c101124 */
[----:B------:R-:W-:Y:S05]  /*c4d0*/  EXIT ;  /* 0x000000000000794d */ /* 0x000fea0003800000 */
.L_x_22639:
[----:B------:R-:W-:-:S13]  /*c4e0*/  ISETP.NE.AND P0, PT, R0, 0x2, PT ;  /* 0x000000020000780c */ /* 0x000fda0003f05270 */
[----:B------:R-:W-:Y:S05]  /*c4f0*/  @!P0 BRA `(.L_x_22642) ;  /* 0x0000000000248947 */ /* 0x000fea0003800000 */
[----:B------:R-:W-:-:S13]  /*c500*/  ISETP.NE.AND P0, PT, R0, 0x3, PT ;  /* 0x000000030000780c */ /* 0x000fda0003f05270 */
[----:B------:R-:W-:Y:S05]  /*c510*/  @!P0 BRA `(.L_x_22643) ;  /* 0x0000000000148947 */ /* 0x000fea0003800000 */
[----:B------:R-:W-:-:S13]  /*c520*/  ISETP.NE.AND P0, PT, R0, 0x4, PT ;  /* 0x000000040000780c */ /* 0x000fda0003f05270 */
[----:B------:R-:W-:Y:S05]  /*c530*/  @P0 BRA `(.L_x_22641) ;  /* 0x00000008003c0947 */ /* 0x000fea0003800000 */
[----:B--2---:R-:W-:-:S05]  /*c540*/  SHF.R.S32.HI R23, RZ, 0x1f, R22 ;  /* 0x0000001fff177819 */ /* 0x004fca0000011416 */
[----:B------:R-:W-:Y:S01]  /*c550*/  STG.E.64 desc[UR36][R2.64], R22 ;  /* 0x0000001602007986 */ /* 0x000fe2000c101b24 */
[----:B------:R-:W-:Y:S05]  /*c560*/  EXIT ;  /* 0x000000000000794d */ /* 0x000fea0003800000 */
.L_x_22643:
[----:B------:R-:W-:Y:S01]  /*c570*/  STG.E desc[UR36][R2.64], R22 ;  /* 0x0000001602007986 */ /* 0x000fe2000c101924 */
[----:B------:R-:W-:Y:S05]  /*c580*/  EXIT ;  /* 0x000000000000794d */ /* 0x000fea0003800000 */
.L_x_22642:
[----:B------:R-:W-:Y:S01]  /*c590*/  STG.E.U16 desc[UR36][R2.64], R22 ;  /* 0x0000001602007986 */ /* 0x000fe2000c101524 */
[----:B------:R-:W-:Y:S05]  /*c5a0*/  EXIT ;  /* 0x000000000000794d */ /* 0x000fea0003800000 */
.L_x_22638:
        /* <DEDUP_REMOVED lines=9> */
.L_x_22645:
[----:B------:R-:W0:Y:S02]  /*c640*/  I2F.S16 R0, R22 ;  /* 0x0000001600007306 */ /* 0x000e240000101400 */
[----:B0-----:R-:W-:-:S05]  /*c650*/  F2FP.F16.F32.PACK_AB R0, RZ, R0 ;  /* 0x00000000ff00723e */ /* 0x001fca00000000ff */
[----:B------:R-:W-:Y:S01]  /*c660*/  STG.E.U16 desc[UR36][R2.64], R0 ;  /* 0x0000000002007986 */ /* 0x000fe2000c101524 */
[----:B------:R-:W-:Y:S05]  /*c670*/  EXIT ;  /* 0x000000000000794d */ /* 0x000fea0003800000 */
.L_x_22644:
[----:B------:R-:W-:-:S13]  /*c680*/  ISETP.NE.AND P0, PT, R0, 0x7, PT ;  /* 0x000000070000780c */ /* 0x000fda0003f05270 */
[----:B------:R-:W-:Y:S05]  /*c690*/  @!P0 BRA `(.L_x_22646) ;  /* 0x0000000000348947 */ /* 0x000fea0003800000 */
[----:B------:R-:W-:-:S13]  /*c6a0*/  ISETP.NE.AND P0, PT, R0, 0x8, PT ;  /* 0x000000080000780c */ /* 0x000fda0003f05270 */
[----:B------:R-:W-:Y:S05]  /*c6b0*/  @!P0 BRA `(.L_x_22647) ;  /* 0x0000000000188947 */ /* 0x000fea0003800000 */
[----:B------:R-:W-:-:S13]  /*c6c0*/  ISETP.NE.AND P0, PT, R0, 0x9, PT ;  /* 0x000000090000780c */ /* 0x000fda0003f05270 */
[----:B------:R-:W-:Y:S05]  /*c6d0*/  @P0 BRA `(.L_x_22641) ;  /* 0x0000000400d40947 */ /* 0x000fea0003800000 */
[----:B------:R-:W0:Y:S01]  /*c6e0*/  I2F.S16 R22, R22 ;  /* 0x0000001600167306 */ /* 0x000e220000101400 */
[----:B--2---:R-:W-:-:S05]  /*c6f0*/  IMAD.MOV.U32 R23, RZ, RZ, RZ ;  /* 0x000000ffff177224 */ /* 0x004fca00078e00ff */
[----:B0-----:R-:W-:Y:S01]  /*c700*/  STG.E.64 desc[UR36][R2.64], R22 ;  /* 0x0000001602007986 */ /* 0x001fe2000c101b24 */
[----:B------:R-:W-:Y:S05]  /*c710*/  EXIT ;  /* 0x000000000000794d */ /* 0x000fea0003800000 */
.L_x_22647:
[----:B------:R-:W0:Y:S02]  /*c720*/  I2F.S16 R22, R22 ;  /* 0x0000001600167306 */ /* 0x000e240000101400 */
[----:B0-----:R-:W-:-:S04]  /*c730*/  F2FP.F16.F32.PACK_AB R5, RZ, R22 ;  /* 0x00000016ff05723e */ /* 0x001fc800000000ff */
[----:B------:R-:W-:-:S05]  /*c740*/  PRMT R5, R5, 0x5410, RZ ;  /* 0x0000541005057816 */ /* 0x000fca00000000ff */
[----:B------:R-:W-:Y:S01]  /*c750*/  STG.E desc[UR36][R2.64], R5 ;  /* 0x0000000502007986 */ /* 0x000fe2000c101924 */
[----:B------:R-:W-:Y:S05]  /*c760*/  EXIT ;  /* 0x000000000000794d */ /* 0x000fea0003800000 */
.L_x_22646:
[----:B--2---:R-:W0:Y:S02]  /*c770*/  I2F.F64.S16 R22, R22 ;  /* 0x0000001600167312 */ /* 0x004e240000101c00 */
[----:B0-----:R-:W-:Y:S01]  /*c780*/  STG.E.64 desc[UR36][R2.64], R22 ;  /* 0x0000001602007986 */ /* 0x001fe2000c101b24 */
[----:B------:R-:W-:Y:S05]  /*c790*/  EXIT ;  /* 0x000000000000794d */ /* 0x000fea0003800000 */
.L_x_22637:
        /* <DEDUP_REMOVED lines=12> */
.L_x_22651:
        /* <DEDUP_REMOVED lines=18> */
.L_x_22654:
[----:B------:R-:W-:-:S04]  /*c980*/  SHF.R.U32.HI R5, RZ, 0x18, R5 ;  /* 0x00000018ff057819 */ /* 0x000fc80000011605 */
[----:B------:R-:W-:-:S07]  /*c990*/  LOP3.LUT R0, R0, 0x80, R5, 0xf8, !PT ;  /* 0x0000008000007812 */ /* 0x000fce00078ef805 */
.L_x_22653:
[----:B------:R-:W-:Y:S05]  /*c9a0*/  BSYNC.RECONVERGENT B0 ;  /* 0x0000000000007941 */ /* 0x000fea0003800200 */
.L_x_22652:
[----:B------:R-:W-:Y:S01]  /*c9b0*/  STG.E.U8 desc[UR36][R2.64], R0 ;  /* 0x0000000002007986 */ /* 0x000fe2000c101124 */
[----:B------:R-:W-:Y:S05]  /*c9c0*/  EXIT ;  /* 0x000000000000794d */ /* 0x000fea0003800000 */
.L_x_22650:
        /* <DEDUP_REMOVED lines=18> */
.L_x_22657:
[----:B------:R-:W-:-:S04]  /*caf0*/  SHF.R.U32.HI R5, RZ, 0x18, R5 ;  /* 0x00000018ff057819 */ /* 0x000fc80000011605 */
[----:B------:R-:W-:-:S07]  /*cb00*/  LOP3.LUT R0, R0, 0x80, R5, 0xf8, !PT ;  /* 0x0000008000007812 */ /* 0x000fce00078ef805 */
.L_x_22656:
[----:B------:R-:W-:Y:S05]  /*cb10*/  BSYNC.RECONVERGENT B0 ;  /* 0x0000000000007941 */ /* 0x000fea0003800200 */
.L_x_22655:
[----:B------:R-:W-:Y:S01]  /*cb20*/  STG.E.U8 desc[UR36][R2.64], R0 ;  /* 0x0000000002007986 */ /* 0x000fe2000c101124 */
[----:B------:R-:W-:Y:S05]  /*cb30*/  EXIT ;  /* 0x000000000000794d */ /* 0x000fea0003800000 */
.L_x_22649:
        /* <DEDUP_REMOVED lines=22> */
.L_x_22659:
[----:B--2---:R-:W-:-:S05]  /*cca0*/  SHF.R.S32.HI R23, RZ, 0x1f, R22 ;  /* 0x0000001fff177819 */ /* 0x004fca0000011416 */
[----:B------:R-:W-:Y:S01]  /*ccb0*/  STG.E.64 desc[UR36][R2.64], R22 ;  /* 0x0000001602007986 */ /* 0x000fe2000c101b24 */
[----:B------:R-:W-:Y:S05]  /*ccc0*/  EXIT ;  /* 0x000000000000794d */ /* 0x000fea0003800000 */
.L_x_22658:
[----:B------:R-:W-:Y:S01]  /*ccd0*/  STG.E desc[UR36][R2.64], R22 ;  /* 0x0000001602007986 */ /* 0x000fe2000c101924 */
[----:B------:R-:W-:Y:S05]  /*cce0*/  EXIT ;  /* 0x000000000000794d */ /* 0x000fea0003800000 */
.L_x_22648:
        /* <DEDUP_REMOVED lines=10> */
.L_x_22661:
[----:B--2---:R-:W-:Y:S01]  /*cd90*/  CS2R R6, SRZ ;  /* 0x0000000000067805 */ /* 0x004fe2000001ff00 */
[----:B------:R-:W0:Y:S04]  /*cda0*/  I2F.F64.S16 R4, R22 ;  /* 0x0000001600047312 */ /* 0x000e280000101c00 */
[----:B0-----:R-:W-:Y:S01]  /*cdb0*/  STG.E.128 desc[UR36][R2.64], R4 ;  /* 0x0000000402007986 */ /* 0x001fe2000c101d24 */
[----:B------:R-:W-:Y:S05]  /*cdc0*/  EXIT ;  /* 0x000000000000794d */ /* 0x000fea0003800000 */
.L_x_22660:
[----:B------:R-:W-:-:S13]  /*cdd0*/  ISETP.NE.AND P0, PT, R0, 0xf, PT ;  /* 0x0000000f0000780c */ /* 0x000fda0003f05270 */
[----:B------:R-:W-:Y:S05]  /*cde0*/  @!P0 BRA `(.L_x_22662) ;  /* 0x0000000000e88947 */ /* 0x000fea0003800000 */
[----:B------:R-:W-:-:S13]  /*cdf0*/  ISETP.NE.AND P0, PT, R0, 0x17, PT ;  /* 0x000000170000780c */ /* 0x000fda0003f05270 */
[----:B------:R-:W-:Y:S05]  /*ce00*/  @!P0 BRA `(.L_x_22663) ;  /* 0x0000000000908947 */ /* 0x000fea0003800000 */
[----:B------:R-:W-:-:S13]  /*ce10*/  ISETP.NE.AND P0, PT, R0, 0x18, PT ;  /* 0x000000180000780c */ /* 0x000fda0003f05270 */
[----:B------:R-:W-:Y:S05]  /*ce20*/  @!P0 BRA `(.L_x_22664) ;  /* 0x0000000000448947 */ /* 0x000fea0003800000 */
.L_x_22641:
[----:B------:R-:W-:Y:S01]  /*ce30*/  MOV R0, 0x228 ;  /* 0x0000022800007802 */ /* 0x000fe20000000f00 */
[----:B------:R-:W0:Y:S01]  /*ce40*/  LDCU.64 UR4, c[0x4][0x218] ;  /* 0x01004300ff0477ac */ /* 0x000e220008000a00 */
[----:B--2---:R-:W-:Y:S02]  /*ce50*/  IMAD.MOV.U32 R8, RZ, RZ, 0x65 ;  /* 0x00000065ff087424 */ /* 0x004fe400078e00ff */
        /* <DEDUP_REMOVED lines=13> */
.L_x_22665:
[----:B------:R-:W-:Y:S05]  /*cf30*/  EXIT ;  /* 0x000000000000794d */ /* 0x000fea0003800000 */
.L_x_22664:
[----:B--2---:R-:W0:Y:S01]  /*cf40*/  I2F.S16 R7, R22 ;  /* 0x0000001600077306 */ /* 0x004e220000101400 */
        /* <DEDUP_REMOVED lines=12> */
.L_x_22667:
[----:B------:R-:W-:Y:S05]  /*d010*/  BSYNC.RECONVERGENT B0 ;  /* 0x0000000000007941 */ /* 0x000fea0003800200 */
.L_x_22666:
[----:B------:R-:W-:-:S05]  /*d020*/  LOP3.LUT R5, R0, 0x80, R5, 0xf8, !PT ;  /* 0x0000008000057812 */ /* 0x000fca00078ef805 */
[----:B------:R-:W-:Y:S01]  /*d030*/  STG.E.U8 desc[UR36][R2.64], R5 ;  /* 0x0000000502007986 */ /* 0x000fe2000c101124 */
[----:B------:R-:W-:Y:S05]  /*d040*/  EXIT ;  /* 0x000000000000794d */ /* 0x000fea0003800000 */
.L_x_22663:
        /* <DEDUP_REMOVED lines=12> */
.L_x_22669:
[----:B------:R-:W-:Y:S01]  /*d110*/  IMAD.MOV.U32 R0, RZ, RZ, 0x7f ;  /* 0x0000007fff007424 */ /* 0x000fe200078e00ff */
[----:B------:R-:W-:-:S04]  /*d120*/  ISETP.GT.U32.AND P0, PT, R4, 0x7f800000, PT ;  /* 0x7f8000000400780c */ /* 0x000fc80003f04070 */
[----:B------:R-:W-:-:S09]  /*d130*/  SEL R0, R0, 0x7c, P0 ;  /* 0x0000007c00007807 */ /* 0x000fd20000000000 */
.L_x_22670:
[----:B------:R-:W-:Y:S05]  /*d140*/  BSYNC.RECONVERGENT B0 ;  /* 0x0000000000007941 */ /* 0x000fea0003800200 */
.L_x_22668:
[----:B------:R-:W-:-:S04]  /*d150*/  SHF.R.U32.HI R5, RZ, 0x18, R5 ;  /* 0x00000018ff057819 */ /* 0x000fc80000011605 */
[----:B------:R-:W-:-:S05]  /*d160*/  LOP3.LUT R5, R0, 0x80, R5, 0xf8, !PT ;  /* 0x0000008000057812 */ /* 0x000fca00078ef805 */
[----:B------:R-:W-:Y:S01]  /*d170*/  STG.E.U8 desc[UR36][R2.64], R5 ;  /* 0x0000000502007986 */ /* 0x000fe2000c101124 */
[----:B------:R-:W-:Y:S05]  /*d180*/  EXIT ;  /* 0x000000000000794d */ /* 0x000fea0003800000 */
.L_x_22662:
[----:B------:R-:W0:Y:S02]  /*d190*/  I2F.S16 R0, R22 ;  /* 0x0000001600007306 */ /* 0x000e240000101400 */
[----:B0-----:R-:W-:-:S05]  /*d1a0*/  F2FP.BF16.F32.PACK_AB R0, RZ, R0 ;  /* 0x00000000ff00723e */ /* 0x001fca00000010ff */
[----:B------:R-:W-:Y:S01]  /*d1b0*/  STG.E.U16 desc[UR36][R2.64], R0 ;  /* 0x0000000002007986 */ /* 0x000fe2000c101524 */
[----:B------:R-:W-:Y:S05]  /*d1c0*/  EXIT ;  /* 0x000000000000794d */ /* 0x000fea0003800000 */
.L_x_22671:
        /* <DEDUP_REMOVED lines=11> */
.L_x_23634:


//--------------------- .text._ZN2at6native18elementwise_kernelILi128ELi4EZNS0_22gpu_kernel_impl_nocastIZNS0_54_GLOBAL__N__d8c5977b_16_LinearAlgebra_cu_9e10b42f_324316addr_kernel_cudaERNS_14TensorIteratorERKN3c106ScalarES9_EUlbbbE0_EEvRNS_18TensorIteratorBaseERKT_EUliE_EEviT1_ --------------------------
	.section	.text._ZN2at6native18elementwise_kernelILi128ELi4EZNS0_22gpu_kernel_impl_nocastIZNS0_54_GLOBAL__N__d8c5977b_16_LinearAlgebra_cu_9e10b42f_324316addr_kernel_cudaERNS_14TensorIteratorERKN3c106ScalarES9_EUlbbbE0_EEvRNS_18TensorIteratorBaseERKT_EUliE_EEviT1_,"ax",@progbits
	.align	128
        .global         _ZN2at6native18elementwise_kernelILi128ELi4EZNS0_22gpu_kernel_impl_nocastIZNS0_54_GLOBAL__N__d8c5977b_16_LinearAlgebra_cu_9e10b42f_324316addr_kernel_cudaERNS_14TensorIteratorERKN3c106ScalarES9_EUlbbbE0_EEvRNS_18TensorIteratorBaseERKT_EUliE_EEviT1_
        .type           _ZN2at6native18elementwise_kernelILi128ELi4EZNS0_22gpu_kernel_impl_nocastIZNS0_54_GLOBAL__N__d8c5977b_16_LinearAlgebra_cu_9e10b42f_324316addr_kernel_cudaERNS_14TensorIteratorERKN3c106ScalarES9_EUlbbbE0_EEvRNS_18TensorIteratorBaseERKT_EUliE_EEviT1_,@function
        .size           _ZN2at6native18elementwise_kernelILi128ELi4EZNS0_22gpu_kernel_impl_nocastIZNS0_54_GLOBAL__N__d8c5977b_16_LinearAlgebra_cu_9e10b42f_324316addr_kernel_cudaERNS_14TensorIteratorERKN3c106ScalarES9_EUlbbbE0_EEvRNS_18TensorIteratorBaseERKT_EUliE_EEviT1_,(.L_x_23635 - _ZN2at6native18elementwise_kernelILi128ELi4EZNS0_22gpu_kernel_impl_nocastIZNS0_54_GLOBAL__N__d8c5977b_16_LinearAlgebra_cu_9e10b42f_324316addr_kernel_cudaERNS_14TensorIteratorERKN3c106ScalarES9_EUlbbbE0_EEvRNS_18TensorIteratorBaseERKT_EUliE_EEviT1_)
        .other          _ZN2at6native18elementwise_kernelILi128ELi4EZNS0_22gpu_kernel_impl_nocastIZNS0_54_GLOBAL__N__d8c5977b_16_LinearAlgebra_cu_9e10b42f_324316addr_kernel_cudaERNS_14TensorIteratorERKN3c106ScalarES9_EUlbbbE0_EEvRNS_18TensorIteratorBaseERKT_EUliE_EEviT1_,@"STO_CUDA_ENTRY STV_DEFAULT"
_ZN2at6native18elementwise_kernelILi128ELi4EZNS0_22gpu_kernel_impl_nocastIZNS0_54_GLOBAL__N__d8c5977b_16_LinearAlgebra_cu_9e10b42f_324316addr_kernel_cudaERNS_14TensorIteratorERKN3c106ScalarES9_EUlbbbE0_EEvRNS_18TensorIteratorBaseERKT_EUliE_EEviT1_:
.text._ZN2at6native18elementwise_kernelILi128ELi4EZNS0_22gpu_kernel_impl_nocastIZNS0_54_GLOBAL__N__d8c5977b_16_LinearAlgebra_cu_9e10b42f_324316addr_kernel_cudaERNS_14TensorIteratorERKN3c106ScalarES9_EUlbbbE0_EEvRNS_18TensorIteratorBaseERKT_EUliE_EEviT1_:
        /* <DEDUP_REMOVED lines=16> */
[----:B------:R-:W0:Y:S02]  /*0100*/  LDC.64 R4, c[0x0][0x650] ;  /* 0x00019400ff047b82 */ /* 0x000e240000000a00 */
[----:B0-----:R-:W2:Y:S02]  /*0110*/  LDG.E.U8 R4, desc[UR6][R4.64] ;  /* 0x0000000604047981 */ /* 0x001ea4000c1e1100 */
[----:B--2---:R-:W-:-:S04]  /*0120*/  ISETP.NE.AND P0, PT, R4, RZ, PT ;  /* 0x000000ff0400720c */ /* 0x004fc80003f05270 */
[----:B------:R-:W-:-:S13]  /*0130*/  ISETP.NE.AND P1, PT, RZ, UR5, P0 ;  /* 0x00000005ff007c0c */ /* 0x000fda0008725270 */
[----:B------:R-:W0:Y:S08]  /*0140*/  @!P1 LDC.64 R8, c[0x0][0x658] ;  /* 0x00019600ff089b82 */ /* 0x000e300000000a00 */
[----:B------:R-:W1:Y:S01]  /*0150*/  @!P1 LDC.64 R6, c[0x0][0x660] ;  /* 0x00019800ff069b82 */ /* 0x000e620000000a00 */
[----:B0-----:R-:W2:Y:S04]  /*0160*/  @!P1 LDG.E.U8 R8, desc[UR6][R8.64] ;  /* 0x0000000608089981 */ /* 0x001ea8000c1e1100 */
[----:B-1----:R-:W3:Y:S03]  /*0170*/  @!P1 LDG.E.U8 R6, desc[UR6][R6.64] ;  /* 0x0000000606069981 */ /* 0x002ee6000c1e1100 */
[----:B------:R-:W0:Y:S01]  /*0180*/  LDC.64 R10, c[0x0][0x648] ;  /* 0x00019200ff0a7b82 */ /* 0x000e220000000a00 */
[----:B------:R-:W-:-:S02]  /*0190*/  IADD3 R3, PT, PT, R3, 0x80, RZ ;  /* 0x0000008003037810 */ /* 0x000fc40007ffe0ff */
[----:B--2---:R-:W-:-:S04]  /*01a0*/  @!P1 ISETP.NE.AND P0, PT, R8, RZ, PT ;  /* 0x000000ff0800920c */ /* 0x004fc80003f05270 */
[----:B------:R-:W-:Y:S02]  /*01b0*/  @!P1 ISETP.NE.AND P2, PT, RZ, UR8, P0 ;  /* 0x00000008ff009c0c */ /* 0x000fe40008745270 */
[----:B------:R-:W-:Y:S02]  /*01c0*/  PLOP3.LUT P0, PT, PT, PT, PT, 0x80, 0x8 ;  /* 0x000000000008781c */ /* 0x000fe40003f0f070 */
[----:B---3--:R-:W-:-:S04]  /*01d0*/  @!P1 ISETP.NE.AND P0, PT, R6, RZ, P2 ;  /* 0x000000ff0600920c */ /* 0x008fc80001705270 */
[----:B------:R-:W-:Y:S02]  /*01e0*/  SEL R5, RZ, 0x1, !P0 ;  /* 0x00000001ff057807 */ /* 0x000fe40004000000 */
[----:B------:R-:W-:-:S03]  /*01f0*/  ISETP.GE.AND P0, PT, R3, UR4, PT ;  /* 0x0000000403007c0c */ /* 0x000fc6000bf06270 */
[----:B0-----:R0:W-:Y:S10]  /*0200*/  STG.E.U8 desc[UR6][R10.64], R5 ;  /* 0x000000050a007986 */ /* 0x0011f4000c101106 */
[----:B------:R-:W-:Y:S05]  /*0210*/  @P0 BREAK.RELIABLE B1 ;  /* 0x0000000000010942 */ /* 0x000fea0003800100 */
[----:B------:R-:W-:Y:S05]  /*0220*/  @P0 BRA `(.L_x_22676) ;  /* 0x0000000000980947 */ /* 0x000fea0003800000 */
[----:B0-----:R-:W0:Y:S02]  /*0230*/  LDC.64 R4, c[0x0][0x650] ;  /* 0x00019400ff047b82 */ /* 0x001e240000000a00 */
[----:B0-----:R-:W2:Y:S06]  /*0240*/  LDG.E.U8 R4, desc[UR6][R4.64] ;  /* 0x0000000604047981 */ /* 0x001eac000c1e1100 */
[----:B------:R-:W0:Y:S01]  /*0250*/  LDC.64 R8, c[0x0][0x648] ;  /* 0x00019200ff087b82 */ /* 0x000e220000000a00 */
[----:B------:R-:W-:Y:S02]  /*0260*/  ISETP.NE.AND P2, PT, RZ, UR5, PT ;  /* 0x00000005ff007c0c */ /* 0x000fe4000bf45270 */
[----:B------:R-:W-:-:S02]  /*0270*/  PLOP3.LUT P0, PT, PT, PT, PT, 0x80, 0x8 ;  /* 0x000000000008781c */ /* 0x000fc40003f0f070 */
[----:B--2---:R-:W-:-:S13]  /*0280*/  ISETP.NE.AND P1, PT, R4, RZ, PT ;  /* 0x000000ff0400720c */ /* 0x004fda0003f25270 */
[----:B0-----:R-:W-:Y:S05]  /*0290*/  @P1 BRA P2, `(.L_x_22677) ;  /* 0x00000000001c1947 */ /* 0x001fea0001000000 */
[----:B------:R-:W0:Y:S08]  /*02a0*/  LDC.64 R6, c[0x0][0x658] ;  /* 0x00019600ff067b82 */ /* 0x000e300000000a00 */
[----:B------:R-:W1:Y:S01]  /*02b0*/  LDC.64 R4, c[0x0][0x660] ;  /* 0x00019800ff047b82 */ /* 0x000e620000000a00 */
[----:B0-----:R-:W2:Y:S04]  /*02c0*/  LDG.E.U8 R6, desc[UR6][R6.64] ;  /* 0x0000000606067981 */ /* 0x001ea8000c1e1100 */
[----:B-1----:R-:W3:Y:S01]  /*02d0*/  LDG.E.U8 R4, desc[UR6][R4.64] ;  /* 0x0000000604047981 */ /* 0x002ee2000c1e1100 */
[----:B--2---:R-:W-:-:S04]  /*02e0*/  ISETP.NE.AND P0, PT, R6, RZ, PT ;  /* 0x000000ff0600720c */ /* 0x004fc80003f05270 */
[----:B------:R-:W-:-:S04]  /*02f0*/  ISETP.NE.AND P0, PT, RZ, UR8, P0 ;  /* 0x00000008ff007c0c */ /* 0x000fc80008705270 */
[----:B---3--:R-:W-:-:S13]  /*0300*/  ISETP.NE.AND P0, PT, R4, RZ, P0 ;  /* 0x000000ff0400720c */ /* 0x008fda0000705270 */
.L_x_22677:
[----:B------:R-:W-:Y:S02]  /*0310*/  SEL R5, RZ, 0x1, !P0 ;  /* 0x00000001ff057807 */ /* 0x000fe40004000000 */
[----:B------:R-:W-:-:S03]  /*0320*/  IADD3 R3, PT, PT, R3, 0x80, RZ ;  /* 0x0000008003037810 */ /* 0x000fc60007ffe0ff */
[----:B------:R0:W-:Y:S04]  /*0330*/  STG.E.U8 desc[UR6][R8.64], R5 ;  /* 0x0000000508007986 */ /* 0x0001e8000c101106 */
.L_x_22675:
[----:B------:R-:W-:-:S13]  /*0340*/  ISETP.GE.AND P0, PT, R3, UR4, PT ;  /* 0x0000000403007c0c */ /* 0x000fda000bf06270 */
[----:B------:R-:W-:Y:S05]  /*0350*/  @P0 BREAK.RELIABLE B1 ;  /* 0x0000000000010942 */ /* 0x000fea0003800100 */
[----:B------:R-:W-:Y:S05]  /*0360*/  @P0 BRA `(.L_x_22676) ;  /* 0x0000000000480947 */ /* 0x000fea0003800000 */
[----:B------:R-:W-:Y:S05]  /*0370*/  BSYNC.RELIABLE B1 ;  /* 0x0000000000017941 */ /* 0x000fea0003800100 */
.L_x_22674:
        /* <DEDUP_REMOVED lines=14> */
.L_x_22678:
[----:B------:R-:W-:Y:S02]  /*0460*/  SEL R5, RZ, 0x1, !P0 ;  /* 0x00000001ff057807 */ /* 0x000fe40004000000 */
[----:B------:R-:W-:-:S03]  /*0470*/  IADD3 R3, PT, PT, R3, 0x80, RZ ;  /* 0x0000008003037810 */ /* 0x000fc60007ffe0ff */
[----:B------:R1:W-:Y:S04]  /*0480*/  STG.E.U8 desc[UR6][R8.64], R5 ;  /* 0x0000000508007986 */ /* 0x0003e8000c101106 */
.L_x_22676:
[----:B------:R-:W-:Y:S05]  /*0490*/  BSYNC.RECONVERGENT B0 ;  /* 0x0000000000007941 */ /* 0x000fea0003800200 */
.L_x_22673:
[----:B------:R-:W-:Y:S05]  /*04a0*/  WARPSYNC.ALL ;  /* 0x0000000000007948 */ /* 0x000fea0003800000 */
[----:B------:R-:W-:-:S13]  /*04b0*/  ISETP.GE.AND P0, PT, R3, UR4, PT ;  /* 0x0000000403007c0c */ /* 0x000fda000bf06270 */
[----:B------:R-:W-:Y:S05]  /*04c0*/  @P0 EXIT ;  /* 0x000000000000094d */ /* 0x000fea0003800000 */
[----:B------:R-:W2:Y:S02]  /*04d0*/  LDC.64 R2, c[0x0][0x650] ;  /* 0x00019400ff027b82 */ /* 0x000ea40000000a00 */
[----:B--2---:R-:W2:Y:S06]  /*04e0*/  LDG.E.U8 R2, desc[UR6][R2.64] ;  /* 0x0000000602027981 */ /* 0x004eac000c1e1100 */
[----:B------:R-:W3:Y:S01]  /*04f0*/  LDC.64 R6, c[0x0][0x648] ;  /* 0x00019200ff067b82 */ /* 0x000ee20000000a00 */
[----:B------:R-:W-:Y:S02]  /*0500*/  ISETP.NE.AND P2, PT, RZ, UR5, PT ;  /* 0x00000005ff007c0c */ /* 0x000fe4000bf45270 */
[----:B------:R-:W-:-:S02]  /*0510*/  PLOP3.LUT P0, PT, PT, PT, PT, 0x80, 0x8 ;  /* 0x000000000008781c */ /* 0x000fc40003f0f070 */
[----:B--2---:R-:W-:-:S13]  /*0520*/  ISETP.NE.AND P1, PT, R2, RZ, PT ;  /* 0x000000ff0200720c */ /* 0x004fda0003f25270 */
[----:B---3--:R-:W-:Y:S05]  /*0530*/  @P1 BRA P2, `(.L_x_22679) ;  /* 0x00000000001c1947 */ /* 0x008fea0001000000 */
[----:B01----:R-:W0:Y:S08]  /*0540*/  LDC.64 R4, c[0x0][0x658] ;  /* 0x00019600ff047b82 */ /* 0x003e300000000a00 */
[----:B------:R-:W1:Y:S01]  /*0550*/  LDC.64 R2, c[0x0][0x660] ;  /* 0x00019800ff027b82 */ /* 0x000e620000000a00 */
[----:B0-----:R-:W2:Y:S04]  /*0560*/  LDG.E.U8 R4, desc[UR6][R4.64] ;  /* 0x0000000604047981 */ /* 0x001ea8000c1e1100 */
[----:B-1----:R-:W3:Y:S01]  /*0570*/  LDG.E.U8 R2, desc[UR6][R2.64] ;  /* 0x0000000602027981 */ /* 0x002ee2000c1e1100 */
[----:B--2---:R-:W-:-:S04]  /*0580*/  ISETP.NE.AND P0, PT, R4, RZ, PT ;  /* 0x000000ff0400720c */ /* 0x004fc80003f05270 */
[----:B------:R-:W-:-:S04]  /*0590*/  ISETP.NE.AND P0, PT, RZ, UR8, P0 ;  /* 0x00000008ff007c0c */ /* 0x000fc80008705270 */
[----:B---3--:R-:W-:-:S13]  /*05a0*/  ISETP.NE.AND P0, PT, R2, RZ, P0 ;  /* 0x000000ff0200720c */ /* 0x008fda0000705270 */
.L_x_22679:
[----:B------:R-:W-:-:S05]  /*05b0*/  SEL R3, RZ, 0x1, !P0 ;  /* 0x00000001ff037807 */ /* 0x000fca0004000000 */
[----:B------:R-:W-:Y:S01]  /*05c0*/  STG.E.U8 desc[UR6][R6.64], R3 ;  /* 0x0000000306007986 */ /* 0x000fe2000c101106 */
[----:B------:R-:W-:Y:S05]  /*05d0*/  EXIT ;  /* 0x000000000000794d */ /* 0x000fea0003800000 */
.L_x_22672:
        /* <DEDUP_REMOVED lines=381> */
.L_x_22683:
[----:B------:R-:W0:Y:S02]  /*1db0*/  LDCU.64 UR10, c[0x0][0x650] ;  /* 0x0000ca00ff0a77ac */ /* 0x000e240008000a00 */
[----:B0-----:R-:W-:-:S04]  /*1dc0*/  IADD3 R8, P0, PT, R6, UR10, RZ ;  /* 0x0000000a06087c10 */ /* 0x001fc8000ff1e0ff */
[----:B------:R-:W-:Y:S01]  /*1dd0*/  IADD3.X R9, PT, PT, RZ, UR11, RZ, P0, !PT ;  /* 0x0000000bff097c10 */ /* 0x000fe200087fe4ff */
[----:B------:R-:W0:Y:S04]  /*1de0*/  LDCU.64 UR10, c[0x0][0x648] ;  /* 0x0000c900ff0a77ac */ /* 0x000e280008000a00 */
[----:B------:R-:W2:Y:S02]  /*1df0*/  LDG.E.U8 R8, desc[UR6][R8.64] ;  /* 0x0000000608087981 */ /* 0x000ea4000c1e1100 */
[----:B--2---:R-:W-:-:S04]  /*1e00*/  ISETP.NE.AND P1, PT, R8, RZ, PT ;  /* 0x000000ff0800720c */ /* 0x004fc80003f25270 */
[----:B------:R-:W-:-:S13]  /*1e10*/  ISETP.NE.AND P1, PT, RZ, UR5, P1 ;  /* 0x00000005ff007c0c */ /* 0x000fda0008f25270 */
[----:B------:R-:W1:Y:S08]  /*1e20*/  @!P1 LDC.64 R10, c[0x0][0x658] ;  /* 0x00019600ff0a9b82 */ /* 0x000e700000000a00 */
[----:B------:R-:W2:Y:S01]  /*1e30*/  @!P1 LDC.64 R12, c[0x0][0x660] ;  /* 0x00019800ff0c9b82 */ /* 0x000ea20000000a00 */
[----:B-1----:R-:W-:-:S04]  /*1e40*/  @!P1 IADD3 R10, P0, PT, R7, R10, RZ ;  /* 0x0000000a070a9210 */ /* 0x002fc80007f1e0ff */
[----:B------:R-:W-:Y:S02]  /*1e50*/  @!P1 IADD3.X R11, PT, PT, RZ, R11, RZ, P0, !PT ;  /* 0x0000000bff0b9210 */ /* 0x000fe400007fe4ff */
[----:B--2---:R-:W-:-:S03]  /*1e60*/  @!P1 IADD3 R6, P0, PT, R4, R12, RZ ;  /* 0x0000000c04069210 */ /* 0x004fc60007f1e0ff */
[----:B------:R-:W2:Y:S01]  /*1e70*/  @!P1 LDG.E.U8 R10, desc[UR6][R10.64] ;  /* 0x000000060a0a9981 */ /* 0x000ea2000c1e1100 */
[----:B------:R-:W-:-:S05]  /*1e80*/  @!P1 IADD3.X R7, PT, PT, RZ, R13, RZ, P0, !PT ;  /* 0x0000000dff079210 */ /* 0x000fca00007fe4ff */
[----:B------:R-:W3:Y:S01]  /*1e90*/  @!P1 LDG.E.U8 R6, desc[UR6][R6.64] ;  /* 0x0000000606069981 */ /* 0x000ee2000c1e1100 */
[----:B0-----:R-:W-:Y:S02]  /*1ea0*/  IADD3 R4, P3, PT, R5, UR10, RZ ;  /* 0x0000000a05047c10 */ /* 0x001fe4000ff7e0ff */
[----:B------:R-:W-:Y:S02]  /*1eb0*/  IADD3 R3, PT, PT, R3, 0x80, RZ ;  /* 0x0000008003037810 */ /* 0x000fe40007ffe0ff */
[----:B------:R-:W-:Y:S02]  /*1ec0*/  IADD3.X R5, PT, PT, RZ, UR11, RZ, P3, !PT ;  /* 0x0000000bff057c10 */ /* 0x000fe40009ffe4ff */
[----:B--2---:R-:W-:-:S04]  /*1ed0*/  @!P1 ISETP.NE.AND P0, PT, R10, RZ, PT ;  /* 0x000000ff0a00920c */ /* 0x004fc80003f05270 */
[----:B------:R-:W-:Y:S02]  /*1ee0*/  @!P1 ISETP.NE.AND P2, PT, RZ, UR8, P0 ;  /* 0x00000008ff009c0c */ /* 0x000fe40008745270 */
[----:B------:R-:W-:Y:S02]  /*1ef0*/  PLOP3.LUT P0, PT, PT, PT, PT, 0x80, 0x8 ;  /* 0x000000000008781c */ /* 0x000fe40003f0f070 */
[----:B---3--:R-:W-:-:S04]  /*1f00*/  @!P1 ISETP.NE.AND P0, PT, R6, RZ, P2 ;  /* 0x000000ff0600920c */ /* 0x008fc80001705270 */
[----:B------:R-:W-:Y:S02]  /*1f10*/  SEL R9, RZ, 0x1, !P0 ;  /* 0x00000001ff097807 */ /* 0x000fe40004000000 */
[----:B------:R-:W-:-:S03]  /*1f20*/  ISETP.GE.AND P0, PT, R3, UR4, PT ;  /* 0x0000000403007c0c */ /* 0x000fc6000bf06270 */
[----:B------:R0:W-:Y:S10]  /*1f30*/  STG.E.U8 desc[UR6][R4.64], R9 ;  /* 0x0000000904007986 */ /* 0x0001f4000c101106 */
        /* <DEDUP_REMOVED lines=375> */
.L_x_22685:
        /* <DEDUP_REMOVED lines=22> */
[----:B------:R-:W-:-:S05]  /*3810*/  SEL R9, RZ, 0x1, !P0 ;  /* 0x00000001ff097807 */ /* 0x000fca0004000000 */
[----:B------:R0:W-:Y:S04]  /*3820*/  STG.E.U8 desc[UR6][R4.64], R9 ;  /* 0x0000000904007986 */ /* 0x0001e8000c101106 */
.L_x_22682:
[----:B------:R-:W-:-:S13]  /*3830*/  ISETP.GE.AND P0, PT, R3, UR4, PT ;  /* 0x0000000403007c0c */ /* 0x000fda000bf06270 */
[----:B------:R-:W-:Y:S05]  /*3840*/  @P0 BREAK.RELIABLE B1 ;  /* 0x0000000000010942 */ /* 0x000fea0003800100 */
[----:B------:R-:W-:Y:S05]  /*3850*/  @P0 BRA `(.L_x_22684) ;  /* 0x0000001800380947 */ /* 0x000fea0003800000 */
[----:B------:R-:W-:Y:S05]  /*3860*/  BSYNC.RELIABLE B1 ;  /* 0x0000000000017941 */ /* 0x000fea0003800100 */
.L_x_22681:
        /* <DEDUP_REMOVED lines=373> */
.L_x_22686:
        /* <DEDUP_REMOVED lines=24> */
.L_x_22684:
[----:B------:R-:W-:Y:S05]  /*5140*/  BSYNC.RECONVERGENT B0 ;  /* 0x0000000000007941 */ /* 0x000fea0003800200 */
.L_x_22680:
        /* <DEDUP_REMOVED lines=376> */
.L_x_22687:
[----:B------:R-:W0:Y:S01]  /*68d0*/  LDCU.128 UR12, c[0x0][0x650] ;  /* 0x0000ca00ff0c77ac */ /* 0x000e220008000c00 */
[----:B------:R-:W1:Y:S01]  /*68e0*/  LDCU.64 UR10, c[0x0][0x660] ;  /* 0x0000cc00ff0a77ac */ /* 0x000e620008000a00 */
[----:B0-----:R-:W-:-:S04]  /*68f0*/  IADD3 R6, P0, PT, R4, UR12, RZ ;  /* 0x0000000c04067c10 */ /* 0x001fc8000ff1e0ff */
[----:B------:R-:W-:-:S05]  /*6900*/  IADD3.X R7, PT, PT, RZ, UR13, RZ, P0, !PT ;  /* 0x0000000dff077c10 */ /* 0x000fca00087fe4ff */
[----:B------:R-:W2:Y:S01]  /*6910*/  LDG.E.U8 R6, desc[UR6][R6.64] ;  /* 0x0000000606067981 */ /* 0x000ea2000c1e1100 */
[----:B------:R-:W-:-:S04]  /*6920*/  IADD3 R8, P0, PT, R5, UR14, RZ ;  /* 0x0000000e05087c10 */ /* 0x000fc8000ff1e0ff */
[----:B------:R-:W-:Y:S02]  /*6930*/  IADD3.X R9, PT, PT, RZ, UR15, RZ, P0, !PT ;  /* 0x0000000fff097c10 */ /* 0x000fe400087fe4ff */
[----:B-1----:R-:W-:-:S04]  /*6940*/  IADD3 R4, P0, PT, R2, UR10, RZ ;  /* 0x0000000a02047c10 */ /* 0x002fc8000ff1e0ff */
[----:B------:R-:W-:Y:S01]  /*6950*/  IADD3.X R5, PT, PT, RZ, UR11, RZ, P0, !PT ;  /* 0x0000000bff057c10 */ /* 0x000fe200087fe4ff */
[----:B------:R-:W0:Y:S01]  /*6960*/  LDCU.64 UR10, c[0x0][0x648] ;  /* 0x0000c900ff0a77ac */ /* 0x000e220008000a00 */
[----:B--2---:R-:W-:-:S04]  /*6970*/  ISETP.NE.AND P1, PT, R6, RZ, PT ;  /* 0x000000ff0600720c */ /* 0x004fc80003f25270 */
[----:B------:R-:W-:-:S13]  /*6980*/  ISETP.NE.AND P1, PT, RZ, UR5, P1 ;  /* 0x00000005ff007c0c */ /* 0x000fda0008f25270 */
[----:B------:R-:W2:Y:S04]  /*6990*/  @!P1 LDG.E.U8 R8, desc[UR6][R8.64] ;  /* 0x0000000608089981 */ /* 0x000ea8000c1e1100 */
[----:B------:R-:W3:Y:S01]  /*69a0*/  @!P1 LDG.E.U8 R4, desc[UR6][R4.64] ;  /* 0x0000000604049981 */ /* 0x000ee2000c1e1100 */
[----:B0-----:R-:W-:-:S04]  /*69b0*/  IADD3 R2, P3, PT, R3, UR10, RZ ;  /* 0x0000000a03027c10 */ /* 0x001fc8000ff7e0ff */
[----:B------:R-:W-:Y:S02]  /*69c0*/  IADD3.X R3, PT, PT, RZ, UR11, RZ, P3, !PT ;  /* 0x0000000bff037c10 */ /* 0x000fe40009ffe4ff */
[----:B--2---:R-:W-:-:S04]  /*69d0*/  @!P1 ISETP.NE.AND P0, PT, R8, RZ, PT ;  /* 0x000000ff0800920c */ /* 0x004fc80003f05270 */
[----:B------:R-:W-:Y:S02]  /*69e0*/  @!P1 ISETP.NE.AND P2, PT, RZ, UR8, P0 ;  /* 0x00000008ff009c0c */ /* 0x000fe40008745270 */
[----:B------:R-:W-:Y:S02]  /*69f0*/  PLOP3.LUT P0, PT, PT, PT, PT, 0x80, 0x8 ;  /* 0x000000000008781c */ /* 0x000fe40003f0f070 */
[----:B---3--:R-:W-:-:S04]  /*6a00*/  @!P1 ISETP.NE.AND P0, PT, R4, RZ, P2 ;  /* 0x000000ff0400920c */ /* 0x008fc80001705270 */
[----:B------:R-:W-:-:S05]  /*6a10*/  SEL R7, RZ, 0x1, !P0 ;  /* 0x00000001ff077807 */ /* 0x000fca0004000000 */
[----:B------:R-:W-:Y:S01]  /*6a20*/  STG.E.U8 desc[UR6][R2.64], R7 ;  /* 0x0000000702007986 */ /* 0x000fe2000c101106 */
[----:B------:R-:W-:Y:S05]  /*6a30*/  EXIT ;  /* 0x000000000000794d */ /* 0x000fea0003800000 */
.L_x_22688:
        /* <DEDUP_REMOVED lines=12> */
.L_x_23635:


//--------------------- .text._ZN2at6native27unrolled_elementwise_kernelIZNS0_54_GLOBAL__N__d8c5977b_16_LinearAlgebra_cu_9e10b42f_324316addr_kernel_cudaERNS_14TensorIteratorERKN3c106ScalarES8_EUlbbbE0_St5arrayIPcLm4EELi4E23TrivialOffsetCalculatorILi3EjESD_ILi1EjENS0_6memory15LoadWithoutCastENSG_16StoreWithoutCastEEEviT_T0_T2_T3_T4_T5_ --------------------------
	.section	.text._ZN2at6native27unrolled_elementwise_kernelIZNS0_54_GLOBAL__N__d8c5977b_16_LinearAlgebra_cu_9e10b42f_324316addr_kernel_cudaERNS_14TensorIteratorERKN3c106ScalarES8_EUlbbbE0_St5arrayIPcLm4EELi4E23TrivialOffsetCalculatorILi3EjESD_ILi1EjENS0_6memory15LoadWithoutCastENSG_16StoreWithoutCastEEEviT_T0_T2_T3_T4_T5_,"ax",@progbits
	.align	128
        .global         _ZN2at6native27unrolled_elementwise_kernelIZNS0_54_GLOBAL__N__d8c5977b_16_LinearAlgebra_cu_9e10b42f_324316addr_kernel_cudaERNS_14TensorIteratorERKN3c106ScalarES8_EUlbbbE0_St5arrayIPcLm4EELi4E23TrivialOffsetCalculatorILi3EjESD_ILi1EjENS0_6memory15LoadWithoutCastENSG_16StoreWithoutCastEEEviT_T0_T2_T3_T4_T5_
        .type           _ZN2at6native27unrolled_elementwise_kernelIZNS0_54_GLOBAL__N__d8c5977b_16_LinearAlgebra_cu_9e10b42f_324316addr_kernel_cudaERNS_14TensorIteratorERKN3c106ScalarES8_EUlbbbE0_St5arrayIPcLm4EELi4E23TrivialOffsetCalculatorILi3EjESD_ILi1EjENS0_6memory15LoadWithoutCastENSG_16StoreWithoutCastEEEviT_T0_T2_T3_T4_T5_,@function
        .size           _ZN2at6native27unrolled_elementwise_kernelIZNS0_54_GLOBAL__N__d8c5977b_16_LinearAlgebra_cu_9e10b42f_324316addr_kernel_cudaERNS_14TensorIteratorERKN3c106ScalarES8_EUlbbbE0_St5arrayIPcLm4EELi4E23TrivialOffsetCalculatorILi3EjESD_ILi1EjENS0_6memory15LoadWithoutCastENSG_16StoreWithoutCastEEEviT_T0_T2_T3_T4_T5_,(.L_x_23636 - _ZN2at6native27unrolled_elementwise_kernelIZNS0_54_GLOBAL__N__d8c5977b_16_LinearAlgebra_cu_9e10b42f_324316addr_kernel_cudaERNS_14TensorIteratorERKN3c106ScalarES8_EUlbbbE0_St5arrayIPcLm4EELi4E23TrivialOffsetCalculatorILi3EjESD_ILi1EjENS0_6memory15LoadWithoutCastENSG_16StoreWithoutCastEEEviT_T0_T2_T3_T4_T5_)
        .other          _ZN2at6native27unrolled_elementwise_kernelIZNS0_54_GLOBAL__N__d8c5977b_16_LinearAlgebra_cu_9e10b42f_324316addr_kernel_cudaERNS_14TensorIteratorERKN3c106ScalarES8_EUlbbbE0_St5arrayIPcLm4EELi4E23TrivialOffsetCalculatorILi3EjESD_ILi1EjENS0_6memory15LoadWithoutCastENSG_16StoreWithoutCastEEEviT_T0_T2_T3_T4_T5_,@"STO_CUDA_ENTRY STV_DEFAULT"
_ZN2at6native27unrolled_elementwise_kernelIZNS0_54_GLOBAL__N__d8c5977b_16_LinearAlgebra_cu_9e10b42f_324316addr_kernel_cudaERNS_14TensorIteratorERKN3c106ScalarES8_EUlbbbE0_St5arrayIPcLm4EELi4E23TrivialOffsetCalculatorILi3EjESD_ILi1EjENS0_6memory15LoadWithoutCastENSG_16StoreWithoutCastEEEviT_T0_T2_T3_T4_T5_:
.text._ZN2at6native27unrolled_elementwise_kernelIZNS0_54_GLOBAL__N__d8c5977b_16_LinearAlgebra_cu_9e10b42f_324316addr_kernel_cudaERNS_14TensorIteratorERKN3c106ScalarES8_EUlbbbE0_St5arrayIPcLm4EELi4E23TrivialOffsetCalculatorILi3EjESD_ILi1EjENS0_6memory15LoadWithoutCastENSG_16StoreWithoutCastEEEviT_T0_T2_T3_T4_T5_:
[----:B------:R-:W-:Y:S01]  /*0000*/  LDC R1, c[0x0][0x37c] ;  /* 0x0000df00ff017b82 */ /* 0x000fe20000000800 */
[----:B------:R-:W0:Y:S07]  /*0010*/  S2R R0, SR_CTAID.X ;  /* 0x0000000000007919 */ /* 0x000e2e0000002500 */
[----:B------:R-:W0:Y:S01]  /*0020*/  LDC R3, c[0x0][0x380] ;  /* 0x0000e000ff037b82 */ /* 0x000e220000000800 */
[----:B------:R-:W1:Y:S01]  /*0030*/  LDCU.64 UR4, c[0x0][0x358] ;  /* 0x00006b00ff0477ac */ /* 0x000e620008000a00 */
[----:B------:R-:W2:Y:S01]  /*0040*/  S2R R21, SR_TID.X ;  /* 0x0000000000157919 */ /* 0x000ea20000002100 */
[----:B------:R-:W3:Y:S05]  /*0050*/  LDCU.U8 UR6, c[0x0][0x388] ;  /* 0x00007100ff0677ac */ /* 0x000eea0008000000 */
[----:B------:R-:W4:Y:S08]  /*0060*/  LDC.64 R6, c[0x0][0x3a0] ;  /* 0x0000e800ff067b82 */ /* 0x000f300000000a00 */
[----:B------:R-:W1:Y:S08]  /*0070*/  LDC.64 R12, c[0x0][0x3a8] ;  /* 0x0000ea00ff0c7b82 */ /* 0x000e700000000a00 */
[----:B------:R-:W3:Y:S01]  /*0080*/  LDC.64 R4, c[0x0][0x3a0] ;  /* 0x0000e800ff047b82 */ /* 0x000ee20000000a00 */
[----:B0-----:R-:W-:-:S07]  /*0090*/  IMAD R2, R0, -0x200, R3 ;  /* 0xfffffe0000027824 */ /* 0x001fce00078e0203 */
[----:B------:R-:W0:Y:S01]  /*00a0*/  LDC.64 R28, c[0x0][0x3a8] ;  /* 0x0000ea00ff1c7b82 */ /* 0x000e220000000a00 */
[----:B--2---:R-:W-:Y:S01]  /*00b0*/  IMAD.MOV.U32 R3, RZ, RZ, R21 ;  /* 0x000000ffff037224 */ /* 0x004fe200078e0015 */
[----:B------:R-:W-:-:S06]  /*00c0*/  ISETP.GE.AND P0, PT, R21, R2, PT ;  /* 0x000000021500720c */ /* 0x000fcc0003f06270 */
[----:B------:R-:W2:Y:S08]  /*00d0*/  LDC.64 R24, c[0x0][0x3a0] ;  /* 0x0000e800ff187b82 */ /* 0x000eb00000000a00 */
[----:B------:R-:W2:Y:S01]  /*00e0*/  LDC.64 R16, c[0x0][0x3a8] ;  /* 0x0000ea00ff107b82 */ /* 0x000ea20000000a00 */
[----:B------:R-:W-:Y:S02]  /*00f0*/  @!P0 VIADD R21, R3, 0x80 ;  /* 0x0000008003158836 */ /* 0x000fe40000000000 */
[----:B------:R-:W-:-:S03]  /*0100*/  @!P0 IMAD R11, R0, 0x200, R3 ;  /* 0x00000200000b8824 */ /* 0x000fc600078e0203 */
[----:B------:R-:W-:Y:S02]  /*0110*/  ISETP.GE.AND P4, PT, R21, R2, PT ;  /* 0x000000021500720c */ /* 0x000fe40003f86270 */
[----:B------:R-:W3:Y:S01]  /*0120*/  @!P0 LDC.64 R8, c[0x0][0x3b0] ;  /* 0x0000ec00ff088b82 */ /* 0x000ee20000000a00 */
[C---:B----4-:R-:W-:Y:S02]  /*0130*/  @!P0 IADD3 R14, P1, PT, R11.reuse, R6, RZ ;  /* 0x000000060b0e8210 */ /* 0x050fe40007f3e0ff */
[----:B-1----:R-:W-:-:S03]  /*0140*/  @!P0 IADD3 R12, P2, PT, R11, R12, RZ ;  /* 0x0000000c0b0c8210 */ /* 0x002fc60007f5e0ff */
[----:B------:R-:W-:Y:S02]  /*0150*/  @!P0 IMAD.X R15, RZ, RZ, R7, P1 ;  /* 0x000000ffff0f8224 */ /* 0x000fe400008e0607 */
[----:B------:R-:W-:-:S03]  /*0160*/  @!P0 IMAD.X R13, RZ, RZ, R13, P2 ;  /* 0x000000ffff0d8224 */ /* 0x000fc600010e060d */
[----:B------:R-:W1:Y:S02]  /*0170*/  @!P4 LDC.64 R26, c[0x0][0x3b0] ;  /* 0x0000ec00ff1acb82 */ /* 0x000e640000000a00 */
[----:B------:R4:W2:Y:S01]  /*0180*/  @!P0 LDG.E.U8 R20, desc[UR4][R12.64] ;  /* 0x000000040c148981 */ /* 0x0008a2000c1e1100 */
[----:B---3--:R-:W-:Y:S01]  /*0190*/  @!P0 IADD3 R6, P5, PT, R11, R8, RZ ;  /* 0x000000080b068210 */ /* 0x008fe20007fbe0ff */
[----:B------:R-:W-:Y:S02]  /*01a0*/  @!P4 IMAD R11, R0, 0x200, R21 ;  /* 0x00000200000bc824 */ /* 0x000fe400078e0215 */
[----:B------:R-:W-:Y:S02]  /*01b0*/  @!P4 VIADD R21, R21, 0x80 ;  /* 0x000000801515c836 */ /* 0x000fe40000000000 */
[----:B------:R-:W-:-:S03]  /*01c0*/  @!P0 IMAD.X R7, RZ, RZ, R9, P5 ;  /* 0x000000ffff078224 */ /* 0x000fc600028e0609 */
[----:B------:R-:W-:Y:S01]  /*01d0*/  ISETP.GE.AND P3, PT, R21, R2, PT ;  /* 0x000000021500720c */ /* 0x000fe20003f66270 */
[----:B------:R3:W2:Y:S01]  /*01e0*/  @!P0 LDG.E.U8 R9, desc[UR4][R14.64] ;  /* 0x000000040e098981 */ /* 0x0006a2000c1e1100 */
[C---:B------:R-:W-:Y:S02]  /*01f0*/  @!P4 IADD3 R4, P2, PT, R11.reuse, R4, RZ ;  /* 0x000000040b04c210 */ /* 0x040fe40007f5e0ff */
[C---:B0-----:R-:W-:Y:S01]  /*0200*/  @!P4 IADD3 R28, P5, PT, R11.reuse, R28, RZ ;  /* 0x0000001c0b1cc210 */ /* 0x041fe20007fbe0ff */
[----:B------:R-:W2:Y:S01]  /*0210*/  @!P0 LDG.E.U8 R8, desc[UR4][R6.64] ;  /* 0x0000000406088981 */ /* 0x000ea2000c1e1100 */
[----:B-1----:R-:W-:Y:S01]  /*0220*/  @!P4 IADD3 R26, P1, PT, R11, R26, RZ ;  /* 0x0000001a0b1ac210 */ /* 0x002fe20007f3e0ff */
[----:B------:R-:W-:Y:S01]  /*0230*/  @!P4 IMAD.X R5, RZ, RZ, R5, P2 ;  /* 0x000000ffff05c224 */ /* 0x000fe200010e0605 */
[----:B------:R-:W0:Y:S05]  /*0240*/  LDC.64 R10, c[0x0][0x3a8] ;  /* 0x0000ea00ff0a7b82 */ /* 0x000e2a0000000a00 */
[----:B------:R-:W-:Y:S01]  /*0250*/  @!P3 IMAD R23, R0, 0x200, R21 ;  /* 0x000002000017b824 */ /* 0x000fe200078e0215 */
[----:B------:R1:W5:Y:S01]  /*0260*/  @!P4 LDG.E.U8 R4, desc[UR4][R4.64] ;  /* 0x000000040404c981 */ /* 0x000362000c1e1100 */
[----:B------:R-:W-:Y:S01]  /*0270*/  @!P3 VIADD R21, R21, 0x80 ;  /* 0x000000801515b836 */ /* 0x000fe20000000000 */
[----:B----4-:R-:W4:Y:S04]  /*0280*/  @!P3 LDC.64 R12, c[0x0][0x3b0] ;  /* 0x0000ec00ff0cbb82 */ /* 0x010f280000000a00 */
[----:B------:R-:W-:-:S04]  /*0290*/  ISETP.GE.AND P2, PT, R21, R2, PT ;  /* 0x000000021500720c */ /* 0x000fc80003f46270 */
[----:B---3--:R-:W3:Y:S09]  /*02a0*/  LDC.64 R14, c[0x0][0x3a0] ;  /* 0x0000e800ff0e7b82 */ /* 0x008ef20000000a00 */
[----:B------:R-:W1:Y:S01]  /*02b0*/  @!P2 LDC.64 R18, c[0x0][0x3b0] ;  /* 0x0000ec00ff12ab82 */ /* 0x000e620000000a00 */
[----:B------:R-:W-:Y:S01]  /*02c0*/  @!P4 IMAD.X R27, RZ, RZ, R27, P1 ;  /* 0x000000ffff1bc224 */ /* 0x000fe200008e061b */
[C---:B0-----:R-:W-:Y:S01]  /*02d0*/  @!P3 IADD3 R10, P1, PT, R23.reuse, R10, RZ ;  /* 0x0000000a170ab210 */ /* 0x041fe20007f3e0ff */
[----:B------:R-:W-:Y:S01]  /*02e0*/  @!P4 IMAD.X R29, RZ, RZ, R29, P5 ;  /* 0x000000ffff1dc224 */ /* 0x000fe200028e061d */
[C---:B--2---:R-:W-:Y:S01]  /*02f0*/  @!P3 IADD3 R24, P5, PT, R23.reuse, R24, RZ ;  /* 0x000000181718b210 */ /* 0x044fe20007fbe0ff */
[----:B------:R-:W-:Y:S01]  /*0300*/  @!P2 IMAD R21, R0, 0x200, R21 ;  /* 0x000002000015a824 */ /* 0x000fe200078e0215 */
[----:B------:R0:W5:Y:S01]  /*0310*/  @!P4 LDG.E.U8 R6, desc[UR4][R26.64] ;  /* 0x000000041a06c981 */ /* 0x000162000c1e1100 */
[----:B------:R-:W-:Y:S01]  /*0320*/  @!P3 IMAD.X R11, RZ, RZ, R11, P1 ;  /* 0x000000ffff0bb224 */ /* 0x000fe200008e060b */
[----:B----4-:R-:W-:Y:S01]  /*0330*/  @!P3 IADD3 R12, P1, PT, R23, R12, RZ ;  /* 0x0000000c170cb210 */ /* 0x010fe20007f3e0ff */
[----:B------:R-:W-:Y:S01]  /*0340*/  @!P3 IMAD.X R25, RZ, RZ, R25, P5 ;  /* 0x000000ffff19b224 */ /* 0x000fe200028e0619 */
[C---:B------:R-:W-:Y:S01]  /*0350*/  @!P2 IADD3 R16, P5, PT, R21.reuse, R16, RZ ;  /* 0x000000101510a210 */ /* 0x040fe20007fbe0ff */
[----:B------:R0:W5:Y:S02]  /*0360*/  @!P4 LDG.E.U8 R5, desc[UR4][R28.64] ;  /* 0x000000041c05c981 */ /* 0x000164000c1e1100 */
[----:B------:R-:W-:Y:S01]  /*0370*/  @!P3 IMAD.X R13, RZ, RZ, R13, P1 ;  /* 0x000000ffff0db224 */ /* 0x000fe200008e060d */
[C---:B---3--:R-:W-:Y:S01]  /*0380*/  @!P2 IADD3 R14, P1, PT, R21.reuse, R14, RZ ;  /* 0x0000000e150ea210 */ /* 0x048fe20007f3e0ff */
[----:B------:R-:W-:Y:S01]  /*0390*/  @!P2 IMAD.X R17, RZ, RZ, R17, P5 ;  /* 0x000000ffff11a224 */ /* 0x000fe200028e0611 */
[----:B------:R0:W5:Y:S01]  /*03a0*/  @!P3 LDG.E.U8 R7, desc[UR4][R24.64] ;  /* 0x000000041807b981 */ /* 0x000162000c1e1100 */
[----:B-1----:R-:W-:-:S02]  /*03b0*/  @!P2 IADD3 R18, P6, PT, R21, R18, RZ ;  /* 0x000000121512a210 */ /* 0x002fc40007fde0ff */
[----:B------:R-:W-:Y:S01]  /*03c0*/  @!P2 IMAD.X R15, RZ, RZ, R15, P1 ;  /* 0x000000ffff0fa224 */ /* 0x000fe200008e060f */
[----:B------:R0:W5:Y:S02]  /*03d0*/  @!P3 LDG.E.U8 R10, desc[UR4][R10.64] ;  /* 0x000000040a0ab981 */ /* 0x000164000c1e1100 */
[----:B------:R-:W-:Y:S02]  /*03e0*/  @!P2 IMAD.X R19, RZ, RZ, R19, P6 ;  /* 0x000000ffff13a224 */ /* 0x000fe400030e0613 */
[----:B------:R0:W5:Y:S04]  /*03f0*/  @!P3 LDG.E.U8 R12, desc[UR4][R12.64] ;  /* 0x000000040c0cb981 */ /* 0x000168000c1e1100 */
[----:B------:R0:W5:Y:S04]  /*0400*/  @!P2 LDG.E.U8 R14, desc[UR4][R14.64] ;  /* 0x000000040e0ea981 */ /* 0x000168000c1e1100 */
[----:B------:R0:W5:Y:S04]  /*0410*/  @!P2 LDG.E.U8 R16, desc[UR4][R16.64] ;  /* 0x000000041010a981 */ /* 0x000168000c1e1100 */
[----:B------:R0:W5:Y:S01]  /*0420*/  @!P2 LDG.E.U8 R18, desc[UR4][R18.64] ;  /* 0x000000041212a981 */ /* 0x000162000c1e1100 */
[----:B------:R-:W-:-:S13]  /*0430*/  ISETP.GE.AND P1, PT, R3, R2, PT ;  /* 0x000000020300720c */ /* 0x000fda0003f26270 */
[----:B------:R-:W1:Y:S01]  /*0440*/  @!P1 LDC.64 R22, c[0x0][0x398] ;  /* 0x0000e600ff169b82 */ /* 0x000e620000000a00 */
[----:B------:R-:W2:Y:S01]  /*0450*/  LDCU.U8 UR7, c[0x0][0x389] ;  /* 0x00007120ff0777ac */ /* 0x000ea20008000000 */
[----:B------:R-:W-:Y:S01]  /*0460*/  BSSY.RECONVERGENT B0, `(.L_x_22689) ;  /* 0x000000e000007945 */ /* 0x000fe20003800200 */
[----:B------:R-:W-:Y:S02]  /*0470*/  ISETP.NE.AND P6, PT, R20, RZ, !P0 ;  /* 0x000000ff1400720c */ /* 0x000fe400047c5270 */
[----:B------:R-:W-:Y:S02]  /*0480*/  ISETP.NE.AND P5, PT, R9, RZ, !P0 ;  /* 0x000000ff0900720c */ /* 0x000fe400047a5270 */
[----:B------:R-:W-:-:S04]  /*0490*/  ISETP.NE.AND P0, PT, R8, RZ, !P0 ;  /* 0x000000ff0800720c */ /* 0x000fc80004705270 */
[----:B------:R-:W-:Y:S01]  /*04a0*/  P2R R9, PR, RZ, 0x1 ;  /* 0x00000001ff097803 */ /* 0x000fe20000000000 */
[----:B012---:R-:W-:Y:S08]  /*04b0*/  @P1 BRA `(.L_x_22690) ;  /* 0x0000000000201947 */ /* 0x007ff00003800000 */
[----:B------:R-:W-:Y:S02]  /*04c0*/  ISETP.NE.AND P5, PT, RZ, UR6, P5 ;  /* 0x00000006ff007c0c */ /* 0x000fe4000afa5270 */
[----:B------:R-:W-:Y:S02]  /*04d0*/  P2R R8, PR, RZ, 0x2 ;  /* 0x00000002ff087803 */ /* 0x000fe40000000000 */
[----:B------:R-:W-:Y:S02]  /*04e0*/  ISETP.NE.AND P1, PT, R9, RZ, PT ;  /* 0x000000ff0900720c */ /* 0x000fe40003f25270 */
[----:B------:R-:W-:-:S07]  /*04f0*/  PLOP3.LUT P0, PT, PT, PT, PT, 0x80, 0x8 ;  /* 0x000000000008781c */ /* 0x000fce0003f0f070 */
[----:B------:R-:W-:-:S04]  /*0500*/  @!P5 ISETP.NE.AND P6, PT, RZ, UR7, P6 ;  /* 0x00000007ff00dc0c */ /* 0x000fc8000b7c5270 */
[----:B------:R-:W-:Y:S02]  /*0510*/  @!P5 PLOP3.LUT P0, PT, P6, P1, PT, 0x80, 0x8 ;  /* 0x000000000008d81c */ /* 0x000fe40003703070 */
[----:B------:R-:W-:Y:S02]  /*0520*/  ISETP.NE.AND P1, PT, R8, RZ, PT ;  /* 0x000000ff0800720c */ /* 0x000fe40003f25270 */
[----:B------:R-:W-:-:S11]  /*0530*/  SEL R11, RZ, 0x1, !P0 ;  /* 0x00000001ff0b7807 */ /* 0x000fd60004000000 */
.L_x_22690:
[----:B------:R-:W-:Y:S05]  /*0540*/  BSYNC.RECONVERGENT B0 ;  /* 0x0000000000007941 */ /* 0x000fea0003800200 */
.L_x_22689:
[----:B------:R-:W-:Y:S01]  /*0550*/  VIADD R15, R3, 0x80 ;  /* 0x00000080030f7836 */ /* 0x000fe20000000000 */
[----:B-----5:R-:W-:Y:S01]  /*0560*/  ISETP.NE.AND P6, PT, R4, RZ, !P4 ;  /* 0x000000ff0400720c */ /* 0x020fe200067c5270 */
[----:B------:R-:W-:Y:S01]  /*0570*/  BSSY.RECONVERGENT B0, `(.L_x_22691) ;  /* 0x0000011000007945 */ /* 0x000fe20003800200 */
[----:B------:R-:W-:Y:S01]  /*0580*/  ISETP.NE.AND P0, PT, R5, RZ, !P4 ;  /* 0x000000ff0500720c */ /* 0x000fe20006705270 */
[C---:B------:R-:W-:Y:S01]  /*0590*/  VIADD R5, R3.reuse, 0x100 ;  /* 0x0000010003057836 */ /* 0x040fe20000000000 */
[----:B------:R-:W-:Y:S01]  /*05a0*/  ISETP.NE.AND P5, PT, R6, RZ, !P4 ;  /* 0x000000ff0600720c */ /* 0x000fe200067a5270 */
[----:B------:R-:W-:Y:S01]  /*05b0*/  VIADD R9, R3, 0x180 ;  /* 0x0000018003097836 */ /* 0x000fe20000000000 */
[-C--:B------:R-:W-:Y:S01]  /*05c0*/  ISETP.GE.AND P4, PT, R15, R2.reuse, PT ;  /* 0x000000020f00720c */ /* 0x080fe20003f86270 */
[----:B------:R-:W-:Y:S01]  /*05d0*/  @!P1 IMAD R17, R0, 0x200, R3 ;  /* 0x0000020000119824 */ /* 0x000fe200078e0203 */
[----:B------:R-:W-:Y:S02]  /*05e0*/  P2R R8, PR, RZ, 0x4 ;  /* 0x00000004ff087803 */ /* 0x000fe40000000000 */
[----:B------:R-:W-:-:S04]  /*05f0*/  ISETP.GE.AND P2, PT, R5, R2, PT ;  /* 0x000000020500720c */ /* 0x000fc80003f46270 */
[----:B------:R-:W-:Y:S02]  /*0600*/  P2R R4, PR, RZ, 0x4 ;  /* 0x00000004ff047803 */ /* 0x000fe40000000000 */
[----:B------:R-:W-:-:S03]  /*0610*/  ISETP.NE.AND P2, PT, R8, RZ, PT ;  /* 0x000000ff0800720c */ /* 0x000fc60003f45270 */
[----:B------:R-:W-:Y:S10]  /*0620*/  @P4 BRA `(.L_x_22692) ;  /* 0x0000000000144947 */ /* 0x000ff40003800000 */
[----:B------:R-:W-:-:S13]  /*0630*/  ISETP.NE.AND P6, PT, RZ, UR6, P6 ;  /* 0x00000006ff007c0c */ /* 0x000fda000b7c5270 */
[----:B------:R-:W-:Y:S02]  /*0640*/  @!P6 ISETP.NE.AND P4, PT, RZ, UR7, P0 ;  /* 0x00000007ff00ec0c */ /* 0x000fe40008785270 */
[----:B------:R-:W-:Y:S02]  /*0650*/  PLOP3.LUT P0, PT, PT, PT, PT, 0x80, 0x8 ;  /* 0x000000000008781c */ /* 0x000fe40003f0f070 */
[----:B------:R-:W-:-:S04]  /*0660*/  @!P6 PLOP3.LUT P0, PT, P4, P5, PT, 0x80, 0x8 ;  /* 0x000000000008e81c */ /* 0x000fc8000270b070 */
[----:B------:R-:W-:-:S09]  /*0670*/  SEL R13, RZ, 0x1, !P0 ;  /* 0x00000001ff0d7807 */ /* 0x000fd20004000000 */
.L_x_22692:
[----:B------:R-:W-:Y:S05]  /*0680*/  BSYNC.RECONVERGENT B0 ;  /* 0x0000000000007941 */ /* 0x000fea0003800200 */
.L_x_22691:
[----:B------:R-:W-:Y:S01]  /*0690*/  ISETP.NE.AND P6, PT, R4, RZ, PT ;  /* 0x000000ff0400720c */ /* 0x000fe20003fc5270 */
[----:B------:R-:W-:Y:S01]  /*06a0*/  @!P1 IMAD.MOV.U32 R3, RZ, RZ, R15 ;  /* 0x000000ffff039224 */ /* 0x000fe200078e000f */
[----:B------:R-:W-:Y:S01]  /*06b0*/  @!P1 IADD3 R22, P0, PT, R17, R22, RZ ;  /* 0x0000001611169210 */ /* 0x000fe20007f1e0ff */
[----:B------:R-:W-:Y:S01]  /*06c0*/  BSSY.RECONVERGENT B0, `(.L_x_22693) ;  /* 0x000000e000007945 */ /* 0x000fe20003800200 */
[----:B------:R-:W-:Y:S02]  /*06d0*/  ISETP.GE.AND P4, PT, R9, R2, PT ;  /* 0x000000020900720c */ /* 0x000fe40003f86270 */
[----:B------:R-:W-:Y:S01]  /*06e0*/  ISETP.NE.AND P5, PT, R7, RZ, !P3 ;  /* 0x000000ff0700720c */ /* 0x000fe20005fa5270 */
[----:B------:R-:W-:Y:S01]  /*06f0*/  @!P1 IMAD.X R23, RZ, RZ, R23, P0 ;  /* 0x000000ffff179224 */ /* 0x000fe200000e0617 */
[----:B------:R-:W-:Y:S02]  /*0700*/  P2R R4, PR, RZ, 0x10 ;  /* 0x00000010ff047803 */ /* 0x000fe40000000000 */
[----:B------:R-:W-:-:S02]  /*0710*/  ISETP.NE.AND P0, PT, R10, RZ, !P3 ;  /* 0x000000ff0a00720c */ /* 0x000fc40005f05270 */
[----:B------:R-:W-:Y:S02]  /*0720*/  ISETP.NE.AND P3, PT, R12, RZ, !P3 ;  /* 0x000000ff0c00720c */ /* 0x000fe40005f65270 */
[----:B------:R-:W-:Y:S01]  /*0730*/  ISETP.GE.AND P4, PT, R3, R2, PT ;  /* 0x000000020300720c */ /* 0x000fe20003f86270 */
[----:B------:R-:W-:-:S12]  /*0740*/  @P6 BRA `(.L_x_22694) ;  /* 0x0000000000146947 */ /* 0x000fd80003800000 */
[----:B------:R-:W-:-:S13]  /*0750*/  ISETP.NE.AND P5, PT, RZ, UR6, P5 ;  /* 0x00000006ff007c0c */ /* 0x000fda000afa5270 */
[----:B------:R-:W-:Y:S02]  /*0760*/  @!P5 ISETP.NE.AND P6, PT, RZ, UR7, P0 ;  /* 0x00000007ff00dc0c */ /* 0x000fe400087c5270 */
[----:B------:R-:W-:Y:S02]  /*0770*/  PLOP3.LUT P0, PT, PT, PT, PT, 0x80, 0x8 ;  /* 0x000000000008781c */ /* 0x000fe40003f0f070 */
[----:B------:R-:W-:-:S04]  /*0780*/  @!P5 PLOP3.LUT P0, PT, P6, P3, PT, 0x80, 0x8 ;  /* 0x000000000008d81c */ /* 0x000fc80003707070 */
[----:B------:R-:W-:-:S09]  /*0790*/  SEL R9, RZ, 0x1, !P0 ;  /* 0x00000001ff097807 */ /* 0x000fd20004000000 */
.L_x_22694:
[----:B------:R-:W-:Y:S05]  /*07a0*/  BSYNC.RECONVERGENT B0 ;  /* 0x0000000000007941 */ /* 0x000fea0003800200 */
.L_x_22693:
[----:B------:R-:W-:Y:S01]  /*07b0*/  ISETP.NE.AND P5, PT, R4, RZ, PT ;  /* 0x000000ff0400720c */ /* 0x000fe20003fa5270 */
[----:B------:R-:W-:Y:S01]  /*07c0*/  BSSY.RECONVERGENT B0, `(.L_x_22695) ;  /* 0x000000a000007945 */ /* 0x000fe20003800200 */
[----:B------:R-:W-:Y:S02]  /*07d0*/  ISETP.NE.AND P3, PT, R14, RZ, !P2 ;  /* 0x000000ff0e00720c */ /* 0x000fe40005765270 */
[----:B------:R-:W-:Y:S02]  /*07e0*/  ISETP.NE.AND P0, PT, R16, RZ, !P2 ;  /* 0x000000ff1000720c */ /* 0x000fe40005705270 */
[----:B------:R-:W-:-:S07]  /*07f0*/  ISETP.NE.AND P2, PT, R18, RZ, !P2 ;  /* 0x000000ff1200720c */ /* 0x000fce0005745270 */
[----:B------:R-:W-:Y:S06]  /*0800*/  @P5 BRA `(.L_x_22696) ;  /* 0x0000000000145947 */ /* 0x000fec0003800000 */
[----:B------:R-:W-:-:S13]  /*0810*/  ISETP.NE.AND P3, PT, RZ, UR6, P3 ;  /* 0x00000006ff007c0c */ /* 0x000fda0009f65270 */
[----:B------:R-:W-:Y:S02]  /*0820*/  @!P3 ISETP.NE.AND P5, PT, RZ, UR7, P0 ;  /* 0x00000007ff00bc0c */ /* 0x000fe400087a5270 */
[----:B------:R-:W-:Y:S02]  /*0830*/  PLOP3.LUT P0, PT, PT, PT, PT, 0x80, 0x8 ;  /* 0x000000000008781c */ /* 0x000fe40003f0f070 */
[----:B------:R-:W-:-:S04]  /*0840*/  @!P3 PLOP3.LUT P0, PT, P5, P2, PT, 0x80, 0x8 ;  /* 0x000000000008b81c */ /* 0x000fc80002f05070 */
[----:B------:R-:W-:-:S09]  /*0850*/  SEL R15, RZ, 0x1, !P0 ;  /* 0x00000001ff0f7807 */ /* 0x000fd20004000000 */
.L_x_22696:
[----:B------:R-:W-:Y:S05]  /*0860*/  BSYNC.RECONVERGENT B0 ;  /* 0x0000000000007941 */ /* 0x000fea0003800200 */
.L_x_22695:
[----:B------:R0:W-:Y:S01]  /*0870*/  @!P1 STG.E.U8 desc[UR4][R22.64], R11 ;  /* 0x0000000b16009986 */ /* 0x0001e2000c101104 */
[----:B------:R-:W-:Y:S04]  /*0880*/  BSSY.RECONVERGENT B0, `(.L_x_22697) ;  /* 0x000000e000007945 */ /* 0x000fe80003800200 */
[----:B------:R-:W-:Y:S05]  /*0890*/  @P4 BRA `(.L_x_22698) ;  /* 0x0000000000304947 */ /* 0x000fea0003800000 */
[----:B------:R-:W-:Y:S01]  /*08a0*/  IMAD R4, R0, 0x200, R3 ;  /* 0x0000020000047824 */ /* 0x000fe200078e0203 */
[----:B------:R-:W1:Y:S01]  /*08b0*/  LDCU.64 UR6, c[0x0][0x398] ;  /* 0x00007300ff0677ac */ /* 0x000e620008000a00 */
[----:B------:R-:W-:-:S05]  /*08c0*/  VIADD R3, R3, 0x80 ;  /* 0x0000008003037836 */ /* 0x000fca0000000000 */
[----:B------:R-:W-:Y:S02]  /*08d0*/  ISETP.GE.AND P1, PT, R3, R2, PT ;  /* 0x000000020300720c */ /* 0x000fe40003f26270 */
[----:B-1----:R-:W-:-:S11]  /*08e0*/  IADD3 R4, P0, PT, R4, UR6, RZ ;  /* 0x0000000604047c10 */ /* 0x002fd6000ff1e0ff */
[----:B------:R-:W-:Y:S02]  /*08f0*/  @!P1 IMAD R6, R0, 0x200, R3 ;  /* 0x0000020000069824 */ /* 0x000fe400078e0203 */
[----:B------:R-:W-:Y:S02]  /*0900*/  @!P1 VIADD R3, R3, 0x80 ;  /* 0x0000008003039836 */ /* 0x000fe40000000000 */
[----:B------:R-:W-:Y:S01]  /*0910*/  IMAD.X R5, RZ, RZ, UR7, P0 ;  /* 0x00000007ff057e24 */ /* 0x000fe200080e06ff */
[----:B------:R-:W-:-:S04]  /*0920*/  @!P1 IADD3 R6, P2, PT, R6, UR6, RZ ;  /* 0x0000000606069c10 */ /* 0x000fc8000ff5e0ff */
[----:B------:R1:W-:Y:S01]  /*0930*/  STG.E.U8 desc[UR4][R4.64], R13 ;  /* 0x0000000d04007986 */ /* 0x0003e2000c101104 */
[----:B------:R-:W-:-:S05]  /*0940*/  @!P1 IMAD.X R7, RZ, RZ, UR7, P2 ;  /* 0x00000007ff079e24 */ /* 0x000fca00090e06ff */
[----:B------:R1:W-:Y:S03]  /*0950*/  @!P1 STG.E.U8 desc[UR4][R6.64], R9 ;  /* 0x0000000906009986 */ /* 0x0003e6000c101104 */
.L_x_22698:
[----:B------:R-:W-:Y:S05]  /*0960*/  BSYNC.RECONVERGENT B0 ;  /* 0x0000000000007941 */ /* 0x000fea0003800200 */
.L_x_22697:
        /* <DEDUP_REMOVED lines=8> */
.L_x_22699:
        /* <DEDUP_REMOVED lines=9> */
.L_x_23636:


//--------------------- .text._ZN2at6native29vectorized_elementwise_kernelILi2EZNS0_54_GLOBAL__N__d8c5977b_16_LinearAlgebra_cu_9e10b42f_324316addr_kernel_cudaERNS_14TensorIteratorERKN3c106ScalarES8_EUlbbbE0_St5arrayIPcLm4EEEEviT0_T1_ --------------------------
	.section	.text._ZN2at6native29vectorized_elementwise_kernelILi2EZNS0_54_GLOBAL__N__d8c5977b_16_LinearAlgebra_cu_9e10b42f_324316addr_kernel_cudaERNS_14TensorIteratorERKN3c106ScalarES8_EUlbbbE0_St5arrayIPcLm4EEEEviT0_T1_,"ax",@progbits
	.align	128
        .global         _ZN2at6native29vectorized_elementwise_kernelILi2EZNS0_54_GLOBAL__N__d8c5977b_16_LinearAlgebra_cu_9e10b42f_324316addr_kernel_cudaERNS_14TensorIteratorERKN3c106ScalarES8_EUlbbbE0_St5arrayIPcLm4EEEEviT0_T1_
        .type           _ZN2at6native29vectorized_elementwise_kernelILi2EZNS0_54_GLOBAL__N__d8c5977b_16_LinearAlgebra_cu_9e10b42f_324316addr_kernel_cudaERNS_14TensorIteratorERKN3c106ScalarES8_EUlbbbE0_St5arrayIPcLm4EEEEviT0_T1_,@function
        .size           _ZN2at6native29vectorized_elementwise_kernelILi2EZNS0_54_GLOBAL__N__d8c5977b_16_LinearAlgebra_cu_9e10b42f_324316addr_kernel_cudaERNS_14TensorIteratorERKN3c106ScalarES8_EUlbbbE0_St5arrayIPcLm4EEEEviT0_T1_,(.L_x_23637 - _ZN2at6native29vectorized_elementwise_kernelILi2EZNS0_54_GLOBAL__N__d8c5977b_16_LinearAlgebra_cu_9e10b42f_324316addr_kernel_cudaERNS_14TensorIteratorERKN3c106ScalarES8_EUlbbbE0_St5arrayIPcLm4EEEEviT0_T1_)
        .other          _ZN2at6native29vectorized_elementwise_kernelILi2EZNS0_54_GLOBAL__N__d8c5977b_16_LinearAlgebra_cu_9e10b42f_324316addr_kernel_cudaERNS_14TensorIteratorERKN3c106ScalarES8_EUlbbbE0_St5arrayIPcLm4EEEEviT0_T1_,@"STO_CUDA_ENTRY STV_DEFAULT"
_ZN2at6native29vectorized_elementwise_kernelILi2EZNS0_54_GLOBAL__N__d8c5977b_16_LinearAlgebra_cu_9e10b42f_324316addr_kernel_cudaERNS_14TensorIteratorERKN3c106ScalarES8_EUlbbbE0_St5arrayIPcLm4EEEEviT0_T1_:
.text._ZN2at6native29vectorized_elementwise_kernelILi2EZNS0_54_GLOBAL__N__d8c5977b_16_LinearAlgebra_cu_9e10b42f_324316addr_kernel_cudaERNS_14TensorIteratorERKN3c106ScalarES8_EUlbbbE0_St5arrayIPcLm4EEEEviT0_T1_:
        /* <DEDUP_REMOVED lines=11> */
[----:B------:R-:W1:Y:S08]  /*00b0*/  LDC.64 R6, c[0x0][0x3a0] ;  /* 0x0000e800ff067b82 */ /* 0x000e700000000a00 */
[----:B------:R-:W2:Y:S08]  /*00c0*/  LDC.64 R4, c[0x0][0x3a8] ;  /* 0x0000ea00ff047b82 */ /* 0x000eb00000000a00 */
[----:B------:R-:W3:Y:S08]  /*00d0*/  LDC.64 R14, c[0x0][0x3a0] ;  /* 0x0000e800ff0e7b82 */ /* 0x000ef00000000a00 */
[----:B------:R-:W4:Y:S01]  /*00e0*/  LDC.64 R12, c[0x0][0x3a0] ;  /* 0x0000e800ff0c7b82 */ /* 0x000f220000000a00 */
[----:B0-----:R-:W-:Y:S01]  /*00f0*/  ISETP.GE.U32.AND P2, PT, R2, UR5, PT ;  /* 0x0000000502007c0c */ /* 0x001fe2000bf46070 */
[----:B------:R-:W-:-:S06]  /*0100*/  IMAD.MOV.U32 R3, RZ, RZ, R2 ;  /* 0x000000ffff037224 */ /* 0x000fcc00078e0002 */
[----:B------:R-:W0:Y:S08]  /*0110*/  LDC.64 R24, c[0x0][0x3a8] ;  /* 0x0000ea00ff187b82 */ /* 0x000e300000000a00 */
[----:B------:R-:W3:Y:S01]  /*0120*/  @!P2 LDC.64 R10, c[0x0][0x3b0] ;  /* 0x0000ec00ff0aab82 */ /* 0x000ee20000000a00 */
[----:B------:R-:W-:-:S05]  /*0130*/  @!P2 VIADD R9, R3, UR4 ;  /* 0x000000040309ac36 */ /* 0x000fca0008000000 */
[C---:B-1----:R-:W-:Y:S02]  /*0140*/  @!P2 IADD3 R6, P0, PT, R9.reuse, R6, RZ ;  /* 0x000000060906a210 */ /* 0x042fe40007f1e0ff */
[----:B--2---:R-:W-:-:S03]  /*0150*/  @!P2 IADD3 R4, P1, PT, R9, R4, RZ ;  /* 0x000000040904a210 */ /* 0x004fc60007f3e0ff */
[----:B------:R-:W-:Y:S02]  /*0160*/  @!P2 IMAD.X R7, RZ, RZ, R7, P0 ;  /* 0x000000ffff07a224 */ /* 0x000fe400000e0607 */
[----:B------:R-:W-:-:S05]  /*0170*/  @!P2 IMAD.X R5, RZ, RZ, R5, P1 ;  /* 0x000000ffff05a224 */ /* 0x000fca00008e0605 */
[----:B------:R-:W2:Y:S01]  /*0180*/  @!P2 LDG.E.U8 R4, desc[UR14][R4.64] ;  /* 0x0000000e0404a981 */ /* 0x000ea2000c1e1100 */
[----:B---3--:R-:W-:-:S03]  /*0190*/  @!P2 IADD3 R8, P0, PT, R9, R10, RZ ;  /* 0x0000000a0908a210 */ /* 0x008fc60007f1e0ff */
[----:B------:R1:W3:Y:S02]  /*01a0*/  @!P2 LDG.E.U8 R10, desc[UR14][R6.64] ;  /* 0x0000000e060aa981 */ /* 0x0002e4000c1e1100 */
[----:B------:R-:W-:-:S05]  /*01b0*/  @!P2 IMAD.X R9, RZ, RZ, R11, P0 ;  /* 0x000000ffff09a224 */ /* 0x000fca00000e060b */
[----:B------:R-:W4:Y:S01]  /*01c0*/  @!P2 LDG.E.U8 R0, desc[UR14][R8.64] ;  /* 0x0000000e0800a981 */ /* 0x000f22000c1e1100 */
[----:B------:R-:W-:Y:S01]  /*01d0*/  @!P2 VIADD R2, R3, 0x80 ;  /* 0x000000800302a836 */ /* 0x000fe20000000000 */
[----:B-1----:R-:W1:Y:S04]  /*01e0*/  LDC.64 R6, c[0x0][0x3a8] ;  /* 0x0000ea00ff067b82 */ /* 0x002e680000000a00 */
[----:B------:R-:W-:-:S13]  /*01f0*/  ISETP.GE.U32.AND P5, PT, R2, UR5, PT ;  /* 0x0000000502007c0c */ /* 0x000fda000bfa6070 */
[----:B------:R-:W-:Y:S01]  /*0200*/  @!P5 VIADD R19, R2, UR4 ;  /* 0x000000040213dc36 */ /* 0x000fe20008000000 */
[----:B------:R-:W0:Y:S04]  /*0210*/  @!P5 LDC.64 R16, c[0x0][0x3b0] ;  /* 0x0000ec00ff10db82 */ /* 0x000e280000000a00 */
[----:B------:R-:W-:-:S05]  /*0220*/  @!P5 IADD3 R14, P0, PT, R19, R14, RZ ;  /* 0x0000000e130ed210 */ /* 0x000fca0007f1e0ff */
[----:B------:R-:W-:-:S05]  /*0230*/  @!P5 IMAD.X R15, RZ, RZ, R15, P0 ;  /* 0x000000ffff0fd224 */ /* 0x000fca00000e060f */
[----:B------:R-:W4:Y:S01]  /*0240*/  @!P5 LDG.E.U8 R22, desc[UR14][R14.64] ;  /* 0x0000000e0e16d981 */ /* 0x000f22000c1e1100 */
[----:B-1----:R-:W-:-:S05]  /*0250*/  @!P5 IADD3 R6, P0, PT, R19, R6, RZ ;  /* 0x000000061306d210 */ /* 0x002fca0007f1e0ff */
[----:B------:R-:W-:-:S05]  /*0260*/  @!P5 IMAD.X R7, RZ, RZ, R7, P0 ;  /* 0x000000ffff07d224 */ /* 0x000fca00000e0607 */
[----:B------:R1:W4:Y:S01]  /*0270*/  @!P5 LDG.E.U8 R23, desc[UR14][R6.64] ;  /* 0x0000000e0617d981 */ /* 0x000322000c1e1100 */
[----:B------:R-:W-:-:S05]  /*0280*/  @!P5 VIADD R2, R2, 0x80 ;  /* 0x000000800202d836 */ /* 0x000fca0000000000 */
[----:B------:R-:W-:Y:S01]  /*0290*/  ISETP.GE.U32.AND P0, PT, R2, UR5, PT ;  /* 0x0000000502007c0c */ /* 0x000fe2000bf06070 */
[----:B-1----:R-:W1:-:S12]  /*02a0*/  LDC.64 R6, c[0x0][0x3a0] ;  /* 0x0000e800ff067b82 */ /* 0x002e580000000a00 */
[C---:B------:R-:W-:Y:S01]  /*02b0*/  @!P0 VIADD R11, R2.reuse, UR4 ;  /* 0x00000004020b8c36 */ /* 0x040fe20008000000 */
[----:B------:R-:W1:Y:S01]  /*02c0*/  @!P0 LDC.64 R14, c[0x0][0x3b0] ;  /* 0x0000ec00ff0e8b82 */ /* 0x000e620000000a00 */
[----:B------:R-:W-:-:S05]  /*02d0*/  @!P0 VIADD R2, R2, 0x80 ;  /* 0x0000008002028836 */ /* 0x000fca0000000000 */
[----:B------:R-:W-:-:S13]  /*02e0*/  ISETP.GE.U32.AND P1, PT, R2, UR5, PT ;  /* 0x0000000502007c0c */ /* 0x000fda000bf26070 */
[----:B------:R-:W1:Y:S01]  /*02f0*/  @!P1 LDC.64 R20, c[0x0][0x3b0] ;  /* 0x0000ec00ff149b82 */ /* 0x000e620000000a00 */
[----:B--2---:R-:W-:-:S07]  /*0300*/  ISETP.NE.AND P4, PT, R4, RZ, !P2 ;  /* 0x000000ff0400720c */ /* 0x004fce0005785270 */
[----:B------:R-:W2:Y:S01]  /*0310*/  LDC.64 R4, c[0x0][0x3a8] ;  /* 0x0000ea00ff047b82 */ /* 0x000ea20000000a00 */
[----:B---3--:R-:W-:Y:S02]  /*0320*/  ISETP.NE.AND P3, PT, R10, RZ, !P2 ;  /* 0x000000ff0a00720c */ /* 0x008fe40005765270 */
[----:B----4-:R-:W-:-:S04]  /*0330*/  ISETP.NE.AND P2, PT, R0, RZ, !P2 ;  /* 0x000000ff0000720c */ /* 0x010fc80005745270 */
[----:B------:R-:W-:Y:S02]  /*0340*/  P2R R10, PR, RZ, 0x4 ;  /* 0x00000004ff0a7803 */ /* 0x000fe40000000000 */
[----:B------:R-:W-:-:S05]  /*0350*/  @!P0 IADD3 R26, P2, PT, R11, R12, RZ ;  /* 0x0000000c0b1a8210 */ /* 0x000fca0007f5e0ff */
[----:B------:R-:W-:Y:S01]  /*0360*/  @!P0 IMAD.X R27, RZ, RZ, R13, P2 ;  /* 0x000000ffff1b8224 */ /* 0x000fe200010e060d */
[C---:B0-----:R-:W-:Y:S01]  /*0370*/  @!P0 IADD3 R24, P2, PT, R11.reuse, R24, RZ ;  /* 0x000000180b188210 */ /* 0x041fe20007f5e0ff */
[----:B------:R-:W0:Y:S04]  /*0380*/  LDC.64 R12, c[0x0][0x3a0] ;  /* 0x0000e800ff0c7b82 */ /* 0x000e280000000a00 */
[----:B------:R-:W-:Y:S01]  /*0390*/  @!P0 IMAD.X R25, RZ, RZ, R25, P2 ;  /* 0x000000ffff198224 */ /* 0x000fe200010e0619 */
[----:B-1----:R-:W-:Y:S01]  /*03a0*/  @!P0 IADD3 R14, P2, PT, R11, R14, RZ ;  /* 0x0000000e0b0e8210 */ /* 0x002fe20007f5e0ff */
[----:B------:R-:W-:-:S04]  /*03b0*/  @!P1 VIADD R11, R2, UR4 ;  /* 0x00000004020b9c36 */ /* 0x000fc80008000000 */
[----:B------:R-:W-:Y:S01]  /*03c0*/  @!P0 IMAD.X R15, RZ, RZ, R15, P2 ;  /* 0x000000ffff0f8224 */ /* 0x000fe200010e060f */
[----:B------:R-:W-:-:S05]  /*03d0*/  @!P1 IADD3 R6, P2, PT, R11, R6, RZ ;  /* 0x000000060b069210 */ /* 0x000fca0007f5e0ff */
[----:B------:R-:W-:Y:S01]  /*03e0*/  @!P1 IMAD.X R7, RZ, RZ, R7, P2 ;  /* 0x000000ffff079224 */ /* 0x000fe200010e0607 */
[----:B--2---:R-:W-:Y:S01]  /*03f0*/  @!P1 IADD3 R4, P2, PT, R11, R4, RZ ;  /* 0x000000040b049210 */ /* 0x004fe20007f5e0ff */
[----:B------:R-:W-:-:S04]  /*0400*/  @!P1 VIADD R2, R2, 0x80 ;  /* 0x0000008002029836 */ /* 0x000fc80000000000 */
[----:B------:R-:W-:Y:S01]  /*0410*/  @!P1 IMAD.X R5, RZ, RZ, R5, P2 ;  /* 0x000000ffff059224 */ /* 0x000fe200010e0605 */
[----:B------:R-:W-:Y:S01]  /*0420*/  @!P1 IADD3 R20, P2, PT, R11, R20, RZ ;  /* 0x000000140b149210 */ /* 0x000fe20007f5e0ff */
[----:B------:R-:W2:Y:S04]  /*0430*/  @!P1 LDG.E.U8 R7, desc[UR14][R6.64] ;  /* 0x0000000e06079981 */ /* 0x000ea8000c1e1100 */
[----:B------:R-:W-:Y:S01]  /*0440*/  @!P1 IMAD.X R21, RZ, RZ, R21, P2 ;  /* 0x000000ffff159224 */ /* 0x000fe200010e0615 */
[----:B------:R-:W-:Y:S01]  /*0450*/  ISETP.GE.U32.AND P2, PT, R2, UR5, PT ;  /* 0x0000000502007c0c */ /* 0x000fe2000bf46070 */
[----:B------:R1:W3:Y:S01]  /*0460*/  @!P0 LDG.E.U8 R11, desc[UR14][R14.64] ;  /* 0x0000000e0e0b8981 */ /* 0x0002e2000c1e1100 */
[----:B------:R-:W-:Y:S02]  /*0470*/  P2R R9, PR, RZ, 0x8 ;  /* 0x00000008ff097803 */ /* 0x000fe40000000000 */
[----:B------:R-:W-:Y:S01]  /*0480*/  @!P5 IADD3 R16, P3, PT, R19, R16, RZ ;  /* 0x000000101310d210 */ /* 0x000fe20007f7e0ff */
[----:B------:R4:W2:Y:S01]  /*0490*/  @!P1 LDG.E.U8 R6, desc[UR14][R4.64] ;  /* 0x0000000e04069981 */ /* 0x0008a2000c1e1100 */
[----:B-1----:R-:W1:Y:S03]  /*04a0*/  LDC.64 R14, c[0x0][0x3a8] ;  /* 0x0000ea00ff0e7b82 */ /* 0x002e660000000a00 */
[----:B------:R-:W-:-:S05]  /*04b0*/  @!P5 IMAD.X R17, RZ, RZ, R17, P3 ;  /* 0x000000ffff11d224 */ /* 0x000fca00018e0611 */
[----:B------:R-:W3:Y:S01]  /*04c0*/  @!P5 LDG.E.U8 R19, desc[UR14][R16.64] ;  /* 0x0000000e1013d981 */ /* 0x000ee2000c1e1100 */
[----:B----4-:R-:W4:Y:S03]  /*04d0*/  @!P2 LDC.64 R4, c[0x0][0x3b0] ;  /* 0x0000ec00ff04ab82 */ /* 0x010f260000000a00 */
[----:B------:R0:W2:Y:S01]  /*04e0*/  @!P0 LDG.E.U8 R17, desc[UR14][R24.64] ;  /* 0x0000000e18118981 */ /* 0x0000a2000c1e1100 */
[----:B------:R-:W-:-:S03]  /*04f0*/  P2R R8, PR, RZ, 0x10 ;  /* 0x00000010ff087803 */ /* 0x000fc60000000000 */
[----:B------:R-:W2:Y:S01]  /*0500*/  @!P0 LDG.E.U8 R16, desc[UR14][R26.64] ;  /* 0x0000000e1a108981 */ /* 0x000ea2000c1e1100 */
[----:B0-----:R-:W-:-:S05]  /*0510*/  @!P2 VIADD R24, R2, UR4 ;  /* 0x000000040218ac36 */ /* 0x001fca0008000000 */
[----:B------:R-:W-:-:S05]  /*0520*/  @!P2 IADD3 R12, P3, PT, R24, R12, RZ ;  /* 0x0000000c180ca210 */ /* 0x000fca0007f7e0ff */
[----:B------:R-:W-:Y:S01]  /*0530*/  @!P2 IMAD.X R13, RZ, RZ, R13, P3 ;  /* 0x000000ffff0da224 */ /* 0x000fe200018e060d */
[----:B-1----:R-:W-:-:S05]  /*0540*/  @!P2 IADD3 R14, P3, PT, R24, R14, RZ ;  /* 0x0000000e180ea210 */ /* 0x002fca0007f7e0ff */
[----:B------:R-:W-:Y:S01]  /*0550*/  @!P2 IMAD.X R15, RZ, RZ, R15, P3 ;  /* 0x000000ffff0fa224 */ /* 0x000fe200018e060f */
[----:B----4-:R-:W-:Y:S01]  /*0560*/  @!P2 IADD3 R24, P3, PT, R24, R4, RZ ;  /* 0x000000041818a210 */ /* 0x010fe20007f7e0ff */
[----:B------:R-:W-:Y:S01]  /*0570*/  @!P2 VIADD R2, R2, 0x80 ;  /* 0x000000800202a836 */ /* 0x000fe20000000000 */
[----:B------:R-:W5:Y:S03]  /*0580*/  @!P1 LDG.E.U8 R4, desc[UR14][R20.64] ;  /* 0x0000000e14049981 */ /* 0x000f66000c1e1100 */
[----:B------:R-:W-:Y:S01]  /*0590*/  @!P2 IMAD.X R25, RZ, RZ, R5, P3 ;  /* 0x000000ffff19a224 */ /* 0x000fe200018e0605 */
[----:B------:R-:W5:Y:S04]  /*05a0*/  @!P2 LDG.E.U8 R0, desc[UR14][R14.64] ;  /* 0x0000000e0e00a981 */ /* 0x000f68000c1e1100 */
[----:B------:R0:W5:Y:S01]  /*05b0*/  @!P2 LDG.E.U8 R5, desc[UR14][R12.64] ;  /* 0x0000000e0c05a981 */ /* 0x000162000c1e1100 */
[----:B------:R-:W-:Y:S01]  /*05c0*/  ISETP.GE.U32.AND P3, PT, R2, UR5, PT ;  /* 0x0000000502007c0c */ /* 0x000fe2000bf66070 */
[----:B0-----:R-:W0:-:S12]  /*05d0*/  LDC.64 R12, c[0x0][0x3a0] ;  /* 0x0000e800ff0c7b82 */ /* 0x001e180000000a00 */
[----:B------:R-:W-:-:S05]  /*05e0*/  @!P3 VIADD R20, R2, UR4 ;  /* 0x000000040214bc36 */ /* 0x000fca0008000000 */
[----:B0-----:R-:W-:-:S05]  /*05f0*/  @!P3 IADD3 R14, P4, PT, R20, R12, RZ ;  /* 0x0000000c140eb210 */ /* 0x001fca0007f9e0ff */
[----:B------:R-:W-:Y:S02]  /*0600*/  @!P3 IMAD.X R15, RZ, RZ, R13, P4 ;  /* 0x000000ffff0fb224 */ /* 0x000fe400020e060d */
[----:B------:R-:W-:Y:S01]  /*0610*/  @!P3 VIADD R2, R2, 0x80 ;  /* 0x000000800202b836 */ /* 0x000fe20000000000 */
[----:B------:R-:W5:Y:S04]  /*0620*/  @!P2 LDG.E.U8 R13, desc[UR14][R24.64] ;  /* 0x0000000e180da981 */ /* 0x000f68000c1e1100 */
[----:B------:R0:W5:Y:S02]  /*0630*/  @!P3 LDG.E.U8 R12, desc[UR14][R14.64] ;  /* 0x0000000e0e0cb981 */ /* 0x000164000c1e1100 */
[----:B0-----:R-:W0:Y:S02]  /*0640*/  LDC.64 R14, c[0x0][0x3a8] ;  /* 0x0000ea00ff0e7b82 */ /* 0x001e240000000a00 */
[----:B0-----:R-:W-:-:S05]  /*0650*/  @!P3 IADD3 R14, P4, PT, R20, R14, RZ ;  /* 0x0000000e140eb210 */ /* 0x001fca0007f9e0ff */
[----:B------:R-:W-:-:S05]  /*0660*/  @!P3 IMAD.X R15, RZ, RZ, R15, P4 ;  /* 0x000000ffff0fb224 */ /* 0x000fca00020e060f */
[----:B------:R0:W5:Y:S02]  /*0670*/  @!P3 LDG.E.U8 R18, desc[UR14][R14.64] ;  /* 0x0000000e0e12b981 */ /* 0x000164000c1e1100 */
[----:B0-----:R-:W0:Y:S02]  /*0680*/  @!P3 LDC.64 R14, c[0x0][0x3b0] ;  /* 0x0000ec00ff0ebb82 */ /* 0x001e240000000a00 */
[----:B0-----:R-:W-:-:S05]  /*0690*/  @!P3 IADD3 R20, P4, PT, R20, R14, RZ ;  /* 0x0000000e1414b210 */ /* 0x001fca0007f9e0ff */
[----:B------:R-:W-:Y:S01]  /*06a0*/  @!P3 IMAD.X R21, RZ, RZ, R15, P4 ;  /* 0x000000ffff15b224 */ /* 0x000fe200020e060f */
[----:B------:R-:W-:Y:S01]  /*06b0*/  ISETP.NE.AND P4, PT, R22, RZ, !P5 ;  /* 0x000000ff1600720c */ /* 0x000fe20006f85270 */
[----:B------:R-:W0:Y:S03]  /*06c0*/  LDC.64 R14, c[0x0][0x3a0] ;  /* 0x0000e800ff0e7b82 */ /* 0x000e260000000a00 */
[----:B------:R1:W5:Y:S02]  /*06d0*/  @!P3 LDG.E.U8 R20, desc[UR14][R20.64] ;  /* 0x0000000e1414b981 */ /* 0x000364000c1e1100 */
[----:B-1----:R-:W-:Y:S02]  /*06e0*/  P2R R21, PR, RZ, 0x10 ;  /* 0x00000010ff157803 */ /* 0x002fe40000000000 */
[----:B------:R-:W-:-:S13]  /*06f0*/  ISETP.GE.U32.AND P4, PT, R2, UR5, PT ;  /* 0x0000000502007c0c */ /* 0x000fda000bf86070 */
[----:B------:R-:W-:-:S05]  /*0700*/  @!P4 VIADD R26, R2, UR4 ;  /* 0x00000004021acc36 */ /* 0x000fca0008000000 */
[----:B0-----:R-:W-:-:S05]  /*0710*/  @!P4 IADD3 R14, P6, PT, R26, R14, RZ ;  /* 0x0000000e1a0ec210 */ /* 0x001fca0007fde0ff */
[----:B------:R-:W-:-:S05]  /*0720*/  @!P4 IMAD.X R15, RZ, RZ, R15, P6 ;  /* 0x000000ffff0fc224 */ /* 0x000fca00030e060f */
[----:B------:R0:W5:Y:S02]  /*0730*/  @!P4 LDG.E.U8 R22, desc[UR14][R14.64] ;  /* 0x0000000e0e16c981 */ /* 0x000164000c1e1100 */
[----:B0-----:R-:W0:Y:S01]  /*0740*/  LDC.64 R14, c[0x0][0x3a8] ;  /* 0x0000ea00ff0e7b82 */ /* 0x001e220000000a00 */
[----:B------:R-:W-:-:S04]  /*0750*/  ISETP.NE.AND P6, PT, R23, RZ, !P5 ;  /* 0x000000ff1700720c */ /* 0x000fc80006fc5270 */
[----:B------:R-:W-:Y:S02]  /*0760*/  P2R R23, PR, RZ, 0x40 ;  /* 0x00000040ff177803 */ /* 0x000fe40000000000 */
[----:B0-----:R-:W-:-:S05]  /*0770*/  @!P4 IADD3 R24, P6, PT, R26, R14, RZ ;  /* 0x0000000e1a18c210 */ /* 0x001fca0007fde0ff */
[----:B------:R-:W-:Y:S02]  /*0780*/  @!P4 IMAD.X R25, RZ, RZ, R15, P6 ;  /* 0x000000ffff19c224 */ /* 0x000fe400030e060f */
[----:B------:R-:W0:Y:S03]  /*0790*/  @!P4 LDC.64 R14, c[0x0][0x3b0] ;  /* 0x0000ec00ff0ecb82 */ /* 0x000e260000000a00 */
[----:B------:R1:W5:Y:S01]  /*07a0*/  @!P4 LDG.E.U8 R24, desc[UR14][R24.64] ;  /* 0x0000000e1818c981 */ /* 0x000362000c1e1100 */
[----:B------:R-:W-:Y:S01]  /*07b0*/  @!P4 VIADD R2, R2, 0x80 ;  /* 0x000000800202c836 */ /* 0x000fe20000000000 */
[----:B---3--:R-:W-:Y:S02]  /*07c0*/  ISETP.NE.AND P6, PT, R19, RZ, !P5 ;  /* 0x000000ff1300720c */ /* 0x008fe40006fc5270 */
[----:B0-----:R-:W-:-:S05]  /*07d0*/  @!P4 IADD3 R26, P5, PT, R26, R14, RZ ;  /* 0x0000000e1a1ac210 */ /* 0x001fca0007fbe0ff */
[----:B------:R-:W-:Y:S02]  /*07e0*/  @!P4 IMAD.X R27, RZ, RZ, R15, P5 ;  /* 0x000000ffff1bc224 */ /* 0x000fe400028e060f */
[----:B------:R-:W0:Y:S01]  /*07f0*/  LDC.64 R14, c[0x0][0x3a0] ;  /* 0x0000e800ff0e7b82 */ /* 0x000e220000000a00 */
[----:B--2---:R-:W-:-:S04]  /*0800*/  ISETP.NE.AND P5, PT, R17, RZ, !P0 ;  /* 0x000000ff1100720c */ /* 0x004fc800047a5270 */
[----:B------:R-:W-:Y:S02]  /*0810*/  P2R R17, PR, RZ, 0x20 ;  /* 0x00000020ff117803 */ /* 0x000fe40000000000 */
[----:B------:R-:W-:Y:S02]  /*0820*/  ISETP.GE.U32.AND P5, PT, R2, UR5, PT ;  /* 0x0000000502007c0c */ /* 0x000fe4000bfa6070 */
[----:B------:R-:W-:Y:S02]  /*0830*/  P2R R19, PR, RZ, 0x40 ;  /* 0x00000040ff137803 */ /* 0x000fe40000000000 */
[----:B------:R-:W-:-:S04]  /*0840*/  ISETP.NE.AND P6, PT, R16, RZ, !P0 ;  /* 0x000000ff1000720c */ /* 0x000fc800047c5270 */
[----:B------:R-:W-:-:S05]  /*0850*/  P2R R16, PR, RZ, 0x40 ;  /* 0x00000040ff107803 */ /* 0x000fca0000000000 */
[----:B------:R-:W-:-:S05]  /*0860*/  @!P5 VIADD R2, R2, UR4 ;  /* 0x000000040202dc36 */ /* 0x000fca0008000000 */
[----:B0-----:R-:W-:-:S05]  /*0870*/  @!P5 IADD3 R28, P6, PT, R2, R14, RZ ;  /* 0x0000000e021cd210 */ /* 0x001fca0007fde0ff */
[----:B------:R-:W-:Y:S02]  /*0880*/  @!P5 IMAD.X R29, RZ, RZ, R15, P6 ;  /* 0x000000ffff1dd224 */ /* 0x000fe400030e060f */
[----:B------:R-:W0:Y:S01]  /*0890*/  LDC.64 R14, c[0x0][0x3a8] ;  /* 0x0000ea00ff0e7b82 */ /* 0x000e220000000a00 */
[----:B------:R-:W-:Y:S02]  /*08a0*/  ISETP.NE.AND P0, PT, R11, RZ, !P0 ;  /* 0x000000ff0b00720c */ /* 0x000fe40004705270 */
[----:B------:R-:W-:Y:S02]  /*08b0*/  ISETP.NE.AND P6, PT, R7, RZ, !P1 ;  /* 0x000000ff0700720c */ /* 0x000fe40004fc5270 */
[----:B------:R-:W-:Y:S02]  /*08c0*/  P2R R11, PR, RZ, 0x1 ;  /* 0x00000001ff0b7803 */ /* 0x000fe40000000000 */
[----:B0-----:R-:W-:Y:S02]  /*08d0*/  @!P5 IADD3 R30, P0, PT, R2, R14, RZ ;  /* 0x0000000e021ed210 */ /* 0x001fe40007f1e0ff */
[----:B------:R-:W-:-:S02]  /*08e0*/  P2R R14, PR, RZ, 0x40 ;  /* 0x00000040ff0e7803 */ /* 0x000fc40000000000 */
[----:B------:R-:W-:Y:S02]  /*08f0*/  ISETP.NE.AND P6, PT, R6, RZ, !P1 ;  /* 0x000000ff0600720c */ /* 0x000fe40004fc5270 */
[----:B------:R-:W0:Y:S01]  /*0900*/  @!P5 LDC.64 R6, c[0x0][0x3b0] ;  /* 0x0000ec00ff06db82 */ /* 0x000e220000000a00 */
[----:B------:R-:W-:Y:S01]  /*0910*/  @!P5 IMAD.X R31, RZ, RZ, R15, P0 ;  /* 0x000000ffff1fd224 */ /* 0x000fe200000e060f */
[----:B------:R-:W-:Y:S01]  /*0920*/  BSSY.RECONVERGENT B0, `(.L_x_22701) ;  /* 0x0000014000007945 */ /* 0x000fe20003800200 */
[----:B0-----:R-:W-:Y:S02]  /*0930*/  @!P5 IADD3 R6, P0, PT, R2, R6, RZ ;  /* 0x000000060206d210 */ /* 0x001fe40007f1e0ff */
[----:B------:R-:W-:Y:S02]  /*0940*/  P2R R2, PR, RZ, 0x40 ;  /* 0x00000040ff027803 */ /* 0x000fe40000000000 */
[----:B------:R-:W-:Y:S01]  /*0950*/  ISETP.GE.U32.AND P6, PT, R3, UR5, PT ;  /* 0x0000000503007c0c */ /* 0x000fe2000bfc6070 */
[----:B------:R-:W-:-:S12]  /*0960*/  @!P5 IMAD.X R7, RZ, RZ, R7, P0 ;  /* 0x000000ffff07d224 */ /* 0x000fd800000e0607 */
[----:B-1----:R-:W-:Y:S05]  /*0970*/  @P6 BRA `(.L_x_22702) ;  /* 0x0000000000386947 */ /* 0x002fea0003800000 */
[----:B------:R-:W-:Y:S02]  /*0980*/  ISETP.NE.AND P0, PT, R8, RZ, PT ;  /* 0x000000ff0800720c */ /* 0x000fe40003f05270 */
[----:B------:R-:W-:Y:S02]  /*0990*/  P2R R8, PR, RZ, 0x8 ;  /* 0x00000008ff087803 */ /* 0x000fe40000000000 */
[----:B------:R-:W-:Y:S02]  /*09a0*/  ISETP.NE.AND P3, PT, R9, RZ, PT ;  /* 0x000000ff0900720c */ /* 0x000fe40003f65270 */
[----:B------:R-:W-:Y:S02]  /*09b0*/  P2R R9, PR, RZ, 0x4 ;  /* 0x00000004ff097803 */ /* 0x000fe40000000000 */
[----:B------:R-:W-:Y:S02]  /*09c0*/  ISETP.NE.AND P3, PT, RZ, UR16, P3 ;  /* 0x00000010ff007c0c */ /* 0x000fe40009f65270 */
[----:B------:R-:W-:-:S02]  /*09d0*/  ISETP.NE.AND P2, PT, R10, RZ, PT ;  /* 0x000000ff0a00720c */ /* 0x000fc40003f45270 */
[----:B------:R-:W-:-:S09]  /*09e0*/  P2R R10, PR, RZ, 0x2 ;  /* 0x00000002ff0a7803 */ /* 0x000fd20000000000 */
[----:B------:R-:W-:Y:S02]  /*09f0*/  @!P3 ISETP.NE.AND P1, PT, RZ, UR17, P0 ;  /* 0x00000011ff00bc0c */ /* 0x000fe40008725270 */
[----:B------:R-:W-:Y:S02]  /*0a00*/  PLOP3.LUT P0, PT, PT, PT, PT, 0x80, 0x8 ;  /* 0x000000000008781c */ /* 0x000fe40003f0f070 */
[----:B------:R-:W-:Y:S02]  /*0a10*/  @!P3 PLOP3.LUT P0, PT, P1, P2, PT, 0x80, 0x8 ;  /* 0x000000000008b81c */ /* 0x000fe40000f05070 */
[----:B------:R-:W-:Y:S02]  /*0a20*/  ISETP.NE.AND P3, PT, R8, RZ, PT ;  /* 0x000000ff0800720c */ /* 0x000fe40003f65270 */
[----:B------:R-:W-:Y:S02]  /*0a30*/  ISETP.NE.AND P2, PT, R9, RZ, PT ;  /* 0x000000ff0900720c */ /* 0x000fe40003f45270 */
[----:B------:R-:W-:-:S02]  /*0a40*/  ISETP.NE.AND P1, PT, R10, RZ, PT ;  /* 0x000000ff0a00720c */ /* 0x000fc40003f25270 */
[----:B------:R-:W-:-:S11]  /*0a50*/  SEL R8, RZ, 0x1, !P0 ;  /* 0x00000001ff087807 */ /* 0x000fd60004000000 */
.L_x_22702:
[----:B------:R-:W-:Y:S05]  /*0a60*/  BSYNC.RECONVERGENT B0 ;  /* 0x0000000000007941 */ /* 0x000fea0003800200 */
.L_x_22701:
[----:B------:R-:W-:Y:S01]  /*0a70*/  VIADD R9, R3, 0x80 ;  /* 0x0000008003097836 */ /* 0x000fe20000000000 */
[----:B-----5:R-:W-:Y:S01]  /*0a80*/  ISETP.NE.AND P1, PT, R4, RZ, !P1 ;  /* 0x000000ff0400720c */ /* 0x020fe20004f25270 */
[----:B------:R-:W-:Y:S03]  /*0a90*/  BSSY.RECONVERGENT B0, `(.L_x_22703) ;  /* 0x0000010000007945 */ /* 0x000fe60003800200 */
[----:B------:R-:W-:Y:S02]  /*0aa0*/  ISETP.GE.U32.AND P0, PT, R9, UR5, PT ;  /* 0x0000000509007c0c */ /* 0x000fe4000bf06070 */
[----:B------:R-:W-:-:S11]  /*0ab0*/  P2R R10, PR, RZ, 0x2 ;  /* 0x00000002ff0a7803 */ /* 0x000fd60000000000 */
[----:B------:R-:W-:Y:S05]  /*0ac0*/  @P0 BRA `(.L_x_22704) ;  /* 0x0000000000300947 */ /* 0x000fea0003800000 */
[----:B------:R-:W-:Y:S02]  /*0ad0*/  ISETP.NE.AND P1, PT, R21, RZ, PT ;  /* 0x000000ff1500720c */ /* 0x000fe40003f25270 */
[----:B------:R-:W-:Y:S02]  /*0ae0*/  ISETP.NE.AND P0, PT, R23, RZ, PT ;  /* 0x000000ff1700720c */ /* 0x000fe40003f05270 */
[----:B------:R-:W-:Y:S02]  /*0af0*/  ISETP.NE.AND P1, PT, RZ, UR16, P1 ;  /* 0x00000010ff007c0c */ /* 0x000fe40008f25270 */
[----:B------:R-:W-:Y:S02]  /*0b00*/  P2R R4, PR, RZ, 0x8 ;  /* 0x00000008ff047803 */ /* 0x000fe40000000000 */
[----:B------:R-:W-:Y:S02]  /*0b10*/  P2R R15, PR, RZ, 0x4 ;  /* 0x00000004ff0f7803 */ /* 0x000fe40000000000 */
[----:B------:R-:W-:-:S07]  /*0b20*/  ISETP.NE.AND P3, PT, R19, RZ, PT ;  /* 0x000000ff1300720c */ /* 0x000fce0003f65270 */
[----:B------:R-:W-:Y:S02]  /*0b30*/  @!P1 ISETP.NE.AND P2, PT, RZ, UR17, P0 ;  /* 0x00000011ff009c0c */ /* 0x000fe40008745270 */
[----:B------:R-:W-:Y:S02]  /*0b40*/  PLOP3.LUT P0, PT, PT, PT, PT, 0x80, 0x8 ;  /* 0x000000000008781c */ /* 0x000fe40003f0f070 */
[----:B------:R-:W-:Y:S02]  /*0b50*/  @!P1 PLOP3.LUT P0, PT, P2, P3, PT, 0x80, 0x8 ;  /* 0x000000000008981c */ /* 0x000fe40001707070 */
[----:B------:R-:W-:Y:S02]  /*0b60*/  ISETP.NE.AND P3, PT, R4, RZ, PT ;  /* 0x000000ff0400720c */ /* 0x000fe40003f65270 */
[----:B------:R-:W-:Y:S02]  /*0b70*/  ISETP.NE.AND P2, PT, R15, RZ, PT ;  /* 0x000000ff0f00720c */ /* 0x000fe40003f45270 */
[----:B------:R-:W-:-:S11]  /*0b80*/  SEL R4, RZ, 0x1, !P0 ;  /* 0x00000001ff047807 */ /* 0x000fd60004000000 */
.L_x_22704:
[----:B------:R-:W-:Y:S05]  /*0b90*/  BSYNC.RECONVERGENT B0 ;  /* 0x0000000000007941 */ /* 0x000fea0003800200 */
.L_x_22703:
[----:B------:R-:W-:Y:S01]  /*0ba0*/  VIADD R15, R3, 0x100 ;  /* 0x00000100030f7836 */ /* 0x000fe20000000000 */
[----:B------:R-:W-:Y:S04]  /*0bb0*/  BSSY.RECONVERGENT B0, `(.L_x_22705) ;  /* 0x000000f000007945 */ /* 0x000fe80003800200 */
[----:B------:R-:W-:-:S13]  /*0bc0*/  ISETP.GE.U32.AND P0, PT, R15, UR5, PT ;  /* 0x000000050f007c0c */ /* 0x000fda000bf06070 */
[----:B------:R-:W-:Y:S05]  /*0bd0*/  @P0 BRA `(.L_x_22706) ;  /* 0x0000000000300947 */ /* 0x000fea0003800000 */
[----:B------:R-:W-:Y:S02]  /*0be0*/  ISETP.NE.AND P1, PT, R16, RZ, PT ;  /* 0x000000ff1000720c */ /* 0x000fe40003f25270 */
[----:B------:R-:W-:Y:S02]  /*0bf0*/  ISETP.NE.AND P0, PT, R17, RZ, PT ;  /* 0x000000ff1100720c */ /* 0x000fe40003f05270 */
[----:B------:R-:W-:Y:S02]  /*0c00*/  ISETP.NE.AND P1, PT, RZ, UR16, P1 ;  /* 0x00000010ff007c0c */ /* 0x000fe40008f25270 */
[----:B------:R-:W-:Y:S02]  /*0c10*/  P2R R15, PR, RZ, 0x8 ;  /* 0x00000008ff0f7803 */ /* 0x000fe40000000000 */
[----:B------:R-:W-:Y:S02]  /*0c20*/  ISETP.NE.AND P3, PT, R11, RZ, PT ;  /* 0x000000ff0b00720c */ /* 0x000fe40003f65270 */
[----:B------:R-:W-:-:S07]  /*0c30*/  P2R R11, PR, RZ, 0x4 ;  /* 0x00000004ff0b7803 */ /* 0x000fce0000000000 */
[----:B------:R-:W-:Y:S02]  /*0c40*/  @!P1 ISETP.NE.AND P2, PT, RZ, UR17, P0 ;  /* 0x00000011ff009c0c */ /* 0x000fe40008745270 */
[----:B------:R-:W-:Y:S02]  /*0c50*/  PLOP3.LUT P0, PT, PT, PT, PT, 0x80, 0x8 ;  /* 0x000000000008781c */ /* 0x000fe40003f0f070 */
[----:B------:R-:W-:Y:S02]  /*0c60*/  @!P1 PLOP3.LUT P0, PT, P2, P3, PT, 0x80, 0x8 ;  /* 0x000000000008981c */ /* 0x000fe40001707070 */
[----:B------:R-:W-:Y:S02]  /*0c70*/  ISETP.NE.AND P3, PT, R15, RZ, PT ;  /* 0x000000ff0f00720c */ /* 0x000fe40003f65270 */
[----:B------:R-:W-:Y:S02]  /*0c80*/  ISETP.NE.AND P2, PT, R11, RZ, PT ;  /* 0x000000ff0b00720c */ /* 0x000fe40003f45270 */
[----:B------:R-:W-:-:S11]  /*0c90*/  SEL R15, RZ, 0x1, !P0 ;  /* 0x00000001ff0f7807 */ /* 0x000fd60004000000 */
.L_x_22706:
[----:B------:R-:W-:Y:S05]  /*0ca0*/  BSYNC.RECONVERGENT B0 ;  /* 0x0000000000007941 */ /* 0x000fea0003800200 */
.L_x_22705:
        /* <DEDUP_REMOVED lines=16> */
.L_x_22708:
[----:B------:R-:W-:Y:S05]  /*0db0*/  BSYNC.RECONVERGENT B0 ;  /* 0x0000000000007941 */ /* 0x000fea0003800200 */
.L_x_22707:
[----:B------:R-:W5:Y:S04]  /*0dc0*/  @!P4 LDG.E.U8 R26, desc[UR14][R26.64] ;  /* 0x0000000e1a1ac981 */ /* 0x000f68000c1e1100 */
[----:B------:R-:W5:Y:S04]  /*0dd0*/  @!P5 LDG.E.U8 R28, desc[UR14][R28.64] ;  /* 0x0000000e1c1cd981 */ /* 0x000f68000c1e1100 */
[----:B------:R-:W5:Y:S01]  /*0de0*/  @!P5 LDG.E.U8 R30, desc[UR14][R30.64] ;  /* 0x0000000e1e1ed981 */ /* 0x000f62000c1e1100 */
[----:B------:R-:W-:Y:S01]  /*0df0*/  ISETP.NE.AND P1, PT, R5, RZ, !P2 ;  /* 0x000000ff0500720c */ /* 0x000fe20005725270 */
[----:B------:R-:W0:Y:S01]  /*0e00*/  @!P6 LDC.64 R10, c[0x0][0x398] ;  /* 0x0000e600ff0aeb82 */ /* 0x000e220000000a00 */
[----:B------:R-:W-:Y:S01]  /*0e10*/  ISETP.NE.AND P0, PT, R0, RZ, !P2 ;  /* 0x000000ff0000720c */ /* 0x000fe20005705270 */
[----:B------:R-:W-:Y:S01]  /*0e20*/  VIADD R5, R3, 0x200 ;  /* 0x0000020003057836 */ /* 0x000fe20000000000 */
[----:B------:R-:W-:Y:S01]  /*0e30*/  ISETP.NE.AND P2, PT, R13, RZ, !P2 ;  /* 0x000000ff0d00720c */ /* 0x000fe20005745270 */
[----:B------:R1:W5:Y:S01]  /*0e40*/  @!P5 LDG.E.U8 R6, desc[UR14][R6.64] ;  /* 0x0000000e0606d981 */ /* 0x000362000c1e1100 */
[----:B------:R-:W-:Y:S01]  /*0e50*/  BSSY.RECONVERGENT B0, `(.L_x_22709) ;  /* 0x000000d000007945 */ /* 0x000fe20003800200 */
[----:B------:R-:W-:Y:S01]  /*0e60*/  VIADD R13, R3, 0x280 ;  /* 0x00000280030d7836 */ /* 0x000fe20000000000 */
[----:B-1----:R-:W-:-:S02]  /*0e70*/  P2R R7, PR, RZ, 0x4 ;  /* 0x00000004ff077803 */ /* 0x002fc40000000000 */
[----:B------:R-:W-:-:S13]  /*0e80*/  ISETP.GE.U32.AND P2, PT, R5, UR5, PT ;  /* 0x0000000505007c0c */ /* 0x000fda000bf46070 */
[----:B------:R-:W-:Y:S05]  /*0e90*/  @P2 BRA `(.L_x_22710) ;  /* 0x0000000000202947 */ /* 0x000fea0003800000 */
[----:B------:R-:W-:Y:S02]  /*0ea0*/  ISETP.NE.AND P1, PT, RZ, UR16, P1 ;  /* 0x00000010ff007c0c */ /* 0x000fe40008f25270 */
[----:B------:R-:W-:Y:S02]  /*0eb0*/  P2R R0, PR, RZ, 0x8 ;  /* 0x00000008ff007803 */ /* 0x000fe40000000000 */
[----:B------:R-:W-:-:S09]  /*0ec0*/  ISETP.NE.AND P3, PT, R7, RZ, PT ;  /* 0x000000ff0700720c */ /* 0x000fd20003f65270 */
[----:B------:R-:W-:Y:S02]  /*0ed0*/  @!P1 ISETP.NE.AND P2, PT, RZ, UR17, P0 ;  /* 0x00000011ff009c0c */ /* 0x000fe40008745270 */
[----:B------:R-:W-:Y:S02]  /*0ee0*/  PLOP3.LUT P0, PT, PT, PT, PT, 0x80, 0x8 ;  /* 0x000000000008781c */ /* 0x000fe40003f0f070 */
[----:B------:R-:W-:Y:S02]  /*0ef0*/  @!P1 PLOP3.LUT P0, PT, P2, P3, PT, 0x80, 0x8 ;  /* 0x000000000008981c */ /* 0x000fe40001707070 */
[----:B------:R-:W-:Y:S02]  /*0f00*/  ISETP.NE.AND P3, PT, R0, RZ, PT ;  /* 0x000000ff0000720c */ /* 0x000fe40003f65270 */
[----:B------:R-:W-:-:S11]  /*0f10*/  SEL R0, RZ, 0x1, !P0 ;  /* 0x00000001ff007807 */ /* 0x000fd60004000000 */
.L_x_22710:
[----:B------:R-:W-:Y:S05]  /*0f20*/  BSYNC.RECONVERGENT B0 ;  /* 0x0000000000007941 */ /* 0x000fea0003800200 */
.L_x_22709:
[----:B------:R-:W-:Y:S01]  /*0f30*/  ISETP.GE.U32.AND P2, PT, R13, UR5, PT ;  /* 0x000000050d007c0c */ /* 0x000fe2000bf46070 */
[C---:B------:R-:W-:Y:S01]  /*0f40*/  @!P6 VIADD R5, R3.reuse, UR4 ;  /* 0x000000040305ec36 */ /* 0x040fe20008000000 */
[----:B------:R-:W-:Y:S01]  /*0f50*/  P2R R7, PR, RZ, 0x10 ;  /* 0x00000010ff077803 */ /* 0x000fe20000000000 */
[----:B------:R-:W-:Y:S01]  /*0f60*/  BSSY.RECONVERGENT B0, `(.L_x_22711) ;  /* 0x000000f000007945 */ /* 0x000fe20003800200 */
[----:B------:R-:W-:Y:S01]  /*0f70*/  ISETP.NE.AND P1, PT, R12, RZ, !P3 ;  /* 0x000000ff0c00720c */ /* 0x000fe20005f25270 */
[----:B------:R-:W-:Y:S01]  /*0f80*/  VIADD R13, R3, 0x300 ;  /* 0x00000300030d7836 */ /* 0x000fe20000000000 */
[----:B0-----:R-:W-:Y:S01]  /*0f90*/  @!P6 IADD3 R10, P4, PT, R5, R10, RZ ;  /* 0x0000000a050ae210 */ /* 0x001fe20007f9e0ff */
[----:B------:R-:W-:Y:S01]  /*0fa0*/  VIADD R14, R3, 0x380 ;  /* 0x00000380030e7836 */ /* 0x000fe20000000000 */
[----:B------:R-:W-:Y:S02]  /*0fb0*/  ISETP.NE.AND P0, PT, R18, RZ, !P3 ;  /* 0x000000ff1200720c */ /* 0x000fe40005f05270 */
[----:B------:R-:W-:-:S02]  /*0fc0*/  P2R R12, PR, RZ, 0x10 ;  /* 0x00000010ff0c7803 */ /* 0x000fc40000000000 */
[----:B------:R-:W-:Y:S02]  /*0fd0*/  ISETP.NE.AND P3, PT, R20, RZ, !P3 ;  /* 0x000000ff1400720c */ /* 0x000fe40005f65270 */
[----:B------:R-:W-:Y:S01]  /*0fe0*/  ISETP.NE.AND P4, PT, R7, RZ, PT ;  /* 0x000000ff0700720c */ /* 0x000fe20003f85270 */
[----:B------:R-:W-:-:S12]  /*0ff0*/  @P2 BRA `(.L_x_22712) ;  /* 0x0000000000142947 */ /* 0x000fd80003800000 */
[----:B------:R-:W-:-:S13]  /*1000*/  ISETP.NE.AND P1, PT, RZ, UR16, P1 ;  /* 0x00000010ff007c0c */ /* 0x000fda0008f25270 */
[----:B------:R-:W-:Y:S02]  /*1010*/  @!P1 ISETP.NE.AND P2, PT, RZ, UR17, P0 ;  /* 0x00000011ff009c0c */ /* 0x000fe40008745270 */
[----:B------:R-:W-:Y:S02]  /*1020*/  PLOP3.LUT P0, PT, PT, PT, PT, 0x80, 0x8 ;  /* 0x000000000008781c */ /* 0x000fe40003f0f070 */
[----:B------:R-:W-:-:S04]  /*1030*/  @!P1 PLOP3.LUT P0, PT, P2, P3, PT, 0x80, 0x8 ;  /* 0x000000000008981c */ /* 0x000fc80001707070 */
[----:B------:R-:W-:-:S09]  /*1040*/  SEL R5, RZ, 0x1, !P0 ;  /* 0x00000001ff057807 */ /* 0x000fd20004000000 */
.L_x_22712:
[----:B------:R-:W-:Y:S05]  /*1050*/  BSYNC.RECONVERGENT B0 ;  /* 0x0000000000007941 */ /* 0x000fea0003800200 */
.L_x_22711:
[----:B------:R-:W-:Y:S01]  /*1060*/  ISETP.GE.U32.AND P2, PT, R13, UR5, PT ;  /* 0x000000050d007c0c */ /* 0x000fe2000bf46070 */
[----:B------:R-:W-:Y:S01]  /*1070*/  BSSY.RECONVERGENT B0, `(.L_x_22713) ;  /* 0x000000f000007945 */ /* 0x000fe20003800200 */
[----:B------:R-:W-:Y:S02]  /*1080*/  ISETP.NE.AND P0, PT, R12, RZ, PT ;  /* 0x000000ff0c00720c */ /* 0x000fe40003f05270 */
[----:B------:R-:W-:Y:S02]  /*1090*/  ISETP.GE.U32.AND P3, PT, R14, UR5, PT ;  /* 0x000000050e007c0c */ /* 0x000fe4000bf66070 */
[----:B------:R-:W-:Y:S01]  /*10a0*/  ISETP.NE.AND P1, PT, R22, RZ, !P4 ;  /* 0x000000ff1600720c */ /* 0x000fe20006725270 */
[----:B------:R-:W-:Y:S01]  /*10b0*/  @!P6 IMAD.X R11, RZ, RZ, R11, P0 ;  /* 0x000000ffff0be224 */ /* 0x000fe200000e060b */
[----:B------:R-:W-:Y:S02]  /*10c0*/  P2R R12, PR, RZ, 0x8 ;  /* 0x00000008ff0c7803 */ /* 0x000fe40000000000 */
[----:B------:R-:W-:-:S02]  /*10d0*/  ISETP.NE.AND P0, PT, R24, RZ, !P4 ;  /* 0x000000ff1800720c */ /* 0x000fc40006705270 */
[----:B-----5:R-:W-:Y:S02]  /*10e0*/  ISETP.NE.AND P4, PT, R26, RZ, !P4 ;  /* 0x000000ff1a00720c */ /* 0x020fe40006785270 */
[----:B------:R-:W-:Y:S01]  /*10f0*/  ISETP.NE.AND P3, PT, R28, RZ, !P5 ;  /* 0x000000ff1c00720c */ /* 0x000fe20006f65270 */
[----:B------:R-:W-:-:S12]  /*1100*/  @P2 BRA `(.L_x_22714) ;  /* 0x0000000000142947 */ /* 0x000fd80003800000 */
[----:B------:R-:W-:-:S13]  /*1110*/  ISETP.NE.AND P1, PT, RZ, UR16, P1 ;  /* 0x00000010ff007c0c */ /* 0x000fda0008f25270 */
[----:B------:R-:W-:Y:S02]  /*1120*/  @!P1 ISETP.NE.AND P2, PT, RZ, UR17, P0 ;  /* 0x00000011ff009c0c */ /* 0x000fe40008745270 */
[----:B------:R-:W-:Y:S02]  /*1130*/  PLOP3.LUT P0, PT, PT, PT, PT, 0x80, 0x8 ;  /* 0x000000000008781c */ /* 0x000fe40003f0f070 */
[----:B------:R-:W-:-:S04]  /*1140*/  @!P1 PLOP3.LUT P0, PT, P2, P4, PT, 0x80, 0x8 ;  /* 0x000000000008981c */ /* 0x000fc80001709070 */
[----:B------:R-:W-:-:S09]  /*1150*/  SEL R7, RZ, 0x1, !P0 ;  /* 0x00000001ff077807 */ /* 0x000fd20004000000 */
.L_x_22714:
[----:B------:R-:W-:Y:S05]  /*1160*/  BSYNC.RECONVERGENT B0 ;  /* 0x0000000000007941 */ /* 0x000fea0003800200 */
.L_x_22713:
[----:B------:R-:W-:Y:S01]  /*1170*/  ISETP.NE.AND P1, PT, R12, RZ, PT ;  /* 0x000000ff0c00720c */ /* 0x000fe20003f25270 */
[----:B------:R-:W-:Y:S01]  /*1180*/  BSSY.RECONVERGENT B0, `(.L_x_22715) ;  /* 0x0000009000007945 */ /* 0x000fe20003800200 */
[----:B------:R-:W-:Y:S02]  /*1190*/  ISETP.NE.AND P0, PT, R30, RZ, !P5 ;  /* 0x000000ff1e00720c */ /* 0x000fe40006f05270 */
[----:B------:R-:W-:-:S09]  /*11a0*/  ISETP.NE.AND P5, PT, R6, RZ, !P5 ;  /* 0x000000ff0600720c */ /* 0x000fd20006fa5270 */
[----:B------:R-:W-:Y:S05]  /*11b0*/  @P1 BRA `(.L_x_22716) ;  /* 0x0000000000141947 */ /* 0x000fea0003800000 */
[----:B------:R-:W-:-:S13]  /*11c0*/  ISETP.NE.AND P3, PT, RZ, UR16, P3 ;  /* 0x00000010ff007c0c */ /* 0x000fda0009f65270 */
[----:B------:R-:W-:Y:S02]  /*11d0*/  @!P3 ISETP.NE.AND P1, PT, RZ, UR17, P0 ;  /* 0x00000011ff00bc0c */ /* 0x000fe40008725270 */
[----:B------:R-:W-:Y:S02]  /*11e0*/  PLOP3.LUT P0, PT, PT, PT, PT, 0x80, 0x8 ;  /* 0x000000000008781c */ /* 0x000fe40003f0f070 */
[----:B------:R-:W-:-:S04]  /*11f0*/  @!P3 PLOP3.LUT P0, PT, P1, P5, PT, 0x80, 0x8 ;  /* 0x000000000008b81c */ /* 0x000fc80000f0b070 */
[----:B------:R-:W-:-:S09]  /*1200*/  SEL R6, RZ, 0x1, !P0 ;  /* 0x00000001ff067807 */ /* 0x000fd20004000000 */
.L_x_22716:
[----:B------:R-:W-:Y:S05]  /*1210*/  BSYNC.RECONVERGENT B0 ;  /* 0x0000000000007941 */ /* 0x000fea0003800200 */
.L_x_22715:
[----:B------:R0:W-:Y:S01]  /*1220*/  @!P6 STG.E.U8 desc[UR14][R10.64], R8 ;  /* 0x000000080a00e986 */ /* 0x0001e2000c10110e */
[----:B------:R-:W-:Y:S01]  /*1230*/  @!P6 IMAD.MOV.U32 R3, RZ, RZ, R9 ;  /* 0x000000ffff03e224 */ /* 0x000fe200078e0009 */
[----:B------:R-:W-:Y:S04]  /*1240*/  BSSY.RECONVERGENT B0, `(.L_x_22717) ;  /* 0x0000033000007945 */ /* 0x000fe80003800200 */
[----:B------:R-:W-:Y:S01]  /*1250*/  BSSY.RELIABLE B1, `(.L_x_22718) ;  /* 0x000002a000017945 */ /* 0x000fe20003800100 */
[----:B------:R-:W-:-:S13]  /*1260*/  ISETP.GE.U32.AND P0, PT, R3, UR5, PT ;  /* 0x0000000503007c0c */ /* 0x000fda000bf06070 */
[----:B0-----:R-:W-:Y:S05]  /*1270*/  @P0 BRA `(.L_x_22719) ;  /* 0x0000000000380947 */ /* 0x001fea0003800000 */
        /* <DEDUP_REMOVED lines=14> */
.L_x_22719:
        /* <DEDUP_REMOVED lines=8> */
.L_x_22720:
        /* <DEDUP_REMOVED lines=8> */
.L_x_22721:
[----:B------:R-:W-:-:S13]  /*1460*/  ISETP.GE.U32.AND P0, PT, R3, UR5, PT ;  /* 0x0000000503007c0c */ /* 0x000fda000bf06070 */
[----:B------:R-:W-:Y:S05]  /*1470*/  @P0 BREAK.RELIABLE B1 ;  /* 0x0000000000010942 */ /* 0x000fea0003800100 */
[----:B------:R-:W-:Y:S05]  /*1480*/  @P0 BRA `(.L_x_22723) ;  /* 0x0000000000380947 */ /* 0x000fea0003800000 */
[----:B------:R-:W2:Y:S01]  /*1490*/  LDCU.64 UR6, c[0x0][0x398] ;  /* 0x00007300ff0677ac */ /* 0x000ea20008000a00 */
[C---:B01----:R-:W-:Y:S02]  /*14a0*/  VIADD R8, R3.reuse, UR4 ;  /* 0x0000000403087c36 */ /* 0x043fe40008000000 */
[----:B------:R-:W-:-:S03]  /*14b0*/  VIADD R3, R3, 0x80 ;  /* 0x0000008003037836 */ /* 0x000fc60000000000 */
[----:B--2---:R-:W-:-:S05]  /*14c0*/  IADD3 R8, P0, PT, R8, UR6, RZ ;  /* 0x0000000608087c10 */ /* 0x004fca000ff1e0ff */
[----:B------:R-:W-:-:S05]  /*14d0*/  IMAD.X R9, RZ, RZ, UR7, P0 ;  /* 0x00000007ff097e24 */ /* 0x000fca00080e06ff */
[----:B------:R2:W-:Y:S03]  /*14e0*/  STG.E.U8 desc[UR14][R8.64], R5 ;  /* 0x0000000508007986 */ /* 0x0005e6000c10110e */
.L_x_22722:
[----:B------:R-:W-:Y:S05]  /*14f0*/  BSYNC.RELIABLE B1 ;  /* 0x0000000000017941 */ /* 0x000fea0003800100 */
.L_x_22718:
[----:B------:R-:W-:-:S13]  /*1500*/  ISETP.GE.U32.AND P0, PT, R3, UR5, PT ;  /* 0x0000000503007c0c */ /* 0x000fda000bf06070 */
[----:B012---:R-:W0:Y:S01]  /*1510*/  @!P0 LDC.64 R8, c[0x0][0x398] ;  /* 0x0000e600ff088b82 */ /* 0x007e220000000a00 */
[C---:B------:R-:W-:Y:S02]  /*1520*/  @!P0 VIADD R5, R3.reuse, UR4 ;  /* 0x0000000403058c36 */ /* 0x040fe40008000000 */
[----:B------:R-:W-:-:S03]  /*1530*/  @!P0 VIADD R3, R3, 0x80 ;  /* 0x0000008003038836 */ /* 0x000fc60000000000 */
[----:B0-----:R-:W-:-:S05]  /*1540*/  @!P0 IADD3 R4, P1, PT, R5, R8, RZ ;  /* 0x0000000805048210 */ /* 0x001fca0007f3e0ff */
[----:B------:R-:W-:-:S05]  /*1550*/  @!P0 IMAD.X R5, RZ, RZ, R9, P1 ;  /* 0x000000ffff058224 */ /* 0x000fca00008e0609 */
[----:B------:R2:W-:Y:S03]  /*1560*/  @!P0 STG.E.U8 desc[UR14][R4.64], R7 ;  /* 0x0000000704008986 */ /* 0x0005e6000c10110e */
.L_x_22723:
[----:B------:R-:W-:Y:S05]  /*1570*/  BSYNC.RECONVERGENT B0 ;  /* 0x0000000000007941 */ /* 0x000fea0003800200 */
.L_x_22717:
[----:B------:R-:W-:Y:S05]  /*1580*/  WARPSYNC.ALL ;  /* 0x0000000000007948 */ /* 0x000fea0003800000 */
[----:B------:R-:W-:-:S13]  /*1590*/  ISETP.GE.U32.AND P0, PT, R3, UR5, PT ;  /* 0x0000000503007c0c */ /* 0x000fda000bf06070 */
[----:B------:R-:W-:Y:S05]  /*15a0*/  @P0 EXIT ;  /* 0x000000000000094d */ /* 0x000fea0003800000 */
[----:B------:R-:W3:Y:S01]  /*15b0*/  LDCU.64 UR6, c[0x0][0x398] ;  /* 0x00007300ff0677ac */ /* 0x000ee20008000a00 */
[----:B------:R-:W-:-:S05]  /*15c0*/  VIADD R3, R3, UR4 ;  /* 0x0000000403037c36 */ /* 0x000fca0008000000 */
[----:B---3--:R-:W-:-:S05]  /*15d0*/  IADD3 R2, P0, PT, R3, UR6, RZ ;  /* 0x0000000603027c10 */ /* 0x008fca000ff1e0ff */
[----:B------:R-:W-:-:S05]  /*15e0*/  IMAD.X R3, RZ, RZ, UR7, P0 ;  /* 0x00000007ff037e24 */ /* 0x000fca00080e06ff */
[----:B------:R-:W-:Y:S01]  /*15f0*/  STG.E.U8 desc[UR14][R2.64], R6 ;  /* 0x0000000602007986 */ /* 0x000fe2000c10110e */
[----:B------:R-:W-:Y:S05]  /*1600*/  EXIT ;  /* 0x000000000000794d */ /* 0x000fea0003800000 */
.L_x_22700:
[----:B------:R-:W0:Y:S01]  /*1610*/  LDCU.128 UR8, c[0x0][0x3a0] ;  /* 0x00007400ff0877ac */ /* 0x000e220008000c00 */
[----:B------:R-:W1:Y:S01]  /*1620*/  S2R R0, SR_TID.X ;  /* 0x0000000000007919 */ /* 0x000e620000002100 */
[----:B------:R-:W2:Y:S01]  /*1630*/  LDCU.64 UR12, c[0x0][0x3b0] ;  /* 0x00007600ff0c77ac */ /* 0x000ea20008000a00 */
[----:B0-----:R-:W-:-:S04]  /*1640*/  UIADD3 UR6, UP0, UPT, UR4, UR8, URZ ;  /* 0x0000000804067290 */ /* 0x001fc8000ff1e0ff */
[----:B------:R-:W-:Y:S02]  /*1650*/  UIADD3.X UR7, UPT, UPT, URZ, UR9, URZ, UP0, !UPT ;  /* 0x00000009ff077290 */ /* 0x000fe400087fe4ff */
[----:B------:R-:W-:-:S04]  /*1660*/  IMAD.U32 R2, RZ, RZ, UR6 ;  /* 0x00000006ff027e24 */ /* 0x000fc8000f8e00ff */
[----:B------:R-:W-:Y:S02]  /*1670*/  IMAD.U32 R3, RZ, RZ, UR7 ;  /* 0x00000007ff037e24 */ /* 0x000fe4000f8e00ff */
[----:B-1----:R-:W-:-:S05]  /*1680*/  IMAD.WIDE.U32 R2, R0, 0x2, R2 ;  /* 0x0000000200027825 */ /* 0x002fca00078e0002 */
[----:B------:R-:W3:Y:S01]  /*1690*/  LDG.E.U16 R17, desc[UR14][R2.64] ;  /* 0x0000000e02117981 */ /* 0x000ee2000c1e1500 */
[----:B------:R-:W-:-:S03]  /*16a0*/  UIADD3 UR7, UP0, UPT, UR4, UR10, URZ ;  /* 0x0000000a04077290 */ /* 0x000fc6000ff1e0ff */
[----:B------:R-:W4:Y:S01]  /*16b0*/  LDG.E.U16 R12, desc[UR14][R2.64+0x100] ;  /* 0x0001000e020c7981 */ /* 0x000f22000c1e1500 */
[----:B------:R-:W-:Y:S02]  /*16c0*/  UIADD3.X UR8, UPT, UPT, URZ, UR11, URZ, UP0, !UPT ;  /* 0x0000000bff087290 */ /* 0x000fe400087fe4ff */
[----:B--2---:R-:W-:Y:S01]  /*16d0*/  UIADD3 UR6, UP0, UPT, UR4, UR12, URZ ;  /* 0x0000000c04067290 */ /* 0x004fe2000ff1e0ff */
[----:B------:R-:W-:Y:S01]  /*16e0*/  IMAD.U32 R4, RZ, RZ, UR7 ;  /* 0x00000007ff047e24 */ /* 0x000fe2000f8e00ff */
[----:B------:R-:W2:Y:S02]  /*16f0*/  LDG.E.U16 R10, desc[UR14][R2.64+0x200] ;  /* 0x0002000e020a7981 */ /* 0x000ea4000c1e1500 */
[----:B------:R-:W-:Y:S01]  /*1700*/  IMAD.U32 R5, RZ, RZ, UR8 ;  /* 0x00000008ff057e24 */ /* 0x000fe2000f8e00ff */
[----:B------:R-:W-:Y:S01]  /*1710*/  UIADD3.X UR7, UPT, UPT, URZ, UR13, URZ, UP0, !UPT ;  /* 0x0000000dff077290 */ /* 0x000fe200087fe4ff */
[----:B------:R-:W-:-:S04]  /*1720*/  IMAD.WIDE.U32 R4, R0, 0x2, R4 ;  /* 0x0000000200047825 */ /* 0x000fc800078e0004 */
[----:B------:R-:W-:Y:S01]  /*1730*/  IMAD.U32 R6, RZ, RZ, UR6 ;  /* 0x00000006ff067e24 */ /* 0x000fe2000f8e00ff */
[----:B------:R-:W5:Y:S01]  /*1740*/  LDG.E.U16 R18, desc[UR14][R4.64+0x100] ;  /* 0x0001000e04127981 */ /* 0x000f62000c1e1500 */
[----:B------:R-:W-:Y:S01]  /*1750*/  IMAD.U32 R7, RZ, RZ, UR7 ;  /* 0x00000007ff077e24 */ /* 0x000fe2000f8e00ff */
[----:B------:R-:W-:-:S03]  /*1760*/  PLOP3.LUT P0, PT, PT, PT, PT, 0x80, 0x8 ;  /* 0x000000000008781c */ /* 0x000fc60003f0f070 */
[----:B------:R-:W0:Y:S01]  /*1770*/  LDCU.64 UR6, c[0x0][0x398] ;  /* 0x00007300ff0677ac */ /* 0x000e220008000a00 */
[----:B------:R-:W2:Y:S01]  /*1780*/  LDG.E.U8 R13, desc[UR14][R4.64+0x1] ;  /* 0x0000010e040d7981 */ /* 0x000ea2000c1e1100 */
[----:B------:R-:W-:-:S03]  /*1790*/  IMAD.WIDE.U32 R6, R0, 0x2, R6 ;  /* 0x0000000200067825 */ /* 0x000fc600078e0006 */
[----:B------:R-:W2:Y:S04]  /*17a0*/  LDG.E.U16 R9, desc[UR14][R4.64+0x200] ;  /* 0x0002000e04097981 */ /* 0x000ea8000c1e1500 */
[----:B------:R-:W2:Y:S04]  /*17b0*/  LDG.E.U16 R19, desc[UR14][R6.64+0x100] ;  /* 0x0001000e06137981 */ /* 0x000ea8000c1e1500 */
[----:B------:R-:W2:Y:S04]  /*17c0*/  LDG.E.U8 R14, desc[UR14][R6.64+0x1] ;  /* 0x0000010e060e7981 */ /* 0x000ea8000c1e1100 */
[----:B------:R-:W2:Y:S01]  /*17d0*/  LDG.E.U16 R2, desc[UR14][R2.64+0x300] ;  /* 0x0003000e02027981 */ /* 0x000ea2000c1e1500 */
[----:B---3--:R-:W-:-:S04]  /*17e0*/  PRMT R8, R17, 0x7770, RZ ;  /* 0x0000777011087816 */ /* 0x008fc800000000ff */
[----:B------:R-:W-:Y:S02]  /*17f0*/  ISETP.NE.AND P2, PT, R8, RZ, PT ;  /* 0x000000ff0800720c */ /* 0x000fe40003f45270 */
[----:B------:R-:W3:Y:S02]  /*1800*/  LDG.E.U16 R8, desc[UR14][R6.64+0x200] ;  /* 0x0002000e06087981 */ /* 0x000ee4000c1e1500 */
[----:B------:R-:W-:-:S13]  /*1810*/  ISETP.NE.AND P2, PT, RZ, UR16, P2 ;  /* 0x00000010ff007c0c */ /* 0x000fda0009745270 */
[----:B------:R-:W3:Y:S04]  /*1820*/  @!P2 LDG.E.U8 R16, desc[UR14][R4.64] ;  /* 0x0000000e0410a981 */ /* 0x000ee8000c1e1100 */
[----:B------:R-:W3:Y:S04]  /*1830*/  @!P2 LDG.E.U8 R15, desc[UR14][R6.64] ;  /* 0x0000000e060fa981 */ /* 0x000ee8000c1e1100 */
[----:B------:R-:W3:Y:S04]  /*1840*/  LDG.E.U16 R4, desc[UR14][R4.64+0x300] ;  /* 0x0003000e04047981 */ /* 0x000ee8000c1e1500 */
[----:B------:R-:W3:Y:S01]  /*1850*/  LDG.E.U16 R6, desc[UR14][R6.64+0x300] ;  /* 0x0003000e06067981 */ /* 0x000ee2000c1e1500 */
[----:B----4-:R-:W-:-:S02]  /*1860*/  PRMT R11, R12, 0x7770, RZ ;  /* 0x000077700c0b7816 */ /* 0x010fc400000000ff */
[----:B------:R-:W-:Y:S02]  /*1870*/  PRMT R12, R12, 0x7771, RZ ;  /* 0x000077710c0c7816 */ /* 0x000fe400000000ff */
[----:B------:R-:W-:Y:S02]  /*1880*/  ISETP.NE.AND P3, PT, R11, RZ, PT ;  /* 0x000000ff0b00720c */ /* 0x000fe40003f65270 */
[----:B------:R-:W-:Y:S02]  /*1890*/  ISETP.NE.AND P1, PT, R12, RZ, PT ;  /* 0x000000ff0c00720c */ /* 0x000fe40003f25270 */
[----:B------:R-:W-:Y:S02]  /*18a0*/  ISETP.NE.AND P3, PT, RZ, UR16, P3 ;  /* 0x00000010ff007c0c */ /* 0x000fe40009f65270 */
[----:B------:R-:W-:Y:S02]  /*18b0*/  ISETP.NE.AND P1, PT, RZ, UR16, P1 ;  /* 0x00000010ff007c0c */ /* 0x000fe40008f25270 */
[----:B------:R-:W-:-:S04]  /*18c0*/  PRMT R11, R17, 0x7771, RZ ;  /* 0x00007771110b7816 */ /* 0x000fc800000000ff */
[----:B------:R-:W-:Y:S02]  /*18d0*/  ISETP.NE.AND P4, PT, R11, RZ, PT ;  /* 0x000000ff0b00720c */ /* 0x000fe40003f85270 */
[C---:B-----5:R-:W-:Y:S02]  /*18e0*/  PRMT R11, R18.reuse, 0x7770, RZ ;  /* 0x00007770120b7816 */ /* 0x060fe400000000ff */
[----:B------:R-:W-:Y:S02]  /*18f0*/  PRMT R12, R18, 0x7771, RZ ;  /* 0x00007771120c7816 */ /* 0x000fe400000000ff */
[----:B------:R-:W-:Y:S02]  /*1900*/  ISETP.NE.AND P4, PT, RZ, UR16, P4 ;  /* 0x00000010ff007c0c */ /* 0x000fe4000a785270 */
[----:B------:R-:W-:Y:S02]  /*1910*/  @!P3 ISETP.NE.AND P6, PT, R11, RZ, PT ;  /* 0x000000ff0b00b20c */ /* 0x000fe40003fc5270 */
[----:B------:R-:W-:-:S02]  /*1920*/  @!P1 ISETP.NE.AND P5, PT, R12, RZ, PT ;  /* 0x000000ff0c00920c */ /* 0x000fc40003fa5270 */
[C---:B--2---:R-:W-:Y:S02]  /*1930*/  PRMT R12, R19.reuse, 0x7770, RZ ;  /* 0x00007770130c7816 */ /* 0x044fe400000000ff */
[----:B------:R-:W-:Y:S02]  /*1940*/  @!P3 ISETP.NE.AND P6, PT, RZ, UR17, P6 ;  /* 0x00000011ff00bc0c */ /* 0x000fe4000b7c5270 */
[----:B------:R-:W-:Y:S02]  /*1950*/  PRMT R11, R19, 0x7771, RZ ;  /* 0x00007771130b7816 */ /* 0x000fe400000000ff */
[----:B------:R-:W-:Y:S02]  /*1960*/  @!P1 ISETP.NE.AND P5, PT, RZ, UR17, P5 ;  /* 0x00000011ff009c0c */ /* 0x000fe4000afa5270 */
[----:B------:R-:W-:Y:S02]  /*1970*/  @!P3 ISETP.NE.AND P0, PT, R12, RZ, P6 ;  /* 0x000000ff0c00b20c */ /* 0x000fe40003705270 */
[----:B------:R-:W-:-:S02]  /*1980*/  PRMT R17, R10, 0x7770, RZ ;  /* 0x000077700a117816 */ /* 0x000fc400000000ff */
[----:B------:R-:W-:Y:S02]  /*1990*/  PLOP3.LUT P3, PT, PT, PT, PT, 0x80, 0x8 ;  /* 0x000000000008781c */ /* 0x000fe40003f6f070 */
[----:B------:R-:W-:Y:S02]  /*19a0*/  @!P1 ISETP.NE.AND P3, PT, R11, RZ, P5 ;  /* 0x000000ff0b00920c */ /* 0x000fe40002f65270 */
[----:B------:R-:W-:Y:S02]  /*19b0*/  @!P4 ISETP.NE.AND P5, PT, R13, RZ, PT ;  /* 0x000000ff0d00c20c */ /* 0x000fe40003fa5270 */
[----:B------:R-:W-:Y:S02]  /*19c0*/  ISETP.NE.AND P1, PT, R17, RZ, PT ;  /* 0x000000ff1100720c */ /* 0x000fe40003f25270 */
[----:B------:R-:W-:Y:S02]  /*19d0*/  @!P4 ISETP.NE.AND P5, PT, RZ, UR17, P5 ;  /* 0x00000011ff00cc0c */ /* 0x000fe4000afa5270 */
[----:B------:R-:W-:-:S02]  /*19e0*/  ISETP.NE.AND P1, PT, RZ, UR16, P1 ;  /* 0x00000010ff007c0c */ /* 0x000fc40008f25270 */
[----:B------:R-:W-:Y:S02]  /*19f0*/  PLOP3.LUT P6, PT, PT, PT, PT, 0x80, 0x8 ;  /* 0x000000000008781c */ /* 0x000fe40003fcf070 */
[----:B------:R-:W-:Y:S02]  /*1a00*/  @!P4 ISETP.NE.AND P6, PT, R14, RZ, P5 ;  /* 0x000000ff0e00c20c */ /* 0x000fe40002fc5270 */
[----:B------:R-:W-:Y:S02]  /*1a10*/  PRMT R11, R9, 0x7770, RZ ;  /* 0x00007770090b7816 */ /* 0x000fe400000000ff */
[----:B------:R-:W-:Y:S02]  /*1a20*/  P2R R12, PR, RZ, 0x1 ;  /* 0x00000001ff0c7803 */ /* 0x000fe40000000000 */
[----:B------:R-:W-:Y:S02]  /*1a30*/  PLOP3.LUT P0, PT, PT, PT, PT, 0x80, 0x8 ;  /* 0x000000000008781c */ /* 0x000fe40003f0f070 */
[----:B------:R-:W-:-:S02]  /*1a40*/  PRMT R10, R10, 0x7771, RZ ;  /* 0x000077710a0a7816 */ /* 0x000fc400000000ff */
[----:B------:R-:W-:Y:S02]  /*1a50*/  PRMT R9, R9, 0x7771, RZ ;  /* 0x0000777109097816 */ /* 0x000fe400000000ff */
[----:B------:R-:W-:Y:S01]  /*1a60*/  P2R R13, PR, RZ, 0x40 ;  /* 0x00000040ff0d7803 */ /* 0x000fe20000000000 */
[----:B0-----:R-:W-:-:S04]  /*1a70*/  UIADD3 UR6, UP0, UPT, UR4, UR6, URZ ;  /* 0x0000000604067290 */ /* 0x001fc8000ff1e0ff */
[----:B------:R-:W-:Y:S01]  /*1a80*/  UIADD3.X UR7, UPT, UPT, URZ, UR7, URZ, UP0, !UPT ;  /* 0x00000007ff077290 */ /* 0x000fe200087fe4ff */
[----:B---3--:R-:W-:Y:S02]  /*1a90*/  PRMT R14, R8, 0x7770, RZ ;  /* 0x00007770080e7816 */ /* 0x008fe400000000ff */
[----:B------:R-:W-:-:S04]  /*1aa0*/  @!P2 ISETP.NE.AND P4, PT, R16, RZ, PT ;  /* 0x000000ff1000a20c */ /* 0x000fc80003f85270 */
[----:B------:R-:W-:-:S04]  /*1ab0*/  @!P2 ISETP.NE.AND P4, PT, RZ, UR17, P4 ;  /* 0x00000011ff00ac0c */ /* 0x000fc8000a785270 */
[----:B------:R-:W-:Y:S02]  /*1ac0*/  @!P2 ISETP.NE.AND P0, PT, R15, RZ, P4 ;  /* 0x000000ff0f00a20c */ /* 0x000fe40002705270 */
[----:B------:R-:W-:-:S04]  /*1ad0*/  @!P1 ISETP.NE.AND P2, PT, R11, RZ, PT ;  /* 0x000000ff0b00920c */ /* 0x000fc80003f45270 */
[----:B------:R-:W-:Y:S02]  /*1ae0*/  @!P1 ISETP.NE.AND P4, PT, RZ, UR17, P2 ;  /* 0x00000011ff009c0c */ /* 0x000fe40009785270 */
[----:B------:R-:W-:Y:S02]  /*1af0*/  PLOP3.LUT P2, PT, PT, PT, PT, 0x80, 0x8 ;  /* 0x000000000008781c */ /* 0x000fe40003f4f070 */
[----:B------:R-:W-:Y:S02]  /*1b00*/  @!P1 ISETP.NE.AND P2, PT, R14, RZ, P4 ;  /* 0x000000ff0e00920c */ /* 0x000fe40002745270 */
[----:B------:R-:W-:-:S04]  /*1b10*/  ISETP.NE.AND P4, PT, R10, RZ, PT ;  /* 0x000000ff0a00720c */ /* 0x000fc80003f85270 */
[----:B------:R-:W-:Y:S02]  /*1b20*/  ISETP.NE.AND P4, PT, RZ, UR16, P4 ;  /* 0x00000010ff007c0c */ /* 0x000fe4000a785270 */
[----:B------:R-:W-:Y:S02]  /*1b30*/  PRMT R8, R8, 0x7771, RZ ;  /* 0x0000777108087816 */ /* 0x000fe400000000ff */
[----:B------:R-:W-:-:S09]  /*1b40*/  PLOP3.LUT P1, PT, PT, PT, PT, 0x80, 0x8 ;  /* 0x000000000008781c */ /* 0x000fd20003f2f070 */
[----:B------:R-:W-:-:S04]  /*1b50*/  @!P4 ISETP.NE.AND P5, PT, R9, RZ, PT ;  /* 0x000000ff0900c20c */ /* 0x000fc80003fa5270 */
[----:B------:R-:W-:-:S04]  /*1b60*/  @!P4 ISETP.NE.AND P5, PT, RZ, UR17, P5 ;  /* 0x00000011ff00cc0c */ /* 0x000fc8000afa5270 */
[----:B------:R-:W-:Y:S02]  /*1b70*/  @!P4 ISETP.NE.AND P1, PT, R8, RZ, P5 ;  /* 0x000000ff0800c20c */ /* 0x000fe40002f25270 */
[----:B------:R-:W-:-:S04]  /*1b80*/  PRMT R8, R2, 0x7770, RZ ;  /* 0x0000777002087816 */ /* 0x000fc800000000ff */
[----:B------:R-:W-:-:S04]  /*1b90*/  ISETP.NE.AND P5, PT, R8, RZ, PT ;  /* 0x000000ff0800720c */ /* 0x000fc80003fa5270 */
[----:B------:R-:W-:Y:S02]  /*1ba0*/  ISETP.NE.AND P5, PT, RZ, UR16, P5 ;  /* 0x00000010ff007c0c */ /* 0x000fe4000afa5270 */
[----:B------:R-:W-:Y:S02]  /*1bb0*/  PRMT R8, R4, 0x7770, RZ ;  /* 0x0000777004087816 */ /* 0x000fe400000000ff */
[----:B------:R-:W-:Y:S02]  /*1bc0*/  PRMT R9, R6, 0x7770, RZ ;  /* 0x0000777006097816 */ /* 0x000fe400000000ff */
[----:B------:R-:W-:-:S07]  /*1bd0*/  PRMT R2, R2, 0x7771, RZ ;  /* 0x0000777102027816 */ /* 0x000fce00000000ff */
[----:B------:R-:W-:-:S04]  /*1be0*/  @!P5 ISETP.NE.AND P6, PT, R8, RZ, PT ;  /* 0x000000ff0800d20c */ /* 0x000fc80003fc5270 */
[----:B------:R-:W-:Y:S02]  /*1bf0*/  @!P5 ISETP.NE.AND P6, PT, RZ, UR17, P6 ;  /* 0x00000011ff00dc0c */ /* 0x000fe4000b7c5270 */
[----:B------:R-:W-:Y:S02]  /*1c00*/  PLOP3.LUT P4, PT, PT, PT, PT, 0x80, 0x8 ;  /* 0x000000000008781c */ /* 0x000fe40003f8f070 */
[----:B------:R-:W-:Y:S02]  /*1c10*/  @!P5 ISETP.NE.AND P4, PT, R9, RZ, P6 ;  /* 0x000000ff0900d20c */ /* 0x000fe40003785270 */
[----:B------:R-:W-:-:S04]  /*1c20*/  ISETP.NE.AND P6, PT, R2, RZ, PT ;  /* 0x000000ff0200720c */ /* 0x000fc80003fc5270 */
[----:B------:R-:W-:Y:S02]  /*1c30*/  ISETP.NE.AND P6, PT, RZ, UR16, P6 ;  /* 0x00000010ff007c0c */ /* 0x000fe4000b7c5270 */
[----:B------:R-:W-:Y:S02]  /*1c40*/  PRMT R2, R4, 0x7771, RZ ;  /* 0x0000777104027816 */ /* 0x000fe400000000ff */
[----:B------:R-:W-:Y:S02]  /*1c50*/  P2R R11, PR, RZ, 0x1 ;  /* 0x00000001ff0b7803 */ /* 0x000fe40000000000 */
[----:B------:R-:W-:-:S07]  /*1c60*/  PRMT R3, R6, 0x7771, RZ ;  /* 0x0000777106037816 */ /* 0x000fce00000000ff */
[----:B------:R-:W-:-:S04]  /*1c70*/  @!P6 ISETP.NE.AND P5, PT, R2, RZ, PT ;  /* 0x000000ff0200e20c */ /* 0x000fc80003fa5270 */
[----:B------:R-:W-:Y:S02]  /*1c80*/  @!P6 ISETP.NE.AND P0, PT, RZ, UR17, P5 ;  /* 0x00000011ff00ec0c */ /* 0x000fe4000af05270 */
[----:B------:R-:W-:Y:S02]  /*1c90*/  PLOP3.LUT P5, PT, PT, PT, PT, 0x80, 0x8 ;  /* 0x000000000008781c */ /* 0x000fe40003faf070 */
[----:B------:R-:W-:Y:S02]  /*1ca0*/  @!P6 ISETP.NE.AND P5, PT, R3, RZ, P0 ;  /* 0x000000ff0300e20c */ /* 0x000fe400007a5270 */
[----:B------:R-:W-:Y:S01]  /*1cb0*/  ISETP.NE.AND P0, PT, R12, RZ, PT ;  /* 0x000000ff0c00720c */ /* 0x000fe20003f05270 */
[----:B------:R-:W-:Y:S01]  /*1cc0*/  IMAD.U32 R2, RZ, RZ, UR6 ;  /* 0x00000006ff027e24 */ /* 0x000fe2000f8e00ff */
[----:B------:R-:W-:Y:S01]  /*1cd0*/  ISETP.NE.AND P6, PT, R11, RZ, PT ;  /* 0x000000ff0b00720c */ /* 0x000fe20003fc5270 */
[----:B------:R-:W-:Y:S01]  /*1ce0*/  IMAD.U32 R3, RZ, RZ, UR7 ;  /* 0x00000007ff037e24 */ /* 0x000fe2000f8e00ff */
[----:B------:R-:W-:-:S02]  /*1cf0*/  SEL R7, RZ, 0x1, !P0 ;  /* 0x00000001ff077807 */ /* 0x000fc40004000000 */
[----:B------:R-:W-:Y:S01]  /*1d00*/  ISETP.NE.AND P0, PT, R13, RZ, PT ;  /* 0x000000ff0d00720c */ /* 0x000fe20003f05270 */
[----:B------:R-:W-:Y:S01]  /*1d10*/  IMAD.WIDE.U32 R2, R0, 0x2, R2 ;  /* 0x0000000200027825 */ /* 0x000fe200078e0002 */
[----:B------:R-:W-:Y:S02]  /*1d20*/  SEL R6, RZ, 0x1, !P3 ;  /* 0x00000001ff067807 */ /* 0x000fe40005800000 */
[----:B------:R-:W-:Y:S02]  /*1d30*/  SEL R4, RZ, 0x1, !P0 ;  /* 0x00000001ff047807 */ /* 0x000fe40004000000 */
[----:B------:R-:W-:Y:S02]  /*1d40*/  SEL R9, RZ, 0x1, !P2 ;  /* 0x00000001ff097807 */ /* 0x000fe40005000000 */
[----:B------:R-:W-:Y:S02]  /*1d50*/  SEL R8, RZ, 0x1, !P1 ;  /* 0x00000001ff087807 */ /* 0x000fe40004800000 */
[----:B------:R-:W-:-:S02]  /*1d60*/  SEL R11, RZ, 0x1, !P4 ;  /* 0x00000001ff0b7807 */ /* 0x000fc40006000000 */
[----:B------:R-:W-:Y:S02]  /*1d70*/  SEL R0, RZ, 0x1, !P5 ;  /* 0x00000001ff007807 */ /* 0x000fe40006800000 */
[----:B------:R-:W-:Y:S02]  /*1d80*/  SEL R5, RZ, 0x1, !P6 ;  /* 0x00000001ff057807 */ /* 0x000fe40007000000 */
[----:B------:R-:W-:Y:S02]  /*1d90*/  PRMT R7, R6, 0x7604, R7 ;  /* 0x0000760406077816 */ /* 0x000fe40000000007 */
[----:B------:R-:W-:Y:S02]  /*1da0*/  PRMT R9, R8, 0x7604, R9 ;  /* 0x0000760408097816 */ /* 0x000fe40000000009 */
[----:B------:R-:W-:Y:S02]  /*1db0*/  PRMT R11, R0, 0x7604, R11 ;  /* 0x00007604000b7816 */ /* 0x000fe4000000000b */
[----:B------:R-:W-:Y:S01]  /*1dc0*/  PRMT R5, R4, 0x7604, R5 ;  /* 0x0000760404057816 */ /* 0x000fe20000000005 */
[----:B------:R-:W-:Y:S04]  /*1dd0*/  STG.E.U16 desc[UR14][R2.64+0x100], R7 ;  /* 0x0001000702007986 */ /* 0x000fe8000c10150e */
[----:B------:R-:W-:Y:S04]  /*1de0*/  STG.E.U16 desc[UR14][R2.64+0x200], R9 ;  /* 0x0002000902007986 */ /* 0x000fe8000c10150e */
[----:B------:R-:W-:Y:S04]  /*1df0*/  STG.E.U16 desc[UR14][R2.64+0x300], R11 ;  /* 0x0003000b02007986 */ /* 0x000fe8000c10150e */
[----:B------:R-:W-:Y:S01]  /*1e00*/  STG.E.U16 desc[UR14][R2.64], R5 ;  /* 0x0000000502007986 */ /* 0x000fe2000c10150e */
[----:B------:R-:W-:Y:S05]  /*1e10*/  EXIT ;  /* 0x000000000000794d */ /* 0x000fea0003800000 */
.L_x_22724:
        /* <DEDUP_REMOVED lines=14> */
.L_x_23637:


//--------------------- .text._ZN2at6native29vectorized_elementwise_kernelILi4EZNS0_54_GLOBAL__N__d8c5977b_16_LinearAlgebra_cu_9e10b42f_324316addr_kernel_cudaERNS_14TensorIteratorERKN3c106ScalarES8_EUlbbbE0_St5arrayIPcLm4EEEEviT0_T1_ --------------------------
	.section	.text._ZN2at6native29vectorized_elementwise_kernelILi4EZNS0_54_GLOBAL__N__d8c5977b_16_LinearAlgebra_cu_9e10b42f_324316addr_kernel_cudaERNS_14TensorIteratorERKN3c106ScalarES8_EUlbbbE0_St5arrayIPcLm4EEEEviT0_T1_,"ax",@progbits
	.align	128
        .global         _ZN2at6native29vectorized_elementwise_kernelILi4EZNS0_54_GLOBAL__N__d8c5977b_16_LinearAlgebra_cu_9e10b42f_324316addr_kernel_cudaERNS_14TensorIteratorERKN3c106ScalarES8_EUlbbbE0_St5arrayIPcLm4EEEEviT0_T1_
        .type           _ZN2at6native29vectorized_elementwise_kernelILi4EZNS0_54_GLOBAL__N__d8c5977b_16_LinearAlgebra_cu_9e10b42f_324316addr_kernel_cudaERNS_14TensorIteratorERKN3c106ScalarES8_EUlbbbE0_St5arrayIPcLm4EEEEviT0_T1_,@function
        .size           _ZN2at6native29vectorized_elementwise_kernelILi4EZNS0_54_GLOBAL__N__d8c5977b_16_LinearAlgebra_cu_9e10b42f_324316addr_kernel_cudaERNS_14TensorIteratorERKN3c106ScalarES8_EUlbbbE0_St5arrayIPcLm4EEEEviT0_T1_,(.L_x_23638 - _ZN2at6native29vectorized_elementwise_kernelILi4EZNS0_54_GLOBAL__N__d8c5977b_16_LinearAlgebra_cu_9e10b42f_324316addr_kernel_cudaERNS_14TensorIteratorERKN3c106ScalarES8_EUlbbbE0_St5arrayIPcLm4EEEEviT0_T1_)
        .other          _ZN2at6native29vectorized_elementwise_kernelILi4EZNS0_54_GLOBAL__N__d8c5977b_16_LinearAlgebra_cu_9e10b42f_324316addr_kernel_cudaERNS_14TensorIteratorERKN3c106ScalarES8_EUlbbbE0_St5arrayIPcLm4EEEEviT0_T1_,@"STO_CUDA_ENTRY STV_DEFAULT"
_ZN2at6native29vectorized_elementwise_kernelILi4EZNS0_54_GLOBAL__N__d8c5977b_16_LinearAlgebra_cu_9e10b42f_324316addr_kernel_cudaERNS_14TensorIteratorERKN3c106ScalarES8_EUlbbbE0_St5arrayIPcLm4EEEEviT0_T1_:
.text._ZN2at6native29vectorized_elementwise_kernelILi4EZNS0_54_GLOBAL__N__d8c5977b_16_LinearAlgebra_cu_9e10b42f_324316addr_kernel_cudaERNS_14TensorIteratorERKN3c106ScalarES8_EUlbbbE0_St5arrayIPcLm4EEEEviT0_T1_:
        /* <DEDUP_REMOVED lines=166> */
.L_x_22727:
[----:B------:R-:W-:Y:S05]  /*0a60*/  BSYNC.RECONVERGENT B0 ;  /* 0x0000000000007941 */ /* 0x000fea0003800200 */
.L_x_22726:
        /* <DEDUP_REMOVED lines=18> */
.L_x_22729:
[----:B------:R-:W-:Y:S05]  /*0b90*/  BSYNC.RECONVERGENT B0 ;  /* 0x0000000000007941 */ /* 0x000fea0003800200 */
.L_x_22728:
        /* <DEDUP_REMOVED lines=16> */
.L_x_22731:
[----:B------:R-:W-:Y:S05]  /*0ca0*/  BSYNC.RECONVERGENT B0 ;  /* 0x0000000000007941 */ /* 0x000fea0003800200 */
.L_x_22730:
        /* <DEDUP_REMOVED lines=16> */
.L_x_22733:
[----:B------:R-:W-:Y:S05]  /*0db0*/  BSYNC.RECONVERGENT B0 ;  /* 0x0000000000007941 */ /* 0x000fea0003800200 */
.L_x_22732:
        /* <DEDUP_REMOVED lines=22> */
.L_x_22735:
[----:B------:R-:W-:Y:S05]  /*0f20*/  BSYNC.RECONVERGENT B0 ;  /* 0x0000000000007941 */ /* 0x000fea0003800200 */
.L_x_22734:
        /* <DEDUP_REMOVED lines=18> */
.L_x_22737:
[----:B------:R-:W-:Y:S05]  /*1050*/  BSYNC.RECONVERGENT B0 ;  /* 0x0000000000007941 */ /* 0x000fea0003800200 */
.L_x_22736:
        /* <DEDUP_REMOVED lines=16> */
.L_x_22739:
[----:B------:R-:W-:Y:S05]  /*1160*/  BSYNC.RECONVERGENT B0 ;  /* 0x0000000000007941 */ /* 0x000fea0003800200 */
.L_x_22738:
        /* <DEDUP_REMOVED lines=10> */
.L_x_22741:
[----:B------:R-:W-:Y:S05]  /*1210*/  BSYNC.RECONVERGENT B0 ;  /* 0x0000000000007941 */ /* 0x000fea0003800200 */
.L_x_22740:
        /* <DEDUP_REMOVED lines=20> */
.L_x_22744:
        /* <DEDUP_REMOVED lines=8> */
.L_x_22745:
        /* <DEDUP_REMOVED lines=8> */
.L_x_22746:
        /* <DEDUP_REMOVED lines=9> */
.L_x_22747:
[----:B------:R-:W-:Y:S05]  /*14f0*/  BSYNC.RELIABLE B1 ;  /* 0x0000000000017941 */ /* 0x000fea0003800100 */
.L_x_22743:
[----:B------:R-:W-:-:S13]  /*1500*/  ISETP.GE.U32.AND P0, PT, R3, UR5, PT ;  /* 0x0000000503007c0c */ /* 0x000fda000bf06070 */
[----:B012---:R-:W0:Y:S01]  /*1510*/  @!P0 LDC.64 R8, c[0x0][0x398] ;  /* 0x0000e600ff088b82 */ /* 0x007e220000000a00 */
[C---:B------:R-:W-:Y:S02]  /*1520*/  @!P0 VIADD R5, R3.reuse, UR4 ;  /* 0x0000000403058c36 */ /* 0x040fe40008000000 */
[----:B------:R-:W-:-:S03]  /*1530*/  @!P0 VIADD R3, R3, 0x80 ;  /* 0x0000008003038836 */ /* 0x000fc60000000000 */
[----:B0-----:R-:W-:-:S05]  /*1540*/  @!P0 IADD3 R4, P1, PT, R5, R8, RZ ;  /* 0x0000000805048210 */ /* 0x001fca0007f3e0ff */
[----:B------:R-:W-:-:S05]  /*1550*/  @!P0 IMAD.X R5, RZ, RZ, R9, P1 ;  /* 0x000000ffff058224 */ /* 0x000fca00008e0609 */
[----:B------:R2:W-:Y:S03]  /*1560*/  @!P0 STG.E.U8 desc[UR14][R4.64], R7 ;  /* 0x0000000704008986 */ /* 0x0005e6000c10110e */
.L_x_22748:
[----:B------:R-:W-:Y:S05]  /*1570*/  BSYNC.RECONVERGENT B0 ;  /* 0x0000000000007941 */ /* 0x000fea0003800200 */
.L_x_22742:
        /* <DEDUP_REMOVED lines=9> */
.L_x_22725:
[----:B------:R-:W0:Y:S01]  /*1610*/  LDCU.128 UR8, c[0x0][0x3a0] ;  /* 0x00007400ff0877ac */ /* 0x000e220008000c00 */
[----:B------:R-:W1:Y:S01]  /*1620*/  S2R R0, SR_TID.X ;  /* 0x0000000000007919 */ /* 0x000e620000002100 */
[----:B------:R-:W2:Y:S01]  /*1630*/  LDCU.64 UR12, c[0x0][0x3b0] ;  /* 0x00007600ff0c77ac */ /* 0x000ea20008000a00 */
[----:B0-----:R-:W-:-:S04]  /*1640*/  UIADD3 UR6, UP0, UPT, UR4, UR8, URZ ;  /* 0x0000000804067290 */ /* 0x001fc8000ff1e0ff */
[----:B------:R-:W-:Y:S02]  /*1650*/  UIADD3.X UR7, UPT, UPT, URZ, UR9, URZ, UP0, !UPT ;  /* 0x00000009ff077290 */ /* 0x000fe400087fe4ff */
[----:B------:R-:W-:-:S04]  /*1660*/  IMAD.U32 R10, RZ, RZ, UR6 ;  /* 0x00000006ff0a7e24 */ /* 0x000fc8000f8e00ff */
[----:B------:R-:W-:Y:S01]  /*1670*/  IMAD.U32 R11, RZ, RZ, UR7 ;  /* 0x00000007ff0b7e24 */ /* 0x000fe2000f8e00ff */
[----:B------:R-:W-:Y:S01]  /*1680*/  UIADD3 UR7, UP0, UPT, UR4, UR10, URZ ;  /* 0x0000000a04077290 */ /* 0x000fe2000ff1e0ff */
[----:B-1----:R-:W-:-:S05]  /*1690*/  IMAD.WIDE.U32 R10, R0, 0x4, R10 ;  /* 0x00000004000a7825 */ /* 0x002fca00078e000a */
[----:B------:R-:W3:Y:S01]  /*16a0*/  LDG.E R6, desc[UR14][R10.64] ;  /* 0x0000000e0a067981 */ /* 0x000ee2000c1e1900 */
[----:B------:R-:W-:Y:S01]  /*16b0*/  UIADD3.X UR8, UPT, UPT, URZ, UR11, URZ, UP0, !UPT ;  /* 0x0000000bff087290 */ /* 0x000fe200087fe4ff */
[----:B------:R-:W-:Y:S01]  /*16c0*/  IMAD.U32 R2, RZ, RZ, UR7 ;  /* 0x00000007ff027e24 */ /* 0x000fe2000f8e00ff */
[----:B--2---:R-:W-:Y:S01]  /*16d0*/  UIADD3 UR6, UP0, UPT, UR4, UR12, URZ ;  /* 0x0000000c04067290 */ /* 0x004fe2000ff1e0ff */
[----:B------:R0:W2:Y:S03]  /*16e0*/  LDG.E R8, desc[UR14][R10.64+0x200] ;  /* 0x0002000e0a087981 */ /* 0x0000a6000c1e1900 */
[----:B------:R-:W-:Y:S01]  /*16f0*/  IMAD.U32 R3, RZ, RZ, UR8 ;  /* 0x00000008ff037e24 */ /* 0x000fe2000f8e00ff */
[----:B------:R-:W-:Y:S01]  /*1700*/  UIADD3.X UR7, UPT, UPT, URZ, UR13, URZ, UP0, !UPT ;  /* 0x0000000dff077290 */ /* 0x000fe200087fe4ff */
[----:B------:R-:W-:Y:S02]  /*1710*/  IMAD.U32 R4, RZ, RZ, UR6 ;  /* 0x00000006ff047e24 */ /* 0x000fe4000f8e00ff */
[----:B------:R-:W-:-:S04]  /*1720*/  IMAD.WIDE.U32 R2, R0, 0x4, R2 ;  /* 0x0000000400027825 */ /* 0x000fc800078e0002 */
[----:B------:R-:W-:Y:S01]  /*1730*/  IMAD.U32 R5, RZ, RZ, UR7 ;  /* 0x00000007ff057e24 */ /* 0x000fe2000f8e00ff */
[----:B------:R-:W4:Y:S01]  /*1740*/  LDG.E.U8 R13, desc[UR14][R2.64+0x1] ;  /* 0x0000010e020d7981 */ /* 0x000f22000c1e1100 */
[----:B------:R-:W-:-:S03]  /*1750*/  IMAD.WIDE.U32 R4, R0, 0x4, R4 ;  /* 0x0000000400047825 */ /* 0x000fc600078e0004 */
[----:B------:R-:W5:Y:S01]  /*1760*/  LDG.E.U16 R15, desc[UR14][R2.64+0x2] ;  /* 0x0000020e020f7981 */ /* 0x000f62000c1e1500 */
[----:B------:R-:W-:Y:S01]  /*1770*/  PLOP3.LUT P5, PT, PT, PT, PT, 0x80, 0x8 ;  /* 0x000000000008781c */ /* 0x000fe20003faf070 */
[----:B------:R-:W1:Y:S02]  /*1780*/  LDCU.64 UR6, c[0x0][0x398] ;  /* 0x00007300ff0677ac */ /* 0x000e640008000a00 */
[----:B------:R-:W5:Y:S04]  /*1790*/  LDG.E.U8 R14, desc[UR14][R4.64+0x1] ;  /* 0x0000010e040e7981 */ /* 0x000f68000c1e1100 */
[----:B------:R-:W5:Y:S04]  /*17a0*/  LDG.E.U16 R16, desc[UR14][R4.64+0x2] ;  /* 0x0000020e04107981 */ /* 0x000f68000c1e1500 */
[----:B------:R-:W5:Y:S04]  /*17b0*/  LDG.E R9, desc[UR14][R2.64+0x200] ;  /* 0x0002000e02097981 */ /* 0x000f68000c1e1900 */
[----:B------:R-:W5:Y:S01]  /*17c0*/  LDG.E R7, desc[UR14][R4.64+0x200] ;  /* 0x0002000e04077981 */ /* 0x000f62000c1e1900 */
[----:B---3--:R-:W-:-:S04]  /*17d0*/  PRMT R12, R6, 0x7771, RZ ;  /* 0x00007771060c7816 */ /* 0x008fc800000000ff */
[----:B------:R-:W-:Y:S02]  /*17e0*/  ISETP.NE.AND P1, PT, R12, RZ, PT ;  /* 0x000000ff0c00720c */ /* 0x000fe40003f25270 */
[----:B------:R-:W-:Y:S02]  /*17f0*/  PRMT R12, R6, 0x7772, RZ ;  /* 0x00007772060c7816 */ /* 0x000fe400000000ff */
[----:B------:R-:W-:Y:S02]  /*1800*/  ISETP.NE.AND P1, PT, RZ, UR16, P1 ;  /* 0x00000010ff007c0c */ /* 0x000fe40008f25270 */
[----:B------:R-:W-:Y:S02]  /*1810*/  ISETP.NE.AND P0, PT, R12, RZ, PT ;  /* 0x000000ff0c00720c */ /* 0x000fe40003f05270 */
[----:B0-----:R-:W-:Y:S02]  /*1820*/  PRMT R10, R6, 0x7773, RZ ;  /* 0x00007773060a7816 */ /* 0x001fe400000000ff */
[----:B------:R-:W-:-:S02]  /*1830*/  ISETP.NE.AND P0, PT, RZ, UR16, P0 ;  /* 0x00000010ff007c0c */ /* 0x000fc40008705270 */
[----:B------:R-:W-:-:S05]  /*1840*/  ISETP.NE.AND P2, PT, R10, RZ, PT ;  /* 0x000000ff0a00720c */ /* 0x000fca0003f45270 */
[----:B----4-:R-:W-:Y:S02]  /*1850*/  @!P1 ISETP.NE.AND P3, PT, R13, RZ, PT ;  /* 0x000000ff0d00920c */ /* 0x010fe40003f65270 */
[----:B--2---:R-:W-:Y:S02]  /*1860*/  PRMT R10, R8, 0x7772, RZ ;  /* 0x00007772080a7816 */ /* 0x004fe400000000ff */
[----:B------:R-:W-:Y:S02]  /*1870*/  ISETP.NE.AND P2, PT, RZ, UR16, P2 ;  /* 0x00000010ff007c0c */ /* 0x000fe40009745270 */
[----:B------:R-:W-:Y:S02]  /*1880*/  @!P1 ISETP.NE.AND P3, PT, RZ, UR17, P3 ;  /* 0x00000011ff009c0c */ /* 0x000fe40009f65270 */
[----:B-----5:R-:W-:Y:S02]  /*1890*/  PRMT R11, R15, 0x7770, RZ ;  /* 0x000077700f0b7816 */ /* 0x020fe400000000ff */
[----:B------:R-:W-:-:S02]  /*18a0*/  ISETP.NE.AND P4, PT, R10, RZ, PT ;  /* 0x000000ff0a00720c */ /* 0x000fc40003f85270 */
[----:B------:R-:W-:Y:S02]  /*18b0*/  @!P1 ISETP.NE.AND P5, PT, R14, RZ, P3 ;  /* 0x000000ff0e00920c */ /* 0x000fe40001fa5270 */
[----:B------:R-:W-:Y:S02]  /*18c0*/  @!P0 ISETP.NE.AND P3, PT, R11, RZ, PT ;  /* 0x000000ff0b00820c */ /* 0x000fe40003f65270 */
[----:B------:R-:W-:Y:S02]  /*18d0*/  ISETP.NE.AND P1, PT, RZ, UR16, P4 ;  /* 0x00000010ff007c0c */ /* 0x000fe4000a725270 */
[----:B------:R-:W-:Y:S02]  /*18e0*/  PRMT R10, R15, 0x7771, RZ ;  /* 0x000077710f0a7816 */ /* 0x000fe400000000ff */
[----:B------:R-:W-:Y:S02]  /*18f0*/  PRMT R11, R16, 0x7770, RZ ;  /* 0x00007770100b7816 */ /* 0x000fe400000000ff */
[----:B------:R-:W-:-:S02]  /*1900*/  @!P0 ISETP.NE.AND P4, PT, RZ, UR17, P3 ;  /* 0x00000011ff008c0c */ /* 0x000fc40009f85270 */
[----:B------:R-:W-:Y:S02]  /*1910*/  PRMT R13, R8, 0x7771, RZ ;  /* 0x00007771080d7816 */ /* 0x000fe400000000ff */
[----:B------:R-:W-:Y:S02]  /*1920*/  P2R R12, PR, RZ, 0x20 ;  /* 0x00000020ff0c7803 */ /* 0x000fe40000000000 */
[----:B------:R-:W-:Y:S02]  /*1930*/  PLOP3.LUT P5, PT, PT, PT, PT, 0x80, 0x8 ;  /* 0x000000000008781c */ /* 0x000fe40003faf070 */
[----:B------:R-:W-:Y:S02]  /*1940*/  @!P2 ISETP.NE.AND P3, PT, R10, RZ, PT ;  /* 0x000000ff0a00a20c */ /* 0x000fe40003f65270 */
[----:B------:R-:W-:Y:S02]  /*1950*/  @!P0 ISETP.NE.AND P5, PT, R11, RZ, P4 ;  /* 0x000000ff0b00820c */ /* 0x000fe400027a5270 */
[----:B------:R-:W-:-:S02]  /*1960*/  ISETP.NE.AND P0, PT, R13, RZ, PT ;  /* 0x000000ff0d00720c */ /* 0x000fc40003f05270 */
[----:B------:R-:W-:Y:S02]  /*1970*/  PRMT R10, R16, 0x7771, RZ ;  /* 0x00007771100a7816 */ /* 0x000fe400000000ff */
[----:B------:R-:W-:Y:S02]  /*1980*/  @!P2 ISETP.NE.AND P3, PT, RZ, UR17, P3 ;  /* 0x00000011ff00ac0c */ /* 0x000fe40009f65270 */
[----:B------:R-:W-:Y:S02]  /*1990*/  PRMT R13, R9, 0x7772, RZ ;  /* 0x00007772090d7816 */ /* 0x000fe400000000ff */
[----:B------:R-:W-:Y:S02]  /*19a0*/  ISETP.NE.AND P0, PT, RZ, UR16, P0 ;  /* 0x00000010ff007c0c */ /* 0x000fe40008705270 */
[----:B------:R-:W-:Y:S02]  /*19b0*/  PLOP3.LUT P4, PT, PT, PT, PT, 0x80, 0x8 ;  /* 0x000000000008781c */ /* 0x000fe40003f8f070 */
[----:B------:R-:W-:-:S02]  /*19c0*/  @!P2 ISETP.NE.AND P4, PT, R10, RZ, P3 ;  /* 0x000000ff0a00a20c */ /* 0x000fc40001f85270 */
[----:B------:R-:W-:Y:S02]  /*19d0*/  @!P1 ISETP.NE.AND P2, PT, R13, RZ, PT ;  /* 0x000000ff0d00920c */ /* 0x000fe40003f45270 */
[----:B------:R-:W-:Y:S02]  /*19e0*/  PRMT R14, R7, 0x7772, RZ ;  /* 0x00007772070e7816 */ /* 0x000fe400000000ff */
[----:B------:R-:W-:Y:S02]  /*19f0*/  @!P1 ISETP.NE.AND P2, PT, RZ, UR17, P2 ;  /* 0x00000011ff009c0c */ /* 0x000fe40009745270 */
[----:B------:R-:W-:Y:S02]  /*1a00*/  PRMT R13, R9, 0x7771, RZ ;  /* 0x00007771090d7816 */ /* 0x000fe400000000ff */
        /* <DEDUP_REMOVED lines=8> */
[----:B------:R-:W-:-:S04]  /*1a90*/  ISETP.NE.AND P1, PT, R13, RZ, PT ;  /* 0x000000ff0d00720c */ /* 0x000fc80003f25270 */
[----:B------:R-:W-:Y:S02]  /*1aa0*/  ISETP.NE.AND P1, PT, RZ, UR16, P1 ;  /* 0x00000010ff007c0c */ /* 0x000fe40008f25270 */
[----:B------:R-:W-:Y:S02]  /*1ab0*/  PRMT R13, R9, 0x7770, RZ ;  /* 0x00007770090d7816 */ /* 0x000fe400000000ff */
[----:B------:R-:W-:Y:S02]  /*1ac0*/  PRMT R8, R8, 0x7773, RZ ;  /* 0x0000777308087816 */ /* 0x000fe400000000ff */
[----:B------:R-:W-:-:S07]  /*1ad0*/  PLOP3.LUT P0, PT, PT, PT, PT, 0x80, 0x8 ;  /* 0x000000000008781c */ /* 0x000fce0003f0f070 */
[----:B------:R-:W-:Y:S02]  /*1ae0*/  @!P1 ISETP.NE.AND P6, PT, R13, RZ, PT ;  /* 0x000000ff0d00920c */ /* 0x000fe40003fc5270 */
[----:B------:R-:W-:Y:S02]  /*1af0*/  PRMT R13, R7, 0x7770, RZ ;  /* 0x00007770070d7816 */ /* 0x000fe400000000ff */
[----:B------:R-:W-:-:S04]  /*1b00*/  @!P1 ISETP.NE.AND P6, PT, RZ, UR17, P6 ;  /* 0x00000011ff009c0c */ /* 0x000fc8000b7c5270 */
[----:B------:R-:W-:Y:S02]  /*1b10*/  @!P1 ISETP.NE.AND P0, PT, R13, RZ, P6 ;  /* 0x000000ff0d00920c */ /* 0x000fe40003705270 */
[----:B------:R-:W-:-:S04]  /*1b20*/  ISETP.NE.AND P6, PT, R8, RZ, PT ;  /* 0x000000ff0800720c */ /* 0x000fc80003fc5270 */
[----:B------:R-:W-:Y:S02]  /*1b30*/  ISETP.NE.AND P6, PT, RZ, UR16, P6 ;  /* 0x00000010ff007c0c */ /* 0x000fe4000b7c5270 */
[----:B------:R-:W-:Y:S02]  /*1b40*/  PRMT R9, R9, 0x7773, RZ ;  /* 0x0000777309097816 */ /* 0x000fe400000000ff */
[----:B------:R-:W-:Y:S02]  /*1b50*/  P2R R11, PR, RZ, 0x20 ;  /* 0x00000020ff0b7803 */ /* 0x000fe40000000000 */
[----:B------:R-:W-:Y:S02]  /*1b60*/  ISETP.NE.AND P5, PT, R12, RZ, PT ;  /* 0x000000ff0c00720c */ /* 0x000fe40003fa5270 */
[----:B------:R-:W-:Y:S02]  /*1b70*/  PRMT R7, R7, 0x7773, RZ ;  /* 0x0000777307077816 */ /* 0x000fe400000000ff */
[----:B------:R-:W-:-:S03]  /*1b80*/  P2R R12, PR, RZ, 0x20 ;  /* 0x00000020ff0c7803 */ /* 0x000fc60000000000 */
[----:B------:R-:W-:Y:S02]  /*1b90*/  @!P6 ISETP.NE.AND P1, PT, R9, RZ, PT ;  /* 0x000000ff0900e20c */ /* 0x000fe40003f25270 */
[----:B------:R-:W-:Y:S02]  /*1ba0*/  PRMT R6, R6, 0x7770, RZ ;  /* 0x0000777006067816 */ /* 0x000fe400000000ff */
[----:B------:R-:W-:Y:S02]  /*1bb0*/  @!P6 ISETP.NE.AND P5, PT, RZ, UR17, P1 ;  /* 0x00000011ff00ec0c */ /* 0x000fe40008fa5270 */
[----:B------:R-:W-:Y:S02]  /*1bc0*/  PLOP3.LUT P1, PT, PT, PT, PT, 0x80, 0x8 ;  /* 0x000000000008781c */ /* 0x000fe40003f2f070 */
[----:B------:R-:W-:Y:S02]  /*1bd0*/  @!P6 ISETP.NE.AND P1, PT, R7, RZ, P5 ;  /* 0x000000ff0700e20c */ /* 0x000fe40002f25270 */
[----:B------:R-:W-:-:S04]  /*1be0*/  ISETP.NE.AND P6, PT, R6, RZ, PT ;  /* 0x000000ff0600720c */ /* 0x000fc80003fc5270 */
[----:B------:R-:W-:-:S13]  /*1bf0*/  ISETP.NE.AND P6, PT, RZ, UR16, P6 ;  /* 0x00000010ff007c0c */ /* 0x000fda000b7c5270 */
[----:B------:R-:W2:Y:S04]  /*1c00*/  @!P6 LDG.E.U8 R2, desc[UR14][R2.64] ;  /* 0x0000000e0202e981 */ /* 0x000ea8000c1e1100 */
[----:B------:R-:W3:Y:S01]  /*1c10*/  @!P6 LDG.E.U8 R4, desc[UR14][R4.64] ;  /* 0x0000000e0404e981 */ /* 0x000ee2000c1e1100 */
[----:B------:R-:W-:Y:S02]  /*1c20*/  P2R R10, PR, RZ, 0x10 ;  /* 0x00000010ff0a7803 */ /* 0x000fe40000000000 */
[----:B------:R-:W-:Y:S01]  /*1c30*/  PLOP3.LUT P5, PT, PT, PT, PT, 0x80, 0x8 ;  /* 0x000000000008781c */ /* 0x000fe20003faf070 */
[----:B-1----:R-:W-:Y:S01]  /*1c40*/  UIADD3 UR6, UP0, UPT, UR4, UR6, URZ ;  /* 0x0000000604067290 */ /* 0x002fe2000ff1e0ff */
[----:B------:R-:W-:-:S03]  /*1c50*/  SEL R9, RZ, 0x1, !P0 ;  /* 0x00000001ff097807 */ /* 0x000fc60004000000 */
[----:B------:R-:W-:Y:S02]  /*1c60*/  UIADD3.X UR7, UPT, UPT, URZ, UR7, URZ, UP0, !UPT ;  /* 0x00000007ff077290 */ /* 0x000fe400087fe4ff */
[----:B------:R-:W-:-:S04]  /*1c70*/  IMAD.U32 R6, RZ, RZ, UR6 ;  /* 0x00000006ff067e24 */ /* 0x000fc8000f8e00ff */
[----:B------:R-:W-:Y:S01]  /*1c80*/  IMAD.U32 R7, RZ, RZ, UR7 ;  /* 0x00000007ff077e24 */ /* 0x000fe2000f8e00ff */
[----:B--2---:R-:W-:-:S04]  /*1c90*/  @!P6 ISETP.NE.AND P4, PT, R2, RZ, PT ;  /* 0x000000ff0200e20c */ /* 0x004fc80003f85270 */
[----:B------:R-:W-:-:S04]  /*1ca0*/  @!P6 ISETP.NE.AND P4, PT, RZ, UR17, P4 ;  /* 0x00000011ff00ec0c */ /* 0x000fc8000a785270 */
[----:B---3--:R-:W-:-:S04]  /*1cb0*/  @!P6 ISETP.NE.AND P5, PT, R4, RZ, P4 ;  /* 0x000000ff0400e20c */ /* 0x008fc800027a5270 */
[----:B------:R-:W-:Y:S02]  /*1cc0*/  P2R R2, PR, RZ, 0x20 ;  /* 0x00000020ff027803 */ /* 0x000fe40000000000 */
[----:B------:R-:W-:Y:S02]  /*1cd0*/  ISETP.NE.AND P5, PT, R12, RZ, PT ;  /* 0x000000ff0c00720c */ /* 0x000fe40003fa5270 */
[----:B------:R-:W-:Y:S02]  /*1ce0*/  ISETP.NE.AND P4, PT, R10, RZ, PT ;  /* 0x000000ff0a00720c */ /* 0x000fe40003f85270 */
[----:B------:R-:W-:Y:S02]  /*1cf0*/  SEL R10, RZ, 0x1, !P5 ;  /* 0x00000001ff0a7807 */ /* 0x000fe40006800000 */
[----:B------:R-:W-:Y:S02]  /*1d00*/  ISETP.NE.AND P6, PT, R2, RZ, PT ;  /* 0x000000ff0200720c */ /* 0x000fe40003fc5270 */
[----:B------:R-:W-:-:S02]  /*1d10*/  ISETP.NE.AND P5, PT, R11, RZ, PT ;  /* 0x000000ff0b00720c */ /* 0x000fc40003fa5270 */
[----:B------:R-:W-:Y:S02]  /*1d20*/  SEL R3, RZ, 0x1, !P4 ;  /* 0x00000001ff037807 */ /* 0x000fe40006000000 */
[----:B------:R-:W-:Y:S02]  /*1d30*/  SEL R4, RZ, 0x1, !P5 ;  /* 0x00000001ff047807 */ /* 0x000fe40006800000 */
[----:B------:R-:W-:Y:S02]  /*1d40*/  SEL R11, RZ, 0x1, !P3 ;  /* 0x00000001ff0b7807 */ /* 0x000fe40005800000 */
[----:B------:R-:W-:Y:S02]  /*1d50*/  SEL R12, RZ, 0x1, !P2 ;  /* 0x00000001ff0c7807 */ /* 0x000fe40005000000 */
[----:B------:R-:W-:Y:S02]  /*1d60*/  SEL R2, RZ, 0x1, !P1 ;  /* 0x00000001ff027807 */ /* 0x000fe40004800000 */
[----:B------:R-:W-:-:S02]  /*1d70*/  SEL R5, RZ, 0x1, !P6 ;  /* 0x00000001ff057807 */ /* 0x000fc40007000000 */
[----:B------:R-:W-:Y:S02]  /*1d80*/  PRMT R4, R4, 0x3340, R3 ;  /* 0x0000334004047816 */ /* 0x000fe40000000003 */
[----:B------:R-:W-:Y:S02]  /*1d90*/  PRMT R8, R11, 0x3340, R2 ;  /* 0x000033400b087816 */ /* 0x000fe40000000002 */
        /* <DEDUP_REMOVED lines=8> */
.L_x_22749:
        /* <DEDUP_REMOVED lines=14> */
.L_x_23638:


//--------------------- .text._ZN2at6native29vectorized_elementwise_kernelILi8EZNS0_54_GLOBAL__N__d8c5977b_16_LinearAlgebra_cu_9e10b42f_324316addr_kernel_cudaERNS_14TensorIteratorERKN3c106ScalarES8_EUlbbbE0_St5arrayIPcLm4EEEEviT0_T1_ --------------------------
	.section	.text._ZN2at6native29vectorized_elementwise_kernelILi8EZNS0_54_GLOBAL__N__d8c5977b_16_LinearAlgebra_cu_9e10b42f_324316addr_kernel_cudaERNS_14TensorIteratorERKN3c106ScalarES8_EUlbbbE0_St5arrayIPcLm4EEEEviT0_T1_,"ax",@progbits
	.align	128
        .global         _ZN2at6native29vectorized_elementwise_kernelILi8EZNS0_54_GLOBAL__N__d8c5977b_16_LinearAlgebra_cu_9e10b42f_324316addr_kernel_cudaERNS_14TensorIteratorERKN3c106ScalarES8_EUlbbbE0_St5arrayIPcLm4EEEEviT0_T1_
        .type           _ZN2at6native29vectorized_elementwise_kernelILi8EZNS0_54_GLOBAL__N__d8c5977b_16_LinearAlgebra_cu_9e10b42f_324316addr_kernel_cudaERNS_14TensorIteratorERKN3c106ScalarES8_EUlbbbE0_St5arrayIPcLm4EEEEviT0_T1_,@function
        .size           _ZN2at6native29vectorized_elementwise_kernelILi8EZNS0_54_GLOBAL__N__d8c5977b_16_LinearAlgebra_cu_9e10b42f_324316addr_kernel_cudaERNS_14TensorIteratorERKN3c106ScalarES8_EUlbbbE0_St5arrayIPcLm4EEEEviT0_T1_,(.L_x_23639 - _ZN2at6native29vectorized_elementwise_kernelILi8EZNS0_54_GLOBAL__N__d8c5977b_16_LinearAlgebra_cu_9e10b42f_324316addr_kernel_cudaERNS_14TensorIteratorERKN3c106ScalarES8_EUlbbbE0_St5arrayIPcLm4EEEEviT0_T1_)
        .other          _ZN2at6native29vectorized_elementwise_kernelILi8EZNS0_54_GLOBAL__N__d8c5977b_16_LinearAlgebra_cu_9e10b42f_324316addr_kernel_cudaERNS_14TensorIteratorERKN3c106ScalarES8_EUlbbbE0_St5arrayIPcLm4EEEEviT0_T1_,@"STO_CUDA_ENTRY STV_DEFAULT"
_ZN2at6native29vectorized_elementwise_kernelILi8EZNS0_54_GLOBAL__N__d8c5977b_16_LinearAlgebra_cu_9e10b42f_324316addr_kernel_cudaERNS_14TensorIteratorERKN3c106ScalarES8_EUlbbbE0_St5arrayIPcLm4EEEEviT0_T1_:
.text._ZN2at6native29vectorized_elementwise_kernelILi8EZNS0_54_GLOBAL__N__d8c5977b_16_LinearAlgebra_cu_9e10b42f_324316addr_kernel_cudaERNS_14TensorIteratorERKN3c106ScalarES8_EUlbbbE0_St5arrayIPcLm4EEEEviT0_T1_:
[----:B------:R-:W-:Y:S01]  /*0000*/  LDC R1, c[0x0][0x37c] ;  /* 0x0000df00ff017b82 */ /* 0x000fe20000000800 */
[----:B------:R-:W-:Y:S05]  /*0010*/  EXIT ;  /* 0x000000000000794d */ /* 0x000fea0003800000 */
.L_x_22750:
        /* <DEDUP_REMOVED lines=14> */
.L_x_23639:


//--------------------- .text._ZN2at6native18elementwise_kernelILi128ELi4EZNS0_15gpu_kernel_implIZNS0_54_GLOBAL__N__d8c5977b_16_LinearAlgebra_cu_9e10b42f_324316addr_kernel_cudaERNS_14TensorIteratorERKN3c106ScalarES9_EUlbbbE_EEvRNS_18TensorIteratorBaseERKT_EUliE_EEviT1_ --------------------------
	.section	.text._ZN2at6native18elementwise_kernelILi128ELi4EZNS0_15gpu_kernel_implIZNS0_54_GLOBAL__N__d8c5977b_16_LinearAlgebra_cu_9e10b42f_324316addr_kernel_cudaERNS_14TensorIteratorERKN3c106ScalarES9_EUlbbbE_EEvRNS_18TensorIteratorBaseERKT_EUliE_EEviT1_,"ax",@progbits
	.align	128
        .global         _ZN2at6native18elementwise_kernelILi128ELi4EZNS0_15gpu_kernel_implIZNS0_54_GLOBAL__N__d8c5977b_16_LinearAlgebra_cu_9e10b42f_324316addr_kernel_cudaERNS_14TensorIteratorERKN3c106ScalarES9_EUlbbbE_EEvRNS_18TensorIteratorBaseERKT_EUliE_EEviT1_
        .type           _ZN2at6native18elementwise_kernelILi128ELi4EZNS0_15gpu_kernel_implIZNS0_54_GLOBAL__N__d8c5977b_16_LinearAlgebra_cu_9e10b42f_324316addr_kernel_cudaERNS_14TensorIteratorERKN3c106ScalarES9_EUlbbbE_EEvRNS_18TensorIteratorBaseERKT_EUliE_EEviT1_,@function
        .size           _ZN2at6native18elementwise_kernelILi128ELi4EZNS0_15gpu_kernel_implIZNS0_54_GLOBAL__N__d8c5977b_16_LinearAlgebra_cu_9e10b42f_324316addr_kernel_cudaERNS_14TensorIteratorERKN3c106ScalarES9_EUlbbbE_EEvRNS_18TensorIteratorBaseERKT_EUliE_EEviT1_,(.L_x_23640 - _ZN2at6native18elementwise_kernelILi128ELi4EZNS0_15gpu_kernel_implIZNS0_54_GLOBAL__N__d8c5977b_16_LinearAlgebra_cu_9e10b42f_324316addr_kernel_cudaERNS_14TensorIteratorERKN3c106ScalarES9_EUlbbbE_EEvRNS_18TensorIteratorBaseERKT_EUliE_EEviT1_)
        .other          _ZN2at6native18elementwise_kernelILi128ELi4EZNS0_15gpu_kernel_implIZNS0_54_GLOBAL__N__d8c5977b_16_LinearAlgebra_cu_9e10b42f_324316addr_kernel_cudaERNS_14TensorIteratorERKN3c106ScalarES9_EUlbbbE_EEvRNS_18TensorIteratorBaseERKT_EUliE_EEviT1_,@"STO_CUDA_ENTRY STV_DEFAULT"
_ZN2at6native18elementwise_kernelILi128ELi4EZNS0_15gpu_kernel_implIZNS0_54_GLOBAL__N__d8c5977b_16_LinearAlgebra_cu_9e10b42f_324316addr_kernel_cudaERNS_14TensorIteratorERKN3c106ScalarES9_EUlbbbE_EEvRNS_18TensorIteratorBaseERKT_EUliE_EEviT1_:
.text._ZN2at6native18elementwise_kernelILi128ELi4EZNS0_15gpu_kernel_implIZNS0_54_GLOBAL__N__d8c5977b_16_LinearAlgebra_cu_9e10b42f_324316addr_kernel_cudaERNS_14TensorIteratorERKN3c106ScalarES9_EUlbbbE_EEvRNS_18TensorIteratorBaseERKT_EUliE_EEviT1_:
        /* <DEDUP_REMOVED lines=374> */
.L_x_22753:
        /* <DEDUP_REMOVED lines=24> */
.L_x_22754:
        /* <DEDUP_REMOVED lines=15> */
[----:B------:R-:W2:Y:S02]  /*19d0*/  LDG.E.U8 R4, desc[UR36][R4.64] ;  /* 0x0000002404047981 */ /* 0x000ea4000c1e1100 */
[----:B--2---:R-:W-:-:S04]  /*19e0*/  ISETP.NE.AND P0, PT, R4, RZ, PT ;  /* 0x000000ff0400720c */ /* 0x004fc80003f05270 */
[----:B------:R-:W-:Y:S01]  /*19f0*/  P2R R25, PR, RZ, 0x1 ;  /* 0x00000001ff197803 */ /* 0x000fe20000000000 */
[----:B------:R-:W-:Y:S08]  /*1a00*/  BRA `(.L_x_22761) ;  /* 0x0000000800a47947 */ /* 0x000ff00003800000 */
.L_x_22759:
[----:B------:R-:W2:Y:S02]  /*1a10*/  LDG.E.U8 R4, desc[UR36][R4.64] ;  /* 0x0000002404047981 */ /* 0x000ea4000c1e1100 */
[----:B--2---:R-:W-:-:S04]  /*1a20*/  ISETP.NE.AND P0, PT, R4, RZ, PT ;  /* 0x000000ff0400720c */ /* 0x004fc80003f05270 */
[----:B------:R-:W-:Y:S01]  /*1a30*/  P2R R25, PR, RZ, 0x1 ;  /* 0x00000001ff197803 */ /* 0x000fe20000000000 */
[----:B------:R-:W-:Y:S08]  /*1a40*/  BRA `(.L_x_22761) ;  /* 0x0000000800947947 */ /* 0x000ff00003800000 */
.L_x_22758:
[----:B------:R-:W-:-:S13]  /*1a50*/  ISETP.NE.AND P0, PT, R0, 0x2, PT ;  /* 0x000000020000780c */ /* 0x000fda0003f05270 */
[----:B------:R-:W-:Y:S05]  /*1a60*/  @!P0 BRA `(.L_x_22762) ;  /* 0x0000000000348947 */ /* 0x000fea0003800000 */
[----:B------:R-:W-:-:S13]  /*1a70*/  ISETP.NE.AND P0, PT, R0, 0x3, PT ;  /* 0x000000030000780c */ /* 0x000fda0003f05270 */
[----:B------:R-:W-:Y:S05]  /*1a80*/  @!P0 BRA `(.L_x_22763) ;  /* 0x00000000001c8947 */ /* 0x000fea0003800000 */
[----:B------:R-:W-:-:S13]  /*1a90*/  ISETP.NE.AND P0, PT, R0, 0x4, PT ;  /* 0x000000040000780c */ /* 0x000fda0003f05270 */
[----:B------:R-:W-:Y:S05]  /*1aa0*/  @P0 BRA `(.L_x_22760) ;  /* 0x0000000800000947 */ /* 0x000fea0003800000 */
[----:B------:R-:W2:Y:S02]  /*1ab0*/  LDG.E.64 R4, desc[UR36][R4.64] ;  /* 0x0000002404047981 */ /* 0x000ea4000c1e1b00 */
[----:B--2---:R-:W-:-:S04]  /*1ac0*/  ISETP.NE.U32.AND P0, PT, R4, RZ, PT ;  /* 0x000000ff0400720c */ /* 0x004fc80003f05070 */
[----:B------:R-:W-:-:S04]  /*1ad0*/  ISETP.NE.AND.EX P0, PT, R5, RZ, PT, P0 ;  /* 0x000000ff0500720c */ /* 0x000fc80003f05300 */
[----:B------:R-:W-:Y:S01]  /*1ae0*/  P2R R25, PR, RZ, 0x1 ;  /* 0x00000001ff197803 */ /* 0x000fe20000000000 */
[----:B------:R-:W-:Y:S08]  /*1af0*/  BRA `(.L_x_22761) ;  /* 0x0000000800687947 */ /* 0x000ff00003800000 */
.L_x_22763:
[----:B------:R-:W2:Y:S02]  /*1b00*/  LDG.E R4, desc[UR36][R4.64] ;  /* 0x0000002404047981 */ /* 0x000ea4000c1e1900 */
[----:B--2---:R-:W-:-:S04]  /*1b10*/  ISETP.NE.AND P0, PT, R4, RZ, PT ;  /* 0x000000ff0400720c */ /* 0x004fc80003f05270 */
[----:B------:R-:W-:Y:S01]  /*1b20*/  P2R R25, PR, RZ, 0x1 ;  /* 0x00000001ff197803 */ /* 0x000fe20000000000 */
[----:B------:R-:W-:Y:S08]  /*1b30*/  BRA `(.L_x_22761) ;  /* 0x0000000800587947 */ /* 0x000ff00003800000 */
.L_x_22762:
[----:B------:R-:W2:Y:S02]  /*1b40*/  LDG.E.U16 R4, desc[UR36][R4.64] ;  /* 0x0000002404047981 */ /* 0x000ea4000c1e1500 */
[----:B--2---:R-:W-:-:S04]  /*1b50*/  ISETP.NE.AND P0, PT, R4, RZ, PT ;  /* 0x000000ff0400720c */ /* 0x004fc80003f05270 */
[----:B------:R-:W-:Y:S01]  /*1b60*/  P2R R25, PR, RZ, 0x1 ;  /* 0x00000001ff197803 */ /* 0x000fe20000000000 */
[----:B------:R-:W-:Y:S08]  /*1b70*/  BRA `(.L_x_22761) ;  /* 0x0000000800487947 */ /* 0x000ff00003800000 */
.L_x_22757:
[----:B------:R-:W-:-:S13]  /*1b80*/  ISETP.GT.AND P0, PT, R0, 0x6, PT ;  /* 0x000000060000780c */ /* 0x000fda0003f04270 */
[----:B------:R-:W-:Y:S05]  /*1b90*/  @P0 BRA `(.L_x_22764) ;  /* 0x0000000000340947 */ /* 0x000fea0003800000 */
[----:B------:R-:W-:-:S13]  /*1ba0*/  ISETP.NE.AND P0, PT, R0, 0x5, PT ;  /* 0x000000050000780c */ /* 0x000fda0003f05270 */
[----:B------:R-:W-:Y:S05]  /*1bb0*/  @!P0 BRA `(.L_x_22765) ;  /* 0x0000000000188947 */ /* 0x000fea0003800000 */
[----:B------:R-:W-:-:S13]  /*1bc0*/  ISETP.NE.AND P0, PT, R0, 0x6, PT ;  /* 0x000000060000780c */ /* 0x000fda0003f05270 */
[----:B------:R-:W-:Y:S05]  /*1bd0*/  @P0 BRA `(.L_x_22760) ;  /* 0x0000000400b40947 */ /* 0x000fea0003800000 */
[----:B------:R-:W2:Y:S02]  /*1be0*/  LDG.E R4, desc[UR36][R4.64] ;  /* 0x0000002404047981 */ /* 0x000ea4000c1e1900 */
[----:B--2---:R-:W-:-:S04]  /*1bf0*/  FSETP.NEU.FTZ.AND P0, PT, R4, RZ, PT ;  /* 0x000000ff0400720b */ /* 0x004fc80003f1d000 */
[----:B------:R-:W-:Y:S01]  /*1c00*/  P2R R25, PR, RZ, 0x1 ;  /* 0x00000001ff197803 */ /* 0x000fe20000000000 */
[----:B------:R-:W-:Y:S08]  /*1c10*/  BRA `(.L_x_22761) ;  /* 0x0000000800207947 */ /* 0x000ff00003800000 */
.L_x_22765:
[----:B------:R-:W2:Y:S02]  /*1c20*/  LDG.E.U16 R0, desc[UR36][R4.64] ;  /* 0x0000002404007981 */ /* 0x000ea4000c1e1500 */
[----:B--2---:R-:W-:-:S05]  /*1c30*/  HADD2.F32 R0, -RZ, R0.H0_H0 ;  /* 0x20000000ff007230 */ /* 0x004fca0000004100 */
[----:B------:R-:W-:-:S04]  /*1c40*/  FSETP.NEU.FTZ.AND P0, PT, R0, RZ, PT ;  /* 0x000000ff0000720b */ /* 0x000fc80003f1d000 */
[----:B------:R-:W-:Y:S01]  /*1c50*/  P2R R25, PR, RZ, 0x1 ;  /* 0x00000001ff197803 */ /* 0x000fe20000000000 */
[----:B------:R-:W-:Y:S08]  /*1c60*/  BRA `(.L_x_22761) ;  /* 0x00000008000c7947 */ /* 0x000ff00003800000 */
.L_x_22764:
[----:B------:R-:W-:-:S13]  /*1c70*/  ISETP.NE.AND P0, PT, R0, 0x7, PT ;  /* 0x000000070000780c */ /* 0x000fda0003f05270 */
[----:B------:R-:W-:Y:S05]  /*1c80*/  @!P0 BRA `(.L_x_22766) ;  /* 0x0000000000508947 */ /* 0x000fea0003800000 */
[----:B------:R-:W-:-:S13]  /*1c90*/  ISETP.NE.AND P0, PT, R0, 0x8, PT ;  /* 0x000000080000780c */ /* 0x000fda0003f05270 */
[----:B------:R-:W-:Y:S05]  /*1ca0*/  @!P0 BRA `(.L_x_22767) ;  /* 0x0000000000208947 */ /* 0x000fea0003800000 */
[----:B------:R-:W-:-:S13]  /*1cb0*/  ISETP.NE.AND P0, PT, R0, 0x9, PT ;  /* 0x000000090000780c */ /* 0x000fda0003f05270 */
[----:B------:R-:W-:Y:S05]  /*1cc0*/  @P0 BRA `(.L_x_22760) ;  /* 0x0000000400780947 */ /* 0x000fea0003800000 */
[----:B------:R-:W2:Y:S02]  /*1cd0*/  LDG.E.64 R4, desc[UR36][R4.64] ;  /* 0x0000002404047981 */ /* 0x000ea4000c1e1b00 */
[----:B--2---:R-:W-:Y:S02]  /*1ce0*/  FSETP.NEU.FTZ.AND P0, PT, R4, RZ, PT ;  /* 0x000000ff0400720b */ /* 0x004fe40003f1d000 */
[----:B------:R-:W-:-:S04]  /*1cf0*/  FSETP.NEU.FTZ.AND P1, PT, R5, RZ, PT ;  /* 0x000000ff0500720b */ /* 0x000fc80003f3d000 */
[----:B------:R-:W-:-:S04]  /*1d00*/  PLOP3.LUT P0, PT, P0, P1, PT, 0xf8, 0x8f ;  /* 0x00000000008f781c */ /* 0x000fc80000703f70 */
[----:B------:R-:W-:Y:S01]  /*1d10*/  P2R R25, PR, RZ, 0x1 ;  /* 0x00000001ff197803 */ /* 0x000fe20000000000 */
[----:B------:R-:W-:Y:S08]  /*1d20*/  BRA `(.L_x_22761) ;  /* 0x0000000400dc7947 */ /* 0x000ff00003800000 */
.L_x_22767:
        /* <DEDUP_REMOVED lines=10> */
.L_x_22766:
[----:B------:R-:W2:Y:S02]  /*1dd0*/  LDG.E.64 R4, desc[UR36][R4.64] ;  /* 0x0000002404047981 */ /* 0x000ea4000c1e1b00 */
[----:B--2---:R-:W0:Y:S02]  /*1de0*/  DSETP.NEU.AND P0, PT, R4, RZ, PT ;  /* 0x000000ff0400722a */ /* 0x004e240003f0d000 */
[----:B0-----:R-:W-:Y:S01]  /*1df0*/  P2R R25, PR, RZ, 0x1 ;  /* 0x00000001ff197803 */ /* 0x001fe20000000000 */
[----:B------:R-:W-:Y:S06]  /*1e00*/  BRA `(.L_x_22761) ;  /* 0x0000000400a47947 */ /* 0x000fec0003800000 */
.L_x_22756:
        /* <DEDUP_REMOVED lines=10> */
[----:B------:R-:W-:Y:S01]  /*1eb0*/  P2R R25, PR, RZ, 0x1 ;  /* 0x00000001ff197803 */ /* 0x000fe20000000000 */
[----:B------:R-:W-:Y:S08]  /*1ec0*/  BRA `(.L_x_22761) ;  /* 0x0000000400747947 */ /* 0x000ff00003800000 */
.L_x_22770:
        /* <DEDUP_REMOVED lines=9> */
.L_x_22769:
[----:B------:R-:W-:-:S13]  /*1f60*/  ISETP.NE.AND P0, PT, R0, 0xf, PT ;  /* 0x0000000f0000780c */ /* 0x000fda0003f05270 */
[----:B------:R-:W-:Y:S05]  /*1f70*/  @!P0 BRA `(.L_x_22771) ;  /* 0x0000000000508947 */ /* 0x000fea0003800000 */
[----:B------:R-:W-:-:S13]  /*1f80*/  ISETP.NE.AND P0, PT, R0, 0x17, PT ;  /* 0x000000170000780c */ /* 0x000fda0003f05270 */
[----:B------:R-:W-:Y:S05]  /*1f90*/  @!P0 BRA `(.L_x_22772) ;  /* 0x0000000000188947 */ /* 0x000fea0003800000 */
[----:B------:R-:W-:-:S13]  /*1fa0*/  ISETP.NE.AND P0, PT, R0, 0x18, PT ;  /* 0x000000180000780c */ /* 0x000fda0003f05270 */
[----:B------:R-:W-:Y:S05]  /*1fb0*/  @P0 BRA `(.L_x_22760) ;  /* 0x0000000000bc0947 */ /* 0x000fea0003800000 */
[----:B------:R-:W2:Y:S02]  /*1fc0*/  LDG.E.U8 R4, desc[UR36][R4.64] ;  /* 0x0000002404047981 */ /* 0x000ea4000c1e1100 */
[----:B--2---:R-:W-:-:S04]  /*1fd0*/  LOP3.LUT P0, RZ, R4, 0x7f, RZ, 0xc0, !PT ;  /* 0x0000007f04ff7812 */ /* 0x004fc8000780c0ff */
[----:B------:R-:W-:Y:S01]  /*1fe0*/  P2R R25, PR, RZ, 0x1 ;  /* 0x00000001ff197803 */ /* 0x000fe20000000000 */
[----:B------:R-:W-:Y:S08]  /*1ff0*/  BRA `(.L_x_22761) ;  /* 0x0000000400287947 */ /* 0x000ff00003800000 */
.L_x_22772:
        /* <DEDUP_REMOVED lines=12> */
.L_x_22771:
[----:B------:R-:W2:Y:S02]  /*20c0*/  LDG.E.U16 R0, desc[UR36][R4.64] ;  /* 0x0000002404007981 */ /* 0x000ea4000c1e1500 */
[----:B--2---:R-:W-:-:S05]  /*20d0*/  IMAD.U32 R0, R0, 0x10000, RZ ;  /* 0x0001000000007824 */ /* 0x004fca00078e00ff */
[----:B------:R-:W-:-:S04]  /*20e0*/  FSETP.NEU.FTZ.AND P0, PT, R0, RZ, PT ;  /* 0x000000ff0000720b */ /* 0x000fc80003f1d000 */
[----:B------:R-:W-:Y:S01]  /*20f0*/  P2R R25, PR, RZ, 0x1 ;  /* 0x00000001ff197803 */ /* 0x000fe20000000000 */
[----:B------:R-:W-:Y:S08]  /*2100*/  BRA `(.L_x_22761) ;  /* 0x0000000000e47947 */ /* 0x000ff00003800000 */
.L_x_22768:
        /* <DEDUP_REMOVED lines=9> */
[----:B--2---:R-:W-:-:S04]  /*21a0*/  ISETP.NE.AND P0, PT, R4, RZ, PT ;  /* 0x000000ff0400720c */ /* 0x004fc80003f05270 */
[----:B------:R-:W-:Y:S01]  /*21b0*/  P2R R25, PR, RZ, 0x1 ;  /* 0x00000001ff197803 */ /* 0x000fe20000000000 */
[----:B------:R-:W-:Y:S08]  /*21c0*/  BRA `(.L_x_22761) ;  /* 0x0000000000b47947 */ /* 0x000ff00003800000 */
.L_x_22775:
[----:B------:R-:W2:Y:S02]  /*21d0*/  LDG.E.U8 R4, desc[UR36][R4.64] ;  /* 0x0000002404047981 */ /* 0x000ea4000c1e1100 */
[----:B--2---:R-:W-:-:S04]  /*21e0*/  ISETP.NE.AND P0, PT, R4, RZ, PT ;  /* 0x000000ff0400720c */ /* 0x004fc80003f05270 */
[----:B------:R-:W-:Y:S01]  /*21f0*/  P2R R25, PR, RZ, 0x1 ;  /* 0x00000001ff197803 */ /* 0x000fe20000000000 */
[----:B------:R-:W-:Y:S08]  /*2200*/  BRA `(.L_x_22761) ;  /* 0x0000000000a47947 */ /* 0x000ff00003800000 */
.L_x_22774:
[----:B------:R-:W2:Y:S02]  /*2210*/  LDG.E.U8 R4, desc[UR36][R4.64] ;  /* 0x0000002404047981 */ /* 0x000ea4000c1e1100 */
[----:B--2---:R-:W-:-:S04]  /*2220*/  ISETP.NE.AND P0, PT, R4, RZ, PT ;  /* 0x000000ff0400720c */ /* 0x004fc80003f05270 */
[----:B------:R-:W-:Y:S01]  /*2230*/  P2R R25, PR, RZ, 0x1 ;  /* 0x00000001ff197803 */ /* 0x000fe20000000000 */
[----:B------:R-:W-:Y:S08]  /*2240*/  BRA `(.L_x_22761) ;  /* 0x0000000000947947 */ /* 0x000ff00003800000 */
.L_x_22773:
[----:B------:R-:W-:-:S13]  /*2250*/  ISETP.NE.AND P0, PT, R0, 0x1c, PT ;  /* 0x0000001c0000780c */ /* 0x000fda0003f05270 */
[----:B------:R-:W-:Y:S05]  /*2260*/  @!P0 BRA `(.L_x_22776) ;  /* 0x0000000000808947 */ /* 0x000fea0003800000 */
[----:B------:R-:W-:-:S13]  /*2270*/  ISETP.NE.AND P0, PT, R0, 0x1d, PT ;  /* 0x0000001d0000780c */ /* 0x000fda0003f05270 */
[----:B------:R-:W-:Y:S05]  /*2280*/  @!P0 BRA `(.L_x_22777) ;  /* 0x0000000000648947 */ /* 0x000fea0003800000 */
[----:B------:R-:W-:-:S13]  /*2290*/  ISETP.NE.AND P0, PT, R0, 0x2c, PT ;  /* 0x0000002c0000780c */ /* 0x000fda0003f05270 */
[----:B------:R-:W-:Y:S05]  /*22a0*/  @!P0 BRA `(.L_x_22778) ;  /* 0x00000000004c8947 */ /* 0x000fea0003800000 */
.L_x_22760:
        /* <DEDUP_REMOVED lines=16> */
.L_x_22779:
[----:B------:R-:W-:-:S04]  /*23b0*/  PLOP3.LUT P0, PT, PT, PT, PT, 0x8, 0x80 ;  /* 0x000000000080781c */ /* 0x000fc80003f0e170 */
[----:B------:R-:W-:Y:S01]  /*23c0*/  P2R R25, PR, RZ, 0x1 ;  /* 0x00000001ff197803 */ /* 0x000fe20000000000 */
[----:B------:R-:W-:Y:S08]  /*23d0*/  BRA `(.L_x_22761) ;  /* 0x0000000000307947 */ /* 0x000ff00003800000 */
.L_x_22778:
[----:B------:R-:W2:Y:S02]  /*23e0*/  LDG.E.U8 R4, desc[UR36][R4.64] ;  /* 0x0000002404047981 */ /* 0x000ea4000c1e1100 */
[----:B--2---:R-:W-:-:S04]  /*23f0*/  ISETP.NE.AND P0, PT, R4, RZ, PT ;  /* 0x000000ff0400720c */ /* 0x004fc80003f05270 */
[----:B------:R-:W-:Y:S01]  /*2400*/  P2R R25, PR, RZ, 0x1 ;  /* 0x00000001ff197803 */ /* 0x000fe20000000000 */
[----:B------:R-:W-:Y:S08]  /*2410*/  BRA `(.L_x_22761) ;  /* 0x0000000000207947 */ /* 0x000ff00003800000 */
.L_x_22777:
[----:B------:R-:W2:Y:S02]  /*2420*/  LDG.E.64 R4, desc[UR36][R4.64] ;  /* 0x0000002404047981 */ /* 0x000ea4000c1e1b00 */
[----:B--2---:R-:W-:-:S04]  /*2430*/  ISETP.NE.U32.AND P0, PT, R4, RZ, PT ;  /* 0x000000ff0400720c */ /* 0x004fc80003f05070 */
[----:B------:R-:W-:-:S04]  /*2440*/  ISETP.NE.AND.EX P0, PT, R5, RZ, PT, P0 ;  /* 0x000000ff0500720c */ /* 0x000fc80003f05300 */
[----:B------:R-:W-:Y:S01]  /*2450*/  P2R R25, PR, RZ, 0x1 ;  /* 0x00000001ff197803 */ /* 0x000fe20000000000 */
[----:B------:R-:W-:Y:S08]  /*2460*/  BRA `(.L_x_22761) ;  /* 0x00000000000c7947 */ /* 0x000ff00003800000 */
.L_x_22776:
[----:B------:R-:W2:Y:S02]  /*2470*/  LDG.E R4, desc[UR36][R4.64] ;  /* 0x0000002404047981 */ /* 0x000ea4000c1e1900 */
[----:B--2---:R-:W-:-:S04]  /*2480*/  ISETP.NE.AND P0, PT, R4, RZ, PT ;  /* 0x000000ff0400720c */ /* 0x004fc80003f05270 */
[----:B------:R-:W-:-:S09]  /*2490*/  P2R R25, PR, RZ, 0x1 ;  /* 0x00000001ff197803 */ /* 0x000fd20000000000 */
.L_x_22761:
[----:B------:R-:W-:Y:S05]  /*24a0*/  BSYNC.RECONVERGENT B6 ;  /* 0x0000000000067941 */ /* 0x000fea0003800200 */
.L_x_22755:
        /* <DEDUP_REMOVED lines=16> */
[----:B--2---:R-:W-:Y:S01]  /*25b0*/  ISETP.NE.AND P0, PT, R4, RZ, PT ;  /* 0x000000ff0400720c */ /* 0x004fe20003f05270 */
[----:B------:R-:W-:-:S12]  /*25c0*/  BRA `(.L_x_22786) ;  /* 0x00000008004c7947 */ /* 0x000fd80003800000 */
.L_x_22784:
[----:B------:R-:W2:Y:S02]  /*25d0*/  LDG.E.U8 R4, desc[UR36][R4.64] ;  /* 0x0000002404047981 */ /* 0x000ea4000c1e1100 */
[----:B--2---:R-:W-:Y:S01]  /*25e0*/  ISETP.NE.AND P0, PT, R4, RZ, PT ;  /* 0x000000ff0400720c */ /* 0x004fe20003f05270 */
[----:B------:R-:W-:-:S12]  /*25f0*/  BRA `(.L_x_22786) ;  /* 0x0000000800407947 */ /* 0x000fd80003800000 */
.L_x_22783:
        /* <DEDUP_REMOVED lines=8> */
[----:B------:R-:W-:Y:S01]  /*2680*/  ISETP.NE.AND.EX P0, PT, R5, RZ, PT, P0 ;  /* 0x000000ff0500720c */ /* 0x000fe20003f05300 */
[----:B------:R-:W-:-:S12]  /*2690*/  BRA `(.L_x_22786) ;  /* 0x0000000800187947 */ /* 0x000fd80003800000 */
.L_x_22788:
[----:B------:R-:W2:Y:S02]  /*26a0*/  LDG.E R4, desc[UR36][R4.64] ;  /* 0x0000002404047981 */ /* 0x000ea4000c1e1900 */
[----:B--2---:R-:W-:Y:S01]  /*26b0*/  ISETP.NE.AND P0, PT, R4, RZ, PT ;  /* 0x000000ff0400720c */ /* 0x004fe20003f05270 */
[----:B------:R-:W-:-:S12]  /*26c0*/  BRA `(.L_x_22786) ;  /* 0x00000008000c7947 */ /* 0x000fd80003800000 */
.L_x_22787:
[----:B------:R-:W2:Y:S02]  /*26d0*/  LDG.E.U16 R4, desc[UR36][R4.64] ;  /* 0x0000002404047981 */ /* 0x000ea4000c1e1500 */
[----:B--2---:R-:W-:Y:S01]  /*26e0*/  ISETP.NE.AND P0, PT, R4, RZ, PT ;  /* 0x000000ff0400720c */ /* 0x004fe20003f05270 */
[----:B------:R-:W-:-:S12]  /*26f0*/  BRA `(.L_x_22786) ;  /* 0x0000000800007947 */ /* 0x000fd80003800000 */
.L_x_22782:
[----:B------:R-:W-:-:S13]  /*2700*/  ISETP.GT.AND P0, PT, R0, 0x6, PT ;  /* 0x000000060000780c */ /* 0x000fda0003f04270 */
[----:B------:R-:W-:Y:S05]  /*2710*/  @P0 BRA `(.L_x_22789) ;  /* 0x00000000002c0947 */ /* 0x000fea0003800000 */
[----:B------:R-:W-:-:S13]  /*2720*/  ISETP.NE.AND P0, PT, R0, 0x5, PT ;  /* 0x000000050000780c */ /* 0x000fda0003f05270 */
[----:B------:R-:W-:Y:S05]  /*2730*/  @!P0 BRA `(.L_x_22790) ;  /* 0x0000000000148947 */ /* 0x000fea0003800000 */
[----:B------:R-:W-:-:S13]  /*2740*/  ISETP.NE.AND P0, PT, R0, 0x6, PT ;  /* 0x000000060000780c */ /* 0x000fda0003f05270 */
[----:B------:R-:W-:Y:S05]  /*2750*/  @P0 BRA `(.L_x_22785) ;  /* 0x00000004007c0947 */ /* 0x000fea0003800000 */
[----:B------:R-:W2:Y:S02]  /*2760*/  LDG.E R4, desc[UR36][R4.64] ;  /* 0x0000002404047981 */ /* 0x000ea4000c1e1900 */
[----:B--2---:R-:W-:Y:S01]  /*2770*/  FSETP.NEU.FTZ.AND P0, PT, R4, RZ, PT ;  /* 0x000000ff0400720b */ /* 0x004fe20003f1d000 */
[----:B------:R-:W-:-:S12]  /*2780*/  BRA `(.L_x_22786) ;  /* 0x0000000400dc7947 */ /* 0x000fd80003800000 */
.L_x_22790:
[----:B------:R-:W2:Y:S02]  /*2790*/  LDG.E.U16 R0, desc[UR36][R4.64] ;  /* 0x0000002404007981 */ /* 0x000ea4000c1e1500 */
[----:B--2---:R-:W-:-:S05]  /*27a0*/  HADD2.F32 R0, -RZ, R0.H0_H0 ;  /* 0x20000000ff007230 */ /* 0x004fca0000004100 */
[----:B------:R-:W-:Y:S01]  /*27b0*/  FSETP.NEU.FTZ.AND P0, PT, R0, RZ, PT ;  /* 0x000000ff0000720b */ /* 0x000fe20003f1d000 */
[----:B------:R-:W-:-:S12]  /*27c0*/  BRA `(.L_x_22786) ;  /* 0x0000000400cc7947 */ /* 0x000fd80003800000 */
.L_x_22789:
        /* <DEDUP_REMOVED lines=9> */
[----:B------:R-:W-:Y:S01]  /*2860*/  PLOP3.LUT P0, PT, P0, P1, PT, 0xf8, 0x8f ;  /* 0x00000000008f781c */ /* 0x000fe20000703f70 */
[----:B------:R-:W-:-:S12]  /*2870*/  BRA `(.L_x_22786) ;  /* 0x0000000400a07947 */ /* 0x000fd80003800000 */
.L_x_22792:
        /* <DEDUP_REMOVED lines=8> */
.L_x_22791:
[----:B------:R-:W2:Y:S02]  /*2900*/  LDG.E.64 R4, desc[UR36][R4.64] ;  /* 0x0000002404047981 */ /* 0x000ea4000c1e1b00 */
[----:B--2---:R1:W2:Y:S02]  /*2910*/  DSETP.NEU.AND P0, PT, R4, RZ, PT ;  /* 0x000000ff0400722a */ /* 0x0042a40003f0d000 */
[----:B--2---:R-:W-:Y:S05]  /*2920*/  BRA `(.L_x_22786) ;  /* 0x0000000400747947 */ /* 0x004fea0003800000 */
.L_x_22781:
        /* <DEDUP_REMOVED lines=9> */
[----:B--2---:R-:W-:Y:S01]  /*29c0*/  ISETP.NE.AND P0, PT, R4, RZ, PT ;  /* 0x000000ff0400720c */ /* 0x004fe20003f05270 */
[----:B------:R-:W-:-:S12]  /*29d0*/  BRA `(.L_x_22786) ;  /* 0x0000000400487947 */ /* 0x000fd80003800000 */
.L_x_22795:
        /* <DEDUP_REMOVED lines=8> */
.L_x_22794:
[----:B------:R-:W-:-:S13]  /*2a60*/  ISETP.NE.AND P0, PT, R0, 0xf, PT ;  /* 0x0000000f0000780c */ /* 0x000fda0003f05270 */
[----:B------:R-:W-:Y:S05]  /*2a70*/  @!P0 BRA `(.L_x_22796) ;  /* 0x0000000000488947 */ /* 0x000fea0003800000 */
[----:B------:R-:W-:-:S13]  /*2a80*/  ISETP.NE.AND P0, PT, R0, 0x17, PT ;  /* 0x000000170000780c */ /* 0x000fda0003f05270 */
[----:B------:R-:W-:Y:S05]  /*2a90*/  @!P0 BRA `(.L_x_22797) ;  /* 0x0000000000148947 */ /* 0x000fea0003800000 */
[----:B------:R-:W-:-:S13]  /*2aa0*/  ISETP.NE.AND P0, PT, R0, 0x18, PT ;  /* 0x000000180000780c */ /* 0x000fda0003f05270 */
[----:B------:R-:W-:Y:S05]  /*2ab0*/  @P0 BRA `(.L_x_22785) ;  /* 0x0000000000a40947 */ /* 0x000fea0003800000 */
[----:B------:R-:W2:Y:S02]  /*2ac0*/  LDG.E.U8 R4, desc[UR36][R4.64] ;  /* 0x0000002404047981 */ /* 0x000ea4000c1e1100 */
[----:B--2---:R-:W-:Y:S01]  /*2ad0*/  LOP3.LUT P0, RZ, R4, 0x7f, RZ, 0xc0, !PT ;  /* 0x0000007f04ff7812 */ /* 0x004fe2000780c0ff */
[----:B------:R-:W-:-:S12]  /*2ae0*/  BRA `(.L_x_22786) ;  /* 0x0000000400047947 */ /* 0x000fd80003800000 */
.L_x_22797:
        /* <DEDUP_REMOVED lines=11> */
.L_x_22796:
[----:B------:R-:W2:Y:S02]  /*2ba0*/  LDG.E.U16 R0, desc[UR36][R4.64] ;  /* 0x0000002404007981 */ /* 0x000ea4000c1e1500 */
[----:B--2---:R-:W-:-:S05]  /*2bb0*/  IMAD.U32 R0, R0, 0x10000, RZ ;  /* 0x0001000000007824 */ /* 0x004fca00078e00ff */
[----:B------:R-:W-:Y:S01]  /*2bc0*/  FSETP.NEU.FTZ.AND P0, PT, R0, RZ, PT ;  /* 0x000000ff0000720b */ /* 0x000fe20003f1d000 */
[----:B------:R-:W-:-:S12]  /*2bd0*/  BRA `(.L_x_22786) ;  /* 0x0000000000c87947 */ /* 0x000fd80003800000 */
.L_x_22793:
        /* <DEDUP_REMOVED lines=9> */
[----:B--2---:R-:W-:Y:S01]  /*2c70*/  ISETP.NE.AND P0, PT, R4, RZ, PT ;  /* 0x000000ff0400720c */ /* 0x004fe20003f05270 */
[----:B------:R-:W-:-:S12]  /*2c80*/  BRA `(.L_x_22786) ;  /* 0x00000000009c7947 */ /* 0x000fd80003800000 */
.L_x_22800:
[----:B------:R-:W2:Y:S02]  /*2c90*/  LDG.E.U8 R4, desc[UR36][R4.64] ;  /* 0x0000002404047981 */ /* 0x000ea4000c1e1100 */
[----:B--2---:R-:W-:Y:S01]  /*2ca0*/  ISETP.NE.AND P0, PT, R4, RZ, PT ;  /* 0x000000ff0400720c */ /* 0x004fe20003f05270 */
[----:B------:R-:W-:-:S12]  /*2cb0*/  BRA `(.L_x_22786) ;  /* 0x0000000000907947 */ /* 0x000fd80003800000 */
.L_x_22799:
[----:B------:R-:W2:Y:S02]  /*2cc0*/  LDG.E.U8 R4, desc[UR36][R4.64] ;  /* 0x0000002404047981 */ /* 0x000ea4000c1e1100 */
[----:B--2---:R-:W-:Y:S01]  /*2cd0*/  ISETP.NE.AND P0, PT, R4, RZ, PT ;  /* 0x000000ff0400720c */ /* 0x004fe20003f05270 */
[----:B------:R-:W-:-:S12]  /*2ce0*/  BRA `(.L_x_22786) ;  /* 0x0000000000847947 */ /* 0x000fd80003800000 */
.L_x_22798:
[----:B------:R-:W-:-:S13]  /*2cf0*/  ISETP.NE.AND P0, PT, R0, 0x1c, PT ;  /* 0x0000001c0000780c */ /* 0x000fda0003f05270 */
[----:B------:R-:W-:Y:S05]  /*2d00*/  @!P0 BRA `(.L_x_22801) ;  /* 0x0000000000748947 */ /* 0x000fea0003800000 */
[----:B------:R-:W-:-:S13]  /*2d10*/  ISETP.NE.AND P0, PT, R0, 0x1d, PT ;  /* 0x0000001d0000780c */ /* 0x000fda0003f05270 */
[----:B------:R-:W-:Y:S05]  /*2d20*/  @!P0 BRA `(.L_x_22802) ;  /* 0x00000000005c8947 */ /* 0x000fea0003800000 */
[----:B------:R-:W-:-:S13]  /*2d30*/  ISETP.NE.AND P0, PT, R0, 0x2c, PT ;  /* 0x0000002c0000780c */ /* 0x000fda0003f05270 */
[----:B------:R-:W-:Y:S05]  /*2d40*/  @!P0 BRA `(.L_x_22803) ;  /* 0x0000000000488947 */ /* 0x000fea0003800000 */
.L_x_22785:
        /* <DEDUP_REMOVED lines=16> */
.L_x_22804:
[----:B------:R-:W-:Y:S01]  /*2e50*/  PLOP3.LUT P0, PT, PT, PT, PT, 0x8, 0x80 ;  /* 0x000000000080781c */ /* 0x000fe20003f0e170 */
[----:B------:R-:W-:-:S12]  /*2e60*/  BRA `(.L_x_22786) ;  /* 0x0000000000247947 */ /* 0x000fd80003800000 */
.L_x_22803:
[----:B------:R-:W2:Y:S02]  /*2e70*/  LDG.E.U8 R4, desc[UR36][R4.64] ;  /* 0x0000002404047981 */ /* 0x000ea4000c1e1100 */
[----:B--2---:R-:W-:Y:S01]  /*2e80*/  ISETP.NE.AND P0, PT, R4, RZ, PT ;  /* 0x000000ff0400720c */ /* 0x004fe20003f05270 */
[----:B------:R-:W-:-:S12]  /*2e90*/  BRA `(.L_x_22786) ;  /* 0x0000000000187947 */ /* 0x000fd80003800000 */
.L_x_22802:
[----:B------:R-:W2:Y:S02]  /*2ea0*/  LDG.E.64 R4, desc[UR36][R4.64] ;  /* 0x0000002404047981 */ /* 0x000ea4000c1e1b00 */
[----:B--2---:R-:W-:-:S04]  /*2eb0*/  ISETP.NE.U32.AND P0, PT, R4, RZ, PT ;  /* 0x000000ff0400720c */ /* 0x004fc80003f05070 */
[----:B------:R-:W-:Y:S01]  /*2ec0*/  ISETP.NE.AND.EX P0, PT, R5, RZ, PT, P0 ;  /* 0x000000ff0500720c */ /* 0x000fe20003f05300 */
[----:B------:R-:W-:-:S12]  /*2ed0*/  BRA `(.L_x_22786) ;  /* 0x0000000000087947 */ /* 0x000fd80003800000 */
.L_x_22801:
[----:B------:R-:W2:Y:S02]  /*2ee0*/  LDG.E R4, desc[UR36][R4.64] ;  /* 0x0000002404047981 */ /* 0x000ea4000c1e1900 */
[----:B--2---:R-:W-:-:S13]  /*2ef0*/  ISETP.NE.AND P0, PT, R4, RZ, PT ;  /* 0x000000ff0400720c */ /* 0x004fda0003f05270 */
.L_x_22786:
[----:B------:R-:W-:Y:S05]  /*2f00*/  BSYNC.RECONVERGENT B6 ;  /* 0x0000000000067941 */ /* 0x000fea0003800200 */
.L_x_22780:
[----:B------:R-:W2:Y:S01]  /*2f10*/  LDCU.64 UR4, c[0x0][0x648] ;  /* 0x0000c900ff0477ac */ /* 0x000ea20008000a00 */
[----:B------:R-:W-:Y:S01]  /*2f20*/  ISETP.NE.AND P1, PT, R25, RZ, PT ;  /* 0x000000ff1900720c */ /* 0x000fe20003f25270 */
[----:B------:R-:W-:Y:S01]  /*2f30*/  BSSY.RECONVERGENT B6, `(.L_x_22805) ;  /* 0x00000d5000067945 */ /* 0x000fe20003800200 */
[----:B------:R-:W-:Y:S02]  /*2f40*/  LOP3.LUT R0, R2, 0xff, RZ, 0xc0, !PT ;  /* 0x000000ff02007812 */ /* 0x000fe400078ec0ff */
[----:B------:R-:W-:-:S04]  /*2f50*/  ISETP.NE.AND P1, PT, RZ, UR41, P1 ;  /* 0x00000029ff007c0c */ /* 0x000fc80008f25270 */
[----:B------:R-:W-:Y:S02]  /*2f60*/  PLOP3.LUT P0, PT, P1, P0, PT, 0x80, 0x8 ;  /* 0x000000000008781c */ /* 0x000fe40000f01070 */
[----:B------:R-:W-:Y:S02]  /*2f70*/  ISETP.GT.AND P1, PT, R0, 0x9, PT ;  /* 0x000000090000780c */ /* 0x000fe40003f24270 */
[----:B01----:R-:W-:Y:S02]  /*2f80*/  SEL R4, RZ, 0x1, !P0 ;  /* 0x00000001ff047807 */ /* 0x003fe40004000000 */
[----:B--2---:R-:W-:-:S05]  /*2f90*/  IADD3 R8, P2, PT, R23, UR4, RZ ;  /* 0x0000000417087c10 */ /* 0x004fca000ff5e0ff */
        /* <DEDUP_REMOVED lines=12> */
.L_x_22809:
[----:B------:R0:W-:Y:S01]  /*3060*/  STG.E.U8 desc[UR36][R8.64], R4 ;  /* 0x0000000408007986 */ /* 0x0001e2000c101124 */
[----:B------:R-:W-:Y:S05]  /*3070*/  BRA `(.L_x_22811) ;  /* 0x0000000c00007947 */ /* 0x000fea0003800000 */
.L_x_22808:
        /* <DEDUP_REMOVED lines=9> */
.L_x_22813:
[----:B------:R0:W-:Y:S01]  /*3110*/  STG.E desc[UR36][R8.64], R4 ;  /* 0x0000000408007986 */ /* 0x0001e2000c101924 */
[----:B------:R-:W-:Y:S05]  /*3120*/  BRA `(.L_x_22811) ;  /* 0x0000000800d47947 */ /* 0x000fea0003800000 */
.L_x_22812:
[----:B------:R0:W-:Y:S01]  /*3130*/  STG.E.U16 desc[UR36][R8.64], R4 ;  /* 0x0000000408007986 */ /* 0x0001e2000c101524 */
[----:B------:R-:W-:Y:S05]  /*3140*/  BRA `(.L_x_22811) ;  /* 0x0000000800cc7947 */ /* 0x000fea0003800000 */
.L_x_22807:
[----:B------:R-:W-:-:S13]  /*3150*/  ISETP.GT.AND P0, PT, R0, 0x6, PT ;  /* 0x000000060000780c */ /* 0x000fda0003f04270 */
[----:B------:R-:W-:Y:S05]  /*3160*/  @P0 BRA `(.L_x_22814) ;  /* 0x00000000002c0947 */ /* 0x000fea0003800000 */
[----:B------:R-:W-:-:S13]  /*3170*/  ISETP.NE.AND P0, PT, R0, 0x5, PT ;  /* 0x000000050000780c */ /* 0x000fda0003f05270 */
[----:B------:R-:W-:Y:S05]  /*3180*/  @!P0 BRA `(.L_x_22815) ;  /* 0x0000000000148947 */ /* 0x000fea0003800000 */
[----:B------:R-:W-:-:S13]  /*3190*/  ISETP.NE.AND P0, PT, R0, 0x6, PT ;  /* 0x000000060000780c */ /* 0x000fda0003f05270 */
[----:B------:R-:W-:Y:S05]  /*31a0*/  @P0 BRA `(.L_x_22810) ;  /* 0x0000000800240947 */ /* 0x000fea0003800000 */
[----:B------:R-:W-:-:S05]  /*31b0*/  I2FP.F32.U32 R3, R4 ;  /* 0x0000000400037245 */ /* 0x000fca0000201000 */
[----:B------:R1:W-:Y:S01]  /*31c0*/  STG.E desc[UR36][R8.64], R3 ;  /* 0x0000000308007986 */ /* 0x0003e2000c101924 */
[----:B------:R-:W-:Y:S05]  /*31d0*/  BRA `(.L_x_22811) ;  /* 0x0000000800a87947 */ /* 0x000fea0003800000 */
.L_x_22815:
[----:B------:R-:W-:-:S04]  /*31e0*/  I2FP.F32.U32 R0, R4 ;  /* 0x0000000400007245 */ /* 0x000fc80000201000 */
[----:B------:R-:W-:-:S05]  /*31f0*/  F2FP.F16.F32.PACK_AB R0, RZ, R0 ;  /* 0x00000000ff00723e */ /* 0x000fca00000000ff */
[----:B------:R0:W-:Y:S01]  /*3200*/  STG.E.U16 desc[UR36][R8.64], R0 ;  /* 0x0000000008007986 */ /* 0x0001e2000c101524 */
[----:B------:R-:W-:Y:S05]  /*3210*/  BRA `(.L_x_22811) ;  /* 0x0000000800987947 */ /* 0x000fea0003800000 */
.L_x_22814:
[----:B------:R-:W-:-:S13]  /*3220*/  ISETP.NE.AND P0, PT, R0, 0x7, PT ;  /* 0x000000070000780c */ /* 0x000fda0003f05270 */
[----:B------:R-:W-:Y:S05]  /*3230*/  @!P0 BRA `(.L_x_22816) ;  /* 0x0000000000348947 */ /* 0x000fea0003800000 */
[----:B------:R-:W-:-:S13]  /*3240*/  ISETP.NE.AND P0, PT, R0, 0x8, PT ;  /* 0x000000080000780c */ /* 0x000fda0003f05270 */
[----:B------:R-:W-:Y:S05]  /*3250*/  @!P0 BRA `(.L_x_22817) ;  /* 0x0000000000188947 */ /* 0x000fea0003800000 */
[----:B------:R-:W-:-:S13]  /*3260*/  ISETP.NE.AND P0, PT, R0, 0x9, PT ;  /* 0x000000090000780c */ /* 0x000fda0003f05270 */
[----:B------:R-:W-:Y:S05]  /*3270*/  @P0 BRA `(.L_x_22810) ;  /* 0x0000000400f00947 */ /* 0x000fea0003800000 */
[----:B------:R-:W-:Y:S01]  /*3280*/  I2FP.F32.U32 R4, R4 ;  /* 0x0000000400047245 */ /* 0x000fe20000201000 */
[----:B------:R-:W-:-:S05]  /*3290*/  IMAD.MOV.U32 R5, RZ, RZ, RZ ;  /* 0x000000ffff057224 */ /* 0x000fca00078e00ff */
[----:B------:R3:W-:Y:S01]  /*32a0*/  STG.E.64 desc[UR36][R8.64], R4 ;  /* 0x0000000408007986 */ /* 0x0007e2000c101b24 */
[----:B------:R-:W-:Y:S05]  /*32b0*/  BRA `(.L_x_22811) ;  /* 0x0000000800707947 */ /* 0x000fea0003800000 */
.L_x_22817:
[----:B------:R-:W-:-:S04]  /*32c0*/  I2FP.F32.U32 R4, R4 ;  /* 0x0000000400047245 */ /* 0x000fc80000201000 */
[----:B------:R-:W-:-:S04]  /*32d0*/  F2FP.F16.F32.PACK_AB R3, RZ, R4 ;  /* 0x00000004ff03723e */ /* 0x000fc800000000ff */
[----:B------:R-:W-:-:S05]  /*32e0*/  PRMT R3, R3, 0x5410, RZ ;  /* 0x0000541003037816 */ /* 0x000fca00000000ff */
[----:B------:R2:W-:Y:S01]  /*32f0*/  STG.E desc[UR36][R8.64], R3 ;  /* 0x0000000308007986 */ /* 0x0005e2000c101924 */
[----:B------:R-:W-:Y:S05]  /*3300*/  BRA `(.L_x_22811) ;  /* 0x00000008005c7947 */ /* 0x000fea0003800000 */
.L_x_22816:
[----:B------:R-:W0:Y:S02]  /*3310*/  I2F.F64.U32 R4, R4 ;  /* 0x0000000400047312 */ /* 0x000e240000201800 */
[----:B0-----:R4:W-:Y:S01]  /*3320*/  STG.E.64 desc[UR36][R8.64], R4 ;  /* 0x0000000408007986 */ /* 0x0019e2000c101b24 */
[----:B------:R-:W-:Y:S05]  /*3330*/  BRA `(.L_x_22811) ;  /* 0x0000000800507947 */ /* 0x000fea0003800000 */
.L_x_22806:
        /* <DEDUP_REMOVED lines=8> */
[----:B------:R0:W-:Y:S01]  /*33c0*/  STG.E.U8 desc[UR36][R8.64], R4 ;  /* 0x0000000408007986 */ /* 0x0001e2000c101124 */
[----:B------:R-:W-:Y:S05]  /*33d0*/  BRA `(.L_x_22811) ;  /* 0x0000000800287947 */ /* 0x000fea0003800000 */
.L_x_22820:
[----:B------:R-:W-:Y:S01]  /*33e0*/  CS2R R6, SRZ ;  /* 0x0000000000067805 */ /* 0x000fe2000001ff00 */
[----:B------:R-:W0:Y:S04]  /*33f0*/  I2F.F64.U32 R4, R4 ;  /* 0x0000000400047312 */ /* 0x000e280000201800 */
[----:B0-----:R0:W-:Y:S01]  /*3400*/  STG.E.128 desc[UR36][R8.64], R4 ;  /* 0x0000000408007986 */ /* 0x0011e2000c101d24 */
[----:B------:R-:W-:Y:S05]  /*3410*/  BRA `(.L_x_22811) ;  /* 0x0000000800187947 */ /* 0x000fea0003800000 */
.L_x_22819:
[----:B------:R-:W-:-:S13]  /*3420*/  ISETP.NE.AND P0, PT, R0, 0xf, PT ;  /* 0x0000000f0000780c */ /* 0x000fda0003f05270 */
[----:B------:R-:W-:Y:S05]  /*3430*/  @!P0 BRA `(.L_x_22821) ;  /* 0x0000000000888947 */ /* 0x000fea0003800000 */
[----:B------:R-:W-:-:S13]  /*3440*/  ISETP.NE.AND P0, PT, R0, 0x17, PT ;  /* 0x000000170000780c */ /* 0x000fda0003f05270 */
[----:B------:R-:W-:Y:S05]  /*3450*/  @!P0 BRA `(.L_x_22822) ;  /* 0x0000000000408947 */ /* 0x000fea0003800000 */
[----:B------:R-:W-:-:S13]  /*3460*/  ISETP.NE.AND P0, PT, R0, 0x18, PT ;  /* 0x000000180000780c */ /* 0x000fda0003f05270 */
[----:B------:R-:W-:Y:S05]  /*3470*/  @P0 BRA `(.L_x_22810) ;  /* 0x0000000400700947 */ /* 0x000fea0003800000 */
        /* <DEDUP_REMOVED lines=11> */
.L_x_22824:
[----:B------:R-:W-:Y:S05]  /*3530*/  BSYNC.RECONVERGENT B0 ;  /* 0x0000000000007941 */ /* 0x000fea0003800200 */
.L_x_22823:
[----:B------:R0:W-:Y:S01]  /*3540*/  STG.E.U8 desc[UR36][R8.64], R3 ;  /* 0x0000000308007986 */ /* 0x0001e2000c101124 */
[----:B------:R-:W-:Y:S05]  /*3550*/  BRA `(.L_x_22811) ;  /* 0x0000000400c87947 */ /* 0x000fea0003800000 */
.L_x_22822:
        /* <DEDUP_REMOVED lines=16> */
.L_x_22821:
[----:B------:R-:W-:-:S04]  /*3660*/  I2FP.F32.U32 R0, R4 ;  /* 0x0000000400007245 */ /* 0x000fc80000201000 */
[----:B------:R-:W-:-:S05]  /*3670*/  F2FP.BF16.F32.PACK_AB R0, RZ, R0 ;  /* 0x00000000ff00723e */ /* 0x000fca00000010ff */
[----:B------:R0:W-:Y:S01]  /*3680*/  STG.E.U16 desc[UR36][R8.64], R0 ;  /* 0x0000000008007986 */ /* 0x0001e2000c101524 */
[----:B------:R-:W-:Y:S05]  /*3690*/  BRA `(.L_x_22811) ;  /* 0x0000000400787947 */ /* 0x000fea0003800000 */
.L_x_22818:
        /* <DEDUP_REMOVED lines=10> */
.L_x_22827:
[----:B------:R-:W-:Y:S01]  /*3740*/  I2FP.F32.U32 R3, R4 ;  /* 0x0000000400037245 */ /* 0x000fe20000201000 */
        /* <DEDUP_REMOVED lines=11> */
.L_x_22830:
[----:B------:R-:W-:-:S04]  /*3800*/  SHF.R.U32.HI R0, RZ, 0x14, R3 ;  /* 0x00000014ff007819 */ /* 0x000fc80000011603 */
[----:B------:R-:W-:-:S04]  /*3810*/  LOP3.LUT R0, R0, 0x1, RZ, 0xc0, !PT ;  /* 0x0000000100007812 */ /* 0x000fc800078ec0ff */
[----:B------:R-:W-:-:S04]  /*3820*/  IADD3 R0, PT, PT, R3, 0x487ffff, R0 ;  /* 0x0487ffff03007810 */ /* 0x000fc80007ffe000 */
[----:B------:R-:W-:-:S04]  /*3830*/  SHF.R.U32.HI R0, RZ, 0x14, R0 ;  /* 0x00000014ff007819 */ /* 0x000fc80000011600 */
[----:B------:R-:W-:-:S07]  /*3840*/  LOP3.LUT R0, R0, 0xff, RZ, 0xc0, !PT ;  /* 0x000000ff00007812 */ /* 0x000fce00078ec0ff */
.L_x_22831:
[----:B------:R-:W-:-:S07]  /*3850*/  PRMT R4, R0, 0x7610, R4 ;  /* 0x0000761000047816 */ /* 0x000fce0000000004 */
.L_x_22829:
[----:B------:R-:W-:Y:S05]  /*3860*/  BSYNC.RECONVERGENT B0 ;  /* 0x0000000000007941 */ /* 0x000fea0003800200 */
.L_x_22828:
[----:B------:R0:W-:Y:S01]  /*3870*/  STG.E.U8 desc[UR36][R8.64], R4 ;  /* 0x0000000408007986 */ /* 0x0001e2000c101124 */
[----:B------:R-:W-:Y:S05]  /*3880*/  BRA `(.L_x_22811) ;  /* 0x0000000000fc7947 */ /* 0x000fea0003800000 */
.L_x_22826:
        /* <DEDUP_REMOVED lines=12> */
.L_x_22834:
[----:B------:R-:W-:-:S04]  /*3950*/  SHF.R.U32.HI R0, RZ, 0x15, R3 ;  /* 0x00000015ff007819 */ /* 0x000fc80000011603 */
[----:B------:R-:W-:-:S04]  /*3960*/  LOP3.LUT R0, R0, 0x1, RZ, 0xc0, !PT ;  /* 0x0000000100007812 */ /* 0x000fc800078ec0ff */
[----:B------:R-:W-:-:S04]  /*3970*/  IADD3 R0, PT, PT, R3, 0x88fffff, R0 ;  /* 0x088fffff03007810 */ /* 0x000fc80007ffe000 */
[----:B------:R-:W-:-:S04]  /*3980*/  SHF.R.U32.HI R0, RZ, 0x15, R0 ;  /* 0x00000015ff007819 */ /* 0x000fc80000011600 */
[----:B------:R-:W-:-:S07]  /*3990*/  LOP3.LUT R0, R0, 0xff, RZ, 0xc0, !PT ;  /* 0x000000ff00007812 */ /* 0x000fce00078ec0ff */
.L_x_22835:
[----:B------:R-:W-:-:S07]  /*39a0*/  PRMT R4, R0, 0x7610, R4 ;  /* 0x0000761000047816 */ /* 0x000fce0000000004 */
.L_x_22833:
[----:B------:R-:W-:Y:S05]  /*39b0*/  BSYNC.RECONVERGENT B0 ;  /* 0x0000000000007941 */ /* 0x000fea0003800200 */
.L_x_22832:
[----:B------:R0:W-:Y:S01]  /*39c0*/  STG.E.U8 desc[UR36][R8.64], R4 ;  /* 0x0000000408007986 */ /* 0x0001e2000c101124 */
[----:B------:R-:W-:Y:S05]  /*39d0*/  BRA `(.L_x_22811) ;  /* 0x0000000000a87947 */ /* 0x000fea0003800000 */
.L_x_22825:
[----:B------:R-:W-:-:S13]  /*39e0*/  ISETP.NE.AND P0, PT, R0, 0x1c, PT ;  /* 0x0000001c0000780c */ /* 0x000fda0003f05270 */
[----:B------:R-:W-:Y:S05]  /*39f0*/  @!P0 BRA `(.L_x_22836) ;  /* 0x00000000009c8947 */ /* 0x000fea0003800000 */
[----:B------:R-:W-:-:S13]  /*3a00*/  ISETP.NE.AND P0, PT, R0, 0x1d, PT ;  /* 0x0000001d0000780c */ /* 0x000fda0003f05270 */
[----:B------:R-:W-:Y:S05]  /*3a10*/  @!P0 BRA `(.L_x_22837) ;  /* 0x0000000000888947 */ /* 0x000fea0003800000 */
[----:B------:R-:W-:-:S13]  /*3a20*/  ISETP.NE.AND P0, PT, R0, 0x2c, PT ;  /* 0x0000002c0000780c */ /* 0x000fda0003f05270 */
[----:B------:R-:W-:Y:S05]  /*3a30*/  @!P0 BRA `(.L_x_22838) ;  /* 0x0000000000448947 */ /* 0x000fea0003800000 */
.L_x_22810:
        /* <DEDUP_REMOVED lines=16> */
.L_x_22839:
[----:B------:R-:W-:Y:S05]  /*3b40*/  BRA `(.L_x_22811) ;  /* 0x00000000004c7947 */ /* 0x000fea0003800000 */
.L_x_22838:
        /* <DEDUP_REMOVED lines=15> */
.L_x_22837:
[----:B------:R-:W-:-:S05]  /*3c40*/  IMAD.MOV.U32 R5, RZ, RZ, RZ ;  /* 0x000000ffff057224 */ /* 0x000fca00078e00ff */
[----:B------:R0:W-:Y:S01]  /*3c50*/  STG.E.64 desc[UR36][R8.64], R4 ;  /* 0x0000000408007986 */ /* 0x0001e2000c101b24 */
[----:B------:R-:W-:Y:S05]  /*3c60*/  BRA `(.L_x_22811) ;  /* 0x0000000000047947 */ /* 0x000fea0003800000 */
.L_x_22836:
[----:B------:R0:W-:Y:S02]  /*3c70*/  STG.E desc[UR36][R8.64], R4 ;  /* 0x0000000408007986 */ /* 0x0001e4000c101924 */
.L_x_22811:
[----:B------:R-:W-:Y:S05]  /*3c80*/  BSYNC.RECONVERGENT B6 ;  /* 0x0000000000067941 */ /* 0x000fea0003800200 */
.L_x_22805:
[----:B------:R-:W-:-:S07]  /*3c90*/  VIADD R17, R17, 0x80 ;  /* 0x0000008011117836 */ /* 0x000fce0000000000 */
.L_x_22752:
[----:B------:R-:W-:Y:S05]  /*3ca0*/  BSYNC.RECONVERGENT B7 ;  /* 0x0000000000077941 */ /* 0x000fea0003800200 */
.L_x_22751:
        /* <DEDUP_REMOVED lines=10> */
[----:B0--34-:R-:W-:Y:S02]  /*3d50*/  IMAD.MOV.U32 R4, RZ, RZ, RZ ;  /* 0x000000ffff047224 */ /* 0x019fe400078e00ff */
[----:B------:R-:W-:Y:S01]  /*3d60*/  IMAD.MOV.U32 R5, RZ, RZ, R17 ;  /* 0x000000ffff057224 */ /* 0x000fe200078e0011 */
[----:B------:R-:W0:Y:S01]  /*3d70*/  LDCU UR6, c[0x0][0x38c] ;  /* 0x00007180ff0677ac */ /* 0x000e220008000800 */
[----:B------:R-:W3:Y:S01]  /*3d80*/  LDCU.64 UR8, c[0x0][0x4c0] ;  /* 0x00009800ff0877ac */ /* 0x000ee20008000a00 */
[----:B------:R-:W-:Y:S01]  /*3d90*/  UISETP.NE.AND UP0, UPT, UR40, URZ, UPT ;  /* 0x000000ff2800728c */ /* 0x000fe2000bf05270 */
[----:B-----5:R-:W-:Y:S01]  /*3da0*/  IMAD.HI.U32 R6, R17, UR4, R4 ;  /* 0x0000000411067c27 */ /* 0x020fe2000f8e0004 */
[----:B------:R-:W4:Y:S04]  /*3db0*/  LDCU UR4, c[0x0][0x4b8] ;  /* 0x00009700ff0477ac */ /* 0x000f280008000800 */
[----:B------:R-:W-:-:S05]  /*3dc0*/  SHF.R.U32.HI R7, RZ, UR5, R6 ;  /* 0x00000005ff077c19 */ /* 0x000fca0008011606 */
[----:B------:R-:W-:-:S04]  /*3dd0*/  IMAD.MOV R0, RZ, RZ, -R7 ;  /* 0x000000ffff007224 */ /* 0x000fc800078e0a07 */
[----:B0-----:R-:W-:-:S04]  /*3de0*/  IMAD R23, R0, UR6, R17 ;  /* 0x0000000600177c24 */ /* 0x001fc8000f8e0211 */
[C---:B---3--:R-:W-:Y:S02]  /*3df0*/  IMAD R25, R23.reuse, UR8, RZ ;  /* 0x0000000817197c24 */ /* 0x048fe4000f8e02ff */
[C---:B------:R-:W-:Y:S02]  /*3e00*/  IMAD R24, R23.reuse, UR9, RZ ;  /* 0x0000000917187c24 */ /* 0x040fe4000f8e02ff */
[----:B----4-:R-:W-:Y:S01]  /*3e10*/  IMAD R23, R23, UR4, RZ ;  /* 0x0000000417177c24 */ /* 0x010fe2000f8e02ff */
[----:B------:R-:W-:Y:S06]  /*3e20*/  BRA.U !UP0, `(.L_x_22842) ;  /* 0x0000001508387547 */ /* 0x000fec000b800000 */
[----:B------:R-:W0:Y:S01]  /*3e30*/  LDCU.64 UR6, c[0x0][0x398] ;  /* 0x00007300ff0677ac */ /* 0x000e220008000a00 */
[----:B------:R-:W-:Y:S01]  /*3e40*/  IMAD.MOV.U32 R6, RZ, RZ, RZ ;  /* 0x000000ffff067224 */ /* 0x000fe200078e00ff */
[----:B------:R-:W3:Y:S01]  /*3e50*/  LDCU UR4, c[0x0][0x3a0] ;  /* 0x00007400ff0477ac */ /* 0x000ee20008000800 */
[----:B------:R-:W4:Y:S01]  /*3e60*/  LDCU UR5, c[0x0][0x4c8] ;  /* 0x00009900ff0577ac */ /* 0x000f220008000800 */
[----:B------:R-:W5:Y:S01]  /*3e70*/  LDCU.64 UR8, c[0x0][0x4d0] ;  /* 0x00009a00ff0877ac */ /* 0x000f620008000a00 */
[----:B------:R-:W-:Y:S01]  /*3e80*/  UISETP.NE.AND UP0, UPT, UR38, 0x2, UPT ;  /* 0x000000022600788c */ /* 0x000fe2000bf05270 */
[----:B0-----:R-:W-:-:S05]  /*3e90*/  IMAD.HI.U32 R4, R7, UR7, R6 ;  /* 0x0000000707047c27 */ /* 0x001fca000f8e0006 */
[----:B---3--:R-:W-:-:S05]  /*3ea0*/  SHF.R.U32.HI R5, RZ, UR4, R4 ;  /* 0x00000004ff057c19 */ /* 0x008fca0008011604 */
[----:B------:R-:W-:-:S04]  /*3eb0*/  IMAD.MOV R6, RZ, RZ, -R5 ;  /* 0x000000ffff067224 */ /* 0x000fc800078e0a05 */
[----:B------:R-:W-:-:S04]  /*3ec0*/  IMAD R6, R6, UR6, R7 ;  /* 0x0000000606067c24 */ /* 0x000fc8000f8e0207 */
[C---:B----4-:R-:W-:Y:S02]  /*3ed0*/  IMAD R23, R6.reuse, UR5, R23 ;  /* 0x0000000506177c24 */ /* 0x050fe4000f8e0217 */
[C---:B-----5:R-:W-:Y:S02]  /*3ee0*/  IMAD R25, R6.reuse, UR8, R25 ;  /* 0x0000000806197c24 */ /* 0x060fe4000f8e0219 */
[----:B------:R-:W-:Y:S01]  /*3ef0*/  IMAD R24, R6, UR9, R24 ;  /* 0x0000000906187c24 */ /* 0x000fe2000f8e0218 */
        /* <DEDUP_REMOVED lines=8> */
[----:B------:R-:W-:-:S05]  /*3f80*/  SHF.R.U32.HI R7, RZ, UR5, R6 ;  /* 0x00000005ff077c19 */ /* 0x000fca0008011606 */
[----:B------:R-:W-:-:S04]  /*3f90*/  IMAD.MOV R4, RZ, RZ, -R7 ;  /* 0x000000ffff047224 */ /* 0x000fc800078e0a07 */
[----:B---3--:R-:W-:-:S04]  /*3fa0*/  IMAD R4, R4, UR6, R5 ;  /* 0x0000000604047c24 */ /* 0x008fc8000f8e0205 */
        /* <DEDUP_REMOVED lines=303> */
[----:B0-----:R-:W-:-:S05]  /*52a0*/  IMAD.HI.U32 R0, R5, UR4, R4 ;  /* 0x0000000405007c27 */ /* 0x001fca000f8e0004 */
[----:B------:R-:W-:-:S05]  /*52b0*/  SHF.R.U32.HI R0, RZ, UR5, R0 ;  /* 0x00000005ff007c19 */ /* 0x000fca0008011600 */
[----:B------:R-:W-:-:S04]  /*52c0*/  IMAD.MOV R4, RZ, RZ, -R0 ;  /* 0x000000ffff047224 */ /* 0x000fc800078e0a00 */
[----:B---3--:R-:W-:-:S04]  /*52d0*/  IMAD R4, R4, UR6, R5 ;  /* 0x0000000604047c24 */ /* 0x008fc8000f8e0205 */
[C---:B----4-:R-:W-:Y:S02]  /*52e0*/  IMAD R23, R4.reuse, UR7, R23 ;  /* 0x0000000704177c24 */ /* 0x050fe4000f8e0217 */
[C---:B-----5:R-:W-:Y:S02]  /*52f0*/  IMAD R25, R4.reuse, UR8, R25 ;  /* 0x0000000804197c24 */ /* 0x060fe4000f8e0219 */
[----:B------:R-:W-:-:S07]  /*5300*/  IMAD R24, R4, UR9, R24 ;  /* 0x0000000904187c24 */ /* 0x000fce000f8e0218 */
.L_x_22842:
[----:B012---:R-:W-:Y:S01]  /*5310*/  IMAD.MOV.U32 R3, RZ, RZ, 0x1 ;  /* 0x00000001ff037424 */ /* 0x007fe200078e00ff */
[C---:B------:R-:W-:Y:S02]  /*5320*/  LOP3.LUT R0, R16.reuse, 0xff, RZ, 0xc0, !PT ;  /* 0x000000ff10007812 */ /* 0x040fe400078ec0ff */
[----:B------:R-:W-:Y:S02]  /*5330*/  ISETP.LE.U32.AND P1, PT, R16, 0x2c, PT ;  /* 0x0000002c1000780c */ /* 0x000fe40003f23070 */
[CC--:B---34-:R-:W-:Y:S02]  /*5340*/  SHF.L.U32 R4, R3.reuse, R0.reuse, RZ ;  /* 0x0000000003047219 */ /* 0x0d8fe400000006ff */
        /* <DEDUP_REMOVED lines=20> */
.L_x_22843:
        /* <DEDUP_REMOVED lines=19> */
.L_x_22848:
[----:B------:R-:W2:Y:S02]  /*55c0*/  LDG.E.U8 R4, desc[UR36][R4.64] ;  /* 0x0000002404047981 */ /* 0x000ea4000c1e1100 */
[----:B--2---:R-:W-:-:S04]  /*55d0*/  ISETP.NE.AND P0, PT, R4, RZ, PT ;  /* 0x000000ff0400720c */ /* 0x004fc80003f05270 */
[----:B------:R-:W-:Y:S01]  /*55e0*/  P2R R25, PR, RZ, 0x1 ;  /* 0x00000001ff197803 */ /* 0x000fe20000000000 */
[----:B------:R-:W-:Y:S08]  /*55f0*/  BRA `(.L_x_22850) ;  /* 0x0000000800947947 */ /* 0x000ff00003800000 */
.L_x_22847:
        /* <DEDUP_REMOVED lines=11> */
.L_x_22852:
[----:B------:R-:W2:Y:S02]  /*56b0*/  LDG.E R4, desc[UR36][R4.64] ;  /* 0x0000002404047981 */ /* 0x000ea4000c1e1900 */
[----:B--2---:R-:W-:-:S04]  /*56c0*/  ISETP.NE.AND P0, PT, R4, RZ, PT ;  /* 0x000000ff0400720c */ /* 0x004fc80003f05270 */
[----:B------:R-:W-:Y:S01]  /*56d0*/  P2R R25, PR, RZ, 0x1 ;  /* 0x00000001ff197803 */ /* 0x000fe20000000000 */
[----:B------:R-:W-:Y:S08]  /*56e0*/  BRA `(.L_x_22850) ;  /* 0x0000000800587947 */ /* 0x000ff00003800000 */
.L_x_22851:
[----:B------:R-:W2:Y:S02]  /*56f0*/  LDG.E.U16 R4, desc[UR36][R4.64] ;  /* 0x0000002404047981 */ /* 0x000ea4000c1e1500 */
[----:B--2---:R-:W-:-:S04]  /*5700*/  ISETP.NE.AND P0, PT, R4, RZ, PT ;  /* 0x000000ff0400720c */ /* 0x004fc80003f05270 */
[----:B------:R-:W-:Y:S01]  /*5710*/  P2R R25, PR, RZ, 0x1 ;  /* 0x00000001ff197803 */ /* 0x000fe20000000000 */
[----:B------:R-:W-:Y:S08]  /*5720*/  BRA `(.L_x_22850) ;  /* 0x0000000800487947 */ /* 0x000ff00003800000 */
.L_x_22846:
        /* <DEDUP_REMOVED lines=10> */
.L_x_22854:
[----:B------:R-:W2:Y:S02]  /*57d0*/  LDG.E.U16 R0, desc[UR36][R4.64] ;  /* 0x0000002404007981 */ /* 0x000ea4000c1e1500 */
[----:B--2---:R-:W-:-:S05]  /*57e0*/  HADD2.F32 R0, -RZ, R0.H0_H0 ;  /* 0x20000000ff007230 */ /* 0x004fca0000004100 */
[----:B------:R-:W-:-:S04]  /*57f0*/  FSETP.NEU.FTZ.AND P0, PT, R0, RZ, PT ;  /* 0x000000ff0000720b */ /* 0x000fc80003f1d000 */
[----:B------:R-:W-:Y:S01]  /*5800*/  P2R R25, PR, RZ, 0x1 ;  /* 0x00000001ff197803 */ /* 0x000fe20000000000 */
[----:B------:R-:W-:Y:S08]  /*5810*/  BRA `(.L_x_22850) ;  /* 0x00000008000c7947 */ /* 0x000ff00003800000 */
.L_x_22853:
        /* <DEDUP_REMOVED lines=12> */
.L_x_22856:
        /* <DEDUP_REMOVED lines=10> */
.L_x_22855:
[----:B------:R-:W2:Y:S02]  /*5980*/  LDG.E.64 R4, desc[UR36][R4.64] ;  /* 0x0000002404047981 */ /* 0x000ea4000c1e1b00 */
[----:B--2---:R-:W0:Y:S02]  /*5990*/  DSETP.NEU.AND P0, PT, R4, RZ, PT ;  /* 0x000000ff0400722a */ /* 0x004e240003f0d000 */
[----:B0-----:R-:W-:Y:S01]  /*59a0*/  P2R R25, PR, RZ, 0x1 ;  /* 0x00000001ff197803 */ /* 0x001fe20000000000 */
[----:B------:R-:W-:Y:S06]  /*59b0*/  BRA `(.L_x_22850) ;  /* 0x0000000400a47947 */ /* 0x000fec0003800000 */
.L_x_22845:
        /* <DEDUP_REMOVED lines=12> */
.L_x_22859:
        /* <DEDUP_REMOVED lines=9> */
.L_x_22858:
        /* <DEDUP_REMOVED lines=10> */
.L_x_22861:
        /* <DEDUP_REMOVED lines=12> */
.L_x_22860:
[----:B------:R-:W2:Y:S02]  /*5c70*/  LDG.E.U16 R0, desc[UR36][R4.64] ;  /* 0x0000002404007981 */ /* 0x000ea4000c1e1500 */
[----:B--2---:R-:W-:-:S05]  /*5c80*/  IMAD.U32 R0, R0, 0x10000, RZ ;  /* 0x0001000000007824 */ /* 0x004fca00078e00ff */
[----:B------:R-:W-:-:S04]  /*5c90*/  FSETP.NEU.FTZ.AND P0, PT, R0, RZ, PT ;  /* 0x000000ff0000720b */ /* 0x000fc80003f1d000 */
[----:B------:R-:W-:Y:S01]  /*5ca0*/  P2R R25, PR, RZ, 0x1 ;  /* 0x00000001ff197803 */ /* 0x000fe20000000000 */
[----:B------:R-:W-:Y:S08]  /*5cb0*/  BRA `(.L_x_22850) ;  /* 0x0000000000e47947 */ /* 0x000ff00003800000 */
.L_x_22857:
        /* <DEDUP_REMOVED lines=12> */
.L_x_22864:
[----:B------:R-:W2:Y:S02]  /*5d80*/  LDG.E.U8 R4, desc[UR36][R4.64] ;  /* 0x0000002404047981 */ /* 0x000ea4000c1e1100 */
[----:B--2---:R-:W-:-:S04]  /*5d90*/  ISETP.NE.AND P0, PT, R4, RZ, PT ;  /* 0x000000ff0400720c */ /* 0x004fc80003f05270 */
[----:B------:R-:W-:Y:S01]  /*5da0*/  P2R R25, PR, RZ, 0x1 ;  /* 0x00000001ff197803 */ /* 0x000fe20000000000 */
[----:B------:R-:W-:Y:S08]  /*5db0*/  BRA `(.L_x_22850) ;  /* 0x0000000000a47947 */ /* 0x000ff00003800000 */
.L_x_22863:
[----:B------:R-:W2:Y:S02]  /*5dc0*/  LDG.E.U8 R4, desc[UR36][R4.64] ;  /* 0x0000002404047981 */ /* 0x000ea4000c1e1100 */
[----:B--2---:R-:W-:-:S04]  /*5dd0*/  ISETP.NE.AND P0, PT, R4, RZ, PT ;  /* 0x000000ff0400720c */ /* 0x004fc80003f05270 */
[----:B------:R-:W-:Y:S01]  /*5de0*/  P2R R25, PR, RZ, 0x1 ;  /* 0x00000001ff197803 */ /* 0x000fe20000000000 */
[----:B------:R-:W-:Y:S08]  /*5df0*/  BRA `(.L_x_22850) ;  /* 0x0000000000947947 */ /* 0x000ff00003800000 */
.L_x_22862:
[----:B------:R-:W-:-:S13]  /*5e00*/  ISETP.NE.AND P0, PT, R0, 0x1c, PT ;  /* 0x0000001c0000780c */ /* 0x000fda0003f05270 */
[----:B------:R-:W-:Y:S05]  /*5e10*/  @!P0 BRA `(.L_x_22865) ;  /* 0x0000000000808947 */ /* 0x000fea0003800000 */
        /* <DEDUP_REMOVED lines=8> */
.L_x_22849:
        /* <DEDUP_REMOVED lines=16> */
.L_x_22867:
[----:B------:R-:W-:-:S04]  /*5fa0*/  PLOP3.LUT P0, PT, PT, PT, PT, 0x8, 0x80 ;  /* 0x000000000080781c */ /* 0x000fc80003f0e170 */
[----:B------:R-:W-:Y:S01]  /*5fb0*/  P2R R25, PR, RZ, 0x1 ;  /* 0x00000001ff197803 */ /* 0x000fe20000000000 */
[----:B------:R-:W-:Y:S08]  /*5fc0*/  BRA `(.L_x_22850) ;  /* 0x0000000000207947 */ /* 0x000ff00003800000 */
.L_x_22866:
[----:B------:R-:W2:Y:S02]  /*5fd0*/  LDG.E.64 R4, desc[UR36][R4.64] ;  /* 0x0000002404047981 */ /* 0x000ea4000c1e1b00 */
[----:B--2---:R-:W-:-:S04]  /*5fe0*/  ISETP.NE.U32.AND P0, PT, R4, RZ, PT ;  /* 0x000000ff0400720c */ /* 0x004fc80003f05070 */
[----:B------:R-:W-:-:S04]  /*5ff0*/  ISETP.NE.AND.EX P0, PT, R5, RZ, PT, P0 ;  /* 0x000000ff0500720c */ /* 0x000fc80003f05300 */
[----:B------:R-:W-:Y:S01]  /*6000*/  P2R R25, PR, RZ, 0x1 ;  /* 0x00000001ff197803 */ /* 0x000fe20000000000 */
[----:B------:R-:W-:Y:S08]  /*6010*/  BRA `(.L_x_22850) ;  /* 0x00000000000c7947 */ /* 0x000ff00003800000 */
.L_x_22865:
[----:B------:R-:W2:Y:S02]  /*6020*/  LDG.E R4, desc[UR36][R4.64] ;  /* 0x0000002404047981 */ /* 0x000ea4000c1e1900 */
[----:B--2---:R-:W-:-:S04]  /*6030*/  ISETP.NE.AND P0, PT, R4, RZ, PT ;  /* 0x000000ff0400720c */ /* 0x004fc80003f05270 */
[----:B------:R-:W-:-:S09]  /*6040*/  P2R R25, PR, RZ, 0x1 ;  /* 0x00000001ff197803 */ /* 0x000fd20000000000 */
.L_x_22850:
[----:B------:R-:W-:Y:S05]  /*6050*/  BSYNC.RECONVERGENT B6 ;  /* 0x0000000000067941 */ /* 0x000fea0003800200 */
.L_x_22844:
        /* <DEDUP_REMOVED lines=18> */
.L_x_22872:
[----:B------:R-:W2:Y:S02]  /*6180*/  LDG.E.U8 R4, desc[UR36][R4.64] ;  /* 0x0000002404047981 */ /* 0x000ea4000c1e1100 */
[----:B--2---:R-:W-:Y:S01]  /*6190*/  ISETP.NE.AND P0, PT, R4, RZ, PT ;  /* 0x000000ff0400720c */ /* 0x004fe20003f05270 */
[----:B------:R-:W-:-:S12]  /*61a0*/  BRA `(.L_x_22874) ;  /* 0x0000000800407947 */ /* 0x000fd80003800000 */
.L_x_22871:
        /* <DEDUP_REMOVED lines=10> */
.L_x_22876:
[----:B------:R-:W2:Y:S02]  /*6250*/  LDG.E R4, desc[UR36][R4.64] ;  /* 0x0000002404047981 */ /* 0x000ea4000c1e1900 */
[----:B--2---:R-:W-:Y:S01]  /*6260*/  ISETP.NE.AND P0, PT, R4, RZ, PT ;  /* 0x000000ff0400720c */ /* 0x004fe20003f05270 */
[----:B------:R-:W-:-:S12]  /*6270*/  BRA `(.L_x_22874) ;  /* 0x00000008000c7947 */ /* 0x000fd80003800000 */
.L_x_22875:
[----:B------:R-:W2:Y:S02]  /*6280*/  LDG.E.U16 R4, desc[UR36][R4.64] ;  /* 0x0000002404047981 */ /* 0x000ea4000c1e1500 */
[----:B--2---:R-:W-:Y:S01]  /*6290*/  ISETP.NE.AND P0, PT, R4, RZ, PT ;  /* 0x000000ff0400720c */ /* 0x004fe20003f05270 */
[----:B------:R-:W-:-:S12]  /*62a0*/  BRA `(.L_x_22874) ;  /* 0x0000000800007947 */ /* 0x000fd80003800000 */
.L_x_22870:
        /* <DEDUP_REMOVED lines=9> */
.L_x_22878:
[----:B------:R-:W2:Y:S02]  /*6340*/  LDG.E.U16 R0, desc[UR36][R4.64] ;  /* 0x0000002404007981 */ /* 0x000ea4000c1e1500 */
[----:B--2---:R-:W-:-:S05]  /*6350*/  HADD2.F32 R0, -RZ, R0.H0_H0 ;  /* 0x20000000ff007230 */ /* 0x004fca0000004100 */
[----:B------:R-:W-:Y:S01]  /*6360*/  FSETP.NEU.FTZ.AND P0, PT, R0, RZ, PT ;  /* 0x000000ff0000720b */ /* 0x000fe20003f1d000 */
[----:B------:R-:W-:-:S12]  /*6370*/  BRA `(.L_x_22874) ;  /* 0x0000000400cc7947 */ /* 0x000fd80003800000 */
.L_x_22877:
        /* <DEDUP_REMOVED lines=11> */
.L_x_22880:
        /* <DEDUP_REMOVED lines=8> */
.L_x_22879:
[----:B------:R-:W2:Y:S02]  /*64b0*/  LDG.E.64 R4, desc[UR36][R4.64] ;  /* 0x0000002404047981 */ /* 0x000ea4000c1e1b00 */
[----:B--2---:R1:W2:Y:S02]  /*64c0*/  DSETP.NEU.AND P0, PT, R4, RZ, PT ;  /* 0x000000ff0400722a */ /* 0x0042a40003f0d000 */
[----:B--2---:R-:W-:Y:S05]  /*64d0*/  BRA `(.L_x_22874) ;  /* 0x0000000400747947 */ /* 0x004fea0003800000 */
.L_x_22869:
        /* <DEDUP_REMOVED lines=11> */
.L_x_22883:
        /* <DEDUP_REMOVED lines=8> */
.L_x_22882:
        /* <DEDUP_REMOVED lines=9> */
.L_x_22885:
        /* <DEDUP_REMOVED lines=11> */
.L_x_22884:
[----:B------:R-:W2:Y:S02]  /*6750*/  LDG.E.U16 R0, desc[UR36][R4.64] ;  /* 0x0000002404007981 */ /* 0x000ea4000c1e1500 */
[----:B--2---:R-:W-:-:S05]  /*6760*/  IMAD.U32 R0, R0, 0x10000, RZ ;  /* 0x0001000000007824 */ /* 0x004fca00078e00ff */
[----:B------:R-:W-:Y:S01]  /*6770*/  FSETP.NEU.FTZ.AND P0, PT, R0, RZ, PT ;  /* 0x000000ff0000720b */ /* 0x000fe20003f1d000 */
[----:B------:R-:W-:-:S12]  /*6780*/  BRA `(.L_x_22874) ;  /* 0x0000000000c87947 */ /* 0x000fd80003800000 */
.L_x_22881:
        /* <DEDUP_REMOVED lines=11> */
.L_x_22888:
[----:B------:R-:W2:Y:S02]  /*6840*/  LDG.E.U8 R4, desc[UR36][R4.64] ;  /* 0x0000002404047981 */ /* 0x000ea4000c1e1100 */
[----:B--2---:R-:W-:Y:S01]  /*6850*/  ISETP.NE.AND P0, PT, R4, RZ, PT ;  /* 0x000000ff0400720c */ /* 0x004fe20003f05270 */
[----:B------:R-:W-:-:S12]  /*6860*/  BRA `(.L_x_22874) ;  /* 0x0000000000907947 */ /* 0x000fd80003800000 */
.L_x_22887:
[----:B------:R-:W2:Y:S02]  /*6870*/  LDG.E.U8 R4, desc[UR36][R4.64] ;  /* 0x0000002404047981 */ /* 0x000ea4000c1e1100 */
[----:B--2---:R-:W-:Y:S01]  /*6880*/  ISETP.NE.AND P0, PT, R4, RZ, PT ;  /* 0x000000ff0400720c */ /* 0x004fe20003f05270 */
[----:B------:R-:W-:-:S12]  /*6890*/  BRA `(.L_x_22874) ;  /* 0x0000000000847947 */ /* 0x000fd80003800000 */
.L_x_22886:
[----:B------:R-:W-:-:S13]  /*68a0*/  ISETP.NE.AND P0, PT, R0, 0x1c, PT ;  /* 0x0000001c0000780c */ /* 0x000fda0003f05270 */
[----:B------:R-:W-:Y:S05]  /*68b0*/  @!P0 BRA `(.L_x_22889) ;  /* 0x0000000000748947 */ /* 0x000fea0003800000 */
[----:B------:R-:W-:-:S13]  /*68c0*/  ISETP.NE.AND P0, PT, R0, 0x1d, PT ;  /* 0x0000001d0000780c */ /* 0x000fda0003f05270 */
[----:B------:R-:W-:Y:S05]  /*68d0*/  @!P0 BRA `(.L_x_22890) ;  /* 0x00000000005c8947 */ /* 0x000fea0003800000 */
[----:B------:R-:W-:-:S13]  /*68e0*/  ISETP.NE.AND P0, PT, R0, 0x2c, PT ;  /* 0x0000002c0000780c */ /* 0x000fda0003f05270 */
[----:B------:R-:W-:Y:S05]  /*68f0*/  @P0 BRA `(.L_x_22873) ;  /* 0x00000000000c0947 */ /* 0x000fea0003800000 */
[----:B------:R-:W2:Y:S02]  /*6900*/  LDG.E.U8 R4, desc[UR36][R4.64] ;  /* 0x0000002404047981 */ /* 0x000ea4000c1e1100 */
[----:B--2---:R-:W-:Y:S01]  /*6910*/  ISETP.NE.AND P0, PT, R4, RZ, PT ;  /* 0x000000ff0400720c */ /* 0x004fe20003f05270 */
[----:B------:R-:W-:-:S12]  /*6920*/  BRA `(.L_x_22874) ;  /* 0x0000000000607947 */ /* 0x000fd80003800000 */
.L_x_22873:
        /* <DEDUP_REMOVED lines=16> */
.L_x_22891:
[----:B------:R-:W-:Y:S01]  /*6a30*/  PLOP3.LUT P0, PT, PT, PT, PT, 0x8, 0x80 ;  /* 0x000000000080781c */ /* 0x000fe20003f0e170 */
[----:B------:R-:W-:-:S12]  /*6a40*/  BRA `(.L_x_22874) ;  /* 0x0000000000187947 */ /* 0x000fd80003800000 */
.L_x_22890:
[----:B------:R-:W2:Y:S02]  /*6a50*/  LDG.E.64 R4, desc[UR36][R4.64] ;  /* 0x0000002404047981 */ /* 0x000ea4000c1e1b00 */
[----:B--2---:R-:W-:-:S04]  /*6a60*/  ISETP.NE.U32.AND P0, PT, R4, RZ, PT ;  /* 0x000000ff0400720c */ /* 0x004fc80003f05070 */
[----:B------:R-:W-:Y:S01]  /*6a70*/  ISETP.NE.AND.EX P0, PT, R5, RZ, PT, P0 ;  /* 0x000000ff0500720c */ /* 0x000fe20003f05300 */
[----:B------:R-:W-:-:S12]  /*6a80*/  BRA `(.L_x_22874) ;  /* 0x0000000000087947 */ /* 0x000fd80003800000 */
.L_x_22889:
[----:B------:R-:W2:Y:S02]  /*6a90*/  LDG.E R4, desc[UR36][R4.64] ;  /* 0x0000002404047981 */ /* 0x000ea4000c1e1900 */
[----:B--2---:R-:W-:-:S13]  /*6aa0*/  ISETP.NE.AND P0, PT, R4, RZ, PT ;  /* 0x000000ff0400720c */ /* 0x004fda0003f05270 */
.L_x_22874:
[----:B------:R-:W-:Y:S05]  /*6ab0*/  BSYNC.RECONVERGENT B6 ;  /* 0x0000000000067941 */ /* 0x000fea0003800200 */
.L_x_22868:
        /* <DEDUP_REMOVED lines=21> */
.L_x_22896:
[----:B------:R0:W-:Y:S01]  /*6c10*/  STG.E.U8 desc[UR36][R8.64], R4 ;  /* 0x0000000408007986 */ /* 0x0001e2000c101124 */
[----:B------:R-:W-:Y:S05]  /*6c20*/  BRA `(.L_x_22898) ;  /* 0x0000000800fc7947 */ /* 0x000fea0003800000 */
.L_x_22895:
        /* <DEDUP_REMOVED lines=9> */
.L_x_22900:
[----:B------:R0:W-:Y:S01]  /*6cc0*/  STG.E desc[UR36][R8.64], R4 ;  /* 0x0000000408007986 */ /* 0x0001e2000c101924 */
[----:B------:R-:W-:Y:S05]  /*6cd0*/  BRA `(.L_x_22898) ;  /* 0x0000000800d07947 */ /* 0x000fea0003800000 */
.L_x_22899:
[----:B------:R0:W-:Y:S01]  /*6ce0*/  STG.E.U16 desc[UR36][R8.64], R4 ;  /* 0x0000000408007986 */ /* 0x0001e2000c101524 */
[----:B------:R-:W-:Y:S05]  /*6cf0*/  BRA `(.L_x_22898) ;  /* 0x0000000800c87947 */ /* 0x000fea0003800000 */
.L_x_22894:
        /* <DEDUP_REMOVED lines=9> */
.L_x_22902:
[----:B------:R-:W-:-:S04]  /*6d90*/  I2FP.F32.U32 R0, R4 ;  /* 0x0000000400007245 */ /* 0x000fc80000201000 */
[----:B------:R-:W-:-:S05]  /*6da0*/  F2FP.F16.F32.PACK_AB R0, RZ, R0 ;  /* 0x00000000ff00723e */ /* 0x000fca00000000ff */
[----:B------:R0:W-:Y:S01]  /*6db0*/  STG.E.U16 desc[UR36][R8.64], R0 ;  /* 0x0000000008007986 */ /* 0x0001e2000c101524 */
[----:B------:R-:W-:Y:S05]  /*6dc0*/  BRA `(.L_x_22898) ;  /* 0x0000000800947947 */ /* 0x000fea0003800000 */
.L_x_22901:
        /* <DEDUP_REMOVED lines=10> */
.L_x_22904:
[----:B------:R-:W-:-:S04]  /*6e70*/  I2FP.F32.U32 R4, R4 ;  /* 0x0000000400047245 */ /* 0x000fc80000201000 */
[----:B------:R-:W-:-:S04]  /*6e80*/  F2FP.F16.F32.PACK_AB R3, RZ, R4 ;  /* 0x00000004ff03723e */ /* 0x000fc800000000ff */
[----:B------:R-:W-:-:S05]  /*6e90*/  PRMT R3, R3, 0x5410, RZ ;  /* 0x0000541003037816 */ /* 0x000fca00000000ff */
[----:B------:R0:W-:Y:S01]  /*6ea0*/  STG.E desc[UR36][R8.64], R3 ;  /* 0x0000000308007986 */ /* 0x0001e2000c101924 */
[----:B------:R-:W-:Y:S05]  /*6eb0*/  BRA `(.L_x_22898) ;  /* 0x0000000800587947 */ /* 0x000fea0003800000 */
.L_x_22903:
[----:B------:R-:W0:Y:S02]  /*6ec0*/  I2F.F64.U32 R4, R4 ;  /* 0x0000000400047312 */ /* 0x000e240000201800 */
[----:B0-----:R0:W-:Y:S01]  /*6ed0*/  STG.E.64 desc[UR36][R8.64], R4 ;  /* 0x0000000408007986 */ /* 0x0011e2000c101b24 */
[----:B------:R-:W-:Y:S05]  /*6ee0*/  BRA `(.L_x_22898) ;  /* 0x00000008004c7947 */ /* 0x000fea0003800000 */
.L_x_22893:
        /* <DEDUP_REMOVED lines=12> */
.L_x_22908:
        /* <DEDUP_REMOVED lines=16> */
.L_x_22911:
[----:B------:R-:W-:-:S07]  /*70b0*/  PRMT R4, R0, 0x7610, R4 ;  /* 0x0000761000047816 */ /* 0x000fce0000000004 */
.L_x_22910:
[----:B------:R-:W-:Y:S05]  /*70c0*/  BSYNC.RECONVERGENT B0 ;  /* 0x0000000000007941 */ /* 0x000fea0003800200 */
.L_x_22909:
[----:B------:R0:W-:Y:S01]  /*70d0*/  STG.E.U8 desc[UR36][R8.64], R4 ;  /* 0x0000000408007986 */ /* 0x0001e2000c101124 */
[----:B------:R-:W-:Y:S05]  /*70e0*/  BRA `(.L_x_22898) ;  /* 0x0000000400cc7947 */ /* 0x000fea0003800000 */
.L_x_22907:
        /* <DEDUP_REMOVED lines=16> */
.L_x_22914:
[----:B------:R-:W-:-:S07]  /*71f0*/  PRMT R4, R0, 0x7610, R4 ;  /* 0x0000761000047816 */ /* 0x000fce0000000004 */
.L_x_22913:
[----:B------:R-:W-:Y:S05]  /*7200*/  BSYNC.RECONVERGENT B0 ;  /* 0x0000000000007941 */ /* 0x000fea0003800200 */
.L_x_22912:
[----:B------:R0:W-:Y:S01]  /*7210*/  STG.E.U8 desc[UR36][R8.64], R4 ;  /* 0x0000000408007986 */ /* 0x0001e2000c101124 */
[----:B------:R-:W-:Y:S05]  /*7220*/  BRA `(.L_x_22898) ;  /* 0x00000004007c7947 */ /* 0x000fea0003800000 */
.L_x_22906:
[----:B------:R-:W-:-:S13]  /*7230*/  ISETP.NE.AND P0, PT, R0, 0x1c, PT ;  /* 0x0000001c0000780c */ /* 0x000fda0003f05270 */
[----:B------:R-:W-:Y:S05]  /*7240*/  @!P0 BRA `(.L_x_22915) ;  /* 0x0000000000588947 */ /* 0x000fea0003800000 */
[----:B------:R-:W-:-:S13]  /*7250*/  ISETP.NE.AND P0, PT, R0, 0x1d, PT ;  /* 0x0000001d0000780c */ /* 0x000fda0003f05270 */
[----:B------:R-:W-:Y:S05]  /*7260*/  @!P0 BRA `(.L_x_22916) ;  /* 0x0000000000448947 */ /* 0x000fea0003800000 */
[----:B------:R-:W-:-:S13]  /*7270*/  ISETP.NE.AND P0, PT, R0, 0x2c, PT ;  /* 0x0000002c0000780c */ /* 0x000fda0003f05270 */
[----:B------:R-:W-:Y:S05]  /*7280*/  @P0 BRA `(.L_x_22897) ;  /* 0x0000000000980947 */ /* 0x000fea0003800000 */
        /* <DEDUP_REMOVED lines=15> */
.L_x_22916:
[----:B------:R-:W-:-:S05]  /*7380*/  IMAD.MOV.U32 R5, RZ, RZ, RZ ;  /* 0x000000ffff057224 */ /* 0x000fca00078e00ff */
[----:B------:R0:W-:Y:S01]  /*7390*/  STG.E.64 desc[UR36][R8.64], R4 ;  /* 0x0000000408007986 */ /* 0x0001e2000c101b24 */
[----:B------:R-:W-:Y:S05]  /*73a0*/  BRA `(.L_x_22898) ;  /* 0x00000004001c7947 */ /* 0x000fea0003800000 */
.L_x_22915:
[----:B------:R0:W-:Y:S01]  /*73b0*/  STG.E desc[UR36][R8.64], R4 ;  /* 0x0000000408007986 */ /* 0x0001e2000c101924 */
[----:B------:R-:W-:Y:S05]  /*73c0*/  BRA `(.L_x_22898) ;  /* 0x0000000400147947 */ /* 0x000fea0003800000 */
.L_x_22905:
        /* <DEDUP_REMOVED lines=8> */
.L_x_22918:
[----:B------:R-:W-:Y:S01]  /*7450*/  CS2R R6, SRZ ;  /* 0x0000000000067805 */ /* 0x000fe2000001ff00 */
[----:B------:R-:W0:Y:S04]  /*7460*/  I2F.F64.U32 R4, R4 ;  /* 0x0000000400047312 */ /* 0x000e280000201800 */
[----:B0-----:R4:W-:Y:S01]  /*7470*/  STG.E.128 desc[UR36][R8.64], R4 ;  /* 0x0000000408007986 */ /* 0x0019e2000c101d24 */
[----:B------:R-:W-:Y:S05]  /*7480*/  BRA `(.L_x_22898) ;  /* 0x0000000000e47947 */ /* 0x000fea0003800000 */
.L_x_22917:
[----:B------:R-:W-:-:S13]  /*7490*/  ISETP.NE.AND P0, PT, R0, 0xf, PT ;  /* 0x0000000f0000780c */ /* 0x000fda0003f05270 */
[----:B------:R-:W-:Y:S05]  /*74a0*/  @!P0 BRA `(.L_x_22919) ;  /* 0x0000000000d08947 */ /* 0x000fea0003800000 */
[----:B------:R-:W-:-:S13]  /*74b0*/  ISETP.NE.AND P0, PT, R0, 0x17, PT ;  /* 0x000000170000780c */ /* 0x000fda0003f05270 */
[----:B------:R-:W-:Y:S05]  /*74c0*/  @!P0 BRA `(.L_x_22920) ;  /* 0x0000000000848947 */ /* 0x000fea0003800000 */
[----:B------:R-:W-:-:S13]  /*74d0*/  ISETP.NE.AND P0, PT, R0, 0x18, PT ;  /* 0x000000180000780c */ /* 0x000fda0003f05270 */
[----:B------:R-:W-:Y:S05]  /*74e0*/  @!P0 BRA `(.L_x_22921) ;  /* 0x0000000000448947 */ /* 0x000fea0003800000 */
.L_x_22897:
        /* <DEDUP_REMOVED lines=16> */
.L_x_22922:
[----:B------:R-:W-:Y:S05]  /*75f0*/  BRA `(.L_x_22898) ;  /* 0x0000000000887947 */ /* 0x000fea0003800000 */
.L_x_22921:
        /* <DEDUP_REMOVED lines=11> */
.L_x_22924:
[----:B------:R-:W-:Y:S05]  /*76b0*/  BSYNC.RECONVERGENT B0 ;  /* 0x0000000000007941 */ /* 0x000fea0003800200 */
.L_x_22923:
[----:B------:R3:W-:Y:S01]  /*76c0*/  STG.E.U8 desc[UR36][R8.64], R3 ;  /* 0x0000000308007986 */ /* 0x0007e2000c101124 */
[----:B------:R-:W-:Y:S05]  /*76d0*/  BRA `(.L_x_22898) ;  /* 0x0000000000507947 */ /* 0x000fea0003800000 */
.L_x_22920:
        /* <DEDUP_REMOVED lines=12> */
.L_x_22925:
[----:B------:R-:W-:Y:S01]  /*77a0*/  IMAD.MOV.U32 R3, RZ, RZ, 0x7f ;  /* 0x0000007fff037424 */ /* 0x000fe200078e00ff */
[----:B------:R-:W-:-:S04]  /*77b0*/  ISETP.GT.U32.AND P0, PT, R5, 0x7f800000, PT ;  /* 0x7f8000000500780c */ /* 0x000fc80003f04070 */
[----:B------:R-:W-:-:S05]  /*77c0*/  SEL R3, R3, 0x7c, P0 ;  /* 0x0000007c03037807 */ /* 0x000fca0000000000 */
[----:B------:R2:W-:Y:S01]  /*77d0*/  STG.E.U8 desc[UR36][R8.64], R3 ;  /* 0x0000000308007986 */ /* 0x0005e2000c101124 */
[----:B------:R-:W-:Y:S05]  /*77e0*/  BRA `(.L_x_22898) ;  /* 0x00000000000c7947 */ /* 0x000fea0003800000 */
.L_x_22919:
[----:B------:R-:W-:-:S04]  /*77f0*/  I2FP.F32.U32 R0, R4 ;  /* 0x0000000400007245 */ /* 0x000fc80000201000 */
[----:B------:R-:W-:-:S05]  /*7800*/  F2FP.BF16.F32.PACK_AB R0, RZ, R0 ;  /* 0x00000000ff00723e */ /* 0x000fca00000010ff */
[----:B------:R0:W-:Y:S02]  /*7810*/  STG.E.U16 desc[UR36][R8.64], R0 ;  /* 0x0000000008007986 */ /* 0x0001e4000c101524 */
.L_x_22898:
[----:B------:R-:W-:Y:S05]  /*7820*/  BSYNC.RECONVERGENT B6 ;  /* 0x0000000000067941 */ /* 0x000fea0003800200 */
.L_x_22892:
[----:B------:R-:W-:-:S07]  /*7830*/  VIADD R17, R17, 0x80 ;  /* 0x0000008011117836 */ /* 0x000fce0000000000 */
.L_x_22841:
[----:B------:R-:W-:Y:S05]  /*7840*/  BSYNC.RECONVERGENT B7 ;  /* 0x0000000000077941 */ /* 0x000fea0003800200 */
.L_x_22840:
        /* <DEDUP_REMOVED lines=11> */
[----:B-1----:R-:W-:Y:S01]  /*7900*/  IMAD.MOV.U32 R5, RZ, RZ, R17 ;  /* 0x000000ffff057224 */ /* 0x002fe200078e0011 */
[----:B------:R-:W0:Y:S01]  /*7910*/  LDCU UR6, c[0x0][0x38c] ;  /* 0x00007180ff0677ac */ /* 0x000e220008000800 */
[----:B------:R-:W1:Y:S01]  /*7920*/  LDCU.64 UR8, c[0x0][0x4c0] ;  /* 0x00009800ff0877ac */ /* 0x000e620008000a00 */
[----:B------:R-:W-:Y:S01]  /*7930*/  UISETP.NE.AND UP0, UPT, UR40, URZ, UPT ;  /* 0x000000ff2800728c */ /* 0x000fe2000bf05270 */
[----:B-----5:R-:W-:Y:S01]  /*7940*/  IMAD.HI.U32 R6, R17, UR4, R4 ;  /* 0x0000000411067c27 */ /* 0x020fe2000f8e0004 */
[----:B------:R-:W3:Y:S04]  /*7950*/  LDCU UR4, c[0x0][0x4b8] ;  /* 0x00009700ff0477ac */ /* 0x000ee80008000800 */
[----:B------:R-:W-:-:S05]  /*7960*/  SHF.R.U32.HI R7, RZ, UR5, R6 ;  /* 0x00000005ff077c19 */ /* 0x000fca0008011606 */
[----:B------:R-:W-:-:S04]  /*7970*/  IMAD.MOV R0, RZ, RZ, -R7 ;  /* 0x000000ffff007224 */ /* 0x000fc800078e0a07 */
        /* <DEDUP_REMOVED lines=8> */
[----:B------:R-:W3:Y:S01]  /*7a00*/  LDCU UR5, c[0x0][0x4c8] ;  /* 0x00009900ff0577ac */ /* 0x000ee20008000800 */
[----:B------:R-:W4:Y:S01]  /*7a10*/  LDCU.64 UR8, c[0x0][0x4d0] ;  /* 0x00009a00ff0877ac */ /* 0x000f220008000a00 */
[----:B------:R-:W-:Y:S01]  /*7a20*/  UISETP.NE.AND UP0, UPT, UR38, 0x2, UPT ;  /* 0x000000022600788c */ /* 0x000fe2000bf05270 */
[----:B0-----:R-:W-:-:S05]  /*7a30*/  IMAD.HI.U32 R4, R7, UR7, R6 ;  /* 0x0000000707047c27 */ /* 0x001fca000f8e0006 */
[----:B-1----:R-:W-:-:S05]  /*7a40*/  SHF.R.U32.HI R5, RZ, UR4, R4 ;  /* 0x00000004ff057c19 */ /* 0x002fca0008011604 */
[----:B------:R-:W-:-:S04]  /*7a50*/  IMAD.MOV R6, RZ, RZ, -R5 ;  /* 0x000000ffff067224 */ /* 0x000fc800078e0a05 */
[----:B------:R-:W-:-:S04]  /*7a60*/  IMAD R6, R6, UR6, R7 ;  /* 0x0000000606067c24 */ /* 0x000fc8000f8e0207 */
[C---:B---3--:R-:W-:Y:S02]  /*7a70*/  IMAD R23, R6.reuse, UR5, R23 ;  /* 0x0000000506177c24 */ /* 0x048fe4000f8e0217 */
[C---:B----4-:R-:W-:Y:S02]  /*7a80*/  IMAD R25, R6.reuse, UR8, R25 ;  /* 0x0000000806197c24 */ /* 0x050fe4000f8e0219 */
[----:B------:R-:W-:Y:S01]  /*7a90*/  IMAD R24, R6, UR9, R24 ;  /* 0x0000000906187c24 */ /* 0x000fe2000f8e0218 */
        /* <DEDUP_REMOVED lines=8> */
[----:B------:R-:W-:-:S05]  /*7b20*/  SHF.R.U32.HI R7, RZ, UR5, R6 ;  /* 0x00000005ff077c19 */ /* 0x000fca0008011606 */
[----:B------:R-:W-:-:S04]  /*7b30*/  IMAD.MOV R4, RZ, RZ, -R7 ;  /* 0x000000ffff047224 */ /* 0x000fc800078e0a07 */
[----:B-1----:R-:W-:-:S04]  /*7b40*/  IMAD R4, R4, UR6, R5 ;  /* 0x0000000604047c24 */ /* 0x002fc8000f8e0205 */
        /* <DEDUP_REMOVED lines=303> */
[----:B0-----:R-:W-:-:S05]  /*8e40*/  IMAD.HI.U32 R0, R5, UR4, R4 ;  /* 0x0000000405007c27 */ /* 0x001fca000f8e0004 */
[----:B------:R-:W-:-:S05]  /*8e50*/  SHF.R.U32.HI R0, RZ, UR5, R0 ;  /* 0x00000005ff007c19 */ /* 0x000fca0008011600 */
[----:B------:R-:W-:-:S04]  /*8e60*/  IMAD.MOV R4, RZ, RZ, -R0 ;  /* 0x000000ffff047224 */ /* 0x000fc800078e0a00 */
[----:B-1----:R-:W-:-:S04]  /*8e70*/  IMAD R4, R4, UR6, R5 ;  /* 0x0000000604047c24 */ /* 0x002fc8000f8e0205 */
[C---:B---3--:R-:W-:Y:S02]  /*8e80*/  IMAD R23, R4.reuse, UR7, R23 ;  /* 0x0000000704177c24 */ /* 0x048fe4000f8e0217 */
[C---:B----4-:R-:W-:Y:S02]  /*8e90*/  IMAD R25, R4.reuse, UR8, R25 ;  /* 0x0000000804197c24 */ /* 0x050fe4000f8e0219 */
[----:B------:R-:W-:-:S07]  /*8ea0*/  IMAD R24, R4, UR9, R24 ;  /* 0x0000000904187c24 */ /* 0x000fce000f8e0218 */
.L_x_22928:
[----:B0123--:R-:W-:Y:S01]  /*8eb0*/  IMAD.MOV.U32 R3, RZ, RZ, 0x1 ;  /* 0x00000001ff037424 */ /* 0x00ffe200078e00ff */
[C---:B------:R-:W-:Y:S02]  /*8ec0*/  LOP3.LUT R0, R16.reuse, 0xff, RZ, 0xc0, !PT ;  /* 0x000000ff10007812 */ /* 0x040fe400078ec0ff */
[----:B------:R-:W-:Y:S02]  /*8ed0*/  ISETP.LE.U32.AND P1, PT, R16, 0x2c, PT ;  /* 0x0000002c1000780c */ /* 0x000fe40003f23070 */
[CC--:B----4-:R-:W-:Y:S02]  /*8ee0*/  SHF.L.U32 R4, R3.reuse, R0.reuse, RZ ;  /* 0x0000000003047219 */ /* 0x0d0fe400000006ff */
        /* <DEDUP_REMOVED lines=20> */
.L_x_22929:
        /* <DEDUP_REMOVED lines=19> */
.L_x_22934:
[----:B------:R-:W2:Y:S02]  /*9160*/  LDG.E.U8 R4, desc[UR36][R4.64] ;  /* 0x0000002404047981 */ /* 0x000ea4000c1e1100 */
[----:B--2---:R-:W-:-:S04]  /*9170*/  ISETP.NE.AND P0, PT, R4, RZ, PT ;  /* 0x000000ff0400720c */ /* 0x004fc80003f05270 */
[----:B------:R-:W-:Y:S01]  /*9180*/  P2R R25, PR, RZ, 0x1 ;  /* 0x00000001ff197803 */ /* 0x000fe20000000000 */
[----:B------:R-:W-:Y:S08]  /*9190*/  BRA `(.L_x_22936) ;  /* 0x0000000800947947 */ /* 0x000ff00003800000 */
.L_x_22933:
        /* <DEDUP_REMOVED lines=11> */
.L_x_22938:
[----:B------:R-:W2:Y:S02]  /*9250*/  LDG.E R4, desc[UR36][R4.64] ;  /* 0x0000002404047981 */ /* 0x000ea4000c1e1900 */
[----:B--2---:R-:W-:-:S04]  /*9260*/  ISETP.NE.AND P0, PT, R4, RZ, PT ;  /* 0x000000ff0400720c */ /* 0x004fc80003f05270 */
[----:B------:R-:W-:Y:S01]  /*9270*/  P2R R25, PR, RZ, 0x1 ;  /* 0x00000001ff197803 */ /* 0x000fe20000000000 */
[----:B------:R-:W-:Y:S08]  /*9280*/  BRA `(.L_x_22936) ;  /* 0x0000000800587947 */ /* 0x000ff00003800000 */
.L_x_22937:
[----:B------:R-:W2:Y:S02]  /*9290*/  LDG.E.U16 R4, desc[UR36][R4.64] ;  /* 0x0000002404047981 */ /* 0x000ea4000c1e1500 */
[----:B--2---:R-:W-:-:S04]  /*92a0*/  ISETP.NE.AND P0, PT, R4, RZ, PT ;  /* 0x000000ff0400720c */ /* 0x004fc80003f05270 */
[----:B------:R-:W-:Y:S01]  /*92b0*/  P2R R25, PR, RZ, 0x1 ;  /* 0x00000001ff197803 */ /* 0x000fe20000000000 */
[----:B------:R-:W-:Y:S08]  /*92c0*/  BRA `(.L_x_22936) ;  /* 0x0000000800487947 */ /* 0x000ff00003800000 */
.L_x_22932:
        /* <DEDUP_REMOVED lines=10> */
.L_x_22940:
[----:B------:R-:W2:Y:S02]  /*9370*/  LDG.E.U16 R0, desc[UR36][R4.64] ;  /* 0x0000002404007981 */ /* 0x000ea4000c1e1500 */
[----:B--2---:R-:W-:-:S05]  /*9380*/  HADD2.F32 R0, -RZ, R0.H0_H0 ;  /* 0x20000000ff007230 */ /* 0x004fca0000004100 */
[----:B------:R-:W-:-:S04]  /*9390*/  FSETP.NEU.FTZ.AND P0, PT, R0, RZ, PT ;  /* 0x000000ff0000720b */ /* 0x000fc80003f1d000 */
[----:B------:R-:W-:Y:S01]  /*93a0*/  P2R R25, PR, RZ, 0x1 ;  /* 0x00000001ff197803 */ /* 0x000fe20000000000 */
[----:B------:R-:W-:Y:S08]  /*93b0*/  BRA `(.L_x_22936) ;  /* 0x00000008000c7947 */ /* 0x000ff00003800000 */
.L_x_22939:
        /* <DEDUP_REMOVED lines=12> */
.L_x_22942:
        /* <DEDUP_REMOVED lines=10> */
.L_x_22941:
[----:B------:R-:W2:Y:S02]  /*9520*/  LDG.E.64 R4, desc[UR36][R4.64] ;  /* 0x0000002404047981 */ /* 0x000ea4000c1e1b00 */
[----:B--2---:R-:W0:Y:S02]  /*9530*/  DSETP.NEU.AND P0, PT, R4, RZ, PT ;  /* 0x000000ff0400722a */ /* 0x004e240003f0d000 */
[----:B0-----:R-:W-:Y:S01]  /*9540*/  P2R R25, PR, RZ, 0x1 ;  /* 0x00000001ff197803 */ /* 0x001fe20000000000 */
[----:B------:R-:W-:Y:S06]  /*9550*/  BRA `(.L_x_22936) ;  /* 0x0000000400a47947 */ /* 0x000fec0003800000 */
.L_x_22931:
        /* <DEDUP_REMOVED lines=12> */
.L_x_22945:
        /* <DEDUP_REMOVED lines=9> */
.L_x_22944:
        /* <DEDUP_REMOVED lines=10> */
.L_x_22947:
        /* <DEDUP_REMOVED lines=12> */
.L_x_22946:
[----:B------:R-:W2:Y:S02]  /*9810*/  LDG.E.U16 R0, desc[UR36][R4.64] ;  /* 0x0000002404007981 */ /* 0x000ea4000c1e1500 */
[----:B--2---:R-:W-:-:S05]  /*9820*/  IMAD.U32 R0, R0, 0x10000, RZ ;  /* 0x0001000000007824 */ /* 0x004fca00078e00ff */
[----:B------:R-:W-:-:S04]  /*9830*/  FSETP.NEU.FTZ.AND P0, PT, R0, RZ, PT ;  /* 0x000000ff0000720b */ /* 0x000fc80003f1d000 */
[----:B------:R-:W-:Y:S01]  /*9840*/  P2R R25, PR, RZ, 0x1 ;  /* 0x00000001ff197803 */ /* 0x000fe20000000000 */
[----:B------:R-:W-:Y:S08]  /*9850*/  BRA `(.L_x_22936) ;  /* 0x0000000000e47947 */ /* 0x000ff00003800000 */
.L_x_22943:
        /* <DEDUP_REMOVED lines=12> */
.L_x_22950:
[----:B------:R-:W2:Y:S02]  /*9920*/  LDG.E.U8 R4, desc[UR36][R4.64] ;  /* 0x0000002404047981 */ /* 0x000ea4000c1e1100 */
[----:B--2---:R-:W-:-:S04]  /*9930*/  ISETP.NE.AND P0, PT, R4, RZ, PT ;  /* 0x000000ff0400720c */ /* 0x004fc80003f05270 */
[----:B------:R-:W-:Y:S01]  /*9940*/  P2R R25, PR, RZ, 0x1 ;  /* 0x00000001ff197803 */ /* 0x000fe20000000000 */
[----:B------:R-:W-:Y:S08]  /*9950*/  BRA `(.L_x_22936) ;  /* 0x0000000000a47947 */ /* 0x000ff00003800000 */
.L_x_22949:
[----:B------:R-:W2:Y:S02]  /*9960*/  LDG.E.U8 R4, desc[UR36][R4.64] ;  /* 0x0000002404047981 */ /* 0x000ea4000c1e1100 */
[----:B--2---:R-:W-:-:S04]  /*9970*/  ISETP.NE.AND P0, PT, R4, RZ, PT ;  /* 0x000000ff0400720c */ /* 0x004fc80003f05270 */
[----:B------:R-:W-:Y:S01]  /*9980*/  P2R R25, PR, RZ, 0x1 ;  /* 0x00000001ff197803 */ /* 0x000fe20000000000 */
[----:B------:R-:W-:Y:S08]  /*9990*/  BRA `(.L_x_22936) ;  /* 0x0000000000947947 */ /* 0x000ff00003800000 */
.L_x_22948:
        /* <DEDUP_REMOVED lines=10> */
.L_x_22935:
        /* <DEDUP_REMOVED lines=16> */
.L_x_22953:
[----:B------:R-:W-:-:S04]  /*9b40*/  PLOP3.LUT P0, PT, PT, PT, PT, 0x8, 0x80 ;  /* 0x000000000080781c */ /* 0x000fc80003f0e170 */
[----:B------:R-:W-:Y:S01]  /*9b50*/  P2R R25, PR, RZ, 0x1 ;  /* 0x00000001ff197803 */ /* 0x000fe20000000000 */
[----:B------:R-:W-:Y:S08]  /*9b60*/  BRA `(.L_x_22936) ;  /* 0x0000000000207947 */ /* 0x000ff00003800000 */
.L_x_22952:
[----:B------:R-:W2:Y:S02]  /*9b70*/  LDG.E.64 R4, desc[UR36][R4.64] ;  /* 0x0000002404047981 */ /* 0x000ea4000c1e1b00 */
[----:B--2---:R-:W-:-:S04]  /*9b80*/  ISETP.NE.U32.AND P0, PT, R4, RZ, PT ;  /* 0x000000ff0400720c */ /* 0x004fc80003f05070 */
[----:B------:R-:W-:-:S04]  /*9b90*/  ISETP.NE.AND.EX P0, PT, R5, RZ, PT, P0 ;  /* 0x000000ff0500720c */ /* 0x000fc80003f05300 */
[----:B------:R-:W-:Y:S01]  /*9ba0*/  P2R R25, PR, RZ, 0x1 ;  /* 0x00000001ff197803 */ /* 0x000fe20000000000 */
[----:B------:R-:W-:Y:S08]  /*9bb0*/  BRA `(.L_x_22936) ;  /* 0x00000000000c7947 */ /* 0x000ff00003800000 */
.L_x_22951:
[----:B------:R-:W2:Y:S02]  /*9bc0*/  LDG.E R4, desc[UR36][R4.64] ;  /* 0x0000002404047981 */ /* 0x000ea4000c1e1900 */
[----:B--2---:R-:W-:-:S04]  /*9bd0*/  ISETP.NE.AND P0, PT, R4, RZ, PT ;  /* 0x000000ff0400720c */ /* 0x004fc80003f05270 */
[----:B------:R-:W-:-:S09]  /*9be0*/  P2R R25, PR, RZ, 0x1 ;  /* 0x00000001ff197803 */ /* 0x000fd20000000000 */
.L_x_22936:
[----:B------:R-:W-:Y:S05]  /*9bf0*/  BSYNC.RECONVERGENT B6 ;  /* 0x0000000000067941 */ /* 0x000fea0003800200 */
.L_x_22930:
        /* <DEDUP_REMOVED lines=18> */
.L_x_22958:
[----:B------:R-:W2:Y:S02]  /*9d20*/  LDG.E.U8 R4, desc[UR36][R4.64] ;  /* 0x0000002404047981 */ /* 0x000ea4000c1e1100 */
[----:B--2---:R-:W-:Y:S01]  /*9d30*/  ISETP.NE.AND P0, PT, R4, RZ, PT ;  /* 0x000000ff0400720c */ /* 0x004fe20003f05270 */
[----:B------:R-:W-:-:S12]  /*9d40*/  BRA `(.L_x_22960) ;  /* 0x0000000800407947 */ /* 0x000fd80003800000 */
.L_x_22957:
        /* <DEDUP_REMOVED lines=10> */
.L_x_22962:
[----:B------:R-:W2:Y:S02]  /*9df0*/  LDG.E R4, desc[UR36][R4.64] ;  /* 0x0000002404047981 */ /* 0x000ea4000c1e1900 */
[----:B--2---:R-:W-:Y:S01]  /*9e00*/  ISETP.NE.AND P0, PT, R4, RZ, PT ;  /* 0x000000ff0400720c */ /* 0x004fe20003f05270 */
[----:B------:R-:W-:-:S12]  /*9e10*/  BRA `(.L_x_22960) ;  /* 0x00000008000c7947 */ /* 0x000fd80003800000 */
.L_x_22961:
[----:B------:R-:W2:Y:S02]  /*9e20*/  LDG.E.U16 R4, desc[UR36][R4.64] ;  /* 0x0000002404047981 */ /* 0x000ea4000c1e1500 */
[----:B--2---:R-:W-:Y:S01]  /*9e30*/  ISETP.NE.AND P0, PT, R4, RZ, PT ;  /* 0x000000ff0400720c */ /* 0x004fe20003f05270 */
[----:B------:R-:W-:-:S12]  /*9e40*/  BRA `(.L_x_22960) ;  /* 0x0000000800007947 */ /* 0x000fd80003800000 */
.L_x_22956:
        /* <DEDUP_REMOVED lines=9> */
.L_x_22964:
[----:B------:R-:W2:Y:S02]  /*9ee0*/  LDG.E.U16 R0, desc[UR36][R4.64] ;  /* 0x0000002404007981 */ /* 0x000ea4000c1e1500 */
[----:B--2---:R-:W-:-:S05]  /*9ef0*/  HADD2.F32 R0, -RZ, R0.H0_H0 ;  /* 0x20000000ff007230 */ /* 0x004fca0000004100 */
[----:B------:R-:W-:Y:S01]  /*9f00*/  FSETP.NEU.FTZ.AND P0, PT, R0, RZ, PT ;  /* 0x000000ff0000720b */ /* 0x000fe20003f1d000 */
[----:B------:R-:W-:-:S12]  /*9f10*/  BRA `(.L_x_22960) ;  /* 0x0000000400cc7947 */ /* 0x000fd80003800000 */
.L_x_22963:
        /* <DEDUP_REMOVED lines=11> */
.L_x_22966:
        /* <DEDUP_REMOVED lines=8> */
.L_x_22965:
[----:B------:R-:W2:Y:S02]  /*a050*/  LDG.E.64 R4, desc[UR36][R4.64] ;  /* 0x0000002404047981 */ /* 0x000ea4000c1e1b00 */
[----:B--2---:R1:W2:Y:S02]  /*a060*/  DSETP.NEU.AND P0, PT, R4, RZ, PT ;  /* 0x000000ff0400722a */ /* 0x0042a40003f0d000 */
[----:B--2---:R-:W-:Y:S05]  /*a070*/  BRA `(.L_x_22960) ;  /* 0x0000000400747947 */ /* 0x004fea0003800000 */
.L_x_22955:
        /* <DEDUP_REMOVED lines=11> */
.L_x_22969:
        /* <DEDUP_REMOVED lines=8> */
.L_x_22968:
        /* <DEDUP_REMOVED lines=9> */
.L_x_22971:
        /* <DEDUP_REMOVED lines=11> */
.L_x_22970:
[----:B------:R-:W2:Y:S02]  /*a2f0*/  LDG.E.U16 R0, desc[UR36][R4.64] ;  /* 0x0000002404007981 */ /* 0x000ea4000c1e1500 */
[----:B--2---:R-:W-:-:S05]  /*a300*/  IMAD.U32 R0, R0, 0x10000, RZ ;  /* 0x0001000000007824 */ /* 0x004fca00078e00ff */
[----:B------:R-:W-:Y:S01]  /*a310*/  FSETP.NEU.FTZ.AND P0, PT, R0, RZ, PT ;  /* 0x000000ff0000720b */ /* 0x000fe20003f1d000 */
[----:B------:R-:W-:-:S12]  /*a320*/  BRA `(.L_x_22960) ;  /* 0x0000000000c87947 */ /* 0x000fd80003800000 */
.L_x_22967:
        /* <DEDUP_REMOVED lines=11> */
.L_x_22974:
[----:B------:R-:W2:Y:S02]  /*a3e0*/  LDG.E.U8 R4, desc[UR36][R4.64] ;  /* 0x0000002404047981 */ /* 0x000ea4000c1e1100 */
[----:B--2---:R-:W-:Y:S01]  /*a3f0*/  ISETP.NE.AND P0, PT, R4, RZ, PT ;  /* 0x000000ff0400720c */ /* 0x004fe20003f05270 */
[----:B------:R-:W-:-:S12]  /*a400*/  BRA `(.L_x_22960) ;  /* 0x0000000000907947 */ /* 0x000fd80003800000 */
.L_x_22973:
[----:B------:R-:W2:Y:S02]  /*a410*/  LDG.E.U8 R4, desc[UR36][R4.64] ;  /* 0x0000002404047981 */ /* 0x000ea4000c1e1100 */
[----:B--2---:R-:W-:Y:S01]  /*a420*/  ISETP.NE.AND P0, PT, R4, RZ, PT ;  /* 0x000000ff0400720c */ /* 0x004fe20003f05270 */
[----:B------:R-:W-:-:S12]  /*a430*/  BRA `(.L_x_22960) ;  /* 0x0000000000847947 */ /* 0x000fd80003800000 */
.L_x_22972:
        /* <DEDUP_REMOVED lines=9> */
.L_x_22959:
        /* <DEDUP_REMOVED lines=16> */
.L_x_22977:
[----:B------:R-:W-:Y:S01]  /*a5d0*/  PLOP3.LUT P0, PT, PT, PT, PT, 0x8, 0x80 ;  /* 0x000000000080781c */ /* 0x000fe20003f0e170 */
[----:B------:R-:W-:-:S12]  /*a5e0*/  BRA `(.L_x_22960) ;  /* 0x0000000000187947 */ /* 0x000fd80003800000 */
.L_x_22976:
[----:B------:R-:W2:Y:S02]  /*a5f0*/  LDG.E.64 R4, desc[UR36][R4.64] ;  /* 0x0000002404047981 */ /* 0x000ea4000c1e1b00 */
[----:B--2---:R-:W-:-:S04]  /*a600*/  ISETP.NE.U32.AND P0, PT, R4, RZ, PT ;  /* 0x000000ff0400720c */ /* 0x004fc80003f05070 */
[----:B------:R-:W-:Y:S01]  /*a610*/  ISETP.NE.AND.EX P0, PT, R5, RZ, PT, P0 ;  /* 0x000000ff0500720c */ /* 0x000fe20003f05300 */
[----:B------:R-:W-:-:S12]  /*a620*/  BRA `(.L_x_22960) ;  /* 0x0000000000087947 */ /* 0x000fd80003800000 */
.L_x_22975:
[----:B------:R-:W2:Y:S02]  /*a630*/  LDG.E R4, desc[UR36][R4.64] ;  /* 0x0000002404047981 */ /* 0x000ea4000c1e1900 */
[----:B--2---:R-:W-:-:S13]  /*a640*/  ISETP.NE.AND P0, PT, R4, RZ, PT ;  /* 0x000000ff0400720c */ /* 0x004fda0003f05270 */
.L_x_22960:
[----:B------:R-:W-:Y:S05]  /*a650*/  BSYNC.RECONVERGENT B6 ;  /* 0x0000000000067941 */ /* 0x000fea0003800200 */
.L_x_22954:
        /* <DEDUP_REMOVED lines=21> */
.L_x_22982:
[----:B------:R0:W-:Y:S01]  /*a7b0*/  STG.E.U8 desc[UR36][R8.64], R4 ;  /* 0x0000000408007986 */ /* 0x0001e2000c101124 */
[----:B------:R-:W-:Y:S05]  /*a7c0*/  BRA `(.L_x_22984) ;  /* 0x0000000800fc7947 */ /* 0x000fea0003800000 */
.L_x_22981:
        /* <DEDUP_REMOVED lines=9> */
.L_x_22986:
[----:B------:R0:W-:Y:S01]  /*a860*/  STG.E desc[UR36][R8.64], R4 ;  /* 0x0000000408007986 */ /* 0x0001e2000c101924 */
[----:B------:R-:W-:Y:S05]  /*a870*/  BRA `(.L_x_22984) ;  /* 0x0000000800d07947 */ /* 0x000fea0003800000 */
.L_x_22985:
[----:B------:R0:W-:Y:S01]  /*a880*/  STG.E.U16 desc[UR36][R8.64], R4 ;  /* 0x0000000408007986 */ /* 0x0001e2000c101524 */
[----:B------:R-:W-:Y:S05]  /*a890*/  BRA `(.L_x_22984) ;  /* 0x0000000800c87947 */ /* 0x000fea0003800000 */
.L_x_22980:
        /* <DEDUP_REMOVED lines=9> */
.L_x_22988:
[----:B------:R-:W-:-:S04]  /*a930*/  I2FP.F32.U32 R0, R4 ;  /* 0x0000000400007245 */ /* 0x000fc80000201000 */
[----:B------:R-:W-:-:S05]  /*a940*/  F2FP.F16.F32.PACK_AB R0, RZ, R0 ;  /* 0x00000000ff00723e */ /* 0x000fca00000000ff */
[----:B------:R0:W-:Y:S01]  /*a950*/  STG.E.U16 desc[UR36][R8.64], R0 ;  /* 0x0000000008007986 */ /* 0x0001e2000c101524 */
[----:B------:R-:W-:Y:S05]  /*a960*/  BRA `(.L_x_22984) ;  /* 0x0000000800947947 */ /* 0x000fea0003800000 */
.L_x_22987:
        /* <DEDUP_REMOVED lines=10> */
.L_x_22990:
[----:B------:R-:W-:-:S04]  /*aa10*/  I2FP.F32.U32 R4, R4 ;  /* 0x0000000400047245 */ /* 0x000fc80000201000 */
[----:B------:R-:W-:-:S04]  /*aa20*/  F2FP.F16.F32.PACK_AB R3, RZ, R4 ;  /* 0x00000004ff03723e */ /* 0x000fc800000000ff */
[----:B------:R-:W-:-:S05]  /*aa30*/  PRMT R3, R3, 0x5410, RZ ;  /* 0x0000541003037816 */ /* 0x000fca00000000ff */
[----:B------:R0:W-:Y:S01]  /*aa40*/  STG.E desc[UR36][R8.64], R3 ;  /* 0x0000000308007986 */ /* 0x0001e2000c101924 */
[----:B------:R-:W-:Y:S05]  /*aa50*/  BRA `(.L_x_22984) ;  /* 0x0000000800587947 */ /* 0x000fea0003800000 */
.L_x_22989:
[----:B------:R-:W0:Y:S02]  /*aa60*/  I2F.F64.U32 R4, R4 ;  /* 0x0000000400047312 */ /* 0x000e240000201800 */
[----:B0-----:R0:W-:Y:S01]  /*aa70*/  STG.E.64 desc[UR36][R8.64], R4 ;  /* 0x0000000408007986 */ /* 0x0011e2000c101b24 */
[----:B------:R-:W-:Y:S05]  /*aa80*/  BRA `(.L_x_22984) ;  /* 0x00000008004c7947 */ /* 0x000fea0003800000 */
.L_x_22979:
        /* <DEDUP_REMOVED lines=12> */
.L_x_22994:
        /* <DEDUP_REMOVED lines=16> */
.L_x_22997:
[----:B------:R-:W-:-:S07]  /*ac50*/  PRMT R4, R0, 0x7610, R4 ;  /* 0x0000761000047816 */ /* 0x000fce0000000004 */
.L_x_22996:
[----:B------:R-:W-:Y:S05]  /*ac60*/  BSYNC.RECONVERGENT B0 ;  /* 0x0000000000007941 */ /* 0x000fea0003800200 */
.L_x_22995:
[----:B------:R0:W-:Y:S01]  /*ac70*/  STG.E.U8 desc[UR36][R8.64], R4 ;  /* 0x0000000408007986 */ /* 0x0001e2000c101124 */
[----:B------:R-:W-:Y:S05]  /*ac80*/  BRA `(.L_x_22984) ;  /* 0x0000000400cc7947 */ /* 0x000fea0003800000 */
.L_x_22993:
        /* <DEDUP_REMOVED lines=16> */
.L_x_23000:
[----:B------:R-:W-:-:S07]  /*ad90*/  PRMT R4, R0, 0x7610, R4 ;  /* 0x0000761000047816 */ /* 0x000fce0000000004 */
.L_x_22999:
[----:B------:R-:W-:Y:S05]  /*ada0*/  BSYNC.RECONVERGENT B0 ;  /* 0x0000000000007941 */ /* 0x000fea0003800200 */
.L_x_22998:
[----:B------:R0:W-:Y:S01]  /*adb0*/  STG.E.U8 desc[UR36][R8.64], R4 ;  /* 0x0000000408007986 */ /* 0x0001e2000c101124 */
[----:B------:R-:W-:Y:S05]  /*adc0*/  BRA `(.L_x_22984) ;  /* 0x00000004007c7947 */ /* 0x000fea0003800000 */
.L_x_22992:
        /* <DEDUP_REMOVED lines=21> */
.L_x_23002:
[----:B------:R-:W-:-:S05]  /*af20*/  IMAD.MOV.U32 R5, RZ, RZ, RZ ;  /* 0x000000ffff057224 */ /* 0x000fca00078e00ff */
[----:B------:R0:W-:Y:S01]  /*af30*/  STG.E.64 desc[UR36][R8.64], R4 ;  /* 0x0000000408007986 */ /* 0x0001e2000c101b24 */
[----:B------:R-:W-:Y:S05]  /*af40*/  BRA `(.L_x_22984) ;  /* 0x00000004001c7947 */ /* 0x000fea0003800000 */
.L_x_23001:
[----:B------:R0:W-:Y:S01]  /*af50*/  STG.E desc[UR36][R8.64], R4 ;  /* 0x0000000408007986 */ /* 0x0001e2000c101924 */
[----:B------:R-:W-:Y:S05]  /*af60*/  BRA `(.L_x_22984) ;  /* 0x0000000400147947 */ /* 0x000fea0003800000 */
.L_x_22991:
        /* <DEDUP_REMOVED lines=8> */
.L_x_23004:
[----:B------:R-:W-:Y:S01]  /*aff0*/  CS2R R6, SRZ ;  /* 0x0000000000067805 */ /* 0x000fe2000001ff00 */
[----:B------:R-:W0:Y:S04]  /*b000*/  I2F.F64.U32 R4, R4 ;  /* 0x0000000400047312 */ /* 0x000e280000201800 */
[----:B0-----:R0:W-:Y:S01]  /*b010*/  STG.E.128 desc[UR36][R8.64], R4 ;  /* 0x0000000408007986 */ /* 0x0011e2000c101d24 */
[----:B------:R-:W-:Y:S05]  /*b020*/  BRA `(.L_x_22984) ;  /* 0x0000000000e47947 */ /* 0x000fea0003800000 */
.L_x_23003:
[----:B------:R-:W-:-:S13]  /*b030*/  ISETP.NE.AND P0, PT, R0, 0xf, PT ;  /* 0x0000000f0000780c */ /* 0x000fda0003f05270 */
[----:B------:R-:W-:Y:S05]  /*b040*/  @!P0 BRA `(.L_x_23005) ;  /* 0x0000000000d08947 */ /* 0x000fea0003800000 */
[----:B------:R-:W-:-:S13]  /*b050*/  ISETP.NE.AND P0, PT, R0, 0x17, PT ;  /* 0x000000170000780c */ /* 0x000fda0003f05270 */
[----:B------:R-:W-:Y:S05]  /*b060*/  @!P0 BRA `(.L_x_23006) ;  /* 0x0000000000848947 */ /* 0x000fea0003800000 */
[----:B------:R-:W-:-:S13]  /*b070*/  ISETP.NE.AND P0, PT, R0, 0x18, PT ;  /* 0x000000180000780c */ /* 0x000fda0003f05270 */
[----:B------:R-:W-:Y:S05]  /*b080*/  @!P0 BRA `(.L_x_23007) ;  /* 0x0000000000448947 */ /* 0x000fea0003800000 */
.L_x_22983:
        /* <DEDUP_REMOVED lines=16> */
.L_x_23008:
[----:B------:R-:W-:Y:S05]  /*b190*/  BRA `(.L_x_22984) ;  /* 0x0000000000887947 */ /* 0x000fea0003800000 */
.L_x_23007:
        /* <DEDUP_REMOVED lines=11> */
.L_x_23010:
[----:B------:R-:W-:Y:S05]  /*b250*/  BSYNC.RECONVERGENT B0 ;  /* 0x0000000000007941 */ /* 0x000fea0003800200 */
.L_x_23009:
[----:B------:R2:W-:Y:S01]  /*b260*/  STG.E.U8 desc[UR36][R8.64], R3 ;  /* 0x0000000308007986 */ /* 0x0005e2000c101124 */
[----:B------:R-:W-:Y:S05]  /*b270*/  BRA `(.L_x_22984) ;  /* 0x0000000000507947 */ /* 0x000fea0003800000 */
.L_x_23006:
        /* <DEDUP_REMOVED lines=12> */
.L_x_23011:
[----:B------:R-:W-:Y:S01]  /*b340*/  IMAD.MOV.U32 R3, RZ, RZ, 0x7f ;  /* 0x0000007fff037424 */ /* 0x000fe200078e00ff */
[----:B------:R-:W-:-:S04]  /*b350*/  ISETP.GT.U32.AND P0, PT, R5, 0x7f800000, PT ;  /* 0x7f8000000500780c */ /* 0x000fc80003f04070 */
[----:B------:R-:W-:-:S05]  /*b360*/  SEL R3, R3, 0x7c, P0 ;  /* 0x0000007c03037807 */ /* 0x000fca0000000000 */
[----:B------:R0:W-:Y:S01]  /*b370*/  STG.E.U8 desc[UR36][R8.64], R3 ;  /* 0x0000000308007986 */ /* 0x0001e2000c101124 */
[----:B------:R-:W-:Y:S05]  /*b380*/  BRA `(.L_x_22984) ;  /* 0x00000000000c7947 */ /* 0x000fea0003800000 */
.L_x_23005:
[----:B------:R-:W-:-:S04]  /*b390*/  I2FP.F32.U32 R0, R4 ;  /* 0x0000000400007245 */ /* 0x000fc80000201000 */
[----:B------:R-:W-:-:S05]  /*b3a0*/  F2FP.BF16.F32.PACK_AB R0, RZ, R0 ;  /* 0x00000000ff00723e */ /* 0x000fca00000010ff */
[----:B------:R3:W-:Y:S02]  /*b3b0*/  STG.E.U16 desc[UR36][R8.64], R0 ;  /* 0x0000000008007986 */ /* 0x0007e4000c101524 */
.L_x_22984:
[----:B------:R-:W-:Y:S05]  /*b3c0*/  BSYNC.RECONVERGENT B6 ;  /* 0x0000000000067941 */ /* 0x000fea0003800200 */
.L_x_22978:
[----:B------:R-:W-:-:S07]  /*b3d0*/  VIADD R17, R17, 0x80 ;  /* 0x0000008011117836 */ /* 0x000fce0000000000 */
.L_x_22927:
[----:B------:R-:W-:Y:S05]  /*b3e0*/  BSYNC.RECONVERGENT B7 ;  /* 0x0000000000077941 */ /* 0x000fea0003800200 */
.L_x_22926:
[----:B------:R-:W5:Y:S02]  /*b3f0*/  LDCU UR4, c[0x0][0x380] ;  /* 0x00007000ff0477ac */ /* 0x000f640008000800 */
[----:B-----5:R-:W-:-:S13]  /*b400*/  ISETP.GE.AND P0, PT, R17, UR4, PT ;  /* 0x0000000411007c0c */ /* 0x020fda000bf06270 */
[----:B------:R-:W-:Y:S05]  /*b410*/  @P0 EXIT ;  /* 0x000000000000094d */ /* 0x000fea0003800000 */
[----:B------:R-:W5:Y:S01]  /*b420*/  LDCU UR4, c[0x0][0x388] ;  /* 0x00007100ff0477ac */ /* 0x000f620008000800 */
[----:B------:R-:W-:Y:S02]  /*b430*/  IMAD.MOV.U32 R24, RZ, RZ, RZ ;  /* 0x000000ffff187224 */ /* 0x000fe400078e00ff */
[----:B------:R-:W-:Y:S02]  /*b440*/  IMAD.MOV.U32 R23, RZ, RZ, RZ ;  /* 0x000000ffff177224 */ /* 0x000fe400078e00ff */
[----:B0--3--:R-:W-:Y:S01]  /*b450*/  IMAD.MOV.U32 R0, RZ, RZ, RZ ;  /* 0x000000ffff007224 */ /* 0x009fe200078e00ff */
[----:B-----5:R-:W-:-:S09]  /*b460*/  UISETP.NE.AND UP0, UPT, UR4, URZ, UPT ;  /* 0x000000ff0400728c */ /* 0x020fd2000bf05270 */
[----:B------:R-:W-:Y:S05]  /*b470*/  BRA.U !UP0, `(.L_x_23012) ;  /* 0x0000001508747547 */ /* 0x000fea000b800000 */
[----:B------:R-:W0:Y:S01]  /*b480*/  LDCU.64 UR4, c[0x0][0x390] ;  /* 0x00007200ff0477ac */ /* 0x000e220008000a00 */
[----:B----4-:R-:W-:Y:S02]  /*b490*/  IMAD.MOV.U32 R4, RZ, RZ, RZ ;  /* 0x000000ffff047224 */ /* 0x010fe400078e00ff */
[----:B-1----:R-:W-:Y:S01]  /*b4a0*/  IMAD.MOV.U32 R5, RZ, RZ, R17 ;  /* 0x000000ffff057224 */ /* 0x002fe200078e0011 */
        /* <DEDUP_REMOVED lines=20> */
[----:B--2---:R-:W-:-:S04]  /*b5f0*/  IMAD.MOV R3, RZ, RZ, -R7 ;  /* 0x000000ffff037224 */ /* 0x004fc800078e0a07 */
        /* <DEDUP_REMOVED lines=325> */
.L_x_23012:
[----:B----4-:R-:W-:Y:S01]  /*ca50*/  IMAD.MOV.U32 R4, RZ, RZ, 0x1 ;  /* 0x00000001ff047424 */ /* 0x010fe200078e00ff */
[C---:B-12---:R-:W-:Y:S01]  /*ca60*/  LOP3.LUT R3, R16.reuse, 0xff, RZ, 0xc0, !PT ;  /* 0x000000ff10037812 */ /* 0x046fe200078ec0ff */
        /* <DEDUP_REMOVED lines=25> */
.L_x_23013:
        /* <DEDUP_REMOVED lines=19> */
.L_x_23018:
[----:B------:R-:W2:Y:S02]  /*cd30*/  LDG.E.U8 R4, desc[UR36][R4.64] ;  /* 0x0000002404047981 */ /* 0x000ea4000c1e1100 */
[----:B--2---:R-:W-:-:S04]  /*cd40*/  ISETP.NE.AND P0, PT, R4, RZ, PT ;  /* 0x000000ff0400720c */ /* 0x004fc80003f05270 */
[----:B------:R-:W-:Y:S01]  /*cd50*/  P2R R18, PR, RZ, 0x1 ;  /* 0x00000001ff127803 */ /* 0x000fe20000000000 */
[----:B------:R-:W-:Y:S08]  /*cd60*/  BRA `(.L_x_23020) ;  /* 0x0000000800947947 */ /* 0x000ff00003800000 */
.L_x_23017:
        /* <DEDUP_REMOVED lines=11> */
.L_x_23022:
[----:B------:R-:W2:Y:S02]  /*ce20*/  LDG.E R4, desc[UR36][R4.64] ;  /* 0x0000002404047981 */ /* 0x000ea4000c1e1900 */
[----:B--2---:R-:W-:-:S04]  /*ce30*/  ISETP.NE.AND P0, PT, R4, RZ, PT ;  /* 0x000000ff0400720c */ /* 0x004fc80003f05270 */
[----:B------:R-:W-:Y:S01]  /*ce40*/  P2R R18, PR, RZ, 0x1 ;  /* 0x00000001ff127803 */ /* 0x000fe20000000000 */
[----:B------:R-:W-:Y:S08]  /*ce50*/  BRA `(.L_x_23020) ;  /* 0x0000000800587947 */ /* 0x000ff00003800000 */
.L_x_23021:
[----:B------:R-:W2:Y:S02]  /*ce60*/  LDG.E.U16 R4, desc[UR36][R4.64] ;  /* 0x0000002404047981 */ /* 0x000ea4000c1e1500 */
[----:B--2---:R-:W-:-:S04]  /*ce70*/  ISETP.NE.AND P0, PT, R4, RZ, PT ;  /* 0x000000ff0400720c */ /* 0x004fc80003f05270 */
[----:B------:R-:W-:Y:S01]  /*ce80*/  P2R R18, PR, RZ, 0x1 ;  /* 0x00000001ff127803 */ /* 0x000fe20000000000 */
[----:B------:R-:W-:Y:S08]  /*ce90*/  BRA `(.L_x_23020) ;  /* 0x0000000800487947 */ /* 0x000ff00003800000 */
.L_x_23016:
        /* <DEDUP_REMOVED lines=10> */
.L_x_23024:
[----:B------:R-:W2:Y:S02]  /*cf40*/  LDG.E.U16 R0, desc[UR36][R4.64] ;  /* 0x0000002404007981 */ /* 0x000ea4000c1e1500 */
[----:B--2---:R-:W-:-:S05]  /*cf50*/  HADD2.F32 R0, -RZ, R0.H0_H0 ;  /* 0x20000000ff007230 */ /* 0x004fca0000004100 */
[----:B------:R-:W-:-:S04]  /*cf60*/  FSETP.NEU.FTZ.AND P0, PT, R0, RZ, PT ;  /* 0x000000ff0000720b */ /* 0x000fc80003f1d000 */
[----:B------:R-:W-:Y:S01]  /*cf70*/  P2R R18, PR, RZ, 0x1 ;  /* 0x00000001ff127803 */ /* 0x000fe20000000000 */
[----:B------:R-:W-:Y:S08]  /*cf80*/  BRA `(.L_x_23020) ;  /* 0x00000008000c7947 */ /* 0x000ff00003800000 */
.L_x_23023:
        /* <DEDUP_REMOVED lines=12> */
.L_x_23026:
        /* <DEDUP_REMOVED lines=10> */
.L_x_23025:
[----:B------:R-:W2:Y:S02]  /*d0f0*/  LDG.E.64 R4, desc[UR36][R4.64] ;  /* 0x0000002404047981 */ /* 0x000ea4000c1e1b00 */
[----:B--2---:R-:W0:Y:S02]  /*d100*/  DSETP.NEU.AND P0, PT, R4, RZ, PT ;  /* 0x000000ff0400722a */ /* 0x004e240003f0d000 */
[----:B0-----:R-:W-:Y:S01]  /*d110*/  P2R R18, PR, RZ, 0x1 ;  /* 0x00000001ff127803 */ /* 0x001fe20000000000 */
[----:B------:R-:W-:Y:S06]  /*d120*/  BRA `(.L_x_23020) ;  /* 0x0000000400a47947 */ /* 0x000fec0003800000 */
.L_x_23015:
        /* <DEDUP_REMOVED lines=12> */
.L_x_23029:
        /* <DEDUP_REMOVED lines=9> */
.L_x_23028:
        /* <DEDUP_REMOVED lines=10> */
.L_x_23031:
        /* <DEDUP_REMOVED lines=12> */
.L_x_23030:
[----:B------:R-:W2:Y:S02]  /*d3e0*/  LDG.E.U16 R0, desc[UR36][R4.64] ;  /* 0x0000002404007981 */ /* 0x000ea4000c1e1500 */
[----:B--2---:R-:W-:-:S05]  /*d3f0*/  IMAD.U32 R0, R0, 0x10000, RZ ;  /* 0x0001000000007824 */ /* 0x004fca00078e00ff */
[----:B------:R-:W-:-:S04]  /*d400*/  FSETP.NEU.FTZ.AND P0, PT, R0, RZ, PT ;  /* 0x000000ff0000720b */ /* 0x000fc80003f1d000 */
[----:B------:R-:W-:Y:S01]  /*d410*/  P2R R18, PR, RZ, 0x1 ;  /* 0x00000001ff127803 */ /* 0x000fe20000000000 */
[----:B------:R-:W-:Y:S08]  /*d420*/  BRA `(.L_x_23020) ;  /* 0x0000000000e47947 */ /* 0x000ff00003800000 */
.L_x_23027:
        /* <DEDUP_REMOVED lines=12> */
.L_x_23034:
[----:B------:R-:W2:Y:S02]  /*d4f0*/  LDG.E.U8 R4, desc[UR36][R4.64] ;  /* 0x0000002404047981 */ /* 0x000ea4000c1e1100 */
[----:B--2---:R-:W-:-:S04]  /*d500*/  ISETP.NE.AND P0, PT, R4, RZ, PT ;  /* 0x000000ff0400720c */ /* 0x004fc80003f05270 */
[----:B------:R-:W-:Y:S01]  /*d510*/  P2R R18, PR, RZ, 0x1 ;  /* 0x00000001ff127803 */ /* 0x000fe20000000000 */
[----:B------:R-:W-:Y:S08]  /*d520*/  BRA `(.L_x_23020) ;  /* 0x0000000000a47947 */ /* 0x000ff00003800000 */
.L_x_23033:
[----:B------:R-:W2:Y:S02]  /*d530*/  LDG.E.U8 R4, desc[UR36][R4.64] ;  /* 0x0000002404047981 */ /* 0x000ea4000c1e1100 */
[----:B--2---:R-:W-:-:S04]  /*d540*/  ISETP.NE.AND P0, PT, R4, RZ, PT ;  /* 0x000000ff0400720c */ /* 0x004fc80003f05270 */
[----:B------:R-:W-:Y:S01]  /*d550*/  P2R R18, PR, RZ, 0x1 ;  /* 0x00000001ff127803 */ /* 0x000fe20000000000 */
[----:B------:R-:W-:Y:S08]  /*d560*/  BRA `(.L_x_23020) ;  /* 0x0000000000947947 */ /* 0x000ff00003800000 */
.L_x_23032:
        /* <DEDUP_REMOVED lines=10> */
.L_x_23019:
        /* <DEDUP_REMOVED lines=16> */
.L_x_23037:
[----:B------:R-:W-:-:S04]  /*d710*/  PLOP3.LUT P0, PT, PT, PT, PT, 0x8, 0x80 ;  /* 0x000000000080781c */ /* 0x000fc80003f0e170 */
[----:B------:R-:W-:Y:S01]  /*d720*/  P2R R18, PR, RZ, 0x1 ;  /* 0x00000001ff127803 */ /* 0x000fe20000000000 */
[----:B------:R-:W-:Y:S08]  /*d730*/  BRA `(.L_x_23020) ;  /* 0x0000000000207947 */ /* 0x000ff00003800000 */
.L_x_23036:
[----:B------:R-:W2:Y:S02]  /*d740*/  LDG.E.64 R4, desc[UR36][R4.64] ;  /* 0x0000002404047981 */ /* 0x000ea4000c1e1b00 */
[----:B--2---:R-:W-:-:S04]  /*d750*/  ISETP.NE.U32.AND P0, PT, R4, RZ, PT ;  /* 0x000000ff0400720c */ /* 0x004fc80003f05070 */
[----:B------:R-:W-:-:S04]  /*d760*/  ISETP.NE.AND.EX P0, PT, R5, RZ, PT, P0 ;  /* 0x000000ff0500720c */ /* 0x000fc80003f05300 */
[----:B------:R-:W-:Y:S01]  /*d770*/  P2R R18, PR, RZ, 0x1 ;  /* 0x00000001ff127803 */ /* 0x000fe20000000000 */
[----:B------:R-:W-:Y:S08]  /*d780*/  BRA `(.L_x_23020) ;  /* 0x00000000000c7947 */ /* 0x000ff00003800000 */
.L_x_23035:
[----:B------:R-:W2:Y:S02]  /*d790*/  LDG.E R4, desc[UR36][R4.64] ;  /* 0x0000002404047981 */ /* 0x000ea4000c1e1900 */
[----:B--2---:R-:W-:-:S04]  /*d7a0*/  ISETP.NE.AND P0, PT, R4, RZ, PT ;  /* 0x000000ff0400720c */ /* 0x004fc80003f05270 */
[----:B------:R-:W-:-:S09]  /*d7b0*/  P2R R18, PR, RZ, 0x1 ;  /* 0x00000001ff127803 */ /* 0x000fd20000000000 */
.L_x_23020:
[----:B------:R-:W-:Y:S05]  /*d7c0*/  BSYNC.RECONVERGENT B6 ;  /* 0x0000000000067941 */ /* 0x000fea0003800200 */
.L_x_23014:
        /* <DEDUP_REMOVED lines=18> */
.L_x_23042:
[----:B------:R-:W2:Y:S02]  /*d8f0*/  LDG.E.U8 R4, desc[UR36][R4.64] ;  /* 0x0000002404047981 */ /* 0x000ea4000c1e1100 */
[----:B--2---:R-:W-:Y:S01]  /*d900*/  ISETP.NE.AND P0, PT, R4, RZ, PT ;  /* 0x000000ff0400720c */ /* 0x004fe20003f05270 */
[----:B------:R-:W-:-:S12]  /*d910*/  BRA `(.L_x_23044) ;  /* 0x0000000800407947 */ /* 0x000fd80003800000 */
.L_x_23041:
        /* <DEDUP_REMOVED lines=10> */
.L_x_23046:
[----:B------:R-:W2:Y:S02]  /*d9c0*/  LDG.E R4, desc[UR36][R4.64] ;  /* 0x0000002404047981 */ /* 0x000ea4000c1e1900 */
[----:B--2---:R-:W-:Y:S01]  /*d9d0*/  ISETP.NE.AND P0, PT, R4, RZ, PT ;  /* 0x000000ff0400720c */ /* 0x004fe20003f05270 */
[----:B------:R-:W-:-:S12]  /*d9e0*/  BRA `(.L_x_23044) ;  /* 0x00000008000c7947 */ /* 0x000fd80003800000 */
.L_x_23045:
[----:B------:R-:W2:Y:S02]  /*d9f0*/  LDG.E.U16 R4, desc[UR36][R4.64] ;  /* 0x0000002404047981 */ /* 0x000ea4000c1e1500 */
[----:B--2---:R-:W-:Y:S01]  /*da00*/  ISETP.NE.AND P0, PT, R4, RZ, PT ;  /* 0x000000ff0400720c */ /* 0x004fe20003f05270 */
[----:B------:R-:W-:-:S12]  /*da10*/  BRA `(.L_x_23044) ;  /* 0x0000000800007947 */ /* 0x000fd80003800000 */
.L_x_23040:
        /* <DEDUP_REMOVED lines=9> */
.L_x_23048:
[----:B------:R-:W2:Y:S02]  /*dab0*/  LDG.E.U16 R0, desc[UR36][R4.64] ;  /* 0x0000002404007981 */ /* 0x000ea4000c1e1500 */
[----:B--2---:R-:W-:-:S05]  /*dac0*/  HADD2.F32 R0, -RZ, R0.H0_H0 ;  /* 0x20000000ff007230 */ /* 0x004fca0000004100 */
[----:B------:R-:W-:Y:S01]  /*dad0*/  FSETP.NEU.FTZ.AND P0, PT, R0, RZ, PT ;  /* 0x000000ff0000720b */ /* 0x000fe20003f1d000 */
[----:B------:R-:W-:-:S12]  /*dae0*/  BRA `(.L_x_23044) ;  /* 0x0000000400cc7947 */ /* 0x000fd80003800000 */
.L_x_23047:
        /* <DEDUP_REMOVED lines=11> */
.L_x_23050:
        /* <DEDUP_REMOVED lines=8> */
.L_x_23049:
[----:B------:R-:W2:Y:S02]  /*dc20*/  LDG.E.64 R4, desc[UR36][R4.64] ;  /* 0x0000002404047981 */ /* 0x000ea4000c1e1b00 */
[----:B--2---:R1:W2:Y:S02]  /*dc30*/  DSETP.NEU.AND P0, PT, R4, RZ, PT ;  /* 0x000000ff0400722a */ /* 0x0042a40003f0d000 */
[----:B--2---:R-:W-:Y:S05]  /*dc40*/  BRA `(.L_x_23044) ;  /* 0x0000000400747947 */ /* 0x004fea0003800000 */
.L_x_23039:
        /* <DEDUP_REMOVED lines=11> */
.L_x_23053:
        /* <DEDUP_REMOVED lines=8> */
.L_x_23052:
        /* <DEDUP_REMOVED lines=9> */
.L_x_23055:
        /* <DEDUP_REMOVED lines=11> */
.L_x_23054:
[----:B------:R-:W2:Y:S02]  /*dec0*/  LDG.E.U16 R0, desc[UR36][R4.64] ;  /* 0x0000002404007981 */ /* 0x000ea4000c1e1500 */
[----:B--2---:R-:W-:-:S05]  /*ded0*/  IMAD.U32 R0, R0, 0x10000, RZ ;  /* 0x0001000000007824 */ /* 0x004fca00078e00ff */
[----:B------:R-:W-:Y:S01]  /*dee0*/  FSETP.NEU.FTZ.AND P0, PT, R0, RZ, PT ;  /* 0x000000ff0000720b */ /* 0x000fe20003f1d000 */
[----:B------:R-:W-:-:S12]  /*def0*/  BRA `(.L_x_23044) ;  /* 0x0000000000c87947 */ /* 0x000fd80003800000 */
.L_x_23051:
        /* <DEDUP_REMOVED lines=11> */
.L_x_23058:
[----:B------:R-:W2:Y:S02]  /*dfb0*/  LDG.E.U8 R4, desc[UR36][R4.64] ;  /* 0x0000002404047981 */ /* 0x000ea4000c1e1100 */
[----:B--2---:R-:W-:Y:S01]  /*dfc0*/  ISETP.NE.AND P0, PT, R4, RZ, PT ;  /* 0x000000ff0400720c */ /* 0x004fe20003f05270 */
[----:B------:R-:W-:-:S12]  /*dfd0*/  BRA `(.L_x_23044) ;  /* 0x0000000000907947 */ /* 0x000fd80003800000 */
.L_x_23057:
[----:B------:R-:W2:Y:S02]  /*dfe0*/  LDG.E.U8 R4, desc[UR36][R4.64] ;  /* 0x0000002404047981 */ /* 0x000ea4000c1e1100 */
[----:B--2---:R-:W-:Y:S01]  /*dff0*/  ISETP.NE.AND P0, PT, R4, RZ, PT ;  /* 0x000000ff0400720c */ /* 0x004fe20003f05270 */
[----:B------:R-:W-:-:S12]  /*e000*/  BRA `(.L_x_23044) ;  /* 0x0000000000847947 */ /* 0x000fd80003800000 */
.L_x_23056:
        /* <DEDUP_REMOVED lines=9> */
.L_x_23043:
        /* <DEDUP_REMOVED lines=16> */
.L_x_23061:
[----:B------:R-:W-:Y:S01]  /*e1a0*/  PLOP3.LUT P0, PT, PT, PT, PT, 0x8, 0x80 ;  /* 0x000000000080781c */ /* 0x000fe20003f0e170 */
[----:B------:R-:W-:-:S12]  /*e1b0*/  BRA `(.L_x_23044) ;  /* 0x0000000000187947 */ /* 0x000fd80003800000 */
.L_x_23060:
[----:B------:R-:W2:Y:S02]  /*e1c0*/  LDG.E.64 R4, desc[UR36][R4.64] ;  /* 0x0000002404047981 */ /* 0x000ea4000c1e1b00 */
[----:B--2---:R-:W-:-:S04]  /*e1d0*/  ISETP.NE.U32.AND P0, PT, R4, RZ, PT ;  /* 0x000000ff0400720c */ /* 0x004fc80003f05070 */
[----:B------:R-:W-:Y:S01]  /*e1e0*/  ISETP.NE.AND.EX P0, PT, R5, RZ, PT, P0 ;  /* 0x000000ff0500720c */ /* 0x000fe20003f05300 */
[----:B------:R-:W-:-:S12]  /*e1f0*/  BRA `(.L_x_23044) ;  /* 0x0000000000087947 */ /* 0x000fd80003800000 */
.L_x_23059:
[----:B------:R-:W2:Y:S02]  /*e200*/  LDG.E R4, desc[UR36][R4.64] ;  /* 0x0000002404047981 */ /* 0x000ea4000c1e1900 */
[----:B--2---:R-:W-:-:S13]  /*e210*/  ISETP.NE.AND P0, PT, R4, RZ, PT ;  /* 0x000000ff0400720c */ /* 0x004fda0003f05270 */
.L_x_23044:
[----:B------:R-:W-:Y:S05]  /*e220*/  BSYNC.RECONVERGENT B6 ;  /* 0x0000000000067941 */ /* 0x000fea0003800200 */
.L_x_23038:
[----:B------:R-:W-:Y:S02]  /*e230*/  ISETP.NE.AND P1, PT, R18, RZ, PT ;  /* 0x000000ff1200720c */ /* 0x000fe40003f25270 */
[----:B------:R-:W-:Y:S02]  /*e240*/  LOP3.LUT R0, R2, 0xff, RZ, 0xc0, !PT ;  /* 0x000000ff02007812 */ /* 0x000fe400078ec0ff */
[----:B------:R-:W-:-:S04]  /*e250*/  ISETP.NE.AND P1, PT, RZ, UR41, P1 ;  /* 0x00000029ff007c0c */ /* 0x000fc80008f25270 */
[----:B------:R-:W-:Y:S02]  /*e260*/  PLOP3.LUT P0, PT, P1, P0, PT, 0x80, 0x8 ;  /* 0x000000000008781c */ /* 0x000fe40000f01070 */
[----:B------:R-:W-:Y:S02]  /*e270*/  ISETP.GT.AND P1, PT, R0, 0x9, PT ;  /* 0x000000090000780c */ /* 0x000fe40003f24270 */
[----:B------:R-:W-:-:S11]  /*e280*/  SEL R2, RZ, 0x1, !P0 ;  /* 0x00000001ff027807 */ /* 0x000fd60004000000 */
        /* <DEDUP_REMOVED lines=11> */
.L_x_23065:
[----:B------:R-:W-:Y:S01]  /*e340*/  STG.E.U8 desc[UR36][R16.64], R2 ;  /* 0x0000000210007986 */ /* 0x000fe2000c101124 */
[----:B------:R-:W-:Y:S05]  /*e350*/  EXIT ;  /* 0x000000000000794d */ /* 0x000fea0003800000 */
.L_x_23064:
        /* <DEDUP_REMOVED lines=9> */
.L_x_23068:
[----:B------:R-:W-:Y:S01]  /*e3f0*/  STG.E desc[UR36][R16.64], R2 ;  /* 0x0000000210007986 */ /* 0x000fe2000c101924 */
[----:B------:R-:W-:Y:S05]  /*e400*/  EXIT ;  /* 0x000000000000794d */ /* 0x000fea0003800000 */
.L_x_23067:
[----:B------:R-:W-:Y:S01]  /*e410*/  STG.E.U16 desc[UR36][R16.64], R2 ;  /* 0x0000000210007986 */ /* 0x000fe2000c101524 */
[----:B------:R-:W-:Y:S05]  /*e420*/  EXIT ;  /* 0x000000000000794d */ /* 0x000fea0003800000 */
.L_x_23063:
[----:B------:R-:W-:-:S13]  /*e430*/  ISETP.GT.AND P0, PT, R0, 0x6, PT ;  /* 0x000000060000780c */ /* 0x000fda0003f04270 */
[----:B------:R-:W-:Y:S05]  /*e440*/  @P0 BRA `(.L_x_23069) ;  /* 0x00000000002c0947 */ /* 0x000fea0003800000 */
[----:B------:R-:W-:-:S13]  /*e450*/  ISETP.NE.AND P0, PT, R0, 0x5, PT ;  /* 0x000000050000780c */ /* 0x000fda0003f05270 */
[----:B------:R-:W-:Y:S05]  /*e460*/  @!P0 BRA `(.L_x_23070) ;  /* 0x0000000000148947 */ /* 0x000fea0003800000 */
[----:B------:R-:W-:-:S13]  /*e470*/  ISETP.NE.AND P0, PT, R0, 0x6, PT ;  /* 0x000000060000780c */ /* 0x000fda0003f05270 */
[----:B------:R-:W-:Y:S05]  /*e480*/  @P0 BRA `(.L_x_23066) ;  /* 0x0000000400e40947 */ /* 0x000fea0003800000 */
[----:B------:R-:W-:-:S05]  /*e490*/  I2FP.F32.U32 R3, R2 ;  /* 0x0000000200037245 */ /* 0x000fca0000201000 */
[----:B------:R-:W-:Y:S01]  /*e4a0*/  STG.E desc[UR36][R16.64], R3 ;  /* 0x0000000310007986 */ /* 0x000fe2000c101924 */
[----:B------:R-:W-:Y:S05]  /*e4b0*/  EXIT ;  /* 0x000000000000794d */ /* 0x000fea0003800000 */
.L_x_23070:
[----:B------:R-:W-:-:S04]  /*e4c0*/  I2FP.F32.U32 R0, R2 ;  /* 0x0000000200007245 */ /* 0x000fc80000201000 */
[----:B------:R-:W-:-:S05]  /*e4d0*/  F2FP.F16.F32.PACK_AB R0, RZ, R0 ;  /* 0x00000000ff00723e */ /* 0x000fca00000000ff */
[----:B------:R-:W-:Y:S01]  /*e4e0*/  STG.E.U16 desc[UR36][R16.64], R0 ;  /* 0x0000000010007986 */ /* 0x000fe2000c101524 */
[----:B------:R-:W-:Y:S05]  /*e4f0*/  EXIT ;  /* 0x000000000000794d */ /* 0x000fea0003800000 */
.L_x_23069:
        /* <DEDUP_REMOVED lines=8> */
[----:B------:R-:W-:Y:S01]  /*e580*/  STG.E.64 desc[UR36][R16.64], R2 ;  /* 0x0000000210007986 */ /* 0x000fe2000c101b24 */
[----:B------:R-:W-:Y:S05]  /*e590*/  EXIT ;  /* 0x000000000000794d */ /* 0x000fea0003800000 */
.L_x_23072:
[----:B------:R-:W-:-:S04]  /*e5a0*/  I2FP.F32.U32 R2, R2 ;  /* 0x0000000200027245 */ /* 0x000fc80000201000 */
[----:B------:R-:W-:-:S04]  /*e5b0*/  F2FP.F16.F32.PACK_AB R3, RZ, R2 ;  /* 0x00000002ff03723e */ /* 0x000fc800000000ff */
[----:B------:R-:W-:-:S05]  /*e5c0*/  PRMT R3, R3, 0x5410, RZ ;  /* 0x0000541003037816 */ /* 0x000fca00000000ff */
[----:B------:R-:W-:Y:S01]  /*e5d0*/  STG.E desc[UR36][R16.64], R3 ;  /* 0x0000000310007986 */ /* 0x000fe2000c101924 */
[----:B------:R-:W-:Y:S05]  /*e5e0*/  EXIT ;  /* 0x000000000000794d */ /* 0x000fea0003800000 */
.L_x_23071:
[----:B------:R-:W2:Y:S02]  /*e5f0*/  I2F.F64.U32 R2, R2 ;  /* 0x0000000200027312 */ /* 0x000ea40000201800 */
[----:B--2---:R-:W-:Y:S01]  /*e600*/  STG.E.64 desc[UR36][R16.64], R2 ;  /* 0x0000000210007986 */ /* 0x004fe2000c101b24 */
[----:B------:R-:W-:Y:S05]  /*e610*/  EXIT ;  /* 0x000000000000794d */ /* 0x000fea0003800000 */
.L_x_23062:
        /* <DEDUP_REMOVED lines=12> */
.L_x_23076:
        /* <DEDUP_REMOVED lines=16> */
.L_x_23079:
[----:B------:R-:W-:-:S07]  /*e7e0*/  PRMT R8, R0, 0x7610, R8 ;  /* 0x0000761000087816 */ /* 0x000fce0000000008 */
.L_x_23078:
[----:B------:R-:W-:Y:S05]  /*e7f0*/  BSYNC.RECONVERGENT B0 ;  /* 0x0000000000007941 */ /* 0x000fea0003800200 */
.L_x_23077:
[----:B------:R-:W-:Y:S01]  /*e800*/  STG.E.U8 desc[UR36][R16.64], R8 ;  /* 0x0000000810007986 */ /* 0x000fe2000c101124 */
[----:B------:R-:W-:Y:S05]  /*e810*/  EXIT ;  /* 0x000000000000794d */ /* 0x000fea0003800000 */
.L_x_23075:
        /* <DEDUP_REMOVED lines=16> */
.L_x_23082:
[----:B------:R-:W-:-:S07]  /*e920*/  PRMT R8, R0, 0x7610, R8 ;  /* 0x0000761000087816 */ /* 0x000fce0000000008 */
.L_x_23081:
[----:B------:R-:W-:Y:S05]  /*e930*/  BSYNC.RECONVERGENT B0 ;  /* 0x0000000000007941 */ /* 0x000fea0003800200 */
.L_x_23080:
[----:B------:R-:W-:Y:S01]  /*e940*/  STG.E.U8 desc[UR36][R16.64], R8 ;  /* 0x0000000810007986 */ /* 0x000fe2000c101124 */
[----:B------:R-:W-:Y:S05]  /*e950*/  EXIT ;  /* 0x000000000000794d */ /* 0x000fea0003800000 */
.L_x_23074:
        /* <DEDUP_REMOVED lines=21> */
.L_x_23084:
[----:B------:R-:W-:-:S05]  /*eab0*/  IMAD.MOV.U32 R3, RZ, RZ, RZ ;  /* 0x000000ffff037224 */ /* 0x000fca00078e00ff */
[----:B------:R-:W-:Y:S01]  /*eac0*/  STG.E.64 desc[UR36][R16.64], R2 ;  /* 0x0000000210007986 */ /* 0x000fe2000c101b24 */
[----:B------:R-:W-:Y:S05]  /*ead0*/  EXIT ;  /* 0x000000000000794d */ /* 0x000fea0003800000 */
.L_x_23083:
[----:B------:R-:W-:Y:S01]  /*eae0*/  STG.E desc[UR36][R16.64], R2 ;  /* 0x0000000210007986 */ /* 0x000fe2000c101924 */
[----:B------:R-:W-:Y:S05]  /*eaf0*/  EXIT ;  /* 0x000000000000794d */ /* 0x000fea0003800000 */
.L_x_23073:
[----:B------:R-:W-:-:S13]  /*eb00*/  ISETP.GT.AND P0, PT, R0, 0xe, PT ;  /* 0x0000000e0000780c */ /* 0x000fda0003f04270 */
[----:B------:R-:W-:Y:S05]  /*eb10*/  @P0 BRA `(.L_x_23085) ;  /* 0x0000000000280947 */ /* 0x000fea0003800000 */
[----:B------:R-:W-:-:S13]  /*eb20*/  ISETP.NE.AND P0, PT, R0, 0xa, PT ;  /* 0x0000000a0000780c */ /* 0x000fda0003f05270 */
[----:B------:R-:W-:Y:S05]  /*eb30*/  @!P0 BRA `(.L_x_23086) ;  /* 0x0000000000108947 */ /* 0x000fea0003800000 */
[----:B------:R-:W-:-:S13]  /*eb40*/  ISETP.NE.AND P0, PT, R0, 0xb, PT ;  /* 0x0000000b0000780c */ /* 0x000fda0003f05270 */
[----:B------:R-:W-:Y:S05]  /*eb50*/  @P0 BRA `(.L_x_23066) ;  /* 0x0000000000300947 */ /* 0x000fea0003800000 */
[----:B------:R-:W-:Y:S01]  /*eb60*/  STG.E.U8 desc[UR36][R16.64], R2 ;  /* 0x0000000210007986 */ /* 0x000fe2000c101124 */
[----:B------:R-:W-:Y:S05]  /*eb70*/  EXIT ;  /* 0x000000000000794d */ /* 0x000fea0003800000 */
.L_x_23086:
[----:B------:R-:W-:Y:S01]  /*eb80*/  CS2R R6, SRZ ;  /* 0x0000000000067805 */ /* 0x000fe2000001ff00 */
[----:B01----:R-:W0:Y:S04]  /*eb90*/  I2F.F64.U32 R4, R2 ;  /* 0x0000000200047312 */ /* 0x003e280000201800 */
[----:B0-----:R-:W-:Y:S01]  /*eba0*/  STG.E.128 desc[UR36][R16.64], R4 ;  /* 0x0000000410007986 */ /* 0x001fe2000c101d24 */
[----:B------:R-:W-:Y:S05]  /*ebb0*/  EXIT ;  /* 0x000000000000794d */ /* 0x000fea0003800000 */
.L_x_23085:
[----:B------:R-:W-:-:S13]  /*ebc0*/  ISETP.NE.AND P0, PT, R0, 0xf, PT ;  /* 0x0000000f0000780c */ /* 0x000fda0003f05270 */
[----:B------:R-:W-:Y:S05]  /*ebd0*/  @!P0 BRA `(.L_x_23087) ;  /* 0x0000000000d48947 */ /* 0x000fea0003800000 */
[----:B------:R-:W-:-:S13]  /*ebe0*/  ISETP.NE.AND P0, PT, R0, 0x17, PT ;  /* 0x000000170000780c */ /* 0x000fda0003f05270 */
[----:B------:R-:W-:Y:S05]  /*ebf0*/  @!P0 BRA `(.L_x_23088) ;  /* 0x0000000000848947 */ /* 0x000fea0003800000 */
[----:B------:R-:W-:-:S13]  /*ec00*/  ISETP.NE.AND P0, PT, R0, 0x18, PT ;  /* 0x000000180000780c */ /* 0x000fda0003f05270 */
[----:B------:R-:W-:Y:S05]  /*ec10*/  @!P0 BRA `(.L_x_23089) ;  /* 0x0000000000448947 */ /* 0x000fea0003800000 */
.L_x_23066:
        /* <DEDUP_REMOVED lines=16> */
.L_x_23090:
[----:B------:R-:W-:Y:S05]  /*ed20*/  EXIT ;  /* 0x000000000000794d */ /* 0x000fea0003800000 */
.L_x_23089:
[----:B01----:R-:W-:Y:S01]  /*ed30*/  I2FP.F32.U32 R5, R2 ;  /* 0x0000000200057245 */ /* 0x003fe20000201000 */
        /* <DEDUP_REMOVED lines=10> */
.L_x_23092:
[----:B------:R-:W-:Y:S05]  /*ede0*/  BSYNC.RECONVERGENT B0 ;  /* 0x0000000000007941 */ /* 0x000fea0003800200 */
.L_x_23091:
[----:B------:R-:W-:Y:S01]  /*edf0*/  STG.E.U8 desc[UR36][R16.64], R3 ;  /* 0x0000000310007986 */ /* 0x000fe2000c101124 */
[----:B------:R-:W-:Y:S05]  /*ee00*/  EXIT ;  /* 0x000000000000794d */ /* 0x000fea0003800000 */
.L_x_23088:
[----:B01----:R-:W-:-:S04]  /*ee10*/  I2FP.F32.U32 R5, R2 ;  /* 0x0000000200057245 */ /* 0x003fc80000201000 */
        /* <DEDUP_REMOVED lines=12> */
.L_x_23093:
[----:B------:R-:W-:Y:S01]  /*eee0*/  IMAD.MOV.U32 R3, RZ, RZ, 0x7f ;  /* 0x0000007fff037424 */ /* 0x000fe200078e00ff */
[----:B------:R-:W-:-:S04]  /*eef0*/  ISETP.GT.U32.AND P0, PT, R5, 0x7f800000, PT ;  /* 0x7f8000000500780c */ /* 0x000fc80003f04070 */
[----:B------:R-:W-:-:S05]  /*ef00*/  SEL R3, R3, 0x7c, P0 ;  /* 0x0000007c03037807 */ /* 0x000fca0000000000 */
[----:B------:R-:W-:Y:S01]  /*ef10*/  STG.E.U8 desc[UR36][R16.64], R3 ;  /* 0x0000000310007986 */ /* 0x000fe2000c101124 */
[----:B------:R-:W-:Y:S05]  /*ef20*/  EXIT ;  /* 0x000000000000794d */ /* 0x000fea0003800000 */
.L_x_23087:
[----:B------:R-:W-:-:S04]  /*ef30*/  I2FP.F32.U32 R0, R2 ;  /* 0x0000000200007245 */ /* 0x000fc80000201000 */
[----:B------:R-:W-:-:S05]  /*ef40*/  F2FP.BF16.F32.PACK_AB R0, RZ, R0 ;  /* 0x00000000ff00723e */ /* 0x000fca00000010ff */
[----:B------:R-:W-:Y:S01]  /*ef50*/  STG.E.U16 desc[UR36][R16.64], R0 ;  /* 0x0000000010007986 */ /* 0x000fe2000c101524 */
[----:B------:R-:W-:Y:S05]  /*ef60*/  EXIT ;  /* 0x000000000000794d */ /* 0x000fea0003800000 */
.L_x_23094:
        /* <DEDUP_REMOVED lines=9> */
.L_x_23640:


//--------------------- .text._ZN2at6native27unrolled_elementwise_kernelIZNS0_54_GLOBAL__N__d8c5977b_16_LinearAlgebra_cu_9e10b42f_324316addr_kernel_cudaERNS_14TensorIteratorERKN3c106ScalarES8_EUlbbbE_St5arrayIPcLm4EELi4E23TrivialOffsetCalculatorILi3EjESD_ILi1EjENS0_6memory12LoadWithCastILi3EEENSG_13StoreWithCastILi1EEEEEviT_T0_T2_T3_T4_T5_ --------------------------
	.section	.text._ZN2at6native27unrolled_elementwise_kernelIZNS0_54_GLOBAL__N__d8c5977b_16_LinearAlgebra_cu_9e10b42f_324316addr_kernel_cudaERNS_14TensorIteratorERKN3c106ScalarES8_EUlbbbE_St5arrayIPcLm4EELi4E23TrivialOffsetCalculatorILi3EjESD_ILi1EjENS0_6memory12LoadWithCastILi3EEENSG_13StoreWithCastILi1EEEEEviT_T0_T2_T3_T4_T5_,"ax",@progbits
	.align	128
        .global         _ZN2at6native27unrolled_elementwise_kernelIZNS0_54_GLOBAL__N__d8c5977b_16_LinearAlgebra_cu_9e10b42f_324316addr_kernel_cudaERNS_14TensorIteratorERKN3c106ScalarES8_EUlbbbE_St5arrayIPcLm4EELi4E23TrivialOffsetCalculatorILi3EjESD_ILi1EjENS0_6memory12LoadWithCastILi3EEENSG_13StoreWithCastILi1EEEEEviT_T0_T2_T3_T4_T5_
        .type           _ZN2at6native27unrolled_elementwise_kernelIZNS0_54_GLOBAL__N__d8c5977b_16_LinearAlgebra_cu_9e10b42f_324316addr_kernel_cudaERNS_14TensorIteratorERKN3c106ScalarES8_EUlbbbE_St5arrayIPcLm4EELi4E23TrivialOffsetCalculatorILi3EjESD_ILi1EjENS0_6memory12LoadWithCastILi3EEENSG_13StoreWithCastILi1EEEEEviT_T0_T2_T3_T4_T5_,@function
        .size           _ZN2at6native27unrolled_elementwise_kernelIZNS0_54_GLOBAL__N__d8c5977b_16_LinearAlgebra_cu_9e10b42f_324316addr_kernel_cudaERNS_14TensorIteratorERKN3c106ScalarES8_EUlbbbE_St5arrayIPcLm4EELi4E23TrivialOffsetCalculatorILi3EjESD_ILi1EjENS0_6memory12LoadWithCastILi3EEENSG_13StoreWithCastILi1EEEEEviT_T0_T2_T3_T4_T5_,(.L_x_23641 - _ZN2at6native27unrolled_elementwise_kernelIZNS0_54_GLOBAL__N__d8c5977b_16_LinearAlgebra_cu_9e10b42f_324316addr_kernel_cudaERNS_14TensorIteratorERKN3c106ScalarES8_EUlbbbE_St5arrayIPcLm4EELi4E23TrivialOffsetCalculatorILi3EjESD_ILi1EjENS0_6memory12LoadWithCastILi3EEENSG_13StoreWithCastILi1EEEEEviT_T0_T2_T3_T4_T5_)
        .other          _ZN2at6native27unrolled_elementwise_kernelIZNS0_54_GLOBAL__N__d8c5977b_16_LinearAlgebra_cu_9e10b42f_324316addr_kernel_cudaERNS_14TensorIteratorERKN3c106ScalarES8_EUlbbbE_St5arrayIPcLm4EELi4E23TrivialOffsetCalculatorILi3EjESD_ILi1EjENS0_6memory12LoadWithCastILi3EEENSG_13StoreWithCastILi1EEEEEviT_T0_T2_T3_T4_T5_,@"STO_CUDA_ENTRY STV_DEFAULT"
_ZN2at6native27unrolled_elementwise_kernelIZNS0_54_GLOBAL__N__d8c5977b_16_LinearAlgebra_cu_9e10b42f_324316addr_kernel_cudaERNS_14TensorIteratorERKN3c106ScalarES8_EUlbbbE_St5arrayIPcLm4EELi4E23TrivialOffsetCalculatorILi3EjESD_ILi1EjENS0_6memory12LoadWithCastILi3EEENSG_13StoreWithCastILi1EEEEEviT_T0_T2_T3_T4_T5_:
.text._ZN2at6native27unrolled_elementwise_kernelIZNS0_54_GLOBAL__N__d8c5977b_16_LinearAlgebra_cu_9e10b42f_324316addr_kernel_cudaERNS_14TensorIteratorERKN3c106ScalarES8_EUlbbbE_St5arrayIPcLm4EELi4E23TrivialOffsetCalculatorILi3EjESD_ILi1EjENS0_6memory12LoadWithCastILi3EEENSG_13StoreWithCastILi1EEEEEviT_T0_T2_T3_T4_T5_:
        /* <DEDUP_REMOVED lines=8> */
[----:B------:R-:W4:Y:S01]  /*0080*/  LDCU.U8 UR38, c[0x0][0x3bd] ;  /* 0x000077a0ff2677ac */ /* 0x000f220008000000 */
[----:B------:R-:W-:Y:S01]  /*0090*/  P2R R22, PR, RZ, 0x4 ;  /* 0x00000004ff167803 */ /* 0x000fe20000000000 */
[----:B------:R-:W0:Y:S01]  /*00a0*/  LDC.U8 R23, c[0x0][0x3bc] ;  /* 0x0000ef00ff177b82 */ /* 0x000e220000000000 */
[----:B------:R-:W-:Y:S01]  /*00b0*/  P2R R19, PR, RZ, 0x2 ;  /* 0x00000002ff137803 */ /* 0x000fe20000000000 */
[----:B------:R-:W0:Y:S01]  /*00c0*/  LDCU.U8 UR39, c[0x0][0x3be] ;  /* 0x000077c0ff2777ac */ /* 0x000e220008000000 */
[----:B-1----:R-:W-:-:S02]  /*00d0*/  IMAD R16, R2, -0x200, R3 ;  /* 0xfffffe0002107824 */ /* 0x002fc400078e0203 */
        /* <DEDUP_REMOVED lines=28> */
.L_x_23097:
        /* <DEDUP_REMOVED lines=21> */
.L_x_23102:
[----:B------:R-:W2:Y:S02]  /*03f0*/  LDG.E.U8 R4, desc[UR36][R4.64] ;  /* 0x0000002404047981 */ /* 0x000ea4000c1e1100 */
[----:B--2---:R-:W-:-:S04]  /*0400*/  ISETP.NE.AND P0, PT, R4, RZ, PT ;  /* 0x000000ff0400720c */ /* 0x004fc80003f05270 */
[----:B------:R-:W-:Y:S01]  /*0410*/  P2R R22, PR, RZ, 0x1 ;  /* 0x00000001ff167803 */ /* 0x000fe20000000000 */
[----:B------:R-:W-:Y:S08]  /*0420*/  BRA `(.L_x_23104) ;  /* 0x0000000800947947 */ /* 0x000ff00003800000 */
.L_x_23101:
        /* <DEDUP_REMOVED lines=11> */
.L_x_23106:
[----:B------:R-:W2:Y:S02]  /*04e0*/  LDG.E R4, desc[UR36][R4.64] ;  /* 0x0000002404047981 */ /* 0x000ea4000c1e1900 */
[----:B--2---:R-:W-:-:S04]  /*04f0*/  ISETP.NE.AND P0, PT, R4, RZ, PT ;  /* 0x000000ff0400720c */ /* 0x004fc80003f05270 */
[----:B------:R-:W-:Y:S01]  /*0500*/  P2R R22, PR, RZ, 0x1 ;  /* 0x00000001ff167803 */ /* 0x000fe20000000000 */
[----:B------:R-:W-:Y:S08]  /*0510*/  BRA `(.L_x_23104) ;  /* 0x0000000800587947 */ /* 0x000ff00003800000 */
.L_x_23105:
[----:B------:R-:W2:Y:S02]  /*0520*/  LDG.E.U16 R4, desc[UR36][R4.64] ;  /* 0x0000002404047981 */ /* 0x000ea4000c1e1500 */
[----:B--2---:R-:W-:-:S04]  /*0530*/  ISETP.NE.AND P0, PT, R4, RZ, PT ;  /* 0x000000ff0400720c */ /* 0x004fc80003f05270 */
[----:B------:R-:W-:Y:S01]  /*0540*/  P2R R22, PR, RZ, 0x1 ;  /* 0x00000001ff167803 */ /* 0x000fe20000000000 */
[----:B------:R-:W-:Y:S08]  /*0550*/  BRA `(.L_x_23104) ;  /* 0x0000000800487947 */ /* 0x000ff00003800000 */
.L_x_23100:
        /* <DEDUP_REMOVED lines=10> */
.L_x_23108:
[----:B------:R-:W2:Y:S02]  /*0600*/  LDG.E.U16 R0, desc[UR36][R4.64] ;  /* 0x0000002404007981 */ /* 0x000ea4000c1e1500 */
[----:B--2---:R-:W-:-:S05]  /*0610*/  HADD2.F32 R0, -RZ, R0.H0_H0 ;  /* 0x20000000ff007230 */ /* 0x004fca0000004100 */
[----:B------:R-:W-:-:S04]  /*0620*/  FSETP.NEU.FTZ.AND P0, PT, R0, RZ, PT ;  /* 0x000000ff0000720b */ /* 0x000fc80003f1d000 */
[----:B------:R-:W-:Y:S01]  /*0630*/  P2R R22, PR, RZ, 0x1 ;  /* 0x00000001ff167803 */ /* 0x000fe20000000000 */
[----:B------:R-:W-:Y:S08]  /*0640*/  BRA `(.L_x_23104) ;  /* 0x00000008000c7947 */ /* 0x000ff00003800000 */
.L_x_23107:
        /* <DEDUP_REMOVED lines=12> */
.L_x_23110:
        /* <DEDUP_REMOVED lines=10> */
.L_x_23109:
[----:B------:R-:W2:Y:S02]  /*07b0*/  LDG.E.64 R4, desc[UR36][R4.64] ;  /* 0x0000002404047981 */ /* 0x000ea4000c1e1b00 */
[----:B--2---:R-:W0:Y:S02]  /*07c0*/  DSETP.NEU.AND P0, PT, R4, RZ, PT ;  /* 0x000000ff0400722a */ /* 0x004e240003f0d000 */
[----:B0-----:R-:W-:Y:S01]  /*07d0*/  P2R R22, PR, RZ, 0x1 ;  /* 0x00000001ff167803 */ /* 0x001fe20000000000 */
[----:B------:R-:W-:Y:S06]  /*07e0*/  BRA `(.L_x_23104) ;  /* 0x0000000400a47947 */ /* 0x000fec0003800000 */
.L_x_23099:
        /* <DEDUP_REMOVED lines=12> */
.L_x_23113:
        /* <DEDUP_REMOVED lines=9> */
.L_x_23112:
        /* <DEDUP_REMOVED lines=10> */
.L_x_23115:
        /* <DEDUP_REMOVED lines=12> */
.L_x_23114:
[----:B------:R-:W2:Y:S02]  /*0aa0*/  LDG.E.U16 R0, desc[UR36][R4.64] ;  /* 0x0000002404007981 */ /* 0x000ea4000c1e1500 */
[----:B--2---:R-:W-:-:S05]  /*0ab0*/  IMAD.U32 R0, R0, 0x10000, RZ ;  /* 0x0001000000007824 */ /* 0x004fca00078e00ff */
[----:B------:R-:W-:-:S04]  /*0ac0*/  FSETP.NEU.FTZ.AND P0, PT, R0, RZ, PT ;  /* 0x000000ff0000720b */ /* 0x000fc80003f1d000 */
[----:B------:R-:W-:Y:S01]  /*0ad0*/  P2R R22, PR, RZ, 0x1 ;  /* 0x00000001ff167803 */ /* 0x000fe20000000000 */
[----:B------:R-:W-:Y:S08]  /*0ae0*/  BRA `(.L_x_23104) ;  /* 0x0000000000e47947 */ /* 0x000ff00003800000 */
.L_x_23111:
        /* <DEDUP_REMOVED lines=12> */
.L_x_23118:
[----:B------:R-:W2:Y:S02]  /*0bb0*/  LDG.E.U8 R4, desc[UR36][R4.64] ;  /* 0x0000002404047981 */ /* 0x000ea4000c1e1100 */
[----:B--2---:R-:W-:-:S04]  /*0bc0*/  ISETP.NE.AND P0, PT, R4, RZ, PT ;  /* 0x000000ff0400720c */ /* 0x004fc80003f05270 */
[----:B------:R-:W-:Y:S01]  /*0bd0*/  P2R R22, PR, RZ, 0x1 ;  /* 0x00000001ff167803 */ /* 0x000fe20000000000 */
[----:B------:R-:W-:Y:S08]  /*0be0*/  BRA `(.L_x_23104) ;  /* 0x0000000000a47947 */ /* 0x000ff00003800000 */
.L_x_23117:
[----:B------:R-:W2:Y:S02]  /*0bf0*/  LDG.E.U8 R4, desc[UR36][R4.64] ;  /* 0x0000002404047981 */ /* 0x000ea4000c1e1100 */
[----:B--2---:R-:W-:-:S04]  /*0c00*/  ISETP.NE.AND P0, PT, R4, RZ, PT ;  /* 0x000000ff0400720c */ /* 0x004fc80003f05270 */
[----:B------:R-:W-:Y:S01]  /*0c10*/  P2R R22, PR, RZ, 0x1 ;  /* 0x00000001ff167803 */ /* 0x000fe20000000000 */
[----:B------:R-:W-:Y:S08]  /*0c20*/  BRA `(.L_x_23104) ;  /* 0x0000000000947947 */ /* 0x000ff00003800000 */
.L_x_23116:
[----:B------:R-:W-:-:S09]  /*0c30*/  UISETP.NE.AND UP0, UPT, UR4, 0x1c, UPT ;  /* 0x0000001c0400788c */ /* 0x000fd2000bf05270 */
[----:B------:R-:W-:Y:S05]  /*0c40*/  BRA.U !UP0, `(.L_x_23119) ;  /* 0x0000000108807547 */ /* 0x000fea000b800000 */
[----:B------:R-:W-:-:S09]  /*0c50*/  UISETP.NE.AND UP0, UPT, UR4, 0x1d, UPT ;  /* 0x0000001d0400788c */ /* 0x000fd2000bf05270 */
[----:B------:R-:W-:Y:S05]  /*0c60*/  BRA.U !UP0, `(.L_x_23120) ;  /* 0x0000000108647547 */ /* 0x000fea000b800000 */
[----:B------:R-:W-:-:S09]  /*0c70*/  UISETP.NE.AND UP0, UPT, UR4, 0x2c, UPT ;  /* 0x0000002c0400788c */ /* 0x000fd2000bf05270 */
[----:B------:R-:W-:Y:S05]  /*0c80*/  BRA.U !UP0, `(.L_x_23121) ;  /* 0x00000001084c7547 */ /* 0x000fea000b800000 */
.L_x_23103:
        /* <DEDUP_REMOVED lines=16> */
.L_x_23122:
[----:B------:R-:W-:-:S04]  /*0d90*/  PLOP3.LUT P0, PT, PT, PT, PT, 0x8, 0x80 ;  /* 0x000000000080781c */ /* 0x000fc80003f0e170 */
[----:B------:R-:W-:Y:S01]  /*0da0*/  P2R R22, PR, RZ, 0x1 ;  /* 0x00000001ff167803 */ /* 0x000fe20000000000 */
[----:B------:R-:W-:Y:S08]  /*0db0*/  BRA `(.L_x_23104) ;  /* 0x0000000000307947 */ /* 0x000ff00003800000 */
.L_x_23121:
[----:B------:R-:W2:Y:S02]  /*0dc0*/  LDG.E.U8 R4, desc[UR36][R4.64] ;  /* 0x0000002404047981 */ /* 0x000ea4000c1e1100 */
[----:B--2---:R-:W-:-:S04]  /*0dd0*/  ISETP.NE.AND P0, PT, R4, RZ, PT ;  /* 0x000000ff0400720c */ /* 0x004fc80003f05270 */
[----:B------:R-:W-:Y:S01]  /*0de0*/  P2R R22, PR, RZ, 0x1 ;  /* 0x00000001ff167803 */ /* 0x000fe20000000000 */
[----:B------:R-:W-:Y:S08]  /*0df0*/  BRA `(.L_x_23104) ;  /* 0x0000000000207947 */ /* 0x000ff00003800000 */
.L_x_23120:
[----:B------:R-:W2:Y:S02]  /*0e00*/  LDG.E.64 R4, desc[UR36][R4.64] ;  /* 0x0000002404047981 */ /* 0x000ea4000c1e1b00 */
[----:B--2---:R-:W-:-:S04]  /*0e10*/  ISETP.NE.U32.AND P0, PT, R4, RZ, PT ;  /* 0x000000ff0400720c */ /* 0x004fc80003f05070 */
[----:B------:R-:W-:-:S04]  /*0e20*/  ISETP.NE.AND.EX P0, PT, R5, RZ, PT, P0 ;  /* 0x000000ff0500720c */ /* 0x000fc80003f05300 */
[----:B------:R-:W-:Y:S01]  /*0e30*/  P2R R22, PR, RZ, 0x1 ;  /* 0x00000001ff167803 */ /* 0x000fe20000000000 */
[----:B------:R-:W-:Y:S08]  /*0e40*/  BRA `(.L_x_23104) ;  /* 0x00000000000c7947 */ /* 0x000ff00003800000 */
.L_x_23119:
[----:B------:R-:W2:Y:S02]  /*0e50*/  LDG.E R4, desc[UR36][R4.64] ;  /* 0x0000002404047981 */ /* 0x000ea4000c1e1900 */
[----:B--2---:R-:W-:-:S04]  /*0e60*/  ISETP.NE.AND P0, PT, R4, RZ, PT ;  /* 0x000000ff0400720c */ /* 0x004fc80003f05270 */
[----:B------:R-:W-:-:S09]  /*0e70*/  P2R R22, PR, RZ, 0x1 ;  /* 0x00000001ff167803 */ /* 0x000fd20000000000 */
.L_x_23104:
[----:B------:R-:W-:Y:S05]  /*0e80*/  BSYNC.RECONVERGENT B6 ;  /* 0x0000000000067941 */ /* 0x000fea0003800200 */
.L_x_23098:
        /* <DEDUP_REMOVED lines=21> */
.L_x_23127:
[----:B------:R-:W2:Y:S02]  /*0fe0*/  LDG.E.U8 R4, desc[UR36][R4.64] ;  /* 0x0000002404047981 */ /* 0x000ea4000c1e1100 */
[----:B--2---:R-:W-:-:S04]  /*0ff0*/  ISETP.NE.AND P0, PT, R4, RZ, PT ;  /* 0x000000ff0400720c */ /* 0x004fc80003f05270 */
[----:B------:R-:W-:Y:S01]  /*1000*/  P2R R19, PR, RZ, 0x1 ;  /* 0x00000001ff137803 */ /* 0x000fe20000000000 */
[----:B------:R-:W-:Y:S08]  /*1010*/  BRA `(.L_x_23129) ;  /* 0x0000000800947947 */ /* 0x000ff00003800000 */
.L_x_23126:
        /* <DEDUP_REMOVED lines=11> */
.L_x_23131:
[----:B------:R-:W2:Y:S02]  /*10d0*/  LDG.E R4, desc[UR36][R4.64] ;  /* 0x0000002404047981 */ /* 0x000ea4000c1e1900 */
[----:B--2---:R-:W-:-:S04]  /*10e0*/  ISETP.NE.AND P0, PT, R4, RZ, PT ;  /* 0x000000ff0400720c */ /* 0x004fc80003f05270 */
[----:B------:R-:W-:Y:S01]  /*10f0*/  P2R R19, PR, RZ, 0x1 ;  /* 0x00000001ff137803 */ /* 0x000fe20000000000 */
[----:B------:R-:W-:Y:S08]  /*1100*/  BRA `(.L_x_23129) ;  /* 0x0000000800587947 */ /* 0x000ff00003800000 */
.L_x_23130:
[----:B------:R-:W2:Y:S02]  /*1110*/  LDG.E.U16 R4, desc[UR36][R4.64] ;  /* 0x0000002404047981 */ /* 0x000ea4000c1e1500 */
[----:B--2---:R-:W-:-:S04]  /*1120*/  ISETP.NE.AND P0, PT, R4, RZ, PT ;  /* 0x000000ff0400720c */ /* 0x004fc80003f05270 */
[----:B------:R-:W-:Y:S01]  /*1130*/  P2R R19, PR, RZ, 0x1 ;  /* 0x00000001ff137803 */ /* 0x000fe20000000000 */
[----:B------:R-:W-:Y:S08]  /*1140*/  BRA `(.L_x_23129) ;  /* 0x0000000800487947 */ /* 0x000ff00003800000 */
.L_x_23125:
        /* <DEDUP_REMOVED lines=10> */
.L_x_23133:
[----:B------:R-:W2:Y:S02]  /*11f0*/  LDG.E.U16 R0, desc[UR36][R4.64] ;  /* 0x0000002404007981 */ /* 0x000ea4000c1e1500 */
[----:B--2---:R-:W-:-:S05]  /*1200*/  HADD2.F32 R0, -RZ, R0.H0_H0 ;  /* 0x20000000ff007230 */ /* 0x004fca0000004100 */
[----:B------:R-:W-:-:S04]  /*1210*/  FSETP.NEU.FTZ.AND P0, PT, R0, RZ, PT ;  /* 0x000000ff0000720b */ /* 0x000fc80003f1d000 */
[----:B------:R-:W-:Y:S01]  /*1220*/  P2R R19, PR, RZ, 0x1 ;  /* 0x00000001ff137803 */ /* 0x000fe20000000000 */
[----:B------:R-:W-:Y:S08]  /*1230*/  BRA `(.L_x_23129) ;  /* 0x00000008000c7947 */ /* 0x000ff00003800000 */
.L_x_23132:
        /* <DEDUP_REMOVED lines=12> */
.L_x_23135:
        /* <DEDUP_REMOVED lines=10> */
.L_x_23134:
[----:B------:R-:W2:Y:S02]  /*13a0*/  LDG.E.64 R4, desc[UR36][R4.64] ;  /* 0x0000002404047981 */ /* 0x000ea4000c1e1b00 */
[----:B--2---:R-:W0:Y:S02]  /*13b0*/  DSETP.NEU.AND P0, PT, R4, RZ, PT ;  /* 0x000000ff0400722a */ /* 0x004e240003f0d000 */
[----:B0-----:R-:W-:Y:S01]  /*13c0*/  P2R R19, PR, RZ, 0x1 ;  /* 0x00000001ff137803 */ /* 0x001fe20000000000 */
[----:B------:R-:W-:Y:S06]  /*13d0*/  BRA `(.L_x_23129) ;  /* 0x0000000400a47947 */ /* 0x000fec0003800000 */
.L_x_23124:
        /* <DEDUP_REMOVED lines=12> */
.L_x_23138:
        /* <DEDUP_REMOVED lines=9> */
.L_x_23137:
        /* <DEDUP_REMOVED lines=10> */
.L_x_23140:
        /* <DEDUP_REMOVED lines=12> */
.L_x_23139:
[----:B------:R-:W2:Y:S02]  /*1690*/  LDG.E.U16 R0, desc[UR36][R4.64] ;  /* 0x0000002404007981 */ /* 0x000ea4000c1e1500 */
[----:B--2---:R-:W-:-:S05]  /*16a0*/  IMAD.U32 R0, R0, 0x10000, RZ ;  /* 0x0001000000007824 */ /* 0x004fca00078e00ff */
[----:B------:R-:W-:-:S04]  /*16b0*/  FSETP.NEU.FTZ.AND P0, PT, R0, RZ, PT ;  /* 0x000000ff0000720b */ /* 0x000fc80003f1d000 */
[----:B------:R-:W-:Y:S01]  /*16c0*/  P2R R19, PR, RZ, 0x1 ;  /* 0x00000001ff137803 */ /* 0x000fe20000000000 */
[----:B------:R-:W-:Y:S08]  /*16d0*/  BRA `(.L_x_23129) ;  /* 0x0000000000e47947 */ /* 0x000ff00003800000 */
.L_x_23136:
        /* <DEDUP_REMOVED lines=12> */
.L_x_23143:
[----:B------:R-:W2:Y:S02]  /*17a0*/  LDG.E.U8 R4, desc[UR36][R4.64] ;  /* 0x0000002404047981 */ /* 0x000ea4000c1e1100 */
[----:B--2---:R-:W-:-:S04]  /*17b0*/  ISETP.NE.AND P0, PT, R4, RZ, PT ;  /* 0x000000ff0400720c */ /* 0x004fc80003f05270 */
[----:B------:R-:W-:Y:S01]  /*17c0*/  P2R R19, PR, RZ, 0x1 ;  /* 0x00000001ff137803 */ /* 0x000fe20000000000 */
[----:B------:R-:W-:Y:S08]  /*17d0*/  BRA `(.L_x_23129) ;  /* 0x0000000000a47947 */ /* 0x000ff00003800000 */
.L_x_23142:
[----:B------:R-:W2:Y:S02]  /*17e0*/  LDG.E.U8 R4, desc[UR36][R4.64] ;  /* 0x0000002404047981 */ /* 0x000ea4000c1e1100 */
[----:B--2---:R-:W-:-:S04]  /*17f0*/  ISETP.NE.AND P0, PT, R4, RZ, PT ;  /* 0x000000ff0400720c */ /* 0x004fc80003f05270 */
[----:B------:R-:W-:Y:S01]  /*1800*/  P2R R19, PR, RZ, 0x1 ;  /* 0x00000001ff137803 */ /* 0x000fe20000000000 */
[----:B------:R-:W-:Y:S08]  /*1810*/  BRA `(.L_x_23129) ;  /* 0x0000000000947947 */ /* 0x000ff00003800000 */
.L_x_23141:
[----:B------:R-:W-:-:S09]  /*1820*/  UISETP.NE.AND UP0, UPT, UR4, 0x1c, UPT ;  /* 0x0000001c0400788c */ /* 0x000fd2000bf05270 */
[----:B------:R-:W-:Y:S05]  /*1830*/  BRA.U !UP0, `(.L_x_23144) ;  /* 0x0000000108807547 */ /* 0x000fea000b800000 */
[----:B------:R-:W-:-:S09]  /*1840*/  UISETP.NE.AND UP0, UPT, UR4, 0x1d, UPT ;  /* 0x0000001d0400788c */ /* 0x000fd2000bf05270 */
[----:B------:R-:W-:Y:S05]  /*1850*/  BRA.U !UP0, `(.L_x_23145) ;  /* 0x0000000108647547 */ /* 0x000fea000b800000 */
[----:B------:R-:W-:-:S09]  /*1860*/  UISETP.NE.AND UP0, UPT, UR4, 0x2c, UPT ;  /* 0x0000002c0400788c */ /* 0x000fd2000bf05270 */
[----:B------:R-:W-:Y:S05]  /*1870*/  BRA.U !UP0, `(.L_x_23146) ;  /* 0x00000001084c7547 */ /* 0x000fea000b800000 */
.L_x_23128:
        /* <DEDUP_REMOVED lines=16> */
.L_x_23147:
[----:B------:R-:W-:-:S04]  /*1980*/  PLOP3.LUT P0, PT, PT, PT, PT, 0x8, 0x80 ;  /* 0x000000000080781c */ /* 0x000fc80003f0e170 */
[----:B------:R-:W-:Y:S01]  /*1990*/  P2R R19, PR, RZ, 0x1 ;  /* 0x00000001ff137803 */ /* 0x000fe20000000000 */
[----:B------:R-:W-:Y:S08]  /*19a0*/  BRA `(.L_x_23129) ;  /* 0x0000000000307947 */ /* 0x000ff00003800000 */
.L_x_23146:
[----:B------:R-:W2:Y:S02]  /*19b0*/  LDG.E.U8 R4, desc[UR36][R4.64] ;  /* 0x0000002404047981 */ /* 0x000ea4000c1e1100 */
[----:B--2---:R-:W-:-:S04]  /*19c0*/  ISETP.NE.AND P0, PT, R4, RZ, PT ;  /* 0x000000ff0400720c */ /* 0x004fc80003f05270 */
[----:B------:R-:W-:Y:S01]  /*19d0*/  P2R R19, PR, RZ, 0x1 ;  /* 0x00000001ff137803 */ /* 0x000fe20000000000 */
[----:B------:R-:W-:Y:S08]  /*19e0*/  BRA `(.L_x_23129) ;  /* 0x0000000000207947 */ /* 0x000ff00003800000 */
.L_x_23145:
[----:B------:R-:W2:Y:S02]  /*19f0*/  LDG.E.64 R4, desc[UR36][R4.64] ;  /* 0x0000002404047981 */ /* 0x000ea4000c1e1b00 */
[----:B--2---:R-:W-:-:S04]  /*1a00*/  ISETP.NE.U32.AND P0, PT, R4, RZ, PT ;  /* 0x000000ff0400720c */ /* 0x004fc80003f05070 */
[----:B------:R-:W-:-:S04]  /*1a10*/  ISETP.NE.AND.EX P0, PT, R5, RZ, PT, P0 ;  /* 0x000000ff0500720c */ /* 0x000fc80003f05300 */
[----:B------:R-:W-:Y:S01]  /*1a20*/  P2R R19, PR, RZ, 0x1 ;  /* 0x00000001ff137803 */ /* 0x000fe20000000000 */
[----:B------:R-:W-:Y:S08]  /*1a30*/  BRA `(.L_x_23129) ;  /* 0x00000000000c7947 */ /* 0x000ff00003800000 */
.L_x_23144:
[----:B------:R-:W2:Y:S02]  /*1a40*/  LDG.E R4, desc[UR36][R4.64] ;  /* 0x0000002404047981 */ /* 0x000ea4000c1e1900 */
[----:B--2---:R-:W-:-:S04]  /*1a50*/  ISETP.NE.AND P0, PT, R4, RZ, PT ;  /* 0x000000ff0400720c */ /* 0x004fc80003f05270 */
[----:B------:R-:W-:-:S09]  /*1a60*/  P2R R19, PR, RZ, 0x1 ;  /* 0x00000001ff137803 */ /* 0x000fd20000000000 */
.L_x_23129:
[----:B------:R-:W-:Y:S05]  /*1a70*/  BSYNC.RECONVERGENT B6 ;  /* 0x0000000000067941 */ /* 0x000fea0003800200 */
.L_x_23123:
[----:B------:R-:W-:-:S07]  /*1a80*/  VIADD R25, R17, 0x80 ;  /* 0x0000008011197836 */ /* 0x000fce0000000000 */
.L_x_23096:
[----:B------:R-:W-:Y:S05]  /*1a90*/  BSYNC.RECONVERGENT B7 ;  /* 0x0000000000077941 */ /* 0x000fea0003800200 */
.L_x_23095:
[----:B------:R-:W-:Y:S01]  /*1aa0*/  ISETP.GE.AND P0, PT, R25, R16, PT ;  /* 0x000000101900720c */ /* 0x000fe20003f06270 */
[----:B------:R-:W-:Y:S01]  /*1ab0*/  BSSY.RECONVERGENT B7, `(.L_x_23148) ;  /* 0x000019e000077945 */ /* 0x000fe20003800200 */
[----:B------:R-:W-:Y:S02]  /*1ac0*/  PLOP3.LUT P2, PT, PT, PT, PT, 0x8, 0x80 ;  /* 0x000000000080781c */ /* 0x000fe40003f4e170 */
[----:B------:R-:W-:Y:S02]  /*1ad0*/  PLOP3.LUT P1, PT, PT, PT, PT, 0x8, 0x80 ;  /* 0x000000000080781c */ /* 0x000fe40003f2e170 */
[----:B------:R-:W-:Y:S02]  /*1ae0*/  P2R R18, PR, RZ, 0x4 ;  /* 0x00000004ff127803 */ /* 0x000fe40000000000 */
[----:B------:R-:W-:-:S05]  /*1af0*/  P2R R24, PR, RZ, 0x2 ;  /* 0x00000002ff187803 */ /* 0x000fca0000000000 */
[----:B------:R-:W-:Y:S05]  /*1b00*/  @P0 BRA `(.L_x_23149) ;  /* 0x0000001800600947 */ /* 0x000fea0003800000 */
        /* <DEDUP_REMOVED lines=25> */
.L_x_23150:
        /* <DEDUP_REMOVED lines=21> */
.L_x_23155:
[----:B------:R-:W2:Y:S02]  /*1df0*/  LDG.E.U8 R4, desc[UR36][R4.64] ;  /* 0x0000002404047981 */ /* 0x000ea4000c1e1100 */
[----:B--2---:R-:W-:-:S04]  /*1e00*/  ISETP.NE.AND P0, PT, R4, RZ, PT ;  /* 0x000000ff0400720c */ /* 0x004fc80003f05270 */
[----:B------:R-:W-:Y:S01]  /*1e10*/  P2R R18, PR, RZ, 0x1 ;  /* 0x00000001ff127803 */ /* 0x000fe20000000000 */
[----:B------:R-:W-:Y:S08]  /*1e20*/  BRA `(.L_x_23157) ;  /* 0x0000000800947947 */ /* 0x000ff00003800000 */
.L_x_23154:
        /* <DEDUP_REMOVED lines=11> */
.L_x_23159:
[----:B------:R-:W2:Y:S02]  /*1ee0*/  LDG.E R4, desc[UR36][R4.64] ;  /* 0x0000002404047981 */ /* 0x000ea4000c1e1900 */
[----:B--2---:R-:W-:-:S04]  /*1ef0*/  ISETP.NE.AND P0, PT, R4, RZ, PT ;  /* 0x000000ff0400720c */ /* 0x004fc80003f05270 */
[----:B------:R-:W-:Y:S01]  /*1f00*/  P2R R18, PR, RZ, 0x1 ;  /* 0x00000001ff127803 */ /* 0x000fe20000000000 */
[----:B------:R-:W-:Y:S08]  /*1f10*/  BRA `(.L_x_23157) ;  /* 0x0000000800587947 */ /* 0x000ff00003800000 */
.L_x_23158:
[----:B------:R-:W2:Y:S02]  /*1f20*/  LDG.E.U16 R4, desc[UR36][R4.64] ;  /* 0x0000002404047981 */ /* 0x000ea4000c1e1500 */
[----:B--2---:R-:W-:-:S04]  /*1f30*/  ISETP.NE.AND P0, PT, R4, RZ, PT ;  /* 0x000000ff0400720c */ /* 0x004fc80003f05270 */
[----:B------:R-:W-:Y:S01]  /*1f40*/  P2R R18, PR, RZ, 0x1 ;  /* 0x00000001ff127803 */ /* 0x000fe20000000000 */
[----:B------:R-:W-:Y:S08]  /*1f50*/  BRA `(.L_x_23157) ;  /* 0x0000000800487947 */ /* 0x000ff00003800000 */
.L_x_23153:
        /* <DEDUP_REMOVED lines=10> */
.L_x_23161:
[----:B------:R-:W2:Y:S02]  /*2000*/  LDG.E.U16 R0, desc[UR36][R4.64] ;  /* 0x0000002404007981 */ /* 0x000ea4000c1e1500 */
[----:B--2---:R-:W-:-:S05]  /*2010*/  HADD2.F32 R0, -RZ, R0.H0_H0 ;  /* 0x20000000ff007230 */ /* 0x004fca0000004100 */
[----:B------:R-:W-:-:S04]  /*2020*/  FSETP.NEU.FTZ.AND P0, PT, R0, RZ, PT ;  /* 0x000000ff0000720b */ /* 0x000fc80003f1d000 */
[----:B------:R-:W-:Y:S01]  /*2030*/  P2R R18, PR, RZ, 0x1 ;  /* 0x00000001ff127803 */ /* 0x000fe20000000000 */
[----:B------:R-:W-:Y:S08]  /*2040*/  BRA `(.L_x_23157) ;  /* 0x00000008000c7947 */ /* 0x000ff00003800000 */
.L_x_23160:
        /* <DEDUP_REMOVED lines=12> */
.L_x_23163:
        /* <DEDUP_REMOVED lines=10> */
.L_x_23162:
[----:B------:R-:W2:Y:S02]  /*21b0*/  LDG.E.64 R4, desc[UR36][R4.64] ;  /* 0x0000002404047981 */ /* 0x000ea4000c1e1b00 */
[----:B--2---:R-:W0:Y:S02]  /*21c0*/  DSETP.NEU.AND P0, PT, R4, RZ, PT ;  /* 0x000000ff0400722a */ /* 0x004e240003f0d000 */
[----:B0-----:R-:W-:Y:S01]  /*21d0*/  P2R R18, PR, RZ, 0x1 ;  /* 0x00000001ff127803 */ /* 0x001fe20000000000 */
[----:B------:R-:W-:Y:S06]  /*21e0*/  BRA `(.L_x_23157) ;  /* 0x0000000400a47947 */ /* 0x000fec0003800000 */
.L_x_23152:
        /* <DEDUP_REMOVED lines=12> */
.L_x_23166:
        /* <DEDUP_REMOVED lines=9> */
.L_x_23165:
        /* <DEDUP_REMOVED lines=10> */
.L_x_23168:
        /* <DEDUP_REMOVED lines=12> */
.L_x_23167:
[----:B------:R-:W2:Y:S02]  /*24a0*/  LDG.E.U16 R0, desc[UR36][R4.64] ;  /* 0x0000002404007981 */ /* 0x000ea4000c1e1500 */
[----:B--2---:R-:W-:-:S05]  /*24b0*/  IMAD.U32 R0, R0, 0x10000, RZ ;  /* 0x0001000000007824 */ /* 0x004fca00078e00ff */
[----:B------:R-:W-:-:S04]  /*24c0*/  FSETP.NEU.FTZ.AND P0, PT, R0, RZ, PT ;  /* 0x000000ff0000720b */ /* 0x000fc80003f1d000 */
[----:B------:R-:W-:Y:S01]  /*24d0*/  P2R R18, PR, RZ, 0x1 ;  /* 0x00000001ff127803 */ /* 0x000fe20000000000 */
[----:B------:R-:W-:Y:S08]  /*24e0*/  BRA `(.L_x_23157) ;  /* 0x0000000000e47947 */ /* 0x000ff00003800000 */
.L_x_23164:
        /* <DEDUP_REMOVED lines=12> */
.L_x_23171:
[----:B------:R-:W2:Y:S02]  /*25b0*/  LDG.E.U8 R4, desc[UR36][R4.64] ;  /* 0x0000002404047981 */ /* 0x000ea4000c1e1100 */
[----:B--2---:R-:W-:-:S04]  /*25c0*/  ISETP.NE.AND P0, PT, R4, RZ, PT ;  /* 0x000000ff0400720c */ /* 0x004fc80003f05270 */
[----:B------:R-:W-:Y:S01]  /*25d0*/  P2R R18, PR, RZ, 0x1 ;  /* 0x00000001ff127803 */ /* 0x000fe20000000000 */
[----:B------:R-:W-:Y:S08]  /*25e0*/  BRA `(.L_x_23157) ;  /* 0x0000000000a47947 */ /* 0x000ff00003800000 */
.L_x_23170:
[----:B------:R-:W2:Y:S02]  /*25f0*/  LDG.E.U8 R4, desc[UR36][R4.64] ;  /* 0x0000002404047981 */ /* 0x000ea4000c1e1100 */
[----:B--2---:R-:W-:-:S04]  /*2600*/  ISETP.NE.AND P0, PT, R4, RZ, PT ;  /* 0x000000ff0400720c */ /* 0x004fc80003f05270 */
[----:B------:R-:W-:Y:S01]  /*2610*/  P2R R18, PR, RZ, 0x1 ;  /* 0x00000001ff127803 */ /* 0x000fe20000000000 */
[----:B------:R-:W-:Y:S08]  /*2620*/  BRA `(.L_x_23157) ;  /* 0x0000000000947947 */ /* 0x000ff00003800000 */
.L_x_23169:
        /* <DEDUP_REMOVED lines=10> */
.L_x_23156:
        /* <DEDUP_REMOVED lines=16> */
.L_x_23174:
[----:B------:R-:W-:-:S04]  /*27d0*/  PLOP3.LUT P0, PT, PT, PT, PT, 0x8, 0x80 ;  /* 0x000000000080781c */ /* 0x000fc80003f0e170 */
[----:B------:R-:W-:Y:S01]  /*27e0*/  P2R R18, PR, RZ, 0x1 ;  /* 0x00000001ff127803 */ /* 0x000fe20000000000 */
[----:B------:R-:W-:Y:S08]  /*27f0*/  BRA `(.L_x_23157) ;  /* 0x0000000000207947 */ /* 0x000ff00003800000 */
.L_x_23173:
[----:B------:R-:W2:Y:S02]  /*2800*/  LDG.E.64 R4, desc[UR36][R4.64] ;  /* 0x0000002404047981 */ /* 0x000ea4000c1e1b00 */
[----:B--2---:R-:W-:-:S04]  /*2810*/  ISETP.NE.U32.AND P0, PT, R4, RZ, PT ;  /* 0x000000ff0400720c */ /* 0x004fc80003f05070 */
[----:B------:R-:W-:-:S04]  /*2820*/  ISETP.NE.AND.EX P0, PT, R5, RZ, PT, P0 ;  /* 0x000000ff0500720c */ /* 0x000fc80003f05300 */
[----:B------:R-:W-:Y:S01]  /*2830*/  P2R R18, PR, RZ, 0x1 ;  /* 0x00000001ff127803 */ /* 0x000fe20000000000 */
[----:B------:R-:W-:Y:S08]  /*2840*/  BRA `(.L_x_23157) ;  /* 0x00000000000c7947 */ /* 0x000ff00003800000 */
.L_x_23172:
[----:B------:R-:W2:Y:S02]  /*2850*/  LDG.E R4, desc[UR36][R4.64] ;  /* 0x0000002404047981 */ /* 0x000ea4000c1e1900 */
[----:B--2---:R-:W-:-:S04]  /*2860*/  ISETP.NE.AND P0, PT, R4, RZ, PT ;  /* 0x000000ff0400720c */ /* 0x004fc80003f05270 */
[----:B------:R-:W-:-:S09]  /*2870*/  P2R R18, PR, RZ, 0x1 ;  /* 0x00000001ff127803 */ /* 0x000fd20000000000 */
.L_x_23157:
[----:B------:R-:W-:Y:S05]  /*2880*/  BSYNC.RECONVERGENT B6 ;  /* 0x0000000000067941 */ /* 0x000fea0003800200 */
.L_x_23151:
        /* <DEDUP_REMOVED lines=21> */
.L_x_23179:
[----:B------:R-:W2:Y:S02]  /*29e0*/  LDG.E.U8 R4, desc[UR36][R4.64] ;  /* 0x0000002404047981 */ /* 0x000ea4000c1e1100 */
[----:B--2---:R-:W-:-:S04]  /*29f0*/  ISETP.NE.AND P0, PT, R4, RZ, PT ;  /* 0x000000ff0400720c */ /* 0x004fc80003f05270 */
[----:B------:R-:W-:Y:S01]  /*2a00*/  P2R R24, PR, RZ, 0x1 ;  /* 0x00000001ff187803 */ /* 0x000fe20000000000 */
[----:B------:R-:W-:Y:S08]  /*2a10*/  BRA `(.L_x_23181) ;  /* 0x0000000800947947 */ /* 0x000ff00003800000 */
.L_x_23178:
        /* <DEDUP_REMOVED lines=11> */
.L_x_23183:
[----:B------:R-:W2:Y:S02]  /*2ad0*/  LDG.E R4, desc[UR36][R4.64] ;  /* 0x0000002404047981 */ /* 0x000ea4000c1e1900 */
[----:B--2---:R-:W-:-:S04]  /*2ae0*/  ISETP.NE.AND P0, PT, R4, RZ, PT ;  /* 0x000000ff0400720c */ /* 0x004fc80003f05270 */
[----:B------:R-:W-:Y:S01]  /*2af0*/  P2R R24, PR, RZ, 0x1 ;  /* 0x00000001ff187803 */ /* 0x000fe20000000000 */
[----:B------:R-:W-:Y:S08]  /*2b00*/  BRA `(.L_x_23181) ;  /* 0x0000000800587947 */ /* 0x000ff00003800000 */
.L_x_23182:
[----:B------:R-:W2:Y:S02]  /*2b10*/  LDG.E.U16 R4, desc[UR36][R4.64] ;  /* 0x0000002404047981 */ /* 0x000ea4000c1e1500 */
[----:B--2---:R-:W-:-:S04]  /*2b20*/  ISETP.NE.AND P0, PT, R4, RZ, PT ;  /* 0x000000ff0400720c */ /* 0x004fc80003f05270 */
[----:B------:R-:W-:Y:S01]  /*2b30*/  P2R R24, PR, RZ, 0x1 ;  /* 0x00000001ff187803 */ /* 0x000fe20000000000 */
[----:B------:R-:W-:Y:S08]  /*2b40*/  BRA `(.L_x_23181) ;  /* 0x0000000800487947 */ /* 0x000ff00003800000 */
.L_x_23177:
        /* <DEDUP_REMOVED lines=10> */
.L_x_23185:
[----:B------:R-:W2:Y:S02]  /*2bf0*/  LDG.E.U16 R0, desc[UR36][R4.64] ;  /* 0x0000002404007981 */ /* 0x000ea4000c1e1500 */
[----:B--2---:R-:W-:-:S05]  /*2c00*/  HADD2.F32 R0, -RZ, R0.H0_H0 ;  /* 0x20000000ff007230 */ /* 0x004fca0000004100 */
[----:B------:R-:W-:-:S04]  /*2c10*/  FSETP.NEU.FTZ.AND P0, PT, R0, RZ, PT ;  /* 0x000000ff0000720b */ /* 0x000fc80003f1d000 */
[----:B------:R-:W-:Y:S01]  /*2c20*/  P2R R24, PR, RZ, 0x1 ;  /* 0x00000001ff187803 */ /* 0x000fe20000000000 */
[----:B------:R-:W-:Y:S08]  /*2c30*/  BRA `(.L_x_23181) ;  /* 0x00000008000c7947 */ /* 0x000ff00003800000 */
.L_x_23184:
        /* <DEDUP_REMOVED lines=12> */
.L_x_23187:
        /* <DEDUP_REMOVED lines=10> */
.L_x_23186:
[----:B------:R-:W2:Y:S02]  /*2da0*/  LDG.E.64 R4, desc[UR36][R4.64] ;  /* 0x0000002404047981 */ /* 0x000ea4000c1e1b00 */
[----:B--2---:R-:W0:Y:S02]  /*2db0*/  DSETP.NEU.AND P0, PT, R4, RZ, PT ;  /* 0x000000ff0400722a */ /* 0x004e240003f0d000 */
[----:B0-----:R-:W-:Y:S01]  /*2dc0*/  P2R R24, PR, RZ, 0x1 ;  /* 0x00000001ff187803 */ /* 0x001fe20000000000 */
[----:B------:R-:W-:Y:S06]  /*2dd0*/  BRA `(.L_x_23181) ;  /* 0x0000000400a47947 */ /* 0x000fec0003800000 */
.L_x_23176:
        /* <DEDUP_REMOVED lines=12> */
.L_x_23190:
        /* <DEDUP_REMOVED lines=9> */
.L_x_23189:
        /* <DEDUP_REMOVED lines=10> */
.L_x_23192:
        /* <DEDUP_REMOVED lines=12> */
.L_x_23191:
[----:B------:R-:W2:Y:S02]  /*3090*/  LDG.E.U16 R0, desc[UR36][R4.64] ;  /* 0x0000002404007981 */ /* 0x000ea4000c1e1500 */
[----:B--2---:R-:W-:-:S05]  /*30a0*/  IMAD.U32 R0, R0, 0x10000, RZ ;  /* 0x0001000000007824 */ /* 0x004fca00078e00ff */
[----:B------:R-:W-:-:S04]  /*30b0*/  FSETP.NEU.FTZ.AND P0, PT, R0, RZ, PT ;  /* 0x000000ff0000720b */ /* 0x000fc80003f1d000 */
[----:B------:R-:W-:Y:S01]  /*30c0*/  P2R R24, PR, RZ, 0x1 ;  /* 0x00000001ff187803 */ /* 0x000fe20000000000 */
[----:B------:R-:W-:Y:S08]  /*30d0*/  BRA `(.L_x_23181) ;  /* 0x0000000000e47947 */ /* 0x000ff00003800000 */
.L_x_23188:
        /* <DEDUP_REMOVED lines=12> */
.L_x_23195:
[----:B------:R-:W2:Y:S02]  /*31a0*/  LDG.E.U8 R4, desc[UR36][R4.64] ;  /* 0x0000002404047981 */ /* 0x000ea4000c1e1100 */
[----:B--2---:R-:W-:-:S04]  /*31b0*/  ISETP.NE.AND P0, PT, R4, RZ, PT ;  /* 0x000000ff0400720c */ /* 0x004fc80003f05270 */
[----:B------:R-:W-:Y:S01]  /*31c0*/  P2R R24, PR, RZ, 0x1 ;  /* 0x00000001ff187803 */ /* 0x000fe20000000000 */
[----:B------:R-:W-:Y:S08]  /*31d0*/  BRA `(.L_x_23181) ;  /* 0x0000000000a47947 */ /* 0x000ff00003800000 */
.L_x_23194:
[----:B------:R-:W2:Y:S02]  /*31e0*/  LDG.E.U8 R4, desc[UR36][R4.64] ;  /* 0x0000002404047981 */ /* 0x000ea4000c1e1100 */
[----:B--2---:R-:W-:-:S04]  /*31f0*/  ISETP.NE.AND P0, PT, R4, RZ, PT ;  /* 0x000000ff0400720c */ /* 0x004fc80003f05270 */
[----:B------:R-:W-:Y:S01]  /*3200*/  P2R R24, PR, RZ, 0x1 ;  /* 0x00000001ff187803 */ /* 0x000fe20000000000 */
[----:B------:R-:W-:Y:S08]  /*3210*/  BRA `(.L_x_23181) ;  /* 0x0000000000947947 */ /* 0x000ff00003800000 */
.L_x_23193:
        /* <DEDUP_REMOVED lines=10> */
.L_x_23180:
        /* <DEDUP_REMOVED lines=16> */
.L_x_23198:
[----:B------:R-:W-:-:S04]  /*33c0*/  PLOP3.LUT P0, PT, PT, PT, PT, 0x8, 0x80 ;  /* 0x000000000080781c */ /* 0x000fc80003f0e170 */
[----:B------:R-:W-:Y:S01]  /*33d0*/  P2R R24, PR, RZ, 0x1 ;  /* 0x00000001ff187803 */ /* 0x000fe20000000000 */
[----:B------:R-:W-:Y:S08]  /*33e0*/  BRA `(.L_x_23181) ;  /* 0x0000000000207947 */ /* 0x000ff00003800000 */
.L_x_23197:
[----:B------:R-:W2:Y:S02]  /*33f0*/  LDG.E.64 R4, desc[UR36][R4.64] ;  /* 0x0000002404047981 */ /* 0x000ea4000c1e1b00 */
[----:B--2---:R-:W-:-:S04]  /*3400*/  ISETP.NE.U32.AND P0, PT, R4, RZ, PT ;  /* 0x000000ff0400720c */ /* 0x004fc80003f05070 */
[----:B------:R-:W-:-:S04]  /*3410*/  ISETP.NE.AND.EX P0, PT, R5, RZ, PT, P0 ;  /* 0x000000ff0500720c */ /* 0x000fc80003f05300 */
[----:B------:R-:W-:Y:S01]  /*3420*/  P2R R24, PR, RZ, 0x1 ;  /* 0x00000001ff187803 */ /* 0x000fe20000000000 */
[----:B------:R-:W-:Y:S08]  /*3430*/  BRA `(.L_x_23181) ;  /* 0x00000000000c7947 */ /* 0x000ff00003800000 */
.L_x_23196:
[----:B------:R-:W2:Y:S02]  /*3440*/  LDG.E R4, desc[UR36][R4.64] ;  /* 0x0000002404047981 */ /* 0x000ea4000c1e1900 */
[----:B--2---:R-:W-:-:S04]  /*3450*/  ISETP.NE.AND P0, PT, R4, RZ, PT ;  /* 0x000000ff0400720c */ /* 0x004fc80003f05270 */
[----:B------:R-:W-:-:S09]  /*3460*/  P2R R24, PR, RZ, 0x1 ;  /* 0x00000001ff187803 */ /* 0x000fd20000000000 */
.L_x_23181:
[----:B------:R-:W-:Y:S05]  /*3470*/  BSYNC.RECONVERGENT B6 ;  /* 0x0000000000067941 */ /* 0x000fea0003800200 */
.L_x_23175:
[----:B------:R-:W-:-:S07]  /*3480*/  VIADD R25, R25, 0x80 ;  /* 0x0000008019197836 */ /* 0x000fce0000000000 */
.L_x_23149:
[----:B------:R-:W-:Y:S05]  /*3490*/  BSYNC.RECONVERGENT B7 ;  /* 0x0000000000077941 */ /* 0x000fea0003800200 */
.L_x_23148:
        /* <DEDUP_REMOVED lines=32> */
.L_x_23201:
        /* <DEDUP_REMOVED lines=22> */
.L_x_23206:
[----:B------:R-:W2:Y:S02]  /*3800*/  LDG.E.U8 R4, desc[UR36][R4.64] ;  /* 0x0000002404047981 */ /* 0x000ea4000c1e1100 */
[----:B--2---:R-:W-:-:S04]  /*3810*/  ISETP.NE.AND P0, PT, R4, RZ, PT ;  /* 0x000000ff0400720c */ /* 0x004fc80003f05270 */
[----:B------:R-:W-:Y:S01]  /*3820*/  P2R R26, PR, RZ, 0x1 ;  /* 0x00000001ff1a7803 */ /* 0x000fe20000000000 */
[----:B------:R-:W-:Y:S08]  /*3830*/  BRA `(.L_x_23208) ;  /* 0x0000000800947947 */ /* 0x000ff00003800000 */
.L_x_23205:
        /* <DEDUP_REMOVED lines=11> */
.L_x_23210:
[----:B------:R-:W2:Y:S02]  /*38f0*/  LDG.E R4, desc[UR36][R4.64] ;  /* 0x0000002404047981 */ /* 0x000ea4000c1e1900 */
[----:B--2---:R-:W-:-:S04]  /*3900*/  ISETP.NE.AND P0, PT, R4, RZ, PT ;  /* 0x000000ff0400720c */ /* 0x004fc80003f05270 */
[----:B------:R-:W-:Y:S01]  /*3910*/  P2R R26, PR, RZ, 0x1 ;  /* 0x00000001ff1a7803 */ /* 0x000fe20000000000 */
[----:B------:R-:W-:Y:S08]  /*3920*/  BRA `(.L_x_23208) ;  /* 0x0000000800587947 */ /* 0x000ff00003800000 */
.L_x_23209:
[----:B------:R-:W2:Y:S02]  /*3930*/  LDG.E.U16 R4, desc[UR36][R4.64] ;  /* 0x0000002404047981 */ /* 0x000ea4000c1e1500 */
[----:B--2---:R-:W-:-:S04]  /*3940*/  ISETP.NE.AND P0, PT, R4, RZ, PT ;  /* 0x000000ff0400720c */ /* 0x004fc80003f05270 */
[----:B------:R-:W-:Y:S01]  /*3950*/  P2R R26, PR, RZ, 0x1 ;  /* 0x00000001ff1a7803 */ /* 0x000fe20000000000 */
[----:B------:R-:W-:Y:S08]  /*3960*/  BRA `(.L_x_23208) ;  /* 0x0000000800487947 */ /* 0x000ff00003800000 */
.L_x_23204:
        /* <DEDUP_REMOVED lines=10> */
.L_x_23212:
[----:B------:R-:W2:Y:S02]  /*3a10*/  LDG.E.U16 R0, desc[UR36][R4.64] ;  /* 0x0000002404007981 */ /* 0x000ea4000c1e1500 */
[----:B--2---:R-:W-:-:S05]  /*3a20*/  HADD2.F32 R0, -RZ, R0.H0_H0 ;  /* 0x20000000ff007230 */ /* 0x004fca0000004100 */
[----:B------:R-:W-:-:S04]  /*3a30*/  FSETP.NEU.FTZ.AND P0, PT, R0, RZ, PT ;  /* 0x000000ff0000720b */ /* 0x000fc80003f1d000 */
[----:B------:R-:W-:Y:S01]  /*3a40*/  P2R R26, PR, RZ, 0x1 ;  /* 0x00000001ff1a7803 */ /* 0x000fe20000000000 */
[----:B------:R-:W-:Y:S08]  /*3a50*/  BRA `(.L_x_23208) ;  /* 0x00000008000c7947 */ /* 0x000ff00003800000 */
.L_x_23211:
        /* <DEDUP_REMOVED lines=12> */
.L_x_23214:
        /* <DEDUP_REMOVED lines=10> */
.L_x_23213:
[----:B------:R-:W2:Y:S02]  /*3bc0*/  LDG.E.64 R4, desc[UR36][R4.64] ;  /* 0x0000002404047981 */ /* 0x000ea4000c1e1b00 */
[----:B--2---:R-:W0:Y:S02]  /*3bd0*/  DSETP.NEU.AND P0, PT, R4, RZ, PT ;  /* 0x000000ff0400722a */ /* 0x004e240003f0d000 */
[----:B0-----:R-:W-:Y:S01]  /*3be0*/  P2R R26, PR, RZ, 0x1 ;  /* 0x00000001ff1a7803 */ /* 0x001fe20000000000 */
[----:B------:R-:W-:Y:S06]  /*3bf0*/  BRA `(.L_x_23208) ;  /* 0x0000000400a47947 */ /* 0x000fec0003800000 */
.L_x_23203:
        /* <DEDUP_REMOVED lines=12> */
.L_x_23217:
        /* <DEDUP_REMOVED lines=9> */
.L_x_23216:
        /* <DEDUP_REMOVED lines=10> */
.L_x_23219:
        /* <DEDUP_REMOVED lines=12> */
.L_x_23218:
[----:B------:R-:W2:Y:S02]  /*3eb0*/  LDG.E.U16 R0, desc[UR36][R4.64] ;  /* 0x0000002404007981 */ /* 0x000ea4000c1e1500 */
[----:B--2---:R-:W-:-:S05]  /*3ec0*/  IMAD.U32 R0, R0, 0x10000, RZ ;  /* 0x0001000000007824 */ /* 0x004fca00078e00ff */
[----:B------:R-:W-:-:S04]  /*3ed0*/  FSETP.NEU.FTZ.AND P0, PT, R0, RZ, PT ;  /* 0x000000ff0000720b */ /* 0x000fc80003f1d000 */
[----:B------:R-:W-:Y:S01]  /*3ee0*/  P2R R26, PR, RZ, 0x1 ;  /* 0x00000001ff1a7803 */ /* 0x000fe20000000000 */
[----:B------:R-:W-:Y:S08]  /*3ef0*/  BRA `(.L_x_23208) ;  /* 0x0000000000e47947 */ /* 0x000ff00003800000 */
.L_x_23215:
        /* <DEDUP_REMOVED lines=12> */
.L_x_23222:
[----:B------:R-:W2:Y:S02]  /*3fc0*/  LDG.E.U8 R4, desc[UR36][R4.64] ;  /* 0x0000002404047981 */ /* 0x000ea4000c1e1100 */
[----:B--2---:R-:W-:-:S04]  /*3fd0*/  ISETP.NE.AND P0, PT, R4, RZ, PT ;  /* 0x000000ff0400720c */ /* 0x004fc80003f05270 */
[----:B------:R-:W-:Y:S01]  /*3fe0*/  P2R R26, PR, RZ, 0x1 ;  /* 0x00000001ff1a7803 */ /* 0x000fe20000000000 */
[----:B------:R-:W-:Y:S08]  /*3ff0*/  BRA `(.L_x_23208) ;  /* 0x0000000000a47947 */ /* 0x000ff00003800000 */
.L_x_23221:
[----:B------:R-:W2:Y:S02]  /*4000*/  LDG.E.U8 R4, desc[UR36][R4.64] ;  /* 0x0000002404047981 */ /* 0x000ea4000c1e1100 */
[----:B--2---:R-:W-:-:S04]  /*4010*/  ISETP.NE.AND P0, PT, R4, RZ, PT ;  /* 0x000000ff0400720c */ /* 0x004fc80003f05270 */
[----:B------:R-:W-:Y:S01]  /*4020*/  P2R R26, PR, RZ, 0x1 ;  /* 0x00000001ff1a7803 */ /* 0x000fe20000000000 */
[----:B------:R-:W-:Y:S08]  /*4030*/  BRA `(.L_x_23208) ;  /* 0x0000000000947947 */ /* 0x000ff00003800000 */
.L_x_23220:
        /* <DEDUP_REMOVED lines=10> */
.L_x_23207:
        /* <DEDUP_REMOVED lines=16> */
.L_x_23225:
[----:B------:R-:W-:-:S04]  /*41e0*/  PLOP3.LUT P0, PT, PT, PT, PT, 0x8, 0x80 ;  /* 0x000000000080781c */ /* 0x000fc80003f0e170 */
[----:B------:R-:W-:Y:S01]  /*41f0*/  P2R R26, PR, RZ, 0x1 ;  /* 0x00000001ff1a7803 */ /* 0x000fe20000000000 */
[----:B------:R-:W-:Y:S08]  /*4200*/  BRA `(.L_x_23208) ;  /* 0x0000000000207947 */ /* 0x000ff00003800000 */
.L_x_23224:
[----:B------:R-:W2:Y:S02]  /*4210*/  LDG.E.64 R4, desc[UR36][R4.64] ;  /* 0x0000002404047981 */ /* 0x000ea4000c1e1b00 */
[----:B--2---:R-:W-:-:S04]  /*4220*/  ISETP.NE.U32.AND P0, PT, R4, RZ, PT ;  /* 0x000000ff0400720c */ /* 0x004fc80003f05070 */
[----:B------:R-:W-:-:S04]  /*4230*/  ISETP.NE.AND.EX P0, PT, R5, RZ, PT, P0 ;  /* 0x000000ff0500720c */ /* 0x000fc80003f05300 */
[----:B------:R-:W-:Y:S01]  /*4240*/  P2R R26, PR, RZ, 0x1 ;  /* 0x00000001ff1a7803 */ /* 0x000fe20000000000 */
[----:B------:R-:W-:Y:S08]  /*4250*/  BRA `(.L_x_23208) ;  /* 0x00000000000c7947 */ /* 0x000ff00003800000 */
.L_x_23223:
[----:B------:R-:W2:Y:S02]  /*4260*/  LDG.E R4, desc[UR36][R4.64] ;  /* 0x0000002404047981 */ /* 0x000ea4000c1e1900 */
[----:B--2---:R-:W-:-:S04]  /*4270*/  ISETP.NE.AND P0, PT, R4, RZ, PT ;  /* 0x000000ff0400720c */ /* 0x004fc80003f05270 */
[----:B------:R-:W-:-:S09]  /*4280*/  P2R R26, PR, RZ, 0x1 ;  /* 0x00000001ff1a7803 */ /* 0x000fd20000000000 */
.L_x_23208:
[----:B------:R-:W-:Y:S05]  /*4290*/  BSYNC.RECONVERGENT B6 ;  /* 0x0000000000067941 */ /* 0x000fea0003800200 */
.L_x_23202:
        /* <DEDUP_REMOVED lines=21> */
.L_x_23230:
[----:B------:R-:W2:Y:S02]  /*43f0*/  LDG.E.U8 R4, desc[UR36][R4.64] ;  /* 0x0000002404047981 */ /* 0x000ea4000c1e1100 */
[----:B--2---:R-:W-:-:S04]  /*4400*/  ISETP.NE.AND P0, PT, R4, RZ, PT ;  /* 0x000000ff0400720c */ /* 0x004fc80003f05270 */
[----:B------:R-:W-:Y:S01]  /*4410*/  P2R R27, PR, RZ, 0x1 ;  /* 0x00000001ff1b7803 */ /* 0x000fe20000000000 */
[----:B------:R-:W-:Y:S08]  /*4420*/  BRA `(.L_x_23232) ;  /* 0x0000000800947947 */ /* 0x000ff00003800000 */
.L_x_23229:
        /* <DEDUP_REMOVED lines=11> */
.L_x_23234:
[----:B------:R-:W2:Y:S02]  /*44e0*/  LDG.E R4, desc[UR36][R4.64] ;  /* 0x0000002404047981 */ /* 0x000ea4000c1e1900 */
[----:B--2---:R-:W-:-:S04]  /*44f0*/  ISETP.NE.AND P0, PT, R4, RZ, PT ;  /* 0x000000ff0400720c */ /* 0x004fc80003f05270 */
[----:B------:R-:W-:Y:S01]  /*4500*/  P2R R27, PR, RZ, 0x1 ;  /* 0x00000001ff1b7803 */ /* 0x000fe20000000000 */
[----:B------:R-:W-:Y:S08]  /*4510*/  BRA `(.L_x_23232) ;  /* 0x0000000800587947 */ /* 0x000ff00003800000 */
.L_x_23233:
[----:B------:R-:W2:Y:S02]  /*4520*/  LDG.E.U16 R4, desc[UR36][R4.64] ;  /* 0x0000002404047981 */ /* 0x000ea4000c1e1500 */
[----:B--2---:R-:W-:-:S04]  /*4530*/  ISETP.NE.AND P0, PT, R4, RZ, PT ;  /* 0x000000ff0400720c */ /* 0x004fc80003f05270 */
[----:B------:R-:W-:Y:S01]  /*4540*/  P2R R27, PR, RZ, 0x1 ;  /* 0x00000001ff1b7803 */ /* 0x000fe20000000000 */
[----:B------:R-:W-:Y:S08]  /*4550*/  BRA `(.L_x_23232) ;  /* 0x0000000800487947 */ /* 0x000ff00003800000 */
.L_x_23228:
        /* <DEDUP_REMOVED lines=10> */
.L_x_23236:
[----:B------:R-:W2:Y:S02]  /*4600*/  LDG.E.U16 R0, desc[UR36][R4.64] ;  /* 0x0000002404007981 */ /* 0x000ea4000c1e1500 */
[----:B--2---:R-:W-:-:S05]  /*4610*/  HADD2.F32 R0, -RZ, R0.H0_H0 ;  /* 0x20000000ff007230 */ /* 0x004fca0000004100 */
[----:B------:R-:W-:-:S04]  /*4620*/  FSETP.NEU.FTZ.AND P0, PT, R0, RZ, PT ;  /* 0x000000ff0000720b */ /* 0x000fc80003f1d000 */
[----:B------:R-:W-:Y:S01]  /*4630*/  P2R R27, PR, RZ, 0x1 ;  /* 0x00000001ff1b7803 */ /* 0x000fe20000000000 */
[----:B------:R-:W-:Y:S08]  /*4640*/  BRA `(.L_x_23232) ;  /* 0x00000008000c7947 */ /* 0x000ff00003800000 */
.L_x_23235:
        /* <DEDUP_REMOVED lines=12> */
.L_x_23238:
        /* <DEDUP_REMOVED lines=10> */
.L_x_23237:
[----:B------:R-:W2:Y:S02]  /*47b0*/  LDG.E.64 R4, desc[UR36][R4.64] ;  /* 0x0000002404047981 */ /* 0x000ea4000c1e1b00 */
[----:B--2---:R-:W0:Y:S02]  /*47c0*/  DSETP.NEU.AND P0, PT, R4, RZ, PT ;  /* 0x000000ff0400722a */ /* 0x004e240003f0d000 */
[----:B0-----:R-:W-:Y:S01]  /*47d0*/  P2R R27, PR, RZ, 0x1 ;  /* 0x00000001ff1b7803 */ /* 0x001fe20000000000 */
[----:B------:R-:W-:Y:S06]  /*47e0*/  BRA `(.L_x_23232) ;  /* 0x0000000400a47947 */ /* 0x000fec0003800000 */
.L_x_23227:
        /* <DEDUP_REMOVED lines=12> */
.L_x_23241:
        /* <DEDUP_REMOVED lines=9> */
.L_x_23240:
        /* <DEDUP_REMOVED lines=10> */
.L_x_23243:
        /* <DEDUP_REMOVED lines=12> */
.L_x_23242:
[----:B------:R-:W2:Y:S02]  /*4aa0*/  LDG.E.U16 R0, desc[UR36][R4.64] ;  /* 0x0000002404007981 */ /* 0x000ea4000c1e1500 */
[----:B--2---:R-:W-:-:S05]  /*4ab0*/  IMAD.U32 R0, R0, 0x10000, RZ ;  /* 0x0001000000007824 */ /* 0x004fca00078e00ff */
[----:B------:R-:W-:-:S04]  /*4ac0*/  FSETP.NEU.FTZ.AND P0, PT, R0, RZ, PT ;  /* 0x000000ff0000720b */ /* 0x000fc80003f1d000 */
[----:B------:R-:W-:Y:S01]  /*4ad0*/  P2R R27, PR, RZ, 0x1 ;  /* 0x00000001ff1b7803 */ /* 0x000fe20000000000 */
[----:B------:R-:W-:Y:S08]  /*4ae0*/  BRA `(.L_x_23232) ;  /* 0x0000000000e47947 */ /* 0x000ff00003800000 */
.L_x_23239:
        /* <DEDUP_REMOVED lines=12> */
.L_x_23246:
[----:B------:R-:W2:Y:S02]  /*4bb0*/  LDG.E.U8 R4, desc[UR36][R4.64] ;  /* 0x0000002404047981 */ /* 0x000ea4000c1e1100 */
[----:B--2---:R-:W-:-:S04]  /*4bc0*/  ISETP.NE.AND P0, PT, R4, RZ, PT ;  /* 0x000000ff0400720c */ /* 0x004fc80003f05270 */
[----:B------:R-:W-:Y:S01]  /*4bd0*/  P2R R27, PR, RZ, 0x1 ;  /* 0x00000001ff1b7803 */ /* 0x000fe20000000000 */
[----:B------:R-:W-:Y:S08]  /*4be0*/  BRA `(.L_x_23232) ;  /* 0x0000000000a47947 */ /* 0x000ff00003800000 */
.L_x_23245:
[----:B------:R-:W2:Y:S02]  /*4bf0*/  LDG.E.U8 R4, desc[UR36][R4.64] ;  /* 0x0000002404047981 */ /* 0x000ea4000c1e1100 */
[----:B--2---:R-:W-:-:S04]  /*4c00*/  ISETP.NE.AND P0, PT, R4, RZ, PT ;  /* 0x000000ff0400720c */ /* 0x004fc80003f05270 */
[----:B------:R-:W-:Y:S01]  /*4c10*/  P2R R27, PR, RZ, 0x1 ;  /* 0x00000001ff1b7803 */ /* 0x000fe20000000000 */
[----:B------:R-:W-:Y:S08]  /*4c20*/  BRA `(.L_x_23232) ;  /* 0x0000000000947947 */ /* 0x000ff00003800000 */
.L_x_23244:
        /* <DEDUP_REMOVED lines=10> */
.L_x_23231:
        /* <DEDUP_REMOVED lines=16> */
.L_x_23249:
[----:B------:R-:W-:-:S04]  /*4dd0*/  PLOP3.LUT P0, PT, PT, PT, PT, 0x8, 0x80 ;  /* 0x000000000080781c */ /* 0x000fc80003f0e170 */
[----:B------:R-:W-:Y:S01]  /*4de0*/  P2R R27, PR, RZ, 0x1 ;  /* 0x00000001ff1b7803 */ /* 0x000fe20000000000 */
[----:B------:R-:W-:Y:S08]  /*4df0*/  BRA `(.L_x_23232) ;  /* 0x0000000000207947 */ /* 0x000ff00003800000 */
.L_x_23248:
[----:B------:R-:W2:Y:S02]  /*4e00*/  LDG.E.64 R4, desc[UR36][R4.64] ;  /* 0x0000002404047981 */ /* 0x000ea4000c1e1b00 */
[----:B--2---:R-:W-:-:S04]  /*4e10*/  ISETP.NE.U32.AND P0, PT, R4, RZ, PT ;  /* 0x000000ff0400720c */ /* 0x004fc80003f05070 */
[----:B------:R-:W-:-:S04]  /*4e20*/  ISETP.NE.AND.EX P0, PT, R5, RZ, PT, P0 ;  /* 0x000000ff0500720c */ /* 0x000fc80003f05300 */
[----:B------:R-:W-:Y:S01]  /*4e30*/  P2R R27, PR, RZ, 0x1 ;  /* 0x00000001ff1b7803 */ /* 0x000fe20000000000 */
[----:B------:R-:W-:Y:S08]  /*4e40*/  BRA `(.L_x_23232) ;  /* 0x00000000000c7947 */ /* 0x000ff00003800000 */
.L_x_23247:
[----:B------:R-:W2:Y:S02]  /*4e50*/  LDG.E R4, desc[UR36][R4.64] ;  /* 0x0000002404047981 */ /* 0x000ea4000c1e1900 */
[----:B--2---:R-:W-:-:S04]  /*4e60*/  ISETP.NE.AND P0, PT, R4, RZ, PT ;  /* 0x000000ff0400720c */ /* 0x004fc80003f05270 */
[----:B------:R-:W-:-:S09]  /*4e70*/  P2R R27, PR, RZ, 0x1 ;  /* 0x00000001ff1b7803 */ /* 0x000fd20000000000 */
.L_x_23232:
[----:B------:R-:W-:Y:S05]  /*4e80*/  BSYNC.RECONVERGENT B6 ;  /* 0x0000000000067941 */ /* 0x000fea0003800200 */
.L_x_23226:
[----:B------:R-:W-:-:S07]  /*4e90*/  VIADD R25, R25, 0x80 ;  /* 0x0000008019197836 */ /* 0x000fce0000000000 */
.L_x_23200:
[----:B------:R-:W-:Y:S05]  /*4ea0*/  BSYNC.RECONVERGENT B7 ;  /* 0x0000000000077941 */ /* 0x000fea0003800200 */
.L_x_23199:
        /* <DEDUP_REMOVED lines=32> */
.L_x_23252:
        /* <DEDUP_REMOVED lines=22> */
.L_x_23257:
[----:B------:R-:W2:Y:S02]  /*5210*/  LDG.E.U8 R4, desc[UR36][R4.64] ;  /* 0x0000002404047981 */ /* 0x000ea4000c1e1100 */
[----:B--2---:R-:W-:-:S04]  /*5220*/  ISETP.NE.AND P0, PT, R4, RZ, PT ;  /* 0x000000ff0400720c */ /* 0x004fc80003f05270 */
[----:B------:R-:W-:Y:S01]  /*5230*/  P2R R28, PR, RZ, 0x1 ;  /* 0x00000001ff1c7803 */ /* 0x000fe20000000000 */
[----:B------:R-:W-:Y:S08]  /*5240*/  BRA `(.L_x_23259) ;  /* 0x0000000800947947 */ /* 0x000ff00003800000 */
.L_x_23256:
        /* <DEDUP_REMOVED lines=11> */
.L_x_23261:
[----:B------:R-:W2:Y:S02]  /*5300*/  LDG.E R4, desc[UR36][R4.64] ;  /* 0x0000002404047981 */ /* 0x000ea4000c1e1900 */
[----:B--2---:R-:W-:-:S04]  /*5310*/  ISETP.NE.AND P0, PT, R4, RZ, PT ;  /* 0x000000ff0400720c */ /* 0x004fc80003f05270 */
[----:B------:R-:W-:Y:S01]  /*5320*/  P2R R28, PR, RZ, 0x1 ;  /* 0x00000001ff1c7803 */ /* 0x000fe20000000000 */
[----:B------:R-:W-:Y:S08]  /*5330*/  BRA `(.L_x_23259) ;  /* 0x0000000800587947 */ /* 0x000ff00003800000 */
.L_x_23260:
[----:B------:R-:W2:Y:S02]  /*5340*/  LDG.E.U16 R4, desc[UR36][R4.64] ;  /* 0x0000002404047981 */ /* 0x000ea4000c1e1500 */
[----:B--2---:R-:W-:-:S04]  /*5350*/  ISETP.NE.AND P0, PT, R4, RZ, PT ;  /* 0x000000ff0400720c */ /* 0x004fc80003f05270 */
[----:B------:R-:W-:Y:S01]  /*5360*/  P2R R28, PR, RZ, 0x1 ;  /* 0x00000001ff1c7803 */ /* 0x000fe20000000000 */
[----:B------:R-:W-:Y:S08]  /*5370*/  BRA `(.L_x_23259) ;  /* 0x0000000800487947 */ /* 0x000ff00003800000 */
.L_x_23255:
        /* <DEDUP_REMOVED lines=10> */
.L_x_23263:
[----:B------:R-:W2:Y:S02]  /*5420*/  LDG.E.U16 R0, desc[UR36][R4.64] ;  /* 0x0000002404007981 */ /* 0x000ea4000c1e1500 */
[----:B--2---:R-:W-:-:S05]  /*5430*/  HADD2.F32 R0, -RZ, R0.H0_H0 ;  /* 0x20000000ff007230 */ /* 0x004fca0000004100 */
[----:B------:R-:W-:-:S04]  /*5440*/  FSETP.NEU.FTZ.AND P0, PT, R0, RZ, PT ;  /* 0x000000ff0000720b */ /* 0x000fc80003f1d000 */
[----:B------:R-:W-:Y:S01]  /*5450*/  P2R R28, PR, RZ, 0x1 ;  /* 0x00000001ff1c7803 */ /* 0x000fe20000000000 */
[----:B------:R-:W-:Y:S08]  /*5460*/  BRA `(.L_x_23259) ;  /* 0x00000008000c7947 */ /* 0x000ff00003800000 */
.L_x_23262:
        /* <DEDUP_REMOVED lines=12> */
.L_x_23265:
        /* <DEDUP_REMOVED lines=10> */
.L_x_23264:
[----:B------:R-:W2:Y:S02]  /*55d0*/  LDG.E.64 R4, desc[UR36][R4.64] ;  /* 0x0000002404047981 */ /* 0x000ea4000c1e1b00 */
[----:B--2---:R-:W0:Y:S02]  /*55e0*/  DSETP.NEU.AND P0, PT, R4, RZ, PT ;  /* 0x000000ff0400722a */ /* 0x004e240003f0d000 */
[----:B0-----:R-:W-:Y:S01]  /*55f0*/  P2R R28, PR, RZ, 0x1 ;  /* 0x00000001ff1c7803 */ /* 0x001fe20000000000 */
[----:B------:R-:W-:Y:S06]  /*5600*/  BRA `(.L_x_23259) ;  /* 0x0000000400a47947 */ /* 0x000fec0003800000 */
.L_x_23254:
        /* <DEDUP_REMOVED lines=12> */
.L_x_23268:
        /* <DEDUP_REMOVED lines=9> */
.L_x_23267:
        /* <DEDUP_REMOVED lines=10> */
.L_x_23270:
        /* <DEDUP_REMOVED lines=12> */
.L_x_23269:
[----:B------:R-:W2:Y:S02]  /*58c0*/  LDG.E.U16 R0, desc[UR36][R4.64] ;  /* 0x0000002404007981 */ /* 0x000ea4000c1e1500 */
[----:B--2---:R-:W-:-:S05]  /*58d0*/  IMAD.U32 R0, R0, 0x10000, RZ ;  /* 0x0001000000007824 */ /* 0x004fca00078e00ff */
[----:B------:R-:W-:-:S04]  /*58e0*/  FSETP.NEU.FTZ.AND P0, PT, R0, RZ, PT ;  /* 0x000000ff0000720b */ /* 0x000fc80003f1d000 */
[----:B------:R-:W-:Y:S01]  /*58f0*/  P2R R28, PR, RZ, 0x1 ;  /* 0x00000001ff1c7803 */ /* 0x000fe20000000000 */
[----:B------:R-:W-:Y:S08]  /*5900*/  BRA `(.L_x_23259) ;  /* 0x0000000000e47947 */ /* 0x000ff00003800000 */
.L_x_23266:
        /* <DEDUP_REMOVED lines=12> */
.L_x_23273:
[----:B------:R-:W2:Y:S02]  /*59d0*/  LDG.E.U8 R4, desc[UR36][R4.64] ;  /* 0x0000002404047981 */ /* 0x000ea4000c1e1100 */
[----:B--2---:R-:W-:-:S04]  /*59e0*/  ISETP.NE.AND P0, PT, R4, RZ, PT ;  /* 0x000000ff0400720c */ /* 0x004fc80003f05270 */
[----:B------:R-:W-:Y:S01]  /*59f0*/  P2R R28, PR, RZ, 0x1 ;  /* 0x00000001ff1c7803 */ /* 0x000fe20000000000 */
[----:B------:R-:W-:Y:S08]  /*5a00*/  BRA `(.L_x_23259) ;  /* 0x0000000000a47947 */ /* 0x000ff00003800000 */
.L_x_23272:
[----:B------:R-:W2:Y:S02]  /*5a10*/  LDG.E.U8 R4, desc[UR36][R4.64] ;  /* 0x0000002404047981 */ /* 0x000ea4000c1e1100 */
[----:B--2---:R-:W-:-:S04]  /*5a20*/  ISETP.NE.AND P0, PT, R4, RZ, PT ;  /* 0x000000ff0400720c */ /* 0x004fc80003f05270 */
[----:B------:R-:W-:Y:S01]  /*5a30*/  P2R R28, PR, RZ, 0x1 ;  /* 0x00000001ff1c7803 */ /* 0x000fe20000000000 */
[----:B------:R-:W-:Y:S08]  /*5a40*/  BRA `(.L_x_23259) ;  /* 0x0000000000947947 */ /* 0x000ff00003800000 */
.L_x_23271:
        /* <DEDUP_REMOVED lines=10> */
.L_x_23258:
        /* <DEDUP_REMOVED lines=16> */
.L_x_23276:
[----:B------:R-:W-:-:S04]  /*5bf0*/  PLOP3.LUT P0, PT, PT, PT, PT, 0x8, 0x80 ;  /* 0x000000000080781c */ /* 0x000fc80003f0e170 */
[----:B------:R-:W-:Y:S01]  /*5c00*/  P2R R28, PR, RZ, 0x1 ;  /* 0x00000001ff1c7803 */ /* 0x000fe20000000000 */
[----:B------:R-:W-:Y:S08]  /*5c10*/  BRA `(.L_x_23259) ;  /* 0x0000000000207947 */ /* 0x000ff00003800000 */
.L_x_23275:
[----:B------:R-:W2:Y:S02]  /*5c20*/  LDG.E.64 R4, desc[UR36][R4.64] ;  /* 0x0000002404047981 */ /* 0x000ea4000c1e1b00 */
[----:B--2---:R-:W-:-:S04]  /*5c30*/  ISETP.NE.U32.AND P0, PT, R4, RZ, PT ;  /* 0x000000ff0400720c */ /* 0x004fc80003f05070 */
[----:B------:R-:W-:-:S04]  /*5c40*/  ISETP.NE.AND.EX P0, PT, R5, RZ, PT, P0 ;  /* 0x000000ff0500720c */ /* 0x000fc80003f05300 */
[----:B------:R-:W-:Y:S01]  /*5c50*/  P2R R28, PR, RZ, 0x1 ;  /* 0x00000001ff1c7803 */ /* 0x000fe20000000000 */
[----:B------:R-:W-:Y:S08]  /*5c60*/  BRA `(.L_x_23259) ;  /* 0x00000000000c7947 */ /* 0x000ff00003800000 */
.L_x_23274:
[----:B------:R-:W2:Y:S02]  /*5c70*/  LDG.E R4, desc[UR36][R4.64] ;  /* 0x0000002404047981 */ /* 0x000ea4000c1e1900 */
[----:B--2---:R-:W-:-:S04]  /*5c80*/  ISETP.NE.AND P0, PT, R4, RZ, PT ;  /* 0x000000ff0400720c */ /* 0x004fc80003f05270 */
[----:B------:R-:W-:-:S09]  /*5c90*/  P2R R28, PR, RZ, 0x1 ;  /* 0x00000001ff1c7803 */ /* 0x000fd20000000000 */
.L_x_23259:
[----:B------:R-:W-:Y:S05]  /*5ca0*/  BSYNC.RECONVERGENT B6 ;  /* 0x0000000000067941 */ /* 0x000fea0003800200 */
.L_x_23253:
        /* <DEDUP_REMOVED lines=21> */
.L_x_23280:
[----:B------:R-:W2:Y:S02]  /*5e00*/  LDG.E.U8 R4, desc[UR36][R4.64] ;  /* 0x0000002404047981 */ /* 0x000ea4000c1e1100 */
[----:B--2---:R-:W-:-:S04]  /*5e10*/  ISETP.NE.AND P0, PT, R4, RZ, PT ;  /* 0x000000ff0400720c */ /* 0x004fc80003f05270 */
[----:B------:R-:W-:Y:S01]  /*5e20*/  P2R R29, PR, RZ, 0x1 ;  /* 0x00000001ff1d7803 */ /* 0x000fe20000000000 */
[----:B------:R-:W-:Y:S08]  /*5e30*/  BRA `(.L_x_23251) ;  /* 0x00000008008c7947 */ /* 0x000ff00003800000 */
.L_x_23279:
        /* <DEDUP_REMOVED lines=11> */
.L_x_23283:
[----:B------:R-:W2:Y:S02]  /*5ef0*/  LDG.E R4, desc[UR36][R4.64] ;  /* 0x0000002404047981 */ /* 0x000ea4000c1e1900 */
[----:B--2---:R-:W-:-:S04]  /*5f00*/  ISETP.NE.AND P0, PT, R4, RZ, PT ;  /* 0x000000ff0400720c */ /* 0x004fc80003f05270 */
[----:B------:R-:W-:Y:S01]  /*5f10*/  P2R R29, PR, RZ, 0x1 ;  /* 0x00000001ff1d7803 */ /* 0x000fe20000000000 */
[----:B------:R-:W-:Y:S08]  /*5f20*/  BRA `(.L_x_23251) ;  /* 0x0000000800507947 */ /* 0x000ff00003800000 */
.L_x_23282:
[----:B------:R-:W2:Y:S02]  /*5f30*/  LDG.E.U16 R4, desc[UR36][R4.64] ;  /* 0x0000002404047981 */ /* 0x000ea4000c1e1500 */
[----:B--2---:R-:W-:-:S04]  /*5f40*/  ISETP.NE.AND P0, PT, R4, RZ, PT ;  /* 0x000000ff0400720c */ /* 0x004fc80003f05270 */
[----:B------:R-:W-:Y:S01]  /*5f50*/  P2R R29, PR, RZ, 0x1 ;  /* 0x00000001ff1d7803 */ /* 0x000fe20000000000 */
[----:B------:R-:W-:Y:S08]  /*5f60*/  BRA `(.L_x_23251) ;  /* 0x0000000800407947 */ /* 0x000ff00003800000 */
.L_x_23278:
        /* <DEDUP_REMOVED lines=10> */
.L_x_23285:
[----:B------:R-:W2:Y:S02]  /*6010*/  LDG.E.U16 R0, desc[UR36][R4.64] ;  /* 0x0000002404007981 */ /* 0x000ea4000c1e1500 */
[----:B--2---:R-:W-:-:S05]  /*6020*/  HADD2.F32 R0, -RZ, R0.H0_H0 ;  /* 0x20000000ff007230 */ /* 0x004fca0000004100 */
[----:B------:R-:W-:-:S04]  /*6030*/  FSETP.NEU.FTZ.AND P0, PT, R0, RZ, PT ;  /* 0x000000ff0000720b */ /* 0x000fc80003f1d000 */
[----:B------:R-:W-:Y:S01]  /*6040*/  P2R R29, PR, RZ, 0x1 ;  /* 0x00000001ff1d7803 */ /* 0x000fe20000000000 */
[----:B------:R-:W-:Y:S08]  /*6050*/  BRA `(.L_x_23251) ;  /* 0x0000000800047947 */ /* 0x000ff00003800000 */
.L_x_23284:
        /* <DEDUP_REMOVED lines=12> */
.L_x_23287:
        /* <DEDUP_REMOVED lines=10> */
.L_x_23286:
[----:B------:R-:W2:Y:S02]  /*61c0*/  LDG.E.64 R4, desc[UR36][R4.64] ;  /* 0x0000002404047981 */ /* 0x000ea4000c1e1b00 */
[----:B--2---:R-:W0:Y:S02]  /*61d0*/  DSETP.NEU.AND P0, PT, R4, RZ, PT ;  /* 0x000000ff0400722a */ /* 0x004e240003f0d000 */
[----:B0-----:R-:W-:Y:S01]  /*61e0*/  P2R R29, PR, RZ, 0x1 ;  /* 0x00000001ff1d7803 */ /* 0x001fe20000000000 */
[----:B------:R-:W-:Y:S06]  /*61f0*/  BRA `(.L_x_23251) ;  /* 0x00000004009c7947 */ /* 0x000fec0003800000 */
.L_x_23277:
        /* <DEDUP_REMOVED lines=12> */
.L_x_23290:
        /* <DEDUP_REMOVED lines=9> */
.L_x_23289:
        /* <DEDUP_REMOVED lines=10> */
.L_x_23292:
        /* <DEDUP_REMOVED lines=12> */
.L_x_23291:
[----:B------:R-:W2:Y:S02]  /*64b0*/  LDG.E.U16 R0, desc[UR36][R4.64] ;  /* 0x0000002404007981 */ /* 0x000ea4000c1e1500 */
[----:B--2---:R-:W-:-:S05]  /*64c0*/  IMAD.U32 R0, R0, 0x10000, RZ ;  /* 0x0001000000007824 */ /* 0x004fca00078e00ff */
[----:B------:R-:W-:-:S04]  /*64d0*/  FSETP.NEU.FTZ.AND P0, PT, R0, RZ, PT ;  /* 0x000000ff0000720b */ /* 0x000fc80003f1d000 */
[----:B------:R-:W-:Y:S01]  /*64e0*/  P2R R29, PR, RZ, 0x1 ;  /* 0x00000001ff1d7803 */ /* 0x000fe20000000000 */
[----:B------:R-:W-:Y:S08]  /*64f0*/  BRA `(.L_x_23251) ;  /* 0x0000000000dc7947 */ /* 0x000ff00003800000 */
.L_x_23288:
        /* <DEDUP_REMOVED lines=12> */
.L_x_23295:
[----:B------:R-:W2:Y:S02]  /*65c0*/  LDG.E.U8 R4, desc[UR36][R4.64] ;  /* 0x0000002404047981 */ /* 0x000ea4000c1e1100 */
[----:B--2---:R-:W-:-:S04]  /*65d0*/  ISETP.NE.AND P0, PT, R4, RZ, PT ;  /* 0x000000ff0400720c */ /* 0x004fc80003f05270 */
[----:B------:R-:W-:Y:S01]  /*65e0*/  P2R R29, PR, RZ, 0x1 ;  /* 0x00000001ff1d7803 */ /* 0x000fe20000000000 */
[----:B------:R-:W-:Y:S08]  /*65f0*/  BRA `(.L_x_23251) ;  /* 0x00000000009c7947 */ /* 0x000ff00003800000 */
.L_x_23294:
[----:B------:R-:W2:Y:S02]  /*6600*/  LDG.E.U8 R4, desc[UR36][R4.64] ;  /* 0x0000002404047981 */ /* 0x000ea4000c1e1100 */
[----:B--2---:R-:W-:-:S04]  /*6610*/  ISETP.NE.AND P0, PT, R4, RZ, PT ;  /* 0x000000ff0400720c */ /* 0x004fc80003f05270 */
[----:B------:R-:W-:Y:S01]  /*6620*/  P2R R29, PR, RZ, 0x1 ;  /* 0x00000001ff1d7803 */ /* 0x000fe20000000000 */
[----:B------:R-:W-:Y:S08]  /*6630*/  BRA `(.L_x_23251) ;  /* 0x00000000008c7947 */ /* 0x000ff00003800000 */
.L_x_23293:
        /* <DEDUP_REMOVED lines=10> */
.L_x_23281:
        /* <DEDUP_REMOVED lines=16> */
.L_x_23298:
[----:B------:R-:W-:Y:S05]  /*67e0*/  BRA `(.L_x_23251) ;  /* 0x0000000000207947 */ /* 0x000fea0003800000 */
.L_x_23297:
[----:B------:R-:W2:Y:S02]  /*67f0*/  LDG.E.64 R4, desc[UR36][R4.64] ;  /* 0x0000002404047981 */ /* 0x000ea4000c1e1b00 */
[----:B--2---:R-:W-:-:S04]  /*6800*/  ISETP.NE.U32.AND P0, PT, R4, RZ, PT ;  /* 0x000000ff0400720c */ /* 0x004fc80003f05070 */
[----:B------:R-:W-:-:S04]  /*6810*/  ISETP.NE.AND.EX P0, PT, R5, RZ, PT, P0 ;  /* 0x000000ff0500720c */ /* 0x000fc80003f05300 */
[----:B------:R-:W-:Y:S01]  /*6820*/  P2R R29, PR, RZ, 0x1 ;  /* 0x00000001ff1d7803 */ /* 0x000fe20000000000 */
[----:B------:R-:W-:Y:S08]  /*6830*/  BRA `(.L_x_23251) ;  /* 0x00000000000c7947 */ /* 0x000ff00003800000 */
.L_x_23296:
[----:B------:R-:W2:Y:S02]  /*6840*/  LDG.E R4, desc[UR36][R4.64] ;  /* 0x0000002404047981 */ /* 0x000ea4000c1e1900 */
[----:B--2---:R-:W-:-:S04]  /*6850*/  ISETP.NE.AND P0, PT, R4, RZ, PT ;  /* 0x000000ff0400720c */ /* 0x004fc80003f05270 */
[----:B------:R-:W-:-:S09]  /*6860*/  P2R R29, PR, RZ, 0x1 ;  /* 0x00000001ff1d7803 */ /* 0x000fd20000000000 */
.L_x_23251:
[----:B------:R-:W-:Y:S05]  /*6870*/  BSYNC.RECONVERGENT B7 ;  /* 0x0000000000077941 */ /* 0x000fea0003800200 */
.L_x_23250:
[----:B------:R-:W0:Y:S01]  /*6880*/  LDCU.U8 UR4, c[0x0][0x388] ;  /* 0x00007100ff0477ac */ /* 0x000e220008000000 */
[----:B------:R-:W-:Y:S01]  /*6890*/  ISETP.NE.AND P1, PT, R18, RZ, PT ;  /* 0x000000ff1200720c */ /* 0x000fe20003f25270 */
[----:B------:R-:W-:Y:S01]  /*68a0*/  BSSY.RECONVERGENT B8, `(.L_x_23299) ;  /* 0x00002ac000087945 */ /* 0x000fe20003800200 */
[----:B------:R-:W-:Y:S01]  /*68b0*/  ISETP.NE.AND P0, PT, R22, RZ, PT ;  /* 0x000000ff1600720c */ /* 0x000fe20003f05270 */
[----:B------:R-:W1:Y:S01]  /*68c0*/  LDC.U8 R18, c[0x0][0x3cc] ;  /* 0x0000f300ff127b82 */ /* 0x000e620000000000 */
[----:B------:R-:W-:Y:S01]  /*68d0*/  P2R R0, PR, RZ, 0x2 ;  /* 0x00000002ff007803 */ /* 0x000fe20000000000 */
[----:B------:R-:W-:Y:S01]  /*68e0*/  BSSY.RELIABLE B7, `(.L_x_23300) ;  /* 0x00001cf000077945 */ /* 0x000fe20003800100 */
[----:B------:R-:W-:Y:S02]  /*68f0*/  ISETP.NE.AND P1, PT, R19, RZ, PT ;  /* 0x000000ff1300720c */ /* 0x000fe40003f25270 */
[----:B------:R-:W-:Y:S02]  /*6900*/  ISETP.NE.AND P4, PT, R24, RZ, PT ;  /* 0x000000ff1800720c */ /* 0x000fe40003f85270 */
[----:B------:R-:W-:-:S02]  /*6910*/  ISETP.NE.AND P2, PT, R26, RZ, PT ;  /* 0x000000ff1a00720c */ /* 0x000fc40003f45270 */
[----:B------:R-:W-:Y:S02]  /*6920*/  ISETP.NE.AND P3, PT, R28, RZ, PT ;  /* 0x000000ff1c00720c */ /* 0x000fe40003f65270 */
[----:B------:R-:W-:Y:S02]  /*6930*/  ISETP.NE.AND P6, PT, R27, RZ, PT ;  /* 0x000000ff1b00720c */ /* 0x000fe40003fc5270 */
[----:B------:R-:W-:Y:S02]  /*6940*/  ISETP.NE.AND P5, PT, R29, RZ, PT ;  /* 0x000000ff1d00720c */ /* 0x000fe40003fa5270 */
[----:B0-----:R-:W-:Y:S02]  /*6950*/  ISETP.NE.AND P0, PT, RZ, UR4, P0 ;  /* 0x00000004ff007c0c */ /* 0x001fe40008705270 */
[----:B------:R-:W-:Y:S02]  /*6960*/  ISETP.NE.AND P2, PT, RZ, UR4, P2 ;  /* 0x00000004ff007c0c */ /* 0x000fe40009745270 */
[----:B------:R-:W-:-:S02]  /*6970*/  PLOP3.LUT P0, PT, P0, P1, PT, 0x80, 0x8 ;  /* 0x000000000008781c */ /* 0x000fc40000703070 */
[----:B------:R-:W-:Y:S02]  /*6980*/  ISETP.NE.AND P1, PT, R0, RZ, PT ;  /* 0x000000ff0000720c */ /* 0x000fe40003f25270 */
[----:B------:R-:W-:Y:S02]  /*6990*/  ISETP.NE.AND P3, PT, RZ, UR4, P3 ;  /* 0x00000004ff007c0c */ /* 0x000fe40009f65270 */
[----:B------:R-:W-:Y:S02]  /*69a0*/  ISETP.NE.AND P1, PT, RZ, UR4, P1 ;  /* 0x00000004ff007c0c */ /* 0x000fe40008f25270 */
[----:B------:R-:W-:Y:S02]  /*69b0*/  PLOP3.LUT P2, PT, P2, P6, PT, 0x80, 0x8 ;  /* 0x000000000008781c */ /* 0x000fe4000174d070 */
[----:B------:R-:W-:Y:S02]  /*69c0*/  PLOP3.LUT P1, PT, P1, P4, PT, 0x80, 0x8 ;  /* 0x000000000008781c */ /* 0x000fe40000f29070 */
[----:B------:R-:W-:-:S02]  /*69d0*/  ISETP.GE.AND P4, PT, R17, R16, PT ;  /* 0x000000101100720c */ /* 0x000fc40003f86270 */
[----:B------:R-:W-:Y:S02]  /*69e0*/  PLOP3.LUT P3, PT, P3, P5, PT, 0x80, 0x8 ;  /* 0x000000000008781c */ /* 0x000fe40001f6b070 */
[----:B------:R-:W-:Y:S02]  /*69f0*/  SEL R11, RZ, 0x1, !P0 ;  /* 0x00000001ff0b7807 */ /* 0x000fe40004000000 */
[----:B------:R-:W-:Y:S02]  /*6a00*/  SEL R26, RZ, 0x1, !P1 ;  /* 0x00000001ff1a7807 */ /* 0x000fe40004800000 */
[----:B------:R-:W-:Y:S02]  /*6a10*/  SEL R24, RZ, 0x1, !P2 ;  /* 0x00000001ff187807 */ /* 0x000fe40005000000 */
[----:B------:R-:W-:-:S03]  /*6a20*/  SEL R22, RZ, 0x1, !P3 ;  /* 0x00000001ff167807 */ /* 0x000fc60005800000 */
[----:B------:R-:W-:Y:S05]  /*6a30*/  @P4 BRA `(.L_x_23301) ;  /* 0x0000001800d84947 */ /* 0x000fea0003800000 */
[----:B------:R-:W0:Y:S01]  /*6a40*/  LDCU UR4, c[0x0][0x3d0] ;  /* 0x00007a00ff0477ac */ /* 0x000e220008000800 */
[----:B------:R-:W2:Y:S01]  /*6a50*/  LDC.64 R8, c[0x0][0x398] ;  /* 0x0000e600ff087b82 */ /* 0x000ea20000000a00 */
[----:B------:R-:W-:Y:S01]  /*6a60*/  IMAD R0, R2, 0x200, R17 ;  /* 0x0000020002007824 */ /* 0x000fe200078e0211 */
[----:B-1----:R-:W-:Y:S01]  /*6a70*/  PRMT R4, R18, 0x9910, RZ ;  /* 0x0000991012047816 */ /* 0x002fe200000000ff */
[----:B------:R-:W-:Y:S01]  /*6a80*/  BSSY.RECONVERGENT B6, `(.L_x_23302) ;  /* 0x00000d6000067945 */ /* 0x000fe20003800200 */
        /* <DEDUP_REMOVED lines=17> */
.L_x_23306:
[----:B------:R3:W-:Y:S01]  /*6ba0*/  STG.E.U8 desc[UR36][R8.64], R11 ;  /* 0x0000000b08007986 */ /* 0x0007e2000c101124 */
[----:B------:R-:W-:Y:S05]  /*6bb0*/  BRA `(.L_x_23308) ;  /* 0x0000000c00087947 */ /* 0x000fea0003800000 */
.L_x_23305:
[----:B------:R-:W-:-:S13]  /*6bc0*/  ISETP.NE.AND P0, PT, R0, 0x2, PT ;  /* 0x000000020000780c */ /* 0x000fda0003f05270 */
[----:B------:R-:W-:Y:S05]  /*6bd0*/  @!P0 BRA `(.L_x_23309) ;  /* 0x0000000000288947 */ /* 0x000fea0003800000 */
[----:B------:R-:W-:-:S13]  /*6be0*/  ISETP.NE.AND P0, PT, R0, 0x3, PT ;  /* 0x000000030000780c */ /* 0x000fda0003f05270 */
[----:B------:R-:W-:Y:S05]  /*6bf0*/  @!P0 BRA `(.L_x_23310) ;  /* 0x0000000000188947 */ /* 0x000fea0003800000 */
[----:B------:R-:W-:-:S13]  /*6c00*/  ISETP.NE.AND P0, PT, R0, 0x4, PT ;  /* 0x000000040000780c */ /* 0x000fda0003f05270 */
[----:B------:R-:W-:Y:S05]  /*6c10*/  @P0 BRA `(.L_x_23307) ;  /* 0x00000008005c0947 */ /* 0x000fea0003800000 */
[----:B------:R-:W-:Y:S02]  /*6c20*/  IMAD.MOV.U32 R4, RZ, RZ, R11 ;  /* 0x000000ffff047224 */ /* 0x000fe400078e000b */
[----:B------:R-:W-:-:S05]  /*6c30*/  IMAD.MOV.U32 R5, RZ, RZ, RZ ;  /* 0x000000ffff057224 */ /* 0x000fca00078e00ff */
[----:B------:R1:W-:Y:S01]  /*6c40*/  STG.E.64 desc[UR36][R8.64], R4 ;  /* 0x0000000408007986 */ /* 0x0003e2000c101b24 */
[----:B------:R-:W-:Y:S05]  /*6c50*/  BRA `(.L_x_23308) ;  /* 0x0000000800e07947 */ /* 0x000fea0003800000 */
.L_x_23310:
[----:B------:R2:W-:Y:S01]  /*6c60*/  STG.E desc[UR36][R8.64], R11 ;  /* 0x0000000b08007986 */ /* 0x0005e2000c101924 */
[----:B------:R-:W-:Y:S05]  /*6c70*/  BRA `(.L_x_23308) ;  /* 0x0000000800d87947 */ /* 0x000fea0003800000 */
.L_x_23309:
[----:B------:R0:W-:Y:S01]  /*6c80*/  STG.E.U16 desc[UR36][R8.64], R11 ;  /* 0x0000000b08007986 */ /* 0x0001e2000c101524 */
[----:B------:R-:W-:Y:S05]  /*6c90*/  BRA `(.L_x_23308) ;  /* 0x0000000800d07947 */ /* 0x000fea0003800000 */
.L_x_23304:
        /* <DEDUP_REMOVED lines=9> */
.L_x_23312:
[----:B------:R-:W0:Y:S02]  /*6d30*/  I2F.S16 R0, R11 ;  /* 0x0000000b00007306 */ /* 0x000e240000101400 */
[----:B0-----:R-:W-:-:S05]  /*6d40*/  F2FP.F16.F32.PACK_AB R0, RZ, R0 ;  /* 0x00000000ff00723e */ /* 0x001fca00000000ff */
[----:B------:R0:W-:Y:S01]  /*6d50*/  STG.E.U16 desc[UR36][R8.64], R0 ;  /* 0x0000000008007986 */ /* 0x0001e2000c101524 */
[----:B------:R-:W-:Y:S05]  /*6d60*/  BRA `(.L_x_23308) ;  /* 0x00000008009c7947 */ /* 0x000fea0003800000 */
.L_x_23311:
        /* <DEDUP_REMOVED lines=10> */
.L_x_23314:
[----:B------:R-:W0:Y:S02]  /*6e10*/  I2F.S16 R11, R11 ;  /* 0x0000000b000b7306 */ /* 0x000e240000101400 */
[----:B0-----:R-:W-:-:S04]  /*6e20*/  F2FP.F16.F32.PACK_AB R3, RZ, R11 ;  /* 0x0000000bff03723e */ /* 0x001fc800000000ff */
[----:B------:R-:W-:-:S05]  /*6e30*/  PRMT R3, R3, 0x5410, RZ ;  /* 0x0000541003037816 */ /* 0x000fca00000000ff */
[----:B------:R0:W-:Y:S01]  /*6e40*/  STG.E desc[UR36][R8.64], R3 ;  /* 0x0000000308007986 */ /* 0x0001e2000c101924 */
[----:B------:R-:W-:Y:S05]  /*6e50*/  BRA `(.L_x_23308) ;  /* 0x0000000800607947 */ /* 0x000fea0003800000 */
.L_x_23313:
[----:B------:R-:W0:Y:S02]  /*6e60*/  I2F.F64.S16 R4, R11 ;  /* 0x0000000b00047312 */ /* 0x000e240000101c00 */
[----:B0-----:R0:W-:Y:S01]  /*6e70*/  STG.E.64 desc[UR36][R8.64], R4 ;  /* 0x0000000408007986 */ /* 0x0011e2000c101b24 */
[----:B------:R-:W-:Y:S05]  /*6e80*/  BRA `(.L_x_23308) ;  /* 0x0000000800547947 */ /* 0x000fea0003800000 */
.L_x_23303:
        /* <DEDUP_REMOVED lines=10> */
.L_x_23317:
[----:B------:R-:W-:Y:S01]  /*6f30*/  CS2R R6, SRZ ;  /* 0x0000000000067805 */ /* 0x000fe2000001ff00 */
[----:B------:R-:W0:Y:S04]  /*6f40*/  I2F.F64.S16 R4, R11 ;  /* 0x0000000b00047312 */ /* 0x000e280000101c00 */
[----:B0-----:R0:W-:Y:S01]  /*6f50*/  STG.E.128 desc[UR36][R8.64], R4 ;  /* 0x0000000408007986 */ /* 0x0011e2000c101d24 */
[----:B------:R-:W-:Y:S05]  /*6f60*/  BRA `(.L_x_23308) ;  /* 0x00000008001c7947 */ /* 0x000fea0003800000 */
.L_x_23316:
        /* <DEDUP_REMOVED lines=17> */
.L_x_23321:
[----:B------:R-:W-:Y:S05]  /*7080*/  BSYNC.RECONVERGENT B0 ;  /* 0x0000000000007941 */ /* 0x000fea0003800200 */
.L_x_23320:
[----:B------:R0:W-:Y:S01]  /*7090*/  STG.E.U8 desc[UR36][R8.64], R3 ;  /* 0x0000000308007986 */ /* 0x0001e2000c101124 */
[----:B------:R-:W-:Y:S05]  /*70a0*/  BRA `(.L_x_23308) ;  /* 0x0000000400cc7947 */ /* 0x000fea0003800000 */
.L_x_23319:
[----:B------:R-:W0:Y:S02]  /*70b0*/  I2F.S16 R11, R11 ;  /* 0x0000000b000b7306 */ /* 0x000e240000101400 */
        /* <DEDUP_REMOVED lines=15> */
.L_x_23318:
[----:B------:R-:W0:Y:S02]  /*71b0*/  I2F.S16 R0, R11 ;  /* 0x0000000b00007306 */ /* 0x000e240000101400 */
[----:B0-----:R-:W-:-:S05]  /*71c0*/  F2FP.BF16.F32.PACK_AB R0, RZ, R0 ;  /* 0x00000000ff00723e */ /* 0x001fca00000010ff */
[----:B------:R0:W-:Y:S01]  /*71d0*/  STG.E.U16 desc[UR36][R8.64], R0 ;  /* 0x0000000008007986 */ /* 0x0001e2000c101524 */
[----:B------:R-:W-:Y:S05]  /*71e0*/  BRA `(.L_x_23308) ;  /* 0x00000004007c7947 */ /* 0x000fea0003800000 */
.L_x_23315:
        /* <DEDUP_REMOVED lines=10> */
.L_x_23324:
[----:B------:R-:W0:Y:S01]  /*7290*/  I2F.S16 R11, R11 ;  /* 0x0000000b000b7306 */ /* 0x000e220000101400 */
[----:B------:R-:W-:Y:S01]  /*72a0*/  BSSY.RECONVERGENT B0, `(.L_x_23325) ;  /* 0x0000011000007945 */ /* 0x000fe20003800200 */
[----:B------:R-:W-:Y:S01]  /*72b0*/  IMAD.MOV.U32 R4, RZ, RZ, 0x80 ;  /* 0x00000080ff047424 */ /* 0x000fe200078e00ff */
        /* <DEDUP_REMOVED lines=9> */
.L_x_23327:
[----:B------:R-:W-:-:S04]  /*7350*/  SHF.R.U32.HI R0, RZ, 0x14, R11 ;  /* 0x00000014ff007819 */ /* 0x000fc8000001160b */
[----:B------:R-:W-:-:S04]  /*7360*/  LOP3.LUT R0, R0, 0x1, RZ, 0xc0, !PT ;  /* 0x0000000100007812 */ /* 0x000fc800078ec0ff */
[----:B------:R-:W-:-:S04]  /*7370*/  IADD3 R0, PT, PT, R11, 0x487ffff, R0 ;  /* 0x0487ffff0b007810 */ /* 0x000fc80007ffe000 */
[----:B------:R-:W-:-:S04]  /*7380*/  SHF.R.U32.HI R0, RZ, 0x14, R0 ;  /* 0x00000014ff007819 */ /* 0x000fc80000011600 */
[----:B------:R-:W-:-:S07]  /*7390*/  LOP3.LUT R0, R0, 0xff, RZ, 0xc0, !PT ;  /* 0x000000ff00007812 */ /* 0x000fce00078ec0ff */
.L_x_23328:
[----:B------:R-:W-:-:S07]  /*73a0*/  PRMT R4, R0, 0x7610, R4 ;  /* 0x0000761000047816 */ /* 0x000fce0000000004 */
.L_x_23326:
[----:B------:R-:W-:Y:S05]  /*73b0*/  BSYNC.RECONVERGENT B0 ;  /* 0x0000000000007941 */ /* 0x000fea0003800200 */
.L_x_23325:
[----:B------:R0:W-:Y:S01]  /*73c0*/  STG.E.U8 desc[UR36][R8.64], R4 ;  /* 0x0000000408007986 */ /* 0x0001e2000c101124 */
[----:B------:R-:W-:Y:S05]  /*73d0*/  BRA `(.L_x_23308) ;  /* 0x0000000400007947 */ /* 0x000fea0003800000 */
.L_x_23323:
        /* <DEDUP_REMOVED lines=12> */
.L_x_23331:
[----:B------:R-:W-:-:S04]  /*74a0*/  SHF.R.U32.HI R0, RZ, 0x15, R11 ;  /* 0x00000015ff007819 */ /* 0x000fc8000001160b */
[----:B------:R-:W-:-:S04]  /*74b0*/  LOP3.LUT R0, R0, 0x1, RZ, 0xc0, !PT ;  /* 0x0000000100007812 */ /* 0x000fc800078ec0ff */
[----:B------:R-:W-:-:S04]  /*74c0*/  IADD3 R0, PT, PT, R11, 0x88fffff, R0 ;  /* 0x088fffff0b007810 */ /* 0x000fc80007ffe000 */
[----:B------:R-:W-:-:S04]  /*74d0*/  SHF.R.U32.HI R0, RZ, 0x15, R0 ;  /* 0x00000015ff007819 */ /* 0x000fc80000011600 */
[----:B------:R-:W-:-:S07]  /*74e0*/  LOP3.LUT R0, R0, 0xff, RZ, 0xc0, !PT ;  /* 0x000000ff00007812 */ /* 0x000fce00078ec0ff */
.L_x_23332:
[----:B------:R-:W-:-:S07]  /*74f0*/  PRMT R4, R0, 0x7610, R4 ;  /* 0x0000761000047816 */ /* 0x000fce0000000004 */
.L_x_23330:
[----:B------:R-:W-:Y:S05]  /*7500*/  BSYNC.RECONVERGENT B0 ;  /* 0x0000000000007941 */ /* 0x000fea0003800200 */
.L_x_23329:
[----:B------:R0:W-:Y:S01]  /*7510*/  STG.E.U8 desc[UR36][R8.64], R4 ;  /* 0x0000000408007986 */ /* 0x0001e2000c101124 */
[----:B------:R-:W-:Y:S05]  /*7520*/  BRA `(.L_x_23308) ;  /* 0x0000000000ac7947 */ /* 0x000fea0003800000 */
.L_x_23322:
[----:B------:R-:W-:-:S13]  /*7530*/  ISETP.NE.AND P0, PT, R0, 0x1c, PT ;  /* 0x0000001c0000780c */ /* 0x000fda0003f05270 */
[----:B------:R-:W-:Y:S05]  /*7540*/  @!P0 BRA `(.L_x_23333) ;  /* 0x0000000000a08947 */ /* 0x000fea0003800000 */
[----:B------:R-:W-:-:S13]  /*7550*/  ISETP.NE.AND P0, PT, R0, 0x1d, PT ;  /* 0x0000001d0000780c */ /* 0x000fda0003f05270 */
[----:B------:R-:W-:Y:S05]  /*7560*/  @!P0 BRA `(.L_x_23334) ;  /* 0x0000000000888947 */ /* 0x000fea0003800000 */
[----:B------:R-:W-:-:S13]  /*7570*/  ISETP.NE.AND P0, PT, R0, 0x2c, PT ;  /* 0x0000002c0000780c */ /* 0x000fda0003f05270 */
[----:B------:R-:W-:Y:S05]  /*7580*/  @!P0 BRA `(.L_x_23335) ;  /* 0x0000000000448947 */ /* 0x000fea0003800000 */
.L_x_23307:
        /* <DEDUP_REMOVED lines=16> */
.L_x_23336:
[----:B------:R-:W-:Y:S05]  /*7690*/  BRA `(.L_x_23308) ;  /* 0x0000000000507947 */ /* 0x000fea0003800000 */
.L_x_23335:
[----:B------:R-:W0:Y:S01]  /*76a0*/  I2F.S16 R11, R11 ;  /* 0x0000000b000b7306 */ /* 0x000e220000101400 */
[----:B------:R-:W-:Y:S01]  /*76b0*/  IMAD.MOV.U32 R3, RZ, RZ, 0xff ;  /* 0x000000ffff037424 */ /* 0x000fe200078e00ff */
        /* <DEDUP_REMOVED lines=13> */
.L_x_23334:
[----:B------:R-:W-:Y:S02]  /*7790*/  IMAD.MOV.U32 R4, RZ, RZ, R11 ;  /* 0x000000ffff047224 */ /* 0x000fe400078e000b */
[----:B------:R-:W-:-:S05]  /*77a0*/  IMAD.MOV.U32 R5, RZ, RZ, RZ ;  /* 0x000000ffff057224 */ /* 0x000fca00078e00ff */
[----:B------:R0:W-:Y:S01]  /*77b0*/  STG.E.64 desc[UR36][R8.64], R4 ;  /* 0x0000000408007986 */ /* 0x0001e2000c101b24 */
[----:B------:R-:W-:Y:S05]  /*77c0*/  BRA `(.L_x_23308) ;  /* 0x0000000000047947 */ /* 0x000fea0003800000 */
.L_x_23333:
[----:B------:R0:W-:Y:S02]  /*77d0*/  STG.E desc[UR36][R8.64], R11 ;  /* 0x0000000b08007986 */ /* 0x0001e4000c101924 */
.L_x_23308:
[----:B------:R-:W-:Y:S05]  /*77e0*/  BSYNC.RECONVERGENT B6 ;  /* 0x0000000000067941 */ /* 0x000fea0003800200 */
.L_x_23302:
        /* <DEDUP_REMOVED lines=24> */
.L_x_23342:
[----:B------:R0:W-:Y:S01]  /*7970*/  STG.E.U8 desc[UR36][R8.64], R26 ;  /* 0x0000001a08007986 */ /* 0x0001e2000c101124 */
[----:B------:R-:W-:Y:S05]  /*7980*/  BRA `(.L_x_23344) ;  /* 0x0000000800fc7947 */ /* 0x000fea0003800000 */
.L_x_23341:
        /* <DEDUP_REMOVED lines=9> */
.L_x_23346:
[----:B------:R0:W-:Y:S01]  /*7a20*/  STG.E desc[UR36][R8.64], R26 ;  /* 0x0000001a08007986 */ /* 0x0001e2000c101924 */
[----:B------:R-:W-:Y:S05]  /*7a30*/  BRA `(.L_x_23344) ;  /* 0x0000000800d07947 */ /* 0x000fea0003800000 */
.L_x_23345:
[----:B------:R0:W-:Y:S01]  /*7a40*/  STG.E.U16 desc[UR36][R8.64], R26 ;  /* 0x0000001a08007986 */ /* 0x0001e2000c101524 */
[----:B------:R-:W-:Y:S05]  /*7a50*/  BRA `(.L_x_23344) ;  /* 0x0000000800c87947 */ /* 0x000fea0003800000 */
.L_x_23340:
        /* <DEDUP_REMOVED lines=9> */
.L_x_23348:
[----:B------:R-:W0:Y:S02]  /*7af0*/  I2F.S16 R0, R26 ;  /* 0x0000001a00007306 */ /* 0x000e240000101400 */
[----:B0-----:R-:W-:-:S05]  /*7b00*/  F2FP.F16.F32.PACK_AB R0, RZ, R0 ;  /* 0x00000000ff00723e */ /* 0x001fca00000000ff */
[----:B------:R0:W-:Y:S01]  /*7b10*/  STG.E.U16 desc[UR36][R8.64], R0 ;  /* 0x0000000008007986 */ /* 0x0001e2000c101524 */
[----:B------:R-:W-:Y:S05]  /*7b20*/  BRA `(.L_x_23344) ;  /* 0x0000000800947947 */ /* 0x000fea0003800000 */
.L_x_23347:
        /* <DEDUP_REMOVED lines=10> */
.L_x_23350:
[----:B------:R-:W0:Y:S02]  /*7bd0*/  I2F.S16 R26, R26 ;  /* 0x0000001a001a7306 */ /* 0x000e240000101400 */
[----:B0-----:R-:W-:-:S04]  /*7be0*/  F2FP.F16.F32.PACK_AB R3, RZ, R26 ;  /* 0x0000001aff03723e */ /* 0x001fc800000000ff */
[----:B------:R-:W-:-:S05]  /*7bf0*/  PRMT R3, R3, 0x5410, RZ ;  /* 0x0000541003037816 */ /* 0x000fca00000000ff */
[----:B------:R3:W-:Y:S01]  /*7c00*/  STG.E desc[UR36][R8.64], R3 ;  /* 0x0000000308007986 */ /* 0x0007e2000c101924 */
[----:B------:R-:W-:Y:S05]  /*7c10*/  BRA `(.L_x_23344) ;  /* 0x0000000800587947 */ /* 0x000fea0003800000 */
.L_x_23349:
[----:B------:R-:W0:Y:S02]  /*7c20*/  I2F.F64.S16 R26, R26 ;  /* 0x0000001a001a7312 */ /* 0x000e240000101c00 */
[----:B0-----:R4:W-:Y:S01]  /*7c30*/  STG.E.64 desc[UR36][R8.64], R26 ;  /* 0x0000001a08007986 */ /* 0x0019e2000c101b24 */
[----:B------:R-:W-:Y:S05]  /*7c40*/  BRA `(.L_x_23344) ;  /* 0x00000008004c7947 */ /* 0x000fea0003800000 */
.L_x_23339:
        /* <DEDUP_REMOVED lines=12> */
.L_x_23354:
[----:B------:R-:W0:Y:S01]  /*7d10*/  I2F.S16 R3, R26 ;  /* 0x0000001a00037306 */ /* 0x000e220000101400 */
[----:B------:R-:W-:Y:S01]  /*7d20*/  BSSY.RECONVERGENT B0, `(.L_x_23355) ;  /* 0x0000010000007945 */ /* 0x000fe20003800200 */
[----:B------:R-:W-:Y:S01]  /*7d30*/  IMAD.MOV.U32 R4, RZ, RZ, 0x80 ;  /* 0x00000080ff047424 */ /* 0x000fe200078e00ff */
        /* <DEDUP_REMOVED lines=13> */
.L_x_23357:
[----:B------:R-:W-:-:S07]  /*7e10*/  PRMT R4, R0, 0x7610, R4 ;  /* 0x0000761000047816 */ /* 0x000fce0000000004 */
.L_x_23356:
[----:B------:R-:W-:Y:S05]  /*7e20*/  BSYNC.RECONVERGENT B0 ;  /* 0x0000000000007941 */ /* 0x000fea0003800200 */
.L_x_23355:
[----:B------:R0:W-:Y:S01]  /*7e30*/  STG.E.U8 desc[UR36][R8.64], R4 ;  /* 0x0000000408007986 */ /* 0x0001e2000c101124 */
[----:B------:R-:W-:Y:S05]  /*7e40*/  BRA `(.L_x_23344) ;  /* 0x0000000400cc7947 */ /* 0x000fea0003800000 */
.L_x_23353:
        /* <DEDUP_REMOVED lines=16> */
.L_x_23360:
[----:B------:R-:W-:-:S07]  /*7f50*/  PRMT R4, R0, 0x7610, R4 ;  /* 0x0000761000047816 */ /* 0x000fce0000000004 */
.L_x_23359:
[----:B------:R-:W-:Y:S05]  /*7f60*/  BSYNC.RECONVERGENT B0 ;  /* 0x0000000000007941 */ /* 0x000fea0003800200 */
.L_x_23358:
[----:B------:R0:W-:Y:S01]  /*7f70*/  STG.E.U8 desc[UR36][R8.64], R4 ;  /* 0x0000000408007986 */ /* 0x0001e2000c101124 */
[----:B------:R-:W-:Y:S05]  /*7f80*/  BRA `(.L_x_23344) ;  /* 0x00000004007c7947 */ /* 0x000fea0003800000 */
.L_x_23352:
        /* <DEDUP_REMOVED lines=21> */
.L_x_23362:
[----:B------:R-:W-:-:S05]  /*80e0*/  IMAD.MOV.U32 R27, RZ, RZ, RZ ;  /* 0x000000ffff1b7224 */ /* 0x000fca00078e00ff */
[----:B------:R0:W-:Y:S01]  /*80f0*/  STG.E.64 desc[UR36][R8.64], R26 ;  /* 0x0000001a08007986 */ /* 0x0001e2000c101b24 */
[----:B------:R-:W-:Y:S05]  /*8100*/  BRA `(.L_x_23344) ;  /* 0x00000004001c7947 */ /* 0x000fea0003800000 */
.L_x_23361:
[----:B------:R0:W-:Y:S01]  /*8110*/  STG.E desc[UR36][R8.64], R26 ;  /* 0x0000001a08007986 */ /* 0x0001e2000c101924 */
[----:B------:R-:W-:Y:S05]  /*8120*/  BRA `(.L_x_23344) ;  /* 0x0000000400147947 */ /* 0x000fea0003800000 */
.L_x_23351:
        /* <DEDUP_REMOVED lines=8> */
.L_x_23364:
[----:B------:R-:W-:Y:S01]  /*81b0*/  CS2R R6, SRZ ;  /* 0x0000000000067805 */ /* 0x000fe2000001ff00 */
[----:B------:R-:W0:Y:S04]  /*81c0*/  I2F.F64.S16 R4, R26 ;  /* 0x0000001a00047312 */ /* 0x000e280000101c00 */
[----:B0-----:R0:W-:Y:S01]  /*81d0*/  STG.E.128 desc[UR36][R8.64], R4 ;  /* 0x0000000408007986 */ /* 0x0011e2000c101d24 */
[----:B------:R-:W-:Y:S05]  /*81e0*/  BRA `(.L_x_23344) ;  /* 0x0000000000e47947 */ /* 0x000fea0003800000 */
.L_x_23363:
[----:B------:R-:W-:-:S13]  /*81f0*/  ISETP.NE.AND P0, PT, R0, 0xf, PT ;  /* 0x0000000f0000780c */ /* 0x000fda0003f05270 */
[----:B------:R-:W-:Y:S05]  /*8200*/  @!P0 BRA `(.L_x_23365) ;  /* 0x0000000000d08947 */ /* 0x000fea0003800000 */
[----:B------:R-:W-:-:S13]  /*8210*/  ISETP.NE.AND P0, PT, R0, 0x17, PT ;  /* 0x000000170000780c */ /* 0x000fda0003f05270 */
[----:B------:R-:W-:Y:S05]  /*8220*/  @!P0 BRA `(.L_x_23366) ;  /* 0x0000000000848947 */ /* 0x000fea0003800000 */
[----:B------:R-:W-:-:S13]  /*8230*/  ISETP.NE.AND P0, PT, R0, 0x18, PT ;  /* 0x000000180000780c */ /* 0x000fda0003f05270 */
[----:B------:R-:W-:Y:S05]  /*8240*/  @!P0 BRA `(.L_x_23367) ;  /* 0x0000000000448947 */ /* 0x000fea0003800000 */
.L_x_23343:
        /* <DEDUP_REMOVED lines=16> */
.L_x_23368:
[----:B------:R-:W-:Y:S05]  /*8350*/  BRA `(.L_x_23344) ;  /* 0x0000000000887947 */ /* 0x000fea0003800000 */
.L_x_23367:
        /* <DEDUP_REMOVED lines=11> */
.L_x_23370:
[----:B------:R-:W-:Y:S05]  /*8410*/  BSYNC.RECONVERGENT B0 ;  /* 0x0000000000007941 */ /* 0x000fea0003800200 */
.L_x_23369:
[----:B------:R0:W-:Y:S01]  /*8420*/  STG.E.U8 desc[UR36][R8.64], R3 ;  /* 0x0000000308007986 */ /* 0x0001e2000c101124 */
[----:B------:R-:W-:Y:S05]  /*8430*/  BRA `(.L_x_23344) ;  /* 0x0000000000507947 */ /* 0x000fea0003800000 */
.L_x_23366:
[----:B------:R-:W0:Y:S02]  /*8440*/  I2F.S16 R5, R26 ;  /* 0x0000001a00057306 */ /* 0x000e240000101400 */
        /* <DEDUP_REMOVED lines=11> */
.L_x_23371:
[----:B------:R-:W-:Y:S01]  /*8500*/  IMAD.MOV.U32 R3, RZ, RZ, 0x7f ;  /* 0x0000007fff037424 */ /* 0x000fe200078e00ff */
[----:B------:R-:W-:-:S04]  /*8510*/  ISETP.GT.U32.AND P0, PT, R5, 0x7f800000, PT ;  /* 0x7f8000000500780c */ /* 0x000fc80003f04070 */
[----:B------:R-:W-:-:S05]  /*8520*/  SEL R3, R3, 0x7c, P0 ;  /* 0x0000007c03037807 */ /* 0x000fca0000000000 */
[----:B------:R0:W-:Y:S01]  /*8530*/  STG.E.U8 desc[UR36][R8.64], R3 ;  /* 0x0000000308007986 */ /* 0x0001e2000c101124 */
[----:B------:R-:W-:Y:S05]  /*8540*/  BRA `(.L_x_23344) ;  /* 0x00000000000c7947 */ /* 0x000fea0003800000 */
.L_x_23365:
[----:B------:R-:W0:Y:S02]  /*8550*/  I2F.S16 R0, R26 ;  /* 0x0000001a00007306 */ /* 0x000e240000101400 */
[----:B0-----:R-:W-:-:S05]  /*8560*/  F2FP.BF16.F32.PACK_AB R0, RZ, R0 ;  /* 0x00000000ff00723e */ /* 0x001fca00000010ff */
[----:B------:R0:W-:Y:S02]  /*8570*/  STG.E.U16 desc[UR36][R8.64], R0 ;  /* 0x0000000008007986 */ /* 0x0001e4000c101524 */
.L_x_23344:
[----:B------:R-:W-:Y:S05]  /*8580*/  BSYNC.RECONVERGENT B6 ;  /* 0x0000000000067941 */ /* 0x000fea0003800200 */
.L_x_23338:
[----:B------:R-:W-:-:S07]  /*8590*/  VIADD R17, R17, 0x80 ;  /* 0x0000008011117836 */ /* 0x000fce0000000000 */
.L_x_23301:
[----:B------:R-:W-:-:S13]  /*85a0*/  ISETP.GE.AND P0, PT, R17, R16, PT ;  /* 0x000000101100720c */ /* 0x000fda0003f06270 */
[----:B------:R-:W-:Y:S05]  /*85b0*/  @P0 BREAK.RELIABLE B7 ;  /* 0x0000000000070942 */ /* 0x000fea0003800100 */
[----:B------:R-:W-:Y:S05]  /*85c0*/  @P0 BRA `(.L_x_23337) ;  /* 0x0000000c00640947 */ /* 0x000fea0003800000 */
[----:B------:R-:W-:Y:S05]  /*85d0*/  BSYNC.RELIABLE B7 ;  /* 0x0000000000077941 */ /* 0x000fea0003800100 */
.L_x_23300:
        /* <DEDUP_REMOVED lines=21> */
.L_x_23376:
[----:B------:R0:W-:Y:S01]  /*8730*/  STG.E.U8 desc[UR36][R8.64], R24 ;  /* 0x0000001808007986 */ /* 0x0001e2000c101124 */
[----:B------:R-:W-:Y:S05]  /*8740*/  BRA `(.L_x_23378) ;  /* 0x0000000800fc7947 */ /* 0x000fea0003800000 */
.L_x_23375:
        /* <DEDUP_REMOVED lines=9> */
.L_x_23380:
[----:B------:R0:W-:Y:S01]  /*87e0*/  STG.E desc[UR36][R8.64], R24 ;  /* 0x0000001808007986 */ /* 0x0001e2000c101924 */
[----:B------:R-:W-:Y:S05]  /*87f0*/  BRA `(.L_x_23378) ;  /* 0x0000000800d07947 */ /* 0x000fea0003800000 */
.L_x_23379:
[----:B------:R0:W-:Y:S01]  /*8800*/  STG.E.U16 desc[UR36][R8.64], R24 ;  /* 0x0000001808007986 */ /* 0x0001e2000c101524 */
[----:B------:R-:W-:Y:S05]  /*8810*/  BRA `(.L_x_23378) ;  /* 0x0000000800c87947 */ /* 0x000fea0003800000 */
.L_x_23374:
        /* <DEDUP_REMOVED lines=9> */
.L_x_23382:
[----:B------:R-:W0:Y:S02]  /*88b0*/  I2F.S16 R0, R24 ;  /* 0x0000001800007306 */ /* 0x000e240000101400 */
[----:B0-----:R-:W-:-:S05]  /*88c0*/  F2FP.F16.F32.PACK_AB R0, RZ, R0 ;  /* 0x00000000ff00723e */ /* 0x001fca00000000ff */
[----:B------:R0:W-:Y:S01]  /*88d0*/  STG.E.U16 desc[UR36][R8.64], R0 ;  /* 0x0000000008007986 */ /* 0x0001e2000c101524 */
[----:B------:R-:W-:Y:S05]  /*88e0*/  BRA `(.L_x_23378) ;  /* 0x0000000800947947 */ /* 0x000fea0003800000 */
.L_x_23381:
        /* <DEDUP_REMOVED lines=10> */
.L_x_23384:
[----:B------:R-:W0:Y:S02]  /*8990*/  I2F.S16 R24, R24 ;  /* 0x0000001800187306 */ /* 0x000e240000101400 */
[----:B0-----:R-:W-:-:S04]  /*89a0*/  F2FP.F16.F32.PACK_AB R3, RZ, R24 ;  /* 0x00000018ff03723e */ /* 0x001fc800000000ff */
[----:B------:R-:W-:-:S05]  /*89b0*/  PRMT R3, R3, 0x5410, RZ ;  /* 0x0000541003037816 */ /* 0x000fca00000000ff */
[----:B------:R3:W-:Y:S01]  /*89c0*/  STG.E desc[UR36][R8.64], R3 ;  /* 0x0000000308007986 */ /* 0x0007e2000c101924 */
[----:B------:R-:W-:Y:S05]  /*89d0*/  BRA `(.L_x_23378) ;  /* 0x0000000800587947 */ /* 0x000fea0003800000 */
.L_x_23383:
[----:B------:R-:W0:Y:S02]  /*89e0*/  I2F.F64.S16 R24, R24 ;  /* 0x0000001800187312 */ /* 0x000e240000101c00 */
[----:B0-----:R4:W-:Y:S01]  /*89f0*/  STG.E.64 desc[UR36][R8.64], R24 ;  /* 0x0000001808007986 */ /* 0x0019e2000c101b24 */
[----:B------:R-:W-:Y:S05]  /*8a00*/  BRA `(.L_x_23378) ;  /* 0x00000008004c7947 */ /* 0x000fea0003800000 */
.L_x_23373:
        /* <DEDUP_REMOVED lines=12> */
.L_x_23388:
        /* <DEDUP_REMOVED lines=16> */
.L_x_23391:
[----:B------:R-:W-:-:S07]  /*8bd0*/  PRMT R4, R0, 0x7610, R4 ;  /* 0x0000761000047816 */ /* 0x000fce0000000004 */
.L_x_23390:
[----:B------:R-:W-:Y:S05]  /*8be0*/  BSYNC.RECONVERGENT B0 ;  /* 0x0000000000007941 */ /* 0x000fea0003800200 */
.L_x_23389:
[----:B------:R0:W-:Y:S01]  /*8bf0*/  STG.E.U8 desc[UR36][R8.64], R4 ;  /* 0x0000000408007986 */ /* 0x0001e2000c101124 */
[----:B------:R-:W-:Y:S05]  /*8c00*/  BRA `(.L_x_23378) ;  /* 0x0000000400cc7947 */ /* 0x000fea0003800000 */
.L_x_23387:
        /* <DEDUP_REMOVED lines=16> */
.L_x_23394:
[----:B------:R-:W-:-:S07]  /*8d10*/  PRMT R4, R0, 0x7610, R4 ;  /* 0x0000761000047816 */ /* 0x000fce0000000004 */
.L_x_23393:
[----:B------:R-:W-:Y:S05]  /*8d20*/  BSYNC.RECONVERGENT B0 ;  /* 0x0000000000007941 */ /* 0x000fea0003800200 */
.L_x_23392:
[----:B------:R0:W-:Y:S01]  /*8d30*/  STG.E.U8 desc[UR36][R8.64], R4 ;  /* 0x0000000408007986 */ /* 0x0001e2000c101124 */
[----:B------:R-:W-:Y:S05]  /*8d40*/  BRA `(.L_x_23378) ;  /* 0x00000004007c7947 */ /* 0x000fea0003800000 */
.L_x_23386:
        /* <DEDUP_REMOVED lines=21> */
.L_x_23396:
[----:B------:R-:W-:-:S05]  /*8ea0*/  IMAD.MOV.U32 R25, RZ, RZ, RZ ;  /* 0x000000ffff197224 */ /* 0x000fca00078e00ff */
[----:B------:R0:W-:Y:S01]  /*8eb0*/  STG.E.64 desc[UR36][R8.64], R24 ;  /* 0x0000001808007986 */ /* 0x0001e2000c101b24 */
[----:B------:R-:W-:Y:S05]  /*8ec0*/  BRA `(.L_x_23378) ;  /* 0x00000004001c7947 */ /* 0x000fea0003800000 */
.L_x_23395:
[----:B------:R0:W-:Y:S01]  /*8ed0*/  STG.E desc[UR36][R8.64], R24 ;  /* 0x0000001808007986 */ /* 0x0001e2000c101924 */
[----:B------:R-:W-:Y:S05]  /*8ee0*/  BRA `(.L_x_23378) ;  /* 0x0000000400147947 */ /* 0x000fea0003800000 */
.L_x_23385:
        /* <DEDUP_REMOVED lines=8> */
.L_x_23398:
[----:B------:R-:W-:Y:S01]  /*8f70*/  CS2R R6, SRZ ;  /* 0x0000000000067805 */ /* 0x000fe2000001ff00 */
[----:B------:R-:W0:Y:S04]  /*8f80*/  I2F.F64.S16 R4, R24 ;  /* 0x0000001800047312 */ /* 0x000e280000101c00 */
[----:B0-----:R0:W-:Y:S01]  /*8f90*/  STG.E.128 desc[UR36][R8.64], R4 ;  /* 0x0000000408007986 */ /* 0x0011e2000c101d24 */
[----:B------:R-:W-:Y:S05]  /*8fa0*/  BRA `(.L_x_23378) ;  /* 0x0000000000e47947 */ /* 0x000fea0003800000 */
.L_x_23397:
[----:B------:R-:W-:-:S13]  /*8fb0*/  ISETP.NE.AND P0, PT, R0, 0xf, PT ;  /* 0x0000000f0000780c */ /* 0x000fda0003f05270 */
[----:B------:R-:W-:Y:S05]  /*8fc0*/  @!P0 BRA `(.L_x_23399) ;  /* 0x0000000000d08947 */ /* 0x000fea0003800000 */
[----:B------:R-:W-:-:S13]  /*8fd0*/  ISETP.NE.AND P0, PT, R0, 0x17, PT ;  /* 0x000000170000780c */ /* 0x000fda0003f05270 */
[----:B------:R-:W-:Y:S05]  /*8fe0*/  @!P0 BRA `(.L_x_23400) ;  /* 0x0000000000848947 */ /* 0x000fea0003800000 */
[----:B------:R-:W-:-:S13]  /*8ff0*/  ISETP.NE.AND P0, PT, R0, 0x18, PT ;  /* 0x000000180000780c */ /* 0x000fda0003f05270 */
[----:B------:R-:W-:Y:S05]  /*9000*/  @!P0 BRA `(.L_x_23401) ;  /* 0x0000000000448947 */ /* 0x000fea0003800000 */
.L_x_23377:
        /* <DEDUP_REMOVED lines=16> */
.L_x_23402:
[----:B------:R-:W-:Y:S05]  /*9110*/  BRA `(.L_x_23378) ;  /* 0x0000000000887947 */ /* 0x000fea0003800000 */
.L_x_23401:
        /* <DEDUP_REMOVED lines=11> */
.L_x_23404:
[----:B------:R-:W-:Y:S05]  /*91d0*/  BSYNC.RECONVERGENT B0 ;  /* 0x0000000000007941 */ /* 0x000fea0003800200 */
.L_x_23403:
[----:B------:R0:W-:Y:S01]  /*91e0*/  STG.E.U8 desc[UR36][R8.64], R3 ;  /* 0x0000000308007986 */ /* 0x0001e2000c101124 */
[----:B------:R-:W-:Y:S05]  /*91f0*/  BRA `(.L_x_23378) ;  /* 0x0000000000507947 */ /* 0x000fea0003800000 */
.L_x_23400:
        /* <DEDUP_REMOVED lines=12> */
.L_x_23405:
[----:B------:R-:W-:Y:S01]  /*92c0*/  IMAD.MOV.U32 R3, RZ, RZ, 0x7f ;  /* 0x0000007fff037424 */ /* 0x000fe200078e00ff */
[----:B------:R-:W-:-:S04]  /*92d0*/  ISETP.GT.U32.AND P0, PT, R5, 0x7f800000, PT ;  /* 0x7f8000000500780c */ /* 0x000fc80003f04070 */
[----:B------:R-:W-:-:S05]  /*92e0*/  SEL R3, R3, 0x7c, P0 ;  /* 0x0000007c03037807 */ /* 0x000fca0000000000 */
[----:B------:R0:W-:Y:S01]  /*92f0*/  STG.E.U8 desc[UR36][R8.64], R3 ;  /* 0x0000000308007986 */ /* 0x0001e2000c101124 */
[----:B------:R-:W-:Y:S05]  /*9300*/  BRA `(.L_x_23378) ;  /* 0x00000000000c7947 */ /* 0x000fea0003800000 */
.L_x_23399:
[----:B------:R-:W0:Y:S02]  /*9310*/  I2F.S16 R0, R24 ;  /* 0x0000001800007306 */ /* 0x000e240000101400 */
[----:B0-----:R-:W-:-:S05]  /*9320*/  F2FP.BF16.F32.PACK_AB R0, RZ, R0 ;  /* 0x00000000ff00723e */ /* 0x001fca00000010ff */
[----:B------:R0:W-:Y:S02]  /*9330*/  STG.E.U16 desc[UR36][R8.64], R0 ;  /* 0x0000000008007986 */ /* 0x0001e4000c101524 */
.L_x_23378:
[----:B------:R-:W-:Y:S05]  /*9340*/  BSYNC.RECONVERGENT B6 ;  /* 0x0000000000067941 */ /* 0x000fea0003800200 */
.L_x_23372:
[----:B------:R-:W-:-:S07]  /*9350*/  VIADD R17, R17, 0x80 ;  /* 0x0000008011117836 */ /* 0x000fce0000000000 */
.L_x_23337:
[----:B------:R-:W-:Y:S05]  /*9360*/  BSYNC.RECONVERGENT B8 ;  /* 0x0000000000087941 */ /* 0x000fea0003800200 */
.L_x_23299:
[----:B------:R-:W-:-:S13]  /*9370*/  ISETP.GE.AND P0, PT, R17, R16, PT ;  /* 0x000000101100720c */ /* 0x000fda0003f06270 */
[----:B------:R-:W-:Y:S05]  /*9380*/  @P0 EXIT ;  /* 0x000000000000094d */ /* 0x000fea0003800000 */
[----:B01----:R-:W0:Y:S01]  /*9390*/  LDC.64 R4, c[0x0][0x398] ;  /* 0x0000e600ff047b82 */ /* 0x003e220000000a00 */
        /* <DEDUP_REMOVED lines=18> */
.L_x_23409:
[----:B------:R-:W-:Y:S01]  /*94c0*/  STG.E.U8 desc[UR36][R2.64], R22 ;  /* 0x0000001602007986 */ /* 0x000fe2000c101124 */
[----:B------:R-:W-:Y:S05]  /*94d0*/  EXIT ;  /* 0x000000000000794d */ /* 0x000fea0003800000 */
.L_x_23408:
        /* <DEDUP_REMOVED lines=9> */
.L_x_23412:
[----:B------:R-:W-:Y:S01]  /*9570*/  STG.E desc[UR36][R2.64], R22 ;  /* 0x0000001602007986 */ /* 0x000fe2000c101924 */
[----:B------:R-:W-:Y:S05]  /*9580*/  EXIT ;  /* 0x000000000000794d */ /* 0x000fea0003800000 */
.L_x_23411:
[----:B------:R-:W-:Y:S01]  /*9590*/  STG.E.U16 desc[UR36][R2.64], R22 ;  /* 0x0000001602007986 */ /* 0x000fe2000c101524 */
[----:B------:R-:W-:Y:S05]  /*95a0*/  EXIT ;  /* 0x000000000000794d */ /* 0x000fea0003800000 */
.L_x_23407:
        /* <DEDUP_REMOVED lines=9> */
.L_x_23414:
[----:B------:R-:W0:Y:S02]  /*9640*/  I2F.S16 R0, R22 ;  /* 0x0000001600007306 */ /* 0x000e240000101400 */
[----:B0-----:R-:W-:-:S05]  /*9650*/  F2FP.F16.F32.PACK_AB R0, RZ, R0 ;  /* 0x00000000ff00723e */ /* 0x001fca00000000ff */
[----:B------:R-:W-:Y:S01]  /*9660*/  STG.E.U16 desc[UR36][R2.64], R0 ;  /* 0x0000000002007986 */ /* 0x000fe2000c101524 */
[----:B------:R-:W-:Y:S05]  /*9670*/  EXIT ;  /* 0x000000000000794d */ /* 0x000fea0003800000 */
.L_x_23413:
        /* <DEDUP_REMOVED lines=10> */
.L_x_23416:
[----:B------:R-:W0:Y:S02]  /*9720*/  I2F.S16 R22, R22 ;  /* 0x0000001600167306 */ /* 0x000e240000101400 */
[----:B0-----:R-:W-:-:S04]  /*9730*/  F2FP.F16.F32.PACK_AB R5, RZ, R22 ;  /* 0x00000016ff05723e */ /* 0x001fc800000000ff */
[----:B------:R-:W-:-:S05]  /*9740*/  PRMT R5, R5, 0x5410, RZ ;  /* 0x0000541005057816 */ /* 0x000fca00000000ff */
[----:B------:R-:W-:Y:S01]  /*9750*/  STG.E desc[UR36][R2.64], R5 ;  /* 0x0000000502007986 */ /* 0x000fe2000c101924 */
[----:B------:R-:W-:Y:S05]  /*9760*/  EXIT ;  /* 0x000000000000794d */ /* 0x000fea0003800000 */
.L_x_23415:
[----:B------:R-:W0:Y:S02]  /*9770*/  I2F.F64.S16 R22, R22 ;  /* 0x0000001600167312 */ /* 0x000e240000101c00 */
[----:B0-----:R-:W-:Y:S01]  /*9780*/  STG.E.64 desc[UR36][R2.64], R22 ;  /* 0x0000001602007986 */ /* 0x001fe2000c101b24 */
[----:B------:R-:W-:Y:S05]  /*9790*/  EXIT ;  /* 0x000000000000794d */ /* 0x000fea0003800000 */
.L_x_23406:
        /* <DEDUP_REMOVED lines=12> */
.L_x_23420:
        /* <DEDUP_REMOVED lines=17> */
.L_x_23422:
[----:B------:R-:W-:Y:S05]  /*9970*/  BSYNC.RECONVERGENT B0 ;  /* 0x0000000000007941 */ /* 0x000fea0003800200 */
.L_x_23421:
[----:B------:R-:W-:Y:S01]  /*9980*/  STG.E.U8 desc[UR36][R2.64], R0 ;  /* 0x0000000002007986 */ /* 0x000fe2000c101124 */
[----:B------:R-:W-:Y:S05]  /*9990*/  EXIT ;  /* 0x000000000000794d */ /* 0x000fea0003800000 */
.L_x_23419:
        /* <DEDUP_REMOVED lines=17> */
.L_x_23424:
[----:B------:R-:W-:Y:S05]  /*9ab0*/  BSYNC.RECONVERGENT B0 ;  /* 0x0000000000007941 */ /* 0x000fea0003800200 */
.L_x_23423:
[----:B------:R-:W-:Y:S01]  /*9ac0*/  STG.E.U8 desc[UR36][R2.64], R0 ;  /* 0x0000000002007986 */ /* 0x000fe2000c101124 */
[----:B------:R-:W-:Y:S05]  /*9ad0*/  EXIT ;  /* 0x000000000000794d */ /* 0x000fea0003800000 */
.L_x_23418:
        /* <DEDUP_REMOVED lines=21> */
.L_x_23426:
[----:B------:R-:W-:-:S05]  /*9c30*/  IMAD.MOV.U32 R23, RZ, RZ, RZ ;  /* 0x000000ffff177224 */ /* 0x000fca00078e00ff */
[----:B------:R-:W-:Y:S01]  /*9c40*/  STG.E.64 desc[UR36][R2.64], R22 ;  /* 0x0000001602007986 */ /* 0x000fe2000c101b24 */
[----:B------:R-:W-:Y:S05]  /*9c50*/  EXIT ;  /* 0x000000000000794d */ /* 0x000fea0003800000 */
.L_x_23425:
[----:B------:R-:W-:Y:S01]  /*9c60*/  STG.E desc[UR36][R2.64], R22 ;  /* 0x0000001602007986 */ /* 0x000fe2000c101924 */
[----:B------:R-:W-:Y:S05]  /*9c70*/  EXIT ;  /* 0x000000000000794d */ /* 0x000fea0003800000 */
.L_x_23417:
        /* <DEDUP_REMOVED lines=8> */
.L_x_23428:
[----:B------:R-:W-:Y:S01]  /*9d00*/  CS2R R6, SRZ ;  /* 0x0000000000067805 */ /* 0x000fe2000001ff00 */
[----:B------:R-:W0:Y:S04]  /*9d10*/  I2F.F64.S16 R4, R22 ;  /* 0x0000001600047312 */ /* 0x000e280000101c00 */
[----:B0-----:R-:W-:Y:S01]  /*9d20*/  STG.E.128 desc[UR36][R2.64], R4 ;  /* 0x0000000402007986 */ /* 0x001fe2000c101d24 */
[----:B------:R-:W-:Y:S05]  /*9d30*/  EXIT ;  /* 0x000000000000794d */ /* 0x000fea0003800000 */
.L_x_23427:
[----:B------:R-:W-:-:S13]  /*9d40*/  ISETP.NE.AND P0, PT, R0, 0xf, PT ;  /* 0x0000000f0000780c */ /* 0x000fda0003f05270 */
[----:B------:R-:W-:Y:S05]  /*9d50*/  @!P0 BRA `(.L_x_23429) ;  /* 0x0000000000d48947 */ /* 0x000fea0003800000 */
[----:B------:R-:W-:-:S13]  /*9d60*/  ISETP.NE.AND P0, PT, R0, 0x17, PT ;  /* 0x000000170000780c */ /* 0x000fda0003f05270 */
[----:B------:R-:W-:Y:S05]  /*9d70*/  @!P0 BRA `(.L_x_23430) ;  /* 0x0000000000848947 */ /* 0x000fea0003800000 */
[----:B------:R-:W-:-:S13]  /*9d80*/  ISETP.NE.AND P0, PT, R0, 0x18, PT ;  /* 0x000000180000780c */ /* 0x000fda0003f05270 */
[----:B------:R-:W-:Y:S05]  /*9d90*/  @!P0 BRA `(.L_x_23431) ;  /* 0x0000000000448947 */ /* 0x000fea0003800000 */
.L_x_23410:
[----:B------:R-:W-:Y:S01]  /*9da0*/  MOV R0, 0x228 ;  /* 0x0000022800007802 */ /* 0x000fe20000000f00 */
[----:B------:R-:W0:Y:S01]  /*9db0*/  LDCU.64 UR4, c[0x4][0x218] ;  /* 0x01004300ff0477ac */ /* 0x000e220008000a00 */
[----:B--2-4-:R-:W-:Y:S02]  /*9dc0*/  IMAD.MOV.U32 R8, RZ, RZ, 0x65 ;  /* 0x00000065ff087424 */ /* 0x014fe400078e00ff */
        /* <DEDUP_REMOVED lines=13> */
.L_x_23432:
[----:B------:R-:W-:Y:S05]  /*9ea0*/  EXIT ;  /* 0x000000000000794d */ /* 0x000fea0003800000 */
.L_x_23431:
        /* <DEDUP_REMOVED lines=11> */
.L_x_23434:
[----:B------:R-:W-:Y:S05]  /*9f60*/  BSYNC.RECONVERGENT B0 ;  /* 0x0000000000007941 */ /* 0x000fea0003800200 */
.L_x_23433:
[----:B------:R-:W-:Y:S01]  /*9f70*/  STG.E.U8 desc[UR36][R2.64], R5 ;  /* 0x0000000502007986 */ /* 0x000fe2000c101124 */
[----:B------:R-:W-:Y:S05]  /*9f80*/  EXIT ;  /* 0x000000000000794d */ /* 0x000fea0003800000 */
.L_x_23430:
[----:B------:R-:W0:Y:S02]  /*9f90*/  I2F.S16 R7, R22 ;  /* 0x0000001600077306 */ /* 0x000e240000101400 */
        /* <DEDUP_REMOVED lines=12> */
.L_x_23435:
[----:B------:R-:W-:Y:S01]  /*a060*/  IMAD.MOV.U32 R5, RZ, RZ, 0x7f ;  /* 0x0000007fff057424 */ /* 0x000fe200078e00ff */
[----:B------:R-:W-:-:S04]  /*a070*/  ISETP.GT.U32.AND P0, PT, R7, 0x7f800000, PT ;  /* 0x7f8000000700780c */ /* 0x000fc80003f04070 */
[----:B------:R-:W-:-:S05]  /*a080*/  SEL R5, R5, 0x7c, P0 ;  /* 0x0000007c05057807 */ /* 0x000fca0000000000 */
[----:B------:R-:W-:Y:S01]  /*a090*/  STG.E.U8 desc[UR36][R2.64], R5 ;  /* 0x0000000502007986 */ /* 0x000fe2000c101124 */
[----:B------:R-:W-:Y:S05]  /*a0a0*/  EXIT ;  /* 0x000000000000794d */ /* 0x000fea0003800000 */
.L_x_23429:
[----:B------:R-:W0:Y:S02]  /*a0b0*/  I2F.S16 R0, R22 ;  /* 0x0000001600007306 */ /* 0x000e240000101400 */
[----:B0-----:R-:W-:-:S05]  /*a0c0*/  F2FP.BF16.F32.PACK_AB R0, RZ, R0 ;  /* 0x00000000ff00723e */ /* 0x001fca00000010ff */
[----:B------:R-:W-:Y:S01]  /*a0d0*/  STG.E.U16 desc[UR36][R2.64], R0 ;  /* 0x0000000002007986 */ /* 0x000fe2000c101524 */
[----:B------:R-:W-:Y:S05]  /*a0e0*/  EXIT ;  /* 0x000000000000794d */ /* 0x000fea0003800000 */
.L_x_23436:
        /* <DEDUP_REMOVED lines=9> */
.L_x_23641:


//--------------------- .text._ZN2at6native18elementwise_kernelILi128ELi4EZNS0_22gpu_kernel_impl_nocastIZNS0_54_GLOBAL__N__d8c5977b_16_LinearAlgebra_cu_9e10b42f_324316addr_kernel_cudaERNS_14TensorIteratorERKN3c106ScalarES9_EUlbbbE_EEvRNS_18TensorIteratorBaseERKT_EUliE_EEviT1_ --------------------------
	.section	.text._ZN2at6native18elementwise_kernelILi128ELi4EZNS0_22gpu_kernel_impl_nocastIZNS0_54_GLOBAL__N__d8c5977b_16_LinearAlgebra_cu_9e10b42f_324316addr_kernel_cudaERNS_14TensorIteratorERKN3c106ScalarES9_EUlbbbE_EEvRNS_18TensorIteratorBaseERKT_EUliE_EEviT1_,"ax",@progbits
	.align	128
        .global         _ZN2at6native18elementwise_kernelILi128ELi4EZNS0_22gpu_kernel_impl_nocastIZNS0_54_GLOBAL__N__d8c5977b_16_LinearAlgebra_cu_9e10b42f_324316addr_kernel_cudaERNS_14TensorIteratorERKN3c106ScalarES9_EUlbbbE_EEvRNS_18TensorIteratorBaseERKT_EUliE_EEviT1_
        .type           _ZN2at6native18elementwise_kernelILi128ELi4EZNS0_22gpu_kernel_impl_nocastIZNS0_54_GLOBAL__N__d8c5977b_16_LinearAlgebra_cu_9e10b42f_324316addr_kernel_cudaERNS_14TensorIteratorERKN3c106ScalarES9_EUlbbbE_EEvRNS_18TensorIteratorBaseERKT_EUliE_EEviT1_,@function
        .size           _ZN2at6native18elementwise_kernelILi128ELi4EZNS0_22gpu_kernel_impl_nocastIZNS0_54_GLOBAL__N__d8c5977b_16_LinearAlgebra_cu_9e10b42f_324316addr_kernel_cudaERNS_14TensorIteratorERKN3c106ScalarES9_EUlbbbE_EEvRNS_18TensorIteratorBaseERKT_EUliE_EEviT1_,(.L_x_23642 - _ZN2at6native18elementwise_kernelILi128ELi4EZNS0_22gpu_kernel_impl_nocastIZNS0_54_GLOBAL__N__d8c5977b_16_LinearAlgebra_cu_9e10b42f_324316addr_kernel_cudaERNS_14TensorIteratorERKN3c106ScalarES9_EUlbbbE_EEvRNS_18TensorIteratorBaseERKT_EUliE_EEviT1_)
        .other          _ZN2at6native18elementwise_kernelILi128ELi4EZNS0_22gpu_kernel_impl_nocastIZNS0_54_GLOBAL__N__d8c5977b_16_LinearAlgebra_cu_9e10b42f_324316addr_kernel_cudaERNS_14TensorIteratorERKN3c106ScalarES9_EUlbbbE_EEvRNS_18TensorIteratorBaseERKT_EUliE_EEviT1_,@"STO_CUDA_ENTRY STV_DEFAULT"
_ZN2at6native18elementwise_kernelILi128ELi4EZNS0_22gpu_kernel_impl_nocastIZNS0_54_GLOBAL__N__d8c5977b_16_LinearAlgebra_cu_9e10b42f_324316addr_kernel_cudaERNS_14TensorIteratorERKN3c106ScalarES9_EUlbbbE_EEvRNS_18TensorIteratorBaseERKT_EUliE_EEviT1_:
.text._ZN2at6native18elementwise_kernelILi128ELi4EZNS0_22gpu_kernel_impl_nocastIZNS0_54_GLOBAL__N__d8c5977b_16_LinearAlgebra_cu_9e10b42f_324316addr_kernel_cudaERNS_14TensorIteratorERKN3c106ScalarES9_EUlbbbE_EEvRNS_18TensorIteratorBaseERKT_EUliE_EEviT1_:
        /* <DEDUP_REMOVED lines=18> */
[----:B-1----:R-:W3:Y:S03]  /*0120*/  LDG.E.U8 R6, desc[UR6][R6.64] ;  /* 0x0000000606067981 */ /* 0x002ee6000c1e1100 */
[----:B------:R-:W0:Y:S01]  /*0130*/  LDC.64 R8, c[0x0][0x648] ;  /* 0x00019200ff087b82 */ /* 0x000e220000000a00 */
[----:B------:R-:W-:-:S02]  /*0140*/  IADD3 R3, PT, PT, R3, 0x80, RZ ;  /* 0x0000008003037810 */ /* 0x000fc40007ffe0ff */
[----:B--2---:R-:W-:-:S04]  /*0150*/  ISETP.NE.AND P0, PT, R4, RZ, PT ;  /* 0x000000ff0400720c */ /* 0x004fc80003f05270 */
[----:B------:R-:W-:-:S04]  /*0160*/  ISETP.NE.AND P0, PT, RZ, UR5, P0 ;  /* 0x00000005ff007c0c */ /* 0x000fc80008705270 */
[----:B---3--:R-:W-:-:S04]  /*0170*/  ISETP.NE.AND P0, PT, R6, RZ, P0 ;  /* 0x000000ff0600720c */ /* 0x008fc80000705270 */
[----:B------:R-:W-:Y:S02]  /*0180*/  SEL R11, RZ, 0x1, !P0 ;  /* 0x00000001ff0b7807 */ /* 0x000fe40004000000 */
[----:B------:R-:W-:-:S03]  /*0190*/  ISETP.GE.AND P0, PT, R3, UR4, PT ;  /* 0x0000000403007c0c */ /* 0x000fc6000bf06270 */
[----:B0-----:R0:W-:Y:S10]  /*01a0*/  STG.E.U8 desc[UR6][R8.64], R11 ;  /* 0x0000000b08007986 */ /* 0x0011f4000c101106 */
[----:B------:R-:W-:Y:S05]  /*01b0*/  @P0 BREAK.RELIABLE B1 ;  /* 0x0000000000010942 */ /* 0x000fea0003800100 */
[----:B------:R-:W-:Y:S05]  /*01c0*/  @P0 BRA `(.L_x_23441) ;  /* 0x0000000000680947 */ /* 0x000fea0003800000 */
[----:B------:R-:W1:Y:S08]  /*01d0*/  LDC.64 R4, c[0x0][0x658] ;  /* 0x00019600ff047b82 */ /* 0x000e700000000a00 */
[----:B------:R-:W2:Y:S01]  /*01e0*/  LDC.64 R6, c[0x0][0x660] ;  /* 0x00019800ff067b82 */ /* 0x000ea20000000a00 */
[----:B-1----:R-:W3:Y:S04]  /*01f0*/  LDG.E.U8 R4, desc[UR6][R4.64] ;  /* 0x0000000604047981 */ /* 0x002ee8000c1e1100 */
[----:B--2---:R-:W2:Y:S03]  /*0200*/  LDG.E.U8 R6, desc[UR6][R6.64] ;  /* 0x0000000606067981 */ /* 0x004ea6000c1e1100 */
[----:B0-----:R-:W0:Y:S01]  /*0210*/  LDC.64 R8, c[0x0][0x648] ;  /* 0x00019200ff087b82 */ /* 0x001e220000000a00 */
[----:B------:R-:W-:-:S02]  /*0220*/  IADD3 R3, PT, PT, R3, 0x80, RZ ;  /* 0x0000008003037810 */ /* 0x000fc40007ffe0ff */
[----:B---3--:R-:W-:-:S04]  /*0230*/  ISETP.NE.AND P0, PT, R4, RZ, PT ;  /* 0x000000ff0400720c */ /* 0x008fc80003f05270 */
[----:B------:R-:W-:-:S04]  /*0240*/  ISETP.NE.AND P0, PT, RZ, UR5, P0 ;  /* 0x00000005ff007c0c */ /* 0x000fc80008705270 */
[----:B--2---:R-:W-:-:S04]  /*0250*/  ISETP.NE.AND P0, PT, R6, RZ, P0 ;  /* 0x000000ff0600720c */ /* 0x004fc80000705270 */
[----:B------:R-:W-:-:S05]  /*0260*/  SEL R11, RZ, 0x1, !P0 ;  /* 0x00000001ff0b7807 */ /* 0x000fca0004000000 */
[----:B0-----:R0:W-:Y:S04]  /*0270*/  STG.E.U8 desc[UR6][R8.64], R11 ;  /* 0x0000000b08007986 */ /* 0x0011e8000c101106 */
.L_x_23440:
[----:B------:R-:W-:-:S13]  /*0280*/  ISETP.GE.AND P0, PT, R3, UR4, PT ;  /* 0x0000000403007c0c */ /* 0x000fda000bf06270 */
[----:B------:R-:W-:Y:S05]  /*0290*/  @P0 BREAK.RELIABLE B1 ;  /* 0x0000000000010942 */ /* 0x000fea0003800100 */
[----:B------:R-:W-:Y:S05]  /*02a0*/  @P0 BRA `(.L_x_23441) ;  /* 0x0000000000300947 */ /* 0x000fea0003800000 */
[----:B------:R-:W-:Y:S05]  /*02b0*/  BSYNC.RELIABLE B1 ;  /* 0x0000000000017941 */ /* 0x000fea0003800100 */
.L_x_23439:
        /* <DEDUP_REMOVED lines=11> */
.L_x_23441:
[----:B------:R-:W-:Y:S05]  /*0370*/  BSYNC.RECONVERGENT B0 ;  /* 0x0000000000007941 */ /* 0x000fea0003800200 */
.L_x_23438:
[----:B------:R-:W-:Y:S05]  /*0380*/  WARPSYNC.ALL ;  /* 0x0000000000007948 */ /* 0x000fea0003800000 */
[----:B------:R-:W-:-:S13]  /*0390*/  ISETP.GE.AND P0, PT, R3, UR4, PT ;  /* 0x0000000403007c0c */ /* 0x000fda000bf06270 */
[----:B------:R-:W-:Y:S05]  /*03a0*/  @P0 EXIT ;  /* 0x000000000000094d */ /* 0x000fea0003800000 */
[----:B------:R-:W2:Y:S08]  /*03b0*/  LDC.64 R2, c[0x0][0x658] ;  /* 0x00019600ff027b82 */ /* 0x000eb00000000a00 */
[----:B------:R-:W3:Y:S01]  /*03c0*/  LDC.64 R4, c[0x0][0x660] ;  /* 0x00019800ff047b82 */ /* 0x000ee20000000a00 */
[----:B--2---:R-:W2:Y:S04]  /*03d0*/  LDG.E.U8 R2, desc[UR6][R2.64] ;  /* 0x0000000602027981 */ /* 0x004ea8000c1e1100 */
[----:B---3--:R-:W3:Y:S03]  /*03e0*/  LDG.E.U8 R4, desc[UR6][R4.64] ;  /* 0x0000000604047981 */ /* 0x008ee6000c1e1100 */
[----:B------:R-:W4:Y:S01]  /*03f0*/  LDC.64 R6, c[0x0][0x648] ;  /* 0x00019200ff067b82 */ /* 0x000f220000000a00 */
[----:B--2---:R-:W-:-:S04]  /*0400*/  ISETP.NE.AND P0, PT, R2, RZ, PT ;  /* 0x000000ff0200720c */ /* 0x004fc80003f05270 */
[----:B------:R-:W-:-:S04]  /*0410*/  ISETP.NE.AND P0, PT, RZ, UR5, P0 ;  /* 0x00000005ff007c0c */ /* 0x000fc80008705270 */
[----:B---3--:R-:W-:-:S04]  /*0420*/  ISETP.NE.AND P0, PT, R4, RZ, P0 ;  /* 0x000000ff0400720c */ /* 0x008fc80000705270 */
[----:B01----:R-:W-:-:S05]  /*0430*/  SEL R9, RZ, 0x1, !P0 ;  /* 0x00000001ff097807 */ /* 0x003fca0004000000 */
[----:B----4-:R-:W-:Y:S01]  /*0440*/  STG.E.U8 desc[UR6][R6.64], R9 ;  /* 0x0000000906007986 */ /* 0x010fe2000c101106 */
[----:B------:R-:W-:Y:S05]  /*0450*/  EXIT ;  /* 0x000000000000794d */ /* 0x000fea0003800000 */
.L_x_23437:
        /* <DEDUP_REMOVED lines=356> */
.L_x_23445:
[----:B------:R-:W0:Y:S01]  /*1aa0*/  LDCU.64 UR8, c[0x0][0x658] ;  /* 0x0000cb00ff0877ac */ /* 0x000e220008000a00 */
[----:B------:R-:W1:Y:S01]  /*1ab0*/  LDCU.64 UR10, c[0x0][0x660] ;  /* 0x0000cc00ff0a77ac */ /* 0x000e620008000a00 */
[----:B0-----:R-:W-:-:S04]  /*1ac0*/  IADD3 R8, P0, PT, R5, UR8, RZ ;  /* 0x0000000805087c10 */ /* 0x001fc8000ff1e0ff */
[----:B------:R-:W-:Y:S01]  /*1ad0*/  IADD3.X R9, PT, PT, RZ, UR9, RZ, P0, !PT ;  /* 0x00000009ff097c10 */ /* 0x000fe200087fe4ff */
[----:B------:R-:W0:Y:S01]  /*1ae0*/  LDCU.64 UR8, c[0x0][0x648] ;  /* 0x0000c900ff0877ac */ /* 0x000e220008000a00 */
[----:B-1----:R-:W-:-:S03]  /*1af0*/  IADD3 R6, P0, PT, R6, UR10, RZ ;  /* 0x0000000a06067c10 */ /* 0x002fc6000ff1e0ff */
[----:B------:R-:W2:Y:S01]  /*1b00*/  LDG.E.U8 R8, desc[UR6][R8.64] ;  /* 0x0000000608087981 */ /* 0x000ea2000c1e1100 */
[----:B------:R-:W-:-:S05]  /*1b10*/  IADD3.X R7, PT, PT, RZ, UR11, RZ, P0, !PT ;  /* 0x0000000bff077c10 */ /* 0x000fca00087fe4ff */
[----:B------:R-:W3:Y:S01]  /*1b20*/  LDG.E.U8 R6, desc[UR6][R6.64] ;  /* 0x0000000606067981 */ /* 0x000ee2000c1e1100 */
[----:B------:R-:W-:Y:S02]  /*1b30*/  IADD3 R3, PT, PT, R3, 0x80, RZ ;  /* 0x0000008003037810 */ /* 0x000fe40007ffe0ff */
[----:B0-----:R-:W-:-:S04]  /*1b40*/  IADD3 R4, P1, PT, R4, UR8, RZ ;  /* 0x0000000804047c10 */ /* 0x001fc8000ff3e0ff */
[----:B------:R-:W-:Y:S02]  /*1b50*/  IADD3.X R5, PT, PT, RZ, UR9, RZ, P1, !PT ;  /* 0x00000009ff057c10 */ /* 0x000fe40008ffe4ff */
[----:B--2---:R-:W-:-:S04]  /*1b60*/  ISETP.NE.AND P0, PT, R8, RZ, PT ;  /* 0x000000ff0800720c */ /* 0x004fc80003f05270 */
[----:B------:R-:W-:-:S04]  /*1b70*/  ISETP.NE.AND P0, PT, RZ, UR5, P0 ;  /* 0x00000005ff007c0c */ /* 0x000fc80008705270 */
[----:B---3--:R-:W-:-:S04]  /*1b80*/  ISETP.NE.AND P0, PT, R6, RZ, P0 ;  /* 0x000000ff0600720c */ /* 0x008fc80000705270 */
        /* <DEDUP_REMOVED lines=353> */
.L_x_23447:
        /* <DEDUP_REMOVED lines=15> */
[----:B------:R-:W-:-:S05]  /*3290*/  SEL R11, RZ, 0x1, !P0 ;  /* 0x00000001ff0b7807 */ /* 0x000fca0004000000 */
[----:B------:R0:W-:Y:S04]  /*32a0*/  STG.E.U8 desc[UR6][R4.64], R11 ;  /* 0x0000000b04007986 */ /* 0x0001e8000c101106 */
.L_x_23444:
[----:B------:R-:W-:-:S13]  /*32b0*/  ISETP.GE.AND P0, PT, R3, UR4, PT ;  /* 0x0000000403007c0c */ /* 0x000fda000bf06270 */
[----:B------:R-:W-:Y:S05]  /*32c0*/  @P0 BREAK.RELIABLE B1 ;  /* 0x0000000000010942 */ /* 0x000fea0003800100 */
[----:B------:R-:W-:Y:S05]  /*32d0*/  @P0 BRA `(.L_x_23446) ;  /* 0x0000001400b80947 */ /* 0x000fea0003800000 */
[----:B------:R-:W-:Y:S05]  /*32e0*/  BSYNC.RELIABLE B1 ;  /* 0x0000000000017941 */ /* 0x000fea0003800100 */
.L_x_23443:
        /* <DEDUP_REMOVED lines=348> */
.L_x_23448:
        /* <DEDUP_REMOVED lines=17> */
.L_x_23446:
[----:B------:R-:W-:Y:S05]  /*49c0*/  BSYNC.RECONVERGENT B0 ;  /* 0x0000000000007941 */ /* 0x000fea0003800200 */
.L_x_23442:
        /* <DEDUP_REMOVED lines=351> */
.L_x_23449:
        /* <DEDUP_REMOVED lines=9> */
[----:B0-----:R-:W-:-:S04]  /*6050*/  IADD3 R2, P1, PT, R2, UR8, RZ ;  /* 0x0000000802027c10 */ /* 0x001fc8000ff3e0ff */
[----:B------:R-:W-:Y:S02]  /*6060*/  IADD3.X R3, PT, PT, RZ, UR9, RZ, P1, !PT ;  /* 0x00000009ff037c10 */ /* 0x000fe40008ffe4ff */
[----:B--2---:R-:W-:-:S04]  /*6070*/  ISETP.NE.AND P0, PT, R6, RZ, PT ;  /* 0x000000ff0600720c */ /* 0x004fc80003f05270 */
[----:B------:R-:W-:-:S04]  /*6080*/  ISETP.NE.AND P0, PT, RZ, UR5, P0 ;  /* 0x00000005ff007c0c */ /* 0x000fc80008705270 */
[----:B---3--:R-:W-:-:S04]  /*6090*/  ISETP.NE.AND P0, PT, R4, RZ, P0 ;  /* 0x000000ff0400720c */ /* 0x008fc80000705270 */
[----:B------:R-:W-:-:S05]  /*60a0*/  SEL R9, RZ, 0x1, !P0 ;  /* 0x00000001ff097807 */ /* 0x000fca0004000000 */
[----:B------:R-:W-:Y:S01]  /*60b0*/  STG.E.U8 desc[UR6][R2.64], R9 ;  /* 0x0000000902007986 */ /* 0x000fe2000c101106 */
[----:B------:R-:W-:Y:S05]  /*60c0*/  EXIT ;  /* 0x000000000000794d */ /* 0x000fea0003800000 */
.L_x_23450:
        /* <DEDUP_REMOVED lines=11> */
.L_x_23642:


//--------------------- .text._ZN2at6native27unrolled_elementwise_kernelIZNS0_54_GLOBAL__N__d8c5977b_16_LinearAlgebra_cu_9e10b42f_324316addr_kernel_cudaERNS_14TensorIteratorERKN3c106ScalarES8_EUlbbbE_St5arrayIPcLm4EELi4E23TrivialOffsetCalculatorILi3EjESD_ILi1EjENS0_6memory15LoadWithoutCastENSG_16StoreWithoutCastEEEviT_T0_T2_T3_T4_T5_ --------------------------
	.section	.text._ZN2at6native27unrolled_elementwise_kernelIZNS0_54_GLOBAL__N__d8c5977b_16_LinearAlgebra_cu_9e10b42f_324316addr_kernel_cudaERNS_14TensorIteratorERKN3c106ScalarES8_EUlbbbE_St5arrayIPcLm4EELi4E23TrivialOffsetCalculatorILi3EjESD_ILi1EjENS0_6memory15LoadWithoutCastENSG_16StoreWithoutCastEEEviT_T0_T2_T3_T4_T5_,"ax",@progbits
	.align	128
        .global         _ZN2at6native27unrolled_elementwise_kernelIZNS0_54_GLOBAL__N__d8c5977b_16_LinearAlgebra_cu_9e10b42f_324316addr_kernel_cudaERNS_14TensorIteratorERKN3c106ScalarES8_EUlbbbE_St5arrayIPcLm4EELi4E23TrivialOffsetCalculatorILi3EjESD_ILi1EjENS0_6memory15LoadWithoutCastENSG_16StoreWithoutCastEEEviT_T0_T2_T3_T4_T5_
        .type           _ZN2at6native27unrolled_elementwise_kernelIZNS0_54_GLOBAL__N__d8c5977b_16_LinearAlgebra_cu_9e10b42f_324316addr_kernel_cudaERNS_14TensorIteratorERKN3c106ScalarES8_EUlbbbE_St5arrayIPcLm4EELi4E23TrivialOffsetCalculatorILi3EjESD_ILi1EjENS0_6memory15LoadWithoutCastENSG_16StoreWithoutCastEEEviT_T0_T2_T3_T4_T5_,@function
        .size           _ZN2at6native27unrolled_elementwise_kernelIZNS0_54_GLOBAL__N__d8c5977b_16_LinearAlgebra_cu_9e10b42f_324316addr_kernel_cudaERNS_14TensorIteratorERKN3c106ScalarES8_EUlbbbE_St5arrayIPcLm4EELi4E23TrivialOffsetCalculatorILi3EjESD_ILi1EjENS0_6memory15LoadWithoutCastENSG_16StoreWithoutCastEEEviT_T0_T2_T3_T4_T5_,(.L_x_23643 - _ZN2at6native27unrolled_elementwise_kernelIZNS0_54_GLOBAL__N__d8c5977b_16_LinearAlgebra_cu_9e10b42f_324316addr_kernel_cudaERNS_14TensorIteratorERKN3c106ScalarES8_EUlbbbE_St5arrayIPcLm4EELi4E23TrivialOffsetCalculatorILi3EjESD_ILi1EjENS0_6memory15LoadWithoutCastENSG_16StoreWithoutCastEEEviT_T0_T2_T3_T4_T5_)
        .other          _ZN2at6native27unrolled_elementwise_kernelIZNS0_54_GLOBAL__N__d8c5977b_16_LinearAlgebra_cu_9e10b42f_324316addr_kernel_cudaERNS_14TensorIteratorERKN3c106ScalarES8_EUlbbbE_St5arrayIPcLm4EELi4E23TrivialOffsetCalculatorILi3EjESD_ILi1EjENS0_6memory15LoadWithoutCastENSG_16StoreWithoutCastEEEviT_T0_T2_T3_T4_T5_,@"STO_CUDA_ENTRY STV_DEFAULT"
_ZN2at6native27unrolled_elementwise_kernelIZNS0_54_GLOBAL__N__d8c5977b_16_LinearAlgebra_cu_9e10b42f_324316addr_kernel_cudaERNS_14TensorIteratorERKN3c106ScalarES8_EUlbbbE_St5arrayIPcLm4EELi4E23TrivialOffsetCalculatorILi3EjESD_ILi1EjENS0_6memory15LoadWithoutCastENSG_16StoreWithoutCastEEEviT_T0_T2_T3_T4_T5_:
.text._ZN2at6native27unrolled_elementwise_kernelIZNS0_54_GLOBAL__N__d8c5977b_16_LinearAlgebra_cu_9e10b42f_324316addr_kernel_cudaERNS_14TensorIteratorERKN3c106ScalarES8_EUlbbbE_St5arrayIPcLm4EELi4E23TrivialOffsetCalculatorILi3EjESD_ILi1EjENS0_6memory15LoadWithoutCastENSG_16StoreWithoutCastEEEviT_T0_T2_T3_T4_T5_:
[----:B------:R-:W-:Y:S01]  /*0000*/  LDC R1, c[0x0][0x37c] ;  /* 0x0000df00ff017b82 */ /* 0x000fe20000000800 */
[----:B------:R-:W0:Y:S07]  /*0010*/  S2R R0, SR_CTAID.X ;  /* 0x0000000000007919 */ /* 0x000e2e0000002500 */
[----:B------:R-:W0:Y:S01]  /*0020*/  LDC R3, c[0x0][0x380] ;  /* 0x0000e000ff037b82 */ /* 0x000e220000000800 */
[----:B------:R-:W1:Y:S01]  /*0030*/  LDCU.64 UR4, c[0x0][0x358] ;  /* 0x00006b00ff0477ac */ /* 0x000e620008000a00 */
[----:B------:R-:W2:Y:S01]  /*0040*/  S2R R21, SR_TID.X ;  /* 0x0000000000157919 */ /* 0x000ea20000002100 */
        /* <DEDUP_REMOVED lines=14> */
[C---:B0-----:R-:W-:Y:S02]  /*0130*/  @!P4 IADD3 R12, P2, PT, R25.reuse, R12, RZ ;  /* 0x0000000c190cc210 */ /* 0x041fe40007f5e0ff */
[----:B--2---:R-:W-:-:S03]  /*0140*/  @!P4 IADD3 R16, P5, PT, R25, R16, RZ ;  /* 0x000000101910c210 */ /* 0x004fc60007fbe0ff */
[----:B------:R-:W-:-:S05]  /*0150*/  @!P4 IMAD.X R13, RZ, RZ, R13, P2 ;  /* 0x000000ffff0dc224 */ /* 0x000fca00010e060d */
[----:B------:R-:W-:Y:S01]  /*0160*/  @!P3 IMAD R23, R0, 0x200, R21 ;  /* 0x000002000017b824 */ /* 0x000fe200078e0215 */
[----:B------:R-:W0:Y:S01]  /*0170*/  @!P3 LDC.64 R6, c[0x0][0x3a8] ;  /* 0x0000ea00ff06bb82 */ /* 0x000e220000000a00 */
[----:B------:R-:W-:Y:S01]  /*0180*/  @!P3 VIADD R21, R21, 0x80 ;  /* 0x000000801515b836 */ /* 0x000fe20000000000 */
[----:B-1----:R-:W2:Y:S01]  /*0190*/  @!P4 LDG.E.U8 R12, desc[UR4][R12.64] ;  /* 0x000000040c0cc981 */ /* 0x002ea2000c1e1100 */
[----:B------:R-:W-:Y:S01]  /*01a0*/  @!P4 IMAD.X R17, RZ, RZ, R17, P5 ;  /* 0x000000ffff11c224 */ /* 0x000fe200028e0611 */
[----:B----4-:R-:W-:Y:S02]  /*01b0*/  @!P1 IADD3 R2, P2, PT, R27, R2, RZ ;  /* 0x000000021b029210 */ /* 0x010fe40007f5e0ff */
[----:B------:R-:W-:Y:S02]  /*01c0*/  ISETP.GE.AND P0, PT, R21, R18, PT ;  /* 0x000000121500720c */ /* 0x000fe40003f06270 */
[----:B------:R-:W1:Y:S01]  /*01d0*/  @!P3 LDC.64 R8, c[0x0][0x3b0] ;  /* 0x0000ec00ff08bb82 */ /* 0x000e620000000a00 */
[----:B------:R-:W-:Y:S01]  /*01e0*/  @!P1 IMAD.X R3, RZ, RZ, R3, P2 ;  /* 0x000000ffff039224 */ /* 0x000fe200010e0603 */
[----:B------:R-:W4:Y:S01]  /*01f0*/  @!P4 LDG.E.U8 R16, desc[UR4][R16.64] ;  /* 0x000000041010c981 */ /* 0x000f22000c1e1100 */
[----:B-----5:R-:W-:-:S03]  /*0200*/  @!P1 IADD3 R4, P5, PT, R27, R4, RZ ;  /* 0x000000041b049210 */ /* 0x020fc60007fbe0ff */
[----:B------:R-:W5:Y:S05]  /*0210*/  @!P1 LDG.E.U8 R2, desc[UR4][R2.64] ;  /* 0x0000000402029981 */ /* 0x000f6a000c1e1100 */
[----:B------:R-:W3:Y:S08]  /*0220*/  @!P0 LDC.64 R10, c[0x0][0x3a8] ;  /* 0x0000ea00ff0a8b82 */ /* 0x000ef00000000a00 */
[----:B------:R-:W3:Y:S01]  /*0230*/  @!P0 LDC.64 R14, c[0x0][0x3b0] ;  /* 0x0000ec00ff0e8b82 */ /* 0x000ee20000000a00 */
[----:B------:R-:W-:Y:S01]  /*0240*/  @!P1 IMAD.X R5, RZ, RZ, R5, P5 ;  /* 0x000000ffff059224 */ /* 0x000fe200028e0605 */
[----:B0-----:R-:W-:Y:S01]  /*0250*/  @!P3 IADD3 R6, P5, PT, R23, R6, RZ ;  /* 0x000000061706b210 */ /* 0x001fe20007fbe0ff */
[----:B------:R-:W-:-:S03]  /*0260*/  @!P0 IMAD R21, R0, 0x200, R21 ;  /* 0x0000020000158824 */ /* 0x000fc600078e0215 */
[----:B------:R-:W4:Y:S01]  /*0270*/  @!P1 LDG.E.U8 R4, desc[UR4][R4.64] ;  /* 0x0000000404049981 */ /* 0x000f22000c1e1100 */
[----:B------:R-:W-:Y:S01]  /*0280*/  @!P3 IMAD.X R7, RZ, RZ, R7, P5 ;  /* 0x000000ffff07b224 */ /* 0x000fe200028e0607 */
[----:B-1----:R-:W-:-:S04]  /*0290*/  @!P3 IADD3 R8, P2, PT, R23, R8, RZ ;  /* 0x000000081708b210 */ /* 0x002fc80007f5e0ff */
[----:B------:R-:W4:Y:S01]  /*02a0*/  @!P3 LDG.E.U8 R6, desc[UR4][R6.64] ;  /* 0x000000040606b981 */ /* 0x000f22000c1e1100 */
[----:B---3--:R-:W-:Y:S01]  /*02b0*/  @!P0 IADD3 R10, P5, PT, R21, R10, RZ ;  /* 0x0000000a150a8210 */ /* 0x008fe20007fbe0ff */
[----:B------:R-:W-:-:S04]  /*02c0*/  @!P3 IMAD.X R9, RZ, RZ, R9, P2 ;  /* 0x000000ffff09b224 */ /* 0x000fc800010e0609 */
[----:B------:R-:W-:Y:S01]  /*02d0*/  @!P0 IMAD.X R11, RZ, RZ, R11, P5 ;  /* 0x000000ffff0b8224 */ /* 0x000fe200028e060b */
[----:B------:R-:W3:Y:S01]  /*02e0*/  @!P3 LDG.E.U8 R8, desc[UR4][R8.64] ;  /* 0x000000040808b981 */ /* 0x000ee2000c1e1100 */
[----:B------:R-:W-:-:S03]  /*02f0*/  @!P0 IADD3 R14, P6, PT, R21, R14, RZ ;  /* 0x0000000e150e8210 */ /* 0x000fc60007fde0ff */
[----:B------:R-:W3:Y:S02]  /*0300*/  @!P0 LDG.E.U8 R10, desc[UR4][R10.64] ;  /* 0x000000040a0a8981 */ /* 0x000ee4000c1e1100 */
[----:B------:R-:W-:-:S05]  /*0310*/  @!P0 IMAD.X R15, RZ, RZ, R15, P6 ;  /* 0x000000ffff0f8224 */ /* 0x000fca00030e060f */
[----:B------:R-:W3:Y:S01]  /*0320*/  @!P0 LDG.E.U8 R14, desc[UR4][R14.64] ;  /* 0x000000040e0e8981 */ /* 0x000ee2000c1e1100 */
[----:B------:R-:W-:Y:S04]  /*0330*/  BSSY.RECONVERGENT B0, `(.L_x_23451) ;  /* 0x000002f000007945 */ /* 0x000fe80003800200 */
[----:B------:R-:W-:Y:S01]  /*0340*/  BSSY.RELIABLE B1, `(.L_x_23452) ;  /* 0x0000026000017945 */ /* 0x000fe20003800100 */
[----:B--2---:R-:W-:-:S04]  /*0350*/  ISETP.NE.AND P5, PT, R12, RZ, !P4 ;  /* 0x000000ff0c00720c */ /* 0x004fc800067a5270 */
[----:B------:R-:W-:Y:S02]  /*0360*/  ISETP.NE.AND P5, PT, RZ, UR6, P5 ;  /* 0x00000006ff007c0c */ /* 0x000fe4000afa5270 */
[----:B-----5:R-:W-:-:S04]  /*0370*/  ISETP.NE.AND P6, PT, R2, RZ, !P1 ;  /* 0x000000ff0200720c */ /* 0x020fc80004fc5270 */
[----:B------:R-:W-:Y:S02]  /*0380*/  ISETP.NE.AND P6, PT, RZ, UR6, P6 ;  /* 0x00000006ff007c0c */ /* 0x000fe4000b7c5270 */
[----:B----4-:R-:W-:-:S04]  /*0390*/  ISETP.NE.AND P4, PT, R16, RZ, !P4 ;  /* 0x000000ff1000720c */ /* 0x010fc80006785270 */
[----:B------:R-:W-:Y:S02]  /*03a0*/  PLOP3.LUT P4, PT, P5, P4, PT, 0x80, 0x8 ;  /* 0x000000000008781c */ /* 0x000fe40002f89070 */
[----:B------:R-:W-:-:S04]  /*03b0*/  ISETP.NE.AND P1, PT, R4, RZ, !P1 ;  /* 0x000000ff0400720c */ /* 0x000fc80004f25270 */
[----:B------:R-:W-:Y:S02]  /*03c0*/  PLOP3.LUT P1, PT, P6, P1, PT, 0x80, 0x8 ;  /* 0x000000000008781c */ /* 0x000fe40003723070 */
[----:B------:R-:W-:Y:S02]  /*03d0*/  ISETP.GE.AND P6, PT, R19, R18, PT ;  /* 0x000000121300720c */ /* 0x000fe40003fc6270 */
[----:B------:R-:W-:-:S04]  /*03e0*/  ISETP.NE.AND P2, PT, R6, RZ, !P3 ;  /* 0x000000ff0600720c */ /* 0x000fc80005f45270 */
[----:B------:R-:W-:Y:S02]  /*03f0*/  ISETP.NE.AND P2, PT, RZ, UR6, P2 ;  /* 0x00000006ff007c0c */ /* 0x000fe40009745270 */
[----:B---3--:R-:W-:Y:S02]  /*0400*/  ISETP.NE.AND P3, PT, R8, RZ, !P3 ;  /* 0x000000ff0800720c */ /* 0x008fe40005f65270 */
[----:B------:R-:W-:-:S04]  /*0410*/  ISETP.NE.AND P5, PT, R10, RZ, !P0 ;  /* 0x000000ff0a00720c */ /* 0x000fc800047a5270 */
[----:B------:R-:W-:Y:S02]  /*0420*/  ISETP.NE.AND P5, PT, RZ, UR6, P5 ;  /* 0x00000006ff007c0c */ /* 0x000fe4000afa5270 */
[----:B------:R-:W-:Y:S02]  /*0430*/  ISETP.NE.AND P0, PT, R14, RZ, !P0 ;  /* 0x000000ff0e00720c */ /* 0x000fe40004705270 */
[----:B------:R-:W-:Y:S02]  /*0440*/  PLOP3.LUT P2, PT, P2, P3, PT, 0x80, 0x8 ;  /* 0x000000000008781c */ /* 0x000fe40001747070 */
[----:B------:R-:W-:Y:S02]  /*0450*/  PLOP3.LUT P0, PT, P5, P0, PT, 0x80, 0x8 ;  /* 0x000000000008781c */ /* 0x000fe40002f01070 */
[----:B------:R-:W-:Y:S02]  /*0460*/  SEL R5, RZ, 0x1, !P4 ;  /* 0x00000001ff057807 */ /* 0x000fe40006000000 */
[----:B------:R-:W-:-:S02]  /*0470*/  SEL R7, RZ, 0x1, !P1 ;  /* 0x00000001ff077807 */ /* 0x000fc40004800000 */
[----:B------:R-:W-:Y:S02]  /*0480*/  SEL R9, RZ, 0x1, !P2 ;  /* 0x00000001ff097807 */ /* 0x000fe40005000000 */
[----:B------:R-:W-:Y:S01]  /*0490*/  SEL R11, RZ, 0x1, !P0 ;  /* 0x00000001ff0b7807 */ /* 0x000fe20004000000 */
        /* <DEDUP_REMOVED lines=16> */
.L_x_23453:
[----:B------:R-:W-:Y:S05]  /*05a0*/  BSYNC.RELIABLE B1 ;  /* 0x0000000000017941 */ /* 0x000fea0003800100 */
.L_x_23452:
[----:B------:R-:W-:-:S13]  /*05b0*/  ISETP.GE.AND P0, PT, R19, R18, PT ;  /* 0x000000121300720c */ /* 0x000fda0003f06270 */
[----:B------:R-:W1:Y:S01]  /*05c0*/  @!P0 LDC.64 R4, c[0x0][0x398] ;  /* 0x0000e600ff048b82 */ /* 0x000e620000000a00 */
[----:B0-----:R-:W-:Y:S02]  /*05d0*/  @!P0 IMAD R3, R0, 0x200, R19 ;  /* 0x0000020000038824 */ /* 0x001fe400078e0213 */
[----:B------:R-:W-:-:S03]  /*05e0*/  @!P0 VIADD R19, R19, 0x80 ;  /* 0x0000008013138836 */ /* 0x000fc60000000000 */
[----:B-1----:R-:W-:-:S05]  /*05f0*/  @!P0 IADD3 R2, P1, PT, R3, R4, RZ ;  /* 0x0000000403028210 */ /* 0x002fca0007f3e0ff */
[----:B------:R-:W-:-:S05]  /*0600*/  @!P0 IMAD.X R3, RZ, RZ, R5, P1 ;  /* 0x000000ffff038224 */ /* 0x000fca00008e0605 */
[----:B------:R1:W-:Y:S03]  /*0610*/  @!P0 STG.E.U8 desc[UR4][R2.64], R9 ;  /* 0x0000000902008986 */ /* 0x0003e6000c101104 */
.L_x_23454:
[----:B------:R-:W-:Y:S05]  /*0620*/  BSYNC.RECONVERGENT B0 ;  /* 0x0000000000007941 */ /* 0x000fea0003800200 */
.L_x_23451:
        /* <DEDUP_REMOVED lines=9> */
.L_x_23455:
        /* <DEDUP_REMOVED lines=12> */
.L_x_23643:


//--------------------- .text._ZN2at6native29vectorized_elementwise_kernelILi2EZNS0_54_GLOBAL__N__d8c5977b_16_LinearAlgebra_cu_9e10b42f_324316addr_kernel_cudaERNS_14TensorIteratorERKN3c106ScalarES8_EUlbbbE_St5arrayIPcLm4EEEEviT0_T1_ --------------------------
	.section	.text._ZN2at6native29vectorized_elementwise_kernelILi2EZNS0_54_GLOBAL__N__d8c5977b_16_LinearAlgebra_cu_9e10b42f_324316addr_kernel_cudaERNS_14TensorIteratorERKN3c106ScalarES8_EUlbbbE_St5arrayIPcLm4EEEEviT0_T1_,"ax",@progbits
	.align	128
        .global         _ZN2at6native29vectorized_elementwise_kernelILi2EZNS0_54_GLOBAL__N__d8c5977b_16_LinearAlgebra_cu_9e10b42f_324316addr_kernel_cudaERNS_14TensorIteratorERKN3c106ScalarES8_EUlbbbE_St5arrayIPcLm4EEEEviT0_T1_
        .type           _ZN2at6native29vectorized_elementwise_kernelILi2EZNS0_54_GLOBAL__N__d8c5977b_16_LinearAlgebra_cu_9e10b42f_324316addr_kernel_cudaERNS_14TensorIteratorERKN3c106ScalarES8_EUlbbbE_St5arrayIPcLm4EEEEviT0_T1_,@function
        .size           _ZN2at6native29vectorized_elementwise_kernelILi2EZNS0_54_GLOBAL__N__d8c5977b_16_LinearAlgebra_cu_9e10b42f_324316addr_kernel_cudaERNS_14TensorIteratorERKN3c106ScalarES8_EUlbbbE_St5arrayIPcLm4EEEEviT0_T1_,(.L_x_23644 - _ZN2at6native29vectorized_elementwise_kernelILi2EZNS0_54_GLOBAL__N__d8c5977b_16_LinearAlgebra_cu_9e10b42f_324316addr_kernel_cudaERNS_14TensorIteratorERKN3c106ScalarES8_EUlbbbE_St5arrayIPcLm4EEEEviT0_T1_)
        .other          _ZN2at6native29vectorized_elementwise_kernelILi2EZNS0_54_GLOBAL__N__d8c5977b_16_LinearAlgebra_cu_9e10b42f_324316addr_kernel_cudaERNS_14TensorIteratorERKN3c106ScalarES8_EUlbbbE_St5arrayIPcLm4EEEEviT0_T1_,@"STO_CUDA_ENTRY STV_DEFAULT"
_ZN2at6native29vectorized_elementwise_kernelILi2EZNS0_54_GLOBAL__N__d8c5977b_16_LinearAlgebra_cu_9e10b42f_324316addr_kernel_cudaERNS_14TensorIteratorERKN3c106ScalarES8_EUlbbbE_St5arrayIPcLm4EEEEviT0_T1_:
.text._ZN2at6native29vectorized_elementwise_kernelILi2EZNS0_54_GLOBAL__N__d8c5977b_16_LinearAlgebra_cu_9e10b42f_324316addr_kernel_cudaERNS_14TensorIteratorERKN3c106ScalarES8_EUlbbbE_St5arrayIPcLm4EEEEviT0_T1_:
        /* <DEDUP_REMOVED lines=9> */
[----:B------:R-:W0:Y:S02]  /*0090*/  S2R R26, SR_TID.X ;  /* 0x00000000001a7919 */ /* 0x000e240000002100 */
[----:B0-----:R-:W-:Y:S01]  /*00a0*/  ISETP.GE.U32.AND P3, PT, R26, UR5, PT ;  /* 0x000000051a007c0c */ /* 0x001fe2000bf66070 */
[----:B------:R-:W-:-:S12]  /*00b0*/  IMAD.MOV.U32 R0, RZ, RZ, R26 ;  /* 0x000000ffff007224 */ /* 0x000fd800078e001a */
[----:B------:R-:W0:Y:S01]  /*00c0*/  @!P3 LDC.64 R28, c[0x0][0x3a8] ;  /* 0x0000ea00ff1cbb82 */ /* 0x000e220000000a00 */
[C---:B------:R-:W-:Y:S02]  /*00d0*/  @!P3 VIADD R26, R0.reuse, 0x80 ;  /* 0x00000080001ab836 */ /* 0x040fe40000000000 */
[----:B------:R-:W-:-:S03]  /*00e0*/  @!P3 VIADD R25, R0, UR4 ;  /* 0x000000040019bc36 */ /* 0x000fc60008000000 */
[C---:B------:R-:W-:Y:S02]  /*00f0*/  ISETP.GE.U32.AND P6, PT, R26.reuse, UR5, PT ;  /* 0x000000051a007c0c */ /* 0x040fe4000bfc6070 */
[----:B------:R-:W1:Y:S11]  /*0100*/  @!P3 LDC.64 R12, c[0x0][0x3b0] ;  /* 0x0000ec00ff0cbb82 */ /* 0x000e760000000a00 */
[----:B------:R-:W2:Y:S01]  /*0110*/  @!P6 LDC.64 R34, c[0x0][0x3a8] ;  /* 0x0000ea00ff22eb82 */ /* 0x000ea20000000a00 */
[----:B------:R-:W-:-:S02]  /*0120*/  @!P6 VIADD R11, R26, UR4 ;  /* 0x000000041a0bec36 */ /* 0x000fc40008000000 */
[----:B------:R-:W-:Y:S01]  /*0130*/  @!P6 VIADD R26, R26, 0x80 ;  /* 0x000000801a1ae836 */ /* 0x000fe20000000000 */
[----:B0-----:R-:W-:-:S04]  /*0140*/  @!P3 IADD3 R28, P0, PT, R25, R28, RZ ;  /* 0x0000001c191cb210 */ /* 0x001fc80007f1e0ff */
[----:B------:R-:W0:Y:S01]  /*0150*/  @!P6 LDC.64 R32, c[0x0][0x3b0] ;  /* 0x0000ec00ff20eb82 */ /* 0x000e220000000a00 */
[----:B------:R-:W-:Y:S01]  /*0160*/  ISETP.GE.U32.AND P5, PT, R26, UR5, PT ;  /* 0x000000051a007c0c */ /* 0x000fe2000bfa6070 */
[----:B------:R-:W-:Y:S01]  /*0170*/  @!P3 IMAD.X R29, RZ, RZ, R29, P0 ;  /* 0x000000ffff1db224 */ /* 0x000fe200000e061d */
[----:B-1----:R-:W-:-:S04]  /*0180*/  @!P3 IADD3 R24, P1, PT, R25, R12, RZ ;  /* 0x0000000c1918b210 */ /* 0x002fc80007f3e0ff */
[----:B------:R1:W3:Y:S01]  /*0190*/  @!P3 LDG.E.U8 R22, desc[UR10][R28.64] ;  /* 0x0000000a1c16b981 */ /* 0x0002e2000c1e1100 */
[----:B------:R-:W-:-:S06]  /*01a0*/  @!P3 IMAD.X R25, RZ, RZ, R13, P1 ;  /* 0x000000ffff19b224 */ /* 0x000fcc00008e060d */
[C---:B------:R-:W-:Y:S01]  /*01b0*/  @!P5 VIADD R15, R26.reuse, UR4 ;  /* 0x000000041a0fdc36 */ /* 0x040fe20008000000 */
[----:B------:R-:W4:Y:S01]  /*01c0*/  @!P3 LDG.E.U8 R23, desc[UR10][R24.64] ;  /* 0x0000000a1817b981 */ /* 0x000f22000c1e1100 */
[C---:B--2---:R-:W-:Y:S01]  /*01d0*/  @!P6 IADD3 R34, P0, PT, R11.reuse, R34, RZ ;  /* 0x000000220b22e210 */ /* 0x044fe20007f1e0ff */
[----:B------:R-:W-:Y:S01]  /*01e0*/  @!P5 VIADD R26, R26, 0x80 ;  /* 0x000000801a1ad836 */ /* 0x000fe20000000000 */
[----:B------:R-:W2:Y:S03]  /*01f0*/  @!P5 LDC.64 R2, c[0x0][0x3a8] ;  /* 0x0000ea00ff02db82 */ /* 0x000ea60000000a00 */
[----:B------:R-:W-:Y:S01]  /*0200*/  @!P6 IMAD.X R35, RZ, RZ, R35, P0 ;  /* 0x000000ffff23e224 */ /* 0x000fe200000e0623 */
[----:B------:R-:W-:Y:S02]  /*0210*/  ISETP.GE.U32.AND P4, PT, R26, UR5, PT ;  /* 0x000000051a007c0c */ /* 0x000fe4000bf86070 */
[----:B0-----:R-:W-:-:S02]  /*0220*/  @!P6 IADD3 R32, P0, PT, R11, R32, RZ ;  /* 0x000000200b20e210 */ /* 0x001fc40007f1e0ff */
[----:B------:R0:W5:Y:S01]  /*0230*/  @!P6 LDG.E.U8 R24, desc[UR10][R34.64] ;  /* 0x0000000a2218e981 */ /* 0x000162000c1e1100 */
[----:B------:R-:W1:Y:S02]  /*0240*/  @!P5 LDC.64 R4, c[0x0][0x3b0] ;  /* 0x0000ec00ff04db82 */ /* 0x000e640000000a00 */
[----:B------:R-:W-:-:S05]  /*0250*/  @!P6 IMAD.X R33, RZ, RZ, R33, P0 ;  /* 0x000000ffff21e224 */ /* 0x000fca00000e0621 */
[----:B------:R-:W5:Y:S01]  /*0260*/  @!P6 LDG.E.U8 R25, desc[UR10][R32.64] ;  /* 0x0000000a2019e981 */ /* 0x000f62000c1e1100 */
[C---:B------:R-:W-:Y:S01]  /*0270*/  @!P4 VIADD R21, R26.reuse, UR4 ;  /* 0x000000041a15cc36 */ /* 0x040fe20008000000 */
[----:B------:R-:W0:Y:S01]  /*0280*/  @!P4 LDC.64 R6, c[0x0][0x3a8] ;  /* 0x0000ea00ff06cb82 */ /* 0x000e220000000a00 */
[----:B------:R-:W-:-:S05]  /*0290*/  @!P4 VIADD R26, R26, 0x80 ;  /* 0x000000801a1ac836 */ /* 0x000fca0000000000 */
[----:B------:R-:W-:Y:S02]  /*02a0*/  ISETP.GE.U32.AND P2, PT, R26, UR5, PT ;  /* 0x000000051a007c0c */ /* 0x000fe4000bf46070 */
[----:B------:R-:W0:Y:S01]  /*02b0*/  @!P4 LDC.64 R8, c[0x0][0x3b0] ;  /* 0x0000ec00ff08cb82 */ /* 0x000e220000000a00 */
[----:B--2---:R-:W-:-:S10]  /*02c0*/  @!P5 IADD3 R2, P0, PT, R15, R2, RZ ;  /* 0x000000020f02d210 */ /* 0x004fd40007f1e0ff */
[C---:B------:R-:W-:Y:S01]  /*02d0*/  @!P2 VIADD R19, R26.reuse, UR4 ;  /* 0x000000041a13ac36 */ /* 0x040fe20008000000 */
[----:B------:R-:W2:Y:S01]  /*02e0*/  @!P2 LDC.64 R10, c[0x0][0x3a8] ;  /* 0x0000ea00ff0aab82 */ /* 0x000ea20000000a00 */
[----:B------:R-:W-:-:S05]  /*02f0*/  @!P2 VIADD R26, R26, 0x80 ;  /* 0x000000801a1aa836 */ /* 0x000fca0000000000 */
[----:B------:R-:W-:Y:S01]  /*0300*/  ISETP.GE.U32.AND P1, PT, R26, UR5, PT ;  /* 0x000000051a007c0c */ /* 0x000fe2000bf26070 */
[----:B------:R-:W-:Y:S01]  /*0310*/  @!P5 IMAD.X R3, RZ, RZ, R3, P0 ;  /* 0x000000ffff03d224 */ /* 0x000fe200000e0603 */
[----:B------:R-:W2:Y:S01]  /*0320*/  @!P2 LDC.64 R12, c[0x0][0x3b0] ;  /* 0x0000ec00ff0cab82 */ /* 0x000ea20000000a00 */
[----:B-1----:R-:W-:-:S05]  /*0330*/  @!P5 IADD3 R4, P0, PT, R15, R4, RZ ;  /* 0x000000040f04d210 */ /* 0x002fca0007f1e0ff */
[----:B------:R-:W-:Y:S01]  /*0340*/  @!P5 IMAD.X R5, RZ, RZ, R5, P0 ;  /* 0x000000ffff05d224 */ /* 0x000fe200000e0605 */
[----:B0-----:R-:W-:-:S04]  /*0350*/  @!P4 IADD3 R6, P0, PT, R21, R6, RZ ;  /* 0x000000061506c210 */ /* 0x001fc80007f1e0ff */
[----:B------:R-:W0:Y:S01]  /*0360*/  @!P1 LDC.64 R14, c[0x0][0x3a8] ;  /* 0x0000ea00ff0e9b82 */ /* 0x000e220000000a00 */
[----:B------:R-:W-:Y:S01]  /*0370*/  @!P4 IMAD.X R7, RZ, RZ, R7, P0 ;  /* 0x000000ffff07c224 */ /* 0x000fe200000e0607 */
[----:B------:R-:W-:-:S06]  /*0380*/  @!P4 IADD3 R8, P0, PT, R21, R8, RZ ;  /* 0x000000081508c210 */ /* 0x000fcc0007f1e0ff */
[----:B------:R-:W1:Y:S01]  /*0390*/  @!P1 LDC.64 R16, c[0x0][0x3b0] ;  /* 0x0000ec00ff109b82 */ /* 0x000e620000000a00 */
[----:B------:R-:W-:Y:S01]  /*03a0*/  @!P4 IMAD.X R9, RZ, RZ, R9, P0 ;  /* 0x000000ffff09c224 */ /* 0x000fe200000e0609 */
[----:B--2---:R-:W-:-:S05]  /*03b0*/  @!P2 IADD3 R10, P0, PT, R19, R10, RZ ;  /* 0x0000000a130aa210 */ /* 0x004fca0007f1e0ff */
[----:B------:R-:W-:Y:S01]  /*03c0*/  @!P2 IMAD.X R11, RZ, RZ, R11, P0 ;  /* 0x000000ffff0ba224 */ /* 0x000fe200000e060b */
[----:B------:R-:W-:Y:S01]  /*03d0*/  @!P2 IADD3 R12, P0, PT, R19, R12, RZ ;  /* 0x0000000c130ca210 */ /* 0x000fe20007f1e0ff */
[----:B------:R-:W-:-:S04]  /*03e0*/  @!P1 VIADD R19, R26, UR4 ;  /* 0x000000041a139c36 */ /* 0x000fc80008000000 */
[----:B------:R-:W-:Y:S01]  /*03f0*/  @!P2 IMAD.X R13, RZ, RZ, R13, P0 ;  /* 0x000000ffff0da224 */ /* 0x000fe200000e060d */
[----:B0-----:R-:W-:Y:S01]  /*0400*/  @!P1 IADD3 R14, P0, PT, R19, R14, RZ ;  /* 0x0000000e130e9210 */ /* 0x001fe20007f1e0ff */
[----:B------:R-:W-:-:S04]  /*0410*/  @!P1 VIADD R26, R26, 0x80 ;  /* 0x000000801a1a9836 */ /* 0x000fc80000000000 */
[----:B------:R-:W-:Y:S01]  /*0420*/  @!P1 IMAD.X R15, RZ, RZ, R15, P0 ;  /* 0x000000ffff0f9224 */ /* 0x000fe200000e060f */
[----:B-1----:R-:W-:Y:S02]  /*0430*/  @!P1 IADD3 R16, P0, PT, R19, R16, RZ ;  /* 0x0000001013109210 */ /* 0x002fe40007f1e0ff */
[----:B------:R-:W-:Y:S02]  /*0440*/  P2R R28, PR, RZ, 0x20 ;  /* 0x00000020ff1c7803 */ /* 0x000fe40000000000 */
[----:B------:R-:W2:Y:S01]  /*0450*/  @!P1 LDG.E.U8 R14, desc[UR10][R14.64] ;  /* 0x0000000a0e0e9981 */ /* 0x000ea2000c1e1100 */
[----:B------:R-:W-:Y:S01]  /*0460*/  @!P1 IMAD.X R17, RZ, RZ, R17, P0 ;  /* 0x000000ffff119224 */ /* 0x000fe200000e0611 */
[C---:B------:R-:W-:Y:S02]  /*0470*/  ISETP.GE.U32.AND P0, PT, R26.reuse, UR5, PT ;  /* 0x000000051a007c0c */ /* 0x040fe4000bf06070 */
[----:B------:R-:W-:Y:S02]  /*0480*/  P2R R29, PR, RZ, 0x10 ;  /* 0x00000010ff1d7803 */ /* 0x000fe40000000000 */
[----:B------:R-:W-:Y:S01]  /*0490*/  P2R R30, PR, RZ, 0x4 ;  /* 0x00000004ff1e7803 */ /* 0x000fe20000000000 */
[----:B------:R-:W2:Y:S08]  /*04a0*/  @!P1 LDG.E.U8 R16, desc[UR10][R16.64] ;  /* 0x0000000a10109981 */ /* 0x000eb0000c1e1100 */
[----:B------:R-:W0:Y:S01]  /*04b0*/  @!P0 LDC.64 R18, c[0x0][0x3a8] ;  /* 0x0000ea00ff128b82 */ /* 0x000e220000000a00 */
[----:B------:R-:W-:-:S02]  /*04c0*/  @!P0 VIADD R27, R26, UR4 ;  /* 0x000000041a1b8c36 */ /* 0x000fc40008000000 */
[----:B------:R-:W-:-:S05]  /*04d0*/  @!P0 VIADD R26, R26, 0x80 ;  /* 0x000000801a1a8836 */ /* 0x000fca0000000000 */
[----:B------:R-:W1:Y:S01]  /*04e0*/  @!P0 LDC.64 R20, c[0x0][0x3b0] ;  /* 0x0000ec00ff148b82 */ /* 0x000e620000000a00 */
[----:B0-----:R-:W-:-:S05]  /*04f0*/  @!P0 IADD3 R18, P5, PT, R27, R18, RZ ;  /* 0x000000121b128210 */ /* 0x001fca0007fbe0ff */
[----:B------:R-:W-:Y:S01]  /*0500*/  @!P0 IMAD.X R19, RZ, RZ, R19, P5 ;  /* 0x000000ffff138224 */ /* 0x000fe200028e0613 */
[----:B-1----:R-:W-:Y:S02]  /*0510*/  @!P0 IADD3 R20, P2, PT, R27, R20, RZ ;  /* 0x000000141b148210 */ /* 0x002fe40007f5e0ff */
[----:B------:R-:W-:-:S03]  /*0520*/  P2R R31, PR, RZ, 0x1 ;  /* 0x00000001ff1f7803 */ /* 0x000fc60000000000 */
[----:B------:R-:W-:Y:S01]  /*0530*/  @!P0 IMAD.X R21, RZ, RZ, R21, P2 ;  /* 0x000000ffff158224 */ /* 0x000fe200010e0615 */
[----:B---3--:R-:W-:Y:S02]  /*0540*/  ISETP.NE.AND P4, PT, R22, RZ, !P3 ;  /* 0x000000ff1600720c */ /* 0x008fe40005f85270 */
[----:B----4-:R-:W-:Y:S02]  /*0550*/  ISETP.NE.AND P5, PT, R23, RZ, !P3 ;  /* 0x000000ff1700720c */ /* 0x010fe40005fa5270 */
[----:B------:R-:W-:-:S13]  /*0560*/  ISETP.GE.U32.AND P3, PT, R26, UR5, PT ;  /* 0x000000051a007c0c */ /* 0x000fda000bf66070 */
[----:B------:R-:W0:Y:S01]  /*0570*/  @!P3 LDC.64 R22, c[0x0][0x3a8] ;  /* 0x0000ea00ff16bb82 */ /* 0x000e220000000a00 */
[----:B------:R-:W-:-:S07]  /*0580*/  @!P3 VIADD R35, R26, UR4 ;  /* 0x000000041a23bc36 */ /* 0x000fce0008000000 */
[----:B------:R-:W1:Y:S01]  /*0590*/  @!P3 LDC.64 R26, c[0x0][0x3b0] ;  /* 0x0000ec00ff1abb82 */ /* 0x000e620000000a00 */
[----:B------:R-:W-:-:S04]  /*05a0*/  ISETP.NE.AND P4, PT, RZ, UR12, P4 ;  /* 0x0000000cff007c0c */ /* 0x000fc8000a785270 */
[----:B------:R-:W-:Y:S02]  /*05b0*/  PLOP3.LUT P5, PT, P4, P5, PT, 0x80, 0x8 ;  /* 0x000000000008781c */ /* 0x000fe400027ab070 */
[----:B-----5:R-:W-:Y:S02]  /*05c0*/  ISETP.NE.AND P0, PT, R24, RZ, !P6 ;  /* 0x000000ff1800720c */ /* 0x020fe40007705270 */
[----:B------:R-:W-:Y:S02]  /*05d0*/  SEL R24, RZ, 0x1, !P5 ;  /* 0x00000001ff187807 */ /* 0x000fe40006800000 */
[----:B------:R-:W-:Y:S02]  /*05e0*/  ISETP.NE.AND P5, PT, R28, RZ, PT ;  /* 0x000000ff1c00720c */ /* 0x000fe40003fa5270 */
[----:B0-----:R-:W-:-:S05]  /*05f0*/  @!P3 IADD3 R22, P2, PT, R35, R22, RZ ;  /* 0x000000162316b210 */ /* 0x001fca0007f5e0ff */
[----:B------:R-:W-:Y:S01]  /*0600*/  @!P3 IMAD.X R23, RZ, RZ, R23, P2 ;  /* 0x000000ffff17b224 */ /* 0x000fe200010e0617 */
[----:B-1----:R-:W-:-:S05]  /*0610*/  @!P3 IADD3 R26, P2, PT, R35, R26, RZ ;  /* 0x0000001a231ab210 */ /* 0x002fca0007f5e0ff */
[----:B------:R-:W3:Y:S01]  /*0620*/  @!P5 LDG.E.U8 R2, desc[UR10][R2.64] ;  /* 0x0000000a0202d981 */ /* 0x000ee2000c1e1100 */
[----:B------:R-:W-:Y:S02]  /*0630*/  ISETP.NE.AND P4, PT, R25, RZ, !P6 ;  /* 0x000000ff1900720c */ /* 0x000fe40007785270 */
[----:B------:R-:W-:Y:S01]  /*0640*/  ISETP.NE.AND P6, PT, RZ, UR12, P0 ;  /* 0x0000000cff007c0c */ /* 0x000fe200087c5270 */
[----:B------:R-:W-:Y:S01]  /*0650*/  @!P3 IMAD.X R27, RZ, RZ, R27, P2 ;  /* 0x000000ffff1bb224 */ /* 0x000fe200010e061b */
[----:B------:R-:W-:Y:S01]  /*0660*/  ISETP.NE.AND P2, PT, R30, RZ, PT ;  /* 0x000000ff1e00720c */ /* 0x000fe20003f45270 */
[----:B------:R0:W4:Y:S01]  /*0670*/  @!P5 LDG.E.U8 R4, desc[UR10][R4.64] ;  /* 0x0000000a0404d981 */ /* 0x000122000c1e1100 */
[----:B------:R-:W-:Y:S02]  /*0680*/  PLOP3.LUT P6, PT, P6, P4, PT, 0x80, 0x8 ;  /* 0x000000000008781c */ /* 0x000fe400037c9070 */
[----:B------:R-:W-:Y:S01]  /*0690*/  ISETP.NE.AND P4, PT, R29, RZ, PT ;  /* 0x000000ff1d00720c */ /* 0x000fe20003f85270 */
[----:B------:R-:W5:Y:S01]  /*06a0*/  @!P3 LDG.E.U8 R22, desc[UR10][R22.64] ;  /* 0x0000000a1616b981 */ /* 0x000f62000c1e1100 */
[----:B------:R-:W-:-:S03]  /*06b0*/  ISETP.NE.AND P0, PT, R31, RZ, PT ;  /* 0x000000ff1f00720c */ /* 0x000fc60003f05270 */
[----:B------:R-:W5:Y:S04]  /*06c0*/  @!P3 LDG.E.U8 R26, desc[UR10][R26.64] ;  /* 0x0000000a1a1ab981 */ /* 0x000f68000c1e1100 */
[----:B------:R-:W2:Y:S04]  /*06d0*/  @!P2 LDG.E.U8 R10, desc[UR10][R10.64] ;  /* 0x0000000a0a0aa981 */ /* 0x000ea8000c1e1100 */
[----:B------:R1:W5:Y:S04]  /*06e0*/  @!P4 LDG.E.U8 R6, desc[UR10][R6.64] ;  /* 0x0000000a0606c981 */ /* 0x000368000c1e1100 */
[----:B------:R-:W5:Y:S04]  /*06f0*/  @!P2 LDG.E.U8 R12, desc[UR10][R12.64] ;  /* 0x0000000a0c0ca981 */ /* 0x000f68000c1e1100 */
[----:B------:R-:W5:Y:S04]  /*0700*/  @!P4 LDG.E.U8 R8, desc[UR10][R8.64] ;  /* 0x0000000a0808c981 */ /* 0x000f68000c1e1100 */
[----:B------:R-:W5:Y:S04]  /*0710*/  @!P0 LDG.E.U8 R18, desc[UR10][R18.64] ;  /* 0x0000000a12128981 */ /* 0x000f68000c1e1100 */
[----:B------:R-:W5:Y:S01]  /*0720*/  @!P0 LDG.E.U8 R20, desc[UR10][R20.64] ;  /* 0x0000000a14148981 */ /* 0x000f62000c1e1100 */
[----:B0-----:R-:W-:Y:S01]  /*0730*/  SEL R5, RZ, 0x1, !P6 ;  /* 0x00000001ff057807 */ /* 0x001fe20007000000 */
[----:B------:R-:W-:Y:S04]  /*0740*/  BSSY.RECONVERGENT B0, `(.L_x_23457) ;  /* 0x0000059000007945 */ /* 0x000fe80003800200 */
[----:B------:R-:W-:Y:S01]  /*0750*/  BSSY.RELIABLE B1, `(.L_x_23458) ;  /* 0x0000050000017945 */ /* 0x000fe20003800100 */
[----:B---3--:R-:W-:-:S04]  /*0760*/  ISETP.NE.AND P6, PT, R2, RZ, !P5 ;  /* 0x000000ff0200720c */ /* 0x008fc80006fc5270 */
[----:B------:R-:W-:Y:S02]  /*0770*/  ISETP.NE.AND P6, PT, RZ, UR12, P6 ;  /* 0x0000000cff007c0c */ /* 0x000fe4000b7c5270 */
[----:B----4-:R-:W-:-:S04]  /*0780*/  ISETP.NE.AND P5, PT, R4, RZ, !P5 ;  /* 0x000000ff0400720c */ /* 0x010fc80006fa5270 */
[----:B------:R-:W-:-:S04]  /*0790*/  PLOP3.LUT P5, PT, P6, P5, PT, 0x80, 0x8 ;  /* 0x000000000008781c */ /* 0x000fc800037ab070 */
[----:B-1----:R-:W-:Y:S02]  /*07a0*/  SEL R7, RZ, 0x1, !P5 ;  /* 0x00000001ff077807 */ /* 0x002fe40006800000 */
[----:B--2---:R-:W-:Y:S02]  /*07b0*/  ISETP.NE.AND P5, PT, R10, RZ, !P2 ;  /* 0x000000ff0a00720c */ /* 0x004fe400057a5270 */
[----:B-----5:R-:W-:Y:S02]  /*07c0*/  ISETP.NE.AND P6, PT, R6, RZ, !P4 ;  /* 0x000000ff0600720c */ /* 0x020fe400067c5270 */
[----:B------:R-:W-:Y:S02]  /*07d0*/  ISETP.NE.AND P5, PT, RZ, UR12, P5 ;  /* 0x0000000cff007c0c */ /* 0x000fe4000afa5270 */
[----:B------:R-:W-:Y:S02]  /*07e0*/  ISETP.NE.AND P2, PT, R12, RZ, !P2 ;  /* 0x000000ff0c00720c */ /* 0x000fe40005745270 */
[----:B------:R-:W-:-:S02]  /*07f0*/  ISETP.NE.AND P6, PT, RZ, UR12, P6 ;  /* 0x0000000cff007c0c */ /* 0x000fc4000b7c5270 */
[----:B------:R-:W-:Y:S02]  /*0800*/  ISETP.NE.AND P4, PT, R8, RZ, !P4 ;  /* 0x000000ff0800720c */ /* 0x000fe40006785270 */
[----:B------:R-:W-:Y:S02]  /*0810*/  PLOP3.LUT P5, PT, P5, P2, PT, 0x80, 0x8 ;  /* 0x000000000008781c */ /* 0x000fe40002fa5070 */
[----:B------:R-:W-:Y:S02]  /*0820*/  ISETP.NE.AND P2, PT, R18, RZ, !P0 ;  /* 0x000000ff1200720c */ /* 0x000fe40004745270 */
[----:B------:R-:W-:Y:S02]  /*0830*/  PLOP3.LUT P4, PT, P6, P4, PT, 0x80, 0x8 ;  /* 0x000000000008781c */ /* 0x000fe40003789070 */
[----:B------:R-:W-:Y:S02]  /*0840*/  ISETP.NE.AND P6, PT, R14, RZ, !P1 ;  /* 0x000000ff0e00720c */ /* 0x000fe40004fc5270 */
[----:B------:R-:W-:-:S02]  /*0850*/  ISETP.NE.AND P0, PT, R20, RZ, !P0 ;  /* 0x000000ff1400720c */ /* 0x000fc40004705270 */
[----:B------:R-:W-:Y:S02]  /*0860*/  ISETP.NE.AND P2, PT, RZ, UR12, P2 ;  /* 0x0000000cff007c0c */ /* 0x000fe40009745270 */
[----:B------:R-:W-:Y:S02]  /*0870*/  ISETP.NE.AND P1, PT, R16, RZ, !P1 ;  /* 0x000000ff1000720c */ /* 0x000fe40004f25270 */
[----:B------:R-:W-:Y:S02]  /*0880*/  ISETP.NE.AND P6, PT, RZ, UR12, P6 ;  /* 0x0000000cff007c0c */ /* 0x000fe4000b7c5270 */
[----:B------:R-:W-:Y:S02]  /*0890*/  PLOP3.LUT P0, PT, P2, P0, PT, 0x80, 0x8 ;  /* 0x000000000008781c */ /* 0x000fe40001701070 */
[----:B------:R-:W-:Y:S02]  /*08a0*/  ISETP.GE.U32.AND P2, PT, R0, UR5, PT ;  /* 0x0000000500007c0c */ /* 0x000fe4000bf46070 */
[----:B------:R-:W-:-:S02]  /*08b0*/  PLOP3.LUT P6, PT, P6, P1, PT, 0x80, 0x8 ;  /* 0x000000000008781c */ /* 0x000fc400037c3070 */
[----:B------:R-:W-:Y:S02]  /*08c0*/  ISETP.NE.AND P1, PT, R22, RZ, !P3 ;  /* 0x000000ff1600720c */ /* 0x000fe40005f25270 */
[----:B------:R-:W-:Y:S02]  /*08d0*/  ISETP.NE.AND P3, PT, R26, RZ, !P3 ;  /* 0x000000ff1a00720c */ /* 0x000fe40005f65270 */
[----:B------:R-:W-:-:S04]  /*08e0*/  ISETP.NE.AND P1, PT, RZ, UR12, P1 ;  /* 0x0000000cff007c0c */ /* 0x000fc80008f25270 */
[----:B------:R-:W-:Y:S02]  /*08f0*/  PLOP3.LUT P1, PT, P1, P3, PT, 0x80, 0x8 ;  /* 0x000000000008781c */ /* 0x000fe40000f27070 */
[----:B------:R-:W-:Y:S02]  /*0900*/  SEL R9, RZ, 0x1, !P4 ;  /* 0x00000001ff097807 */ /* 0x000fe40006000000 */
[----:B------:R-:W-:Y:S02]  /*0910*/  SEL R11, RZ, 0x1, !P5 ;  /* 0x00000001ff0b7807 */ /* 0x000fe40006800000 */
[----:B------:R-:W-:Y:S02]  /*0920*/  SEL R13, RZ, 0x1, !P6 ;  /* 0x00000001ff0d7807 */ /* 0x000fe40007000000 */
[----:B------:R-:W-:Y:S02]  /*0930*/  SEL R15, RZ, 0x1, !P0 ;  /* 0x00000001ff0f7807 */ /* 0x000fe40004000000 */
[----:B------:R-:W-:Y:S01]  /*0940*/  SEL R17, RZ, 0x1, !P1 ;  /* 0x00000001ff117807 */ /* 0x000fe20004800000 */
        /* <DEDUP_REMOVED lines=15> */
.L_x_23459:
        /* <DEDUP_REMOVED lines=8> */
.L_x_23460:
        /* <DEDUP_REMOVED lines=8> */
.L_x_23461:
        /* <DEDUP_REMOVED lines=8> */
.L_x_23462:
[----:B------:R-:W-:-:S13]  /*0bc0*/  ISETP.GE.U32.AND P0, PT, R0, UR5, PT ;  /* 0x0000000500007c0c */ /* 0x000fda000bf06070 */
[----:B------:R-:W-:Y:S05]  /*0bd0*/  @P0 BREAK.RELIABLE B1 ;  /* 0x0000000000010942 */ /* 0x000fea0003800100 */
[----:B------:R-:W-:Y:S05]  /*0be0*/  @P0 BRA `(.L_x_23464) ;  /* 0x0000000000380947 */ /* 0x000fea0003800000 */
[----:B------:R-:W3:Y:S01]  /*0bf0*/  LDCU.64 UR6, c[0x0][0x398] ;  /* 0x00007300ff0677ac */ /* 0x000ee20008000a00 */
[C---:B012---:R-:W-:Y:S02]  /*0c00*/  VIADD R2, R0.reuse, UR4 ;  /* 0x0000000400027c36 */ /* 0x047fe40008000000 */
[----:B------:R-:W-:-:S03]  /*0c10*/  VIADD R0, R0, 0x80 ;  /* 0x0000008000007836 */ /* 0x000fc60000000000 */
[----:B---3--:R-:W-:-:S05]  /*0c20*/  IADD3 R2, P0, PT, R2, UR6, RZ ;  /* 0x0000000602027c10 */ /* 0x008fca000ff1e0ff */
[----:B------:R-:W-:-:S05]  /*0c30*/  IMAD.X R3, RZ, RZ, UR7, P0 ;  /* 0x00000007ff037e24 */ /* 0x000fca00080e06ff */
[----:B------:R2:W-:Y:S03]  /*0c40*/  STG.E.U8 desc[UR10][R2.64], R13 ;  /* 0x0000000d02007986 */ /* 0x0005e6000c10110a */
.L_x_23463:
[----:B------:R-:W-:Y:S05]  /*0c50*/  BSYNC.RELIABLE B1 ;  /* 0x0000000000017941 */ /* 0x000fea0003800100 */
.L_x_23458:
[----:B------:R-:W-:-:S13]  /*0c60*/  ISETP.GE.U32.AND P0, PT, R0, UR5, PT ;  /* 0x0000000500007c0c */ /* 0x000fda000bf06070 */
[----:B0-----:R-:W0:Y:S01]  /*0c70*/  @!P0 LDC.64 R4, c[0x0][0x398] ;  /* 0x0000e600ff048b82 */ /* 0x001e220000000a00 */
[C---:B-12---:R-:W-:Y:S02]  /*0c80*/  @!P0 VIADD R3, R0.reuse, UR4 ;  /* 0x0000000400038c36 */ /* 0x046fe40008000000 */
[----:B------:R-:W-:-:S03]  /*0c90*/  @!P0 VIADD R0, R0, 0x80 ;  /* 0x0000008000008836 */ /* 0x000fc60000000000 */
[----:B0-----:R-:W-:-:S05]  /*0ca0*/  @!P0 IADD3 R2, P1, PT, R3, R4, RZ ;  /* 0x0000000403028210 */ /* 0x001fca0007f3e0ff */
[----:B------:R-:W-:-:S05]  /*0cb0*/  @!P0 IMAD.X R3, RZ, RZ, R5, P1 ;  /* 0x000000ffff038224 */ /* 0x000fca00008e0605 */
[----:B------:R3:W-:Y:S03]  /*0cc0*/  @!P0 STG.E.U8 desc[UR10][R2.64], R15 ;  /* 0x0000000f02008986 */ /* 0x0007e6000c10110a */
.L_x_23464:
[----:B------:R-:W-:Y:S05]  /*0cd0*/  BSYNC.RECONVERGENT B0 ;  /* 0x0000000000007941 */ /* 0x000fea0003800200 */
.L_x_23457:
[----:B------:R-:W-:Y:S05]  /*0ce0*/  WARPSYNC.ALL ;  /* 0x0000000000007948 */ /* 0x000fea0003800000 */
[----:B------:R-:W-:-:S13]  /*0cf0*/  ISETP.GE.U32.AND P0, PT, R0, UR5, PT ;  /* 0x0000000500007c0c */ /* 0x000fda000bf06070 */
[----:B------:R-:W-:Y:S05]  /*0d00*/  @P0 EXIT ;  /* 0x000000000000094d */ /* 0x000fea0003800000 */
[----:B------:R-:W0:Y:S01]  /*0d10*/  LDCU.64 UR6, c[0x0][0x398] ;  /* 0x00007300ff0677ac */ /* 0x000e220008000a00 */
[----:B------:R-:W-:-:S05]  /*0d20*/  VIADD R0, R0, UR4 ;  /* 0x0000000400007c36 */ /* 0x000fca0008000000 */
[----:B0123--:R-:W-:-:S05]  /*0d30*/  IADD3 R2, P0, PT, R0, UR6, RZ ;  /* 0x0000000600027c10 */ /* 0x00ffca000ff1e0ff */
[----:B------:R-:W-:-:S05]  /*0d40*/  IMAD.X R3, RZ, RZ, UR7, P0 ;  /* 0x00000007ff037e24 */ /* 0x000fca00080e06ff */
[----:B------:R-:W-:Y:S01]  /*0d50*/  STG.E.U8 desc[UR10][R2.64], R17 ;  /* 0x0000001102007986 */ /* 0x000fe2000c10110a */
[----:B------:R-:W-:Y:S05]  /*0d60*/  EXIT ;  /* 0x000000000000794d */ /* 0x000fea0003800000 */
.L_x_23456:
[----:B------:R-:W0:Y:S01]  /*0d70*/  LDCU.64 UR8, c[0x0][0x3a8] ;  /* 0x00007500ff0877ac */ /* 0x000e220008000a00 */
[----:B------:R-:W1:Y:S01]  /*0d80*/  S2R R17, SR_TID.X ;  /* 0x0000000000117919 */ /* 0x000e620000002100 */
[----:B------:R-:W2:Y:S01]  /*0d90*/  LDCU.64 UR6, c[0x0][0x3b0] ;  /* 0x00007600ff0677ac */ /* 0x000ea20008000a00 */
[----:B0-----:R-:W-:-:S04]  /*0da0*/  UIADD3 UR8, UP0, UPT, UR4, UR8, URZ ;  /* 0x0000000804087290 */ /* 0x001fc8000ff1e0ff */
[----:B------:R-:W-:Y:S02]  /*0db0*/  UIADD3.X UR9, UPT, UPT, URZ, UR9, URZ, UP0, !UPT ;  /* 0x00000009ff097290 */ /* 0x000fe400087fe4ff */
[----:B--2---:R-:W-:Y:S01]  /*0dc0*/  UIADD3 UR6, UP1, UPT, UR4, UR6, URZ ;  /* 0x0000000604067290 */ /* 0x004fe2000ff3e0ff */
[----:B------:R-:W-:-:S03]  /*0dd0*/  IMAD.U32 R4, RZ, RZ, UR8 ;  /* 0x00000008ff047e24 */ /* 0x000fc6000f8e00ff */
[----:B------:R-:W-:Y:S01]  /*0de0*/  UIADD3.X UR7, UPT, UPT, URZ, UR7, URZ, UP1, !UPT ;  /* 0x00000007ff077290 */ /* 0x000fe20008ffe4ff */
[----:B------:R-:W-:Y:S02]  /*0df0*/  IMAD.U32 R5, RZ, RZ, UR9 ;  /* 0x00000009ff057e24 */ /* 0x000fe4000f8e00ff */
[----:B------:R-:W-:Y:S02]  /*0e00*/  IMAD.U32 R6, RZ, RZ, UR6 ;  /* 0x00000006ff067e24 */ /* 0x000fe4000f8e00ff */
[----:B-1----:R-:W-:-:S04]  /*0e10*/  IMAD.WIDE.U32 R4, R17, 0x2, R4 ;  /* 0x0000000211047825 */ /* 0x002fc800078e0004 */
[----:B------:R-:W-:Y:S01]  /*0e20*/  IMAD.U32 R7, RZ, RZ, UR7 ;  /* 0x00000007ff077e24 */ /* 0x000fe2000f8e00ff */
[----:B------:R-:W2:Y:S01]  /*0e30*/  LDG.E.U16 R8, desc[UR10][R4.64] ;  /* 0x0000000a04087981 */ /* 0x000ea2000c1e1500 */
[----:B------:R-:W-:Y:S01]  /*0e40*/  ISETP.NE.AND P1, PT, RZ, UR12, PT ;  /* 0x0000000cff007c0c */ /* 0x000fe2000bf25270 */
[----:B------:R-:W0:Y:S01]  /*0e50*/  LDCU.64 UR6, c[0x0][0x398] ;  /* 0x00007300ff0677ac */ /* 0x000e220008000a00 */
[----:B------:R-:W-:Y:S01]  /*0e60*/  IMAD.WIDE.U32 R6, R17, 0x2, R6 ;  /* 0x0000000211067825 */ /* 0x000fe200078e0006 */
        /* <DEDUP_REMOVED lines=8> */
[----:B------:R-:W-:Y:S02]  /*0ef0*/  UIADD3.X UR7, UPT, UPT, URZ, UR7, URZ, UP0, !UPT ;  /* 0x00000007ff077290 */ /* 0x000fe400087fe4ff */
[----:B------:R-:W-:-:S04]  /*0f00*/  IMAD.U32 R2, RZ, RZ, UR6 ;  /* 0x00000006ff027e24 */ /* 0x000fc8000f8e00ff */
[----:B------:R-:W-:Y:S02]  /*0f10*/  IMAD.U32 R3, RZ, RZ, UR7 ;  /* 0x00000007ff037e24 */ /* 0x000fe4000f8e00ff */
[----:B------:R-:W-:Y:S01]  /*0f20*/  IMAD.WIDE.U32 R2, R17, 0x2, R2 ;  /* 0x0000000211027825 */ /* 0x000fe200078e0002 */
[C---:B--2---:R-:W-:Y:S02]  /*0f30*/  PRMT R0, R8.reuse, 0x7770, RZ ;  /* 0x0000777008007816 */ /* 0x044fe400000000ff */
[----:B-1----:R-:W-:Y:S02]  /*0f40*/  PRMT R4, R8, 0x7771, RZ ;  /* 0x0000777108047816 */ /* 0x002fe400000000ff */
[----:B------:R-:W-:Y:S02]  /*0f50*/  ISETP.NE.AND P2, PT, R0, RZ, P1 ;  /* 0x000000ff0000720c */ /* 0x000fe40000f45270 */
[----:B------:R-:W-:Y:S02]  /*0f60*/  ISETP.NE.AND P0, PT, R4, RZ, P1 ;  /* 0x000000ff0400720c */ /* 0x000fe40000f05270 */
[----:B---3--:R-:W-:-:S02]  /*0f70*/  PRMT R0, R9, 0x7771, RZ ;  /* 0x0000777109007816 */ /* 0x008fc400000000ff */
[----:B----4-:R-:W-:Y:S02]  /*0f80*/  PRMT R4, R12, 0x7771, RZ ;  /* 0x000077710c047816 */ /* 0x010fe400000000ff */
[----:B------:R-:W-:Y:S02]  /*0f90*/  PRMT R5, R9, 0x7770, RZ ;  /* 0x0000777009057816 */ /* 0x000fe400000000ff */
[----:B------:R-:W-:Y:S02]  /*0fa0*/  ISETP.NE.AND P3, PT, R0, RZ, P1 ;  /* 0x000000ff0000720c */ /* 0x000fe40000f65270 */
[----:B------:R-:W-:Y:S02]  /*0fb0*/  PRMT R6, R12, 0x7770, RZ ;  /* 0x000077700c067816 */ /* 0x000fe400000000ff */
[----:B-----5:R-:W-:Y:S02]  /*0fc0*/  PRMT R0, R13, 0x7771, RZ ;  /* 0x000077710d007816 */ /* 0x020fe400000000ff */
[----:B------:R-:W-:-:S02]  /*0fd0*/  ISETP.NE.AND P0, PT, R4, RZ, P0 ;  /* 0x000000ff0400720c */ /* 0x000fc40000705270 */
[----:B------:R-:W-:Y:S02]  /*0fe0*/  PRMT R4, R10, 0x7770, RZ ;  /* 0x000077700a047816 */ /* 0x000fe400000000ff */
[----:B------:R-:W-:Y:S02]  /*0ff0*/  ISETP.NE.AND P4, PT, R5, RZ, P1 ;  /* 0x000000ff0500720c */ /* 0x000fe40000f85270 */
[----:B------:R-:W-:Y:S02]  /*1000*/  PRMT R5, R13, 0x7770, RZ ;  /* 0x000077700d057816 */ /* 0x000fe400000000ff */
[----:B------:R-:W-:Y:S02]  /*1010*/  ISETP.NE.AND P2, PT, R6, RZ, P2 ;  /* 0x000000ff0600720c */ /* 0x000fe40001745270 */
[----:B------:R-:W-:Y:S02]  /*1020*/  ISETP.NE.AND P3, PT, R0, RZ, P3 ;  /* 0x000000ff0000720c */ /* 0x000fe40001f65270 */
[----:B------:R-:W-:-:S02]  /*1030*/  PRMT R0, R10, 0x7771, RZ ;  /* 0x000077710a007816 */ /* 0x000fc400000000ff */
[----:B------:R-:W-:Y:S02]  /*1040*/  ISETP.NE.AND P6, PT, R4, RZ, P1 ;  /* 0x000000ff0400720c */ /* 0x000fe40000fc5270 */
[C---:B------:R-:W-:Y:S02]  /*1050*/  PRMT R6, R11.reuse, 0x7770, RZ ;  /* 0x000077700b067816 */ /* 0x040fe400000000ff */
[----:B------:R-:W-:Y:S02]  /*1060*/  PRMT R4, R11, 0x7771, RZ ;  /* 0x000077710b047816 */ /* 0x000fe400000000ff */
[----:B------:R-:W-:Y:S02]  /*1070*/  ISETP.NE.AND P4, PT, R5, RZ, P4 ;  /* 0x000000ff0500720c */ /* 0x000fe40002785270 */
[----:B------:R-:W-:Y:S02]  /*1080*/  SEL R5, RZ, 0x1, !P2 ;  /* 0x00000001ff057807 */ /* 0x000fe40005000000 */
[----:B------:R-:W-:-:S02]  /*1090*/  ISETP.NE.AND P5, PT, R0, RZ, P1 ;  /* 0x000000ff0000720c */ /* 0x000fc40000fa5270 */
[----:B------:R-:W-:Y:S02]  /*10a0*/  ISETP.NE.AND P2, PT, R6, RZ, P1 ;  /* 0x000000ff0600720c */ /* 0x000fe40000f45270 */
[----:B------:R-:W-:Y:S02]  /*10b0*/  ISETP.NE.AND P1, PT, R4, RZ, P1 ;  /* 0x000000ff0400720c */ /* 0x000fe40000f25270 */
[C---:B------:R-:W-:Y:S02]  /*10c0*/  PRMT R6, R14.reuse, 0x7770, RZ ;  /* 0x000077700e067816 */ /* 0x040fe400000000ff */
[----:B------:R-:W-:Y:S02]  /*10d0*/  PRMT R0, R14, 0x7771, RZ ;  /* 0x000077710e007816 */ /* 0x000fe400000000ff */
[C---:B------:R-:W-:Y:S02]  /*10e0*/  PRMT R7, R15.reuse, 0x7770, RZ ;  /* 0x000077700f077816 */ /* 0x040fe400000000ff */
[----:B------:R-:W-:-:S02]  /*10f0*/  PRMT R4, R15, 0x7771, RZ ;  /* 0x000077710f047816 */ /* 0x000fc400000000ff */
[----:B------:R-:W-:Y:S02]  /*1100*/  ISETP.NE.AND P6, PT, R6, RZ, P6 ;  /* 0x000000ff0600720c */ /* 0x000fe400037c5270 */
[----:B------:R-:W-:Y:S02]  /*1110*/  ISETP.NE.AND P5, PT, R0, RZ, P5 ;  /* 0x000000ff0000720c */ /* 0x000fe40002fa5270 */
[----:B------:R-:W-:Y:S02]  /*1120*/  ISETP.NE.AND P2, PT, R7, RZ, P2 ;  /* 0x000000ff0700720c */ /* 0x000fe40001745270 */
[----:B------:R-:W-:Y:S02]  /*1130*/  ISETP.NE.AND P1, PT, R4, RZ, P1 ;  /* 0x000000ff0400720c */ /* 0x000fe40000f25270 */
[----:B------:R-:W-:Y:S02]  /*1140*/  SEL R0, RZ, 0x1, !P0 ;  /* 0x00000001ff007807 */ /* 0x000fe40004000000 */
[----:B------:R-:W-:-:S02]  /*1150*/  SEL R4, RZ, 0x1, !P4 ;  /* 0x00000001ff047807 */ /* 0x000fc40006000000 */
[----:B------:R-:W-:Y:S02]  /*1160*/  SEL R7, RZ, 0x1, !P3 ;  /* 0x00000001ff077807 */ /* 0x000fe40005800000 */
[----:B------:R-:W-:Y:S02]  /*1170*/  SEL R6, RZ, 0x1, !P6 ;  /* 0x00000001ff067807 */ /* 0x000fe40007000000 */
[----:B------:R-:W-:Y:S02]  /*1180*/  SEL R9, RZ, 0x1, !P5 ;  /* 0x00000001ff097807 */ /* 0x000fe40006800000 */
[----:B------:R-:W-:Y:S02]  /*1190*/  SEL R8, RZ, 0x1, !P2 ;  /* 0x00000001ff087807 */ /* 0x000fe40005000000 */
[----:B------:R-:W-:Y:S02]  /*11a0*/  SEL R11, RZ, 0x1, !P1 ;  /* 0x00000001ff0b7807 */ /* 0x000fe40004800000 */
[----:B------:R-:W-:-:S02]  /*11b0*/  PRMT R5, R0, 0x7604, R5 ;  /* 0x0000760400057816 */ /* 0x000fc40000000005 */
        /* <DEDUP_REMOVED lines=8> */
.L_x_23465:
        /* <DEDUP_REMOVED lines=12> */
.L_x_23644:


//--------------------- .text._ZN2at6native29vectorized_elementwise_kernelILi4EZNS0_54_GLOBAL__N__d8c5977b_16_LinearAlgebra_cu_9e10b42f_324316addr_kernel_cudaERNS_14TensorIteratorERKN3c106ScalarES8_EUlbbbE_St5arrayIPcLm4EEEEviT0_T1_ --------------------------
	.section	.text._ZN2at6native29vectorized_elementwise_kernelILi4EZNS0_54_GLOBAL__N__d8c5977b_16_LinearAlgebra_cu_9e10b42f_324316addr_kernel_cudaERNS_14TensorIteratorERKN3c106ScalarES8_EUlbbbE_St5arrayIPcLm4EEEEviT0_T1_,"ax",@progbits
	.align	128
        .global         _ZN2at6native29vectorized_elementwise_kernelILi4EZNS0_54_GLOBAL__N__d8c5977b_16_LinearAlgebra_cu_9e10b42f_324316addr_kernel_cudaERNS_14TensorIteratorERKN3c106ScalarES8_EUlbbbE_St5arrayIPcLm4EEEEviT0_T1_
        .type           _ZN2at6native29vectorized_elementwise_kernelILi4EZNS0_54_GLOBAL__N__d8c5977b_16_LinearAlgebra_cu_9e10b42f_324316addr_kernel_cudaERNS_14TensorIteratorERKN3c106ScalarES8_EUlbbbE_St5arrayIPcLm4EEEEviT0_T1_,@function
        .size           _ZN2at6native29vectorized_elementwise_kernelILi4EZNS0_54_GLOBAL__N__d8c5977b_16_LinearAlgebra_cu_9e10b42f_324316addr_kernel_cudaERNS_14TensorIteratorERKN3c106ScalarES8_EUlbbbE_St5arrayIPcLm4EEEEviT0_T1_,(.L_x_23645 - _ZN2at6native29vectorized_elementwise_kernelILi4EZNS0_54_GLOBAL__N__d8c5977b_16_LinearAlgebra_cu_9e10b42f_324316addr_kernel_cudaERNS_14TensorIteratorERKN3c106ScalarES8_EUlbbbE_St5arrayIPcLm4EEEEviT0_T1_)
        .other          _ZN2at6native29vectorized_elementwise_kernelILi4EZNS0_54_GLOBAL__N__d8c5977b_16_LinearAlgebra_cu_9e10b42f_324316addr_kernel_cudaERNS_14TensorIteratorERKN3c106ScalarES8_EUlbbbE_St5arrayIPcLm4EEEEviT0_T1_,@"STO_CUDA_ENTRY STV_DEFAULT"
_ZN2at6native29vectorized_elementwise_kernelILi4EZNS0_54_GLOBAL__N__d8c5977b_16_LinearAlgebra_cu_9e10b42f_324316addr_kernel_cudaERNS_14TensorIteratorERKN3c106ScalarES8_EUlbbbE_St5arrayIPcLm4EEEEviT0_T1_:
.text._ZN2at6native29vectorized_elementwise_kernelILi4EZNS0_54_GLOBAL__N__d8c5977b_16_LinearAlgebra_cu_9e10b42f_324316addr_kernel_cudaERNS_14TensorIteratorERKN3c106ScalarES8_EUlbbbE_St5arrayIPcLm4EEEEviT0_T1_:
        /* <DEDUP_REMOVED lines=164> */
.L_x_23469:
        /* <DEDUP_REMOVED lines=8> */
.L_x_23470:
        /* <DEDUP_REMOVED lines=8> */
.L_x_23471:
        /* <DEDUP_REMOVED lines=8> */
.L_x_23472:
        /* <DEDUP_REMOVED lines=9> */
.L_x_23473:
[----:B------:R-:W-:Y:S05]  /*0c50*/  BSYNC.RELIABLE B1 ;  /* 0x0000000000017941 */ /* 0x000fea0003800100 */
.L_x_23468:
[----:B------:R-:W-:-:S13]  /*0c60*/  ISETP.GE.U32.AND P0, PT, R0, UR5, PT ;  /* 0x0000000500007c0c */ /* 0x000fda000bf06070 */
[----:B0-----:R-:W0:Y:S01]  /*0c70*/  @!P0 LDC.64 R4, c[0x0][0x398] ;  /* 0x0000e600ff048b82 */ /* 0x001e220000000a00 */
[C---:B-12---:R-:W-:Y:S02]  /*0c80*/  @!P0 VIADD R3, R0.reuse, UR4 ;  /* 0x0000000400038c36 */ /* 0x046fe40008000000 */
[----:B------:R-:W-:-:S03]  /*0c90*/  @!P0 VIADD R0, R0, 0x80 ;  /* 0x0000008000008836 */ /* 0x000fc60000000000 */
[----:B0-----:R-:W-:-:S05]  /*0ca0*/  @!P0 IADD3 R2, P1, PT, R3, R4, RZ ;  /* 0x0000000403028210 */ /* 0x001fca0007f3e0ff */
[----:B------:R-:W-:-:S05]  /*0cb0*/  @!P0 IMAD.X R3, RZ, RZ, R5, P1 ;  /* 0x000000ffff038224 */ /* 0x000fca00008e0605 */
[----:B------:R3:W-:Y:S03]  /*0cc0*/  @!P0 STG.E.U8 desc[UR12][R2.64], R15 ;  /* 0x0000000f02008986 */ /* 0x0007e6000c10110c */
.L_x_23474:
[----:B------:R-:W-:Y:S05]  /*0cd0*/  BSYNC.RECONVERGENT B0 ;  /* 0x0000000000007941 */ /* 0x000fea0003800200 */
.L_x_23467:
        /* <DEDUP_REMOVED lines=9> */
.L_x_23466:
        /* <DEDUP_REMOVED lines=12> */
[----:B------:R-:W2:Y:S01]  /*0e30*/  LDG.E R6, desc[UR12][R2.64] ;  /* 0x0000000c02067981 */ /* 0x000ea2000c1e1900 */
[----:B------:R-:W-:Y:S01]  /*0e40*/  ISETP.NE.AND P0, PT, RZ, UR14, PT ;  /* 0x0000000eff007c0c */ /* 0x000fe2000bf05270 */
[----:B------:R-:W0:Y:S01]  /*0e50*/  LDCU.64 UR6, c[0x0][0x398] ;  /* 0x00007300ff0677ac */ /* 0x000e220008000a00 */
[----:B------:R-:W-:Y:S01]  /*0e60*/  IMAD.WIDE.U32 R4, R0, 0x4, R4 ;  /* 0x0000000400047825 */ /* 0x000fe200078e0004 */
[----:B------:R-:W3:Y:S04]  /*0e70*/  LDG.E R9, desc[UR12][R2.64+0x200] ;  /* 0x0002000c02097981 */ /* 0x000ee8000c1e1900 */
[----:B------:R-:W4:Y:S04]  /*0e80*/  LDG.E R10, desc[UR12][R4.64] ;  /* 0x0000000c040a7981 */ /* 0x000f28000c1e1900 */
[----:B------:R-:W5:Y:S01]  /*0e90*/  LDG.E R11, desc[UR12][R4.64+0x200] ;  /* 0x0002000c040b7981 */ /* 0x000f62000c1e1900 */
[----:B0-----:R-:W-:-:S04]  /*0ea0*/  UIADD3 UR6, UP0, UPT, UR4, UR6, URZ ;  /* 0x0000000604067290 */ /* 0x001fc8000ff1e0ff */
[----:B------:R-:W-:Y:S01]  /*0eb0*/  UIADD3.X UR7, UPT, UPT, URZ, UR7, URZ, UP0, !UPT ;  /* 0x00000007ff077290 */ /* 0x000fe200087fe4ff */
[C---:B--2---:R-:W-:Y:S02]  /*0ec0*/  PRMT R7, R6.reuse, 0x7770, RZ ;  /* 0x0000777006077816 */ /* 0x044fe400000000ff */
[----:B------:R-:W-:Y:S02]  /*0ed0*/  PRMT R8, R6, 0x7771, RZ ;  /* 0x0000777106087816 */ /* 0x000fe400000000ff */
[----:B------:R-:W-:Y:S02]  /*0ee0*/  ISETP.NE.AND P2, PT, R7, RZ, P0 ;  /* 0x000000ff0700720c */ /* 0x000fe40000745270 */
[----:B---3--:R-:W-:Y:S02]  /*0ef0*/  PRMT R2, R9, 0x7770, RZ ;  /* 0x0000777009027816 */ /* 0x008fe400000000ff */
[----:B----4-:R-:W-:Y:S02]  /*0f00*/  PRMT R3, R10, 0x7770, RZ ;  /* 0x000077700a037816 */ /* 0x010fe400000000ff */
[----:B------:R-:W-:-:S02]  /*0f10*/  PRMT R7, R6, 0x7772, RZ ;  /* 0x0000777206077816 */ /* 0x000fc400000000ff */
[----:B------:R-:W-:Y:S02]  /*0f20*/  ISETP.NE.AND P5, PT, R2, RZ, P0 ;  /* 0x000000ff0200720c */ /* 0x000fe400007a5270 */
[----:B------:R-:W-:Y:S02]  /*0f30*/  ISETP.NE.AND P2, PT, R3, RZ, P2 ;  /* 0x000000ff0300720c */ /* 0x000fe40001745270 */
[C---:B------:R-:W-:Y:S02]  /*0f40*/  PRMT R2, R9.reuse, 0x7771, RZ ;  /* 0x0000777109027816 */ /* 0x040fe400000000ff */
[----:B------:R-:W-:Y:S02]  /*0f50*/  PRMT R3, R9, 0x7772, RZ ;  /* 0x0000777209037816 */ /* 0x000fe400000000ff */
[----:B------:R-:W-:Y:S02]  /*0f60*/  ISETP.NE.AND P4, PT, R7, RZ, P0 ;  /* 0x000000ff0700720c */ /* 0x000fe40000785270 */
[----:B------:R-:W-:-:S02]  /*0f70*/  SEL R7, RZ, 0x1, !P2 ;  /* 0x00000001ff077807 */ /* 0x000fc40005000000 */
[----:B------:R-:W-:Y:S02]  /*0f80*/  ISETP.NE.AND P3, PT, R2, RZ, P0 ;  /* 0x000000ff0200720c */ /* 0x000fe40000765270 */
[----:B------:R-:W-:Y:S02]  /*0f90*/  ISETP.NE.AND P2, PT, R3, RZ, P0 ;  /* 0x000000ff0300720c */ /* 0x000fe40000745270 */
[----:B------:R-:W-:Y:S02]  /*0fa0*/  ISETP.NE.AND P1, PT, R8, RZ, P0 ;  /* 0x000000ff0800720c */ /* 0x000fe40000725270 */
[C---:B------:R-:W-:Y:S02]  /*0fb0*/  PRMT R2, R10.reuse, 0x7771, RZ ;  /* 0x000077710a027816 */ /* 0x040fe400000000ff */
[----:B------:R-:W-:Y:S02]  /*0fc0*/  PRMT R3, R10, 0x7772, RZ ;  /* 0x000077720a037816 */ /* 0x000fe400000000ff */
[----:B------:R-:W-:-:S02]  /*0fd0*/  PRMT R6, R6, 0x7773, RZ ;  /* 0x0000777306067816 */ /* 0x000fc400000000ff */
[----:B------:R-:W-:Y:S02]  /*0fe0*/  PRMT R9, R9, 0x7773, RZ ;  /* 0x0000777309097816 */ /* 0x000fe400000000ff */
[----:B------:R-:W-:Y:S02]  /*0ff0*/  ISETP.NE.AND P1, PT, R2, RZ, P1 ;  /* 0x000000ff0200720c */ /* 0x000fe40000f25270 */
[----:B------:R-:W-:Y:S02]  /*1000*/  ISETP.NE.AND P4, PT, R3, RZ, P4 ;  /* 0x000000ff0300720c */ /* 0x000fe40002785270 */
[----:B------:R-:W-:Y:S02]  /*1010*/  ISETP.NE.AND P6, PT, R6, RZ, P0 ;  /* 0x000000ff0600720c */ /* 0x000fe400007c5270 */
[C---:B-----5:R-:W-:Y:S02]  /*1020*/  PRMT R2, R11.reuse, 0x7770, RZ ;  /* 0x000077700b027816 */ /* 0x060fe400000000ff */
[----:B------:R-:W-:-:S02]  /*1030*/  PRMT R3, R11, 0x7771, RZ ;  /* 0x000077710b037816 */ /* 0x000fc400000000ff */
[----:B------:R-:W-:Y:S02]  /*1040*/  PRMT R4, R11, 0x7772, RZ ;  /* 0x000077720b047816 */ /* 0x000fe400000000ff */
[----:B------:R-:W-:Y:S02]  /*1050*/  ISETP.NE.AND P0, PT, R9, RZ, P0 ;  /* 0x000000ff0900720c */ /* 0x000fe40000705270 */
[----:B------:R-:W-:Y:S02]  /*1060*/  PRMT R10, R10, 0x7773, RZ ;  /* 0x000077730a0a7816 */ /* 0x000fe400000000ff */
[----:B------:R-:W-:Y:S02]  /*1070*/  PRMT R11, R11, 0x7773, RZ ;  /* 0x000077730b0b7816 */ /* 0x000fe400000000ff */
[----:B------:R-:W-:Y:S02]  /*1080*/  ISETP.NE.AND P6, PT, R10, RZ, P6 ;  /* 0x000000ff0a00720c */ /* 0x000fe400037c5270 */
[----:B------:R-:W-:Y:S01]  /*1090*/  ISETP.NE.AND P5, PT, R2, RZ, P5 ;  /* 0x000000ff0200720c */ /* 0x000fe20002fa5270 */
[----:B------:R-:W-:Y:S01]  /*10a0*/  IMAD.U32 R2, RZ, RZ, UR6 ;  /* 0x00000006ff027e24 */ /* 0x000fe2000f8e00ff */
[----:B------:R-:W-:Y:S01]  /*10b0*/  ISETP.NE.AND P3, PT, R3, RZ, P3 ;  /* 0x000000ff0300720c */ /* 0x000fe20001f65270 */
[----:B------:R-:W-:Y:S01]  /*10c0*/  IMAD.U32 R3, RZ, RZ, UR7 ;  /* 0x00000007ff037e24 */ /* 0x000fe2000f8e00ff */
[----:B------:R-:W-:-:S02]  /*10d0*/  ISETP.NE.AND P2, PT, R4, RZ, P2 ;  /* 0x000000ff0400720c */ /* 0x000fc40001745270 */
[----:B------:R-:W-:Y:S01]  /*10e0*/  ISETP.NE.AND P0, PT, R11, RZ, P0 ;  /* 0x000000ff0b00720c */ /* 0x000fe20000705270 */
        /* <DEDUP_REMOVED lines=11> */
[----:B------:R-:W-:-:S02]  /*11a0*/  PRMT R8, R9, 0x3340, R8 ;  /* 0x0000334009087816 */ /* 0x000fc40000000008 */
[----:B------:R-:W-:Y:S02]  /*11b0*/  PRMT R7, R7, 0x5410, R4 ;  /* 0x0000541007077816 */ /* 0x000fe40000000004 */
[----:B------:R-:W-:-:S03]  /*11c0*/  PRMT R11, R11, 0x5410, R8 ;  /* 0x000054100b0b7816 */ /* 0x000fc60000000008 */
[----:B------:R-:W-:Y:S04]  /*11d0*/  STG.E desc[UR12][R2.64], R7 ;  /* 0x0000000702007986 */ /* 0x000fe8000c10190c */
[----:B------:R-:W-:Y:S01]  /*11e0*/  STG.E desc[UR12][R2.64+0x200], R11 ;  /* 0x0002000b02007986 */ /* 0x000fe2000c10190c */
[----:B------:R-:W-:Y:S05]  /*11f0*/  EXIT ;  /* 0x000000000000794d */ /* 0x000fea0003800000 */
.L_x_23475:
        /* <DEDUP_REMOVED lines=16> */
.L_x_23645:


//--------------------- .text._ZN2at6native29vectorized_elementwise_kernelILi8EZNS0_54_GLOBAL__N__d8c5977b_16_LinearAlgebra_cu_9e10b42f_324316addr_kernel_cudaERNS_14TensorIteratorERKN3c106ScalarES8_EUlbbbE_St5arrayIPcLm4EEEEviT0_T1_ --------------------------
	.section	.text._ZN2at6native29vectorized_elementwise_kernelILi8EZNS0_54_GLOBAL__N__d8c5977b_16_LinearAlgebra_cu_9e10b42f_324316addr_kernel_cudaERNS_14TensorIteratorERKN3c106ScalarES8_EUlbbbE_St5arrayIPcLm4EEEEviT0_T1_,"ax",@progbits
	.align	128
        .global         _ZN2at6native29vectorized_elementwise_kernelILi8EZNS0_54_GLOBAL__N__d8c5977b_16_LinearAlgebra_cu_9e10b42f_324316addr_kernel_cudaERNS_14TensorIteratorERKN3c106ScalarES8_EUlbbbE_St5arrayIPcLm4EEEEviT0_T1_
        .type           _ZN2at6native29vectorized_elementwise_kernelILi8EZNS0_54_GLOBAL__N__d8c5977b_16_LinearAlgebra_cu_9e10b42f_324316addr_kernel_cudaERNS_14TensorIteratorERKN3c106ScalarES8_EUlbbbE_St5arrayIPcLm4EEEEviT0_T1_,@function
        .size           _ZN2at6native29vectorized_elementwise_kernelILi8EZNS0_54_GLOBAL__N__d8c5977b_16_LinearAlgebra_cu_9e10b42f_324316addr_kernel_cudaERNS_14TensorIteratorERKN3c106ScalarES8_EUlbbbE_St5arrayIPcLm4EEEEviT0_T1_,(.L_x_23646 - _ZN2at6native29vectorized_elementwise_kernelILi8EZNS0_54_GLOBAL__N__d8c5977b_16_LinearAlgebra_cu_9e10b42f_324316addr_kernel_cudaERNS_14TensorIteratorERKN3c106ScalarES8_EUlbbbE_St5arrayIPcLm4EEEEviT0_T1_)
        .other          _ZN2at6native29vectorized_elementwise_kernelILi8EZNS0_54_GLOBAL__N__d8c5977b_16_LinearAlgebra_cu_9e10b42f_324316addr_kernel_cudaERNS_14TensorIteratorERKN3c106ScalarES8_EUlbbbE_St5arrayIPcLm4EEEEviT0_T1_,@"STO_CUDA_ENTRY STV_DEFAULT"
_ZN2at6native29vectorized_elementwise_kernelILi8EZNS0_54_GLOBAL__N__d8c5977b_16_LinearAlgebra_cu_9e10b42f_324316addr_kernel_cudaERNS_14TensorIteratorERKN3c106ScalarES8_EUlbbbE_St5arrayIPcLm4EEEEviT0_T1_:
.text._ZN2at6native29vectorized_elementwise_kernelILi8EZNS0_54_GLOBAL__N__d8c5977b_16_LinearAlgebra_cu_9e10b42f_324316addr_kernel_cudaERNS_14TensorIteratorERKN3c106ScalarES8_EUlbbbE_St5arrayIPcLm4EEEEviT0_T1_:
[----:B------:R-:W-:Y:S01]  /*0000*/  LDC R1, c[0x0][0x37c] ;  /* 0x0000df00ff017b82 */ /* 0x000fe20000000800 */
[----:B------:R-:W-:Y:S05]  /*0010*/  EXIT ;  /* 0x000000000000794d */ /* 0x000fea0003800000 */
.L_x_23476:
        /* <DEDUP_REMOVED lines=14> */
.L_x_23646:


//--------------------- .nv.global.init           --------------------------
	.section	.nv.global.init,"aw",@progbits
.nv.global.init:
	.type		$str$5,@object
	.size		$str$5,(__unnamed_9 - $str$5)
$str$5:
        /*0000*/ 	.byte	0x66, 0x61, 0x6c, 0x73, 0x65, 0x00
	.type		__unnamed_9,@object
	.size		__unnamed_9,(__unnamed_1 - __unnamed_9)
__unnamed_9:
        /*0006*/ 	.byte	0x66, 0x65, 0x74, 0x63, 0x68, 0x5f, 0x61, 0x6e, 0x64, 0x5f, 0x63, 0x61, 0x73, 0x74, 0x00
	.type		__unnamed_1,@object
	.size		__unnamed_1,(__unnamed_17 - __unnamed_1)
__unnamed_1:
        /*0015*/ 	.byte	0x66, 0x65, 0x74, 0x63, 0x68, 0x5f, 0x61, 0x6e, 0x64, 0x5f, 0x63, 0x61, 0x73, 0x74, 0x00
	.type		__unnamed_17,@object
	.size		__unnamed_17,(__unnamed_5 - __unnamed_17)
__unnamed_17:
        /*0024*/ 	.byte	0x66, 0x65, 0x74, 0x63, 0x68, 0x5f, 0x61, 0x6e, 0x64, 0x5f, 0x63, 0x61, 0x73, 0x74, 0x00
	.type		__unnamed_5,@object
	.size		__unnamed_5,(__unnamed_21 - __unnamed_5)
__unnamed_5:
        /*0033*/ 	.byte	0x66, 0x65, 0x74, 0x63, 0x68, 0x5f, 0x61, 0x6e, 0x64, 0x5f, 0x63, 0x61, 0x73, 0x74, 0x00
	.type		__unnamed_21,@object
	.size		__unnamed_21,(__unnamed_13 - __unnamed_21)
__unnamed_21:
        /*0042*/ 	.byte	0x66, 0x65, 0x74, 0x63, 0x68, 0x5f, 0x61, 0x6e, 0x64, 0x5f, 0x63, 0x61, 0x73, 0x74, 0x00
	.type		__unnamed_13,@object
	.size		__unnamed_13,(__unnamed_3 - __unnamed_13)
__unnamed_13:
        /*0051*/ 	.byte	0x66, 0x65, 0x74, 0x63, 0x68, 0x5f, 0x61, 0x6e, 0x64, 0x5f, 0x63, 0x61, 0x73, 0x74, 0x00
	.type		__unnamed_3,@object
	.size		__unnamed_3,(__unnamed_19 - __unnamed_3)
__unnamed_3:
        /*0060*/ 	.byte	0x66, 0x65, 0x74, 0x63, 0x68, 0x5f, 0x61, 0x6e, 0x64, 0x5f, 0x63, 0x61, 0x73, 0x74, 0x00
	.type		__unnamed_19,@object
	.size		__unnamed_19,(__unnamed_11 - __unnamed_19)
__unnamed_19:
        /*006f*/ 	.byte	0x66, 0x65, 0x74, 0x63, 0x68, 0x5f, 0x61, 0x6e, 0x64, 0x5f, 0x63, 0x61, 0x73, 0x74, 0x00
	.type		__unnamed_11,@object
	.size		__unnamed_11,(__unnamed_7 - __unnamed_11)
__unnamed_11:
        /*007e*/ 	.byte	0x66, 0x65, 0x74, 0x63, 0x68, 0x5f, 0x61, 0x6e, 0x64, 0x5f, 0x63, 0x61, 0x73, 0x74, 0x00
	.type		__unnamed_7,@object
	.size		__unnamed_7,(__unnamed_23 - __unnamed_7)
__unnamed_7:
        /*008d*/ 	.byte	0x66, 0x65, 0x74, 0x63, 0x68, 0x5f, 0x61, 0x6e, 0x64, 0x5f, 0x63, 0x61, 0x73, 0x74, 0x00
	.type		__unnamed_23,@object
	.size		__unnamed_23,(__unnamed_15 - __unnamed_23)
__unnamed_23:
        /*009c*/ 	.byte	0x66, 0x65, 0x74, 0x63, 0x68, 0x5f, 0x61, 0x6e, 0x64, 0x5f, 0x63, 0x61, 0x73, 0x74, 0x00
	.type		__unnamed_15,@object
	.size		__unnamed_15,(__unnamed_10 - __unnamed_15)
__unnamed_15:
        /*00ab*/ 	.byte	0x66, 0x65, 0x74, 0x63, 0x68, 0x5f, 0x61, 0x6e, 0x64, 0x5f, 0x63, 0x61, 0x73, 0x74, 0x00
	.type		__unnamed_10,@object
	.size		__unnamed_10,(__unnamed_2 - __unnamed_10)
__unnamed_10:
        /*00ba*/ 	.byte	0x63, 0x61, 0x73, 0x74, 0x5f, 0x61, 0x6e, 0x64, 0x5f, 0x73, 0x74, 0x6f, 0x72, 0x65, 0x00
	.type		__unnamed_2,@object
	.size		__unnamed_2,(__unnamed_18 - __unnamed_2)
__unnamed_2:
        /*00c9*/ 	.byte	0x63, 0x61, 0x73, 0x74, 0x5f, 0x61, 0x6e, 0x64, 0x5f, 0x73, 0x74, 0x6f, 0x72, 0x65, 0x00
	.type		__unnamed_18,@object
	.size		__unnamed_18,(__unnamed_6 - __unnamed_18)
__unnamed_18:
        /*00d8*/ 	.byte	0x63, 0x61, 0x73, 0x74, 0x5f, 0x61, 0x6e, 0x64, 0x5f, 0x73, 0x74, 0x6f, 0x72, 0x65, 0x00
	.type		__unnamed_6,@object
	.size		__unnamed_6,(__unnamed_22 - __unnamed_6)
__unnamed_6:
        /*00e7*/ 	.byte	0x63, 0x61, 0x73, 0x74, 0x5f, 0x61, 0x6e, 0x64, 0x5f, 0x73, 0x74, 0x6f, 0x72, 0x65, 0x00
	.type		__unnamed_22,@object
	.size		__unnamed_22,(__unnamed_14 - __unnamed_22)
__unnamed_22:
        /*00f6*/ 	.byte	0x63, 0x61, 0x73, 0x74, 0x5f, 0x61, 0x6e, 0x64, 0x5f, 0x73, 0x74, 0x6f, 0x72, 0x65, 0x00
	.type		__unnamed_14,@object
	.size		__unnamed_14,(__unnamed_4 - __unnamed_14)
__unnamed_14:
        /*0105*/ 	.byte	0x63, 0x61, 0x73, 0x74, 0x5f, 0x61, 0x6e, 0x64, 0x5f, 0x73, 0x74, 0x6f, 0x72, 0x65, 0x00
	.type		__unnamed_4,@object
	.size		__unnamed_4,(__unnamed_20 - __unnamed_4)
__unnamed_4:
        /*0114*/ 	.byte	0x63, 0x61, 0x73, 0x74, 0x5f, 0x61, 0x6e, 0x64, 0x5f, 0x73, 0x74, 0x6f, 0x72, 0x65, 0x00
	.type		__unnamed_20,@object
	.size		__unnamed_20,(__unnamed_12 - __unnamed_20)
__unnamed_20:
        /*0123*/ 	.byte	0x63, 0x61, 0x73, 0x74, 0x5f, 0x61, 0x6e, 0x64, 0x5f, 0x73, 0x74, 0x6f, 0x72, 0x65, 0x00
	.type		__unnamed_12,@object
	.size		__unnamed_12,(__unnamed_8 - __unnamed_12)
__unnamed_12:
        /*0132*/ 	.byte	0x63, 0x61, 0x73, 0x74, 0x5f, 0x61, 0x6e, 0x64, 0x5f, 0x73, 0x74, 0x6f, 0x72, 0x65, 0x00
	.type		__unnamed_8,@object
	.size		__unnamed_8,(__unnamed_24 - __unnamed_8)
__unnamed_8:
        /*0141*/ 	.byte	0x63, 0x61, 0x73, 0x74, 0x5f, 0x61, 0x6e, 0x64, 0x5f, 0x73, 0x74, 0x6f, 0x72, 0x65, 0x00
	.type		__unnamed_24,@object
	.size		__unnamed_24,(__unnamed_16 - __unnamed_24)
__unnamed_24:
        /*0150*/ 	.byte	0x63, 0x61, 0x73, 0x74, 0x5f, 0x61, 0x6e, 0x64, 0x5f, 0x73, 0x74, 0x6f, 0x72, 0x65, 0x00
	.type		__unnamed_16,@object
	.size		__unnamed_16,($str$6 - __unnamed_16)
__unnamed_16:
        /*015f*/ 	.byte	0x63, 0x61, 0x73, 0x74, 0x5f, 0x61, 0x6e, 0x64, 0x5f, 0x73, 0x74, 0x6f, 0x72, 0x65, 0x00
	.type		$str$6,@object
	.size		$str$6,(.L_68 - $str$6)
$str$6:
        /*016e*/ 	.byte	0x2f, 0x72, 0x6f, 0x6f, 0x74, 0x2f, 0x2e, 0x70, 0x79, 0x65, 0x6e, 0x76, 0x2f, 0x76, 0x65, 0x72
        /*017e*/ 	.byte	0x73, 0x69, 0x6f, 0x6e, 0x73, 0x2f, 0x33, 0x2e, 0x31, 0x33, 0x2e, 0x31, 0x32, 0x2f, 0x6c, 0x69
        /*018e*/ 	.byte	0x62, 0x2f, 0x70, 0x79, 0x74, 0x68, 0x6f, 0x6e, 0x33, 0x2e, 0x31, 0x33, 0x2f, 0x73, 0x69, 0x74
        /*019e*/ 	.byte	0x65, 0x2d, 0x70, 0x61, 0x63, 0x6b, 0x61, 0x67, 0x65, 0x73, 0x2f, 0x74, 0x6f, 0x72, 0x63, 0x68
        /*01ae*/ 	.byte	0x2f, 0x69, 0x6e, 0x63, 0x6c, 0x75, 0x64, 0x65, 0x2f, 0x63, 0x31, 0x30, 0x2f, 0x63, 0x6f, 0x72
        /*01be*/ 	.byte	0x65, 0x2f, 0x44, 0x79, 0x6e, 0x61, 0x6d, 0x69, 0x63, 0x43, 0x61, 0x73, 0x74, 0x2e, 0x68, 0x00
.L_68:


//--------------------- .nv.shared.reserved.0     --------------------------
	.section	.nv.shared.reserved.0,"aw",@nobits
	.weak		__nv_reservedSMEM_offset_0_alias
	.size		__nv_reservedSMEM_offset_0_alias, 0, 64
	.other		__nv_reservedSMEM_offset_0_alias,@"STO_CUDA_RESERVED_SHARED STV_DEFAULT"
__nv_reservedSMEM_offset_0_alias:
	.zero		0
	.zero		64


//--------------------- .nv.global                --------------------------
	.section	.nv.global,"aw",@nobits
.nv.global:
	.type		_ZN52_INTERNAL_d8c5977b_16_LinearAlgebra_cu_9e10b42f_32436thrust24THRUST_300001_SM_1030_NS3seqE,@object
	.size		_ZN52_INTERNAL_d8c5977b_16_LinearAlgebra_cu_9e10b42f_32436thrust24THRUST_300001_SM_1030_NS3seqE,(_ZN52_INTERNAL_d8c5977b_16_LinearAlgebra_cu_9e10b42f_32434cuda3std3__48in_placeE - _ZN52_INTERNAL_d8c5977b_16_LinearAlgebra_cu_9e10b42f_32436thrust24THRUST_300001_SM_1030_NS3seqE)
_ZN52_INTERNAL_d8c5977b_16_LinearAlgebra_cu_9e10b42f_32436thrust24THRUST_300001_SM_1030_NS3seqE:
	.zero		1
	.type		_ZN52_INTERNAL_d8c5977b_16_LinearAlgebra_cu_9e10b42f_32434cuda3std3__48in_placeE,@object
	.size		_ZN52_INTERNAL_d8c5977b_16_LinearAlgebra_cu_9e10b42f_32434cuda3std3__48in_placeE,(_ZN52_INTERNAL_d8c5977b_16_LinearAlgebra_cu_9e10b42f_32434cuda3std6ranges3__45__cpo4sizeE - _ZN52_INTERNAL_d8c5977b_16_LinearAlgebra_cu_9e10b42f_32434cuda3std3__48in_placeE)
_ZN52_INTERNAL_d8c5977b_16_LinearAlgebra_cu_9e10b42f_32434cuda3std3__48in_placeE:
	.zero		1
	.type		_ZN52_INTERNAL_d8c5977b_16_LinearAlgebra_cu_9e10b42f_32434cuda3std6ranges3__45__cpo4sizeE,@object
	.size		_ZN52_INTERNAL_d8c5977b_16_LinearAlgebra_cu_9e10b42f_32434cuda3std6ranges3__45__cpo4sizeE,(_ZN52_INTERNAL_d8c5977b_16_LinearAlgebra_cu_9e10b42f_32436thrust24THRUST_300001_SM_1030_NS12placeholders2_3E - _ZN52_INTERNAL_d8c5977b_16_LinearAlgebra_cu_9e10b42f_32434cuda3std6ranges3__45__cpo4sizeE)
_ZN52_INTERNAL_d8c5977b_16_LinearAlgebra_cu_9e10b42f_32434cuda3std6ranges3__45__cpo4sizeE:
	.zero		1
	.type		_ZN52_INTERNAL_d8c5977b_16_LinearAlgebra_cu_9e10b42f_32436thrust24THRUST_300001_SM_1030_NS12placeholders2_3E,@object
	.size		_ZN52_INTERNAL_d8c5977b_16_LinearAlgebra_cu_9e10b42f_32436thrust24THRUST_300001_SM_1030_NS12placeholders2_3E,(_ZN52_INTERNAL_d8c5977b_16_LinearAlgebra_cu_9e10b42f_32434cuda3std3__45__cpo6cbeginE - _ZN52_INTERNAL_d8c5977b_16_LinearAlgebra_cu_9e10b42f_32436thrust24THRUST_300001_SM_1030_NS12placeholders2_3E)
_ZN52_INTERNAL_d8c5977b_16_LinearAlgebra_cu_9e10b42f_32436thrust24THRUST_300001_SM_1030_NS12placeholders2_3E:
	.zero		1
	.type		_ZN52_INTERNAL_d8c5977b_16_LinearAlgebra_cu_9e10b42f_32434cuda3std3__45__cpo6cbeginE,@object
	.size		_ZN52_INTERNAL_d8c5977b_16_LinearAlgebra_cu_9e10b42f_32434cuda3std3__45__cpo6cbeginE,(_ZN52_INTERNAL_d8c5977b_16_LinearAlgebra_cu_9e10b42f_32434cuda3std6ranges3__45__cpo6cbeginE - _ZN52_INTERNAL_d8c5977b_16_LinearAlgebra_cu_9e10b42f_32434cuda3std3__45__cpo6cbeginE)
_ZN52_INTERNAL_d8c5977b_16_LinearAlgebra_cu_9e10b42f_32434cuda3std3__45__cpo6cbeginE:
	.zero		1
	.type		_ZN52_INTERNAL_d8c5977b_16_LinearAlgebra_cu_9e10b42f_32434cuda3std6ranges3__45__cpo6cbeginE,@object
	.size		_ZN52_INTERNAL_d8c5977b_16_LinearAlgebra_cu_9e10b42f_32434cuda3std6ranges3__45__cpo6cbeginE,(_ZN52_INTERNAL_d8c5977b_16_LinearAlgebra_cu_9e10b42f_32436thrust24THRUST_300001_SM_1030_NS12placeholders2_7E - _ZN52_INTERNAL_d8c5977b_16_LinearAlgebra_cu_9e10b42f_32434cuda3std6ranges3__45__cpo6cbeginE)
_ZN52_INTERNAL_d8c5977b_16_LinearAlgebra_cu_9e10b42f_32434cuda3std6ranges3__45__cpo6cbeginE:
	.zero		1
	.type		_ZN52_INTERNAL_d8c5977b_16_LinearAlgebra_cu_9e10b42f_32436thrust24THRUST_300001_SM_1030_NS12placeholders2_7E,@object
	.size		_ZN52_INTERNAL_d8c5977b_16_LinearAlgebra_cu_9e10b42f_32436thrust24THRUST_300001_SM_1030_NS12placeholders2_7E,(_ZN52_INTERNAL_d8c5977b_16_LinearAlgebra_cu_9e10b42f_32434cuda3std3__45__cpo7crbeginE - _ZN52_INTERNAL_d8c5977b_16_LinearAlgebra_cu_9e10b42f_32436thrust24THRUST_300001_SM_1030_NS12placeholders2_7E)
_ZN52_INTERNAL_d8c5977b_16_LinearAlgebra_cu_9e10b42f_32436thrust24THRUST_300001_SM_1030_NS12placeholders2_7E:
	.zero		1
	.type		_ZN52_INTERNAL_d8c5977b_16_LinearAlgebra_cu_9e10b42f_32434cuda3std3__45__cpo7crbeginE,@object
	.size		_ZN52_INTERNAL_d8c5977b_16_LinearAlgebra_cu_9e10b42f_32434cuda3std3__45__cpo7crbeginE,(_ZN52_INTERNAL_d8c5977b_16_LinearAlgebra_cu_9e10b42f_32434cuda3std6ranges3__45__cpo4nextE - _ZN52_INTERNAL_d8c5977b_16_LinearAlgebra_cu_9e10b42f_32434cuda3std3__45__cpo7crbeginE)
_ZN52_INTERNAL_d8c5977b_16_LinearAlgebra_cu_9e10b42f_32434cuda3std3__45__cpo7crbeginE:
	.zero		1
	.type		_ZN52_INTERNAL_d8c5977b_16_LinearAlgebra_cu_9e10b42f_32434cuda3std6ranges3__45__cpo4nextE,@object
	.size		_ZN52_INTERNAL_d8c5977b_16_LinearAlgebra_cu_9e10b42f_32434cuda3std6ranges3__45__cpo4nextE,(_ZN52_INTERNAL_d8c5977b_16_LinearAlgebra_cu_9e10b42f_32434cuda3std6ranges3__45__cpo4swapE - _ZN52_INTERNAL_d8c5977b_16_LinearAlgebra_cu_9e10b42f_32434cuda3std6ranges3__45__cpo4nextE)
_ZN52_INTERNAL_d8c5977b_16_LinearAlgebra_cu_9e10b42f_32434cuda3std6ranges3__45__cpo4nextE:
	.zero		1
	.type		_ZN52_INTERNAL_d8c5977b_16_LinearAlgebra_cu_9e10b42f_32434cuda3std6ranges3__45__cpo4swapE,@object
	.size		_ZN52_INTERNAL_d8c5977b_16_LinearAlgebra_cu_9e10b42f_32434cuda3std6ranges3__45__cpo4swapE,(_ZN52_INTERNAL_d8c5977b_16_LinearAlgebra_cu_9e10b42f_32436thrust24THRUST_300001_SM_1030_NS8cuda_cub10par_nosyncE - _ZN52_INTERNAL_d8c5977b_16_LinearAlgebra_cu_9e10b42f_32434cuda3std6ranges3__45__cpo4swapE)
_ZN52_INTERNAL_d8c5977b_16_LinearAlgebra_cu_9e10b42f_32434cuda3std6ranges3__45__cpo4swapE:
	.zero		1
	.type		_ZN52_INTERNAL_d8c5977b_16_LinearAlgebra_cu_9e10b42f_32436thrust24THRUST_300001_SM_1030_NS8cuda_cub10par_nosyncE,@object
	.size		_ZN52_INTERNAL_d8c5977b_16_LinearAlgebra_cu_9e10b42f_32436thrust24THRUST_300001_SM_1030_NS8cuda_cub10par_nosyncE,(_ZN52_INTERNAL_d8c5977b_16_LinearAlgebra_cu_9e10b42f_32436thrust24THRUST_300001_SM_1030_NS12placeholders2_9E - _ZN52_INTERNAL_d8c5977b_16_LinearAlgebra_cu_9e10b42f_32436thrust24THRUST_300001_SM_1030_NS8cuda_cub10par_nosyncE)
_ZN52_INTERNAL_d8c5977b_16_LinearAlgebra_cu_9e10b42f_32436thrust24THRUST_300001_SM_1030_NS8cuda_cub10par_nosyncE:
	.zero		1
	.type		_ZN52_INTERNAL_d8c5977b_16_LinearAlgebra_cu_9e10b42f_32436thrust24THRUST_300001_SM_1030_NS12placeholders2_9E,@object
	.size		_ZN52_INTERNAL_d8c5977b_16_LinearAlgebra_cu_9e10b42f_32436thrust24THRUST_300001_SM_1030_NS12placeholders2_9E,(_ZN52_INTERNAL_d8c5977b_16_LinearAlgebra_cu_9e10b42f_32434cuda3std3__454_GLOBAL__N__d8c5977b_16_LinearAlgebra_cu_9e10b42f_32436ignoreE - _ZN52_INTERNAL_d8c5977b_16_LinearAlgebra_cu_9e10b42f_32436thrust24THRUST_300001_SM_1030_NS12placeholders2_9E)
_ZN52_INTERNAL_d8c5977b_16_LinearAlgebra_cu_9e10b42f_32436thrust24THRUST_300001_SM_1030_NS12placeholders2_9E:
	.zero		1
	.type		_ZN52_INTERNAL_d8c5977b_16_LinearAlgebra_cu_9e10b42f_32434cuda3std3__454_GLOBAL__N__d8c5977b_16_LinearAlgebra_cu_9e10b42f_32436ignoreE,@object
	.size		_ZN52_INTERNAL_d8c5977b_16_LinearAlgebra_cu_9e10b42f_32434cuda3std3__454_GLOBAL__N__d8c5977b_16_LinearAlgebra_cu_9e10b42f_32436ignoreE,(_ZN52_INTERNAL_d8c5977b_16_LinearAlgebra_cu_9e10b42f_32434cuda3std6ranges3__45__cpo4dataE - _ZN52_INTERNAL_d8c5977b_16_LinearAlgebra_cu_9e10b42f_32434cuda3std3__454_GLOBAL__N__d8c5977b_16_LinearAlgebra_cu_9e10b42f_32436ignoreE)
_ZN52_INTERNAL_d8c5977b_16_LinearAlgebra_cu_9e10b42f_32434cuda3std3__454_GLOBAL__N__d8c5977b_16_LinearAlgebra_cu_9e10b42f_32436ignoreE:
	.zero		1
	.type		_ZN52_INTERNAL_d8c5977b_16_LinearAlgebra_cu_9e10b42f_32434cuda3std6ranges3__45__cpo4dataE,@object
	.size		_ZN52_INTERNAL_d8c5977b_16_LinearAlgebra_cu_9e10b42f_32434cuda3std6ranges3__45__cpo4dataE,(_ZN52_INTERNAL_d8c5977b_16_LinearAlgebra_cu_9e10b42f_32436thrust24THRUST_300001_SM_1030_NS12placeholders2_1E - _ZN52_INTERNAL_d8c5977b_16_LinearAlgebra_cu_9e10b42f_32434cuda3std6ranges3__45__cpo4dataE)
_ZN52_INTERNAL_d8c5977b_16_LinearAlgebra_cu_9e10b42f_32434cuda3std6ranges3__45__cpo4dataE:
	.zero		1
	.type		_ZN52_INTERNAL_d8c5977b_16_LinearAlgebra_cu_9e10b42f_32436thrust24THRUST_300001_SM_1030_NS12placeholders2_1E,@object
	.size		_ZN52_INTERNAL_d8c5977b_16_LinearAlgebra_cu_9e10b42f_32436thrust24THRUST_300001_SM_1030_NS12placeholders2_1E,(_ZN52_INTERNAL_d8c5977b_16_LinearAlgebra_cu_9e10b42f_32434cuda3std3__45__cpo5beginE - _ZN52_INTERNAL_d8c5977b_16_LinearAlgebra_cu_9e10b42f_32436thrust24THRUST_300001_SM_1030_NS12placeholders2_1E)
_ZN52_INTERNAL_d8c5977b_16_LinearAlgebra_cu_9e10b42f_32436thrust24THRUST_300001_SM_1030_NS12placeholders2_1E:
	.zero		1
	.type		_ZN52_INTERNAL_d8c5977b_16_LinearAlgebra_cu_9e10b42f_32434cuda3std3__45__cpo5beginE,@object
	.size		_ZN52_INTERNAL_d8c5977b_16_LinearAlgebra_cu_9e10b42f_32434cuda3std3__45__cpo5beginE,(_ZN52_INTERNAL_d8c5977b_16_LinearAlgebra_cu_9e10b42f_32434cuda3std6ranges3__45__cpo5beginE - _ZN52_INTERNAL_d8c5977b_16_LinearAlgebra_cu_9e10b42f_32434cuda3std3__45__cpo5beginE)
_ZN52_INTERNAL_d8c5977b_16_LinearAlgebra_cu_9e10b42f_32434cuda3std3__45__cpo5beginE:
	.zero		1
	.type		_ZN52_INTERNAL_d8c5977b_16_LinearAlgebra_cu_9e10b42f_32434cuda3std6ranges3__45__cpo5beginE,@object
	.size		_ZN52_INTERNAL_d8c5977b_16_LinearAlgebra_cu_9e10b42f_32434cuda3std6ranges3__45__cpo5beginE,(_ZN52_INTERNAL_d8c5977b_16_LinearAlgebra_cu_9e10b42f_32436thrust24THRUST_300001_SM_1030_NS12placeholders2_5E - _ZN52_INTERNAL_d8c5977b_16_LinearAlgebra_cu_9e10b42f_32434cuda3std6ranges3__45__cpo5beginE)
_ZN52_INTERNAL_d8c5977b_16_LinearAlgebra_cu_9e10b42f_32434cuda3std6ranges3__45__cpo5beginE:
	.zero		1
	.type		_ZN52_INTERNAL_d8c5977b_16_LinearAlgebra_cu_9e10b42f_32436thrust24THRUST_300001_SM_1030_NS12placeholders2_5E,@object
	.size		_ZN52_INTERNAL_d8c5977b_16_LinearAlgebra_cu_9e10b42f_32436thrust24THRUST_300001_SM_1030_NS12placeholders2_5E,(_ZN52_INTERNAL_d8c5977b_16_LinearAlgebra_cu_9e10b42f_32434cuda3std3__45__cpo6rbeginE - _ZN52_INTERNAL_d8c5977b_16_LinearAlgebra_cu_9e10b42f_32436thrust24THRUST_300001_SM_1030_NS12placeholders2_5E)
_ZN52_INTERNAL_d8c5977b_16_LinearAlgebra_cu_9e10b42f_32436thrust24THRUST_300001_SM_1030_NS12placeholders2_5E:
	.zero		1
	.type		_ZN52_INTERNAL_d8c5977b_16_LinearAlgebra_cu_9e10b42f_32434cuda3std3__45__cpo6rbeginE,@object
	.size		_ZN52_INTERNAL_d8c5977b_16_LinearAlgebra_cu_9e10b42f_32434cuda3std3__45__cpo6rbeginE,(_ZN52_INTERNAL_d8c5977b_16_LinearAlgebra_cu_9e10b42f_32434cuda3std6ranges3__45__cpo7advanceE - _ZN52_INTERNAL_d8c5977b_16_LinearAlgebra_cu_9e10b42f_32434cuda3std3__45__cpo6rbeginE)
_ZN52_INTERNAL_d8c5977b_16_LinearAlgebra_cu_9e10b42f_32434cuda3std3__45__cpo6rbeginE:
	.zero		1
	.type		_ZN52_INTERNAL_d8c5977b_16_LinearAlgebra_cu_9e10b42f_32434cuda3std6ranges3__45__cpo7advanceE,@object
	.size		_ZN52_INTERNAL_d8c5977b_16_LinearAlgebra_cu_9e10b42f_32434cuda3std6ranges3__45__cpo7advanceE,(_ZN52_INTERNAL_d8c5977b_16_LinearAlgebra_cu_9e10b42f_32434cuda3std3__47nulloptE - _ZN52_INTERNAL_d8c5977b_16_LinearAlgebra_cu_9e10b42f_32434cuda3std6ranges3__45__cpo7advanceE)
_ZN52_INTERNAL_d8c5977b_16_LinearAlgebra_cu_9e10b42f_32434cuda3std6ranges3__45__cpo7advanceE:
	.zero		1
	.type		_ZN52_INTERNAL_d8c5977b_16_LinearAlgebra_cu_9e10b42f_32434cuda3std3__47nulloptE,@object
	.size		_ZN52_INTERNAL_d8c5977b_16_LinearAlgebra_cu_9e10b42f_32434cuda3std3__47nulloptE,(_ZN52_INTERNAL_d8c5977b_16_LinearAlgebra_cu_9e10b42f_32434cuda3std6ranges3__45__cpo8distanceE - _ZN52_INTERNAL_d8c5977b_16_LinearAlgebra_cu_9e10b42f_32434cuda3std3__47nulloptE)
_ZN52_INTERNAL_d8c5977b_16_LinearAlgebra_cu_9e10b42f_32434cuda3std3__47nulloptE:
	.zero		1
	.type		_ZN52_INTERNAL_d8c5977b_16_LinearAlgebra_cu_9e10b42f_32434cuda3std6ranges3__45__cpo8distanceE,@object
	.size		_ZN52_INTERNAL_d8c5977b_16_LinearAlgebra_cu_9e10b42f_32434cuda3std6ranges3__45__cpo8distanceE,(_ZN52_INTERNAL_d8c5977b_16_LinearAlgebra_cu_9e10b42f_32436thrust24THRUST_300001_SM_1030_NS12placeholders3_10E - _ZN52_INTERNAL_d8c5977b_16_LinearAlgebra_cu_9e10b42f_32434cuda3std6ranges3__45__cpo8distanceE)
_ZN52_INTERNAL_d8c5977b_16_LinearAlgebra_cu_9e10b42f_32434cuda3std6ranges3__45__cpo8distanceE:
	.zero		1
	.type		_ZN52_INTERNAL_d8c5977b_16_LinearAlgebra_cu_9e10b42f_32436thrust24THRUST_300001_SM_1030_NS12placeholders3_10E,@object
	.size		_ZN52_INTERNAL_d8c5977b_16_LinearAlgebra_cu_9e10b42f_32436thrust24THRUST_300001_SM_1030_NS12placeholders3_10E,(_ZN52_INTERNAL_d8c5977b_16_LinearAlgebra_cu_9e10b42f_32434cuda3std3__419piecewise_constructE - _ZN52_INTERNAL_d8c5977b_16_LinearAlgebra_cu_9e10b42f_32436thrust24THRUST_300001_SM_1030_NS12placeholders3_10E)
_ZN52_INTERNAL_d8c5977b_16_LinearAlgebra_cu_9e10b42f_32436thrust24THRUST_300001_SM_1030_NS12placeholders3_10E:
	.zero		1
	.type		_ZN52_INTERNAL_d8c5977b_16_LinearAlgebra_cu_9e10b42f_32434cuda3std3__419piecewise_constructE,@object
	.size		_ZN52_INTERNAL_d8c5977b_16_LinearAlgebra_cu_9e10b42f_32434cuda3std3__419piecewise_constructE,(_ZN52_INTERNAL_d8c5977b_16_LinearAlgebra_cu_9e10b42f_32434cuda3std6ranges3__45__cpo5cdataE - _ZN52_INTERNAL_d8c5977b_16_LinearAlgebra_cu_9e10b42f_32434cuda3std3__419piecewise_constructE)
_ZN52_INTERNAL_d8c5977b_16_LinearAlgebra_cu_9e10b42f_32434cuda3std3__419piecewise_constructE:
	.zero		1
	.type		_ZN52_INTERNAL_d8c5977b_16_LinearAlgebra_cu_9e10b42f_32434cuda3std6ranges3__45__cpo5cdataE,@object
	.size		_ZN52_INTERNAL_d8c5977b_16_LinearAlgebra_cu_9e10b42f_32434cuda3std6ranges3__45__cpo5cdataE,(_ZN52_INTERNAL_d8c5977b_16_LinearAlgebra_cu_9e10b42f_32436thrust24THRUST_300001_SM_1030_NS12placeholders2_2E - _ZN52_INTERNAL_d8c5977b_16_LinearAlgebra_cu_9e10b42f_32434cuda3std6ranges3__45__cpo5cdataE)
_ZN52_INTERNAL_d8c5977b_16_LinearAlgebra_cu_9e10b42f_32434cuda3std6ranges3__45__cpo5cdataE:
	.zero		1
	.type		_ZN52_INTERNAL_d8c5977b_16_LinearAlgebra_cu_9e10b42f_32436thrust24THRUST_300001_SM_1030_NS12placeholders2_2E,@object
	.size		_ZN52_INTERNAL_d8c5977b_16_LinearAlgebra_cu_9e10b42f_32436thrust24THRUST_300001_SM_1030_NS12placeholders2_2E,(_ZN52_INTERNAL_d8c5977b_16_LinearAlgebra_cu_9e10b42f_32434cuda3std3__45__cpo3endE - _ZN52_INTERNAL_d8c5977b_16_LinearAlgebra_cu_9e10b42f_32436thrust24THRUST_300001_SM_1030_NS12placeholders2_2E)
_ZN52_INTERNAL_d8c5977b_16_LinearAlgebra_cu_9e10b42f_32436thrust24THRUST_300001_SM_1030_NS12placeholders2_2E:
	.zero		1
	.type		_ZN52_INTERNAL_d8c5977b_16_LinearAlgebra_cu_9e10b42f_32434cuda3std3__45__cpo3endE,@object
	.size		_ZN52_INTERNAL_d8c5977b_16_LinearAlgebra_cu_9e10b42f_32434cuda3std3__45__cpo3endE,(_ZN52_INTERNAL_d8c5977b_16_LinearAlgebra_cu_9e10b42f_32434cuda3std6ranges3__45__cpo3endE - _ZN52_INTERNAL_d8c5977b_16_LinearAlgebra_cu_9e10b42f_32434cuda3std3__45__cpo3endE)
_ZN52_INTERNAL_d8c5977b_16_LinearAlgebra_cu_9e10b42f_32434cuda3std3__45__cpo3endE:
	.zero		1
	.type		_ZN52_INTERNAL_d8c5977b_16_LinearAlgebra_cu_9e10b42f_32434cuda3std6ranges3__45__cpo3endE,@object
	.size		_ZN52_INTERNAL_d8c5977b_16_LinearAlgebra_cu_9e10b42f_32434cuda3std6ranges3__45__cpo3endE,(_ZN52_INTERNAL_d8c5977b_16_LinearAlgebra_cu_9e10b42f_32436thrust24THRUST_300001_SM_1030_NS12placeholders2_6E - _ZN52_INTERNAL_d8c5977b_16_LinearAlgebra_cu_9e10b42f_32434cuda3std6ranges3__45__cpo3endE)
_ZN52_INTERNAL_d8c5977b_16_LinearAlgebra_cu_9e10b42f_32434cuda3std6ranges3__45__cpo3endE:
	.zero		1
	.type		_ZN52_INTERNAL_d8c5977b_16_LinearAlgebra_cu_9e10b42f_32436thrust24THRUST_300001_SM_1030_NS12placeholders2_6E,@object
	.size		_ZN52_INTERNAL_d8c5977b_16_LinearAlgebra_cu_9e10b42f_32436thrust24THRUST_300001_SM_1030_NS12placeholders2_6E,(_ZN52_INTERNAL_d8c5977b_16_LinearAlgebra_cu_9e10b42f_32434cuda3std3__45__cpo4rendE - _ZN52_INTERNAL_d8c5977b_16_LinearAlgebra_cu_9e10b42f_32436thrust24THRUST_300001_SM_1030_NS12placeholders2_6E)
_ZN52_INTERNAL_d8c5977b_16_LinearAlgebra_cu_9e10b42f_32436thrust24THRUST_300001_SM_1030_NS12placeholders2_6E:
	.zero		1
	.type		_ZN52_INTERNAL_d8c5977b_16_LinearAlgebra_cu_9e10b42f_32434cuda3std3__45__cpo4rendE,@object
	.size		_ZN52_INTERNAL_d8c5977b_16_LinearAlgebra_cu_9e10b42f_32434cuda3std3__45__cpo4rendE,(_ZN52_INTERNAL_d8c5977b_16_LinearAlgebra_cu_9e10b42f_32434cuda3std6ranges3__45__cpo9iter_swapE - _ZN52_INTERNAL_d8c5977b_16_LinearAlgebra_cu_9e10b42f_32434cuda3std3__45__cpo4rendE)
_ZN52_INTERNAL_d8c5977b_16_LinearAlgebra_cu_9e10b42f_32434cuda3std3__45__cpo4rendE:
	.zero		1
	.type		_ZN52_INTERNAL_d8c5977b_16_LinearAlgebra_cu_9e10b42f_32434cuda3std6ranges3__45__cpo9iter_swapE,@object
	.size		_ZN52_INTERNAL_d8c5977b_16_LinearAlgebra_cu_9e10b42f_32434cuda3std6ranges3__45__cpo9iter_swapE,(_ZN52_INTERNAL_d8c5977b_16_LinearAlgebra_cu_9e10b42f_32434cuda3std3__48unexpectE - _ZN52_INTERNAL_d8c5977b_16_LinearAlgebra_cu_9e10b42f_32434cuda3std6ranges3__45__cpo9iter_swapE)
_ZN52_INTERNAL_d8c5977b_16_LinearAlgebra_cu_9e10b42f_32434cuda3std6ranges3__45__cpo9iter_swapE:
	.zero		1
	.type		_ZN52_INTERNAL_d8c5977b_16_LinearAlgebra_cu_9e10b42f_32434cuda3std3__48unexpectE,@object
	.size		_ZN52_INTERNAL_d8c5977b_16_LinearAlgebra_cu_9e10b42f_32434cuda3std3__48unexpectE,(_ZN52_INTERNAL_d8c5977b_16_LinearAlgebra_cu_9e10b42f_32436thrust24THRUST_300001_SM_1030_NS8cuda_cub3parE - _ZN52_INTERNAL_d8c5977b_16_LinearAlgebra_cu_9e10b42f_32434cuda3std3__48unexpectE)
_ZN52_INTERNAL_d8c5977b_16_LinearAlgebra_cu_9e10b42f_32434cuda3std3__48unexpectE:
	.zero		1
	.type		_ZN52_INTERNAL_d8c5977b_16_LinearAlgebra_cu_9e10b42f_32436thrust24THRUST_300001_SM_1030_NS8cuda_cub3parE,@object
	.size		_ZN52_INTERNAL_d8c5977b_16_LinearAlgebra_cu_9e10b42f_32436thrust24THRUST_300001_SM_1030_NS8cuda_cub3parE,(_ZN52_INTERNAL_d8c5977b_16_LinearAlgebra_cu_9e10b42f_32436thrust24THRUST_300001_SM_1030_NS12placeholders2_4E - _ZN52_INTERNAL_d8c5977b_16_LinearAlgebra_cu_9e10b42f_32436thrust24THRUST_300001_SM_1030_NS8cuda_cub3parE)
_ZN52_INTERNAL_d8c5977b_16_LinearAlgebra_cu_9e10b42f_32436thrust24THRUST_300001_SM_1030_NS8cuda_cub3parE:
	.zero		1
	.type		_ZN52_INTERNAL_d8c5977b_16_LinearAlgebra_cu_9e10b42f_32436thrust24THRUST_300001_SM_1030_NS12placeholders2_4E,@object
	.size		_ZN52_INTERNAL_d8c5977b_16_LinearAlgebra_cu_9e10b42f_32436thrust24THRUST_300001_SM_1030_NS12placeholders2_4E,(_ZN52_INTERNAL_d8c5977b_16_LinearAlgebra_cu_9e10b42f_32434cuda3std3__45__cpo4cendE - _ZN52_INTERNAL_d8c5977b_16_LinearAlgebra_cu_9e10b42f_32436thrust24THRUST_300001_SM_1030_NS12placeholders2_4E)
_ZN52_INTERNAL_d8c5977b_16_LinearAlgebra_cu_9e10b42f_32436thrust24THRUST_300001_SM_1030_NS12placeholders2_4E:
	.zero		1
	.type		_ZN52_INTERNAL_d8c5977b_16_LinearAlgebra_cu_9e10b42f_32434cuda3std3__45__cpo4cendE,@object
	.size		_ZN52_INTERNAL_d8c5977b_16_LinearAlgebra_cu_9e10b42f_32434cuda3std3__45__cpo4cendE,(_ZN52_INTERNAL_d8c5977b_16_LinearAlgebra_cu_9e10b42f_32434cuda3std6ranges3__45__cpo4cendE - _ZN52_INTERNAL_d8c5977b_16_LinearAlgebra_cu_9e10b42f_32434cuda3std3__45__cpo4cendE)
_ZN52_INTERNAL_d8c5977b_16_LinearAlgebra_cu_9e10b42f_32434cuda3std3__45__cpo4cendE:
	.zero		1
	.type		_ZN52_INTERNAL_d8c5977b_16_LinearAlgebra_cu_9e10b42f_32434cuda3std6ranges3__45__cpo4cendE,@object
	.size		_ZN52_INTERNAL_d8c5977b_16_LinearAlgebra_cu_9e10b42f_32434cuda3std6ranges3__45__cpo4cendE,(_ZN52_INTERNAL_d8c5977b_16_LinearAlgebra_cu_9e10b42f_32434cuda3std3__420unreachable_sentinelE - _ZN52_INTERNAL_d8c5977b_16_LinearAlgebra_cu_9e10b42f_32434cuda3std6ranges3__45__cpo4cendE)
_ZN52_INTERNAL_d8c5977b_16_LinearAlgebra_cu_9e10b42f_32434cuda3std6ranges3__45__cpo4cendE:
	.zero		1
	.type		_ZN52_INTERNAL_d8c5977b_16_LinearAlgebra_cu_9e10b42f_32434cuda3std3__420unreachable_sentinelE,@object
	.size		_ZN52_INTERNAL_d8c5977b_16_LinearAlgebra_cu_9e10b42f_32434cuda3std3__420unreachable_sentinelE,(_ZN52_INTERNAL_d8c5977b_16_LinearAlgebra_cu_9e10b42f_32434cuda3std6ranges3__45__cpo5ssizeE - _ZN52_INTERNAL_d8c5977b_16_LinearAlgebra_cu_9e10b42f_32434cuda3std3__420unreachable_sentinelE)
_ZN52_INTERNAL_d8c5977b_16_LinearAlgebra_cu_9e10b42f_32434cuda3std3__420unreachable_sentinelE:
	.zero		1
	.type		_ZN52_INTERNAL_d8c5977b_16_LinearAlgebra_cu_9e10b42f_32434cuda3std6ranges3__45__cpo5ssizeE,@object
	.size		_ZN52_INTERNAL_d8c5977b_16_LinearAlgebra_cu_9e10b42f_32434cuda3std6ranges3__45__cpo5ssizeE,(_ZN52_INTERNAL_d8c5977b_16_LinearAlgebra_cu_9e10b42f_32436thrust24THRUST_300001_SM_1030_NS12placeholders2_8E - _ZN52_INTERNAL_d8c5977b_16_LinearAlgebra_cu_9e10b42f_32434cuda3std6ranges3__45__cpo5ssizeE)
_ZN52_INTERNAL_d8c5977b_16_LinearAlgebra_cu_9e10b42f_32434cuda3std6ranges3__45__cpo5ssizeE:
	.zero		1
	.type		_ZN52_INTERNAL_d8c5977b_16_LinearAlgebra_cu_9e10b42f_32436thrust24THRUST_300001_SM_1030_NS12placeholders2_8E,@object
	.size		_ZN52_INTERNAL_d8c5977b_16_LinearAlgebra_cu_9e10b42f_32436thrust24THRUST_300001_SM_1030_NS12placeholders2_8E,(_ZN52_INTERNAL_d8c5977b_16_LinearAlgebra_cu_9e10b42f_32434cuda3std3__45__cpo5crendE - _ZN52_INTERNAL_d8c5977b_16_LinearAlgebra_cu_9e10b42f_32436thrust24THRUST_300001_SM_1030_NS12placeholders2_8E)
_ZN52_INTERNAL_d8c5977b_16_LinearAlgebra_cu_9e10b42f_32436thrust24THRUST_300001_SM_1030_NS12placeholders2_8E:
	.zero		1
	.type		_ZN52_INTERNAL_d8c5977b_16_LinearAlgebra_cu_9e10b42f_32434cuda3std3__45__cpo5crendE,@object
	.size		_ZN52_INTERNAL_d8c5977b_16_LinearAlgebra_cu_9e10b42f_32434cuda3std3__45__cpo5crendE,(_ZN52_INTERNAL_d8c5977b_16_LinearAlgebra_cu_9e10b42f_32434cuda3std6ranges3__45__cpo4prevE - _ZN52_INTERNAL_d8c5977b_16_LinearAlgebra_cu_9e10b42f_32434cuda3std3__45__cpo5crendE)
_ZN52_INTERNAL_d8c5977b_16_LinearAlgebra_cu_9e10b42f_32434cuda3std3__45__cpo5crendE:
	.zero		1
	.type		_ZN52_INTERNAL_d8c5977b_16_LinearAlgebra_cu_9e10b42f_32434cuda3std6ranges3__45__cpo4prevE,@object
	.size		_ZN52_INTERNAL_d8c5977b_16_LinearAlgebra_cu_9e10b42f_32434cuda3std6ranges3__45__cpo4prevE,(_ZN52_INTERNAL_d8c5977b_16_LinearAlgebra_cu_9e10b42f_32434cuda3std6ranges3__45__cpo9iter_moveE - _ZN52_INTERNAL_d8c5977b_16_LinearAlgebra_cu_9e10b42f_32434cuda3std6ranges3__45__cpo4prevE)
_ZN52_INTERNAL_d8c5977b_16_LinearAlgebra_cu_9e10b42f_32434cuda3std6ranges3__45__cpo4prevE:
	.zero		1
	.type		_ZN52_INTERNAL_d8c5977b_16_LinearAlgebra_cu_9e10b42f_32434cuda3std6ranges3__45__cpo9iter_moveE,@object
	.size		_ZN52_INTERNAL_d8c5977b_16_LinearAlgebra_cu_9e10b42f_32434cuda3std6ranges3__45__cpo9iter_moveE,(_ZN52_INTERNAL_d8c5977b_16_LinearAlgebra_cu_9e10b42f_32436thrust24THRUST_300001_SM_1030_NS6system6detail10sequential3seqE - _ZN52_INTERNAL_d8c5977b_16_LinearAlgebra_cu_9e10b42f_32434cuda3std6ranges3__45__cpo9iter_moveE)
_ZN52_INTERNAL_d8c5977b_16_LinearAlgebra_cu_9e10b42f_32434cuda3std6ranges3__45__cpo9iter_moveE:
	.zero		1
	.type		_ZN52_INTERNAL_d8c5977b_16_LinearAlgebra_cu_9e10b42f_32436thrust24THRUST_300001_SM_1030_NS6system6detail10sequential3seqE,@object
	.size		_ZN52_INTERNAL_d8c5977b_16_LinearAlgebra_cu_9e10b42f_32436thrust24THRUST_300001_SM_1030_NS6system6detail10sequential3seqE,(.L_55 - _ZN52_INTERNAL_d8c5977b_16_LinearAlgebra_cu_9e10b42f_32436thrust24THRUST_300001_SM_1030_NS6system6detail10sequential3seqE)
_ZN52_INTERNAL_d8c5977b_16_LinearAlgebra_cu_9e10b42f_32436thrust24THRUST_300001_SM_1030_NS6system6detail10sequential3seqE:
	.zero		1
.L_55:


//--------------------- .nv.constant0._ZN3cub18CUB_300001_SM_10306detail11EmptyKernelIvEEvv --------------------------
	.section	.nv.constant0._ZN3cub18CUB_300001_SM_10306detail11EmptyKernelIvEEvv,"a",@progbits
	.sectionflags	@""
	.align	4
.nv.constant0._ZN3cub18CUB_300001_SM_10306detail11EmptyKernelIvEEvv:
	.zero		896


//--------------------- .nv.constant0._ZN2at6native54_GLOBAL__N__d8c5977b_16_LinearAlgebra_cu_9e10b42f_324319_elementwise_kernelILi128ELi8EZNS1_25unpack_pivots_cuda_kernelERNS_14TensorIteratorEllEUliE_EEviT1_ --------------------------
	.section	.nv.constant0._ZN2at6native54_GLOBAL__N__d8c5977b_16_LinearAlgebra_cu_9e10b42f_324319_elementwise_kernelILi128ELi8EZNS1_25unpack_pivots_cuda_kernelERNS_14TensorIteratorEllEUliE_EEviT1_,"a",@progbits
	.sectionflags	@""
	.align	4
.nv.constant0._ZN2at6native54_GLOBAL__N__d8c5977b_16_LinearAlgebra_cu_9e10b42f_324319_elementwise_kernelILi128ELi8EZNS1_25unpack_pivots_cuda_kernelERNS_14TensorIteratorEllEUliE_EEviT1_:
	.zero		1432


//--------------------- .nv.constant0._ZN2at6native18elementwise_kernelILi128ELi4EZNS0_15gpu_kernel_implIZZZNS0_54_GLOBAL__N__d8c5977b_16_LinearAlgebra_cu_9e10b42f_324316addr_kernel_cudaERNS_14TensorIteratorERKN3c106ScalarES9_ENKUlvE_clEvENKUlvE9_clEvEUlNS6_4HalfESC_SC_E0_EEvRNS_18TensorIteratorBaseERKT_EUliE_EEviT1_ --------------------------
	.section	.nv.constant0._ZN2at6native18elementwise_kernelILi128ELi4EZNS0_15gpu_kernel_implIZZZNS0_54_GLOBAL__N__d8c5977b_16_LinearAlgebra_cu_9e10b42f_324316addr_kernel_cudaERNS_14TensorIteratorERKN3c106ScalarES9_ENKUlvE_clEvENKUlvE9_clEvEUlNS6_4HalfESC_SC_E0_EEvRNS_18TensorIteratorBaseERKT_EUliE_EEviT1_,"a",@progbits
	.sectionflags	@""
	.align	4
.nv.constant0._ZN2at6native18elementwise_kernelILi128ELi4EZNS0_15gpu_kernel_implIZZZNS0_54_GLOBAL__N__d8c5977b_16_LinearAlgebra_cu_9e10b42f_324316addr_kernel_cudaERNS_14TensorIteratorERKN3c106ScalarES9_ENKUlvE_clEvENKUlvE9_clEvEUlNS6_4HalfESC_SC_E0_EEvRNS_18TensorIteratorBaseERKT_EUliE_EEviT1_:
	.zero		1672


//--------------------- .nv.constant0._ZN2at6native27unrolled_elementwise_kernelIZZZNS0_54_GLOBAL__N__d8c5977b_16_LinearAlgebra_cu_9e10b42f_324316addr_kernel_cudaERNS_14TensorIteratorERKN3c106ScalarES8_ENKUlvE_clEvENKUlvE9_clEvEUlNS5_4HalfESB_SB_E0_St5arrayIPcLm4EELi4E23TrivialOffsetCalculatorILi3EjESG_ILi1EjENS0_6memory12LoadWithCastILi3EEENSJ_13StoreWithCastILi1EEEEEviT_T0_T2_T3_T4_T5_ --------------------------
	.section	.nv.constant0._ZN2at6native27unrolled_elementwise_kernelIZZZNS0_54_GLOBAL__N__d8c5977b_16_LinearAlgebra_cu_9e10b42f_324316addr_kernel_cudaERNS_14TensorIteratorERKN3c106ScalarES8_ENKUlvE_clEvENKUlvE9_clEvEUlNS5_4HalfESB_SB_E0_St5arrayIPcLm4EELi4E23TrivialOffsetCalculatorILi3EjESG_ILi1EjENS0_6memory12LoadWithCastILi3EEENSJ_13StoreWithCastILi1EEEEEviT_T0_T2_T3_T4_T5_,"a",@progbits
	.sectionflags	@""
	.align	4
.nv.constant0._ZN2at6native27unrolled_elementwise_kernelIZZZNS0_54_GLOBAL__N__d8c5977b_16_LinearAlgebra_cu_9e10b42f_324316addr_kernel_cudaERNS_14TensorIteratorERKN3c106ScalarES8_ENKUlvE_clEvENKUlvE9_clEvEUlNS5_4HalfESB_SB_E0_St5arrayIPcLm4EELi4E23TrivialOffsetCalculatorILi3EjESG_ILi1EjENS0_6memory12LoadWithCastILi3EEENSJ_13StoreWithCastILi1EEEEEviT_T0_T2_T3_T4_T5_:
	.zero		980


//--------------------- .nv.constant0._ZN2at6native18elementwise_kernelILi128ELi4EZNS0_22gpu_kernel_impl_nocastIZZZNS0_54_GLOBAL__N__d8c5977b_16_LinearAlgebra_cu_9e10b42f_324316addr_kernel_cudaERNS_14TensorIteratorERKN3c106ScalarES9_ENKUlvE_clEvENKUlvE9_clEvEUlNS6_4HalfESC_SC_E0_EEvRNS_18TensorIteratorBaseERKT_EUliE_EEviT1_ --------------------------
	.section	.nv.constant0._ZN2at6native18elementwise_kernelILi128ELi4EZNS0_22gpu_kernel_impl_nocastIZZZNS0_54_GLOBAL__N__d8c5977b_16_LinearAlgebra_cu_9e10b42f_324316addr_kernel_cudaERNS_14TensorIteratorERKN3c106ScalarES9_ENKUlvE_clEvENKUlvE9_clEvEUlNS6_4HalfESC_SC_E0_EEvRNS_18TensorIteratorBaseERKT_EUliE_EEviT1_,"a",@progbits
	.sectionflags	@""
	.align	4
.nv.constant0._ZN2at6native18elementwise_kernelILi128ELi4EZNS0_22gpu_kernel_impl_nocastIZZZNS0_54_GLOBAL__N__d8c5977b_16_LinearAlgebra_cu_9e10b42f_324316addr_kernel_cudaERNS_14TensorIteratorERKN3c106ScalarES9_ENKUlvE_clEvENKUlvE9_clEvEUlNS6_4HalfESC_SC_E0_EEvRNS_18TensorIteratorBaseERKT_EUliE_EEviT1_:
	.zero		1664


//--------------------- .nv.constant0._ZN2at6native27unrolled_elementwise_kernelIZZZNS0_54_GLOBAL__N__d8c5977b_16_LinearAlgebra_cu_9e10b42f_324316addr_kernel_cudaERNS_14TensorIteratorERKN3c106ScalarES8_ENKUlvE_clEvENKUlvE9_clEvEUlNS5_4HalfESB_SB_E0_St5arrayIPcLm4EELi4E23TrivialOffsetCalculatorILi3EjESG_ILi1EjENS0_6memory15LoadWithoutCastENSJ_16StoreWithoutCastEEEviT_T0_T2_T3_T4_T5_ --------------------------
	.section	.nv.constant0._ZN2at6native27unrolled_elementwise_kernelIZZZNS0_54_GLOBAL__N__d8c5977b_16_LinearAlgebra_cu_9e10b42f_324316addr_kernel_cudaERNS_14TensorIteratorERKN3c106ScalarES8_ENKUlvE_clEvENKUlvE9_clEvEUlNS5_4HalfESB_SB_E0_St5arrayIPcLm4EELi4E23TrivialOffsetCalculatorILi3EjESG_ILi1EjENS0_6memory15LoadWithoutCastENSJ_16StoreWithoutCastEEEviT_T0_T2_T3_T4_T5_,"a",@progbits
	.sectionflags	@""
	.align	4
.nv.constant0._ZN2at6native27unrolled_elementwise_kernelIZZZNS0_54_GLOBAL__N__d8c5977b_16_LinearAlgebra_cu_9e10b42f_324316addr_kernel_cudaERNS_14TensorIteratorERKN3c106ScalarES8_ENKUlvE_clEvENKUlvE9_clEvEUlNS5_4HalfESB_SB_E0_St5arrayIPcLm4EELi4E23TrivialOffsetCalculatorILi3EjESG_ILi1EjENS0_6memory15LoadWithoutCastENSJ_16StoreWithoutCastEEEviT_T0_T2_T3_T4_T5_:
	.zero		956


//--------------------- .nv.constant0._ZN2at6native29vectorized_elementwise_kernelILi2EZZZNS0_54_GLOBAL__N__d8c5977b_16_LinearAlgebra_cu_9e10b42f_324316addr_kernel_cudaERNS_14TensorIteratorERKN3c106ScalarES8_ENKUlvE_clEvENKUlvE9_clEvEUlNS5_4HalfESB_SB_E0_St5arrayIPcLm4EEEEviT0_T1_ --------------------------
	.section	.nv.constant0._ZN2at6native29vectorized_elementwise_kernelILi2EZZZNS0_54_GLOBAL__N__d8c5977b_16_LinearAlgebra_cu_9e10b42f_324316addr_kernel_cudaERNS_14TensorIteratorERKN3c106ScalarES8_ENKUlvE_clEvENKUlvE9_clEvEUlNS5_4HalfESB_SB_E0_St5arrayIPcLm4EEEEviT0_T1_,"a",@progbits
	.sectionflags	@""
	.align	4
.nv.constant0._ZN2at6native29vectorized_elementwise_kernelILi2EZZZNS0_54_GLOBAL__N__d8c5977b_16_LinearAlgebra_cu_9e10b42f_324316addr_kernel_cudaERNS_14TensorIteratorERKN3c106ScalarES8_ENKUlvE_clEvENKUlvE9_clEvEUlNS5_4HalfESB_SB_E0_St5arrayIPcLm4EEEEviT0_T1_:
	.zero		952


//--------------------- .nv.constant0._ZN2at6native29vectorized_elementwise_kernelILi4EZZZNS0_54_GLOBAL__N__d8c5977b_16_LinearAlgebra_cu_9e10b42f_324316addr_kernel_cudaERNS_14TensorIteratorERKN3c106ScalarES8_ENKUlvE_clEvENKUlvE9_clEvEUlNS5_4HalfESB_SB_E0_St5arrayIPcLm4EEEEviT0_T1_ --------------------------
	.section	.nv.constant0._ZN2at6native29vectorized_elementwise_kernelILi4EZZZNS0_54_GLOBAL__N__d8c5977b_16_LinearAlgebra_cu_9e10b42f_324316addr_kernel_cudaERNS_14TensorIteratorERKN3c106ScalarES8_ENKUlvE_clEvENKUlvE9_clEvEUlNS5_4HalfESB_SB_E0_St5arrayIPcLm4EEEEviT0_T1_,"a",@progbits
	.sectionflags	@""
	.align	4
.nv.constant0._ZN2at6native29vectorized_elementwise_kernelILi4EZZZNS0_54_GLOBAL__N__d8c5977b_16_LinearAlgebra_cu_9e10b42f_324316addr_kernel_cudaERNS_14TensorIteratorERKN3c106ScalarES8_ENKUlvE_clEvENKUlvE9_clEvEUlNS5_4HalfESB_SB_E0_St5arrayIPcLm4EEEEviT0_T1_:
	.zero		952


//--------------------- .nv.constant0._ZN2at6native29vectorized_elementwise_kernelILi8EZZZNS0_54_GLOBAL__N__d8c5977b_16_LinearAlgebra_cu_9e10b42f_324316addr_kernel_cudaERNS_14TensorIteratorERKN3c106ScalarES8_ENKUlvE_clEvENKUlvE9_clEvEUlNS5_4HalfESB_SB_E0_St5arrayIPcLm4EEEEviT0_T1_ --------------------------
	.section	.nv.constant0._ZN2at6native29vectorized_elementwise_kernelILi8EZZZNS0_54_GLOBAL__N__d8c5977b_16_LinearAlgebra_cu_9e10b42f_324316addr_kernel_cudaERNS_14TensorIteratorERKN3c106ScalarES8_ENKUlvE_clEvENKUlvE9_clEvEUlNS5_4HalfESB_SB_E0_St5arrayIPcLm4EEEEviT0_T1_,"a",@progbits
	.sectionflags	@""
	.align	4
.nv.constant0._ZN2at6native29vectorized_elementwise_kernelILi8EZZZNS0_54_GLOBAL__N__d8c5977b_16_LinearAlgebra_cu_9e10b42f_324316addr_kernel_cudaERNS_14TensorIteratorERKN3c106ScalarES8_ENKUlvE_clEvENKUlvE9_clEvEUlNS5_4HalfESB_SB_E0_St5arrayIPcLm4EEEEviT0_T1_:
	.zero		952


//--------------------- .nv.constant0._ZN2at6native18elementwise_kernelILi128ELi4EZNS0_15gpu_kernel_implIZZZNS0_54_GLOBAL__N__d8c5977b_16_LinearAlgebra_cu_9e10b42f_324316addr_kernel_cudaERNS_14TensorIteratorERKN3c106ScalarES9_ENKUlvE_clEvENKUlvE9_clEvEUlNS6_4HalfESC_SC_E_EEvRNS_18TensorIteratorBaseERKT_EUliE_EEviT1_ --------------------------
	.section	.nv.constant0._ZN2at6native18elementwise_kernelILi128ELi4EZNS0_15gpu_kernel_implIZZZNS0_54_GLOBAL__N__d8c5977b_16_LinearAlgebra_cu_9e10b42f_324316addr_kernel_cudaERNS_14TensorIteratorERKN3c106ScalarES9_ENKUlvE_clEvENKUlvE9_clEvEUlNS6_4HalfESC_SC_E_EEvRNS_18TensorIteratorBaseERKT_EUliE_EEviT1_,"a",@progbits
	.sectionflags	@""
	.align	4
.nv.constant0._ZN2at6native18elementwise_kernelILi128ELi4EZNS0_15gpu_kernel_implIZZZNS0_54_GLOBAL__N__d8c5977b_16_LinearAlgebra_cu_9e10b42f_324316addr_kernel_cudaERNS_14TensorIteratorERKN3c106ScalarES9_ENKUlvE_clEvENKUlvE9_clEvEUlNS6_4HalfESC_SC_E_EEvRNS_18TensorIteratorBaseERKT_EUliE_EEviT1_:
	.zero		1672


//--------------------- .nv.constant0._ZN2at6native27unrolled_elementwise_kernelIZZZNS0_54_GLOBAL__N__d8c5977b_16_LinearAlgebra_cu_9e10b42f_324316addr_kernel_cudaERNS_14TensorIteratorERKN3c106ScalarES8_ENKUlvE_clEvENKUlvE9_clEvEUlNS5_4HalfESB_SB_E_St5arrayIPcLm4EELi4E23TrivialOffsetCalculatorILi3EjESG_ILi1EjENS0_6memory12LoadWithCastILi3EEENSJ_13StoreWithCastILi1EEEEEviT_T0_T2_T3_T4_T5_ --------------------------
	.section	.nv.constant0._ZN2at6native27unrolled_elementwise_kernelIZZZNS0_54_GLOBAL__N__d8c5977b_16_LinearAlgebra_cu_9e10b42f_324316addr_kernel_cudaERNS_14TensorIteratorERKN3c106ScalarES8_ENKUlvE_clEvENKUlvE9_clEvEUlNS5_4HalfESB_SB_E_St5arrayIPcLm4EELi4E23TrivialOffsetCalculatorILi3EjESG_ILi1EjENS0_6memory12LoadWithCastILi3EEENSJ_13StoreWithCastILi1EEEEEviT_T0_T2_T3_T4_T5_,"a",@progbits
	.sectionflags	@""
	.align	4
.nv.constant0._ZN2at6native27unrolled_elementwise_kernelIZZZNS0_54_GLOBAL__N__d8c5977b_16_LinearAlgebra_cu_9e10b42f_324316addr_kernel_cudaERNS_14TensorIteratorERKN3c106ScalarES8_ENKUlvE_clEvENKUlvE9_clEvEUlNS5_4HalfESB_SB_E_St5arrayIPcLm4EELi4E23TrivialOffsetCalculatorILi3EjESG_ILi1EjENS0_6memory12LoadWithCastILi3EEENSJ_13StoreWithCastILi1EEEEEviT_T0_T2_T3_T4_T5_:
	.zero		980


//--------------------- .nv.constant0._ZN2at6native18elementwise_kernelILi128ELi4EZNS0_22gpu_kernel_impl_nocastIZZZNS0_54_GLOBAL__N__d8c5977b_16_LinearAlgebra_cu_9e10b42f_324316addr_kernel_cudaERNS_14TensorIteratorERKN3c106ScalarES9_ENKUlvE_clEvENKUlvE9_clEvEUlNS6_4HalfESC_SC_E_EEvRNS_18TensorIteratorBaseERKT_EUliE_EEviT1_ --------------------------
	.section	.nv.constant0._ZN2at6native18elementwise_kernelILi128ELi4EZNS0_22gpu_kernel_impl_nocastIZZZNS0_54_GLOBAL__N__d8c5977b_16_LinearAlgebra_cu_9e10b42f_324316addr_kernel_cudaERNS_14TensorIteratorERKN3c106ScalarES9_ENKUlvE_clEvENKUlvE9_clEvEUlNS6_4HalfESC_SC_E_EEvRNS_18TensorIteratorBaseERKT_EUliE_EEviT1_,"a",@progbits
	.sectionflags	@""
	.align	4
.nv.constant0._ZN2at6native18elementwise_kernelILi128ELi4EZNS0_22gpu_kernel_impl_nocastIZZZNS0_54_GLOBAL__N__d8c5977b_16_LinearAlgebra_cu_9e10b42f_324316addr_kernel_cudaERNS_14TensorIteratorERKN3c106ScalarES9_ENKUlvE_clEvENKUlvE9_clEvEUlNS6_4HalfESC_SC_E_EEvRNS_18TensorIteratorBaseERKT_EUliE_EEviT1_:
	.zero		1664


//--------------------- .nv.constant0._ZN2at6native27unrolled_elementwise_kernelIZZZNS0_54_GLOBAL__N__d8c5977b_16_LinearAlgebra_cu_9e10b42f_324316addr_kernel_cudaERNS_14TensorIteratorERKN3c106ScalarES8_ENKUlvE_clEvENKUlvE9_clEvEUlNS5_4HalfESB_SB_E_St5arrayIPcLm4EELi4E23TrivialOffsetCalculatorILi3EjESG_ILi1EjENS0_6memory15LoadWithoutCastENSJ_16StoreWithoutCastEEEviT_T0_T2_T3_T4_T5_ --------------------------
	.section	.nv.constant0._ZN2at6native27unrolled_elementwise_kernelIZZZNS0_54_GLOBAL__N__d8c5977b_16_LinearAlgebra_cu_9e10b42f_324316addr_kernel_cudaERNS_14TensorIteratorERKN3c106ScalarES8_ENKUlvE_clEvENKUlvE9_clEvEUlNS5_4HalfESB_SB_E_St5arrayIPcLm4EELi4E23TrivialOffsetCalculatorILi3EjESG_ILi1EjENS0_6memory15LoadWithoutCastENSJ_16StoreWithoutCastEEEviT_T0_T2_T3_T4_T5_,"a",@progbits
	.sectionflags	@""
	.align	4
.nv.constant0._ZN2at6native27unrolled_elementwise_kernelIZZZNS0_54_GLOBAL__N__d8c5977b_16_LinearAlgebra_cu_9e10b42f_324316addr_kernel_cudaERNS_14TensorIteratorERKN3c106ScalarES8_ENKUlvE_clEvENKUlvE9_clEvEUlNS5_4HalfESB_SB_E_St5arrayIPcLm4EELi4E23TrivialOffsetCalculatorILi3EjESG_ILi1EjENS0_6memory15LoadWithoutCastENSJ_16StoreWithoutCastEEEviT_T0_T2_T3_T4_T5_:
	.zero		956


//--------------------- .nv.constant0._ZN2at6native29vectorized_elementwise_kernelILi2EZZZNS0_54_GLOBAL__N__d8c5977b_16_LinearAlgebra_cu_9e10b42f_324316addr_kernel_cudaERNS_14TensorIteratorERKN3c106ScalarES8_ENKUlvE_clEvENKUlvE9_clEvEUlNS5_4HalfESB_SB_E_St5arrayIPcLm4EEEEviT0_T1_ --------------------------
	.section	.nv.constant0._ZN2at6native29vectorized_elementwise_kernelILi2EZZZNS0_54_GLOBAL__N__d8c5977b_16_LinearAlgebra_cu_9e10b42f_324316addr_kernel_cudaERNS_14TensorIteratorERKN3c106ScalarES8_ENKUlvE_clEvENKUlvE9_clEvEUlNS5_4HalfESB_SB_E_St5arrayIPcLm4EEEEviT0_T1_,"a",@progbits
	.sectionflags	@""
	.align	4
.nv.constant0._ZN2at6native29vectorized_elementwise_kernelILi2EZZZNS0_54_GLOBAL__N__d8c5977b_16_LinearAlgebra_cu_9e10b42f_324316addr_kernel_cudaERNS_14TensorIteratorERKN3c106ScalarES8_ENKUlvE_clEvENKUlvE9_clEvEUlNS5_4HalfESB_SB_E_St5arrayIPcLm4EEEEviT0_T1_:
	.zero		952


//--------------------- .nv.constant0._ZN2at6native29vectorized_elementwise_kernelILi4EZZZNS0_54_GLOBAL__N__d8c5977b_16_LinearAlgebra_cu_9e10b42f_324316addr_kernel_cudaERNS_14TensorIteratorERKN3c106ScalarES8_ENKUlvE_clEvENKUlvE9_clEvEUlNS5_4HalfESB_SB_E_St5arrayIPcLm4EEEEviT0_T1_ --------------------------
	.section	.nv.constant0._ZN2at6native29vectorized_elementwise_kernelILi4EZZZNS0_54_GLOBAL__N__d8c5977b_16_LinearAlgebra_cu_9e10b42f_324316addr_kernel_cudaERNS_14TensorIteratorERKN3c106ScalarES8_ENKUlvE_clEvENKUlvE9_clEvEUlNS5_4HalfESB_SB_E_St5arrayIPcLm4EEEEviT0_T1_,"a",@progbits
	.sectionflags	@""
	.align	4
.nv.constant0._ZN2at6native29vectorized_elementwise_kernelILi4EZZZNS0_54_GLOBAL__N__d8c5977b_16_LinearAlgebra_cu_9e10b42f_324316addr_kernel_cudaERNS_14TensorIteratorERKN3c106ScalarES8_ENKUlvE_clEvENKUlvE9_clEvEUlNS5_4HalfESB_SB_E_St5arrayIPcLm4EEEEviT0_T1_:
	.zero		952


//--------------------- .nv.constant0._ZN2at6native29vectorized_elementwise_kernelILi8EZZZNS0_54_GLOBAL__N__d8c5977b_16_LinearAlgebra_cu_9e10b42f_324316addr_kernel_cudaERNS_14TensorIteratorERKN3c106ScalarES8_ENKUlvE_clEvENKUlvE9_clEvEUlNS5_4HalfESB_SB_E_St5arrayIPcLm4EEEEviT0_T1_ --------------------------
	.section	.nv.constant0._ZN2at6native29vectorized_elementwise_kernelILi8EZZZNS0_54_GLOBAL__N__d8c5977b_16_LinearAlgebra_cu_9e10b42f_324316addr_kernel_cudaERNS_14TensorIteratorERKN3c106ScalarES8_ENKUlvE_clEvENKUlvE9_clEvEUlNS5_4HalfESB_SB_E_St5arrayIPcLm4EEEEviT0_T1_,"a",@progbits
	.sectionflags	@""
	.align	4
.nv.constant0._ZN2at6native29vectorized_elementwise_kernelILi8EZZZNS0_54_GLOBAL__N__d8c5977b_16_LinearAlgebra_cu_9e10b42f_324316addr_kernel_cudaERNS_14TensorIteratorERKN3c106ScalarES8_ENKUlvE_clEvENKUlvE9_clEvEUlNS5_4HalfESB_SB_E_St5arrayIPcLm4EEEEviT0_T1_:
	.zero		952


//--------------------- .nv.constant0._ZN2at6native18elementwise_kernelILi128ELi4EZNS0_15gpu_kernel_implIZZZNS0_54_GLOBAL__N__d8c5977b_16_LinearAlgebra_cu_9e10b42f_324316addr_kernel_cudaERNS_14TensorIteratorERKN3c106ScalarES9_ENKUlvE_clEvENKUlvE8_clEvEUlNS6_8BFloat16ESC_SC_E0_EEvRNS_18TensorIteratorBaseERKT_EUliE_EEviT1_ --------------------------
	.section	.nv.constant0._ZN2at6native18elementwise_kernelILi128ELi4EZNS0_15gpu_kernel_implIZZZNS0_54_GLOBAL__N__d8c5977b_16_LinearAlgebra_cu_9e10b42f_324316addr_kernel_cudaERNS_14TensorIteratorERKN3c106ScalarES9_ENKUlvE_clEvENKUlvE8_clEvEUlNS6_8BFloat16ESC_SC_E0_EEvRNS_18TensorIteratorBaseERKT_EUliE_EEviT1_,"a",@progbits
	.sectionflags	@""
	.align	4
.nv.constant0._ZN2at6native18elementwise_kernelILi128ELi4EZNS0_15gpu_kernel_implIZZZNS0_54_GLOBAL__N__d8c5977b_16_LinearAlgebra_cu_9e10b42f_324316addr_kernel_cudaERNS_14TensorIteratorERKN3c106ScalarES9_ENKUlvE_clEvENKUlvE8_clEvEUlNS6_8BFloat16ESC_SC_E0_EEvRNS_18TensorIteratorBaseERKT_EUliE_EEviT1_:
	.zero		1672


//--------------------- .nv.constant0._ZN2at6native27unrolled_elementwise_kernelIZZZNS0_54_GLOBAL__N__d8c5977b_16_LinearAlgebra_cu_9e10b42f_324316addr_kernel_cudaERNS_14TensorIteratorERKN3c106ScalarES8_ENKUlvE_clEvENKUlvE8_clEvEUlNS5_8BFloat16ESB_SB_E0_St5arrayIPcLm4EELi4E23TrivialOffsetCalculatorILi3EjESG_ILi1EjENS0_6memory12LoadWithCastILi3EEENSJ_13StoreWithCastILi1EEEEEviT_T0_T2_T3_T4_T5_ --------------------------
	.section	.nv.constant0._ZN2at6native27unrolled_elementwise_kernelIZZZNS0_54_GLOBAL__N__d8c5977b_16_LinearAlgebra_cu_9e10b42f_324316addr_kernel_cudaERNS_14TensorIteratorERKN3c106ScalarES8_ENKUlvE_clEvENKUlvE8_clEvEUlNS5_8BFloat16ESB_SB_E0_St5arrayIPcLm4EELi4E23TrivialOffsetCalculatorILi3EjESG_ILi1EjENS0_6memory12LoadWithCastILi3EEENSJ_13StoreWithCastILi1EEEEEviT_T0_T2_T3_T4_T5_,"a",@progbits
	.sectionflags	@""
	.align	4
.nv.constant0._ZN2at6native27unrolled_elementwise_kernelIZZZNS0_54_GLOBAL__N__d8c5977b_16_LinearAlgebra_cu_9e10b42f_324316addr_kernel_cudaERNS_14TensorIteratorERKN3c106ScalarES8_ENKUlvE_clEvENKUlvE8_clEvEUlNS5_8BFloat16ESB_SB_E0_St5arrayIPcLm4EELi4E23TrivialOffsetCalculatorILi3EjESG_ILi1EjENS0_6memory12LoadWithCastILi3EEENSJ_13StoreWithCastILi1EEEEEviT_T0_T2_T3_T4_T5_:
	.zero		980


//--------------------- .nv.constant0._ZN2at6native18elementwise_kernelILi128ELi4EZNS0_22gpu_kernel_impl_nocastIZZZNS0_54_GLOBAL__N__d8c5977b_16_LinearAlgebra_cu_9e10b42f_324316addr_kernel_cudaERNS_14TensorIteratorERKN3c106ScalarES9_ENKUlvE_clEvENKUlvE8_clEvEUlNS6_8BFloat16ESC_SC_E0_EEvRNS_18TensorIteratorBaseERKT_EUliE_EEviT1_ --------------------------
	.section	.nv.constant0._ZN2at6native18elementwise_kernelILi128ELi4EZNS0_22gpu_kernel_impl_nocastIZZZNS0_54_GLOBAL__N__d8c5977b_16_LinearAlgebra_cu_9e10b42f_324316addr_kernel_cudaERNS_14TensorIteratorERKN3c106ScalarES9_ENKUlvE_clEvENKUlvE8_clEvEUlNS6_8BFloat16ESC_SC_E0_EEvRNS_18TensorIteratorBaseERKT_EUliE_EEviT1_,"a",@progbits
	.sectionflags	@""
	.align	4
.nv.constant0._ZN2at6native18elementwise_kernelILi128ELi4EZNS0_22gpu_kernel_impl_nocastIZZZNS0_54_GLOBAL__N__d8c5977b_16_LinearAlgebra_cu_9e10b42f_324316addr_kernel_cudaERNS_14TensorIteratorERKN3c106ScalarES9_ENKUlvE_clEvENKUlvE8_clEvEUlNS6_8BFloat16ESC_SC_E0_EEvRNS_18TensorIteratorBaseERKT_EUliE_EEviT1_:
	.zero		1664


//--------------------- .nv.constant0._ZN2at6native27unrolled_elementwise_kernelIZZZNS0_54_GLOBAL__N__d8c5977b_16_LinearAlgebra_cu_9e10b42f_324316addr_kernel_cudaERNS_14TensorIteratorERKN3c106ScalarES8_ENKUlvE_clEvENKUlvE8_clEvEUlNS5_8BFloat16ESB_SB_E0_St5arrayIPcLm4EELi4E23TrivialOffsetCalculatorILi3EjESG_ILi1EjENS0_6memory15LoadWithoutCastENSJ_16StoreWithoutCastEEEviT_T0_T2_T3_T4_T5_ --------------------------
	.section	.nv.constant0._ZN2at6native27unrolled_elementwise_kernelIZZZNS0_54_GLOBAL__N__d8c5977b_16_LinearAlgebra_cu_9e10b42f_324316addr_kernel_cudaERNS_14TensorIteratorERKN3c106ScalarES8_ENKUlvE_clEvENKUlvE8_clEvEUlNS5_8BFloat16ESB_SB_E0_St5arrayIPcLm4EELi4E23TrivialOffsetCalculatorILi3EjESG_ILi1EjENS0_6memory15LoadWithoutCastENSJ_16StoreWithoutCastEEEviT_T0_T2_T3_T4_T5_,"a",@progbits
	.sectionflags	@""
	.align	4
.nv.constant0._ZN2at6native27unrolled_elementwise_kernelIZZZNS0_54_GLOBAL__N__d8c5977b_16_LinearAlgebra_cu_9e10b42f_324316addr_kernel_cudaERNS_14TensorIteratorERKN3c106ScalarES8_ENKUlvE_clEvENKUlvE8_clEvEUlNS5_8BFloat16ESB_SB_E0_St5arrayIPcLm4EELi4E23TrivialOffsetCalculatorILi3EjESG_ILi1EjENS0_6memory15LoadWithoutCastENSJ_16StoreWithoutCastEEEviT_T0_T2_T3_T4_T5_:
	.zero		956


//--------------------- .nv.constant0._ZN2at6native29vectorized_elementwise_kernelILi2EZZZNS0_54_GLOBAL__N__d8c5977b_16_LinearAlgebra_cu_9e10b42f_324316addr_kernel_cudaERNS_14TensorIteratorERKN3c106ScalarES8_ENKUlvE_clEvENKUlvE8_clEvEUlNS5_8BFloat16ESB_SB_E0_St5arrayIPcLm4EEEEviT0_T1_ --------------------------
	.section	.nv.constant0._ZN2at6native29vectorized_elementwise_kernelILi2EZZZNS0_54_GLOBAL__N__d8c5977b_16_LinearAlgebra_cu_9e10b42f_324316addr_kernel_cudaERNS_14TensorIteratorERKN3c106ScalarES8_ENKUlvE_clEvENKUlvE8_clEvEUlNS5_8BFloat16ESB_SB_E0_St5arrayIPcLm4EEEEviT0_T1_,"a",@progbits
	.sectionflags	@""
	.align	4
.nv.constant0._ZN2at6native29vectorized_elementwise_kernelILi2EZZZNS0_54_GLOBAL__N__d8c5977b_16_LinearAlgebra_cu_9e10b42f_324316addr_kernel_cudaERNS_14TensorIteratorERKN3c106ScalarES8_ENKUlvE_clEvENKUlvE8_clEvEUlNS5_8BFloat16ESB_SB_E0_St5arrayIPcLm4EEEEviT0_T1_:
	.zero		952


//--------------------- .nv.constant0._ZN2at6native29vectorized_elementwise_kernelILi4EZZZNS0_54_GLOBAL__N__d8c5977b_16_LinearAlgebra_cu_9e10b42f_324316addr_kernel_cudaERNS_14TensorIteratorERKN3c106ScalarES8_ENKUlvE_clEvENKUlvE8_clEvEUlNS5_8BFloat16ESB_SB_E0_St5arrayIPcLm4EEEEviT0_T1_ --------------------------
	.section	.nv.constant0._ZN2at6native29vectorized_elementwise_kernelILi4EZZZNS0_54_GLOBAL__N__d8c5977b_16_LinearAlgebra_cu_9e10b42f_324316addr_kernel_cudaERNS_14TensorIteratorERKN3c106ScalarES8_ENKUlvE_clEvENKUlvE8_clEvEUlNS5_8BFloat16ESB_SB_E0_St5arrayIPcLm4EEEEviT0_T1_,"a",@progbits
	.sectionflags	@""
	.align	4
.nv.constant0._ZN2at6native29vectorized_elementwise_kernelILi4EZZZNS0_54_GLOBAL__N__d8c5977b_16_LinearAlgebra_cu_9e10b42f_324316addr_kernel_cudaERNS_14TensorIteratorERKN3c106ScalarES8_ENKUlvE_clEvENKUlvE8_clEvEUlNS5_8BFloat16ESB_SB_E0_St5arrayIPcLm4EEEEviT0_T1_:
	.zero		952


//--------------------- .nv.constant0._ZN2at6native29vectorized_elementwise_kernelILi8EZZZNS0_54_GLOBAL__N__d8c5977b_16_LinearAlgebra_cu_9e10b42f_324316addr_kernel_cudaERNS_14TensorIteratorERKN3c106ScalarES8_ENKUlvE_clEvENKUlvE8_clEvEUlNS5_8BFloat16ESB_SB_E0_St5arrayIPcLm4EEEEviT0_T1_ --------------------------
	.section	.nv.constant0._ZN2at6native29vectorized_elementwise_kernelILi8EZZZNS0_54_GLOBAL__N__d8c5977b_16_LinearAlgebra_cu_9e10b42f_324316addr_kernel_cudaERNS_14TensorIteratorERKN3c106ScalarES8_ENKUlvE_clEvENKUlvE8_clEvEUlNS5_8BFloat16ESB_SB_E0_St5arrayIPcLm4EEEEviT0_T1_,"a",@progbits
	.sectionflags	@""
	.align	4
.nv.constant0._ZN2at6native29vectorized_elementwise_kernelILi8EZZZNS0_54_GLOBAL__N__d8c5977b_16_LinearAlgebra_cu_9e10b42f_324316addr_kernel_cudaERNS_14TensorIteratorERKN3c106ScalarES8_ENKUlvE_clEvENKUlvE8_clEvEUlNS5_8BFloat16ESB_SB_E0_St5arrayIPcLm4EEEEviT0_T1_:
	.zero		952


//--------------------- .nv.constant0._ZN2at6native18elementwise_kernelILi128ELi4EZNS0_15gpu_kernel_implIZZZNS0_54_GLOBAL__N__d8c5977b_16_LinearAlgebra_cu_9e10b42f_324316addr_kernel_cudaERNS_14TensorIteratorERKN3c106ScalarES9_ENKUlvE_clEvENKUlvE8_clEvEUlNS6_8BFloat16ESC_SC_E_EEvRNS_18TensorIteratorBaseERKT_EUliE_EEviT1_ --------------------------
	.section	.nv.constant0._ZN2at6native18elementwise_kernelILi128ELi4EZNS0_15gpu_kernel_implIZZZNS0_54_GLOBAL__N__d8c5977b_16_LinearAlgebra_cu_9e10b42f_324316addr_kernel_cudaERNS_14TensorIteratorERKN3c106ScalarES9_ENKUlvE_clEvENKUlvE8_clEvEUlNS6_8BFloat16ESC_SC_E_EEvRNS_18TensorIteratorBaseERKT_EUliE_EEviT1_,"a",@progbits
	.sectionflags	@""
	.align	4
.nv.constant0._ZN2at6native18elementwise_kernelILi128ELi4EZNS0_15gpu_kernel_implIZZZNS0_54_GLOBAL__N__d8c5977b_16_LinearAlgebra_cu_9e10b42f_324316addr_kernel_cudaERNS_14TensorIteratorERKN3c106ScalarES9_ENKUlvE_clEvENKUlvE8_clEvEUlNS6_8BFloat16ESC_SC_E_EEvRNS_18TensorIteratorBaseERKT_EUliE_EEviT1_:
	.zero		1672


//--------------------- .nv.constant0._ZN2at6native27unrolled_elementwise_kernelIZZZNS0_54_GLOBAL__N__d8c5977b_16_LinearAlgebra_cu_9e10b42f_324316addr_kernel_cudaERNS_14TensorIteratorERKN3c106ScalarES8_ENKUlvE_clEvENKUlvE8_clEvEUlNS5_8BFloat16ESB_SB_E_St5arrayIPcLm4EELi4E23TrivialOffsetCalculatorILi3EjESG_ILi1EjENS0_6memory12LoadWithCastILi3EEENSJ_13StoreWithCastILi1EEEEEviT_T0_T2_T3_T4_T5_ --------------------------
	.section	.nv.constant0._ZN2at6native27unrolled_elementwise_kernelIZZZNS0_54_GLOBAL__N__d8c5977b_16_LinearAlgebra_cu_9e10b42f_324316addr_kernel_cudaERNS_14TensorIteratorERKN3c106ScalarES8_ENKUlvE_clEvENKUlvE8_clEvEUlNS5_8BFloat16ESB_SB_E_St5arrayIPcLm4EELi4E23TrivialOffsetCalculatorILi3EjESG_ILi1EjENS0_6memory12LoadWithCastILi3EEENSJ_13StoreWithCastILi1EEEEEviT_T0_T2_T3_T4_T5_,"a",@progbits
	.sectionflags	@""
	.align	4
.nv.constant0._ZN2at6native27unrolled_elementwise_kernelIZZZNS0_54_GLOBAL__N__d8c5977b_16_LinearAlgebra_cu_9e10b42f_324316addr_kernel_cudaERNS_14TensorIteratorERKN3c106ScalarES8_ENKUlvE_clEvENKUlvE8_clEvEUlNS5_8BFloat16ESB_SB_E_St5arrayIPcLm4EELi4E23TrivialOffsetCalculatorILi3EjESG_ILi1EjENS0_6memory12LoadWithCastILi3EEENSJ_13StoreWithCastILi1EEEEEviT_T0_T2_T3_T4_T5_:
	.zero		980


//--------------------- .nv.constant0._ZN2at6native18elementwise_kernelILi128ELi4EZNS0_22gpu_kernel_impl_nocastIZZZNS0_54_GLOBAL__N__d8c5977b_16_LinearAlgebra_cu_9e10b42f_324316addr_kernel_cudaERNS_14TensorIteratorERKN3c106ScalarES9_ENKUlvE_clEvENKUlvE8_clEvEUlNS6_8BFloat16ESC_SC_E_EEvRNS_18TensorIteratorBaseERKT_EUliE_EEviT1_ --------------------------
	.section	.nv.constant0._ZN2at6native18elementwise_kernelILi128ELi4EZNS0_22gpu_kernel_impl_nocastIZZZNS0_54_GLOBAL__N__d8c5977b_16_LinearAlgebra_cu_9e10b42f_324316addr_kernel_cudaERNS_14TensorIteratorERKN3c106ScalarES9_ENKUlvE_clEvENKUlvE8_clEvEUlNS6_8BFloat16ESC_SC_E_EEvRNS_18TensorIteratorBaseERKT_EUliE_EEviT1_,"a",@progbits
	.sectionflags	@""
	.align	4
.nv.constant0._ZN2at6native18elementwise_kernelILi128ELi4EZNS0_22gpu_kernel_impl_nocastIZZZNS0_54_GLOBAL__N__d8c5977b_16_LinearAlgebra_cu_9e10b42f_324316addr_kernel_cudaERNS_14TensorIteratorERKN3c106ScalarES9_ENKUlvE_clEvENKUlvE8_clEvEUlNS6_8BFloat16ESC_SC_E_EEvRNS_18TensorIteratorBaseERKT_EUliE_EEviT1_:
	.zero		1664


//--------------------- .nv.constant0._ZN2at6native27unrolled_elementwise_kernelIZZZNS0_54_GLOBAL__N__d8c5977b_16_LinearAlgebra_cu_9e10b42f_324316addr_kernel_cudaERNS_14TensorIteratorERKN3c106ScalarES8_ENKUlvE_clEvENKUlvE8_clEvEUlNS5_8BFloat16ESB_SB_E_St5arrayIPcLm4EELi4E23TrivialOffsetCalculatorILi3EjESG_ILi1EjENS0_6memory15LoadWithoutCastENSJ_16StoreWithoutCastEEEviT_T0_T2_T3_T4_T5_ --------------------------
	.section	.nv.constant0._ZN2at6native27unrolled_elementwise_kernelIZZZNS0_54_GLOBAL__N__d8c5977b_16_LinearAlgebra_cu_9e10b42f_324316addr_kernel_cudaERNS_14TensorIteratorERKN3c106ScalarES8_ENKUlvE_clEvENKUlvE8_clEvEUlNS5_8BFloat16ESB_SB_E_St5arrayIPcLm4EELi4E23TrivialOffsetCalculatorILi3EjESG_ILi1EjENS0_6memory15LoadWithoutCastENSJ_16StoreWithoutCastEEEviT_T0_T2_T3_T4_T5_,"a",@progbits
	.sectionflags	@""
	.align	4
.nv.constant0._ZN2at6native27unrolled_elementwise_kernelIZZZNS0_54_GLOBAL__N__d8c5977b_16_LinearAlgebra_cu_9e10b42f_324316addr_kernel_cudaERNS_14TensorIteratorERKN3c106ScalarES8_ENKUlvE_clEvENKUlvE8_clEvEUlNS5_8BFloat16ESB_SB_E_St5arrayIPcLm4EELi4E23TrivialOffsetCalculatorILi3EjESG_ILi1EjENS0_6memory15LoadWithoutCastENSJ_16StoreWithoutCastEEEviT_T0_T2_T3_T4_T5_:
	.zero		956


//--------------------- .nv.constant0._ZN2at6native29vectorized_elementwise_kernelILi2EZZZNS0_54_GLOBAL__N__d8c5977b_16_LinearAlgebra_cu_9e10b42f_324316addr_kernel_cudaERNS_14TensorIteratorERKN3c106ScalarES8_ENKUlvE_clEvENKUlvE8_clEvEUlNS5_8BFloat16ESB_SB_E_St5arrayIPcLm4EEEEviT0_T1_ --------------------------
	.section	.nv.constant0._ZN2at6native29vectorized_elementwise_kernelILi2EZZZNS0_54_GLOBAL__N__d8c5977b_16_LinearAlgebra_cu_9e10b42f_324316addr_kernel_cudaERNS_14TensorIteratorERKN3c106ScalarES8_ENKUlvE_clEvENKUlvE8_clEvEUlNS5_8BFloat16ESB_SB_E_St5arrayIPcLm4EEEEviT0_T1_,"a",@progbits
	.sectionflags	@""
	.align	4
.nv.constant0._ZN2at6native29vectorized_elementwise_kernelILi2EZZZNS0_54_GLOBAL__N__d8c5977b_16_LinearAlgebra_cu_9e10b42f_324316addr_kernel_cudaERNS_14TensorIteratorERKN3c106ScalarES8_ENKUlvE_clEvENKUlvE8_clEvEUlNS5_8BFloat16ESB_SB_E_St5arrayIPcLm4EEEEviT0_T1_:
	.zero		952


//--------------------- .nv.constant0._ZN2at6native29vectorized_elementwise_kernelILi4EZZZNS0_54_GLOBAL__N__d8c5977b_16_LinearAlgebra_cu_9e10b42f_324316addr_kernel_cudaERNS_14TensorIteratorERKN3c106ScalarES8_ENKUlvE_clEvENKUlvE8_clEvEUlNS5_8BFloat16ESB_SB_E_St5arrayIPcLm4EEEEviT0_T1_ --------------------------
	.section	.nv.constant0._ZN2at6native29vectorized_elementwise_kernelILi4EZZZNS0_54_GLOBAL__N__d8c5977b_16_LinearAlgebra_cu_9e10b42f_324316addr_kernel_cudaERNS_14TensorIteratorERKN3c106ScalarES8_ENKUlvE_clEvENKUlvE8_clEvEUlNS5_8BFloat16ESB_SB_E_St5arrayIPcLm4EEEEviT0_T1_,"a",@progbits
	.sectionflags	@""
	.align	4
.nv.constant0._ZN2at6native29vectorized_elementwise_kernelILi4EZZZNS0_54_GLOBAL__N__d8c5977b_16_LinearAlgebra_cu_9e10b42f_324316addr_kernel_cudaERNS_14TensorIteratorERKN3c106ScalarES8_ENKUlvE_clEvENKUlvE8_clEvEUlNS5_8BFloat16ESB_SB_E_St5arrayIPcLm4EEEEviT0_T1_:
	.zero		952


//--------------------- .nv.constant0._ZN2at6native29vectorized_elementwise_kernelILi8EZZZNS0_54_GLOBAL__N__d8c5977b_16_LinearAlgebra_cu_9e10b42f_324316addr_kernel_cudaERNS_14TensorIteratorERKN3c106ScalarES8_ENKUlvE_clEvENKUlvE8_clEvEUlNS5_8BFloat16ESB_SB_E_St5arrayIPcLm4EEEEviT0_T1_ --------------------------
	.section	.nv.constant0._ZN2at6native29vectorized_elementwise_kernelILi8EZZZNS0_54_GLOBAL__N__d8c5977b_16_LinearAlgebra_cu_9e10b42f_324316addr_kernel_cudaERNS_14TensorIteratorERKN3c106ScalarES8_ENKUlvE_clEvENKUlvE8_clEvEUlNS5_8BFloat16ESB_SB_E_St5arrayIPcLm4EEEEviT0_T1_,"a",@progbits
	.sectionflags	@""
	.align	4
.nv.constant0._ZN2at6native29vectorized_elementwise_kernelILi8EZZZNS0_54_GLOBAL__N__d8c5977b_16_LinearAlgebra_cu_9e10b42f_324316addr_kernel_cudaERNS_14TensorIteratorERKN3c106ScalarES8_ENKUlvE_clEvENKUlvE8_clEvEUlNS5_8BFloat16ESB_SB_E_St5arrayIPcLm4EEEEviT0_T1_:
	.zero		952


//--------------------- .nv.constant0._ZN2at6native18elementwise_kernelILi128ELi4EZNS0_15gpu_kernel_implIZZZNS0_54_GLOBAL__N__d8c5977b_16_LinearAlgebra_cu_9e10b42f_324316addr_kernel_cudaERNS_14TensorIteratorERKN3c106ScalarES9_ENKUlvE_clEvENKUlvE7_clEvEUlNS6_7complexIfEESD_SD_E0_EEvRNS_18TensorIteratorBaseERKT_EUliE_EEviT1_ --------------------------
	.section	.nv.constant0._ZN2at6native18elementwise_kernelILi128ELi4EZNS0_15gpu_kernel_implIZZZNS0_54_GLOBAL__N__d8c5977b_16_LinearAlgebra_cu_9e10b42f_324316addr_kernel_cudaERNS_14TensorIteratorERKN3c106ScalarES9_ENKUlvE_clEvENKUlvE7_clEvEUlNS6_7complexIfEESD_SD_E0_EEvRNS_18TensorIteratorBaseERKT_EUliE_EEviT1_,"a",@progbits
	.sectionflags	@""
	.align	4
.nv.constant0._ZN2at6native18elementwise_kernelILi128ELi4EZNS0_15gpu_kernel_implIZZZNS0_54_GLOBAL__N__d8c5977b_16_LinearAlgebra_cu_9e10b42f_324316addr_kernel_cudaERNS_14TensorIteratorERKN3c106ScalarES9_ENKUlvE_clEvENKUlvE7_clEvEUlNS6_7complexIfEESD_SD_E0_EEvRNS_18TensorIteratorBaseERKT_EUliE_EEviT1_:
	.zero		1680


//--------------------- .nv.constant0._ZN2at6native27unrolled_elementwise_kernelIZZZNS0_54_GLOBAL__N__d8c5977b_16_LinearAlgebra_cu_9e10b42f_324316addr_kernel_cudaERNS_14TensorIteratorERKN3c106ScalarES8_ENKUlvE_clEvENKUlvE7_clEvEUlNS5_7complexIfEESC_SC_E0_St5arrayIPcLm4EELi4E23TrivialOffsetCalculatorILi3EjESH_ILi1EjENS0_6memory12LoadWithCastILi3EEENSK_13StoreWithCastILi1EEEEEviT_T0_T2_T3_T4_T5_ --------------------------
	.section	.nv.constant0._ZN2at6native27unrolled_elementwise_kernelIZZZNS0_54_GLOBAL__N__d8c5977b_16_LinearAlgebra_cu_9e10b42f_324316addr_kernel_cudaERNS_14TensorIteratorERKN3c106ScalarES8_ENKUlvE_clEvENKUlvE7_clEvEUlNS5_7complexIfEESC_SC_E0_St5arrayIPcLm4EELi4E23TrivialOffsetCalculatorILi3EjESH_ILi1EjENS0_6memory12LoadWithCastILi3EEENSK_13StoreWithCastILi1EEEEEviT_T0_T2_T3_T4_T5_,"a",@progbits
	.sectionflags	@""
	.align	4
.nv.constant0._ZN2at6native27unrolled_elementwise_kernelIZZZNS0_54_GLOBAL__N__d8c5977b_16_LinearAlgebra_cu_9e10b42f_324316addr_kernel_cudaERNS_14TensorIteratorERKN3c106ScalarES8_ENKUlvE_clEvENKUlvE7_clEvEUlNS5_7complexIfEESC_SC_E0_St5arrayIPcLm4EELi4E23TrivialOffsetCalculatorILi3EjESH_ILi1EjENS0_6memory12LoadWithCastILi3EEENSK_13StoreWithCastILi1EEEEEviT_T0_T2_T3_T4_T5_:
	.zero		988


//--------------------- .nv.constant0._ZN2at6native18elementwise_kernelILi128ELi2EZNS0_22gpu_kernel_impl_nocastIZZZNS0_54_GLOBAL__N__d8c5977b_16_LinearAlgebra_cu_9e10b42f_324316addr_kernel_cudaERNS_14TensorIteratorERKN3c106ScalarES9_ENKUlvE_clEvENKUlvE7_clEvEUlNS6_7complexIfEESD_SD_E0_EEvRNS_18TensorIteratorBaseERKT_EUliE_EEviT1_ --------------------------
	.section	.nv.constant0._ZN2at6native18elementwise_kernelILi128ELi2EZNS0_22gpu_kernel_impl_nocastIZZZNS0_54_GLOBAL__N__d8c5977b_16_LinearAlgebra_cu_9e10b42f_324316addr_kernel_cudaERNS_14TensorIteratorERKN3c106ScalarES9_ENKUlvE_clEvENKUlvE7_clEvEUlNS6_7complexIfEESD_SD_E0_EEvRNS_18TensorIteratorBaseERKT_EUliE_EEviT1_,"a",@progbits
	.sectionflags	@""
	.align	4
.nv.constant0._ZN2at6native18elementwise_kernelILi128ELi2EZNS0_22gpu_kernel_impl_nocastIZZZNS0_54_GLOBAL__N__d8c5977b_16_LinearAlgebra_cu_9e10b42f_324316addr_kernel_cudaERNS_14TensorIteratorERKN3c106ScalarES9_ENKUlvE_clEvENKUlvE7_clEvEUlNS6_7complexIfEESD_SD_E0_EEvRNS_18TensorIteratorBaseERKT_EUliE_EEviT1_:
	.zero		1672


//--------------------- .nv.constant0._ZN2at6native27unrolled_elementwise_kernelIZZZNS0_54_GLOBAL__N__d8c5977b_16_LinearAlgebra_cu_9e10b42f_324316addr_kernel_cudaERNS_14TensorIteratorERKN3c106ScalarES8_ENKUlvE_clEvENKUlvE7_clEvEUlNS5_7complexIfEESC_SC_E0_St5arrayIPcLm4EELi4E23TrivialOffsetCalculatorILi3EjESH_ILi1EjENS0_6memory15LoadWithoutCastENSK_16StoreWithoutCastEEEviT_T0_T2_T3_T4_T5_ --------------------------
	.section	.nv.constant0._ZN2at6native27unrolled_elementwise_kernelIZZZNS0_54_GLOBAL__N__d8c5977b_16_LinearAlgebra_cu_9e10b42f_324316addr_kernel_cudaERNS_14TensorIteratorERKN3c106ScalarES8_ENKUlvE_clEvENKUlvE7_clEvEUlNS5_7complexIfEESC_SC_E0_St5arrayIPcLm4EELi4E23TrivialOffsetCalculatorILi3EjESH_ILi1EjENS0_6memory15LoadWithoutCastENSK_16StoreWithoutCastEEEviT_T0_T2_T3_T4_T5_,"a",@progbits
	.sectionflags	@""
	.align	4
.nv.constant0._ZN2at6native27unrolled_elementwise_kernelIZZZNS0_54_GLOBAL__N__d8c5977b_16_LinearAlgebra_cu_9e10b42f_324316addr_kernel_cudaERNS_14TensorIteratorERKN3c106ScalarES8_ENKUlvE_clEvENKUlvE7_clEvEUlNS5_7complexIfEESC_SC_E0_St5arrayIPcLm4EELi4E23TrivialOffsetCalculatorILi3EjESH_ILi1EjENS0_6memory15LoadWithoutCastENSK_16StoreWithoutCastEEEviT_T0_T2_T3_T4_T5_:
	.zero		964


//--------------------- .nv.constant0._ZN2at6native29vectorized_elementwise_kernelILi2EZZZNS0_54_GLOBAL__N__d8c5977b_16_LinearAlgebra_cu_9e10b42f_324316addr_kernel_cudaERNS_14TensorIteratorERKN3c106ScalarES8_ENKUlvE_clEvENKUlvE7_clEvEUlNS5_7complexIfEESC_SC_E0_St5arrayIPcLm4EEEEviT0_T1_ --------------------------
	.section	.nv.constant0._ZN2at6native29vectorized_elementwise_kernelILi2EZZZNS0_54_GLOBAL__N__d8c5977b_16_LinearAlgebra_cu_9e10b42f_324316addr_kernel_cudaERNS_14TensorIteratorERKN3c106ScalarES8_ENKUlvE_clEvENKUlvE7_clEvEUlNS5_7complexIfEESC_SC_E0_St5arrayIPcLm4EEEEviT0_T1_,"a",@progbits
	.sectionflags	@""
	.align	4
.nv.constant0._ZN2at6native29vectorized_elementwise_kernelILi2EZZZNS0_54_GLOBAL__N__d8c5977b_16_LinearAlgebra_cu_9e10b42f_324316addr_kernel_cudaERNS_14TensorIteratorERKN3c106ScalarES8_ENKUlvE_clEvENKUlvE7_clEvEUlNS5_7complexIfEESC_SC_E0_St5arrayIPcLm4EEEEviT0_T1_:
	.zero		960


//--------------------- .nv.constant0._ZN2at6native29vectorized_elementwise_kernelILi4EZZZNS0_54_GLOBAL__N__d8c5977b_16_LinearAlgebra_cu_9e10b42f_324316addr_kernel_cudaERNS_14TensorIteratorERKN3c106ScalarES8_ENKUlvE_clEvENKUlvE7_clEvEUlNS5_7complexIfEESC_SC_E0_St5arrayIPcLm4EEEEviT0_T1_ --------------------------
	.section	.nv.constant0._ZN2at6native29vectorized_elementwise_kernelILi4EZZZNS0_54_GLOBAL__N__d8c5977b_16_LinearAlgebra_cu_9e10b42f_324316addr_kernel_cudaERNS_14TensorIteratorERKN3c106ScalarES8_ENKUlvE_clEvENKUlvE7_clEvEUlNS5_7complexIfEESC_SC_E0_St5arrayIPcLm4EEEEviT0_T1_,"a",@progbits
	.sectionflags	@""
	.align	4
.nv.constant0._ZN2at6native29vectorized_elementwise_kernelILi4EZZZNS0_54_GLOBAL__N__d8c5977b_16_LinearAlgebra_cu_9e10b42f_324316addr_kernel_cudaERNS_14TensorIteratorERKN3c106ScalarES8_ENKUlvE_clEvENKUlvE7_clEvEUlNS5_7complexIfEESC_SC_E0_St5arrayIPcLm4EEEEviT0_T1_:
	.zero		960


//--------------------- .nv.constant0._ZN2at6native29vectorized_elementwise_kernelILi8EZZZNS0_54_GLOBAL__N__d8c5977b_16_LinearAlgebra_cu_9e10b42f_324316addr_kernel_cudaERNS_14TensorIteratorERKN3c106ScalarES8_ENKUlvE_clEvENKUlvE7_clEvEUlNS5_7complexIfEESC_SC_E0_St5arrayIPcLm4EEEEviT0_T1_ --------------------------
	.section	.nv.constant0._ZN2at6native29vectorized_elementwise_kernelILi8EZZZNS0_54_GLOBAL__N__d8c5977b_16_LinearAlgebra_cu_9e10b42f_324316addr_kernel_cudaERNS_14TensorIteratorERKN3c106ScalarES8_ENKUlvE_clEvENKUlvE7_clEvEUlNS5_7complexIfEESC_SC_E0_St5arrayIPcLm4EEEEviT0_T1_,"a",@progbits
	.sectionflags	@""
	.align	4
.nv.constant0._ZN2at6native29vectorized_elementwise_kernelILi8EZZZNS0_54_GLOBAL__N__d8c5977b_16_LinearAlgebra_cu_9e10b42f_324316addr_kernel_cudaERNS_14TensorIteratorERKN3c106ScalarES8_ENKUlvE_clEvENKUlvE7_clEvEUlNS5_7complexIfEESC_SC_E0_St5arrayIPcLm4EEEEviT0_T1_:
	.zero		960


//--------------------- .nv.constant0._ZN2at6native18elementwise_kernelILi128ELi4EZNS0_15gpu_kernel_implIZZZNS0_54_GLOBAL__N__d8c5977b_16_LinearAlgebra_cu_9e10b42f_324316addr_kernel_cudaERNS_14TensorIteratorERKN3c106ScalarES9_ENKUlvE_clEvENKUlvE7_clEvEUlNS6_7complexIfEESD_SD_E_EEvRNS_18TensorIteratorBaseERKT_EUliE_EEviT1_ --------------------------
	.section	.nv.constant0._ZN2at6native18elementwise_kernelILi128ELi4EZNS0_15gpu_kernel_implIZZZNS0_54_GLOBAL__N__d8c5977b_16_LinearAlgebra_cu_9e10b42f_324316addr_kernel_cudaERNS_14TensorIteratorERKN3c106ScalarES9_ENKUlvE_clEvENKUlvE7_clEvEUlNS6_7complexIfEESD_SD_E_EEvRNS_18TensorIteratorBaseERKT_EUliE_EEviT1_,"a",@progbits
	.sectionflags	@""
	.align	4
.nv.constant0._ZN2at6native18elementwise_kernelILi128ELi4EZNS0_15gpu_kernel_implIZZZNS0_54_GLOBAL__N__d8c5977b_16_LinearAlgebra_cu_9e10b42f_324316addr_kernel_cudaERNS_14TensorIteratorERKN3c106ScalarES9_ENKUlvE_clEvENKUlvE7_clEvEUlNS6_7complexIfEESD_SD_E_EEvRNS_18TensorIteratorBaseERKT_EUliE_EEviT1_:
	.zero		1672


//--------------------- .nv.constant0._ZN2at6native27unrolled_elementwise_kernelIZZZNS0_54_GLOBAL__N__d8c5977b_16_LinearAlgebra_cu_9e10b42f_324316addr_kernel_cudaERNS_14TensorIteratorERKN3c106ScalarES8_ENKUlvE_clEvENKUlvE7_clEvEUlNS5_7complexIfEESC_SC_E_St5arrayIPcLm4EELi4E23TrivialOffsetCalculatorILi3EjESH_ILi1EjENS0_6memory12LoadWithCastILi3EEENSK_13StoreWithCastILi1EEEEEviT_T0_T2_T3_T4_T5_ --------------------------
	.section	.nv.constant0._ZN2at6native27unrolled_elementwise_kernelIZZZNS0_54_GLOBAL__N__d8c5977b_16_LinearAlgebra_cu_9e10b42f_324316addr_kernel_cudaERNS_14TensorIteratorERKN3c106ScalarES8_ENKUlvE_clEvENKUlvE7_clEvEUlNS5_7complexIfEESC_SC_E_St5arrayIPcLm4EELi4E23TrivialOffsetCalculatorILi3EjESH_ILi1EjENS0_6memory12LoadWithCastILi3EEENSK_13StoreWithCastILi1EEEEEviT_T0_T2_T3_T4_T5_,"a",@progbits
	.sectionflags	@""
	.align	4
.nv.constant0._ZN2at6native27unrolled_elementwise_kernelIZZZNS0_54_GLOBAL__N__d8c5977b_16_LinearAlgebra_cu_9e10b42f_324316addr_kernel_cudaERNS_14TensorIteratorERKN3c106ScalarES8_ENKUlvE_clEvENKUlvE7_clEvEUlNS5_7complexIfEESC_SC_E_St5arrayIPcLm4EELi4E23TrivialOffsetCalculatorILi3EjESH_ILi1EjENS0_6memory12LoadWithCastILi3EEENSK_13StoreWithCastILi1EEEEEviT_T0_T2_T3_T4_T5_:
	.zero		980


//--------------------- .nv.constant0._ZN2at6native18elementwise_kernelILi128ELi2EZNS0_22gpu_kernel_impl_nocastIZZZNS0_54_GLOBAL__N__d8c5977b_16_LinearAlgebra_cu_9e10b42f_324316addr_kernel_cudaERNS_14TensorIteratorERKN3c106ScalarES9_ENKUlvE_clEvENKUlvE7_clEvEUlNS6_7complexIfEESD_SD_E_EEvRNS_18TensorIteratorBaseERKT_EUliE_EEviT1_ --------------------------
	.section	.nv.constant0._ZN2at6native18elementwise_kernelILi128ELi2EZNS0_22gpu_kernel_impl_nocastIZZZNS0_54_GLOBAL__N__d8c5977b_16_LinearAlgebra_cu_9e10b42f_324316addr_kernel_cudaERNS_14TensorIteratorERKN3c106ScalarES9_ENKUlvE_clEvENKUlvE7_clEvEUlNS6_7complexIfEESD_SD_E_EEvRNS_18TensorIteratorBaseERKT_EUliE_EEviT1_,"a",@progbits
	.sectionflags	@""
	.align	4
.nv.constant0._ZN2at6native18elementwise_kernelILi128ELi2EZNS0_22gpu_kernel_impl_nocastIZZZNS0_54_GLOBAL__N__d8c5977b_16_LinearAlgebra_cu_9e10b42f_324316addr_kernel_cudaERNS_14TensorIteratorERKN3c106ScalarES9_ENKUlvE_clEvENKUlvE7_clEvEUlNS6_7complexIfEESD_SD_E_EEvRNS_18TensorIteratorBaseERKT_EUliE_EEviT1_:
	.zero		1664


//--------------------- .nv.constant0._ZN2at6native27unrolled_elementwise_kernelIZZZNS0_54_GLOBAL__N__d8c5977b_16_LinearAlgebra_cu_9e10b42f_324316addr_kernel_cudaERNS_14TensorIteratorERKN3c106ScalarES8_ENKUlvE_clEvENKUlvE7_clEvEUlNS5_7complexIfEESC_SC_E_St5arrayIPcLm4EELi4E23TrivialOffsetCalculatorILi3EjESH_ILi1EjENS0_6memory15LoadWithoutCastENSK_16StoreWithoutCastEEEviT_T0_T2_T3_T4_T5_ --------------------------
	.section	.nv.constant0._ZN2at6native27unrolled_elementwise_kernelIZZZNS0_54_GLOBAL__N__d8c5977b_16_LinearAlgebra_cu_9e10b42f_324316addr_kernel_cudaERNS_14TensorIteratorERKN3c106ScalarES8_ENKUlvE_clEvENKUlvE7_clEvEUlNS5_7complexIfEESC_SC_E_St5arrayIPcLm4EELi4E23TrivialOffsetCalculatorILi3EjESH_ILi1EjENS0_6memory15LoadWithoutCastENSK_16StoreWithoutCastEEEviT_T0_T2_T3_T4_T5_,"a",@progbits
	.sectionflags	@""
	.align	4
.nv.constant0._ZN2at6native27unrolled_elementwise_kernelIZZZNS0_54_GLOBAL__N__d8c5977b_16_LinearAlgebra_cu_9e10b42f_324316addr_kernel_cudaERNS_14TensorIteratorERKN3c106ScalarES8_ENKUlvE_clEvENKUlvE7_clEvEUlNS5_7complexIfEESC_SC_E_St5arrayIPcLm4EELi4E23TrivialOffsetCalculatorILi3EjESH_ILi1EjENS0_6memory15LoadWithoutCastENSK_16StoreWithoutCastEEEviT_T0_T2_T3_T4_T5_:
	.zero		956


//--------------------- .nv.constant0._ZN2at6native29vectorized_elementwise_kernelILi2EZZZNS0_54_GLOBAL__N__d8c5977b_16_LinearAlgebra_cu_9e10b42f_324316addr_kernel_cudaERNS_14TensorIteratorERKN3c106ScalarES8_ENKUlvE_clEvENKUlvE7_clEvEUlNS5_7complexIfEESC_SC_E_St5arrayIPcLm4EEEEviT0_T1_ --------------------------
	.section	.nv.constant0._ZN2at6native29vectorized_elementwise_kernelILi2EZZZNS0_54_GLOBAL__N__d8c5977b_16_LinearAlgebra_cu_9e10b42f_324316addr_kernel_cudaERNS_14TensorIteratorERKN3c106ScalarES8_ENKUlvE_clEvENKUlvE7_clEvEUlNS5_7complexIfEESC_SC_E_St5arrayIPcLm4EEEEviT0_T1_,"a",@progbits
	.sectionflags	@""
	.align	4
.nv.constant0._ZN2at6native29vectorized_elementwise_kernelILi2EZZZNS0_54_GLOBAL__N__d8c5977b_16_LinearAlgebra_cu_9e10b42f_324316addr_kernel_cudaERNS_14TensorIteratorERKN3c106ScalarES8_ENKUlvE_clEvENKUlvE7_clEvEUlNS5_7complexIfEESC_SC_E_St5arrayIPcLm4EEEEviT0_T1_:
	.zero		952


//--------------------- .nv.constant0._ZN2at6native29vectorized_elementwise_kernelILi4EZZZNS0_54_GLOBAL__N__d8c5977b_16_LinearAlgebra_cu_9e10b42f_324316addr_kernel_cudaERNS_14TensorIteratorERKN3c106ScalarES8_ENKUlvE_clEvENKUlvE7_clEvEUlNS5_7complexIfEESC_SC_E_St5arrayIPcLm4EEEEviT0_T1_ --------------------------
	.section	.nv.constant0._ZN2at6native29vectorized_elementwise_kernelILi4EZZZNS0_54_GLOBAL__N__d8c5977b_16_LinearAlgebra_cu_9e10b42f_324316addr_kernel_cudaERNS_14TensorIteratorERKN3c106ScalarES8_ENKUlvE_clEvENKUlvE7_clEvEUlNS5_7complexIfEESC_SC_E_St5arrayIPcLm4EEEEviT0_T1_,"a",@progbits
	.sectionflags	@""
	.align	4
.nv.constant0._ZN2at6native29vectorized_elementwise_kernelILi4EZZZNS0_54_GLOBAL__N__d8c5977b_16_LinearAlgebra_cu_9e10b42f_324316addr_kernel_cudaERNS_14TensorIteratorERKN3c106ScalarES8_ENKUlvE_clEvENKUlvE7_clEvEUlNS5_7complexIfEESC_SC_E_St5arrayIPcLm4EEEEviT0_T1_:
	.zero		952


//--------------------- .nv.constant0._ZN2at6native29vectorized_elementwise_kernelILi8EZZZNS0_54_GLOBAL__N__d8c5977b_16_LinearAlgebra_cu_9e10b42f_324316addr_kernel_cudaERNS_14TensorIteratorERKN3c106ScalarES8_ENKUlvE_clEvENKUlvE7_clEvEUlNS5_7complexIfEESC_SC_E_St5arrayIPcLm4EEEEviT0_T1_ --------------------------
	.section	.nv.constant0._ZN2at6native29vectorized_elementwise_kernelILi8EZZZNS0_54_GLOBAL__N__d8c5977b_16_LinearAlgebra_cu_9e10b42f_324316addr_kernel_cudaERNS_14TensorIteratorERKN3c106ScalarES8_ENKUlvE_clEvENKUlvE7_clEvEUlNS5_7complexIfEESC_SC_E_St5arrayIPcLm4EEEEviT0_T1_,"a",@progbits
	.sectionflags	@""
	.align	4
.nv.constant0._ZN2at6native29vectorized_elementwise_kernelILi8EZZZNS0_54_GLOBAL__N__d8c5977b_16_LinearAlgebra_cu_9e10b42f_324316addr_kernel_cudaERNS_14TensorIteratorERKN3c106ScalarES8_ENKUlvE_clEvENKUlvE7_clEvEUlNS5_7complexIfEESC_SC_E_St5arrayIPcLm4EEEEviT0_T1_:
	.zero		952


//--------------------- .nv.constant0._ZN2at6native18elementwise_kernelILi128ELi4EZNS0_15gpu_kernel_implIZZZNS0_54_GLOBAL__N__d8c5977b_16_LinearAlgebra_cu_9e10b42f_324316addr_kernel_cudaERNS_14TensorIteratorERKN3c106ScalarES9_ENKUlvE_clEvENKUlvE6_clEvEUlNS6_7complexIdEESD_SD_E0_EEvRNS_18TensorIteratorBaseERKT_EUliE_EEviT1_ --------------------------
	.section	.nv.constant0._ZN2at6native18elementwise_kernelILi128ELi4EZNS0_15gpu_kernel_implIZZZNS0_54_GLOBAL__N__d8c5977b_16_LinearAlgebra_cu_9e10b42f_324316addr_kernel_cudaERNS_14TensorIteratorERKN3c106ScalarES9_ENKUlvE_clEvENKUlvE6_clEvEUlNS6_7complexIdEESD_SD_E0_EEvRNS_18TensorIteratorBaseERKT_EUliE_EEviT1_,"a",@progbits
	.sectionflags	@""
	.align	4
.nv.constant0._ZN2at6native18elementwise_kernelILi128ELi4EZNS0_15gpu_kernel_implIZZZNS0_54_GLOBAL__N__d8c5977b_16_LinearAlgebra_cu_9e10b42f_324316addr_kernel_cudaERNS_14TensorIteratorERKN3c106ScalarES9_ENKUlvE_clEvENKUlvE6_clEvEUlNS6_7complexIdEESD_SD_E0_EEvRNS_18TensorIteratorBaseERKT_EUliE_EEviT1_:
	.zero		1712


//--------------------- .nv.constant0._ZN2at6native27unrolled_elementwise_kernelIZZZNS0_54_GLOBAL__N__d8c5977b_16_LinearAlgebra_cu_9e10b42f_324316addr_kernel_cudaERNS_14TensorIteratorERKN3c106ScalarES8_ENKUlvE_clEvENKUlvE6_clEvEUlNS5_7complexIdEESC_SC_E0_St5arrayIPcLm4EELi4E23TrivialOffsetCalculatorILi3EjESH_ILi1EjENS0_6memory12LoadWithCastILi3EEENSK_13StoreWithCastILi1EEEEEviT_T0_T2_T3_T4_T5_ --------------------------
	.section	.nv.constant0._ZN2at6native27unrolled_elementwise_kernelIZZZNS0_54_GLOBAL__N__d8c5977b_16_LinearAlgebra_cu_9e10b42f_324316addr_kernel_cudaERNS_14TensorIteratorERKN3c106ScalarES8_ENKUlvE_clEvENKUlvE6_clEvEUlNS5_7complexIdEESC_SC_E0_St5arrayIPcLm4EELi4E23TrivialOffsetCalculatorILi3EjESH_ILi1EjENS0_6memory12LoadWithCastILi3EEENSK_13StoreWithCastILi1EEEEEviT_T0_T2_T3_T4_T5_,"a",@progbits
	.sectionflags	@""
	.align	4
.nv.constant0._ZN2at6native27unrolled_elementwise_kernelIZZZNS0_54_GLOBAL__N__d8c5977b_16_LinearAlgebra_cu_9e10b42f_324316addr_kernel_cudaERNS_14TensorIteratorERKN3c106ScalarES8_ENKUlvE_clEvENKUlvE6_clEvEUlNS5_7complexIdEESC_SC_E0_St5arrayIPcLm4EELi4E23TrivialOffsetCalculatorILi3EjESH_ILi1EjENS0_6memory12LoadWithCastILi3EEENSK_13StoreWithCastILi1EEEEEviT_T0_T2_T3_T4_T5_:
	.zero		1020


//--------------------- .nv.constant0._ZN2at6native18elementwise_kernelILi128ELi2EZNS0_22gpu_kernel_impl_nocastIZZZNS0_54_GLOBAL__N__d8c5977b_16_LinearAlgebra_cu_9e10b42f_324316addr_kernel_cudaERNS_14TensorIteratorERKN3c106ScalarES9_ENKUlvE_clEvENKUlvE6_clEvEUlNS6_7complexIdEESD_SD_E0_EEvRNS_18TensorIteratorBaseERKT_EUliE_EEviT1_ --------------------------
	.section	.nv.constant0._ZN2at6native18elementwise_kernelILi128ELi2EZNS0_22gpu_kernel_impl_nocastIZZZNS0_54_GLOBAL__N__d8c5977b_16_LinearAlgebra_cu_9e10b42f_324316addr_kernel_cudaERNS_14TensorIteratorERKN3c106ScalarES9_ENKUlvE_clEvENKUlvE6_clEvEUlNS6_7complexIdEESD_SD_E0_EEvRNS_18TensorIteratorBaseERKT_EUliE_EEviT1_,"a",@progbits
	.sectionflags	@""
	.align	4
.nv.constant0._ZN2at6native18elementwise_kernelILi128ELi2EZNS0_22gpu_kernel_impl_nocastIZZZNS0_54_GLOBAL__N__d8c5977b_16_LinearAlgebra_cu_9e10b42f_324316addr_kernel_cudaERNS_14TensorIteratorERKN3c106ScalarES9_ENKUlvE_clEvENKUlvE6_clEvEUlNS6_7complexIdEESD_SD_E0_EEvRNS_18TensorIteratorBaseERKT_EUliE_EEviT1_:
	.zero		1712


//--------------------- .nv.constant0._ZN2at6native27unrolled_elementwise_kernelIZZZNS0_54_GLOBAL__N__d8c5977b_16_LinearAlgebra_cu_9e10b42f_324316addr_kernel_cudaERNS_14TensorIteratorERKN3c106ScalarES8_ENKUlvE_clEvENKUlvE6_clEvEUlNS5_7complexIdEESC_SC_E0_St5arrayIPcLm4EELi4E23TrivialOffsetCalculatorILi3EjESH_ILi1EjENS0_6memory15LoadWithoutCastENSK_16StoreWithoutCastEEEviT_T0_T2_T3_T4_T5_ --------------------------
	.section	.nv.constant0._ZN2at6native27unrolled_elementwise_kernelIZZZNS0_54_GLOBAL__N__d8c5977b_16_LinearAlgebra_cu_9e10b42f_324316addr_kernel_cudaERNS_14TensorIteratorERKN3c106ScalarES8_ENKUlvE_clEvENKUlvE6_clEvEUlNS5_7complexIdEESC_SC_E0_St5arrayIPcLm4EELi4E23TrivialOffsetCalculatorILi3EjESH_ILi1EjENS0_6memory15LoadWithoutCastENSK_16StoreWithoutCastEEEviT_T0_T2_T3_T4_T5_,"a",@progbits
	.sectionflags	@""
	.align	4
.nv.constant0._ZN2at6native27unrolled_elementwise_kernelIZZZNS0_54_GLOBAL__N__d8c5977b_16_LinearAlgebra_cu_9e10b42f_324316addr_kernel_cudaERNS_14TensorIteratorERKN3c106ScalarES8_ENKUlvE_clEvENKUlvE6_clEvEUlNS5_7complexIdEESC_SC_E0_St5arrayIPcLm4EELi4E23TrivialOffsetCalculatorILi3EjESH_ILi1EjENS0_6memory15LoadWithoutCastENSK_16StoreWithoutCastEEEviT_T0_T2_T3_T4_T5_:
	.zero		996


//--------------------- .nv.constant0._ZN2at6native29vectorized_elementwise_kernelILi2EZZZNS0_54_GLOBAL__N__d8c5977b_16_LinearAlgebra_cu_9e10b42f_324316addr_kernel_cudaERNS_14TensorIteratorERKN3c106ScalarES8_ENKUlvE_clEvENKUlvE6_clEvEUlNS5_7complexIdEESC_SC_E0_St5arrayIPcLm4EEEEviT0_T1_ --------------------------
	.section	.nv.constant0._ZN2at6native29vectorized_elementwise_kernelILi2EZZZNS0_54_GLOBAL__N__d8c5977b_16_LinearAlgebra_cu_9e10b42f_324316addr_kernel_cudaERNS_14TensorIteratorERKN3c106ScalarES8_ENKUlvE_clEvENKUlvE6_clEvEUlNS5_7complexIdEESC_SC_E0_St5arrayIPcLm4EEEEviT0_T1_,"a",@progbits
	.sectionflags	@""
	.align	4
.nv.constant0._ZN2at6native29vectorized_elementwise_kernelILi2EZZZNS0_54_GLOBAL__N__d8c5977b_16_LinearAlgebra_cu_9e10b42f_324316addr_kernel_cudaERNS_14TensorIteratorERKN3c106ScalarES8_ENKUlvE_clEvENKUlvE6_clEvEUlNS5_7complexIdEESC_SC_E0_St5arrayIPcLm4EEEEviT0_T1_:
	.zero		992


//--------------------- .nv.constant0._ZN2at6native29vectorized_elementwise_kernelILi4EZZZNS0_54_GLOBAL__N__d8c5977b_16_LinearAlgebra_cu_9e10b42f_324316addr_kernel_cudaERNS_14TensorIteratorERKN3c106ScalarES8_ENKUlvE_clEvENKUlvE6_clEvEUlNS5_7complexIdEESC_SC_E0_St5arrayIPcLm4EEEEviT0_T1_ --------------------------
	.section	.nv.constant0._ZN2at6native29vectorized_elementwise_kernelILi4EZZZNS0_54_GLOBAL__N__d8c5977b_16_LinearAlgebra_cu_9e10b42f_324316addr_kernel_cudaERNS_14TensorIteratorERKN3c106ScalarES8_ENKUlvE_clEvENKUlvE6_clEvEUlNS5_7complexIdEESC_SC_E0_St5arrayIPcLm4EEEEviT0_T1_,"a",@progbits
	.sectionflags	@""
	.align	4
.nv.constant0._ZN2at6native29vectorized_elementwise_kernelILi4EZZZNS0_54_GLOBAL__N__d8c5977b_16_LinearAlgebra_cu_9e10b42f_324316addr_kernel_cudaERNS_14TensorIteratorERKN3c106ScalarES8_ENKUlvE_clEvENKUlvE6_clEvEUlNS5_7complexIdEESC_SC_E0_St5arrayIPcLm4EEEEviT0_T1_:
	.zero		992


//--------------------- .nv.constant0._ZN2at6native29vectorized_elementwise_kernelILi8EZZZNS0_54_GLOBAL__N__d8c5977b_16_LinearAlgebra_cu_9e10b42f_324316addr_kernel_cudaERNS_14TensorIteratorERKN3c106ScalarES8_ENKUlvE_clEvENKUlvE6_clEvEUlNS5_7complexIdEESC_SC_E0_St5arrayIPcLm4EEEEviT0_T1_ --------------------------
	.section	.nv.constant0._ZN2at6native29vectorized_elementwise_kernelILi8EZZZNS0_54_GLOBAL__N__d8c5977b_16_LinearAlgebra_cu_9e10b42f_324316addr_kernel_cudaERNS_14TensorIteratorERKN3c106ScalarES8_ENKUlvE_clEvENKUlvE6_clEvEUlNS5_7complexIdEESC_SC_E0_St5arrayIPcLm4EEEEviT0_T1_,"a",@progbits
	.sectionflags	@""
	.align	4
.nv.constant0._ZN2at6native29vectorized_elementwise_kernelILi8EZZZNS0_54_GLOBAL__N__d8c5977b_16_LinearAlgebra_cu_9e10b42f_324316addr_kernel_cudaERNS_14TensorIteratorERKN3c106ScalarES8_ENKUlvE_clEvENKUlvE6_clEvEUlNS5_7complexIdEESC_SC_E0_St5arrayIPcLm4EEEEviT0_T1_:
	.zero		992


//--------------------- .nv.constant0._ZN2at6native18elementwise_kernelILi128ELi4EZNS0_15gpu_kernel_implIZZZNS0_54_GLOBAL__N__d8c5977b_16_LinearAlgebra_cu_9e10b42f_324316addr_kernel_cudaERNS_14TensorIteratorERKN3c106ScalarES9_ENKUlvE_clEvENKUlvE6_clEvEUlNS6_7complexIdEESD_SD_E_EEvRNS_18TensorIteratorBaseERKT_EUliE_EEviT1_ --------------------------
	.section	.nv.constant0._ZN2at6native18elementwise_kernelILi128ELi4EZNS0_15gpu_kernel_implIZZZNS0_54_GLOBAL__N__d8c5977b_16_LinearAlgebra_cu_9e10b42f_324316addr_kernel_cudaERNS_14TensorIteratorERKN3c106ScalarES9_ENKUlvE_clEvENKUlvE6_clEvEUlNS6_7complexIdEESD_SD_E_EEvRNS_18TensorIteratorBaseERKT_EUliE_EEviT1_,"a",@progbits
	.sectionflags	@""
	.align	4
.nv.constant0._ZN2at6native18elementwise_kernelILi128ELi4EZNS0_15gpu_kernel_implIZZZNS0_54_GLOBAL__N__d8c5977b_16_LinearAlgebra_cu_9e10b42f_324316addr_kernel_cudaERNS_14TensorIteratorERKN3c106ScalarES9_ENKUlvE_clEvENKUlvE6_clEvEUlNS6_7complexIdEESD_SD_E_EEvRNS_18TensorIteratorBaseERKT_EUliE_EEviT1_:
	.zero		1696


//--------------------- .nv.constant0._ZN2at6native27unrolled_elementwise_kernelIZZZNS0_54_GLOBAL__N__d8c5977b_16_LinearAlgebra_cu_9e10b42f_324316addr_kernel_cudaERNS_14TensorIteratorERKN3c106ScalarES8_ENKUlvE_clEvENKUlvE6_clEvEUlNS5_7complexIdEESC_SC_E_St5arrayIPcLm4EELi4E23TrivialOffsetCalculatorILi3EjESH_ILi1EjENS0_6memory12LoadWithCastILi3EEENSK_13StoreWithCastILi1EEEEEviT_T0_T2_T3_T4_T5_ --------------------------
	.section	.nv.constant0._ZN2at6native27unrolled_elementwise_kernelIZZZNS0_54_GLOBAL__N__d8c5977b_16_LinearAlgebra_cu_9e10b42f_324316addr_kernel_cudaERNS_14TensorIteratorERKN3c106ScalarES8_ENKUlvE_clEvENKUlvE6_clEvEUlNS5_7complexIdEESC_SC_E_St5arrayIPcLm4EELi4E23TrivialOffsetCalculatorILi3EjESH_ILi1EjENS0_6memory12LoadWithCastILi3EEENSK_13StoreWithCastILi1EEEEEviT_T0_T2_T3_T4_T5_,"a",@progbits
	.sectionflags	@""
	.align	4
.nv.constant0._ZN2at6native27unrolled_elementwise_kernelIZZZNS0_54_GLOBAL__N__d8c5977b_16_LinearAlgebra_cu_9e10b42f_324316addr_kernel_cudaERNS_14TensorIteratorERKN3c106ScalarES8_ENKUlvE_clEvENKUlvE6_clEvEUlNS5_7complexIdEESC_SC_E_St5arrayIPcLm4EELi4E23TrivialOffsetCalculatorILi3EjESH_ILi1EjENS0_6memory12LoadWithCastILi3EEENSK_13StoreWithCastILi1EEEEEviT_T0_T2_T3_T4_T5_:
	.zero		1004


//--------------------- .nv.constant0._ZN2at6native18elementwise_kernelILi128ELi2EZNS0_22gpu_kernel_impl_nocastIZZZNS0_54_GLOBAL__N__d8c5977b_16_LinearAlgebra_cu_9e10b42f_324316addr_kernel_cudaERNS_14TensorIteratorERKN3c106ScalarES9_ENKUlvE_clEvENKUlvE6_clEvEUlNS6_7complexIdEESD_SD_E_EEvRNS_18TensorIteratorBaseERKT_EUliE_EEviT1_ --------------------------
	.section	.nv.constant0._ZN2at6native18elementwise_kernelILi128ELi2EZNS0_22gpu_kernel_impl_nocastIZZZNS0_54_GLOBAL__N__d8c5977b_16_LinearAlgebra_cu_9e10b42f_324316addr_kernel_cudaERNS_14TensorIteratorERKN3c106ScalarES9_ENKUlvE_clEvENKUlvE6_clEvEUlNS6_7complexIdEESD_SD_E_EEvRNS_18TensorIteratorBaseERKT_EUliE_EEviT1_,"a",@progbits
	.sectionflags	@""
	.align	4
.nv.constant0._ZN2at6native18elementwise_kernelILi128ELi2EZNS0_22gpu_kernel_impl_nocastIZZZNS0_54_GLOBAL__N__d8c5977b_16_LinearAlgebra_cu_9e10b42f_324316addr_kernel_cudaERNS_14TensorIteratorERKN3c106ScalarES9_ENKUlvE_clEvENKUlvE6_clEvEUlNS6_7complexIdEESD_SD_E_EEvRNS_18TensorIteratorBaseERKT_EUliE_EEviT1_:
	.zero		1696


//--------------------- .nv.constant0._ZN2at6native27unrolled_elementwise_kernelIZZZNS0_54_GLOBAL__N__d8c5977b_16_LinearAlgebra_cu_9e10b42f_324316addr_kernel_cudaERNS_14TensorIteratorERKN3c106ScalarES8_ENKUlvE_clEvENKUlvE6_clEvEUlNS5_7complexIdEESC_SC_E_St5arrayIPcLm4EELi4E23TrivialOffsetCalculatorILi3EjESH_ILi1EjENS0_6memory15LoadWithoutCastENSK_16StoreWithoutCastEEEviT_T0_T2_T3_T4_T5_ --------------------------
	.section	.nv.constant0._ZN2at6native27unrolled_elementwise_kernelIZZZNS0_54_GLOBAL__N__d8c5977b_16_LinearAlgebra_cu_9e10b42f_324316addr_kernel_cudaERNS_14TensorIteratorERKN3c106ScalarES8_ENKUlvE_clEvENKUlvE6_clEvEUlNS5_7complexIdEESC_SC_E_St5arrayIPcLm4EELi4E23TrivialOffsetCalculatorILi3EjESH_ILi1EjENS0_6memory15LoadWithoutCastENSK_16StoreWithoutCastEEEviT_T0_T2_T3_T4_T5_,"a",@progbits
	.sectionflags	@""
	.align	4
.nv.constant0._ZN2at6native27unrolled_elementwise_kernelIZZZNS0_54_GLOBAL__N__d8c5977b_16_LinearAlgebra_cu_9e10b42f_324316addr_kernel_cudaERNS_14TensorIteratorERKN3c106ScalarES8_ENKUlvE_clEvENKUlvE6_clEvEUlNS5_7complexIdEESC_SC_E_St5arrayIPcLm4EELi4E23TrivialOffsetCalculatorILi3EjESH_ILi1EjENS0_6memory15LoadWithoutCastENSK_16StoreWithoutCastEEEviT_T0_T2_T3_T4_T5_:
	.zero		980


//--------------------- .nv.constant0._ZN2at6native29vectorized_elementwise_kernelILi2EZZZNS0_54_GLOBAL__N__d8c5977b_16_LinearAlgebra_cu_9e10b42f_324316addr_kernel_cudaERNS_14TensorIteratorERKN3c106ScalarES8_ENKUlvE_clEvENKUlvE6_clEvEUlNS5_7complexIdEESC_SC_E_St5arrayIPcLm4EEEEviT0_T1_ --------------------------
	.section	.nv.constant0._ZN2at6native29vectorized_elementwise_kernelILi2EZZZNS0_54_GLOBAL__N__d8c5977b_16_LinearAlgebra_cu_9e10b42f_324316addr_kernel_cudaERNS_14TensorIteratorERKN3c106ScalarES8_ENKUlvE_clEvENKUlvE6_clEvEUlNS5_7complexIdEESC_SC_E_St5arrayIPcLm4EEEEviT0_T1_,"a",@progbits
	.sectionflags	@""
	.align	4
.nv.constant0._ZN2at6native29vectorized_elementwise_kernelILi2EZZZNS0_54_GLOBAL__N__d8c5977b_16_LinearAlgebra_cu_9e10b42f_324316addr_kernel_cudaERNS_14TensorIteratorERKN3c106ScalarES8_ENKUlvE_clEvENKUlvE6_clEvEUlNS5_7complexIdEESC_SC_E_St5arrayIPcLm4EEEEviT0_T1_:
	.zero		976


//--------------------- .nv.constant0._ZN2at6native29vectorized_elementwise_kernelILi4EZZZNS0_54_GLOBAL__N__d8c5977b_16_LinearAlgebra_cu_9e10b42f_324316addr_kernel_cudaERNS_14TensorIteratorERKN3c106ScalarES8_ENKUlvE_clEvENKUlvE6_clEvEUlNS5_7complexIdEESC_SC_E_St5arrayIPcLm4EEEEviT0_T1_ --------------------------
	.section	.nv.constant0._ZN2at6native29vectorized_elementwise_kernelILi4EZZZNS0_54_GLOBAL__N__d8c5977b_16_LinearAlgebra_cu_9e10b42f_324316addr_kernel_cudaERNS_14TensorIteratorERKN3c106ScalarES8_ENKUlvE_clEvENKUlvE6_clEvEUlNS5_7complexIdEESC_SC_E_St5arrayIPcLm4EEEEviT0_T1_,"a",@progbits
	.sectionflags	@""
	.align	4
.nv.constant0._ZN2at6native29vectorized_elementwise_kernelILi4EZZZNS0_54_GLOBAL__N__d8c5977b_16_LinearAlgebra_cu_9e10b42f_324316addr_kernel_cudaERNS_14TensorIteratorERKN3c106ScalarES8_ENKUlvE_clEvENKUlvE6_clEvEUlNS5_7complexIdEESC_SC_E_St5arrayIPcLm4EEEEviT0_T1_:
	.zero		976


//--------------------- .nv.constant0._ZN2at6native29vectorized_elementwise_kernelILi8EZZZNS0_54_GLOBAL__N__d8c5977b_16_LinearAlgebra_cu_9e10b42f_324316addr_kernel_cudaERNS_14TensorIteratorERKN3c106ScalarES8_ENKUlvE_clEvENKUlvE6_clEvEUlNS5_7complexIdEESC_SC_E_St5arrayIPcLm4EEEEviT0_T1_ --------------------------
	.section	.nv.constant0._ZN2at6native29vectorized_elementwise_kernelILi8EZZZNS0_54_GLOBAL__N__d8c5977b_16_LinearAlgebra_cu_9e10b42f_324316addr_kernel_cudaERNS_14TensorIteratorERKN3c106ScalarES8_ENKUlvE_clEvENKUlvE6_clEvEUlNS5_7complexIdEESC_SC_E_St5arrayIPcLm4EEEEviT0_T1_,"a",@progbits
	.sectionflags	@""
	.align	4
.nv.constant0._ZN2at6native29vectorized_elementwise_kernelILi8EZZZNS0_54_GLOBAL__N__d8c5977b_16_LinearAlgebra_cu_9e10b42f_324316addr_kernel_cudaERNS_14TensorIteratorERKN3c106ScalarES8_ENKUlvE_clEvENKUlvE6_clEvEUlNS5_7complexIdEESC_SC_E_St5arrayIPcLm4EEEEviT0_T1_:
	.zero		976


//--------------------- .nv.constant0._ZN2at6native18elementwise_kernelILi128ELi4EZNS0_15gpu_kernel_implIZZZNS0_54_GLOBAL__N__d8c5977b_16_LinearAlgebra_cu_9e10b42f_324316addr_kernel_cudaERNS_14TensorIteratorERKN3c106ScalarES9_ENKUlvE_clEvENKUlvE5_clEvEUlfffE0_EEvRNS_18TensorIteratorBaseERKT_EUliE_EEviT1_ --------------------------
	.section	.nv.constant0._ZN2at6native18elementwise_kernelILi128ELi4EZNS0_15gpu_kernel_implIZZZNS0_54_GLOBAL__N__d8c5977b_16_LinearAlgebra_cu_9e10b42f_324316addr_kernel_cudaERNS_14TensorIteratorERKN3c106ScalarES9_ENKUlvE_clEvENKUlvE5_clEvEUlfffE0_EEvRNS_18TensorIteratorBaseERKT_EUliE_EEviT1_,"a",@progbits
	.sectionflags	@""
	.align	4
.nv.constant0._ZN2at6native18elementwise_kernelILi128ELi4EZNS0_15gpu_kernel_implIZZZNS0_54_GLOBAL__N__d8c5977b_16_LinearAlgebra_cu_9e10b42f_324316addr_kernel_cudaERNS_14TensorIteratorERKN3c106ScalarES9_ENKUlvE_clEvENKUlvE5_clEvEUlfffE0_EEvRNS_18TensorIteratorBaseERKT_EUliE_EEviT1_:
	.zero		1672


//--------------------- .nv.constant0._ZN2at6native27unrolled_elementwise_kernelIZZZNS0_54_GLOBAL__N__d8c5977b_16_LinearAlgebra_cu_9e10b42f_324316addr_kernel_cudaERNS_14TensorIteratorERKN3c106ScalarES8_ENKUlvE_clEvENKUlvE5_clEvEUlfffE0_St5arrayIPcLm4EELi4E23TrivialOffsetCalculatorILi3EjESF_ILi1EjENS0_6memory12LoadWithCastILi3EEENSI_13StoreWithCastILi1EEEEEviT_T0_T2_T3_T4_T5_ --------------------------
	.section	.nv.constant0._ZN2at6native27unrolled_elementwise_kernelIZZZNS0_54_GLOBAL__N__d8c5977b_16_LinearAlgebra_cu_9e10b42f_324316addr_kernel_cudaERNS_14TensorIteratorERKN3c106ScalarES8_ENKUlvE_clEvENKUlvE5_clEvEUlfffE0_St5arrayIPcLm4EELi4E23TrivialOffsetCalculatorILi3EjESF_ILi1EjENS0_6memory12LoadWithCastILi3EEENSI_13StoreWithCastILi1EEEEEviT_T0_T2_T3_T4_T5_,"a",@progbits
	.sectionflags	@""
	.align	4
.nv.constant0._ZN2at6native27unrolled_elementwise_kernelIZZZNS0_54_GLOBAL__N__d8c5977b_16_LinearAlgebra_cu_9e10b42f_324316addr_kernel_cudaERNS_14TensorIteratorERKN3c106ScalarES8_ENKUlvE_clEvENKUlvE5_clEvEUlfffE0_St5arrayIPcLm4EELi4E23TrivialOffsetCalculatorILi3EjESF_ILi1EjENS0_6memory12LoadWithCastILi3EEENSI_13StoreWithCastILi1EEEEEviT_T0_T2_T3_T4_T5_:
	.zero		980


//--------------------- .nv.constant0._ZN2at6native18elementwise_kernelILi128ELi2EZNS0_22gpu_kernel_impl_nocastIZZZNS0_54_GLOBAL__N__d8c5977b_16_LinearAlgebra_cu_9e10b42f_324316addr_kernel_cudaERNS_14TensorIteratorERKN3c106ScalarES9_ENKUlvE_clEvENKUlvE5_clEvEUlfffE0_EEvRNS_18TensorIteratorBaseERKT_EUliE_EEviT1_ --------------------------
	.section	.nv.constant0._ZN2at6native18elementwise_kernelILi128ELi2EZNS0_22gpu_kernel_impl_nocastIZZZNS0_54_GLOBAL__N__d8c5977b_16_LinearAlgebra_cu_9e10b42f_324316addr_kernel_cudaERNS_14TensorIteratorERKN3c106ScalarES9_ENKUlvE_clEvENKUlvE5_clEvEUlfffE0_EEvRNS_18TensorIteratorBaseERKT_EUliE_EEviT1_,"a",@progbits
	.sectionflags	@""
	.align	4
.nv.constant0._ZN2at6native18elementwise_kernelILi128ELi2EZNS0_22gpu_kernel_impl_nocastIZZZNS0_54_GLOBAL__N__d8c5977b_16_LinearAlgebra_cu_9e10b42f_324316addr_kernel_cudaERNS_14TensorIteratorERKN3c106ScalarES9_ENKUlvE_clEvENKUlvE5_clEvEUlfffE0_EEvRNS_18TensorIteratorBaseERKT_EUliE_EEviT1_:
	.zero		1664


//--------------------- .nv.constant0._ZN2at6native27unrolled_elementwise_kernelIZZZNS0_54_GLOBAL__N__d8c5977b_16_LinearAlgebra_cu_9e10b42f_324316addr_kernel_cudaERNS_14TensorIteratorERKN3c106ScalarES8_ENKUlvE_clEvENKUlvE5_clEvEUlfffE0_St5arrayIPcLm4EELi4E23TrivialOffsetCalculatorILi3EjESF_ILi1EjENS0_6memory15LoadWithoutCastENSI_16StoreWithoutCastEEEviT_T0_T2_T3_T4_T5_ --------------------------
	.section	.nv.constant0._ZN2at6native27unrolled_elementwise_kernelIZZZNS0_54_GLOBAL__N__d8c5977b_16_LinearAlgebra_cu_9e10b42f_324316addr_kernel_cudaERNS_14TensorIteratorERKN3c106ScalarES8_ENKUlvE_clEvENKUlvE5_clEvEUlfffE0_St5arrayIPcLm4EELi4E23TrivialOffsetCalculatorILi3EjESF_ILi1EjENS0_6memory15LoadWithoutCastENSI_16StoreWithoutCastEEEviT_T0_T2_T3_T4_T5_,"a",@progbits
	.sectionflags	@""
	.align	4
.nv.constant0._ZN2at6native27unrolled_elementwise_kernelIZZZNS0_54_GLOBAL__N__d8c5977b_16_LinearAlgebra_cu_9e10b42f_324316addr_kernel_cudaERNS_14TensorIteratorERKN3c106ScalarES8_ENKUlvE_clEvENKUlvE5_clEvEUlfffE0_St5arrayIPcLm4EELi4E23TrivialOffsetCalculatorILi3EjESF_ILi1EjENS0_6memory15LoadWithoutCastENSI_16StoreWithoutCastEEEviT_T0_T2_T3_T4_T5_:
	.zero		956


//--------------------- .nv.constant0._ZN2at6native29vectorized_elementwise_kernelILi2EZZZNS0_54_GLOBAL__N__d8c5977b_16_LinearAlgebra_cu_9e10b42f_324316addr_kernel_cudaERNS_14TensorIteratorERKN3c106ScalarES8_ENKUlvE_clEvENKUlvE5_clEvEUlfffE0_St5arrayIPcLm4EEEEviT0_T1_ --------------------------
	.section	.nv.constant0._ZN2at6native29vectorized_elementwise_kernelILi2EZZZNS0_54_GLOBAL__N__d8c5977b_16_LinearAlgebra_cu_9e10b42f_324316addr_kernel_cudaERNS_14TensorIteratorERKN3c106ScalarES8_ENKUlvE_clEvENKUlvE5_clEvEUlfffE0_St5arrayIPcLm4EEEEviT0_T1_,"a",@progbits
	.sectionflags	@""
	.align	4
.nv.constant0._ZN2at6native29vectorized_elementwise_kernelILi2EZZZNS0_54_GLOBAL__N__d8c5977b_16_LinearAlgebra_cu_9e10b42f_324316addr_kernel_cudaERNS_14TensorIteratorERKN3c106ScalarES8_ENKUlvE_clEvENKUlvE5_clEvEUlfffE0_St5arrayIPcLm4EEEEviT0_T1_:
	.zero		952


//--------------------- .nv.constant0._ZN2at6native29vectorized_elementwise_kernelILi4EZZZNS0_54_GLOBAL__N__d8c5977b_16_LinearAlgebra_cu_9e10b42f_324316addr_kernel_cudaERNS_14TensorIteratorERKN3c106ScalarES8_ENKUlvE_clEvENKUlvE5_clEvEUlfffE0_St5arrayIPcLm4EEEEviT0_T1_ --------------------------
	.section	.nv.constant0._ZN2at6native29vectorized_elementwise_kernelILi4EZZZNS0_54_GLOBAL__N__d8c5977b_16_LinearAlgebra_cu_9e10b42f_324316addr_kernel_cudaERNS_14TensorIteratorERKN3c106ScalarES8_ENKUlvE_clEvENKUlvE5_clEvEUlfffE0_St5arrayIPcLm4EEEEviT0_T1_,"a",@progbits
	.sectionflags	@""
	.align	4
.nv.constant0._ZN2at6native29vectorized_elementwise_kernelILi4EZZZNS0_54_GLOBAL__N__d8c5977b_16_LinearAlgebra_cu_9e10b42f_324316addr_kernel_cudaERNS_14TensorIteratorERKN3c106ScalarES8_ENKUlvE_clEvENKUlvE5_clEvEUlfffE0_St5arrayIPcLm4EEEEviT0_T1_:
	.zero		952


//--------------------- .nv.constant0._ZN2at6native29vectorized_elementwise_kernelILi8EZZZNS0_54_GLOBAL__N__d8c5977b_16_LinearAlgebra_cu_9e10b42f_324316addr_kernel_cudaERNS_14TensorIteratorERKN3c106ScalarES8_ENKUlvE_clEvENKUlvE5_clEvEUlfffE0_St5arrayIPcLm4EEEEviT0_T1_ --------------------------
	.section	.nv.constant0._ZN2at6native29vectorized_elementwise_kernelILi8EZZZNS0_54_GLOBAL__N__d8c5977b_16_LinearAlgebra_cu_9e10b42f_324316addr_kernel_cudaERNS_14TensorIteratorERKN3c106ScalarES8_ENKUlvE_clEvENKUlvE5_clEvEUlfffE0_St5arrayIPcLm4EEEEviT0_T1_,"a",@progbits
	.sectionflags	@""
	.align	4
.nv.constant0._ZN2at6native29vectorized_elementwise_kernelILi8EZZZNS0_54_GLOBAL__N__d8c5977b_16_LinearAlgebra_cu_9e10b42f_324316addr_kernel_cudaERNS_14TensorIteratorERKN3c106ScalarES8_ENKUlvE_clEvENKUlvE5_clEvEUlfffE0_St5arrayIPcLm4EEEEviT0_T1_:
	.zero		952


//--------------------- .nv.constant0._ZN2at6native18elementwise_kernelILi128ELi4EZNS0_15gpu_kernel_implIZZZNS0_54_GLOBAL__N__d8c5977b_16_LinearAlgebra_cu_9e10b42f_324316addr_kernel_cudaERNS_14TensorIteratorERKN3c106ScalarES9_ENKUlvE_clEvENKUlvE5_clEvEUlfffE_EEvRNS_18TensorIteratorBaseERKT_EUliE_EEviT1_ --------------------------
	.section	.nv.constant0._ZN2at6native18elementwise_kernelILi128ELi4EZNS0_15gpu_kernel_implIZZZNS0_54_GLOBAL__N__d8c5977b_16_LinearAlgebra_cu_9e10b42f_324316addr_kernel_cudaERNS_14TensorIteratorERKN3c106ScalarES9_ENKUlvE_clEvENKUlvE5_clEvEUlfffE_EEvRNS_18TensorIteratorBaseERKT_EUliE_EEviT1_,"a",@progbits
	.sectionflags	@""
	.align	4
.nv.constant0._ZN2at6native18elementwise_kernelILi128ELi4EZNS0_15gpu_kernel_implIZZZNS0_54_GLOBAL__N__d8c5977b_16_LinearAlgebra_cu_9e10b42f_324316addr_kernel_cudaERNS_14TensorIteratorERKN3c106ScalarES9_ENKUlvE_clEvENKUlvE5_clEvEUlfffE_EEvRNS_18TensorIteratorBaseERKT_EUliE_EEviT1_:
	.zero		1672


//--------------------- .nv.constant0._ZN2at6native27unrolled_elementwise_kernelIZZZNS0_54_GLOBAL__N__d8c5977b_16_LinearAlgebra_cu_9e10b42f_324316addr_kernel_cudaERNS_14TensorIteratorERKN3c106ScalarES8_ENKUlvE_clEvENKUlvE5_clEvEUlfffE_St5arrayIPcLm4EELi4E23TrivialOffsetCalculatorILi3EjESF_ILi1EjENS0_6memory12LoadWithCastILi3EEENSI_13StoreWithCastILi1EEEEEviT_T0_T2_T3_T4_T5_ --------------------------
	.section	.nv.constant0._ZN2at6native27unrolled_elementwise_kernelIZZZNS0_54_GLOBAL__N__d8c5977b_16_LinearAlgebra_cu_9e10b42f_324316addr_kernel_cudaERNS_14TensorIteratorERKN3c106ScalarES8_ENKUlvE_clEvENKUlvE5_clEvEUlfffE_St5arrayIPcLm4EELi4E23TrivialOffsetCalculatorILi3EjESF_ILi1EjENS0_6memory12LoadWithCastILi3EEENSI_13StoreWithCastILi1EEEEEviT_T0_T2_T3_T4_T5_,"a",@progbits
	.sectionflags	@""
	.align	4
.nv.constant0._ZN2at6native27unrolled_elementwise_kernelIZZZNS0_54_GLOBAL__N__d8c5977b_16_LinearAlgebra_cu_9e10b42f_324316addr_kernel_cudaERNS_14TensorIteratorERKN3c106ScalarES8_ENKUlvE_clEvENKUlvE5_clEvEUlfffE_St5arrayIPcLm4EELi4E23TrivialOffsetCalculatorILi3EjESF_ILi1EjENS0_6memory12LoadWithCastILi3EEENSI_13StoreWithCastILi1EEEEEviT_T0_T2_T3_T4_T5_:
	.zero		980


//--------------------- .nv.constant0._ZN2at6native18elementwise_kernelILi128ELi2EZNS0_22gpu_kernel_impl_nocastIZZZNS0_54_GLOBAL__N__d8c5977b_16_LinearAlgebra_cu_9e10b42f_324316addr_kernel_cudaERNS_14TensorIteratorERKN3c106ScalarES9_ENKUlvE_clEvENKUlvE5_clEvEUlfffE_EEvRNS_18TensorIteratorBaseERKT_EUliE_EEviT1_ --------------------------
	.section	.nv.constant0._ZN2at6native18elementwise_kernelILi128ELi2EZNS0_22gpu_kernel_impl_nocastIZZZNS0_54_GLOBAL__N__d8c5977b_16_LinearAlgebra_cu_9e10b42f_324316addr_kernel_cudaERNS_14TensorIteratorERKN3c106ScalarES9_ENKUlvE_clEvENKUlvE5_clEvEUlfffE_EEvRNS_18TensorIteratorBaseERKT_EUliE_EEviT1_,"a",@progbits
	.sectionflags	@""
	.align	4
.nv.constant0._ZN2at6native18elementwise_kernelILi128ELi2EZNS0_22gpu_kernel_impl_nocastIZZZNS0_54_GLOBAL__N__d8c5977b_16_LinearAlgebra_cu_9e10b42f_324316addr_kernel_cudaERNS_14TensorIteratorERKN3c106ScalarES9_ENKUlvE_clEvENKUlvE5_clEvEUlfffE_EEvRNS_18TensorIteratorBaseERKT_EUliE_EEviT1_:
	.zero		1664


//--------------------- .nv.constant0._ZN2at6native27unrolled_elementwise_kernelIZZZNS0_54_GLOBAL__N__d8c5977b_16_LinearAlgebra_cu_9e10b42f_324316addr_kernel_cudaERNS_14TensorIteratorERKN3c106ScalarES8_ENKUlvE_clEvENKUlvE5_clEvEUlfffE_St5arrayIPcLm4EELi4E23TrivialOffsetCalculatorILi3EjESF_ILi1EjENS0_6memory15LoadWithoutCastENSI_16StoreWithoutCastEEEviT_T0_T2_T3_T4_T5_ --------------------------
	.section	.nv.constant0._ZN2at6native27unrolled_elementwise_kernelIZZZNS0_54_GLOBAL__N__d8c5977b_16_LinearAlgebra_cu_9e10b42f_324316addr_kernel_cudaERNS_14TensorIteratorERKN3c106ScalarES8_ENKUlvE_clEvENKUlvE5_clEvEUlfffE_St5arrayIPcLm4EELi4E23TrivialOffsetCalculatorILi3EjESF_ILi1EjENS0_6memory15LoadWithoutCastENSI_16StoreWithoutCastEEEviT_T0_T2_T3_T4_T5_,"a",@progbits
	.sectionflags	@""
	.align	4
.nv.constant0._ZN2at6native27unrolled_elementwise_kernelIZZZNS0_54_GLOBAL__N__d8c5977b_16_LinearAlgebra_cu_9e10b42f_324316addr_kernel_cudaERNS_14TensorIteratorERKN3c106ScalarES8_ENKUlvE_clEvENKUlvE5_clEvEUlfffE_St5arrayIPcLm4EELi4E23TrivialOffsetCalculatorILi3EjESF_ILi1EjENS0_6memory15LoadWithoutCastENSI_16StoreWithoutCastEEEviT_T0_T2_T3_T4_T5_:
	.zero		956


//--------------------- .nv.constant0._ZN2at6native29vectorized_elementwise_kernelILi2EZZZNS0_54_GLOBAL__N__d8c5977b_16_LinearAlgebra_cu_9e10b42f_324316addr_kernel_cudaERNS_14TensorIteratorERKN3c106ScalarES8_ENKUlvE_clEvENKUlvE5_clEvEUlfffE_St5arrayIPcLm4EEEEviT0_T1_ --------------------------
	.section	.nv.constant0._ZN2at6native29vectorized_elementwise_kernelILi2EZZZNS0_54_GLOBAL__N__d8c5977b_16_LinearAlgebra_cu_9e10b42f_324316addr_kernel_cudaERNS_14TensorIteratorERKN3c106ScalarES8_ENKUlvE_clEvENKUlvE5_clEvEUlfffE_St5arrayIPcLm4EEEEviT0_T1_,"a",@progbits
	.sectionflags	@""
	.align	4
.nv.constant0._ZN2at6native29vectorized_elementwise_kernelILi2EZZZNS0_54_GLOBAL__N__d8c5977b_16_LinearAlgebra_cu_9e10b42f_324316addr_kernel_cudaERNS_14TensorIteratorERKN3c106ScalarES8_ENKUlvE_clEvENKUlvE5_clEvEUlfffE_St5arrayIPcLm4EEEEviT0_T1_:
	.zero		952


//--------------------- .nv.constant0._ZN2at6native29vectorized_elementwise_kernelILi4EZZZNS0_54_GLOBAL__N__d8c5977b_16_LinearAlgebra_cu_9e10b42f_324316addr_kernel_cudaERNS_14TensorIteratorERKN3c106ScalarES8_ENKUlvE_clEvENKUlvE5_clEvEUlfffE_St5arrayIPcLm4EEEEviT0_T1_ --------------------------
	.section	.nv.constant0._ZN2at6native29vectorized_elementwise_kernelILi4EZZZNS0_54_GLOBAL__N__d8c5977b_16_LinearAlgebra_cu_9e10b42f_324316addr_kernel_cudaERNS_14TensorIteratorERKN3c106ScalarES8_ENKUlvE_clEvENKUlvE5_clEvEUlfffE_St5arrayIPcLm4EEEEviT0_T1_,"a",@progbits
	.sectionflags	@""
	.align	4
.nv.constant0._ZN2at6native29vectorized_elementwise_kernelILi4EZZZNS0_54_GLOBAL__N__d8c5977b_16_LinearAlgebra_cu_9e10b42f_324316addr_kernel_cudaERNS_14TensorIteratorERKN3c106ScalarES8_ENKUlvE_clEvENKUlvE5_clEvEUlfffE_St5arrayIPcLm4EEEEviT0_T1_:
	.zero		952


//--------------------- .nv.constant0._ZN2at6native29vectorized_elementwise_kernelILi8EZZZNS0_54_GLOBAL__N__d8c5977b_16_LinearAlgebra_cu_9e10b42f_324316addr_kernel_cudaERNS_14TensorIteratorERKN3c106ScalarES8_ENKUlvE_clEvENKUlvE5_clEvEUlfffE_St5arrayIPcLm4EEEEviT0_T1_ --------------------------
	.section	.nv.constant0._ZN2at6native29vectorized_elementwise_kernelILi8EZZZNS0_54_GLOBAL__N__d8c5977b_16_LinearAlgebra_cu_9e10b42f_324316addr_kernel_cudaERNS_14TensorIteratorERKN3c106ScalarES8_ENKUlvE_clEvENKUlvE5_clEvEUlfffE_St5arrayIPcLm4EEEEviT0_T1_,"a",@progbits
	.sectionflags	@""
	.align	4
.nv.constant0._ZN2at6native29vectorized_elementwise_kernelILi8EZZZNS0_54_GLOBAL__N__d8c5977b_16_LinearAlgebra_cu_9e10b42f_324316addr_kernel_cudaERNS_14TensorIteratorERKN3c106ScalarES8_ENKUlvE_clEvENKUlvE5_clEvEUlfffE_St5arrayIPcLm4EEEEviT0_T1_:
	.zero		952


//--------------------- .nv.constant0._ZN2at6native18elementwise_kernelILi128ELi4EZNS0_15gpu_kernel_implIZZZNS0_54_GLOBAL__N__d8c5977b_16_LinearAlgebra_cu_9e10b42f_324316addr_kernel_cudaERNS_14TensorIteratorERKN3c106ScalarES9_ENKUlvE_clEvENKUlvE4_clEvEUldddE0_EEvRNS_18TensorIteratorBaseERKT_EUliE_EEviT1_ --------------------------
	.section	.nv.constant0._ZN2at6native18elementwise_kernelILi128ELi4EZNS0_15gpu_kernel_implIZZZNS0_54_GLOBAL__N__d8c5977b_16_LinearAlgebra_cu_9e10b42f_324316addr_kernel_cudaERNS_14TensorIteratorERKN3c106ScalarES9_ENKUlvE_clEvENKUlvE4_clEvEUldddE0_EEvRNS_18TensorIteratorBaseERKT_EUliE_EEviT1_,"a",@progbits
	.sectionflags	@""
	.align	4
.nv.constant0._ZN2at6native18elementwise_kernelILi128ELi4EZNS0_15gpu_kernel_implIZZZNS0_54_GLOBAL__N__d8c5977b_16_LinearAlgebra_cu_9e10b42f_324316addr_kernel_cudaERNS_14TensorIteratorERKN3c106ScalarES9_ENKUlvE_clEvENKUlvE4_clEvEUldddE0_EEvRNS_18TensorIteratorBaseERKT_EUliE_EEviT1_:
	.zero		1680


//--------------------- .nv.constant0._ZN2at6native27unrolled_elementwise_kernelIZZZNS0_54_GLOBAL__N__d8c5977b_16_LinearAlgebra_cu_9e10b42f_324316addr_kernel_cudaERNS_14TensorIteratorERKN3c106ScalarES8_ENKUlvE_clEvENKUlvE4_clEvEUldddE0_St5arrayIPcLm4EELi4E23TrivialOffsetCalculatorILi3EjESF_ILi1EjENS0_6memory12LoadWithCastILi3EEENSI_13StoreWithCastILi1EEEEEviT_T0_T2_T3_T4_T5_ --------------------------
	.section	.nv.constant0._ZN2at6native27unrolled_elementwise_kernelIZZZNS0_54_GLOBAL__N__d8c5977b_16_LinearAlgebra_cu_9e10b42f_324316addr_kernel_cudaERNS_14TensorIteratorERKN3c106ScalarES8_ENKUlvE_clEvENKUlvE4_clEvEUldddE0_St5arrayIPcLm4EELi4E23TrivialOffsetCalculatorILi3EjESF_ILi1EjENS0_6memory12LoadWithCastILi3EEENSI_13StoreWithCastILi1EEEEEviT_T0_T2_T3_T4_T5_,"a",@progbits
	.sectionflags	@""
	.align	4
.nv.constant0._ZN2at6native27unrolled_elementwise_kernelIZZZNS0_54_GLOBAL__N__d8c5977b_16_LinearAlgebra_cu_9e10b42f_324316addr_kernel_cudaERNS_14TensorIteratorERKN3c106ScalarES8_ENKUlvE_clEvENKUlvE4_clEvEUldddE0_St5arrayIPcLm4EELi4E23TrivialOffsetCalculatorILi3EjESF_ILi1EjENS0_6memory12LoadWithCastILi3EEENSI_13StoreWithCastILi1EEEEEviT_T0_T2_T3_T4_T5_:
	.zero		988


//--------------------- .nv.constant0._ZN2at6native18elementwise_kernelILi128ELi2EZNS0_22gpu_kernel_impl_nocastIZZZNS0_54_GLOBAL__N__d8c5977b_16_LinearAlgebra_cu_9e10b42f_324316addr_kernel_cudaERNS_14TensorIteratorERKN3c106ScalarES9_ENKUlvE_clEvENKUlvE4_clEvEUldddE0_EEvRNS_18TensorIteratorBaseERKT_EUliE_EEviT1_ --------------------------
	.section	.nv.constant0._ZN2at6native18elementwise_kernelILi128ELi2EZNS0_22gpu_kernel_impl_nocastIZZZNS0_54_GLOBAL__N__d8c5977b_16_LinearAlgebra_cu_9e10b42f_324316addr_kernel_cudaERNS_14TensorIteratorERKN3c106ScalarES9_ENKUlvE_clEvENKUlvE4_clEvEUldddE0_EEvRNS_18TensorIteratorBaseERKT_EUliE_EEviT1_,"a",@progbits
	.sectionflags	@""
	.align	4
.nv.constant0._ZN2at6native18elementwise_kernelILi128ELi2EZNS0_22gpu_kernel_impl_nocastIZZZNS0_54_GLOBAL__N__d8c5977b_16_LinearAlgebra_cu_9e10b42f_324316addr_kernel_cudaERNS_14TensorIteratorERKN3c106ScalarES9_ENKUlvE_clEvENKUlvE4_clEvEUldddE0_EEvRNS_18TensorIteratorBaseERKT_EUliE_EEviT1_:
	.zero		1672


//--------------------- .nv.constant0._ZN2at6native27unrolled_elementwise_kernelIZZZNS0_54_GLOBAL__N__d8c5977b_16_LinearAlgebra_cu_9e10b42f_324316addr_kernel_cudaERNS_14TensorIteratorERKN3c106ScalarES8_ENKUlvE_clEvENKUlvE4_clEvEUldddE0_St5arrayIPcLm4EELi4E23TrivialOffsetCalculatorILi3EjESF_ILi1EjENS0_6memory15LoadWithoutCastENSI_16StoreWithoutCastEEEviT_T0_T2_T3_T4_T5_ --------------------------
	.section	.nv.constant0._ZN2at6native27unrolled_elementwise_kernelIZZZNS0_54_GLOBAL__N__d8c5977b_16_LinearAlgebra_cu_9e10b42f_324316addr_kernel_cudaERNS_14TensorIteratorERKN3c106ScalarES8_ENKUlvE_clEvENKUlvE4_clEvEUldddE0_St5arrayIPcLm4EELi4E23TrivialOffsetCalculatorILi3EjESF_ILi1EjENS0_6memory15LoadWithoutCastENSI_16StoreWithoutCastEEEviT_T0_T2_T3_T4_T5_,"a",@progbits
	.sectionflags	@""
	.align	4
.nv.constant0._ZN2at6native27unrolled_elementwise_kernelIZZZNS0_54_GLOBAL__N__d8c5977b_16_LinearAlgebra_cu_9e10b42f_324316addr_kernel_cudaERNS_14TensorIteratorERKN3c106ScalarES8_ENKUlvE_clEvENKUlvE4_clEvEUldddE0_St5arrayIPcLm4EELi4E23TrivialOffsetCalculatorILi3EjESF_ILi1EjENS0_6memory15LoadWithoutCastENSI_16StoreWithoutCastEEEviT_T0_T2_T3_T4_T5_:
	.zero		964


//--------------------- .nv.constant0._ZN2at6native29vectorized_elementwise_kernelILi2EZZZNS0_54_GLOBAL__N__d8c5977b_16_LinearAlgebra_cu_9e10b42f_324316addr_kernel_cudaERNS_14TensorIteratorERKN3c106ScalarES8_ENKUlvE_clEvENKUlvE4_clEvEUldddE0_St5arrayIPcLm4EEEEviT0_T1_ --------------------------
	.section	.nv.constant0._ZN2at6native29vectorized_elementwise_kernelILi2EZZZNS0_54_GLOBAL__N__d8c5977b_16_LinearAlgebra_cu_9e10b42f_324316addr_kernel_cudaERNS_14TensorIteratorERKN3c106ScalarES8_ENKUlvE_clEvENKUlvE4_clEvEUldddE0_St5arrayIPcLm4EEEEviT0_T1_,"a",@progbits
	.sectionflags	@""
	.align	4
.nv.constant0._ZN2at6native29vectorized_elementwise_kernelILi2EZZZNS0_54_GLOBAL__N__d8c5977b_16_LinearAlgebra_cu_9e10b42f_324316addr_kernel_cudaERNS_14TensorIteratorERKN3c106ScalarES8_ENKUlvE_clEvENKUlvE4_clEvEUldddE0_St5arrayIPcLm4EEEEviT0_T1_:
	.zero		960


//--------------------- .nv.constant0._ZN2at6native29vectorized_elementwise_kernelILi4EZZZNS0_54_GLOBAL__N__d8c5977b_16_LinearAlgebra_cu_9e10b42f_324316addr_kernel_cudaERNS_14TensorIteratorERKN3c106ScalarES8_ENKUlvE_clEvENKUlvE4_clEvEUldddE0_St5arrayIPcLm4EEEEviT0_T1_ --------------------------
	.section	.nv.constant0._ZN2at6native29vectorized_elementwise_kernelILi4EZZZNS0_54_GLOBAL__N__d8c5977b_16_LinearAlgebra_cu_9e10b42f_324316addr_kernel_cudaERNS_14TensorIteratorERKN3c106ScalarES8_ENKUlvE_clEvENKUlvE4_clEvEUldddE0_St5arrayIPcLm4EEEEviT0_T1_,"a",@progbits
	.sectionflags	@""
	.align	4
.nv.constant0._ZN2at6native29vectorized_elementwise_kernelILi4EZZZNS0_54_GLOBAL__N__d8c5977b_16_LinearAlgebra_cu_9e10b42f_324316addr_kernel_cudaERNS_14TensorIteratorERKN3c106ScalarES8_ENKUlvE_clEvENKUlvE4_clEvEUldddE0_St5arrayIPcLm4EEEEviT0_T1_:
	.zero		960


//--------------------- .nv.constant0._ZN2at6native29vectorized_elementwise_kernelILi8EZZZNS0_54_GLOBAL__N__d8c5977b_16_LinearAlgebra_cu_9e10b42f_324316addr_kernel_cudaERNS_14TensorIteratorERKN3c106ScalarES8_ENKUlvE_clEvENKUlvE4_clEvEUldddE0_St5arrayIPcLm4EEEEviT0_T1_ --------------------------
	.section	.nv.constant0._ZN2at6native29vectorized_elementwise_kernelILi8EZZZNS0_54_GLOBAL__N__d8c5977b_16_LinearAlgebra_cu_9e10b42f_324316addr_kernel_cudaERNS_14TensorIteratorERKN3c106ScalarES8_ENKUlvE_clEvENKUlvE4_clEvEUldddE0_St5arrayIPcLm4EEEEviT0_T1_,"a",@progbits
	.sectionflags	@""
	.align	4
.nv.constant0._ZN2at6native29vectorized_elementwise_kernelILi8EZZZNS0_54_GLOBAL__N__d8c5977b_16_LinearAlgebra_cu_9e10b42f_324316addr_kernel_cudaERNS_14TensorIteratorERKN3c106ScalarES8_ENKUlvE_clEvENKUlvE4_clEvEUldddE0_St5arrayIPcLm4EEEEviT0_T1_:
	.zero		960


//--------------------- .nv.constant0._ZN2at6native18elementwise_kernelILi128ELi4EZNS0_15gpu_kernel_implIZZZNS0_54_GLOBAL__N__d8c5977b_16_LinearAlgebra_cu_9e10b42f_324316addr_kernel_cudaERNS_14TensorIteratorERKN3c106ScalarES9_ENKUlvE_clEvENKUlvE4_clEvEUldddE_EEvRNS_18TensorIteratorBaseERKT_EUliE_EEviT1_ --------------------------
	.section	.nv.constant0._ZN2at6native18elementwise_kernelILi128ELi4EZNS0_15gpu_kernel_implIZZZNS0_54_GLOBAL__N__d8c5977b_16_LinearAlgebra_cu_9e10b42f_324316addr_kernel_cudaERNS_14TensorIteratorERKN3c106ScalarES9_ENKUlvE_clEvENKUlvE4_clEvEUldddE_EEvRNS_18TensorIteratorBaseERKT_EUliE_EEviT1_,"a",@progbits
	.sectionflags	@""
	.align	4
.nv.constant0._ZN2at6native18elementwise_kernelILi128ELi4EZNS0_15gpu_kernel_implIZZZNS0_54_GLOBAL__N__d8c5977b_16_LinearAlgebra_cu_9e10b42f_324316addr_kernel_cudaERNS_14TensorIteratorERKN3c106ScalarES9_ENKUlvE_clEvENKUlvE4_clEvEUldddE_EEvRNS_18TensorIteratorBaseERKT_EUliE_EEviT1_:
	.zero		1672


//--------------------- .nv.constant0._ZN2at6native27unrolled_elementwise_kernelIZZZNS0_54_GLOBAL__N__d8c5977b_16_LinearAlgebra_cu_9e10b42f_324316addr_kernel_cudaERNS_14TensorIteratorERKN3c106ScalarES8_ENKUlvE_clEvENKUlvE4_clEvEUldddE_St5arrayIPcLm4EELi4E23TrivialOffsetCalculatorILi3EjESF_ILi1EjENS0_6memory12LoadWithCastILi3EEENSI_13StoreWithCastILi1EEEEEviT_T0_T2_T3_T4_T5_ --------------------------
	.section	.nv.constant0._ZN2at6native27unrolled_elementwise_kernelIZZZNS0_54_GLOBAL__N__d8c5977b_16_LinearAlgebra_cu_9e10b42f_324316addr_kernel_cudaERNS_14TensorIteratorERKN3c106ScalarES8_ENKUlvE_clEvENKUlvE4_clEvEUldddE_St5arrayIPcLm4EELi4E23TrivialOffsetCalculatorILi3EjESF_ILi1EjENS0_6memory12LoadWithCastILi3EEENSI_13StoreWithCastILi1EEEEEviT_T0_T2_T3_T4_T5_,"a",@progbits
	.sectionflags	@""
	.align	4
.nv.constant0._ZN2at6native27unrolled_elementwise_kernelIZZZNS0_54_GLOBAL__N__d8c5977b_16_LinearAlgebra_cu_9e10b42f_324316addr_kernel_cudaERNS_14TensorIteratorERKN3c106ScalarES8_ENKUlvE_clEvENKUlvE4_clEvEUldddE_St5arrayIPcLm4EELi4E23TrivialOffsetCalculatorILi3EjESF_ILi1EjENS0_6memory12LoadWithCastILi3EEENSI_13StoreWithCastILi1EEEEEviT_T0_T2_T3_T4_T5_:
	.zero		980


//--------------------- .nv.constant0._ZN2at6native18elementwise_kernelILi128ELi2EZNS0_22gpu_kernel_impl_nocastIZZZNS0_54_GLOBAL__N__d8c5977b_16_LinearAlgebra_cu_9e10b42f_324316addr_kernel_cudaERNS_14TensorIteratorERKN3c106ScalarES9_ENKUlvE_clEvENKUlvE4_clEvEUldddE_EEvRNS_18TensorIteratorBaseERKT_EUliE_EEviT1_ --------------------------
	.section	.nv.constant0._ZN2at6native18elementwise_kernelILi128ELi2EZNS0_22gpu_kernel_impl_nocastIZZZNS0_54_GLOBAL__N__d8c5977b_16_LinearAlgebra_cu_9e10b42f_324316addr_kernel_cudaERNS_14TensorIteratorERKN3c106ScalarES9_ENKUlvE_clEvENKUlvE4_clEvEUldddE_EEvRNS_18TensorIteratorBaseERKT_EUliE_EEviT1_,"a",@progbits
	.sectionflags	@""
	.align	4
.nv.constant0._ZN2at6native18elementwise_kernelILi128ELi2EZNS0_22gpu_kernel_impl_nocastIZZZNS0_54_GLOBAL__N__d8c5977b_16_LinearAlgebra_cu_9e10b42f_324316addr_kernel_cudaERNS_14TensorIteratorERKN3c106ScalarES9_ENKUlvE_clEvENKUlvE4_clEvEUldddE_EEvRNS_18TensorIteratorBaseERKT_EUliE_EEviT1_:
	.zero		1664


//--------------------- .nv.constant0._ZN2at6native27unrolled_elementwise_kernelIZZZNS0_54_GLOBAL__N__d8c5977b_16_LinearAlgebra_cu_9e10b42f_324316addr_kernel_cudaERNS_14TensorIteratorERKN3c106ScalarES8_ENKUlvE_clEvENKUlvE4_clEvEUldddE_St5arrayIPcLm4EELi4E23TrivialOffsetCalculatorILi3EjESF_ILi1EjENS0_6memory15LoadWithoutCastENSI_16StoreWithoutCastEEEviT_T0_T2_T3_T4_T5_ --------------------------
	.section	.nv.constant0._ZN2at6native27unrolled_elementwise_kernelIZZZNS0_54_GLOBAL__N__d8c5977b_16_LinearAlgebra_cu_9e10b42f_324316addr_kernel_cudaERNS_14TensorIteratorERKN3c106ScalarES8_ENKUlvE_clEvENKUlvE4_clEvEUldddE_St5arrayIPcLm4EELi4E23TrivialOffsetCalculatorILi3EjESF_ILi1EjENS0_6memory15LoadWithoutCastENSI_16StoreWithoutCastEEEviT_T0_T2_T3_T4_T5_,"a",@progbits
	.sectionflags	@""
	.align	4
.nv.constant0._ZN2at6native27unrolled_elementwise_kernelIZZZNS0_54_GLOBAL__N__d8c5977b_16_LinearAlgebra_cu_9e10b42f_324316addr_kernel_cudaERNS_14TensorIteratorERKN3c106ScalarES8_ENKUlvE_clEvENKUlvE4_clEvEUldddE_St5arrayIPcLm4EELi4E23TrivialOffsetCalculatorILi3EjESF_ILi1EjENS0_6memory15LoadWithoutCastENSI_16StoreWithoutCastEEEviT_T0_T2_T3_T4_T5_:
	.zero		956


//--------------------- .nv.constant0._ZN2at6native29vectorized_elementwise_kernelILi2EZZZNS0_54_GLOBAL__N__d8c5977b_16_LinearAlgebra_cu_9e10b42f_324316addr_kernel_cudaERNS_14TensorIteratorERKN3c106ScalarES8_ENKUlvE_clEvENKUlvE4_clEvEUldddE_St5arrayIPcLm4EEEEviT0_T1_ --------------------------
	.section	.nv.constant0._ZN2at6native29vectorized_elementwise_kernelILi2EZZZNS0_54_GLOBAL__N__d8c5977b_16_LinearAlgebra_cu_9e10b42f_324316addr_kernel_cudaERNS_14TensorIteratorERKN3c106ScalarES8_ENKUlvE_clEvENKUlvE4_clEvEUldddE_St5arrayIPcLm4EEEEviT0_T1_,"a",@progbits
	.sectionflags	@""
	.align	4
.nv.constant0._ZN2at6native29vectorized_elementwise_kernelILi2EZZZNS0_54_GLOBAL__N__d8c5977b_16_LinearAlgebra_cu_9e10b42f_324316addr_kernel_cudaERNS_14TensorIteratorERKN3c106ScalarES8_ENKUlvE_clEvENKUlvE4_clEvEUldddE_St5arrayIPcLm4EEEEviT0_T1_:
	.zero		952


//--------------------- .nv.constant0._ZN2at6native29vectorized_elementwise_kernelILi4EZZZNS0_54_GLOBAL__N__d8c5977b_16_LinearAlgebra_cu_9e10b42f_324316addr_kernel_cudaERNS_14TensorIteratorERKN3c106ScalarES8_ENKUlvE_clEvENKUlvE4_clEvEUldddE_St5arrayIPcLm4EEEEviT0_T1_ --------------------------
	.section	.nv.constant0._ZN2at6native29vectorized_elementwise_kernelILi4EZZZNS0_54_GLOBAL__N__d8c5977b_16_LinearAlgebra_cu_9e10b42f_324316addr_kernel_cudaERNS_14TensorIteratorERKN3c106ScalarES8_ENKUlvE_clEvENKUlvE4_clEvEUldddE_St5arrayIPcLm4EEEEviT0_T1_,"a",@progbits
	.sectionflags	@""
	.align	4
.nv.constant0._ZN2at6native29vectorized_elementwise_kernelILi4EZZZNS0_54_GLOBAL__N__d8c5977b_16_LinearAlgebra_cu_9e10b42f_324316addr_kernel_cudaERNS_14TensorIteratorERKN3c106ScalarES8_ENKUlvE_clEvENKUlvE4_clEvEUldddE_St5arrayIPcLm4EEEEviT0_T1_:
	.zero		952


//--------------------- .nv.constant0._ZN2at6native29vectorized_elementwise_kernelILi8EZZZNS0_54_GLOBAL__N__d8c5977b_16_LinearAlgebra_cu_9e10b42f_324316addr_kernel_cudaERNS_14TensorIteratorERKN3c106ScalarES8_ENKUlvE_clEvENKUlvE4_clEvEUldddE_St5arrayIPcLm4EEEEviT0_T1_ --------------------------
	.section	.nv.constant0._ZN2at6native29vectorized_elementwise_kernelILi8EZZZNS0_54_GLOBAL__N__d8c5977b_16_LinearAlgebra_cu_9e10b42f_324316addr_kernel_cudaERNS_14TensorIteratorERKN3c106ScalarES8_ENKUlvE_clEvENKUlvE4_clEvEUldddE_St5arrayIPcLm4EEEEviT0_T1_,"a",@progbits
	.sectionflags	@""
	.align	4
.nv.constant0._ZN2at6native29vectorized_elementwise_kernelILi8EZZZNS0_54_GLOBAL__N__d8c5977b_16_LinearAlgebra_cu_9e10b42f_324316addr_kernel_cudaERNS_14TensorIteratorERKN3c106ScalarES8_ENKUlvE_clEvENKUlvE4_clEvEUldddE_St5arrayIPcLm4EEEEviT0_T1_:
	.zero		952


//--------------------- .nv.constant0._ZN2at6native18elementwise_kernelILi128ELi4EZNS0_15gpu_kernel_implIZZZNS0_54_GLOBAL__N__d8c5977b_16_LinearAlgebra_cu_9e10b42f_324316addr_kernel_cudaERNS_14TensorIteratorERKN3c106ScalarES9_ENKUlvE_clEvENKUlvE3_clEvEUlsssE0_EEvRNS_18TensorIteratorBaseERKT_EUliE_EEviT1_ --------------------------
	.section	.nv.constant0._ZN2at6native18elementwise_kernelILi128ELi4EZNS0_15gpu_kernel_implIZZZNS0_54_GLOBAL__N__d8c5977b_16_LinearAlgebra_cu_9e10b42f_324316addr_kernel_cudaERNS_14TensorIteratorERKN3c106ScalarES9_ENKUlvE_clEvENKUlvE3_clEvEUlsssE0_EEvRNS_18TensorIteratorBaseERKT_EUliE_EEviT1_,"a",@progbits
	.sectionflags	@""
	.align	4
.nv.constant0._ZN2at6native18elementwise_kernelILi128ELi4EZNS0_15gpu_kernel_implIZZZNS0_54_GLOBAL__N__d8c5977b_16_LinearAlgebra_cu_9e10b42f_324316addr_kernel_cudaERNS_14TensorIteratorERKN3c106ScalarES9_ENKUlvE_clEvENKUlvE3_clEvEUlsssE0_EEvRNS_18TensorIteratorBaseERKT_EUliE_EEviT1_:
	.zero		1672


//--------------------- .nv.constant0._ZN2at6native27unrolled_elementwise_kernelIZZZNS0_54_GLOBAL__N__d8c5977b_16_LinearAlgebra_cu_9e10b42f_324316addr_kernel_cudaERNS_14TensorIteratorERKN3c106ScalarES8_ENKUlvE_clEvENKUlvE3_clEvEUlsssE0_St5arrayIPcLm4EELi4E23TrivialOffsetCalculatorILi3EjESF_ILi1EjENS0_6memory12LoadWithCastILi3EEENSI_13StoreWithCastILi1EEEEEviT_T0_T2_T3_T4_T5_ --------------------------
	.section	.nv.constant0._ZN2at6native27unrolled_elementwise_kernelIZZZNS0_54_GLOBAL__N__d8c5977b_16_LinearAlgebra_cu_9e10b42f_324316addr_kernel_cudaERNS_14TensorIteratorERKN3c106ScalarES8_ENKUlvE_clEvENKUlvE3_clEvEUlsssE0_St5arrayIPcLm4EELi4E23TrivialOffsetCalculatorILi3EjESF_ILi1EjENS0_6memory12LoadWithCastILi3EEENSI_13StoreWithCastILi1EEEEEviT_T0_T2_T3_T4_T5_,"a",@progbits
	.sectionflags	@""
	.align	4
.nv.constant0._ZN2at6native27unrolled_elementwise_kernelIZZZNS0_54_GLOBAL__N__d8c5977b_16_LinearAlgebra_cu_9e10b42f_324316addr_kernel_cudaERNS_14TensorIteratorERKN3c106ScalarES8_ENKUlvE_clEvENKUlvE3_clEvEUlsssE0_St5arrayIPcLm4EELi4E23TrivialOffsetCalculatorILi3EjESF_ILi1EjENS0_6memory12LoadWithCastILi3EEENSI_13StoreWithCastILi1EEEEEviT_T0_T2_T3_T4_T5_:
	.zero		980


//--------------------- .nv.constant0._ZN2at6native18elementwise_kernelILi128ELi4EZNS0_22gpu_kernel_impl_nocastIZZZNS0_54_GLOBAL__N__d8c5977b_16_LinearAlgebra_cu_9e10b42f_324316addr_kernel_cudaERNS_14TensorIteratorERKN3c106ScalarES9_ENKUlvE_clEvENKUlvE3_clEvEUlsssE0_EEvRNS_18TensorIteratorBaseERKT_EUliE_EEviT1_ --------------------------
	.section	.nv.constant0._ZN2at6native18elementwise_kernelILi128ELi4EZNS0_22gpu_kernel_impl_nocastIZZZNS0_54_GLOBAL__N__d8c5977b_16_LinearAlgebra_cu_9e10b42f_324316addr_kernel_cudaERNS_14TensorIteratorERKN3c106ScalarES9_ENKUlvE_clEvENKUlvE3_clEvEUlsssE0_EEvRNS_18TensorIteratorBaseERKT_EUliE_EEviT1_,"a",@progbits
	.sectionflags	@""
	.align	4
.nv.constant0._ZN2at6native18elementwise_kernelILi128ELi4EZNS0_22gpu_kernel_impl_nocastIZZZNS0_54_GLOBAL__N__d8c5977b_16_LinearAlgebra_cu_9e10b42f_324316addr_kernel_cudaERNS_14TensorIteratorERKN3c106ScalarES9_ENKUlvE_clEvENKUlvE3_clEvEUlsssE0_EEvRNS_18TensorIteratorBaseERKT_EUliE_EEviT1_:
	.zero		1664


//--------------------- .nv.constant0._ZN2at6native27unrolled_elementwise_kernelIZZZNS0_54_GLOBAL__N__d8c5977b_16_LinearAlgebra_cu_9e10b42f_324316addr_kernel_cudaERNS_14TensorIteratorERKN3c106ScalarES8_ENKUlvE_clEvENKUlvE3_clEvEUlsssE0_St5arrayIPcLm4EELi4E23TrivialOffsetCalculatorILi3EjESF_ILi1EjENS0_6memory15LoadWithoutCastENSI_16StoreWithoutCastEEEviT_T0_T2_T3_T4_T5_ --------------------------
	.section	.nv.constant0._ZN2at6native27unrolled_elementwise_kernelIZZZNS0_54_GLOBAL__N__d8c5977b_16_LinearAlgebra_cu_9e10b42f_324316addr_kernel_cudaERNS_14TensorIteratorERKN3c106ScalarES8_ENKUlvE_clEvENKUlvE3_clEvEUlsssE0_St5arrayIPcLm4EELi4E23TrivialOffsetCalculatorILi3EjESF_ILi1EjENS0_6memory15LoadWithoutCastENSI_16StoreWithoutCastEEEviT_T0_T2_T3_T4_T5_,"a",@progbits
	.sectionflags	@""
	.align	4
.nv.constant0._ZN2at6native27unrolled_elementwise_kernelIZZZNS0_54_GLOBAL__N__d8c5977b_16_LinearAlgebra_cu_9e10b42f_324316addr_kernel_cudaERNS_14TensorIteratorERKN3c106ScalarES8_ENKUlvE_clEvENKUlvE3_clEvEUlsssE0_St5arrayIPcLm4EELi4E23TrivialOffsetCalculatorILi3EjESF_ILi1EjENS0_6memory15LoadWithoutCastENSI_16StoreWithoutCastEEEviT_T0_T2_T3_T4_T5_:
	.zero		956


//--------------------- .nv.constant0._ZN2at6native29vectorized_elementwise_kernelILi2EZZZNS0_54_GLOBAL__N__d8c5977b_16_LinearAlgebra_cu_9e10b42f_324316addr_kernel_cudaERNS_14TensorIteratorERKN3c106ScalarES8_ENKUlvE_clEvENKUlvE3_clEvEUlsssE0_St5arrayIPcLm4EEEEviT0_T1_ --------------------------
	.section	.nv.constant0._ZN2at6native29vectorized_elementwise_kernelILi2EZZZNS0_54_GLOBAL__N__d8c5977b_16_LinearAlgebra_cu_9e10b42f_324316addr_kernel_cudaERNS_14TensorIteratorERKN3c106ScalarES8_ENKUlvE_clEvENKUlvE3_clEvEUlsssE0_St5arrayIPcLm4EEEEviT0_T1_,"a",@progbits
	.sectionflags	@""
	.align	4
.nv.constant0._ZN2at6native29vectorized_elementwise_kernelILi2EZZZNS0_54_GLOBAL__N__d8c5977b_16_LinearAlgebra_cu_9e10b42f_324316addr_kernel_cudaERNS_14TensorIteratorERKN3c106ScalarES8_ENKUlvE_clEvENKUlvE3_clEvEUlsssE0_St5arrayIPcLm4EEEEviT0_T1_:
	.zero		952


//--------------------- .nv.constant0._ZN2at6native29vectorized_elementwise_kernelILi4EZZZNS0_54_GLOBAL__N__d8c5977b_16_LinearAlgebra_cu_9e10b42f_324316addr_kernel_cudaERNS_14TensorIteratorERKN3c106ScalarES8_ENKUlvE_clEvENKUlvE3_clEvEUlsssE0_St5arrayIPcLm4EEEEviT0_T1_ --------------------------
	.section	.nv.constant0._ZN2at6native29vectorized_elementwise_kernelILi4EZZZNS0_54_GLOBAL__N__d8c5977b_16_LinearAlgebra_cu_9e10b42f_324316addr_kernel_cudaERNS_14TensorIteratorERKN3c106ScalarES8_ENKUlvE_clEvENKUlvE3_clEvEUlsssE0_St5arrayIPcLm4EEEEviT0_T1_,"a",@progbits
	.sectionflags	@""
	.align	4
.nv.constant0._ZN2at6native29vectorized_elementwise_kernelILi4EZZZNS0_54_GLOBAL__N__d8c5977b_16_LinearAlgebra_cu_9e10b42f_324316addr_kernel_cudaERNS_14TensorIteratorERKN3c106ScalarES8_ENKUlvE_clEvENKUlvE3_clEvEUlsssE0_St5arrayIPcLm4EEEEviT0_T1_:
	.zero		952


//--------------------- .nv.constant0._ZN2at6native29vectorized_elementwise_kernelILi8EZZZNS0_54_GLOBAL__N__d8c5977b_16_LinearAlgebra_cu_9e10b42f_324316addr_kernel_cudaERNS_14TensorIteratorERKN3c106ScalarES8_ENKUlvE_clEvENKUlvE3_clEvEUlsssE0_St5arrayIPcLm4EEEEviT0_T1_ --------------------------
	.section	.nv.constant0._ZN2at6native29vectorized_elementwise_kernelILi8EZZZNS0_54_GLOBAL__N__d8c5977b_16_LinearAlgebra_cu_9e10b42f_324316addr_kernel_cudaERNS_14TensorIteratorERKN3c106ScalarES8_ENKUlvE_clEvENKUlvE3_clEvEUlsssE0_St5arrayIPcLm4EEEEviT0_T1_,"a",@progbits
	.sectionflags	@""
	.align	4
.nv.constant0._ZN2at6native29vectorized_elementwise_kernelILi8EZZZNS0_54_GLOBAL__N__d8c5977b_16_LinearAlgebra_cu_9e10b42f_324316addr_kernel_cudaERNS_14TensorIteratorERKN3c106ScalarES8_ENKUlvE_clEvENKUlvE3_clEvEUlsssE0_St5arrayIPcLm4EEEEviT0_T1_:
	.zero		952


//--------------------- .nv.constant0._ZN2at6native18elementwise_kernelILi128ELi4EZNS0_15gpu_kernel_implIZZZNS0_54_GLOBAL__N__d8c5977b_16_LinearAlgebra_cu_9e10b42f_324316addr_kernel_cudaERNS_14TensorIteratorERKN3c106ScalarES9_ENKUlvE_clEvENKUlvE3_clEvEUlsssE_EEvRNS_18TensorIteratorBaseERKT_EUliE_EEviT1_ --------------------------
	.section	.nv.constant0._ZN2at6native18elementwise_kernelILi128ELi4EZNS0_15gpu_kernel_implIZZZNS0_54_GLOBAL__N__d8c5977b_16_LinearAlgebra_cu_9e10b42f_324316addr_kernel_cudaERNS_14TensorIteratorERKN3c106ScalarES9_ENKUlvE_clEvENKUlvE3_clEvEUlsssE_EEvRNS_18TensorIteratorBaseERKT_EUliE_EEviT1_,"a",@progbits
	.sectionflags	@""
	.align	4
.nv.constant0._ZN2at6native18elementwise_kernelILi128ELi4EZNS0_15gpu_kernel_implIZZZNS0_54_GLOBAL__N__d8c5977b_16_LinearAlgebra_cu_9e10b42f_324316addr_kernel_cudaERNS_14TensorIteratorERKN3c106ScalarES9_ENKUlvE_clEvENKUlvE3_clEvEUlsssE_EEvRNS_18TensorIteratorBaseERKT_EUliE_EEviT1_:
	.zero		1672


//--------------------- .nv.constant0._ZN2at6native27unrolled_elementwise_kernelIZZZNS0_54_GLOBAL__N__d8c5977b_16_LinearAlgebra_cu_9e10b42f_324316addr_kernel_cudaERNS_14TensorIteratorERKN3c106ScalarES8_ENKUlvE_clEvENKUlvE3_clEvEUlsssE_St5arrayIPcLm4EELi4E23TrivialOffsetCalculatorILi3EjESF_ILi1EjENS0_6memory12LoadWithCastILi3EEENSI_13StoreWithCastILi1EEEEEviT_T0_T2_T3_T4_T5_ --------------------------
	.section	.nv.constant0._ZN2at6native27unrolled_elementwise_kernelIZZZNS0_54_GLOBAL__N__d8c5977b_16_LinearAlgebra_cu_9e10b42f_324316addr_kernel_cudaERNS_14TensorIteratorERKN3c106ScalarES8_ENKUlvE_clEvENKUlvE3_clEvEUlsssE_St5arrayIPcLm4EELi4E23TrivialOffsetCalculatorILi3EjESF_ILi1EjENS0_6memory12LoadWithCastILi3EEENSI_13StoreWithCastILi1EEEEEviT_T0_T2_T3_T4_T5_,"a",@progbits
	.sectionflags	@""
	.align	4
.nv.constant0._ZN2at6native27unrolled_elementwise_kernelIZZZNS0_54_GLOBAL__N__d8c5977b_16_LinearAlgebra_cu_9e10b42f_324316addr_kernel_cudaERNS_14TensorIteratorERKN3c106ScalarES8_ENKUlvE_clEvENKUlvE3_clEvEUlsssE_St5arrayIPcLm4EELi4E23TrivialOffsetCalculatorILi3EjESF_ILi1EjENS0_6memory12LoadWithCastILi3EEENSI_13StoreWithCastILi1EEEEEviT_T0_T2_T3_T4_T5_:
	.zero		980


//--------------------- .nv.constant0._ZN2at6native18elementwise_kernelILi128ELi4EZNS0_22gpu_kernel_impl_nocastIZZZNS0_54_GLOBAL__N__d8c5977b_16_LinearAlgebra_cu_9e10b42f_324316addr_kernel_cudaERNS_14TensorIteratorERKN3c106ScalarES9_ENKUlvE_clEvENKUlvE3_clEvEUlsssE_EEvRNS_18TensorIteratorBaseERKT_EUliE_EEviT1_ --------------------------
	.section	.nv.constant0._ZN2at6native18elementwise_kernelILi128ELi4EZNS0_22gpu_kernel_impl_nocastIZZZNS0_54_GLOBAL__N__d8c5977b_16_LinearAlgebra_cu_9e10b42f_324316addr_kernel_cudaERNS_14TensorIteratorERKN3c106ScalarES9_ENKUlvE_clEvENKUlvE3_clEvEUlsssE_EEvRNS_18TensorIteratorBaseERKT_EUliE_EEviT1_,"a",@progbits
	.sectionflags	@""
	.align	4
.nv.constant0._ZN2at6native18elementwise_kernelILi128ELi4EZNS0_22gpu_kernel_impl_nocastIZZZNS0_54_GLOBAL__N__d8c5977b_16_LinearAlgebra_cu_9e10b42f_324316addr_kernel_cudaERNS_14TensorIteratorERKN3c106ScalarES9_ENKUlvE_clEvENKUlvE3_clEvEUlsssE_EEvRNS_18TensorIteratorBaseERKT_EUliE_EEviT1_:
	.zero		1664


//--------------------- .nv.constant0._ZN2at6native27unrolled_elementwise_kernelIZZZNS0_54_GLOBAL__N__d8c5977b_16_LinearAlgebra_cu_9e10b42f_324316addr_kernel_cudaERNS_14TensorIteratorERKN3c106ScalarES8_ENKUlvE_clEvENKUlvE3_clEvEUlsssE_St5arrayIPcLm4EELi4E23TrivialOffsetCalculatorILi3EjESF_ILi1EjENS0_6memory15LoadWithoutCastENSI_16StoreWithoutCastEEEviT_T0_T2_T3_T4_T5_ --------------------------
	.section	.nv.constant0._ZN2at6native27unrolled_elementwise_kernelIZZZNS0_54_GLOBAL__N__d8c5977b_16_LinearAlgebra_cu_9e10b42f_324316addr_kernel_cudaERNS_14TensorIteratorERKN3c106ScalarES8_ENKUlvE_clEvENKUlvE3_clEvEUlsssE_St5arrayIPcLm4EELi4E23TrivialOffsetCalculatorILi3EjESF_ILi1EjENS0_6memory15LoadWithoutCastENSI_16StoreWithoutCastEEEviT_T0_T2_T3_T4_T5_,"a",@progbits
	.sectionflags	@""
	.align	4
.nv.constant0._ZN2at6native27unrolled_elementwise_kernelIZZZNS0_54_GLOBAL__N__d8c5977b_16_LinearAlgebra_cu_9e10b42f_324316addr_kernel_cudaERNS_14TensorIteratorERKN3c106ScalarES8_ENKUlvE_clEvENKUlvE3_clEvEUlsssE_St5arrayIPcLm4EELi4E23TrivialOffsetCalculatorILi3EjESF_ILi1EjENS0_6memory15LoadWithoutCastENSI_16StoreWithoutCastEEEviT_T0_T2_T3_T4_T5_:
	.zero		956


//--------------------- .nv.constant0._ZN2at6native29vectorized_elementwise_kernelILi2EZZZNS0_54_GLOBAL__N__d8c5977b_16_LinearAlgebra_cu_9e10b42f_324316addr_kernel_cudaERNS_14TensorIteratorERKN3c106ScalarES8_ENKUlvE_clEvENKUlvE3_clEvEUlsssE_St5arrayIPcLm4EEEEviT0_T1_ --------------------------
	.section	.nv.constant0._ZN2at6native29vectorized_elementwise_kernelILi2EZZZNS0_54_GLOBAL__N__d8c5977b_16_LinearAlgebra_cu_9e10b42f_324316addr_kernel_cudaERNS_14TensorIteratorERKN3c106ScalarES8_ENKUlvE_clEvENKUlvE3_clEvEUlsssE_St5arrayIPcLm4EEEEviT0_T1_,"a",@progbits
	.sectionflags	@""
	.align	4
.nv.constant0._ZN2at6native29vectorized_elementwise_kernelILi2EZZZNS0_54_GLOBAL__N__d8c5977b_16_LinearAlgebra_cu_9e10b42f_324316addr_kernel_cudaERNS_14TensorIteratorERKN3c106ScalarES8_ENKUlvE_clEvENKUlvE3_clEvEUlsssE_St5arrayIPcLm4EEEEviT0_T1_:
	.zero		952


//--------------------- .nv.constant0._ZN2at6native29vectorized_elementwise_kernelILi4EZZZNS0_54_GLOBAL__N__d8c5977b_16_LinearAlgebra_cu_9e10b42f_324316addr_kernel_cudaERNS_14TensorIteratorERKN3c106ScalarES8_ENKUlvE_clEvENKUlvE3_clEvEUlsssE_St5arrayIPcLm4EEEEviT0_T1_ --------------------------
	.section	.nv.constant0._ZN2at6native29vectorized_elementwise_kernelILi4EZZZNS0_54_GLOBAL__N__d8c5977b_16_LinearAlgebra_cu_9e10b42f_324316addr_kernel_cudaERNS_14TensorIteratorERKN3c106ScalarES8_ENKUlvE_clEvENKUlvE3_clEvEUlsssE_St5arrayIPcLm4EEEEviT0_T1_,"a",@progbits
	.sectionflags	@""
	.align	4
.nv.constant0._ZN2at6native29vectorized_elementwise_kernelILi4EZZZNS0_54_GLOBAL__N__d8c5977b_16_LinearAlgebra_cu_9e10b42f_324316addr_kernel_cudaERNS_14TensorIteratorERKN3c106ScalarES8_ENKUlvE_clEvENKUlvE3_clEvEUlsssE_St5arrayIPcLm4EEEEviT0_T1_:
	.zero		952


//--------------------- .nv.constant0._ZN2at6native29vectorized_elementwise_kernelILi8EZZZNS0_54_GLOBAL__N__d8c5977b_16_LinearAlgebra_cu_9e10b42f_324316addr_kernel_cudaERNS_14TensorIteratorERKN3c106ScalarES8_ENKUlvE_clEvENKUlvE3_clEvEUlsssE_St5arrayIPcLm4EEEEviT0_T1_ --------------------------
	.section	.nv.constant0._ZN2at6native29vectorized_elementwise_kernelILi8EZZZNS0_54_GLOBAL__N__d8c5977b_16_LinearAlgebra_cu_9e10b42f_324316addr_kernel_cudaERNS_14TensorIteratorERKN3c106ScalarES8_ENKUlvE_clEvENKUlvE3_clEvEUlsssE_St5arrayIPcLm4EEEEviT0_T1_,"a",@progbits
	.sectionflags	@""
	.align	4
.nv.constant0._ZN2at6native29vectorized_elementwise_kernelILi8EZZZNS0_54_GLOBAL__N__d8c5977b_16_LinearAlgebra_cu_9e10b42f_324316addr_kernel_cudaERNS_14TensorIteratorERKN3c106ScalarES8_ENKUlvE_clEvENKUlvE3_clEvEUlsssE_St5arrayIPcLm4EEEEviT0_T1_:
	.zero		952


//--------------------- .nv.constant0._ZN2at6native18elementwise_kernelILi128ELi4EZNS0_15gpu_kernel_implIZZZNS0_54_GLOBAL__N__d8c5977b_16_LinearAlgebra_cu_9e10b42f_324316addr_kernel_cudaERNS_14TensorIteratorERKN3c106ScalarES9_ENKUlvE_clEvENKUlvE2_clEvEUllllE0_EEvRNS_18TensorIteratorBaseERKT_EUliE_EEviT1_ --------------------------
	.section	.nv.constant0._ZN2at6native18elementwise_kernelILi128ELi4EZNS0_15gpu_kernel_implIZZZNS0_54_GLOBAL__N__d8c5977b_16_LinearAlgebra_cu_9e10b42f_324316addr_kernel_cudaERNS_14TensorIteratorERKN3c106ScalarES9_ENKUlvE_clEvENKUlvE2_clEvEUllllE0_EEvRNS_18TensorIteratorBaseERKT_EUliE_EEviT1_,"a",@progbits
	.sectionflags	@""
	.align	4
.nv.constant0._ZN2at6native18elementwise_kernelILi128ELi4EZNS0_15gpu_kernel_implIZZZNS0_54_GLOBAL__N__d8c5977b_16_LinearAlgebra_cu_9e10b42f_324316addr_kernel_cudaERNS_14TensorIteratorERKN3c106ScalarES9_ENKUlvE_clEvENKUlvE2_clEvEUllllE0_EEvRNS_18TensorIteratorBaseERKT_EUliE_EEviT1_:
	.zero		1680


//--------------------- .nv.constant0._ZN2at6native27unrolled_elementwise_kernelIZZZNS0_54_GLOBAL__N__d8c5977b_16_LinearAlgebra_cu_9e10b42f_324316addr_kernel_cudaERNS_14TensorIteratorERKN3c106ScalarES8_ENKUlvE_clEvENKUlvE2_clEvEUllllE0_St5arrayIPcLm4EELi4E23TrivialOffsetCalculatorILi3EjESF_ILi1EjENS0_6memory12LoadWithCastILi3EEENSI_13StoreWithCastILi1EEEEEviT_T0_T2_T3_T4_T5_ --------------------------
	.section	.nv.constant0._ZN2at6native27unrolled_elementwise_kernelIZZZNS0_54_GLOBAL__N__d8c5977b_16_LinearAlgebra_cu_9e10b42f_324316addr_kernel_cudaERNS_14TensorIteratorERKN3c106ScalarES8_ENKUlvE_clEvENKUlvE2_clEvEUllllE0_St5arrayIPcLm4EELi4E23TrivialOffsetCalculatorILi3EjESF_ILi1EjENS0_6memory12LoadWithCastILi3EEENSI_13StoreWithCastILi1EEEEEviT_T0_T2_T3_T4_T5_,"a",@progbits
	.sectionflags	@""
	.align	4
.nv.constant0._ZN2at6native27unrolled_elementwise_kernelIZZZNS0_54_GLOBAL__N__d8c5977b_16_LinearAlgebra_cu_9e10b42f_324316addr_kernel_cudaERNS_14TensorIteratorERKN3c106ScalarES8_ENKUlvE_clEvENKUlvE2_clEvEUllllE0_St5arrayIPcLm4EELi4E23TrivialOffsetCalculatorILi3EjESF_ILi1EjENS0_6memory12LoadWithCastILi3EEENSI_13StoreWithCastILi1EEEEEviT_T0_T2_T3_T4_T5_:
	.zero		988


//--------------------- .nv.constant0._ZN2at6native18elementwise_kernelILi128ELi2EZNS0_22gpu_kernel_impl_nocastIZZZNS0_54_GLOBAL__N__d8c5977b_16_LinearAlgebra_cu_9e10b42f_324316addr_kernel_cudaERNS_14TensorIteratorERKN3c106ScalarES9_ENKUlvE_clEvENKUlvE2_clEvEUllllE0_EEvRNS_18TensorIteratorBaseERKT_EUliE_EEviT1_ --------------------------
	.section	.nv.constant0._ZN2at6native18elementwise_kernelILi128ELi2EZNS0_22gpu_kernel_impl_nocastIZZZNS0_54_GLOBAL__N__d8c5977b_16_LinearAlgebra_cu_9e10b42f_324316addr_kernel_cudaERNS_14TensorIteratorERKN3c106ScalarES9_ENKUlvE_clEvENKUlvE2_clEvEUllllE0_EEvRNS_18TensorIteratorBaseERKT_EUliE_EEviT1_,"a",@progbits
	.sectionflags	@""
	.align	4
.nv.constant0._ZN2at6native18elementwise_kernelILi128ELi2EZNS0_22gpu_kernel_impl_nocastIZZZNS0_54_GLOBAL__N__d8c5977b_16_LinearAlgebra_cu_9e10b42f_324316addr_kernel_cudaERNS_14TensorIteratorERKN3c106ScalarES9_ENKUlvE_clEvENKUlvE2_clEvEUllllE0_EEvRNS_18TensorIteratorBaseERKT_EUliE_EEviT1_:
	.zero		1672


//--------------------- .nv.constant0._ZN2at6native27unrolled_elementwise_kernelIZZZNS0_54_GLOBAL__N__d8c5977b_16_LinearAlgebra_cu_9e10b42f_324316addr_kernel_cudaERNS_14TensorIteratorERKN3c106ScalarES8_ENKUlvE_clEvENKUlvE2_clEvEUllllE0_St5arrayIPcLm4EELi4E23TrivialOffsetCalculatorILi3EjESF_ILi1EjENS0_6memory15LoadWithoutCastENSI_16StoreWithoutCastEEEviT_T0_T2_T3_T4_T5_ --------------------------
	.section	.nv.constant0._ZN2at6native27unrolled_elementwise_kernelIZZZNS0_54_GLOBAL__N__d8c5977b_16_LinearAlgebra_cu_9e10b42f_324316addr_kernel_cudaERNS_14TensorIteratorERKN3c106ScalarES8_ENKUlvE_clEvENKUlvE2_clEvEUllllE0_St5arrayIPcLm4EELi4E23TrivialOffsetCalculatorILi3EjESF_ILi1EjENS0_6memory15LoadWithoutCastENSI_16StoreWithoutCastEEEviT_T0_T2_T3_T4_T5_,"a",@progbits
	.sectionflags	@""
	.align	4
.nv.constant0._ZN2at6native27unrolled_elementwise_kernelIZZZNS0_54_GLOBAL__N__d8c5977b_16_LinearAlgebra_cu_9e10b42f_324316addr_kernel_cudaERNS_14TensorIteratorERKN3c106ScalarES8_ENKUlvE_clEvENKUlvE2_clEvEUllllE0_St5arrayIPcLm4EELi4E23TrivialOffsetCalculatorILi3EjESF_ILi1EjENS0_6memory15LoadWithoutCastENSI_16StoreWithoutCastEEEviT_T0_T2_T3_T4_T5_:
	.zero		964


//--------------------- .nv.constant0._ZN2at6native29vectorized_elementwise_kernelILi2EZZZNS0_54_GLOBAL__N__d8c5977b_16_LinearAlgebra_cu_9e10b42f_324316addr_kernel_cudaERNS_14TensorIteratorERKN3c106ScalarES8_ENKUlvE_clEvENKUlvE2_clEvEUllllE0_St5arrayIPcLm4EEEEviT0_T1_ --------------------------
	.section	.nv.constant0._ZN2at6native29vectorized_elementwise_kernelILi2EZZZNS0_54_GLOBAL__N__d8c5977b_16_LinearAlgebra_cu_9e10b42f_324316addr_kernel_cudaERNS_14TensorIteratorERKN3c106ScalarES8_ENKUlvE_clEvENKUlvE2_clEvEUllllE0_St5arrayIPcLm4EEEEviT0_T1_,"a",@progbits
	.sectionflags	@""
	.align	4
.nv.constant0._ZN2at6native29vectorized_elementwise_kernelILi2EZZZNS0_54_GLOBAL__N__d8c5977b_16_LinearAlgebra_cu_9e10b42f_324316addr_kernel_cudaERNS_14TensorIteratorERKN3c106ScalarES8_ENKUlvE_clEvENKUlvE2_clEvEUllllE0_St5arrayIPcLm4EEEEviT0_T1_:
	.zero		960


//--------------------- .nv.constant0._ZN2at6native29vectorized_elementwise_kernelILi4EZZZNS0_54_GLOBAL__N__d8c5977b_16_LinearAlgebra_cu_9e10b42f_324316addr_kernel_cudaERNS_14TensorIteratorERKN3c106ScalarES8_ENKUlvE_clEvENKUlvE2_clEvEUllllE0_St5arrayIPcLm4EEEEviT0_T1_ --------------------------
	.section	.nv.constant0._ZN2at6native29vectorized_elementwise_kernelILi4EZZZNS0_54_GLOBAL__N__d8c5977b_16_LinearAlgebra_cu_9e10b42f_324316addr_kernel_cudaERNS_14TensorIteratorERKN3c106ScalarES8_ENKUlvE_clEvENKUlvE2_clEvEUllllE0_St5arrayIPcLm4EEEEviT0_T1_,"a",@progbits
	.sectionflags	@""
	.align	4
.nv.constant0._ZN2at6native29vectorized_elementwise_kernelILi4EZZZNS0_54_GLOBAL__N__d8c5977b_16_LinearAlgebra_cu_9e10b42f_324316addr_kernel_cudaERNS_14TensorIteratorERKN3c106ScalarES8_ENKUlvE_clEvENKUlvE2_clEvEUllllE0_St5arrayIPcLm4EEEEviT0_T1_:
	.zero		960


//--------------------- .nv.constant0._ZN2at6native29vectorized_elementwise_kernelILi8EZZZNS0_54_GLOBAL__N__d8c5977b_16_LinearAlgebra_cu_9e10b42f_324316addr_kernel_cudaERNS_14TensorIteratorERKN3c106ScalarES8_ENKUlvE_clEvENKUlvE2_clEvEUllllE0_St5arrayIPcLm4EEEEviT0_T1_ --------------------------
	.section	.nv.constant0._ZN2at6native29vectorized_elementwise_kernelILi8EZZZNS0_54_GLOBAL__N__d8c5977b_16_LinearAlgebra_cu_9e10b42f_324316addr_kernel_cudaERNS_14TensorIteratorERKN3c106ScalarES8_ENKUlvE_clEvENKUlvE2_clEvEUllllE0_St5arrayIPcLm4EEEEviT0_T1_,"a",@progbits
	.sectionflags	@""
	.align	4
.nv.constant0._ZN2at6native29vectorized_elementwise_kernelILi8EZZZNS0_54_GLOBAL__N__d8c5977b_16_LinearAlgebra_cu_9e10b42f_324316addr_kernel_cudaERNS_14TensorIteratorERKN3c106ScalarES8_ENKUlvE_clEvENKUlvE2_clEvEUllllE0_St5arrayIPcLm4EEEEviT0_T1_:
	.zero		960


//--------------------- .nv.constant0._ZN2at6native18elementwise_kernelILi128ELi4EZNS0_15gpu_kernel_implIZZZNS0_54_GLOBAL__N__d8c5977b_16_LinearAlgebra_cu_9e10b42f_324316addr_kernel_cudaERNS_14TensorIteratorERKN3c106ScalarES9_ENKUlvE_clEvENKUlvE2_clEvEUllllE_EEvRNS_18TensorIteratorBaseERKT_EUliE_EEviT1_ --------------------------
	.section	.nv.constant0._ZN2at6native18elementwise_kernelILi128ELi4EZNS0_15gpu_kernel_implIZZZNS0_54_GLOBAL__N__d8c5977b_16_LinearAlgebra_cu_9e10b42f_324316addr_kernel_cudaERNS_14TensorIteratorERKN3c106ScalarES9_ENKUlvE_clEvENKUlvE2_clEvEUllllE_EEvRNS_18TensorIteratorBaseERKT_EUliE_EEviT1_,"a",@progbits
	.sectionflags	@""
	.align	4
.nv.constant0._ZN2at6native18elementwise_kernelILi128ELi4EZNS0_15gpu_kernel_implIZZZNS0_54_GLOBAL__N__d8c5977b_16_LinearAlgebra_cu_9e10b42f_324316addr_kernel_cudaERNS_14TensorIteratorERKN3c106ScalarES9_ENKUlvE_clEvENKUlvE2_clEvEUllllE_EEvRNS_18TensorIteratorBaseERKT_EUliE_EEviT1_:
	.zero		1672


//--------------------- .nv.constant0._ZN2at6native27unrolled_elementwise_kernelIZZZNS0_54_GLOBAL__N__d8c5977b_16_LinearAlgebra_cu_9e10b42f_324316addr_kernel_cudaERNS_14TensorIteratorERKN3c106ScalarES8_ENKUlvE_clEvENKUlvE2_clEvEUllllE_St5arrayIPcLm4EELi4E23TrivialOffsetCalculatorILi3EjESF_ILi1EjENS0_6memory12LoadWithCastILi3EEENSI_13StoreWithCastILi1EEEEEviT_T0_T2_T3_T4_T5_ --------------------------
	.section	.nv.constant0._ZN2at6native27unrolled_elementwise_kernelIZZZNS0_54_GLOBAL__N__d8c5977b_16_LinearAlgebra_cu_9e10b42f_324316addr_kernel_cudaERNS_14TensorIteratorERKN3c106ScalarES8_ENKUlvE_clEvENKUlvE2_clEvEUllllE_St5arrayIPcLm4EELi4E23TrivialOffsetCalculatorILi3EjESF_ILi1EjENS0_6memory12LoadWithCastILi3EEENSI_13StoreWithCastILi1EEEEEviT_T0_T2_T3_T4_T5_,"a",@progbits
	.sectionflags	@""
	.align	4
.nv.constant0._ZN2at6native27unrolled_elementwise_kernelIZZZNS0_54_GLOBAL__N__d8c5977b_16_LinearAlgebra_cu_9e10b42f_324316addr_kernel_cudaERNS_14TensorIteratorERKN3c106ScalarES8_ENKUlvE_clEvENKUlvE2_clEvEUllllE_St5arrayIPcLm4EELi4E23TrivialOffsetCalculatorILi3EjESF_ILi1EjENS0_6memory12LoadWithCastILi3EEENSI_13StoreWithCastILi1EEEEEviT_T0_T2_T3_T4_T5_:
	.zero		980


//--------------------- .nv.constant0._ZN2at6native18elementwise_kernelILi128ELi2EZNS0_22gpu_kernel_impl_nocastIZZZNS0_54_GLOBAL__N__d8c5977b_16_LinearAlgebra_cu_9e10b42f_324316addr_kernel_cudaERNS_14TensorIteratorERKN3c106ScalarES9_ENKUlvE_clEvENKUlvE2_clEvEUllllE_EEvRNS_18TensorIteratorBaseERKT_EUliE_EEviT1_ --------------------------
	.section	.nv.constant0._ZN2at6native18elementwise_kernelILi128ELi2EZNS0_22gpu_kernel_impl_nocastIZZZNS0_54_GLOBAL__N__d8c5977b_16_LinearAlgebra_cu_9e10b42f_324316addr_kernel_cudaERNS_14TensorIteratorERKN3c106ScalarES9_ENKUlvE_clEvENKUlvE2_clEvEUllllE_EEvRNS_18TensorIteratorBaseERKT_EUliE_EEviT1_,"a",@progbits
	.sectionflags	@""
	.align	4
.nv.constant0._ZN2at6native18elementwise_kernelILi128ELi2EZNS0_22gpu_kernel_impl_nocastIZZZNS0_54_GLOBAL__N__d8c5977b_16_LinearAlgebra_cu_9e10b42f_324316addr_kernel_cudaERNS_14TensorIteratorERKN3c106ScalarES9_ENKUlvE_clEvENKUlvE2_clEvEUllllE_EEvRNS_18TensorIteratorBaseERKT_EUliE_EEviT1_:
	.zero		1664


//--------------------- .nv.constant0._ZN2at6native27unrolled_elementwise_kernelIZZZNS0_54_GLOBAL__N__d8c5977b_16_LinearAlgebra_cu_9e10b42f_324316addr_kernel_cudaERNS_14TensorIteratorERKN3c106ScalarES8_ENKUlvE_clEvENKUlvE2_clEvEUllllE_St5arrayIPcLm4EELi4E23TrivialOffsetCalculatorILi3EjESF_ILi1EjENS0_6memory15LoadWithoutCastENSI_16StoreWithoutCastEEEviT_T0_T2_T3_T4_T5_ --------------------------
	.section	.nv.constant0._ZN2at6native27unrolled_elementwise_kernelIZZZNS0_54_GLOBAL__N__d8c5977b_16_LinearAlgebra_cu_9e10b42f_324316addr_kernel_cudaERNS_14TensorIteratorERKN3c106ScalarES8_ENKUlvE_clEvENKUlvE2_clEvEUllllE_St5arrayIPcLm4EELi4E23TrivialOffsetCalculatorILi3EjESF_ILi1EjENS0_6memory15LoadWithoutCastENSI_16StoreWithoutCastEEEviT_T0_T2_T3_T4_T5_,"a",@progbits
	.sectionflags	@""
	.align	4
.nv.constant0._ZN2at6native27unrolled_elementwise_kernelIZZZNS0_54_GLOBAL__N__d8c5977b_16_LinearAlgebra_cu_9e10b42f_324316addr_kernel_cudaERNS_14TensorIteratorERKN3c106ScalarES8_ENKUlvE_clEvENKUlvE2_clEvEUllllE_St5arrayIPcLm4EELi4E23TrivialOffsetCalculatorILi3EjESF_ILi1EjENS0_6memory15LoadWithoutCastENSI_16StoreWithoutCastEEEviT_T0_T2_T3_T4_T5_:
	.zero		956


//--------------------- .nv.constant0._ZN2at6native29vectorized_elementwise_kernelILi2EZZZNS0_54_GLOBAL__N__d8c5977b_16_LinearAlgebra_cu_9e10b42f_324316addr_kernel_cudaERNS_14TensorIteratorERKN3c106ScalarES8_ENKUlvE_clEvENKUlvE2_clEvEUllllE_St5arrayIPcLm4EEEEviT0_T1_ --------------------------
	.section	.nv.constant0._ZN2at6native29vectorized_elementwise_kernelILi2EZZZNS0_54_GLOBAL__N__d8c5977b_16_LinearAlgebra_cu_9e10b42f_324316addr_kernel_cudaERNS_14TensorIteratorERKN3c106ScalarES8_ENKUlvE_clEvENKUlvE2_clEvEUllllE_St5arrayIPcLm4EEEEviT0_T1_,"a",@progbits
	.sectionflags	@""
	.align	4
.nv.constant0._ZN2at6native29vectorized_elementwise_kernelILi2EZZZNS0_54_GLOBAL__N__d8c5977b_16_LinearAlgebra_cu_9e10b42f_324316addr_kernel_cudaERNS_14TensorIteratorERKN3c106ScalarES8_ENKUlvE_clEvENKUlvE2_clEvEUllllE_St5arrayIPcLm4EEEEviT0_T1_:
	.zero		952


//--------------------- .nv.constant0._ZN2at6native29vectorized_elementwise_kernelILi4EZZZNS0_54_GLOBAL__N__d8c5977b_16_LinearAlgebra_cu_9e10b42f_324316addr_kernel_cudaERNS_14TensorIteratorERKN3c106ScalarES8_ENKUlvE_clEvENKUlvE2_clEvEUllllE_St5arrayIPcLm4EEEEviT0_T1_ --------------------------
	.section	.nv.constant0._ZN2at6native29vectorized_elementwise_kernelILi4EZZZNS0_54_GLOBAL__N__d8c5977b_16_LinearAlgebra_cu_9e10b42f_324316addr_kernel_cudaERNS_14TensorIteratorERKN3c106ScalarES8_ENKUlvE_clEvENKUlvE2_clEvEUllllE_St5arrayIPcLm4EEEEviT0_T1_,"a",@progbits
	.sectionflags	@""
	.align	4
.nv.constant0._ZN2at6native29vectorized_elementwise_kernelILi4EZZZNS0_54_GLOBAL__N__d8c5977b_16_LinearAlgebra_cu_9e10b42f_324316addr_kernel_cudaERNS_14TensorIteratorERKN3c106ScalarES8_ENKUlvE_clEvENKUlvE2_clEvEUllllE_St5arrayIPcLm4EEEEviT0_T1_:
	.zero		952


//--------------------- .nv.constant0._ZN2at6native29vectorized_elementwise_kernelILi8EZZZNS0_54_GLOBAL__N__d8c5977b_16_LinearAlgebra_cu_9e10b42f_324316addr_kernel_cudaERNS_14TensorIteratorERKN3c106ScalarES8_ENKUlvE_clEvENKUlvE2_clEvEUllllE_St5arrayIPcLm4EEEEviT0_T1_ --------------------------
	.section	.nv.constant0._ZN2at6native29vectorized_elementwise_kernelILi8EZZZNS0_54_GLOBAL__N__d8c5977b_16_LinearAlgebra_cu_9e10b42f_324316addr_kernel_cudaERNS_14TensorIteratorERKN3c106ScalarES8_ENKUlvE_clEvENKUlvE2_clEvEUllllE_St5arrayIPcLm4EEEEviT0_T1_,"a",@progbits
	.sectionflags	@""
	.align	4
.nv.constant0._ZN2at6native29vectorized_elementwise_kernelILi8EZZZNS0_54_GLOBAL__N__d8c5977b_16_LinearAlgebra_cu_9e10b42f_324316addr_kernel_cudaERNS_14TensorIteratorERKN3c106ScalarES8_ENKUlvE_clEvENKUlvE2_clEvEUllllE_St5arrayIPcLm4EEEEviT0_T1_:
	.zero		952


//--------------------- .nv.constant0._ZN2at6native18elementwise_kernelILi128ELi4EZNS0_15gpu_kernel_implIZZZNS0_54_GLOBAL__N__d8c5977b_16_LinearAlgebra_cu_9e10b42f_324316addr_kernel_cudaERNS_14TensorIteratorERKN3c106ScalarES9_ENKUlvE_clEvENKUlvE1_clEvEUliiiE0_EEvRNS_18TensorIteratorBaseERKT_EUliE_EEviT1_ --------------------------
	.section	.nv.constant0._ZN2at6native18elementwise_kernelILi128ELi4EZNS0_15gpu_kernel_implIZZZNS0_54_GLOBAL__N__d8c5977b_16_LinearAlgebra_cu_9e10b42f_324316addr_kernel_cudaERNS_14TensorIteratorERKN3c106ScalarES9_ENKUlvE_clEvENKUlvE1_clEvEUliiiE0_EEvRNS_18TensorIteratorBaseERKT_EUliE_EEviT1_,"a",@progbits
	.sectionflags	@""
	.align	4
.nv.constant0._ZN2at6native18elementwise_kernelILi128ELi4EZNS0_15gpu_kernel_implIZZZNS0_54_GLOBAL__N__d8c5977b_16_LinearAlgebra_cu_9e10b42f_324316addr_kernel_cudaERNS_14TensorIteratorERKN3c106ScalarES9_ENKUlvE_clEvENKUlvE1_clEvEUliiiE0_EEvRNS_18TensorIteratorBaseERKT_EUliE_EEviT1_:
	.zero		1672


//--------------------- .nv.constant0._ZN2at6native27unrolled_elementwise_kernelIZZZNS0_54_GLOBAL__N__d8c5977b_16_LinearAlgebra_cu_9e10b42f_324316addr_kernel_cudaERNS_14TensorIteratorERKN3c106ScalarES8_ENKUlvE_clEvENKUlvE1_clEvEUliiiE0_St5arrayIPcLm4EELi4E23TrivialOffsetCalculatorILi3EjESF_ILi1EjENS0_6memory12LoadWithCastILi3EEENSI_13StoreWithCastILi1EEEEEviT_T0_T2_T3_T4_T5_ --------------------------
	.section	.nv.constant0._ZN2at6native27unrolled_elementwise_kernelIZZZNS0_54_GLOBAL__N__d8c5977b_16_LinearAlgebra_cu_9e10b42f_324316addr_kernel_cudaERNS_14TensorIteratorERKN3c106ScalarES8_ENKUlvE_clEvENKUlvE1_clEvEUliiiE0_St5arrayIPcLm4EELi4E23TrivialOffsetCalculatorILi3EjESF_ILi1EjENS0_6memory12LoadWithCastILi3EEENSI_13StoreWithCastILi1EEEEEviT_T0_T2_T3_T4_T5_,"a",@progbits
	.sectionflags	@""
	.align	4
.nv.constant0._ZN2at6native27unrolled_elementwise_kernelIZZZNS0_54_GLOBAL__N__d8c5977b_16_LinearAlgebra_cu_9e10b42f_324316addr_kernel_cudaERNS_14TensorIteratorERKN3c106ScalarES8_ENKUlvE_clEvENKUlvE1_clEvEUliiiE0_St5arrayIPcLm4EELi4E23TrivialOffsetCalculatorILi3EjESF_ILi1EjENS0_6memory12LoadWithCastILi3EEENSI_13StoreWithCastILi1EEEEEviT_T0_T2_T3_T4_T5_:
	.zero		980


//--------------------- .nv.constant0._ZN2at6native18elementwise_kernelILi128ELi2EZNS0_22gpu_kernel_impl_nocastIZZZNS0_54_GLOBAL__N__d8c5977b_16_LinearAlgebra_cu_9e10b42f_324316addr_kernel_cudaERNS_14TensorIteratorERKN3c106ScalarES9_ENKUlvE_clEvENKUlvE1_clEvEUliiiE0_EEvRNS_18TensorIteratorBaseERKT_EUliE_EEviT1_ --------------------------
	.section	.nv.constant0._ZN2at6native18elementwise_kernelILi128ELi2EZNS0_22gpu_kernel_impl_nocastIZZZNS0_54_GLOBAL__N__d8c5977b_16_LinearAlgebra_cu_9e10b42f_324316addr_kernel_cudaERNS_14TensorIteratorERKN3c106ScalarES9_ENKUlvE_clEvENKUlvE1_clEvEUliiiE0_EEvRNS_18TensorIteratorBaseERKT_EUliE_EEviT1_,"a",@progbits
	.sectionflags	@""
	.align	4
.nv.constant0._ZN2at6native18elementwise_kernelILi128ELi2EZNS0_22gpu_kernel_impl_nocastIZZZNS0_54_GLOBAL__N__d8c5977b_16_LinearAlgebra_cu_9e10b42f_324316addr_kernel_cudaERNS_14TensorIteratorERKN3c106ScalarES9_ENKUlvE_clEvENKUlvE1_clEvEUliiiE0_EEvRNS_18TensorIteratorBaseERKT_EUliE_EEviT1_:
	.zero		1664


//--------------------- .nv.constant0._ZN2at6native27unrolled_elementwise_kernelIZZZNS0_54_GLOBAL__N__d8c5977b_16_LinearAlgebra_cu_9e10b42f_324316addr_kernel_cudaERNS_14TensorIteratorERKN3c106ScalarES8_ENKUlvE_clEvENKUlvE1_clEvEUliiiE0_St5arrayIPcLm4EELi4E23TrivialOffsetCalculatorILi3EjESF_ILi1EjENS0_6memory15LoadWithoutCastENSI_16StoreWithoutCastEEEviT_T0_T2_T3_T4_T5_ --------------------------
	.section	.nv.constant0._ZN2at6native27unrolled_elementwise_kernelIZZZNS0_54_GLOBAL__N__d8c5977b_16_LinearAlgebra_cu_9e10b42f_324316addr_kernel_cudaERNS_14TensorIteratorERKN3c106ScalarES8_ENKUlvE_clEvENKUlvE1_clEvEUliiiE0_St5arrayIPcLm4EELi4E23TrivialOffsetCalculatorILi3EjESF_ILi1EjENS0_6memory15LoadWithoutCastENSI_16StoreWithoutCastEEEviT_T0_T2_T3_T4_T5_,"a",@progbits
	.sectionflags	@""
	.align	4
.nv.constant0._ZN2at6native27unrolled_elementwise_kernelIZZZNS0_54_GLOBAL__N__d8c5977b_16_LinearAlgebra_cu_9e10b42f_324316addr_kernel_cudaERNS_14TensorIteratorERKN3c106ScalarES8_ENKUlvE_clEvENKUlvE1_clEvEUliiiE0_St5arrayIPcLm4EELi4E23TrivialOffsetCalculatorILi3EjESF_ILi1EjENS0_6memory15LoadWithoutCastENSI_16StoreWithoutCastEEEviT_T0_T2_T3_T4_T5_:
	.zero		956


//--------------------- .nv.constant0._ZN2at6native29vectorized_elementwise_kernelILi2EZZZNS0_54_GLOBAL__N__d8c5977b_16_LinearAlgebra_cu_9e10b42f_324316addr_kernel_cudaERNS_14TensorIteratorERKN3c106ScalarES8_ENKUlvE_clEvENKUlvE1_clEvEUliiiE0_St5arrayIPcLm4EEEEviT0_T1_ --------------------------
	.section	.nv.constant0._ZN2at6native29vectorized_elementwise_kernelILi2EZZZNS0_54_GLOBAL__N__d8c5977b_16_LinearAlgebra_cu_9e10b42f_324316addr_kernel_cudaERNS_14TensorIteratorERKN3c106ScalarES8_ENKUlvE_clEvENKUlvE1_clEvEUliiiE0_St5arrayIPcLm4EEEEviT0_T1_,"a",@progbits
	.sectionflags	@""
	.align	4
.nv.constant0._ZN2at6native29vectorized_elementwise_kernelILi2EZZZNS0_54_GLOBAL__N__d8c5977b_16_LinearAlgebra_cu_9e10b42f_324316addr_kernel_cudaERNS_14TensorIteratorERKN3c106ScalarES8_ENKUlvE_clEvENKUlvE1_clEvEUliiiE0_St5arrayIPcLm4EEEEviT0_T1_:
	.zero		952


//--------------------- .nv.constant0._ZN2at6native29vectorized_elementwise_kernelILi4EZZZNS0_54_GLOBAL__N__d8c5977b_16_LinearAlgebra_cu_9e10b42f_324316addr_kernel_cudaERNS_14TensorIteratorERKN3c106ScalarES8_ENKUlvE_clEvENKUlvE1_clEvEUliiiE0_St5arrayIPcLm4EEEEviT0_T1_ --------------------------
	.section	.nv.constant0._ZN2at6native29vectorized_elementwise_kernelILi4EZZZNS0_54_GLOBAL__N__d8c5977b_16_LinearAlgebra_cu_9e10b42f_324316addr_kernel_cudaERNS_14TensorIteratorERKN3c106ScalarES8_ENKUlvE_clEvENKUlvE1_clEvEUliiiE0_St5arrayIPcLm4EEEEviT0_T1_,"a",@progbits
	.sectionflags	@""
	.align	4
.nv.constant0._ZN2at6native29vectorized_elementwise_kernelILi4EZZZNS0_54_GLOBAL__N__d8c5977b_16_LinearAlgebra_cu_9e10b42f_324316addr_kernel_cudaERNS_14TensorIteratorERKN3c106ScalarES8_ENKUlvE_clEvENKUlvE1_clEvEUliiiE0_St5arrayIPcLm4EEEEviT0_T1_:
	.zero		952


//--------------------- .nv.constant0._ZN2at6native29vectorized_elementwise_kernelILi8EZZZNS0_54_GLOBAL__N__d8c5977b_16_LinearAlgebra_cu_9e10b42f_324316addr_kernel_cudaERNS_14TensorIteratorERKN3c106ScalarES8_ENKUlvE_clEvENKUlvE1_clEvEUliiiE0_St5arrayIPcLm4EEEEviT0_T1_ --------------------------
	.section	.nv.constant0._ZN2at6native29vectorized_elementwise_kernelILi8EZZZNS0_54_GLOBAL__N__d8c5977b_16_LinearAlgebra_cu_9e10b42f_324316addr_kernel_cudaERNS_14TensorIteratorERKN3c106ScalarES8_ENKUlvE_clEvENKUlvE1_clEvEUliiiE0_St5arrayIPcLm4EEEEviT0_T1_,"a",@progbits
	.sectionflags	@""
	.align	4
.nv.constant0._ZN2at6native29vectorized_elementwise_kernelILi8EZZZNS0_54_GLOBAL__N__d8c5977b_16_LinearAlgebra_cu_9e10b42f_324316addr_kernel_cudaERNS_14TensorIteratorERKN3c106ScalarES8_ENKUlvE_clEvENKUlvE1_clEvEUliiiE0_St5arrayIPcLm4EEEEviT0_T1_:
	.zero		952


//--------------------- .nv.constant0._ZN2at6native18elementwise_kernelILi128ELi4EZNS0_15gpu_kernel_implIZZZNS0_54_GLOBAL__N__d8c5977b_16_LinearAlgebra_cu_9e10b42f_324316addr_kernel_cudaERNS_14TensorIteratorERKN3c106ScalarES9_ENKUlvE_clEvENKUlvE1_clEvEUliiiE_EEvRNS_18TensorIteratorBaseERKT_EUliE_EEviT1_ --------------------------
	.section	.nv.constant0._ZN2at6native18elementwise_kernelILi128ELi4EZNS0_15gpu_kernel_implIZZZNS0_54_GLOBAL__N__d8c5977b_16_LinearAlgebra_cu_9e10b42f_324316addr_kernel_cudaERNS_14TensorIteratorERKN3c106ScalarES9_ENKUlvE_clEvENKUlvE1_clEvEUliiiE_EEvRNS_18TensorIteratorBaseERKT_EUliE_EEviT1_,"a",@progbits
	.sectionflags	@""
	.align	4
.nv.constant0._ZN2at6native18elementwise_kernelILi128ELi4EZNS0_15gpu_kernel_implIZZZNS0_54_GLOBAL__N__d8c5977b_16_LinearAlgebra_cu_9e10b42f_324316addr_kernel_cudaERNS_14TensorIteratorERKN3c106ScalarES9_ENKUlvE_clEvENKUlvE1_clEvEUliiiE_EEvRNS_18TensorIteratorBaseERKT_EUliE_EEviT1_:
	.zero		1672


//--------------------- .nv.constant0._ZN2at6native27unrolled_elementwise_kernelIZZZNS0_54_GLOBAL__N__d8c5977b_16_LinearAlgebra_cu_9e10b42f_324316addr_kernel_cudaERNS_14TensorIteratorERKN3c106ScalarES8_ENKUlvE_clEvENKUlvE1_clEvEUliiiE_St5arrayIPcLm4EELi4E23TrivialOffsetCalculatorILi3EjESF_ILi1EjENS0_6memory12LoadWithCastILi3EEENSI_13StoreWithCastILi1EEEEEviT_T0_T2_T3_T4_T5_ --------------------------
	.section	.nv.constant0._ZN2at6native27unrolled_elementwise_kernelIZZZNS0_54_GLOBAL__N__d8c5977b_16_LinearAlgebra_cu_9e10b42f_324316addr_kernel_cudaERNS_14TensorIteratorERKN3c106ScalarES8_ENKUlvE_clEvENKUlvE1_clEvEUliiiE_St5arrayIPcLm4EELi4E23TrivialOffsetCalculatorILi3EjESF_ILi1EjENS0_6memory12LoadWithCastILi3EEENSI_13StoreWithCastILi1EEEEEviT_T0_T2_T3_T4_T5_,"a",@progbits
	.sectionflags	@""
	.align	4
.nv.constant0._ZN2at6native27unrolled_elementwise_kernelIZZZNS0_54_GLOBAL__N__d8c5977b_16_LinearAlgebra_cu_9e10b42f_324316addr_kernel_cudaERNS_14TensorIteratorERKN3c106ScalarES8_ENKUlvE_clEvENKUlvE1_clEvEUliiiE_St5arrayIPcLm4EELi4E23TrivialOffsetCalculatorILi3EjESF_ILi1EjENS0_6memory12LoadWithCastILi3EEENSI_13StoreWithCastILi1EEEEEviT_T0_T2_T3_T4_T5_:
	.zero		980


//--------------------- .nv.constant0._ZN2at6native18elementwise_kernelILi128ELi2EZNS0_22gpu_kernel_impl_nocastIZZZNS0_54_GLOBAL__N__d8c5977b_16_LinearAlgebra_cu_9e10b42f_324316addr_kernel_cudaERNS_14TensorIteratorERKN3c106ScalarES9_ENKUlvE_clEvENKUlvE1_clEvEUliiiE_EEvRNS_18TensorIteratorBaseERKT_EUliE_EEviT1_ --------------------------
	.section	.nv.constant0._ZN2at6native18elementwise_kernelILi128ELi2EZNS0_22gpu_kernel_impl_nocastIZZZNS0_54_GLOBAL__N__d8c5977b_16_LinearAlgebra_cu_9e10b42f_324316addr_kernel_cudaERNS_14TensorIteratorERKN3c106ScalarES9_ENKUlvE_clEvENKUlvE1_clEvEUliiiE_EEvRNS_18TensorIteratorBaseERKT_EUliE_EEviT1_,"a",@progbits
	.sectionflags	@""
	.align	4
.nv.constant0._ZN2at6native18elementwise_kernelILi128ELi2EZNS0_22gpu_kernel_impl_nocastIZZZNS0_54_GLOBAL__N__d8c5977b_16_LinearAlgebra_cu_9e10b42f_324316addr_kernel_cudaERNS_14TensorIteratorERKN3c106ScalarES9_ENKUlvE_clEvENKUlvE1_clEvEUliiiE_EEvRNS_18TensorIteratorBaseERKT_EUliE_EEviT1_:
	.zero		1664


//--------------------- .nv.constant0._ZN2at6native27unrolled_elementwise_kernelIZZZNS0_54_GLOBAL__N__d8c5977b_16_LinearAlgebra_cu_9e10b42f_324316addr_kernel_cudaERNS_14TensorIteratorERKN3c106ScalarES8_ENKUlvE_clEvENKUlvE1_clEvEUliiiE_St5arrayIPcLm4EELi4E23TrivialOffsetCalculatorILi3EjESF_ILi1EjENS0_6memory15LoadWithoutCastENSI_16StoreWithoutCastEEEviT_T0_T2_T3_T4_T5_ --------------------------
	.section	.nv.constant0._ZN2at6native27unrolled_elementwise_kernelIZZZNS0_54_GLOBAL__N__d8c5977b_16_LinearAlgebra_cu_9e10b42f_324316addr_kernel_cudaERNS_14TensorIteratorERKN3c106ScalarES8_ENKUlvE_clEvENKUlvE1_clEvEUliiiE_St5arrayIPcLm4EELi4E23TrivialOffsetCalculatorILi3EjESF_ILi1EjENS0_6memory15LoadWithoutCastENSI_16StoreWithoutCastEEEviT_T0_T2_T3_T4_T5_,"a",@progbits
	.sectionflags	@""
	.align	4
.nv.constant0._ZN2at6native27unrolled_elementwise_kernelIZZZNS0_54_GLOBAL__N__d8c5977b_16_LinearAlgebra_cu_9e10b42f_324316addr_kernel_cudaERNS_14TensorIteratorERKN3c106ScalarES8_ENKUlvE_clEvENKUlvE1_clEvEUliiiE_St5arrayIPcLm4EELi4E23TrivialOffsetCalculatorILi3EjESF_ILi1EjENS0_6memory15LoadWithoutCastENSI_16StoreWithoutCastEEEviT_T0_T2_T3_T4_T5_:
	.zero		956


//--------------------- .nv.constant0._ZN2at6native29vectorized_elementwise_kernelILi2EZZZNS0_54_GLOBAL__N__d8c5977b_16_LinearAlgebra_cu_9e10b42f_324316addr_kernel_cudaERNS_14TensorIteratorERKN3c106ScalarES8_ENKUlvE_clEvENKUlvE1_clEvEUliiiE_St5arrayIPcLm4EEEEviT0_T1_ --------------------------
	.section	.nv.constant0._ZN2at6native29vectorized_elementwise_kernelILi2EZZZNS0_54_GLOBAL__N__d8c5977b_16_LinearAlgebra_cu_9e10b42f_324316addr_kernel_cudaERNS_14TensorIteratorERKN3c106ScalarES8_ENKUlvE_clEvENKUlvE1_clEvEUliiiE_St5arrayIPcLm4EEEEviT0_T1_,"a",@progbits
	.sectionflags	@""
	.align	4
.nv.constant0._ZN2at6native29vectorized_elementwise_kernelILi2EZZZNS0_54_GLOBAL__N__d8c5977b_16_LinearAlgebra_cu_9e10b42f_324316addr_kernel_cudaERNS_14TensorIteratorERKN3c106ScalarES8_ENKUlvE_clEvENKUlvE1_clEvEUliiiE_St5arrayIPcLm4EEEEviT0_T1_:
	.zero		952


//--------------------- .nv.constant0._ZN2at6native29vectorized_elementwise_kernelILi4EZZZNS0_54_GLOBAL__N__d8c5977b_16_LinearAlgebra_cu_9e10b42f_324316addr_kernel_cudaERNS_14TensorIteratorERKN3c106ScalarES8_ENKUlvE_clEvENKUlvE1_clEvEUliiiE_St5arrayIPcLm4EEEEviT0_T1_ --------------------------
	.section	.nv.constant0._ZN2at6native29vectorized_elementwise_kernelILi4EZZZNS0_54_GLOBAL__N__d8c5977b_16_LinearAlgebra_cu_9e10b42f_324316addr_kernel_cudaERNS_14TensorIteratorERKN3c106ScalarES8_ENKUlvE_clEvENKUlvE1_clEvEUliiiE_St5arrayIPcLm4EEEEviT0_T1_,"a",@progbits
	.sectionflags	@""
	.align	4
.nv.constant0._ZN2at6native29vectorized_elementwise_kernelILi4EZZZNS0_54_GLOBAL__N__d8c5977b_16_LinearAlgebra_cu_9e10b42f_324316addr_kernel_cudaERNS_14TensorIteratorERKN3c106ScalarES8_ENKUlvE_clEvENKUlvE1_clEvEUliiiE_St5arrayIPcLm4EEEEviT0_T1_:
	.zero		952


//--------------------- .nv.constant0._ZN2at6native29vectorized_elementwise_kernelILi8EZZZNS0_54_GLOBAL__N__d8c5977b_16_LinearAlgebra_cu_9e10b42f_324316addr_kernel_cudaERNS_14TensorIteratorERKN3c106ScalarES8_ENKUlvE_clEvENKUlvE1_clEvEUliiiE_St5arrayIPcLm4EEEEviT0_T1_ --------------------------
	.section	.nv.constant0._ZN2at6native29vectorized_elementwise_kernelILi8EZZZNS0_54_GLOBAL__N__d8c5977b_16_LinearAlgebra_cu_9e10b42f_324316addr_kernel_cudaERNS_14TensorIteratorERKN3c106ScalarES8_ENKUlvE_clEvENKUlvE1_clEvEUliiiE_St5arrayIPcLm4EEEEviT0_T1_,"a",@progbits
	.sectionflags	@""
	.align	4
.nv.constant0._ZN2at6native29vectorized_elementwise_kernelILi8EZZZNS0_54_GLOBAL__N__d8c5977b_16_LinearAlgebra_cu_9e10b42f_324316addr_kernel_cudaERNS_14TensorIteratorERKN3c106ScalarES8_ENKUlvE_clEvENKUlvE1_clEvEUliiiE_St5arrayIPcLm4EEEEviT0_T1_:
	.zero		952


//--------------------- .nv.constant0._ZN2at6native18elementwise_kernelILi128ELi4EZNS0_15gpu_kernel_implIZZZNS0_54_GLOBAL__N__d8c5977b_16_LinearAlgebra_cu_9e10b42f_324316addr_kernel_cudaERNS_14TensorIteratorERKN3c106ScalarES9_ENKUlvE_clEvENKUlvE0_clEvEUlaaaE0_EEvRNS_18TensorIteratorBaseERKT_EUliE_EEviT1_ --------------------------
	.section	.nv.constant0._ZN2at6native18elementwise_kernelILi128ELi4EZNS0_15gpu_kernel_implIZZZNS0_54_GLOBAL__N__d8c5977b_16_LinearAlgebra_cu_9e10b42f_324316addr_kernel_cudaERNS_14TensorIteratorERKN3c106ScalarES9_ENKUlvE_clEvENKUlvE0_clEvEUlaaaE0_EEvRNS_18TensorIteratorBaseERKT_EUliE_EEviT1_,"a",@progbits
	.sectionflags	@""
	.align	4
.nv.constant0._ZN2at6native18elementwise_kernelILi128ELi4EZNS0_15gpu_kernel_implIZZZNS0_54_GLOBAL__N__d8c5977b_16_LinearAlgebra_cu_9e10b42f_324316addr_kernel_cudaERNS_14TensorIteratorERKN3c106ScalarES9_ENKUlvE_clEvENKUlvE0_clEvEUlaaaE0_EEvRNS_18TensorIteratorBaseERKT_EUliE_EEviT1_:
	.zero		1672


//--------------------- .nv.constant0._ZN2at6native27unrolled_elementwise_kernelIZZZNS0_54_GLOBAL__N__d8c5977b_16_LinearAlgebra_cu_9e10b42f_324316addr_kernel_cudaERNS_14TensorIteratorERKN3c106ScalarES8_ENKUlvE_clEvENKUlvE0_clEvEUlaaaE0_St5arrayIPcLm4EELi4E23TrivialOffsetCalculatorILi3EjESF_ILi1EjENS0_6memory12LoadWithCastILi3EEENSI_13StoreWithCastILi1EEEEEviT_T0_T2_T3_T4_T5_ --------------------------
	.section	.nv.constant0._ZN2at6native27unrolled_elementwise_kernelIZZZNS0_54_GLOBAL__N__d8c5977b_16_LinearAlgebra_cu_9e10b42f_324316addr_kernel_cudaERNS_14TensorIteratorERKN3c106ScalarES8_ENKUlvE_clEvENKUlvE0_clEvEUlaaaE0_St5arrayIPcLm4EELi4E23TrivialOffsetCalculatorILi3EjESF_ILi1EjENS0_6memory12LoadWithCastILi3EEENSI_13StoreWithCastILi1EEEEEviT_T0_T2_T3_T4_T5_,"a",@progbits
	.sectionflags	@""
	.align	4
.nv.constant0._ZN2at6native27unrolled_elementwise_kernelIZZZNS0_54_GLOBAL__N__d8c5977b_16_LinearAlgebra_cu_9e10b42f_324316addr_kernel_cudaERNS_14TensorIteratorERKN3c106ScalarES8_ENKUlvE_clEvENKUlvE0_clEvEUlaaaE0_St5arrayIPcLm4EELi4E23TrivialOffsetCalculatorILi3EjESF_ILi1EjENS0_6memory12LoadWithCastILi3EEENSI_13StoreWithCastILi1EEEEEviT_T0_T2_T3_T4_T5_:
	.zero		980


//--------------------- .nv.constant0._ZN2at6native18elementwise_kernelILi128ELi4EZNS0_22gpu_kernel_impl_nocastIZZZNS0_54_GLOBAL__N__d8c5977b_16_LinearAlgebra_cu_9e10b42f_324316addr_kernel_cudaERNS_14TensorIteratorERKN3c106ScalarES9_ENKUlvE_clEvENKUlvE0_clEvEUlaaaE0_EEvRNS_18TensorIteratorBaseERKT_EUliE_EEviT1_ --------------------------
	.section	.nv.constant0._ZN2at6native18elementwise_kernelILi128ELi4EZNS0_22gpu_kernel_impl_nocastIZZZNS0_54_GLOBAL__N__d8c5977b_16_LinearAlgebra_cu_9e10b42f_324316addr_kernel_cudaERNS_14TensorIteratorERKN3c106ScalarES9_ENKUlvE_clEvENKUlvE0_clEvEUlaaaE0_EEvRNS_18TensorIteratorBaseERKT_EUliE_EEviT1_,"a",@progbits
	.sectionflags	@""
	.align	4
.nv.constant0._ZN2at6native18elementwise_kernelILi128ELi4EZNS0_22gpu_kernel_impl_nocastIZZZNS0_54_GLOBAL__N__d8c5977b_16_LinearAlgebra_cu_9e10b42f_324316addr_kernel_cudaERNS_14TensorIteratorERKN3c106ScalarES9_ENKUlvE_clEvENKUlvE0_clEvEUlaaaE0_EEvRNS_18TensorIteratorBaseERKT_EUliE_EEviT1_:
	.zero		1664


//--------------------- .nv.constant0._ZN2at6native27unrolled_elementwise_kernelIZZZNS0_54_GLOBAL__N__d8c5977b_16_LinearAlgebra_cu_9e10b42f_324316addr_kernel_cudaERNS_14TensorIteratorERKN3c106ScalarES8_ENKUlvE_clEvENKUlvE0_clEvEUlaaaE0_St5arrayIPcLm4EELi4E23TrivialOffsetCalculatorILi3EjESF_ILi1EjENS0_6memory15LoadWithoutCastENSI_16StoreWithoutCastEEEviT_T0_T2_T3_T4_T5_ --------------------------
	.section	.nv.constant0._ZN2at6native27unrolled_elementwise_kernelIZZZNS0_54_GLOBAL__N__d8c5977b_16_LinearAlgebra_cu_9e10b42f_324316addr_kernel_cudaERNS_14TensorIteratorERKN3c106ScalarES8_ENKUlvE_clEvENKUlvE0_clEvEUlaaaE0_St5arrayIPcLm4EELi4E23TrivialOffsetCalculatorILi3EjESF_ILi1EjENS0_6memory15LoadWithoutCastENSI_16StoreWithoutCastEEEviT_T0_T2_T3_T4_T5_,"a",@progbits
	.sectionflags	@""
	.align	4
.nv.constant0._ZN2at6native27unrolled_elementwise_kernelIZZZNS0_54_GLOBAL__N__d8c5977b_16_LinearAlgebra_cu_9e10b42f_324316addr_kernel_cudaERNS_14TensorIteratorERKN3c106ScalarES8_ENKUlvE_clEvENKUlvE0_clEvEUlaaaE0_St5arrayIPcLm4EELi4E23TrivialOffsetCalculatorILi3EjESF_ILi1EjENS0_6memory15LoadWithoutCastENSI_16StoreWithoutCastEEEviT_T0_T2_T3_T4_T5_:
	.zero		956


//--------------------- .nv.constant0._ZN2at6native29vectorized_elementwise_kernelILi2EZZZNS0_54_GLOBAL__N__d8c5977b_16_LinearAlgebra_cu_9e10b42f_324316addr_kernel_cudaERNS_14TensorIteratorERKN3c106ScalarES8_ENKUlvE_clEvENKUlvE0_clEvEUlaaaE0_St5arrayIPcLm4EEEEviT0_T1_ --------------------------
	.section	.nv.constant0._ZN2at6native29vectorized_elementwise_kernelILi2EZZZNS0_54_GLOBAL__N__d8c5977b_16_LinearAlgebra_cu_9e10b42f_324316addr_kernel_cudaERNS_14TensorIteratorERKN3c106ScalarES8_ENKUlvE_clEvENKUlvE0_clEvEUlaaaE0_St5arrayIPcLm4EEEEviT0_T1_,"a",@progbits
	.sectionflags	@""
	.align	4
.nv.constant0._ZN2at6native29vectorized_elementwise_kernelILi2EZZZNS0_54_GLOBAL__N__d8c5977b_16_LinearAlgebra_cu_9e10b42f_324316addr_kernel_cudaERNS_14TensorIteratorERKN3c106ScalarES8_ENKUlvE_clEvENKUlvE0_clEvEUlaaaE0_St5arrayIPcLm4EEEEviT0_T1_:
	.zero		952


//--------------------- .nv.constant0._ZN2at6native29vectorized_elementwise_kernelILi4EZZZNS0_54_GLOBAL__N__d8c5977b_16_LinearAlgebra_cu_9e10b42f_324316addr_kernel_cudaERNS_14TensorIteratorERKN3c106ScalarES8_ENKUlvE_clEvENKUlvE0_clEvEUlaaaE0_St5arrayIPcLm4EEEEviT0_T1_ --------------------------
	.section	.nv.constant0._ZN2at6native29vectorized_elementwise_kernelILi4EZZZNS0_54_GLOBAL__N__d8c5977b_16_LinearAlgebra_cu_9e10b42f_324316addr_kernel_cudaERNS_14TensorIteratorERKN3c106ScalarES8_ENKUlvE_clEvENKUlvE0_clEvEUlaaaE0_St5arrayIPcLm4EEEEviT0_T1_,"a",@progbits
	.sectionflags	@""
	.align	4
.nv.constant0._ZN2at6native29vectorized_elementwise_kernelILi4EZZZNS0_54_GLOBAL__N__d8c5977b_16_LinearAlgebra_cu_9e10b42f_324316addr_kernel_cudaERNS_14TensorIteratorERKN3c106ScalarES8_ENKUlvE_clEvENKUlvE0_clEvEUlaaaE0_St5arrayIPcLm4EEEEviT0_T1_:
	.zero		952


//--------------------- .nv.constant0._ZN2at6native29vectorized_elementwise_kernelILi8EZZZNS0_54_GLOBAL__N__d8c5977b_16_LinearAlgebra_cu_9e10b42f_324316addr_kernel_cudaERNS_14TensorIteratorERKN3c106ScalarES8_ENKUlvE_clEvENKUlvE0_clEvEUlaaaE0_St5arrayIPcLm4EEEEviT0_T1_ --------------------------
	.section	.nv.constant0._ZN2at6native29vectorized_elementwise_kernelILi8EZZZNS0_54_GLOBAL__N__d8c5977b_16_LinearAlgebra_cu_9e10b42f_324316addr_kernel_cudaERNS_14TensorIteratorERKN3c106ScalarES8_ENKUlvE_clEvENKUlvE0_clEvEUlaaaE0_St5arrayIPcLm4EEEEviT0_T1_,"a",@progbits
	.sectionflags	@""
	.align	4
.nv.constant0._ZN2at6native29vectorized_elementwise_kernelILi8EZZZNS0_54_GLOBAL__N__d8c5977b_16_LinearAlgebra_cu_9e10b42f_324316addr_kernel_cudaERNS_14TensorIteratorERKN3c106ScalarES8_ENKUlvE_clEvENKUlvE0_clEvEUlaaaE0_St5arrayIPcLm4EEEEviT0_T1_:
	.zero		952


//--------------------- .nv.constant0._ZN2at6native18elementwise_kernelILi128ELi4EZNS0_15gpu_kernel_implIZZZNS0_54_GLOBAL__N__d8c5977b_16_LinearAlgebra_cu_9e10b42f_324316addr_kernel_cudaERNS_14TensorIteratorERKN3c106ScalarES9_ENKUlvE_clEvENKUlvE0_clEvEUlaaaE_EEvRNS_18TensorIteratorBaseERKT_EUliE_EEviT1_ --------------------------
	.section	.nv.constant0._ZN2at6native18elementwise_kernelILi128ELi4EZNS0_15gpu_kernel_implIZZZNS0_54_GLOBAL__N__d8c5977b_16_LinearAlgebra_cu_9e10b42f_324316addr_kernel_cudaERNS_14TensorIteratorERKN3c106ScalarES9_ENKUlvE_clEvENKUlvE0_clEvEUlaaaE_EEvRNS_18TensorIteratorBaseERKT_EUliE_EEviT1_,"a",@progbits
	.sectionflags	@""
	.align	4
.nv.constant0._ZN2at6native18elementwise_kernelILi128ELi4EZNS0_15gpu_kernel_implIZZZNS0_54_GLOBAL__N__d8c5977b_16_LinearAlgebra_cu_9e10b42f_324316addr_kernel_cudaERNS_14TensorIteratorERKN3c106ScalarES9_ENKUlvE_clEvENKUlvE0_clEvEUlaaaE_EEvRNS_18TensorIteratorBaseERKT_EUliE_EEviT1_:
	.zero		1672


//--------------------- .nv.constant0._ZN2at6native27unrolled_elementwise_kernelIZZZNS0_54_GLOBAL__N__d8c5977b_16_LinearAlgebra_cu_9e10b42f_324316addr_kernel_cudaERNS_14TensorIteratorERKN3c106ScalarES8_ENKUlvE_clEvENKUlvE0_clEvEUlaaaE_St5arrayIPcLm4EELi4E23TrivialOffsetCalculatorILi3EjESF_ILi1EjENS0_6memory12LoadWithCastILi3EEENSI_13StoreWithCastILi1EEEEEviT_T0_T2_T3_T4_T5_ --------------------------
	.section	.nv.constant0._ZN2at6native27unrolled_elementwise_kernelIZZZNS0_54_GLOBAL__N__d8c5977b_16_LinearAlgebra_cu_9e10b42f_324316addr_kernel_cudaERNS_14TensorIteratorERKN3c106ScalarES8_ENKUlvE_clEvENKUlvE0_clEvEUlaaaE_St5arrayIPcLm4EELi4E23TrivialOffsetCalculatorILi3EjESF_ILi1EjENS0_6memory12LoadWithCastILi3EEENSI_13StoreWithCastILi1EEEEEviT_T0_T2_T3_T4_T5_,"a",@progbits
	.sectionflags	@""
	.align	4
.nv.constant0._ZN2at6native27unrolled_elementwise_kernelIZZZNS0_54_GLOBAL__N__d8c5977b_16_LinearAlgebra_cu_9e10b42f_324316addr_kernel_cudaERNS_14TensorIteratorERKN3c106ScalarES8_ENKUlvE_clEvENKUlvE0_clEvEUlaaaE_St5arrayIPcLm4EELi4E23TrivialOffsetCalculatorILi3EjESF_ILi1EjENS0_6memory12LoadWithCastILi3EEENSI_13StoreWithCastILi1EEEEEviT_T0_T2_T3_T4_T5_:
	.zero		980


//--------------------- .nv.constant0._ZN2at6native18elementwise_kernelILi128ELi4EZNS0_22gpu_kernel_impl_nocastIZZZNS0_54_GLOBAL__N__d8c5977b_16_LinearAlgebra_cu_9e10b42f_324316addr_kernel_cudaERNS_14TensorIteratorERKN3c106ScalarES9_ENKUlvE_clEvENKUlvE0_clEvEUlaaaE_EEvRNS_18TensorIteratorBaseERKT_EUliE_EEviT1_ --------------------------
	.section	.nv.constant0._ZN2at6native18elementwise_kernelILi128ELi4EZNS0_22gpu_kernel_impl_nocastIZZZNS0_54_GLOBAL__N__d8c5977b_16_LinearAlgebra_cu_9e10b42f_324316addr_kernel_cudaERNS_14TensorIteratorERKN3c106ScalarES9_ENKUlvE_clEvENKUlvE0_clEvEUlaaaE_EEvRNS_18TensorIteratorBaseERKT_EUliE_EEviT1_,"a",@progbits
	.sectionflags	@""
	.align	4
.nv.constant0._ZN2at6native18elementwise_kernelILi128ELi4EZNS0_22gpu_kernel_impl_nocastIZZZNS0_54_GLOBAL__N__d8c5977b_16_LinearAlgebra_cu_9e10b42f_324316addr_kernel_cudaERNS_14TensorIteratorERKN3c106ScalarES9_ENKUlvE_clEvENKUlvE0_clEvEUlaaaE_EEvRNS_18TensorIteratorBaseERKT_EUliE_EEviT1_:
	.zero		1664


//--------------------- .nv.constant0._ZN2at6native27unrolled_elementwise_kernelIZZZNS0_54_GLOBAL__N__d8c5977b_16_LinearAlgebra_cu_9e10b42f_324316addr_kernel_cudaERNS_14TensorIteratorERKN3c106ScalarES8_ENKUlvE_clEvENKUlvE0_clEvEUlaaaE_St5arrayIPcLm4EELi4E23TrivialOffsetCalculatorILi3EjESF_ILi1EjENS0_6memory15LoadWithoutCastENSI_16StoreWithoutCastEEEviT_T0_T2_T3_T4_T5_ --------------------------
	.section	.nv.constant0._ZN2at6native27unrolled_elementwise_kernelIZZZNS0_54_GLOBAL__N__d8c5977b_16_LinearAlgebra_cu_9e10b42f_324316addr_kernel_cudaERNS_14TensorIteratorERKN3c106ScalarES8_ENKUlvE_clEvENKUlvE0_clEvEUlaaaE_St5arrayIPcLm4EELi4E23TrivialOffsetCalculatorILi3EjESF_ILi1EjENS0_6memory15LoadWithoutCastENSI_16StoreWithoutCastEEEviT_T0_T2_T3_T4_T5_,"a",@progbits
	.sectionflags	@""
	.align	4
.nv.constant0._ZN2at6native27unrolled_elementwise_kernelIZZZNS0_54_GLOBAL__N__d8c5977b_16_LinearAlgebra_cu_9e10b42f_324316addr_kernel_cudaERNS_14TensorIteratorERKN3c106ScalarES8_ENKUlvE_clEvENKUlvE0_clEvEUlaaaE_St5arrayIPcLm4EELi4E23TrivialOffsetCalculatorILi3EjESF_ILi1EjENS0_6memory15LoadWithoutCastENSI_16StoreWithoutCastEEEviT_T0_T2_T3_T4_T5_:
	.zero		956


//--------------------- .nv.constant0._ZN2at6native29vectorized_elementwise_kernelILi2EZZZNS0_54_GLOBAL__N__d8c5977b_16_LinearAlgebra_cu_9e10b42f_324316addr_kernel_cudaERNS_14TensorIteratorERKN3c106ScalarES8_ENKUlvE_clEvENKUlvE0_clEvEUlaaaE_St5arrayIPcLm4EEEEviT0_T1_ --------------------------
	.section	.nv.constant0._ZN2at6native29vectorized_elementwise_kernelILi2EZZZNS0_54_GLOBAL__N__d8c5977b_16_LinearAlgebra_cu_9e10b42f_324316addr_kernel_cudaERNS_14TensorIteratorERKN3c106ScalarES8_ENKUlvE_clEvENKUlvE0_clEvEUlaaaE_St5arrayIPcLm4EEEEviT0_T1_,"a",@progbits
	.sectionflags	@""
	.align	4
.nv.constant0._ZN2at6native29vectorized_elementwise_kernelILi2EZZZNS0_54_GLOBAL__N__d8c5977b_16_LinearAlgebra_cu_9e10b42f_324316addr_kernel_cudaERNS_14TensorIteratorERKN3c106ScalarES8_ENKUlvE_clEvENKUlvE0_clEvEUlaaaE_St5arrayIPcLm4EEEEviT0_T1_:
	.zero		952


//--------------------- .nv.constant0._ZN2at6native29vectorized_elementwise_kernelILi4EZZZNS0_54_GLOBAL__N__d8c5977b_16_LinearAlgebra_cu_9e10b42f_324316addr_kernel_cudaERNS_14TensorIteratorERKN3c106ScalarES8_ENKUlvE_clEvENKUlvE0_clEvEUlaaaE_St5arrayIPcLm4EEEEviT0_T1_ --------------------------
	.section	.nv.constant0._ZN2at6native29vectorized_elementwise_kernelILi4EZZZNS0_54_GLOBAL__N__d8c5977b_16_LinearAlgebra_cu_9e10b42f_324316addr_kernel_cudaERNS_14TensorIteratorERKN3c106ScalarES8_ENKUlvE_clEvENKUlvE0_clEvEUlaaaE_St5arrayIPcLm4EEEEviT0_T1_,"a",@progbits
	.sectionflags	@""
	.align	4
.nv.constant0._ZN2at6native29vectorized_elementwise_kernelILi4EZZZNS0_54_GLOBAL__N__d8c5977b_16_LinearAlgebra_cu_9e10b42f_324316addr_kernel_cudaERNS_14TensorIteratorERKN3c106ScalarES8_ENKUlvE_clEvENKUlvE0_clEvEUlaaaE_St5arrayIPcLm4EEEEviT0_T1_:
	.zero		952


//--------------------- .nv.constant0._ZN2at6native29vectorized_elementwise_kernelILi8EZZZNS0_54_GLOBAL__N__d8c5977b_16_LinearAlgebra_cu_9e10b42f_324316addr_kernel_cudaERNS_14TensorIteratorERKN3c106ScalarES8_ENKUlvE_clEvENKUlvE0_clEvEUlaaaE_St5arrayIPcLm4EEEEviT0_T1_ --------------------------
	.section	.nv.constant0._ZN2at6native29vectorized_elementwise_kernelILi8EZZZNS0_54_GLOBAL__N__d8c5977b_16_LinearAlgebra_cu_9e10b42f_324316addr_kernel_cudaERNS_14TensorIteratorERKN3c106ScalarES8_ENKUlvE_clEvENKUlvE0_clEvEUlaaaE_St5arrayIPcLm4EEEEviT0_T1_,"a",@progbits
	.sectionflags	@""
	.align	4
.nv.constant0._ZN2at6native29vectorized_elementwise_kernelILi8EZZZNS0_54_GLOBAL__N__d8c5977b_16_LinearAlgebra_cu_9e10b42f_324316addr_kernel_cudaERNS_14TensorIteratorERKN3c106ScalarES8_ENKUlvE_clEvENKUlvE0_clEvEUlaaaE_St5arrayIPcLm4EEEEviT0_T1_:
	.zero		952


//--------------------- .nv.constant0._ZN2at6native18elementwise_kernelILi128ELi4EZNS0_15gpu_kernel_implIZZZNS0_54_GLOBAL__N__d8c5977b_16_LinearAlgebra_cu_9e10b42f_324316addr_kernel_cudaERNS_14TensorIteratorERKN3c106ScalarES9_ENKUlvE_clEvENKUlvE_clEvEUlhhhE0_EEvRNS_18TensorIteratorBaseERKT_EUliE_EEviT1_ --------------------------
	.section	.nv.constant0._ZN2at6native18elementwise_kernelILi128ELi4EZNS0_15gpu_kernel_implIZZZNS0_54_GLOBAL__N__d8c5977b_16_LinearAlgebra_cu_9e10b42f_324316addr_kernel_cudaERNS_14TensorIteratorERKN3c106ScalarES9_ENKUlvE_clEvENKUlvE_clEvEUlhhhE0_EEvRNS_18TensorIteratorBaseERKT_EUliE_EEviT1_,"a",@progbits
	.sectionflags	@""
	.align	4
.nv.constant0._ZN2at6native18elementwise_kernelILi128ELi4EZNS0_15gpu_kernel_implIZZZNS0_54_GLOBAL__N__d8c5977b_16_LinearAlgebra_cu_9e10b42f_324316addr_kernel_cudaERNS_14TensorIteratorERKN3c106ScalarES9_ENKUlvE_clEvENKUlvE_clEvEUlhhhE0_EEvRNS_18TensorIteratorBaseERKT_EUliE_EEviT1_:
	.zero		1672


//--------------------- .nv.constant0._ZN2at6native27unrolled_elementwise_kernelIZZZNS0_54_GLOBAL__N__d8c5977b_16_LinearAlgebra_cu_9e10b42f_324316addr_kernel_cudaERNS_14TensorIteratorERKN3c106ScalarES8_ENKUlvE_clEvENKUlvE_clEvEUlhhhE0_St5arrayIPcLm4EELi4E23TrivialOffsetCalculatorILi3EjESF_ILi1EjENS0_6memory12LoadWithCastILi3EEENSI_13StoreWithCastILi1EEEEEviT_T0_T2_T3_T4_T5_ --------------------------
	.section	.nv.constant0._ZN2at6native27unrolled_elementwise_kernelIZZZNS0_54_GLOBAL__N__d8c5977b_16_LinearAlgebra_cu_9e10b42f_324316addr_kernel_cudaERNS_14TensorIteratorERKN3c106ScalarES8_ENKUlvE_clEvENKUlvE_clEvEUlhhhE0_St5arrayIPcLm4EELi4E23TrivialOffsetCalculatorILi3EjESF_ILi1EjENS0_6memory12LoadWithCastILi3EEENSI_13StoreWithCastILi1EEEEEviT_T0_T2_T3_T4_T5_,"a",@progbits
	.sectionflags	@""
	.align	4
.nv.constant0._ZN2at6native27unrolled_elementwise_kernelIZZZNS0_54_GLOBAL__N__d8c5977b_16_LinearAlgebra_cu_9e10b42f_324316addr_kernel_cudaERNS_14TensorIteratorERKN3c106ScalarES8_ENKUlvE_clEvENKUlvE_clEvEUlhhhE0_St5arrayIPcLm4EELi4E23TrivialOffsetCalculatorILi3EjESF_ILi1EjENS0_6memory12LoadWithCastILi3EEENSI_13StoreWithCastILi1EEEEEviT_T0_T2_T3_T4_T5_:
	.zero		980


//--------------------- .nv.constant0._ZN2at6native18elementwise_kernelILi128ELi4EZNS0_22gpu_kernel_impl_nocastIZZZNS0_54_GLOBAL__N__d8c5977b_16_LinearAlgebra_cu_9e10b42f_324316addr_kernel_cudaERNS_14TensorIteratorERKN3c106ScalarES9_ENKUlvE_clEvENKUlvE_clEvEUlhhhE0_EEvRNS_18TensorIteratorBaseERKT_EUliE_EEviT1_ --------------------------
	.section	.nv.constant0._ZN2at6native18elementwise_kernelILi128ELi4EZNS0_22gpu_kernel_impl_nocastIZZZNS0_54_GLOBAL__N__d8c5977b_16_LinearAlgebra_cu_9e10b42f_324316addr_kernel_cudaERNS_14TensorIteratorERKN3c106ScalarES9_ENKUlvE_clEvENKUlvE_clEvEUlhhhE0_EEvRNS_18TensorIteratorBaseERKT_EUliE_EEviT1_,"a",@progbits
	.sectionflags	@""
	.align	4
.nv.constant0._ZN2at6native18elementwise_kernelILi128ELi4EZNS0_22gpu_kernel_impl_nocastIZZZNS0_54_GLOBAL__N__d8c5977b_16_LinearAlgebra_cu_9e10b42f_324316addr_kernel_cudaERNS_14TensorIteratorERKN3c106ScalarES9_ENKUlvE_clEvENKUlvE_clEvEUlhhhE0_EEvRNS_18TensorIteratorBaseERKT_EUliE_EEviT1_:
	.zero		1664


//--------------------- .nv.constant0._ZN2at6native27unrolled_elementwise_kernelIZZZNS0_54_GLOBAL__N__d8c5977b_16_LinearAlgebra_cu_9e10b42f_324316addr_kernel_cudaERNS_14TensorIteratorERKN3c106ScalarES8_ENKUlvE_clEvENKUlvE_clEvEUlhhhE0_St5arrayIPcLm4EELi4E23TrivialOffsetCalculatorILi3EjESF_ILi1EjENS0_6memory15LoadWithoutCastENSI_16StoreWithoutCastEEEviT_T0_T2_T3_T4_T5_ --------------------------
	.section	.nv.constant0._ZN2at6native27unrolled_elementwise_kernelIZZZNS0_54_GLOBAL__N__d8c5977b_16_LinearAlgebra_cu_9e10b42f_324316addr_kernel_cudaERNS_14TensorIteratorERKN3c106ScalarES8_ENKUlvE_clEvENKUlvE_clEvEUlhhhE0_St5arrayIPcLm4EELi4E23TrivialOffsetCalculatorILi3EjESF_ILi1EjENS0_6memory15LoadWithoutCastENSI_16StoreWithoutCastEEEviT_T0_T2_T3_T4_T5_,"a",@progbits
	.sectionflags	@""
	.align	4
.nv.constant0._ZN2at6native27unrolled_elementwise_kernelIZZZNS0_54_GLOBAL__N__d8c5977b_16_LinearAlgebra_cu_9e10b42f_324316addr_kernel_cudaERNS_14TensorIteratorERKN3c106ScalarES8_ENKUlvE_clEvENKUlvE_clEvEUlhhhE0_St5arrayIPcLm4EELi4E23TrivialOffsetCalculatorILi3EjESF_ILi1EjENS0_6memory15LoadWithoutCastENSI_16StoreWithoutCastEEEviT_T0_T2_T3_T4_T5_:
	.zero		956


//--------------------- .nv.constant0._ZN2at6native29vectorized_elementwise_kernelILi2EZZZNS0_54_GLOBAL__N__d8c5977b_16_LinearAlgebra_cu_9e10b42f_324316addr_kernel_cudaERNS_14TensorIteratorERKN3c106ScalarES8_ENKUlvE_clEvENKUlvE_clEvEUlhhhE0_St5arrayIPcLm4EEEEviT0_T1_ --------------------------
	.section	.nv.constant0._ZN2at6native29vectorized_elementwise_kernelILi2EZZZNS0_54_GLOBAL__N__d8c5977b_16_LinearAlgebra_cu_9e10b42f_324316addr_kernel_cudaERNS_14TensorIteratorERKN3c106ScalarES8_ENKUlvE_clEvENKUlvE_clEvEUlhhhE0_St5arrayIPcLm4EEEEviT0_T1_,"a",@progbits
	.sectionflags	@""
	.align	4
.nv.constant0._ZN2at6native29vectorized_elementwise_kernelILi2EZZZNS0_54_GLOBAL__N__d8c5977b_16_LinearAlgebra_cu_9e10b42f_324316addr_kernel_cudaERNS_14TensorIteratorERKN3c106ScalarES8_ENKUlvE_clEvENKUlvE_clEvEUlhhhE0_St5arrayIPcLm4EEEEviT0_T1_:
	.zero		952


//--------------------- .nv.constant0._ZN2at6native29vectorized_elementwise_kernelILi4EZZZNS0_54_GLOBAL__N__d8c5977b_16_LinearAlgebra_cu_9e10b42f_324316addr_kernel_cudaERNS_14TensorIteratorERKN3c106ScalarES8_ENKUlvE_clEvENKUlvE_clEvEUlhhhE0_St5arrayIPcLm4EEEEviT0_T1_ --------------------------
	.section	.nv.constant0._ZN2at6native29vectorized_elementwise_kernelILi4EZZZNS0_54_GLOBAL__N__d8c5977b_16_LinearAlgebra_cu_9e10b42f_324316addr_kernel_cudaERNS_14TensorIteratorERKN3c106ScalarES8_ENKUlvE_clEvENKUlvE_clEvEUlhhhE0_St5arrayIPcLm4EEEEviT0_T1_,"a",@progbits
	.sectionflags	@""
	.align	4
.nv.constant0._ZN2at6native29vectorized_elementwise_kernelILi4EZZZNS0_54_GLOBAL__N__d8c5977b_16_LinearAlgebra_cu_9e10b42f_324316addr_kernel_cudaERNS_14TensorIteratorERKN3c106ScalarES8_ENKUlvE_clEvENKUlvE_clEvEUlhhhE0_St5arrayIPcLm4EEEEviT0_T1_:
	.zero		952


//--------------------- .nv.constant0._ZN2at6native29vectorized_elementwise_kernelILi8EZZZNS0_54_GLOBAL__N__d8c5977b_16_LinearAlgebra_cu_9e10b42f_324316addr_kernel_cudaERNS_14TensorIteratorERKN3c106ScalarES8_ENKUlvE_clEvENKUlvE_clEvEUlhhhE0_St5arrayIPcLm4EEEEviT0_T1_ --------------------------
	.section	.nv.constant0._ZN2at6native29vectorized_elementwise_kernelILi8EZZZNS0_54_GLOBAL__N__d8c5977b_16_LinearAlgebra_cu_9e10b42f_324316addr_kernel_cudaERNS_14TensorIteratorERKN3c106ScalarES8_ENKUlvE_clEvENKUlvE_clEvEUlhhhE0_St5arrayIPcLm4EEEEviT0_T1_,"a",@progbits
	.sectionflags	@""
	.align	4
.nv.constant0._ZN2at6native29vectorized_elementwise_kernelILi8EZZZNS0_54_GLOBAL__N__d8c5977b_16_LinearAlgebra_cu_9e10b42f_324316addr_kernel_cudaERNS_14TensorIteratorERKN3c106ScalarES8_ENKUlvE_clEvENKUlvE_clEvEUlhhhE0_St5arrayIPcLm4EEEEviT0_T1_:
	.zero		952


//--------------------- .nv.constant0._ZN2at6native18elementwise_kernelILi128ELi4EZNS0_15gpu_kernel_implIZZZNS0_54_GLOBAL__N__d8c5977b_16_LinearAlgebra_cu_9e10b42f_324316addr_kernel_cudaERNS_14TensorIteratorERKN3c106ScalarES9_ENKUlvE_clEvENKUlvE_clEvEUlhhhE_EEvRNS_18TensorIteratorBaseERKT_EUliE_EEviT1_ --------------------------
	.section	.nv.constant0._ZN2at6native18elementwise_kernelILi128ELi4EZNS0_15gpu_kernel_implIZZZNS0_54_GLOBAL__N__d8c5977b_16_LinearAlgebra_cu_9e10b42f_324316addr_kernel_cudaERNS_14TensorIteratorERKN3c106ScalarES9_ENKUlvE_clEvENKUlvE_clEvEUlhhhE_EEvRNS_18TensorIteratorBaseERKT_EUliE_EEviT1_,"a",@progbits
	.sectionflags	@""
	.align	4
.nv.constant0._ZN2at6native18elementwise_kernelILi128ELi4EZNS0_15gpu_kernel_implIZZZNS0_54_GLOBAL__N__d8c5977b_16_LinearAlgebra_cu_9e10b42f_324316addr_kernel_cudaERNS_14TensorIteratorERKN3c106ScalarES9_ENKUlvE_clEvENKUlvE_clEvEUlhhhE_EEvRNS_18TensorIteratorBaseERKT_EUliE_EEviT1_:
	.zero		1672


//--------------------- .nv.constant0._ZN2at6native27unrolled_elementwise_kernelIZZZNS0_54_GLOBAL__N__d8c5977b_16_LinearAlgebra_cu_9e10b42f_324316addr_kernel_cudaERNS_14TensorIteratorERKN3c106ScalarES8_ENKUlvE_clEvENKUlvE_clEvEUlhhhE_St5arrayIPcLm4EELi4E23TrivialOffsetCalculatorILi3EjESF_ILi1EjENS0_6memory12LoadWithCastILi3EEENSI_13StoreWithCastILi1EEEEEviT_T0_T2_T3_T4_T5_ --------------------------
	.section	.nv.constant0._ZN2at6native27unrolled_elementwise_kernelIZZZNS0_54_GLOBAL__N__d8c5977b_16_LinearAlgebra_cu_9e10b42f_324316addr_kernel_cudaERNS_14TensorIteratorERKN3c106ScalarES8_ENKUlvE_clEvENKUlvE_clEvEUlhhhE_St5arrayIPcLm4EELi4E23TrivialOffsetCalculatorILi3EjESF_ILi1EjENS0_6memory12LoadWithCastILi3EEENSI_13StoreWithCastILi1EEEEEviT_T0_T2_T3_T4_T5_,"a",@progbits
	.sectionflags	@""
	.align	4
.nv.constant0._ZN2at6native27unrolled_elementwise_kernelIZZZNS0_54_GLOBAL__N__d8c5977b_16_LinearAlgebra_cu_9e10b42f_324316addr_kernel_cudaERNS_14TensorIteratorERKN3c106ScalarES8_ENKUlvE_clEvENKUlvE_clEvEUlhhhE_St5arrayIPcLm4EELi4E23TrivialOffsetCalculatorILi3EjESF_ILi1EjENS0_6memory12LoadWithCastILi3EEENSI_13StoreWithCastILi1EEEEEviT_T0_T2_T3_T4_T5_:
	.zero		980


//--------------------- .nv.constant0._ZN2at6native18elementwise_kernelILi128ELi4EZNS0_22gpu_kernel_impl_nocastIZZZNS0_54_GLOBAL__N__d8c5977b_16_LinearAlgebra_cu_9e10b42f_324316addr_kernel_cudaERNS_14TensorIteratorERKN3c106ScalarES9_ENKUlvE_clEvENKUlvE_clEvEUlhhhE_EEvRNS_18TensorIteratorBaseERKT_EUliE_EEviT1_ --------------------------
	.section	.nv.constant0._ZN2at6native18elementwise_kernelILi128ELi4EZNS0_22gpu_kernel_impl_nocastIZZZNS0_54_GLOBAL__N__d8c5977b_16_LinearAlgebra_cu_9e10b42f_324316addr_kernel_cudaERNS_14TensorIteratorERKN3c106ScalarES9_ENKUlvE_clEvENKUlvE_clEvEUlhhhE_EEvRNS_18TensorIteratorBaseERKT_EUliE_EEviT1_,"a",@progbits
	.sectionflags	@""
	.align	4
.nv.constant0._ZN2at6native18elementwise_kernelILi128ELi4EZNS0_22gpu_kernel_impl_nocastIZZZNS0_54_GLOBAL__N__d8c5977b_16_LinearAlgebra_cu_9e10b42f_324316addr_kernel_cudaERNS_14TensorIteratorERKN3c106ScalarES9_ENKUlvE_clEvENKUlvE_clEvEUlhhhE_EEvRNS_18TensorIteratorBaseERKT_EUliE_EEviT1_:
	.zero		1664


//--------------------- .nv.constant0._ZN2at6native27unrolled_elementwise_kernelIZZZNS0_54_GLOBAL__N__d8c5977b_16_LinearAlgebra_cu_9e10b42f_324316addr_kernel_cudaERNS_14TensorIteratorERKN3c106ScalarES8_ENKUlvE_clEvENKUlvE_clEvEUlhhhE_St5arrayIPcLm4EELi4E23TrivialOffsetCalculatorILi3EjESF_ILi1EjENS0_6memory15LoadWithoutCastENSI_16StoreWithoutCastEEEviT_T0_T2_T3_T4_T5_ --------------------------
	.section	.nv.constant0._ZN2at6native27unrolled_elementwise_kernelIZZZNS0_54_GLOBAL__N__d8c5977b_16_LinearAlgebra_cu_9e10b42f_324316addr_kernel_cudaERNS_14TensorIteratorERKN3c106ScalarES8_ENKUlvE_clEvENKUlvE_clEvEUlhhhE_St5arrayIPcLm4EELi4E23TrivialOffsetCalculatorILi3EjESF_ILi1EjENS0_6memory15LoadWithoutCastENSI_16StoreWithoutCastEEEviT_T0_T2_T3_T4_T5_,"a",@progbits
	.sectionflags	@""
	.align	4
.nv.constant0._ZN2at6native27unrolled_elementwise_kernelIZZZNS0_54_GLOBAL__N__d8c5977b_16_LinearAlgebra_cu_9e10b42f_324316addr_kernel_cudaERNS_14TensorIteratorERKN3c106ScalarES8_ENKUlvE_clEvENKUlvE_clEvEUlhhhE_St5arrayIPcLm4EELi4E23TrivialOffsetCalculatorILi3EjESF_ILi1EjENS0_6memory15LoadWithoutCastENSI_16StoreWithoutCastEEEviT_T0_T2_T3_T4_T5_:
	.zero		956


//--------------------- .nv.constant0._ZN2at6native29vectorized_elementwise_kernelILi2EZZZNS0_54_GLOBAL__N__d8c5977b_16_LinearAlgebra_cu_9e10b42f_324316addr_kernel_cudaERNS_14TensorIteratorERKN3c106ScalarES8_ENKUlvE_clEvENKUlvE_clEvEUlhhhE_St5arrayIPcLm4EEEEviT0_T1_ --------------------------
	.section	.nv.constant0._ZN2at6native29vectorized_elementwise_kernelILi2EZZZNS0_54_GLOBAL__N__d8c5977b_16_LinearAlgebra_cu_9e10b42f_324316addr_kernel_cudaERNS_14TensorIteratorERKN3c106ScalarES8_ENKUlvE_clEvENKUlvE_clEvEUlhhhE_St5arrayIPcLm4EEEEviT0_T1_,"a",@progbits
	.sectionflags	@""
	.align	4
.nv.constant0._ZN2at6native29vectorized_elementwise_kernelILi2EZZZNS0_54_GLOBAL__N__d8c5977b_16_LinearAlgebra_cu_9e10b42f_324316addr_kernel_cudaERNS_14TensorIteratorERKN3c106ScalarES8_ENKUlvE_clEvENKUlvE_clEvEUlhhhE_St5arrayIPcLm4EEEEviT0_T1_:
	.zero		952


//--------------------- .nv.constant0._ZN2at6native29vectorized_elementwise_kernelILi4EZZZNS0_54_GLOBAL__N__d8c5977b_16_LinearAlgebra_cu_9e10b42f_324316addr_kernel_cudaERNS_14TensorIteratorERKN3c106ScalarES8_ENKUlvE_clEvENKUlvE_clEvEUlhhhE_St5arrayIPcLm4EEEEviT0_T1_ --------------------------
	.section	.nv.constant0._ZN2at6native29vectorized_elementwise_kernelILi4EZZZNS0_54_GLOBAL__N__d8c5977b_16_LinearAlgebra_cu_9e10b42f_324316addr_kernel_cudaERNS_14TensorIteratorERKN3c106ScalarES8_ENKUlvE_clEvENKUlvE_clEvEUlhhhE_St5arrayIPcLm4EEEEviT0_T1_,"a",@progbits
	.sectionflags	@""
	.align	4
.nv.constant0._ZN2at6native29vectorized_elementwise_kernelILi4EZZZNS0_54_GLOBAL__N__d8c5977b_16_LinearAlgebra_cu_9e10b42f_324316addr_kernel_cudaERNS_14TensorIteratorERKN3c106ScalarES8_ENKUlvE_clEvENKUlvE_clEvEUlhhhE_St5arrayIPcLm4EEEEviT0_T1_:
	.zero		952


//--------------------- .nv.constant0._ZN2at6native29vectorized_elementwise_kernelILi8EZZZNS0_54_GLOBAL__N__d8c5977b_16_LinearAlgebra_cu_9e10b42f_324316addr_kernel_cudaERNS_14TensorIteratorERKN3c106ScalarES8_ENKUlvE_clEvENKUlvE_clEvEUlhhhE_St5arrayIPcLm4EEEEviT0_T1_ --------------------------
	.section	.nv.constant0._ZN2at6native29vectorized_elementwise_kernelILi8EZZZNS0_54_GLOBAL__N__d8c5977b_16_LinearAlgebra_cu_9e10b42f_324316addr_kernel_cudaERNS_14TensorIteratorERKN3c106ScalarES8_ENKUlvE_clEvENKUlvE_clEvEUlhhhE_St5arrayIPcLm4EEEEviT0_T1_,"a",@progbits
	.sectionflags	@""
	.align	4
.nv.constant0._ZN2at6native29vectorized_elementwise_kernelILi8EZZZNS0_54_GLOBAL__N__d8c5977b_16_LinearAlgebra_cu_9e10b42f_324316addr_kernel_cudaERNS_14TensorIteratorERKN3c106ScalarES8_ENKUlvE_clEvENKUlvE_clEvEUlhhhE_St5arrayIPcLm4EEEEviT0_T1_:
	.zero		952


//--------------------- .nv.constant0._ZN2at6native18elementwise_kernelILi128ELi4EZNS0_15gpu_kernel_implIZNS0_54_GLOBAL__N__d8c5977b_16_LinearAlgebra_cu_9e10b42f_324316addr_kernel_cudaERNS_14TensorIteratorERKN3c106ScalarES9_EUlbbbE0_EEvRNS_18TensorIteratorBaseERKT_EUliE_EEviT1_ --------------------------
	.section	.nv.constant0._ZN2at6native18elementwise_kernelILi128ELi4EZNS0_15gpu_kernel_implIZNS0_54_GLOBAL__N__d8c5977b_16_LinearAlgebra_cu_9e10b42f_324316addr_kernel_cudaERNS_14TensorIteratorERKN3c106ScalarES9_EUlbbbE0_EEvRNS_18TensorIteratorBaseERKT_EUliE_EEviT1_,"a",@progbits
	.sectionflags	@""
	.align	4
.nv.constant0._ZN2at6native18elementwise_kernelILi128ELi4EZNS0_15gpu_kernel_implIZNS0_54_GLOBAL__N__d8c5977b_16_LinearAlgebra_cu_9e10b42f_324316addr_kernel_cudaERNS_14TensorIteratorERKN3c106ScalarES9_EUlbbbE0_EEvRNS_18TensorIteratorBaseERKT_EUliE_EEviT1_:
	.zero		1672


//--------------------- .nv.constant0._ZN2at6native27unrolled_elementwise_kernelIZNS0_54_GLOBAL__N__d8c5977b_16_LinearAlgebra_cu_9e10b42f_324316addr_kernel_cudaERNS_14TensorIteratorERKN3c106ScalarES8_EUlbbbE0_St5arrayIPcLm4EELi4E23TrivialOffsetCalculatorILi3EjESD_ILi1EjENS0_6memory12LoadWithCastILi3EEENSG_13StoreWithCastILi1EEEEEviT_T0_T2_T3_T4_T5_ --------------------------
	.section	.nv.constant0._ZN2at6native27unrolled_elementwise_kernelIZNS0_54_GLOBAL__N__d8c5977b_16_LinearAlgebra_cu_9e10b42f_324316addr_kernel_cudaERNS_14TensorIteratorERKN3c106ScalarES8_EUlbbbE0_St5arrayIPcLm4EELi4E23TrivialOffsetCalculatorILi3EjESD_ILi1EjENS0_6memory12LoadWithCastILi3EEENSG_13StoreWithCastILi1EEEEEviT_T0_T2_T3_T4_T5_,"a",@progbits
	.sectionflags	@""
	.align	4
.nv.constant0._ZN2at6native27unrolled_elementwise_kernelIZNS0_54_GLOBAL__N__d8c5977b_16_LinearAlgebra_cu_9e10b42f_324316addr_kernel_cudaERNS_14TensorIteratorERKN3c106ScalarES8_EUlbbbE0_St5arrayIPcLm4EELi4E23TrivialOffsetCalculatorILi3EjESD_ILi1EjENS0_6memory12LoadWithCastILi3EEENSG_13StoreWithCastILi1EEEEEviT_T0_T2_T3_T4_T5_:
	.zero		980


//--------------------- .nv.constant0._ZN2at6native18elementwise_kernelILi128ELi4EZNS0_22gpu_kernel_impl_nocastIZNS0_54_GLOBAL__N__d8c5977b_16_LinearAlgebra_cu_9e10b42f_324316addr_kernel_cudaERNS_14TensorIteratorERKN3c106ScalarES9_EUlbbbE0_EEvRNS_18TensorIteratorBaseERKT_EUliE_EEviT1_ --------------------------
	.section	.nv.constant0._ZN2at6native18elementwise_kernelILi128ELi4EZNS0_22gpu_kernel_impl_nocastIZNS0_54_GLOBAL__N__d8c5977b_16_LinearAlgebra_cu_9e10b42f_324316addr_kernel_cudaERNS_14TensorIteratorERKN3c106ScalarES9_EUlbbbE0_EEvRNS_18TensorIteratorBaseERKT_EUliE_EEviT1_,"a",@progbits
	.sectionflags	@""
	.align	4
.nv.constant0._ZN2at6native18elementwise_kernelILi128ELi4EZNS0_22gpu_kernel_impl_nocastIZNS0_54_GLOBAL__N__d8c5977b_16_LinearAlgebra_cu_9e10b42f_324316addr_kernel_cudaERNS_14TensorIteratorERKN3c106ScalarES9_EUlbbbE0_EEvRNS_18TensorIteratorBaseERKT_EUliE_EEviT1_:
	.zero		1664


//--------------------- .nv.constant0._ZN2at6native27unrolled_elementwise_kernelIZNS0_54_GLOBAL__N__d8c5977b_16_LinearAlgebra_cu_9e10b42f_324316addr_kernel_cudaERNS_14TensorIteratorERKN3c106ScalarES8_EUlbbbE0_St5arrayIPcLm4EELi4E23TrivialOffsetCalculatorILi3EjESD_ILi1EjENS0_6memory15LoadWithoutCastENSG_16StoreWithoutCastEEEviT_T0_T2_T3_T4_T5_ --------------------------
	.section	.nv.constant0._ZN2at6native27unrolled_elementwise_kernelIZNS0_54_GLOBAL__N__d8c5977b_16_LinearAlgebra_cu_9e10b42f_324316addr_kernel_cudaERNS_14TensorIteratorERKN3c106ScalarES8_EUlbbbE0_St5arrayIPcLm4EELi4E23TrivialOffsetCalculatorILi3EjESD_ILi1EjENS0_6memory15LoadWithoutCastENSG_16StoreWithoutCastEEEviT_T0_T2_T3_T4_T5_,"a",@progbits
	.sectionflags	@""
	.align	4
.nv.constant0._ZN2at6native27unrolled_elementwise_kernelIZNS0_54_GLOBAL__N__d8c5977b_16_LinearAlgebra_cu_9e10b42f_324316addr_kernel_cudaERNS_14TensorIteratorERKN3c106ScalarES8_EUlbbbE0_St5arrayIPcLm4EELi4E23TrivialOffsetCalculatorILi3EjESD_ILi1EjENS0_6memory15LoadWithoutCastENSG_16StoreWithoutCastEEEviT_T0_T2_T3_T4_T5_:
	.zero		956


//--------------------- .nv.constant0._ZN2at6native29vectorized_elementwise_kernelILi2EZNS0_54_GLOBAL__N__d8c5977b_16_LinearAlgebra_cu_9e10b42f_324316addr_kernel_cudaERNS_14TensorIteratorERKN3c106ScalarES8_EUlbbbE0_St5arrayIPcLm4EEEEviT0_T1_ --------------------------
	.section	.nv.constant0._ZN2at6native29vectorized_elementwise_kernelILi2EZNS0_54_GLOBAL__N__d8c5977b_16_LinearAlgebra_cu_9e10b42f_324316addr_kernel_cudaERNS_14TensorIteratorERKN3c106ScalarES8_EUlbbbE0_St5arrayIPcLm4EEEEviT0_T1_,"a",@progbits
	.sectionflags	@""
	.align	4
.nv.constant0._ZN2at6native29vectorized_elementwise_kernelILi2EZNS0_54_GLOBAL__N__d8c5977b_16_LinearAlgebra_cu_9e10b42f_324316addr_kernel_cudaERNS_14TensorIteratorERKN3c106ScalarES8_EUlbbbE0_St5arrayIPcLm4EEEEviT0_T1_:
	.zero		952


//--------------------- .nv.constant0._ZN2at6native29vectorized_elementwise_kernelILi4EZNS0_54_GLOBAL__N__d8c5977b_16_LinearAlgebra_cu_9e10b42f_324316addr_kernel_cudaERNS_14TensorIteratorERKN3c106ScalarES8_EUlbbbE0_St5arrayIPcLm4EEEEviT0_T1_ --------------------------
	.section	.nv.constant0._ZN2at6native29vectorized_elementwise_kernelILi4EZNS0_54_GLOBAL__N__d8c5977b_16_LinearAlgebra_cu_9e10b42f_324316addr_kernel_cudaERNS_14TensorIteratorERKN3c106ScalarES8_EUlbbbE0_St5arrayIPcLm4EEEEviT0_T1_,"a",@progbits
	.sectionflags	@""
	.align	4
.nv.constant0._ZN2at6native29vectorized_elementwise_kernelILi4EZNS0_54_GLOBAL__N__d8c5977b_16_LinearAlgebra_cu_9e10b42f_324316addr_kernel_cudaERNS_14TensorIteratorERKN3c106ScalarES8_EUlbbbE0_St5arrayIPcLm4EEEEviT0_T1_:
	.zero		952


//--------------------- .nv.constant0._ZN2at6native29vectorized_elementwise_kernelILi8EZNS0_54_GLOBAL__N__d8c5977b_16_LinearAlgebra_cu_9e10b42f_324316addr_kernel_cudaERNS_14TensorIteratorERKN3c106ScalarES8_EUlbbbE0_St5arrayIPcLm4EEEEviT0_T1_ --------------------------
	.section	.nv.constant0._ZN2at6native29vectorized_elementwise_kernelILi8EZNS0_54_GLOBAL__N__d8c5977b_16_LinearAlgebra_cu_9e10b42f_324316addr_kernel_cudaERNS_14TensorIteratorERKN3c106ScalarES8_EUlbbbE0_St5arrayIPcLm4EEEEviT0_T1_,"a",@progbits
	.sectionflags	@""
	.align	4
.nv.constant0._ZN2at6native29vectorized_elementwise_kernelILi8EZNS0_54_GLOBAL__N__d8c5977b_16_LinearAlgebra_cu_9e10b42f_324316addr_kernel_cudaERNS_14TensorIteratorERKN3c106ScalarES8_EUlbbbE0_St5arrayIPcLm4EEEEviT0_T1_:
	.zero		952


//--------------------- .nv.constant0._ZN2at6native18elementwise_kernelILi128ELi4EZNS0_15gpu_kernel_implIZNS0_54_GLOBAL__N__d8c5977b_16_LinearAlgebra_cu_9e10b42f_324316addr_kernel_cudaERNS_14TensorIteratorERKN3c106ScalarES9_EUlbbbE_EEvRNS_18TensorIteratorBaseERKT_EUliE_EEviT1_ --------------------------
	.section	.nv.constant0._ZN2at6native18elementwise_kernelILi128ELi4EZNS0_15gpu_kernel_implIZNS0_54_GLOBAL__N__d8c5977b_16_LinearAlgebra_cu_9e10b42f_324316addr_kernel_cudaERNS_14TensorIteratorERKN3c106ScalarES9_EUlbbbE_EEvRNS_18TensorIteratorBaseERKT_EUliE_EEviT1_,"a",@progbits
	.sectionflags	@""
	.align	4
.nv.constant0._ZN2at6native18elementwise_kernelILi128ELi4EZNS0_15gpu_kernel_implIZNS0_54_GLOBAL__N__d8c5977b_16_LinearAlgebra_cu_9e10b42f_324316addr_kernel_cudaERNS_14TensorIteratorERKN3c106ScalarES9_EUlbbbE_EEvRNS_18TensorIteratorBaseERKT_EUliE_EEviT1_:
	.zero		1672


//--------------------- .nv.constant0._ZN2at6native27unrolled_elementwise_kernelIZNS0_54_GLOBAL__N__d8c5977b_16_LinearAlgebra_cu_9e10b42f_324316addr_kernel_cudaERNS_14TensorIteratorERKN3c106ScalarES8_EUlbbbE_St5arrayIPcLm4EELi4E23TrivialOffsetCalculatorILi3EjESD_ILi1EjENS0_6memory12LoadWithCastILi3EEENSG_13StoreWithCastILi1EEEEEviT_T0_T2_T3_T4_T5_ --------------------------
	.section	.nv.constant0._ZN2at6native27unrolled_elementwise_kernelIZNS0_54_GLOBAL__N__d8c5977b_16_LinearAlgebra_cu_9e10b42f_324316addr_kernel_cudaERNS_14TensorIteratorERKN3c106ScalarES8_EUlbbbE_St5arrayIPcLm4EELi4E23TrivialOffsetCalculatorILi3EjESD_ILi1EjENS0_6memory12LoadWithCastILi3EEENSG_13StoreWithCastILi1EEEEEviT_T0_T2_T3_T4_T5_,"a",@progbits
	.sectionflags	@""
	.align	4
.nv.constant0._ZN2at6native27unrolled_elementwise_kernelIZNS0_54_GLOBAL__N__d8c5977b_16_LinearAlgebra_cu_9e10b42f_324316addr_kernel_cudaERNS_14TensorIteratorERKN3c106ScalarES8_EUlbbbE_St5arrayIPcLm4EELi4E23TrivialOffsetCalculatorILi3EjESD_ILi1EjENS0_6memory12LoadWithCastILi3EEENSG_13StoreWithCastILi1EEEEEviT_T0_T2_T3_T4_T5_:
	.zero		980


//--------------------- .nv.constant0._ZN2at6native18elementwise_kernelILi128ELi4EZNS0_22gpu_kernel_impl_nocastIZNS0_54_GLOBAL__N__d8c5977b_16_LinearAlgebra_cu_9e10b42f_324316addr_kernel_cudaERNS_14TensorIteratorERKN3c106ScalarES9_EUlbbbE_EEvRNS_18TensorIteratorBaseERKT_EUliE_EEviT1_ --------------------------
	.section	.nv.constant0._ZN2at6native18elementwise_kernelILi128ELi4EZNS0_22gpu_kernel_impl_nocastIZNS0_54_GLOBAL__N__d8c5977b_16_LinearAlgebra_cu_9e10b42f_324316addr_kernel_cudaERNS_14TensorIteratorERKN3c106ScalarES9_EUlbbbE_EEvRNS_18TensorIteratorBaseERKT_EUliE_EEviT1_,"a",@progbits
	.sectionflags	@""
	.align	4
.nv.constant0._ZN2at6native18elementwise_kernelILi128ELi4EZNS0_22gpu_kernel_impl_nocastIZNS0_54_GLOBAL__N__d8c5977b_16_LinearAlgebra_cu_9e10b42f_324316addr_kernel_cudaERNS_14TensorIteratorERKN3c106ScalarES9_EUlbbbE_EEvRNS_18TensorIteratorBaseERKT_EUliE_EEviT1_:
	.zero		1664


//--------------------- .nv.constant0._ZN2at6native27unrolled_elementwise_kernelIZNS0_54_GLOBAL__N__d8c5977b_16_LinearAlgebra_cu_9e10b42f_324316addr_kernel_cudaERNS_14TensorIteratorERKN3c106ScalarES8_EUlbbbE_St5arrayIPcLm4EELi4E23TrivialOffsetCalculatorILi3EjESD_ILi1EjENS0_6memory15LoadWithoutCastENSG_16StoreWithoutCastEEEviT_T0_T2_T3_T4_T5_ --------------------------
	.section	.nv.constant0._ZN2at6native27unrolled_elementwise_kernelIZNS0_54_GLOBAL__N__d8c5977b_16_LinearAlgebra_cu_9e10b42f_324316addr_kernel_cudaERNS_14TensorIteratorERKN3c106ScalarES8_EUlbbbE_St5arrayIPcLm4EELi4E23TrivialOffsetCalculatorILi3EjESD_ILi1EjENS0_6memory15LoadWithoutCastENSG_16StoreWithoutCastEEEviT_T0_T2_T3_T4_T5_,"a",@progbits
	.sectionflags	@""
	.align	4
.nv.constant0._ZN2at6native27unrolled_elementwise_kernelIZNS0_54_GLOBAL__N__d8c5977b_16_LinearAlgebra_cu_9e10b42f_324316addr_kernel_cudaERNS_14TensorIteratorERKN3c106ScalarES8_EUlbbbE_St5arrayIPcLm4EELi4E23TrivialOffsetCalculatorILi3EjESD_ILi1EjENS0_6memory15LoadWithoutCastENSG_16StoreWithoutCastEEEviT_T0_T2_T3_T4_T5_:
	.zero		956


//--------------------- .nv.constant0._ZN2at6native29vectorized_elementwise_kernelILi2EZNS0_54_GLOBAL__N__d8c5977b_16_LinearAlgebra_cu_9e10b42f_324316addr_kernel_cudaERNS_14TensorIteratorERKN3c106ScalarES8_EUlbbbE_St5arrayIPcLm4EEEEviT0_T1_ --------------------------
	.section	.nv.constant0._ZN2at6native29vectorized_elementwise_kernelILi2EZNS0_54_GLOBAL__N__d8c5977b_16_LinearAlgebra_cu_9e10b42f_324316addr_kernel_cudaERNS_14TensorIteratorERKN3c106ScalarES8_EUlbbbE_St5arrayIPcLm4EEEEviT0_T1_,"a",@progbits
	.sectionflags	@""
	.align	4
.nv.constant0._ZN2at6native29vectorized_elementwise_kernelILi2EZNS0_54_GLOBAL__N__d8c5977b_16_LinearAlgebra_cu_9e10b42f_324316addr_kernel_cudaERNS_14TensorIteratorERKN3c106ScalarES8_EUlbbbE_St5arrayIPcLm4EEEEviT0_T1_:
	.zero		952


//--------------------- .nv.constant0._ZN2at6native29vectorized_elementwise_kernelILi4EZNS0_54_GLOBAL__N__d8c5977b_16_LinearAlgebra_cu_9e10b42f_324316addr_kernel_cudaERNS_14TensorIteratorERKN3c106ScalarES8_EUlbbbE_St5arrayIPcLm4EEEEviT0_T1_ --------------------------
	.section	.nv.constant0._ZN2at6native29vectorized_elementwise_kernelILi4EZNS0_54_GLOBAL__N__d8c5977b_16_LinearAlgebra_cu_9e10b42f_324316addr_kernel_cudaERNS_14TensorIteratorERKN3c106ScalarES8_EUlbbbE_St5arrayIPcLm4EEEEviT0_T1_,"a",@progbits
	.sectionflags	@""
	.align	4
.nv.constant0._ZN2at6native29vectorized_elementwise_kernelILi4EZNS0_54_GLOBAL__N__d8c5977b_16_LinearAlgebra_cu_9e10b42f_324316addr_kernel_cudaERNS_14TensorIteratorERKN3c106ScalarES8_EUlbbbE_St5arrayIPcLm4EEEEviT0_T1_:
	.zero		952


//--------------------- .nv.constant0._ZN2at6native29vectorized_elementwise_kernelILi8EZNS0_54_GLOBAL__N__d8c5977b_16_LinearAlgebra_cu_9e10b42f_324316addr_kernel_cudaERNS_14TensorIteratorERKN3c106ScalarES8_EUlbbbE_St5arrayIPcLm4EEEEviT0_T1_ --------------------------
	.section	.nv.constant0._ZN2at6native29vectorized_elementwise_kernelILi8EZNS0_54_GLOBAL__N__d8c5977b_16_LinearAlgebra_cu_9e10b42f_324316addr_kernel_cudaERNS_14TensorIteratorERKN3c106ScalarES8_EUlbbbE_St5arrayIPcLm4EEEEviT0_T1_,"a",@progbits
	.sectionflags	@""
	.align	4
.nv.constant0._ZN2at6native29vectorized_elementwise_kernelILi8EZNS0_54_GLOBAL__N__d8c5977b_16_LinearAlgebra_cu_9e10b42f_324316addr_kernel_cudaERNS_14TensorIteratorERKN3c106ScalarES8_EUlbbbE_St5arrayIPcLm4EEEEviT0_T1_:
	.zero		952


//--------------------- SYMBOLS --------------------------

	.type		.nv.reservedSmem.offset0,@object
	.size		.nv.reservedSmem.offset0,0x4
	.type		__assertfail,@function
